	.target	sm_90a

	.elftype	@"ET_EXEC"


//--------------------- .note.nv.tkinfo           --------------------------
	.section	.note.nv.tkinfo,"",@"SHT_NOTE"
	.sectionflags	@"SHF_NOTE_NV_TKINFO"
	.tkinfo
        /*0018*/ 	.word	0x00000002
        /*0030*/ 	.string	""
        /*0030*/ 	.string	"ptxas"
        /*0030*/ 	.string	"Cuda compilation tools, release 13.0, V13.0.88"
        /*0030*/ 	.string	"Build cuda_13.0.r13.0/compiler.36424714_0"
        /*0030*/ 	.string	"-arch sm_90a -m 64 "



//--------------------- .note.nv.cuinfo           --------------------------
	.section	.note.nv.cuinfo,"",@"SHT_NOTE"
	.sectionflags	@"SHF_NOTE_NV_CUINFO"
        /*0018*/ 	.short	0x0002
        /*001a*/ 	.short	0x005a
        /*001c*/ 	.short	0x0082
	.zero		2


//--------------------- .nv.info                  --------------------------
	.section	.nv.info,"",@"SHT_CUDA_INFO"
	.align	4


	//----- nvinfo : EIATTR_REGCOUNT
	.align		4
        /*0000*/ 	.byte	0x04, 0x2f
        /*0002*/ 	.short	(.L_12 - .L_11)
	.align		4
.L_11:
        /*0004*/ 	.word	index@(_ZN5flash16flash_fwd_kernelI23Flash_fwd_kernel_traitsILi96ELi64ELi64ELi4ELb0ELb0EN7cutlass6half_tE19Flash_kernel_traitsILi96ELi64ELi64ELi4ES3_EELb0ELb1ELb0ELb1ELb0ELb0ELb1ELb0EEEvNS_16Flash_fwd_paramsE)
        /*0008*/ 	.word	0x000000a8


	//----- nvinfo : EIATTR_FRAME_SIZE
	.align		4
.L_12:
        /*000c*/ 	.byte	0x04, 0x11
        /*000e*/ 	.short	(.L_14 - .L_13)
	.align		4
.L_13:
        /*0010*/ 	.word	index@(_ZN5flash16flash_fwd_kernelI23Flash_fwd_kernel_traitsILi96ELi64ELi64ELi4ELb0ELb0EN7cutlass6half_tE19Flash_kernel_traitsILi96ELi64ELi64ELi4ES3_EELb0ELb1ELb0ELb1ELb0ELb0ELb1ELb0EEEvNS_16Flash_fwd_paramsE)
        /*0014*/ 	.word	0x00000000


	//----- nvinfo : EIATTR_REGCOUNT
	.align		4
.L_14:
        /*0018*/ 	.byte	0x04, 0x2f
        /*001a*/ 	.short	(.L_16 - .L_15)
	.align		4
.L_15:
        /*001c*/ 	.word	index@(_ZN5flash16flash_fwd_kernelI23Flash_fwd_kernel_traitsILi96ELi64ELi64ELi4ELb0ELb0EN7cutlass6half_tE19Flash_kernel_traitsILi96ELi64ELi64ELi4ES3_EELb1ELb1ELb0ELb1ELb0ELb0ELb0ELb1EEEvNS_16Flash_fwd_paramsE)
        /*0020*/ 	.word	0x000000ce


	//----- nvinfo : EIATTR_FRAME_SIZE
	.align		4
.L_16:
        /*0024*/ 	.byte	0x04, 0x11
        /*0026*/ 	.short	(.L_18 - .L_17)
	.align		4
.L_17:
        /*0028*/ 	.word	index@(_ZN5flash16flash_fwd_kernelI23Flash_fwd_kernel_traitsILi96ELi64ELi64ELi4ELb0ELb0EN7cutlass6half_tE19Flash_kernel_traitsILi96ELi64ELi64ELi4ES3_EELb1ELb1ELb0ELb1ELb0ELb0ELb0ELb1EEEvNS_16Flash_fwd_paramsE)
        /*002c*/ 	.word	0x00000000


	//----- nvinfo : EIATTR_REGCOUNT
	.align		4
.L_18:
        /*0030*/ 	.byte	0x04, 0x2f
        /*0032*/ 	.short	(.L_20 - .L_19)
	.align		4
.L_19:
        /*0034*/ 	.word	index@(_ZN5flash16flash_fwd_kernelI23Flash_fwd_kernel_traitsILi96ELi64ELi64ELi4ELb0ELb0EN7cutlass6half_tE19Flash_kernel_traitsILi96ELi64ELi64ELi4ES3_EELb0ELb1ELb0ELb0ELb0ELb0ELb1ELb0EEEvNS_16Flash_fwd_paramsE)
        /*0038*/ 	.word	0x000000a8


	//----- nvinfo : EIATTR_FRAME_SIZE
	.align		4
.L_20:
        /*003c*/ 	.byte	0x04, 0x11
        /*003e*/ 	.short	(.L_22 - .L_21)
	.align		4
.L_21:
        /*0040*/ 	.word	index@(_ZN5flash16flash_fwd_kernelI23Flash_fwd_kernel_traitsILi96ELi64ELi64ELi4ELb0ELb0EN7cutlass6half_tE19Flash_kernel_traitsILi96ELi64ELi64ELi4ES3_EELb0ELb1ELb0ELb0ELb0ELb0ELb1ELb0EEEvNS_16Flash_fwd_paramsE)
        /*0044*/ 	.word	0x00000000


	//----- nvinfo : EIATTR_REGCOUNT
	.align		4
.L_22:
        /*0048*/ 	.byte	0x04, 0x2f
        /*004a*/ 	.short	(.L_24 - .L_23)
	.align		4
.L_23:
        /*004c*/ 	.word	index@(_ZN5flash16flash_fwd_kernelI23Flash_fwd_kernel_traitsILi96ELi64ELi64ELi4ELb0ELb0EN7cutlass6half_tE19Flash_kernel_traitsILi96ELi64ELi64ELi4ES3_EELb1ELb1ELb0ELb0ELb0ELb0ELb0ELb1EEEvNS_16Flash_fwd_paramsE)
        /*0050*/ 	.word	0x000000ce


	//----- nvinfo : EIATTR_FRAME_SIZE
	.align		4
.L_24:
        /*0054*/ 	.byte	0x04, 0x11
        /*0056*/ 	.short	(.L_26 - .L_25)
	.align		4
.L_25:
        /*0058*/ 	.word	index@(_ZN5flash16flash_fwd_kernelI23Flash_fwd_kernel_traitsILi96ELi64ELi64ELi4ELb0ELb0EN7cutlass6half_tE19Flash_kernel_traitsILi96ELi64ELi64ELi4ES3_EELb1ELb1ELb0ELb0ELb0ELb0ELb0ELb1EEEvNS_16Flash_fwd_paramsE)
        /*005c*/ 	.word	0x00000000


	//----- nvinfo : EIATTR_REGCOUNT
	.align		4
.L_26:
        /*0060*/ 	.byte	0x04, 0x2f
        /*0062*/ 	.short	(.L_28 - .L_27)
	.align		4
.L_27:
        /*0064*/ 	.word	index@(_ZN5flash16flash_fwd_kernelI23Flash_fwd_kernel_traitsILi96ELi64ELi64ELi4ELb0ELb0EN7cutlass6half_tE19Flash_kernel_traitsILi96ELi64ELi64ELi4ES3_EELb1ELb1ELb0ELb1ELb0ELb0ELb0ELb0EEEvNS_16Flash_fwd_paramsE)
        /*0068*/ 	.word	0x000000a2


	//----- nvinfo : EIATTR_FRAME_SIZE
	.align		4
.L_28:
        /*006c*/ 	.byte	0x04, 0x11
        /*006e*/ 	.short	(.L_30 - .L_29)
	.align		4
.L_29:
        /*0070*/ 	.word	index@(_ZN5flash16flash_fwd_kernelI23Flash_fwd_kernel_traitsILi96ELi64ELi64ELi4ELb0ELb0EN7cutlass6half_tE19Flash_kernel_traitsILi96ELi64ELi64ELi4ES3_EELb1ELb1ELb0ELb1ELb0ELb0ELb0ELb0EEEvNS_16Flash_fwd_paramsE)
        /*0074*/ 	.word	0x00000000


	//----- nvinfo : EIATTR_REGCOUNT
	.align		4
.L_30:
        /*0078*/ 	.byte	0x04, 0x2f
        /*007a*/ 	.short	(.L_32 - .L_31)
	.align		4
.L_31:
        /*007c*/ 	.word	index@(_ZN5flash16flash_fwd_kernelI23Flash_fwd_kernel_traitsILi96ELi64ELi64ELi4ELb0ELb0EN7cutlass6half_tE19Flash_kernel_traitsILi96ELi64ELi64ELi4ES3_EELb0ELb1ELb0ELb0ELb0ELb1ELb1ELb0EEEvNS_16Flash_fwd_paramsE)
        /*0080*/ 	.word	0x000000a8


	//----- nvinfo : EIATTR_FRAME_SIZE
	.align		4
.L_32:
        /*0084*/ 	.byte	0x04, 0x11
        /*0086*/ 	.short	(.L_34 - .L_33)
	.align		4
.L_33:
        /*0088*/ 	.word	index@(_ZN5flash16flash_fwd_kernelI23Flash_fwd_kernel_traitsILi96ELi64ELi64ELi4ELb0ELb0EN7cutlass6half_tE19Flash_kernel_traitsILi96ELi64ELi64ELi4ES3_EELb0ELb1ELb0ELb0ELb0ELb1ELb1ELb0EEEvNS_16Flash_fwd_paramsE)
        /*008c*/ 	.word	0x00000000


	//----- nvinfo : EIATTR_REGCOUNT
	.align		4
.L_34:
        /*0090*/ 	.byte	0x04, 0x2f
        /*0092*/ 	.short	(.L_36 - .L_35)
	.align		4
.L_35:
        /*0094*/ 	.word	index@(_ZN5flash16flash_fwd_kernelI23Flash_fwd_kernel_traitsILi96ELi64ELi64ELi4ELb0ELb0EN7cutlass6half_tE19Flash_kernel_traitsILi96ELi64ELi64ELi4ES3_EELb1ELb1ELb0ELb0ELb0ELb1ELb0ELb0EEEvNS_16Flash_fwd_paramsE)
        /*0098*/ 	.word	0x0000009c


	//----- nvinfo : EIATTR_FRAME_SIZE
	.align		4
.L_36:
        /*009c*/ 	.byte	0x04, 0x11
        /*009e*/ 	.short	(.L_38 - .L_37)
	.align		4
.L_37:
        /*00a0*/ 	.word	index@(_ZN5flash16flash_fwd_kernelI23Flash_fwd_kernel_traitsILi96ELi64ELi64ELi4ELb0ELb0EN7cutlass6half_tE19Flash_kernel_traitsILi96ELi64ELi64ELi4ES3_EELb1ELb1ELb0ELb0ELb0ELb1ELb0ELb0EEEvNS_16Flash_fwd_paramsE)
        /*00a4*/ 	.word	0x00000000


	//----- nvinfo : EIATTR_REGCOUNT
	.align		4
.L_38:
        /*00a8*/ 	.byte	0x04, 0x2f
        /*00aa*/ 	.short	(.L_40 - .L_39)
	.align		4
.L_39:
        /*00ac*/ 	.word	index@(_ZN5flash16flash_fwd_kernelI23Flash_fwd_kernel_traitsILi96ELi64ELi64ELi4ELb0ELb0EN7cutlass6half_tE19Flash_kernel_traitsILi96ELi64ELi64ELi4ES3_EELb0ELb1ELb0ELb0ELb1ELb1ELb1ELb0EEEvNS_16Flash_fwd_paramsE)
        /*00b0*/ 	.word	0x000000a8


	//----- nvinfo : EIATTR_FRAME_SIZE
	.align		4
.L_40:
        /*00b4*/ 	.byte	0x04, 0x11
        /*00b6*/ 	.short	(.L_42 - .L_41)
	.align		4
.L_41:
        /*00b8*/ 	.word	index@(_ZN5flash16flash_fwd_kernelI23Flash_fwd_kernel_traitsILi96ELi64ELi64ELi4ELb0ELb0EN7cutlass6half_tE19Flash_kernel_traitsILi96ELi64ELi64ELi4ES3_EELb0ELb1ELb0ELb0ELb1ELb1ELb1ELb0EEEvNS_16Flash_fwd_paramsE)
        /*00bc*/ 	.word	0x00000000


	//----- nvinfo : EIATTR_REGCOUNT
	.align		4
.L_42:
        /*00c0*/ 	.byte	0x04, 0x2f
        /*00c2*/ 	.short	(.L_44 - .L_43)
	.align		4
.L_43:
        /*00c4*/ 	.word	index@(_ZN5flash16flash_fwd_kernelI23Flash_fwd_kernel_traitsILi96ELi64ELi64ELi4ELb0ELb0EN7cutlass6half_tE19Flash_kernel_traitsILi96ELi64ELi64ELi4ES3_EELb1ELb1ELb0ELb0ELb1ELb1ELb0ELb0EEEvNS_16Flash_fwd_paramsE)
        /*00c8*/ 	.word	0x00000092


	//----- nvinfo : EIATTR_FRAME_SIZE
	.align		4
.L_44:
        /*00cc*/ 	.byte	0x04, 0x11
        /*00ce*/ 	.short	(.L_46 - .L_45)
	.align		4
.L_45:
        /*00d0*/ 	.word	index@(_ZN5flash16flash_fwd_kernelI23Flash_fwd_kernel_traitsILi96ELi64ELi64ELi4ELb0ELb0EN7cutlass6half_tE19Flash_kernel_traitsILi96ELi64ELi64ELi4ES3_EELb1ELb1ELb0ELb0ELb1ELb1ELb0ELb0EEEvNS_16Flash_fwd_paramsE)
        /*00d4*/ 	.word	0x00000000


	//----- nvinfo : EIATTR_REGCOUNT
	.align		4
.L_46:
        /*00d8*/ 	.byte	0x04, 0x2f
        /*00da*/ 	.short	(.L_48 - .L_47)
	.align		4
.L_47:
        /*00dc*/ 	.word	index@(_ZN5flash16flash_fwd_kernelI23Flash_fwd_kernel_traitsILi96ELi64ELi64ELi4ELb0ELb0EN7cutlass6half_tE19Flash_kernel_traitsILi96ELi64ELi64ELi4ES3_EELb1ELb1ELb0ELb0ELb0ELb0ELb0ELb0EEEvNS_16Flash_fwd_paramsE)
        /*00e0*/ 	.word	0x000000a2


	//----- nvinfo : EIATTR_FRAME_SIZE
	.align		4
.L_48:
        /*00e4*/ 	.byte	0x04, 0x11
        /*00e6*/ 	.short	(.L_50 - .L_49)
	.align		4
.L_49:
        /*00e8*/ 	.word	index@(_ZN5flash16flash_fwd_kernelI23Flash_fwd_kernel_traitsILi96ELi64ELi64ELi4ELb0ELb0EN7cutlass6half_tE19Flash_kernel_traitsILi96ELi64ELi64ELi4ES3_EELb1ELb1ELb0ELb0ELb0ELb0ELb0ELb0EEEvNS_16Flash_fwd_paramsE)
        /*00ec*/ 	.word	0x00000000


	//----- nvinfo : EIATTR_REGCOUNT
	.align		4
.L_50:
        /*00f0*/ 	.byte	0x04, 0x2f
        /*00f2*/ 	.short	(.L_52 - .L_51)
	.align		4
.L_51:
        /*00f4*/ 	.word	index@(_ZN5flash16flash_fwd_kernelI23Flash_fwd_kernel_traitsILi96ELi128ELi64ELi4ELb0ELb0EN7cutlass6half_tE19Flash_kernel_traitsILi96ELi128ELi64ELi4ES3_EELb0ELb1ELb0ELb1ELb0ELb0ELb1ELb0EEEvNS_16Flash_fwd_paramsE)
        /*00f8*/ 	.word	0x000000ff


	//----- nvinfo : EIATTR_FRAME_SIZE
	.align		4
.L_52:
        /*00fc*/ 	.byte	0x04, 0x11
        /*00fe*/ 	.short	(.L_54 - .L_53)
	.align		4
.L_53:
        /*0100*/ 	.word	index@(_ZN5flash16flash_fwd_kernelI23Flash_fwd_kernel_traitsILi96ELi128ELi64ELi4ELb0ELb0EN7cutlass6half_tE19Flash_kernel_traitsILi96ELi128ELi64ELi4ES3_EELb0ELb1ELb0ELb1ELb0ELb0ELb1ELb0EEEvNS_16Flash_fwd_paramsE)
        /*0104*/ 	.word	0x00000048


	//----- nvinfo : EIATTR_REGCOUNT
	.align		4
.L_54:
        /*0108*/ 	.byte	0x04, 0x2f
        /*010a*/ 	.short	(.L_56 - .L_55)
	.align		4
.L_55:
        /*010c*/ 	.word	index@(_ZN5flash16flash_fwd_kernelI23Flash_fwd_kernel_traitsILi96ELi128ELi64ELi4ELb0ELb0EN7cutlass6half_tE19Flash_kernel_traitsILi96ELi128ELi64ELi4ES3_EELb1ELb1ELb0ELb1ELb0ELb0ELb0ELb1EEEvNS_16Flash_fwd_paramsE)
        /*0110*/ 	.word	0x000000ff


	//----- nvinfo : EIATTR_FRAME_SIZE
	.align		4
.L_56:
        /*0114*/ 	.byte	0x04, 0x11
        /*0116*/ 	.short	(.L_58 - .L_57)
	.align		4
.L_57:
        /*0118*/ 	.word	index@($_ZN5flash16flash_fwd_kernelI23Flash_fwd_kernel_traitsILi96ELi128ELi64ELi4ELb0ELb0EN7cutlass6half_tE19Flash_kernel_traitsILi96ELi128ELi64ELi4ES3_EELb1ELb1ELb0ELb1ELb0ELb0ELb0ELb1EEEvNS_16Flash_fwd_paramsE$_ZN5flash22compute_attn_1rowblockI23Flash_fwd_kernel_traitsILi96ELi128ELi64ELi4ELb0ELb0EN7cutlass6half_tE19Flash_kernel_traitsILi96ELi128ELi64ELi4ES3_EELb1ELb1ELb0ELb1ELb0ELb0ELb0ELb1ENS_16Flash_fwd_paramsEEEvRKT8_iii)
        /*011c*/ 	.word	0x00000270


	//----- nvinfo : EIATTR_FRAME_SIZE
	.align		4
.L_58:
        /*0120*/ 	.byte	0x04, 0x11
        /*0122*/ 	.short	(.L_60 - .L_59)
	.align		4
.L_59:
        /*0124*/ 	.word	index@(_ZN5flash16flash_fwd_kernelI23Flash_fwd_kernel_traitsILi96ELi128ELi64ELi4ELb0ELb0EN7cutlass6half_tE19Flash_kernel_traitsILi96ELi128ELi64ELi4ES3_EELb1ELb1ELb0ELb1ELb0ELb0ELb0ELb1EEEvNS_16Flash_fwd_paramsE)
        /*0128*/ 	.word	0x00000270


	//----- nvinfo : EIATTR_REGCOUNT
	.align		4
.L_60:
        /*012c*/ 	.byte	0x04, 0x2f
        /*012e*/ 	.short	(.L_62 - .L_61)
	.align		4
.L_61:
        /*0130*/ 	.word	index@(_ZN5flash16flash_fwd_kernelI23Flash_fwd_kernel_traitsILi96ELi128ELi64ELi4ELb0ELb0EN7cutlass6half_tE19Flash_kernel_traitsILi96ELi128ELi64ELi4ES3_EELb0ELb1ELb0ELb0ELb0ELb0ELb1ELb0EEEvNS_16Flash_fwd_paramsE)
        /*0134*/ 	.word	0x000000ff


	//----- nvinfo : EIATTR_FRAME_SIZE
	.align		4
.L_62:
        /*0138*/ 	.byte	0x04, 0x11
        /*013a*/ 	.short	(.L_64 - .L_63)
	.align		4
.L_63:
        /*013c*/ 	.word	index@(_ZN5flash16flash_fwd_kernelI23Flash_fwd_kernel_traitsILi96ELi128ELi64ELi4ELb0ELb0EN7cutlass6half_tE19Flash_kernel_traitsILi96ELi128ELi64ELi4ES3_EELb0ELb1ELb0ELb0ELb0ELb0ELb1ELb0EEEvNS_16Flash_fwd_paramsE)
        /*0140*/ 	.word	0x00000048


	//----- nvinfo : EIATTR_REGCOUNT
	.align		4
.L_64:
        /*0144*/ 	.byte	0x04, 0x2f
        /*0146*/ 	.short	(.L_66 - .L_65)
	.align		4
.L_65:
        /*0148*/ 	.word	index@(_ZN5flash16flash_fwd_kernelI23Flash_fwd_kernel_traitsILi96ELi128ELi64ELi4ELb0ELb0EN7cutlass6half_tE19Flash_kernel_traitsILi96ELi128ELi64ELi4ES3_EELb1ELb1ELb0ELb0ELb0ELb0ELb0ELb1EEEvNS_16Flash_fwd_paramsE)
        /*014c*/ 	.word	0x000000ff


	//----- nvinfo : EIATTR_FRAME_SIZE
	.align		4
.L_66:
        /*0150*/ 	.byte	0x04, 0x11
        /*0152*/ 	.short	(.L_68 - .L_67)
	.align		4
.L_67:
        /*0154*/ 	.word	index@(_ZN5flash16flash_fwd_kernelI23Flash_fwd_kernel_traitsILi96ELi128ELi64ELi4ELb0ELb0EN7cutlass6half_tE19Flash_kernel_traitsILi96ELi128ELi64ELi4ES3_EELb1ELb1ELb0ELb0ELb0ELb0ELb0ELb1EEEvNS_16Flash_fwd_paramsE)
        /*0158*/ 	.word	0x00000268


	//----- nvinfo : EIATTR_REGCOUNT
	.align		4
.L_68:
        /*015c*/ 	.byte	0x04, 0x2f
        /*015e*/ 	.short	(.L_70 - .L_69)
	.align		4
.L_69:
        /*0160*/ 	.word	index@(_ZN5flash16flash_fwd_kernelI23Flash_fwd_kernel_traitsILi96ELi128ELi64ELi4ELb0ELb0EN7cutlass6half_tE19Flash_kernel_traitsILi96ELi128ELi64ELi4ES3_EELb1ELb1ELb0ELb1ELb0ELb0ELb0ELb0EEEvNS_16Flash_fwd_paramsE)
        /*0164*/ 	.word	0x000000ff


	//----- nvinfo : EIATTR_FRAME_SIZE
	.align		4
.L_70:
        /*0168*/ 	.byte	0x04, 0x11
        /*016a*/ 	.short	(.L_72 - .L_71)
	.align		4
.L_71:
        /*016c*/ 	.word	index@(_ZN5flash16flash_fwd_kernelI23Flash_fwd_kernel_traitsILi96ELi128ELi64ELi4ELb0ELb0EN7cutlass6half_tE19Flash_kernel_traitsILi96ELi128ELi64ELi4ES3_EELb1ELb1ELb0ELb1ELb0ELb0ELb0ELb0EEEvNS_16Flash_fwd_paramsE)
        /*0170*/ 	.word	0x00000048


	//----- nvinfo : EIATTR_REGCOUNT
	.align		4
.L_72:
        /*0174*/ 	.byte	0x04, 0x2f
        /*0176*/ 	.short	(.L_74 - .L_73)
	.align		4
.L_73:
        /*0178*/ 	.word	index@(_ZN5flash16flash_fwd_kernelI23Flash_fwd_kernel_traitsILi96ELi128ELi64ELi4ELb0ELb0EN7cutlass6half_tE19Flash_kernel_traitsILi96ELi128ELi64ELi4ES3_EELb0ELb1ELb0ELb0ELb0ELb1ELb1ELb0EEEvNS_16Flash_fwd_paramsE)
        /*017c*/ 	.word	0x000000ff


	//----- nvinfo : EIATTR_FRAME_SIZE
	.align		4
.L_74:
        /*0180*/ 	.byte	0x04, 0x11
        /*0182*/ 	.short	(.L_76 - .L_75)
	.align		4
.L_75:
        /*0184*/ 	.word	index@(_ZN5flash16flash_fwd_kernelI23Flash_fwd_kernel_traitsILi96ELi128ELi64ELi4ELb0ELb0EN7cutlass6half_tE19Flash_kernel_traitsILi96ELi128ELi64ELi4ES3_EELb0ELb1ELb0ELb0ELb0ELb1ELb1ELb0EEEvNS_16Flash_fwd_paramsE)
        /*0188*/ 	.word	0x00000088


	//----- nvinfo : EIATTR_REGCOUNT
	.align		4
.L_76:
        /*018c*/ 	.byte	0x04, 0x2f
        /*018e*/ 	.short	(.L_78 - .L_77)
	.align		4
.L_77:
        /*0190*/ 	.word	index@(_ZN5flash16flash_fwd_kernelI23Flash_fwd_kernel_traitsILi96ELi128ELi64ELi4ELb0ELb0EN7cutlass6half_tE19Flash_kernel_traitsILi96ELi128ELi64ELi4ES3_EELb1ELb1ELb0ELb0ELb0ELb1ELb0ELb0EEEvNS_16Flash_fwd_paramsE)
        /*0194*/ 	.word	0x000000ff


	//----- nvinfo : EIATTR_FRAME_SIZE
	.align		4
.L_78:
        /*0198*/ 	.byte	0x04, 0x11
        /*019a*/ 	.short	(.L_80 - .L_79)
	.align		4
.L_79:
        /*019c*/ 	.word	index@(_ZN5flash16flash_fwd_kernelI23Flash_fwd_kernel_traitsILi96ELi128ELi64ELi4ELb0ELb0EN7cutlass6half_tE19Flash_kernel_traitsILi96ELi128ELi64ELi4ES3_EELb1ELb1ELb0ELb0ELb0ELb1ELb0ELb0EEEvNS_16Flash_fwd_paramsE)
        /*01a0*/ 	.word	0x00000010


	//----- nvinfo : EIATTR_REGCOUNT
	.align		4
.L_80:
        /*01a4*/ 	.byte	0x04, 0x2f
        /*01a6*/ 	.short	(.L_82 - .L_81)
	.align		4
.L_81:
        /*01a8*/ 	.word	index@(_ZN5flash16flash_fwd_kernelI23Flash_fwd_kernel_traitsILi96ELi128ELi64ELi4ELb0ELb0EN7cutlass6half_tE19Flash_kernel_traitsILi96ELi128ELi64ELi4ES3_EELb0ELb1ELb0ELb0ELb1ELb1ELb1ELb0EEEvNS_16Flash_fwd_paramsE)
        /*01ac*/ 	.word	0x000000ff


	//----- nvinfo : EIATTR_FRAME_SIZE
	.align		4
.L_82:
        /*01b0*/ 	.byte	0x04, 0x11
        /*01b2*/ 	.short	(.L_84 - .L_83)
	.align		4
.L_83:
        /*01b4*/ 	.word	index@(_ZN5flash16flash_fwd_kernelI23Flash_fwd_kernel_traitsILi96ELi128ELi64ELi4ELb0ELb0EN7cutlass6half_tE19Flash_kernel_traitsILi96ELi128ELi64ELi4ES3_EELb0ELb1ELb0ELb0ELb1ELb1ELb1ELb0EEEvNS_16Flash_fwd_paramsE)
        /*01b8*/ 	.word	0x00000070


	//----- nvinfo : EIATTR_REGCOUNT
	.align		4
.L_84:
        /*01bc*/ 	.byte	0x04, 0x2f
        /*01be*/ 	.short	(.L_86 - .L_85)
	.align		4
.L_85:
        /*01c0*/ 	.word	index@(_ZN5flash16flash_fwd_kernelI23Flash_fwd_kernel_traitsILi96ELi128ELi64ELi4ELb0ELb0EN7cutlass6half_tE19Flash_kernel_traitsILi96ELi128ELi64ELi4ES3_EELb1ELb1ELb0ELb0ELb1ELb1ELb0ELb0EEEvNS_16Flash_fwd_paramsE)
        /*01c4*/ 	.word	0x000000ff


	//----- nvinfo : EIATTR_FRAME_SIZE
	.align		4
.L_86:
        /*01c8*/ 	.byte	0x04, 0x11
        /*01ca*/ 	.short	(.L_88 - .L_87)
	.align		4
.L_87:
        /*01cc*/ 	.word	index@(_ZN5flash16flash_fwd_kernelI23Flash_fwd_kernel_traitsILi96ELi128ELi64ELi4ELb0ELb0EN7cutlass6half_tE19Flash_kernel_traitsILi96ELi128ELi64ELi4ES3_EELb1ELb1ELb0ELb0ELb1ELb1ELb0ELb0EEEvNS_16Flash_fwd_paramsE)
        /*01d0*/ 	.word	0x00000000


	//----- nvinfo : EIATTR_REGCOUNT
	.align		4
.L_88:
        /*01d4*/ 	.byte	0x04, 0x2f
        /*01d6*/ 	.short	(.L_90 - .L_89)
	.align		4
.L_89:
        /*01d8*/ 	.word	index@(_ZN5flash16flash_fwd_kernelI23Flash_fwd_kernel_traitsILi96ELi128ELi64ELi4ELb0ELb0EN7cutlass6half_tE19Flash_kernel_traitsILi96ELi128ELi64ELi4ES3_EELb1ELb1ELb0ELb0ELb0ELb0ELb0ELb0EEEvNS_16Flash_fwd_paramsE)
        /*01dc*/ 	.word	0x000000ff


	//----- nvinfo : EIATTR_FRAME_SIZE
	.align		4
.L_90:
        /*01e0*/ 	.byte	0x04, 0x11
        /*01e2*/ 	.short	(.L_92 - .L_91)
	.align		4
.L_91:
        /*01e4*/ 	.word	index@(_ZN5flash16flash_fwd_kernelI23Flash_fwd_kernel_traitsILi96ELi128ELi64ELi4ELb0ELb0EN7cutlass6half_tE19Flash_kernel_traitsILi96ELi128ELi64ELi4ES3_EELb1ELb1ELb0ELb0ELb0ELb0ELb0ELb0EEEvNS_16Flash_fwd_paramsE)
        /*01e8*/ 	.word	0x00000038


	//----- nvinfo : EIATTR_REGCOUNT
	.align		4
.L_92:
        /*01ec*/ 	.byte	0x04, 0x2f
        /*01ee*/ 	.short	(.L_94 - .L_93)
	.align		4
.L_93:
        /*01f0*/ 	.word	index@(_ZN5flash16flash_fwd_kernelI23Flash_fwd_kernel_traitsILi96ELi64ELi64ELi4ELb0ELb0EN7cutlass6half_tE19Flash_kernel_traitsILi96ELi64ELi64ELi4ES3_EELb0ELb1ELb0ELb1ELb0ELb0ELb0ELb0EEEvNS_16Flash_fwd_paramsE)
        /*01f4*/ 	.word	0x000000a4


	//----- nvinfo : EIATTR_FRAME_SIZE
	.align		4
.L_94:
        /*01f8*/ 	.byte	0x04, 0x11
        /*01fa*/ 	.short	(.L_96 - .L_95)
	.align		4
.L_95:
        /*01fc*/ 	.word	index@(_ZN5flash16flash_fwd_kernelI23Flash_fwd_kernel_traitsILi96ELi64ELi64ELi4ELb0ELb0EN7cutlass6half_tE19Flash_kernel_traitsILi96ELi64ELi64ELi4ES3_EELb0ELb1ELb0ELb1ELb0ELb0ELb0ELb0EEEvNS_16Flash_fwd_paramsE)
        /*0200*/ 	.word	0x00000000


	//----- nvinfo : EIATTR_REGCOUNT
	.align		4
.L_96:
        /*0204*/ 	.byte	0x04, 0x2f
        /*0206*/ 	.short	(.L_98 - .L_97)
	.align		4
.L_97:
        /*0208*/ 	.word	index@(_ZN5flash16flash_fwd_kernelI23Flash_fwd_kernel_traitsILi96ELi64ELi64ELi4ELb0ELb0EN7cutlass6half_tE19Flash_kernel_traitsILi96ELi64ELi64ELi4ES3_EELb0ELb1ELb0ELb0ELb0ELb0ELb0ELb0EEEvNS_16Flash_fwd_paramsE)
        /*020c*/ 	.word	0x000000a2


	//----- nvinfo : EIATTR_FRAME_SIZE
	.align		4
.L_98:
        /*0210*/ 	.byte	0x04, 0x11
        /*0212*/ 	.short	(.L_100 - .L_99)
	.align		4
.L_99:
        /*0214*/ 	.word	index@(_ZN5flash16flash_fwd_kernelI23Flash_fwd_kernel_traitsILi96ELi64ELi64ELi4ELb0ELb0EN7cutlass6half_tE19Flash_kernel_traitsILi96ELi64ELi64ELi4ES3_EELb0ELb1ELb0ELb0ELb0ELb0ELb0ELb0EEEvNS_16Flash_fwd_paramsE)
        /*0218*/ 	.word	0x00000000


	//----- nvinfo : EIATTR_REGCOUNT
	.align		4
.L_100:
        /*021c*/ 	.byte	0x04, 0x2f
        /*021e*/ 	.short	(.L_102 - .L_101)
	.align		4
.L_101:
        /*0220*/ 	.word	index@(_ZN5flash16flash_fwd_kernelI23Flash_fwd_kernel_traitsILi96ELi64ELi64ELi4ELb0ELb0EN7cutlass6half_tE19Flash_kernel_traitsILi96ELi64ELi64ELi4ES3_EELb0ELb1ELb0ELb0ELb0ELb1ELb0ELb0EEEvNS_16Flash_fwd_paramsE)
        /*0224*/ 	.word	0x00000097


	//----- nvinfo : EIATTR_FRAME_SIZE
	.align		4
.L_102:
        /*0228*/ 	.byte	0x04, 0x11
        /*022a*/ 	.short	(.L_104 - .L_103)
	.align		4
.L_103:
        /*022c*/ 	.word	index@(_ZN5flash16flash_fwd_kernelI23Flash_fwd_kernel_traitsILi96ELi64ELi64ELi4ELb0ELb0EN7cutlass6half_tE19Flash_kernel_traitsILi96ELi64ELi64ELi4ES3_EELb0ELb1ELb0ELb0ELb0ELb1ELb0ELb0EEEvNS_16Flash_fwd_paramsE)
        /*0230*/ 	.word	0x00000000


	//----- nvinfo : EIATTR_REGCOUNT
	.align		4
.L_104:
        /*0234*/ 	.byte	0x04, 0x2f
        /*0236*/ 	.short	(.L_106 - .L_105)
	.align		4
.L_105:
        /*0238*/ 	.word	index@(_ZN5flash16flash_fwd_kernelI23Flash_fwd_kernel_traitsILi96ELi64ELi64ELi4ELb0ELb0EN7cutlass6half_tE19Flash_kernel_traitsILi96ELi64ELi64ELi4ES3_EELb0ELb1ELb0ELb0ELb1ELb1ELb0ELb0EEEvNS_16Flash_fwd_paramsE)
        /*023c*/ 	.word	0x00000096


	//----- nvinfo : EIATTR_FRAME_SIZE
	.align		4
.L_106:
        /*0240*/ 	.byte	0x04, 0x11
        /*0242*/ 	.short	(.L_108 - .L_107)
	.align		4
.L_107:
        /*0244*/ 	.word	index@(_ZN5flash16flash_fwd_kernelI23Flash_fwd_kernel_traitsILi96ELi64ELi64ELi4ELb0ELb0EN7cutlass6half_tE19Flash_kernel_traitsILi96ELi64ELi64ELi4ES3_EELb0ELb1ELb0ELb0ELb1ELb1ELb0ELb0EEEvNS_16Flash_fwd_paramsE)
        /*0248*/ 	.word	0x00000000


	//----- nvinfo : EIATTR_REGCOUNT
	.align		4
.L_108:
        /*024c*/ 	.byte	0x04, 0x2f
        /*024e*/ 	.short	(.L_110 - .L_109)
	.align		4
.L_109:
        /*0250*/ 	.word	index@(_ZN5flash16flash_fwd_kernelI23Flash_fwd_kernel_traitsILi96ELi128ELi64ELi4ELb0ELb0EN7cutlass6half_tE19Flash_kernel_traitsILi96ELi128ELi64ELi4ES3_EELb0ELb1ELb0ELb1ELb0ELb0ELb0ELb0EEEvNS_16Flash_fwd_paramsE)
        /*0254*/ 	.word	0x000000ff


	//----- nvinfo : EIATTR_FRAME_SIZE
	.align		4
.L_110:
        /*0258*/ 	.byte	0x04, 0x11
        /*025a*/ 	.short	(.L_112 - .L_111)
	.align		4
.L_111:
        /*025c*/ 	.word	index@(_ZN5flash16flash_fwd_kernelI23Flash_fwd_kernel_traitsILi96ELi128ELi64ELi4ELb0ELb0EN7cutlass6half_tE19Flash_kernel_traitsILi96ELi128ELi64ELi4ES3_EELb0ELb1ELb0ELb1ELb0ELb0ELb0ELb0EEEvNS_16Flash_fwd_paramsE)
        /*0260*/ 	.word	0x00000000


	//----- nvinfo : EIATTR_REGCOUNT
	.align		4
.L_112:
        /*0264*/ 	.byte	0x04, 0x2f
        /*0266*/ 	.short	(.L_114 - .L_113)
	.align		4
.L_113:
        /*0268*/ 	.word	index@(_ZN5flash16flash_fwd_kernelI23Flash_fwd_kernel_traitsILi96ELi128ELi64ELi4ELb0ELb0EN7cutlass6half_tE19Flash_kernel_traitsILi96ELi128ELi64ELi4ES3_EELb0ELb1ELb0ELb0ELb0ELb0ELb0ELb0EEEvNS_16Flash_fwd_paramsE)
        /*026c*/ 	.word	0x000000ff


	//----- nvinfo : EIATTR_FRAME_SIZE
	.align		4
.L_114:
        /*0270*/ 	.byte	0x04, 0x11
        /*0272*/ 	.short	(.L_116 - .L_115)
	.align		4
.L_115:
        /*0274*/ 	.word	index@(_ZN5flash16flash_fwd_kernelI23Flash_fwd_kernel_traitsILi96ELi128ELi64ELi4ELb0ELb0EN7cutlass6half_tE19Flash_kernel_traitsILi96ELi128ELi64ELi4ES3_EELb0ELb1ELb0ELb0ELb0ELb0ELb0ELb0EEEvNS_16Flash_fwd_paramsE)
        /*0278*/ 	.word	0x00000000


	//----- nvinfo : EIATTR_REGCOUNT
	.align		4
.L_116:
        /*027c*/ 	.byte	0x04, 0x2f
        /*027e*/ 	.short	(.L_118 - .L_117)
	.align		4
.L_117:
        /*0280*/ 	.word	index@(_ZN5flash16flash_fwd_kernelI23Flash_fwd_kernel_traitsILi96ELi128ELi64ELi4ELb0ELb0EN7cutlass6half_tE19Flash_kernel_traitsILi96ELi128ELi64ELi4ES3_EELb0ELb1ELb0ELb0ELb0ELb1ELb0ELb0EEEvNS_16Flash_fwd_paramsE)
        /*0284*/ 	.word	0x000000fe


	//----- nvinfo : EIATTR_FRAME_SIZE
	.align		4
.L_118:
        /*0288*/ 	.byte	0x04, 0x11
        /*028a*/ 	.short	(.L_120 - .L_119)
	.align		4
.L_119:
        /*028c*/ 	.word	index@(_ZN5flash16flash_fwd_kernelI23Flash_fwd_kernel_traitsILi96ELi128ELi64ELi4ELb0ELb0EN7cutlass6half_tE19Flash_kernel_traitsILi96ELi128ELi64ELi4ES3_EELb0ELb1ELb0ELb0ELb0ELb1ELb0ELb0EEEvNS_16Flash_fwd_paramsE)
        /*0290*/ 	.word	0x00000000


	//----- nvinfo : EIATTR_REGCOUNT
	.align		4
.L_120:
        /*0294*/ 	.byte	0x04, 0x2f
        /*0296*/ 	.short	(.L_122 - .L_121)
	.align		4
.L_121:
        /*0298*/ 	.word	index@(_ZN5flash16flash_fwd_kernelI23Flash_fwd_kernel_traitsILi96ELi128ELi64ELi4ELb0ELb0EN7cutlass6half_tE19Flash_kernel_traitsILi96ELi128ELi64ELi4ES3_EELb0ELb1ELb0ELb0ELb1ELb1ELb0ELb0EEEvNS_16Flash_fwd_paramsE)
        /*029c*/ 	.word	0x000000ff


	//----- nvinfo : EIATTR_FRAME_SIZE
	.align		4
.L_122:
        /*02a0*/ 	.byte	0x04, 0x11
        /*02a2*/ 	.short	(.L_124 - .L_123)
	.align		4
.L_123:
        /*02a4*/ 	.word	index@(_ZN5flash16flash_fwd_kernelI23Flash_fwd_kernel_traitsILi96ELi128ELi64ELi4ELb0ELb0EN7cutlass6half_tE19Flash_kernel_traitsILi96ELi128ELi64ELi4ES3_EELb0ELb1ELb0ELb0ELb1ELb1ELb0ELb0EEEvNS_16Flash_fwd_paramsE)
        /*02a8*/ 	.word	0x00000010


	//----- nvinfo : EIATTR_MIN_STACK_SIZE
	.align		4
.L_124:
        /*02ac*/ 	.byte	0x04, 0x12
        /*02ae*/ 	.short	(.L_126 - .L_125)
	.align		4
.L_125:
        /*02b0*/ 	.word	index@(_ZN5flash16flash_fwd_kernelI23Flash_fwd_kernel_traitsILi96ELi128ELi64ELi4ELb0ELb0EN7cutlass6half_tE19Flash_kernel_traitsILi96ELi128ELi64ELi4ES3_EELb0ELb1ELb0ELb0ELb1ELb1ELb0ELb0EEEvNS_16Flash_fwd_paramsE)
        /*02b4*/ 	.word	0x00000010


	//----- nvinfo : EIATTR_MIN_STACK_SIZE
	.align		4
.L_126:
        /*02b8*/ 	.byte	0x04, 0x12
        /*02ba*/ 	.short	(.L_128 - .L_127)
	.align		4
.L_127:
        /*02bc*/ 	.word	index@(_ZN5flash16flash_fwd_kernelI23Flash_fwd_kernel_traitsILi96ELi128ELi64ELi4ELb0ELb0EN7cutlass6half_tE19Flash_kernel_traitsILi96ELi128ELi64ELi4ES3_EELb0ELb1ELb0ELb0ELb0ELb1ELb0ELb0EEEvNS_16Flash_fwd_paramsE)
        /*02c0*/ 	.word	0x00000000


	//----- nvinfo : EIATTR_MIN_STACK_SIZE
	.align		4
.L_128:
        /*02c4*/ 	.byte	0x04, 0x12
        /*02c6*/ 	.short	(.L_130 - .L_129)
	.align		4
.L_129:
        /*02c8*/ 	.word	index@(_ZN5flash16flash_fwd_kernelI23Flash_fwd_kernel_traitsILi96ELi128ELi64ELi4ELb0ELb0EN7cutlass6half_tE19Flash_kernel_traitsILi96ELi128ELi64ELi4ES3_EELb0ELb1ELb0ELb0ELb0ELb0ELb0ELb0EEEvNS_16Flash_fwd_paramsE)
        /*02cc*/ 	.word	0x00000000


	//----- nvinfo : EIATTR_MIN_STACK_SIZE
	.align		4
.L_130:
        /*02d0*/ 	.byte	0x04, 0x12
        /*02d2*/ 	.short	(.L_132 - .L_131)
	.align		4
.L_131:
        /*02d4*/ 	.word	index@(_ZN5flash16flash_fwd_kernelI23Flash_fwd_kernel_traitsILi96ELi128ELi64ELi4ELb0ELb0EN7cutlass6half_tE19Flash_kernel_traitsILi96ELi128ELi64ELi4ES3_EELb0ELb1ELb0ELb1ELb0ELb0ELb0ELb0EEEvNS_16Flash_fwd_paramsE)
        /*02d8*/ 	.word	0x00000000


	//----- nvinfo : EIATTR_MIN_STACK_SIZE
	.align		4
.L_132:
        /*02dc*/ 	.byte	0x04, 0x12
        /*02de*/ 	.short	(.L_134 - .L_133)
	.align		4
.L_133:
        /*02e0*/ 	.word	index@(_ZN5flash16flash_fwd_kernelI23Flash_fwd_kernel_traitsILi96ELi64ELi64ELi4ELb0ELb0EN7cutlass6half_tE19Flash_kernel_traitsILi96ELi64ELi64ELi4ES3_EELb0ELb1ELb0ELb0ELb1ELb1ELb0ELb0EEEvNS_16Flash_fwd_paramsE)
        /*02e4*/ 	.word	0x00000000


	//----- nvinfo : EIATTR_MIN_STACK_SIZE
	.align		4
.L_134:
        /*02e8*/ 	.byte	0x04, 0x12
        /*02ea*/ 	.short	(.L_136 - .L_135)
	.align		4
.L_135:
        /*02ec*/ 	.word	index@(_ZN5flash16flash_fwd_kernelI23Flash_fwd_kernel_traitsILi96ELi64ELi64ELi4ELb0ELb0EN7cutlass6half_tE19Flash_kernel_traitsILi96ELi64ELi64ELi4ES3_EELb0ELb1ELb0ELb0ELb0ELb1ELb0ELb0EEEvNS_16Flash_fwd_paramsE)
        /*02f0*/ 	.word	0x00000000


	//----- nvinfo : EIATTR_MIN_STACK_SIZE
	.align		4
.L_136:
        /*02f4*/ 	.byte	0x04, 0x12
        /*02f6*/ 	.short	(.L_138 - .L_137)
	.align		4
.L_137:
        /*02f8*/ 	.word	index@(_ZN5flash16flash_fwd_kernelI23Flash_fwd_kernel_traitsILi96ELi64ELi64ELi4ELb0ELb0EN7cutlass6half_tE19Flash_kernel_traitsILi96ELi64ELi64ELi4ES3_EELb0ELb1ELb0ELb0ELb0ELb0ELb0ELb0EEEvNS_16Flash_fwd_paramsE)
        /*02fc*/ 	.word	0x00000000


	//----- nvinfo : EIATTR_MIN_STACK_SIZE
	.align		4
.L_138:
        /*0300*/ 	.byte	0x04, 0x12
        /*0302*/ 	.short	(.L_140 - .L_139)
	.align		4
.L_139:
        /*0304*/ 	.word	index@(_ZN5flash16flash_fwd_kernelI23Flash_fwd_kernel_traitsILi96ELi64ELi64ELi4ELb0ELb0EN7cutlass6half_tE19Flash_kernel_traitsILi96ELi64ELi64ELi4ES3_EELb0ELb1ELb0ELb1ELb0ELb0ELb0ELb0EEEvNS_16Flash_fwd_paramsE)
        /*0308*/ 	.word	0x00000000


	//----- nvinfo : EIATTR_MIN_STACK_SIZE
	.align		4
.L_140:
        /*030c*/ 	.byte	0x04, 0x12
        /*030e*/ 	.short	(.L_142 - .L_141)
	.align		4
.L_141:
        /*0310*/ 	.word	index@(_ZN5flash16flash_fwd_kernelI23Flash_fwd_kernel_traitsILi96ELi128ELi64ELi4ELb0ELb0EN7cutlass6half_tE19Flash_kernel_traitsILi96ELi128ELi64ELi4ES3_EELb1ELb1ELb0ELb0ELb0ELb0ELb0ELb0EEEvNS_16Flash_fwd_paramsE)
        /*0314*/ 	.word	0x00000038


	//----- nvinfo : EIATTR_MIN_STACK_SIZE
	.align		4
.L_142:
        /*0318*/ 	.byte	0x04, 0x12
        /*031a*/ 	.short	(.L_144 - .L_143)
	.align		4
.L_143:
        /*031c*/ 	.word	index@(_ZN5flash16flash_fwd_kernelI23Flash_fwd_kernel_traitsILi96ELi128ELi64ELi4ELb0ELb0EN7cutlass6half_tE19Flash_kernel_traitsILi96ELi128ELi64ELi4ES3_EELb1ELb1ELb0ELb0ELb1ELb1ELb0ELb0EEEvNS_16Flash_fwd_paramsE)
        /*0320*/ 	.word	0x00000000


	//----- nvinfo : EIATTR_MIN_STACK_SIZE
	.align		4
.L_144:
        /*0324*/ 	.byte	0x04, 0x12
        /*0326*/ 	.short	(.L_146 - .L_145)
	.align		4
.L_145:
        /*0328*/ 	.word	index@(_ZN5flash16flash_fwd_kernelI23Flash_fwd_kernel_traitsILi96ELi128ELi64ELi4ELb0ELb0EN7cutlass6half_tE19Flash_kernel_traitsILi96ELi128ELi64ELi4ES3_EELb0ELb1ELb0ELb0ELb1ELb1ELb1ELb0EEEvNS_16Flash_fwd_paramsE)
        /*032c*/ 	.word	0x00000070


	//----- nvinfo : EIATTR_MIN_STACK_SIZE
	.align		4
.L_146:
        /*0330*/ 	.byte	0x04, 0x12
        /*0332*/ 	.short	(.L_148 - .L_147)
	.align		4
.L_147:
        /*0334*/ 	.word	index@(_ZN5flash16flash_fwd_kernelI23Flash_fwd_kernel_traitsILi96ELi128ELi64ELi4ELb0ELb0EN7cutlass6half_tE19Flash_kernel_traitsILi96ELi128ELi64ELi4ES3_EELb1ELb1ELb0ELb0ELb0ELb1ELb0ELb0EEEvNS_16Flash_fwd_paramsE)
        /*0338*/ 	.word	0x00000010


	//----- nvinfo : EIATTR_MIN_STACK_SIZE
	.align		4
.L_148:
        /*033c*/ 	.byte	0x04, 0x12
        /*033e*/ 	.short	(.L_150 - .L_149)
	.align		4
.L_149:
        /*0340*/ 	.word	index@(_ZN5flash16flash_fwd_kernelI23Flash_fwd_kernel_traitsILi96ELi128ELi64ELi4ELb0ELb0EN7cutlass6half_tE19Flash_kernel_traitsILi96ELi128ELi64ELi4ES3_EELb0ELb1ELb0ELb0ELb0ELb1ELb1ELb0EEEvNS_16Flash_fwd_paramsE)
        /*0344*/ 	.word	0x00000088


	//----- nvinfo : EIATTR_MIN_STACK_SIZE
	.align		4
.L_150:
        /*0348*/ 	.byte	0x04, 0x12
        /*034a*/ 	.short	(.L_152 - .L_151)
	.align		4
.L_151:
        /*034c*/ 	.word	index@(_ZN5flash16flash_fwd_kernelI23Flash_fwd_kernel_traitsILi96ELi128ELi64ELi4ELb0ELb0EN7cutlass6half_tE19Flash_kernel_traitsILi96ELi128ELi64ELi4ES3_EELb1ELb1ELb0ELb1ELb0ELb0ELb0ELb0EEEvNS_16Flash_fwd_paramsE)
        /*0350*/ 	.word	0x00000048


	//----- nvinfo : EIATTR_MIN_STACK_SIZE
	.align		4
.L_152:
        /*0354*/ 	.byte	0x04, 0x12
        /*0356*/ 	.short	(.L_154 - .L_153)
	.align		4
.L_153:
        /*0358*/ 	.word	index@(_ZN5flash16flash_fwd_kernelI23Flash_fwd_kernel_traitsILi96ELi128ELi64ELi4ELb0ELb0EN7cutlass6half_tE19Flash_kernel_traitsILi96ELi128ELi64ELi4ES3_EELb1ELb1ELb0ELb0ELb0ELb0ELb0ELb1EEEvNS_16Flash_fwd_paramsE)
        /*035c*/ 	.word	0x00000268


	//----- nvinfo : EIATTR_MIN_STACK_SIZE
	.align		4
.L_154:
        /*0360*/ 	.byte	0x04, 0x12
        /*0362*/ 	.short	(.L_156 - .L_155)
	.align		4
.L_155:
        /*0364*/ 	.word	index@(_ZN5flash16flash_fwd_kernelI23Flash_fwd_kernel_traitsILi96ELi128ELi64ELi4ELb0ELb0EN7cutlass6half_tE19Flash_kernel_traitsILi96ELi128ELi64ELi4ES3_EELb0ELb1ELb0ELb0ELb0ELb0ELb1ELb0EEEvNS_16Flash_fwd_paramsE)
        /*0368*/ 	.word	0x00000048


	//----- nvinfo : EIATTR_MIN_STACK_SIZE
	.align		4
.L_156:
        /*036c*/ 	.byte	0x04, 0x12
        /*036e*/ 	.short	(.L_158 - .L_157)
	.align		4
.L_157:
        /*0370*/ 	.word	index@(_ZN5flash16flash_fwd_kernelI23Flash_fwd_kernel_traitsILi96ELi128ELi64ELi4ELb0ELb0EN7cutlass6half_tE19Flash_kernel_traitsILi96ELi128ELi64ELi4ES3_EELb1ELb1ELb0ELb1ELb0ELb0ELb0ELb1EEEvNS_16Flash_fwd_paramsE)
        /*0374*/ 	.word	0x00000270


	//----- nvinfo : EIATTR_MIN_STACK_SIZE
	.align		4
.L_158:
        /*0378*/ 	.byte	0x04, 0x12
        /*037a*/ 	.short	(.L_160 - .L_159)
	.align		4
.L_159:
        /*037c*/ 	.word	index@(_ZN5flash16flash_fwd_kernelI23Flash_fwd_kernel_traitsILi96ELi128ELi64ELi4ELb0ELb0EN7cutlass6half_tE19Flash_kernel_traitsILi96ELi128ELi64ELi4ES3_EELb0ELb1ELb0ELb1ELb0ELb0ELb1ELb0EEEvNS_16Flash_fwd_paramsE)
        /*0380*/ 	.word	0x00000048


	//----- nvinfo : EIATTR_MIN_STACK_SIZE
	.align		4
.L_160:
        /*0384*/ 	.byte	0x04, 0x12
        /*0386*/ 	.short	(.L_162 - .L_161)
	.align		4
.L_161:
        /*0388*/ 	.word	index@(_ZN5flash16flash_fwd_kernelI23Flash_fwd_kernel_traitsILi96ELi64ELi64ELi4ELb0ELb0EN7cutlass6half_tE19Flash_kernel_traitsILi96ELi64ELi64ELi4ES3_EELb1ELb1ELb0ELb0ELb0ELb0ELb0ELb0EEEvNS_16Flash_fwd_paramsE)
        /*038c*/ 	.word	0x00000000


	//----- nvinfo : EIATTR_MIN_STACK_SIZE
	.align		4
.L_162:
        /*0390*/ 	.byte	0x04, 0x12
        /*0392*/ 	.short	(.L_164 - .L_163)
	.align		4
.L_163:
        /*0394*/ 	.word	index@(_ZN5flash16flash_fwd_kernelI23Flash_fwd_kernel_traitsILi96ELi64ELi64ELi4ELb0ELb0EN7cutlass6half_tE19Flash_kernel_traitsILi96ELi64ELi64ELi4ES3_EELb1ELb1ELb0ELb0ELb1ELb1ELb0ELb0EEEvNS_16Flash_fwd_paramsE)
        /*0398*/ 	.word	0x00000000


	//----- nvinfo : EIATTR_MIN_STACK_SIZE
	.align		4
.L_164:
        /*039c*/ 	.byte	0x04, 0x12
        /*039e*/ 	.short	(.L_166 - .L_165)
	.align		4
.L_165:
        /*03a0*/ 	.word	index@(_ZN5flash16flash_fwd_kernelI23Flash_fwd_kernel_traitsILi96ELi64ELi64ELi4ELb0ELb0EN7cutlass6half_tE19Flash_kernel_traitsILi96ELi64ELi64ELi4ES3_EELb0ELb1ELb0ELb0ELb1ELb1ELb1ELb0EEEvNS_16Flash_fwd_paramsE)
        /*03a4*/ 	.word	0x00000000


	//----- nvinfo : EIATTR_MIN_STACK_SIZE
	.align		4
.L_166:
        /*03a8*/ 	.byte	0x04, 0x12
        /*03aa*/ 	.short	(.L_168 - .L_167)
	.align		4
.L_167:
        /*03ac*/ 	.word	index@(_ZN5flash16flash_fwd_kernelI23Flash_fwd_kernel_traitsILi96ELi64ELi64ELi4ELb0ELb0EN7cutlass6half_tE19Flash_kernel_traitsILi96ELi64ELi64ELi4ES3_EELb1ELb1ELb0ELb0ELb0ELb1ELb0ELb0EEEvNS_16Flash_fwd_paramsE)
        /*03b0*/ 	.word	0x00000000


	//----- nvinfo : EIATTR_MIN_STACK_SIZE
	.align		4
.L_168:
        /*03b4*/ 	.byte	0x04, 0x12
        /*03b6*/ 	.short	(.L_170 - .L_169)
	.align		4
.L_169:
        /*03b8*/ 	.word	index@(_ZN5flash16flash_fwd_kernelI23Flash_fwd_kernel_traitsILi96ELi64ELi64ELi4ELb0ELb0EN7cutlass6half_tE19Flash_kernel_traitsILi96ELi64ELi64ELi4ES3_EELb0ELb1ELb0ELb0ELb0ELb1ELb1ELb0EEEvNS_16Flash_fwd_paramsE)
        /*03bc*/ 	.word	0x00000000


	//----- nvinfo : EIATTR_MIN_STACK_SIZE
	.align		4
.L_170:
        /*03c0*/ 	.byte	0x04, 0x12
        /*03c2*/ 	.short	(.L_172 - .L_171)
	.align		4
.L_171:
        /*03c4*/ 	.word	index@(_ZN5flash16flash_fwd_kernelI23Flash_fwd_kernel_traitsILi96ELi64ELi64ELi4ELb0ELb0EN7cutlass6half_tE19Flash_kernel_traitsILi96ELi64ELi64ELi4ES3_EELb1ELb1ELb0ELb1ELb0ELb0ELb0ELb0EEEvNS_16Flash_fwd_paramsE)
        /*03c8*/ 	.word	0x00000000


	//----- nvinfo : EIATTR_MIN_STACK_SIZE
	.align		4
.L_172:
        /*03cc*/ 	.byte	0x04, 0x12
        /*03ce*/ 	.short	(.L_174 - .L_173)
	.align		4
.L_173:
        /*03d0*/ 	.word	index@(_ZN5flash16flash_fwd_kernelI23Flash_fwd_kernel_traitsILi96ELi64ELi64ELi4ELb0ELb0EN7cutlass6half_tE19Flash_kernel_traitsILi96ELi64ELi64ELi4ES3_EELb1ELb1ELb0ELb0ELb0ELb0ELb0ELb1EEEvNS_16Flash_fwd_paramsE)
        /*03d4*/ 	.word	0x00000000


	//----- nvinfo : EIATTR_MIN_STACK_SIZE
	.align		4
.L_174:
        /*03d8*/ 	.byte	0x04, 0x12
        /*03da*/ 	.short	(.L_176 - .L_175)
	.align		4
.L_175:
        /*03dc*/ 	.word	index@(_ZN5flash16flash_fwd_kernelI23Flash_fwd_kernel_traitsILi96ELi64ELi64ELi4ELb0ELb0EN7cutlass6half_tE19Flash_kernel_traitsILi96ELi64ELi64ELi4ES3_EELb0ELb1ELb0ELb0ELb0ELb0ELb1ELb0EEEvNS_16Flash_fwd_paramsE)
        /*03e0*/ 	.word	0x00000000


	//----- nvinfo : EIATTR_MIN_STACK_SIZE
	.align		4
.L_176:
        /*03e4*/ 	.byte	0x04, 0x12
        /*03e6*/ 	.short	(.L_178 - .L_177)
	.align		4
.L_177:
        /*03e8*/ 	.word	index@(_ZN5flash16flash_fwd_kernelI23Flash_fwd_kernel_traitsILi96ELi64ELi64ELi4ELb0ELb0EN7cutlass6half_tE19Flash_kernel_traitsILi96ELi64ELi64ELi4ES3_EELb1ELb1ELb0ELb1ELb0ELb0ELb0ELb1EEEvNS_16Flash_fwd_paramsE)
        /*03ec*/ 	.word	0x00000000


	//----- nvinfo : EIATTR_MIN_STACK_SIZE
	.align		4
.L_178:
        /*03f0*/ 	.byte	0x04, 0x12
        /*03f2*/ 	.short	(.L_180 - .L_179)
	.align		4
.L_179:
        /*03f4*/ 	.word	index@(_ZN5flash16flash_fwd_kernelI23Flash_fwd_kernel_traitsILi96ELi64ELi64ELi4ELb0ELb0EN7cutlass6half_tE19Flash_kernel_traitsILi96ELi64ELi64ELi4ES3_EELb0ELb1ELb0ELb1ELb0ELb0ELb1ELb0EEEvNS_16Flash_fwd_paramsE)
        /*03f8*/ 	.word	0x00000000
.L_180:


//--------------------- .nv.compat                --------------------------
	.section	.nv.compat,"",@"SHT_CUDA_COMPAT_INFO"
	.align	4
        /*0000*/ 	.byte	0x02, 0x09, 0x01, 0x00, 0x02, 0x02, 0x01, 0x00, 0x02, 0x05, 0x05, 0x00, 0x03, 0x07, 0x01, 0x01
        /*0010*/ 	.byte	0x02, 0x03, 0x00, 0x00, 0x02, 0x06, 0x01, 0x00, 0x04, 0x0b, 0x08, 0x00, 0x00, 0x00, 0x00, 0x00
        /*0020*/ 	.byte	0x00, 0x00, 0x00, 0x00


//--------------------- .nv.info._ZN5flash16flash_fwd_kernelI23Flash_fwd_kernel_traitsILi96ELi128ELi64ELi4ELb0ELb0EN7cutlass6half_tE19Flash_kernel_traitsILi96ELi128ELi64ELi4ES3_EELb0ELb1ELb0ELb0ELb1ELb1ELb0ELb0EEEvNS_16Flash_fwd_paramsE --------------------------
	.section	.nv.info._ZN5flash16flash_fwd_kernelI23Flash_fwd_kernel_traitsILi96ELi128ELi64ELi4ELb0ELb0EN7cutlass6half_tE19Flash_kernel_traitsILi96ELi128ELi64ELi4ES3_EELb0ELb1ELb0ELb0ELb1ELb1ELb0ELb0EEEvNS_16Flash_fwd_paramsE,"",@"SHT_CUDA_INFO"
	.sectionflags	@""
	.align	4


	//----- nvinfo : EIATTR_CUDA_API_VERSION
	.align		4
        /*0000*/ 	.byte	0x04, 0x37
        /*0002*/ 	.short	(.L_182 - .L_181)
.L_181:
        /*0004*/ 	.word	0x00000082


	//----- nvinfo : EIATTR_KPARAM_INFO
	.align		4
.L_182:
        /*0008*/ 	.byte	0x04, 0x17
        /*000a*/ 	.short	(.L_184 - .L_183)
.L_183:
        /*000c*/ 	.word	0x00000000
        /*0010*/ 	.short	0x0000
        /*0012*/ 	.short	0x0000
        /*0014*/ 	.byte	0x00, 0xf0, 0x41, 0x07


	//----- nvinfo : EIATTR_SPARSE_MMA_MASK
	.align		4
.L_184:
        /*0018*/ 	.byte	0x03, 0x50
        /*001a*/ 	.short	0x0000


	//----- nvinfo : EIATTR_MAXREG_COUNT
	.align		4
        /*001c*/ 	.byte	0x03, 0x1b
        /*001e*/ 	.short	0x00ff


	//----- nvinfo : EIATTR_NUM_BARRIERS
	.align		4
        /*0020*/ 	.byte	0x02, 0x4c
        /*0022*/ 	.byte	0x01
	.zero		1


	//----- nvinfo : EIATTR_ANNOTATIONS
	.align		4
        /*0024*/ 	.byte	0x04, 0x55
        /*0026*/ 	.short	(.L_186 - .L_185)


	//   ....[0]....
.L_185:
        /*0028*/ 	.word	0x00000001
        /*002c*/ 	.byte	0xe0, 0x0f, 0x00, 0x00, 0x01, 0x00, 0x00, 0x00, 0x20, 0x10, 0x00, 0x00, 0x01, 0x00, 0x00, 0x00
        /*003c*/ 	.byte	0xc0, 0x77, 0x00, 0x00, 0x01, 0x00, 0x00, 0x00, 0x00, 0x78, 0x00, 0x00


	//----- nvinfo : EIATTR_MERCURY_ISA_VERSION
	.align		4
.L_186:
        /*0048*/ 	.byte	0x03, 0x5f
        /*004a*/ 	.short	0x0101


	//----- nvinfo : EIATTR_COOP_GROUP_MASK_REGIDS
	.align		4
        /*004c*/ 	.byte	0x04, 0x29
        /*004e*/ 	.short	(.L_188 - .L_187)


	//   ....[0]....
.L_187:
        /*0050*/ 	.word	0xffffffff


	//   ....[1]....
        /*0054*/ 	.word	0xffffffff


	//   ....[2]....
        /*0058*/ 	.word	0xffffffff


	//   ....[3]....
        /*005c*/ 	.word	0xffffffff


	//   ....[4]....
        /*0060*/ 	.word	0xffffffff


	//   ....[5]....
        /*0064*/ 	.word	0xffffffff


	//   ....[6]....
        /*0068*/ 	.word	0xffffffff


	//   ....[7]....
        /*006c*/ 	.word	0xffffffff


	//   ....[8]....
        /*0070*/ 	.word	0xffffffff


	//   ....[9]....
        /*0074*/ 	.word	0xffffffff


	//   ....[10]....
        /*0078*/ 	.word	0xffffffff


	//   ....[11]....
        /*007c*/ 	.word	0xffffffff


	//   ....[12]....
        /*0080*/ 	.word	0xffffffff


	//   ....[13]....
        /*0084*/ 	.word	0xffffffff


	//   ....[14]....
        /*0088*/ 	.word	0xffffffff


	//   ....[15]....
        /*008c*/ 	.word	0xffffffff


	//   ....[16]....
        /*0090*/ 	.word	0xffffffff


	//   ....[17]....
        /*0094*/ 	.word	0xffffffff


	//   ....[18]....
        /*0098*/ 	.word	0xffffffff


	//   ....[19]....
        /*009c*/ 	.word	0xffffffff


	//   ....[20]....
        /*00a0*/ 	.word	0xffffffff


	//   ....[21]....
        /*00a4*/ 	.word	0xffffffff


	//   ....[22]....
        /*00a8*/ 	.word	0xffffffff


	//   ....[23]....
        /*00ac*/ 	.word	0xffffffff


	//   ....[24]....
        /*00b0*/ 	.word	0xffffffff


	//   ....[25]....
        /*00b4*/ 	.word	0xffffffff


	//   ....[26]....
        /*00b8*/ 	.word	0xffffffff


	//   ....[27]....
        /*00bc*/ 	.word	0xffffffff


	//   ....[28]....
        /*00c0*/ 	.word	0xffffffff


	//   ....[29]....
        /*00c4*/ 	.word	0xffffffff


	//   ....[30]....
        /*00c8*/ 	.word	0xffffffff


	//   ....[31]....
        /*00cc*/ 	.word	0xffffffff


	//----- nvinfo : EIATTR_COOP_GROUP_INSTR_OFFSETS
	.align		4
.L_188:
        /*00d0*/ 	.byte	0x04, 0x28
        /*00d2*/ 	.short	(.L_190 - .L_189)


	//   ....[0]....
.L_189:
        /*00d4*/ 	.word	0x000024a0


	//   ....[1]....
        /*00d8*/ 	.word	0x000024d0


	//   ....[2]....
        /*00dc*/ 	.word	0x00002620


	//   ....[3]....
        /*00e0*/ 	.word	0x00002650


	//   ....[4]....
        /*00e4*/ 	.word	0x00002680


	//   ....[5]....
        /*00e8*/ 	.word	0x00002820


	//   ....[6]....
        /*00ec*/ 	.word	0x00002da0


	//   ....[7]....
        /*00f0*/ 	.word	0x00002f70


	//   ....[8]....
        /*00f4*/ 	.word	0x00005390


	//   ....[9]....
        /*00f8*/ 	.word	0x00005490


	//   ....[10]....
        /*00fc*/ 	.word	0x000058a0


	//   ....[11]....
        /*0100*/ 	.word	0x000058e0


	//   ....[12]....
        /*0104*/ 	.word	0x00005900


	//   ....[13]....
        /*0108*/ 	.word	0x000059c0


	//   ....[14]....
        /*010c*/ 	.word	0x00005a20


	//   ....[15]....
        /*0110*/ 	.word	0x00005a60


	//   ....[16]....
        /*0114*/ 	.word	0x00008780


	//   ....[17]....
        /*0118*/ 	.word	0x00008800


	//   ....[18]....
        /*011c*/ 	.word	0x00008830


	//   ....[19]....
        /*0120*/ 	.word	0x00008840


	//   ....[20]....
        /*0124*/ 	.word	0x00008860


	//   ....[21]....
        /*0128*/ 	.word	0x00008890


	//   ....[22]....
        /*012c*/ 	.word	0x000088b0


	//   ....[23]....
        /*0130*/ 	.word	0x000088c0


	//   ....[24]....
        /*0134*/ 	.word	0x0000a6e0


	//   ....[25]....
        /*0138*/ 	.word	0x0000a720


	//   ....[26]....
        /*013c*/ 	.word	0x0000a760


	//   ....[27]....
        /*0140*/ 	.word	0x0000a790


	//   ....[28]....
        /*0144*/ 	.word	0x0000a810


	//   ....[29]....
        /*0148*/ 	.word	0x0000a840


	//   ....[30]....
        /*014c*/ 	.word	0x0000a860


	//   ....[31]....
        /*0150*/ 	.word	0x0000a870


	//----- nvinfo : EIATTR_EXIT_INSTR_OFFSETS
	.align		4
.L_190:
        /*0154*/ 	.byte	0x04, 0x1c
        /*0156*/ 	.short	(.L_192 - .L_191)


	//   ....[0]....
.L_191:
        /*0158*/ 	.word	0x000001b0


	//   ....[1]....
        /*015c*/ 	.word	0x0000c070


	//   ....[2]....
        /*0160*/ 	.word	0x0000c7e0


	//   ....[3]....
        /*0164*/ 	.word	0x0000c870


	//----- nvinfo : EIATTR_CRS_STACK_SIZE
	.align		4
.L_192:
        /*0168*/ 	.byte	0x04, 0x1e
        /*016a*/ 	.short	(.L_194 - .L_193)
.L_193:
        /*016c*/ 	.word	0x00000000


	//----- nvinfo : EIATTR_CBANK_PARAM_SIZE
	.align		4
.L_194:
        /*0170*/ 	.byte	0x03, 0x19
        /*0172*/ 	.short	0x01d0


	//----- nvinfo : EIATTR_PARAM_CBANK
	.align		4
        /*0174*/ 	.byte	0x04, 0x0a
        /*0176*/ 	.short	(.L_196 - .L_195)
	.align		4
.L_195:
        /*0178*/ 	.word	index@(.nv.constant0._ZN5flash16flash_fwd_kernelI23Flash_fwd_kernel_traitsILi96ELi128ELi64ELi4ELb0ELb0EN7cutlass6half_tE19Flash_kernel_traitsILi96ELi128ELi64ELi4ES3_EELb0ELb1ELb0ELb0ELb1ELb1ELb0ELb0EEEvNS_16Flash_fwd_paramsE)
        /*017c*/ 	.short	0x0210
        /*017e*/ 	.short	0x01d0


	//----- nvinfo : EIATTR_SW_WAR
	.align		4
.L_196:
        /*0180*/ 	.byte	0x04, 0x36
        /*0182*/ 	.short	(.L_198 - .L_197)
.L_197:
        /*0184*/ 	.word	0x00000008
.L_198:


//--------------------- .nv.info._ZN5flash16flash_fwd_kernelI23Flash_fwd_kernel_traitsILi96ELi128ELi64ELi4ELb0ELb0EN7cutlass6half_tE19Flash_kernel_traitsILi96ELi128ELi64ELi4ES3_EELb0ELb1ELb0ELb0ELb0ELb1ELb0ELb0EEEvNS_16Flash_fwd_paramsE --------------------------
	.section	.nv.info._ZN5flash16flash_fwd_kernelI23Flash_fwd_kernel_traitsILi96ELi128ELi64ELi4ELb0ELb0EN7cutlass6half_tE19Flash_kernel_traitsILi96ELi128ELi64ELi4ES3_EELb0ELb1ELb0ELb0ELb0ELb1ELb0ELb0EEEvNS_16Flash_fwd_paramsE,"",@"SHT_CUDA_INFO"
	.sectionflags	@""
	.align	4


	//----- nvinfo : EIATTR_CUDA_API_VERSION
	.align		4
        /*0000*/ 	.byte	0x04, 0x37
        /*0002*/ 	.short	(.L_200 - .L_199)
.L_199:
        /*0004*/ 	.word	0x00000082


	//----- nvinfo : EIATTR_KPARAM_INFO
	.align		4
.L_200:
        /*0008*/ 	.byte	0x04, 0x17
        /*000a*/ 	.short	(.L_202 - .L_201)
.L_201:
        /*000c*/ 	.word	0x00000000
        /*0010*/ 	.short	0x0000
        /*0012*/ 	.short	0x0000
        /*0014*/ 	.byte	0x00, 0xf0, 0x41, 0x07


	//----- nvinfo : EIATTR_SPARSE_MMA_MASK
	.align		4
.L_202:
        /*0018*/ 	.byte	0x03, 0x50
        /*001a*/ 	.short	0x0000


	//----- nvinfo : EIATTR_MAXREG_COUNT
	.align		4
        /*001c*/ 	.byte	0x03, 0x1b
        /*001e*/ 	.short	0x00ff


	//----- nvinfo : EIATTR_NUM_BARRIERS
	.align		4
        /*0020*/ 	.byte	0x02, 0x4c
        /*0022*/ 	.byte	0x01
	.zero		1


	//----- nvinfo : EIATTR_MERCURY_ISA_VERSION
	.align		4
        /*0024*/ 	.byte	0x03, 0x5f
        /*0026*/ 	.short	0x0101


	//----- nvinfo : EIATTR_COOP_GROUP_MASK_REGIDS
	.align		4
        /*0028*/ 	.byte	0x04, 0x29
        /*002a*/ 	.short	(.L_204 - .L_203)


	//   ....[0]....
.L_203:
        /*002c*/ 	.word	0xffffffff


	//   ....[1]....
        /*0030*/ 	.word	0xffffffff


	//   ....[2]....
        /*0034*/ 	.word	0xffffffff


	//   ....[3]....
        /*0038*/ 	.word	0xffffffff


	//   ....[4]....
        /*003c*/ 	.word	0xffffffff


	//   ....[5]....
        /*0040*/ 	.word	0xffffffff


	//   ....[6]....
        /*0044*/ 	.word	0xffffffff


	//   ....[7]....
        /*0048*/ 	.word	0xffffffff


	//   ....[8]....
        /*004c*/ 	.word	0xffffffff


	//   ....[9]....
        /*0050*/ 	.word	0xffffffff


	//   ....[10]....
        /*0054*/ 	.word	0xffffffff


	//   ....[11]....
        /*0058*/ 	.word	0xffffffff


	//   ....[12]....
        /*005c*/ 	.word	0xffffffff


	//   ....[13]....
        /*0060*/ 	.word	0xffffffff


	//   ....[14]....
        /*0064*/ 	.word	0xffffffff


	//   ....[15]....
        /*0068*/ 	.word	0xffffffff


	//   ....[16]....
        /*006c*/ 	.word	0xffffffff


	//   ....[17]....
        /*0070*/ 	.word	0xffffffff


	//   ....[18]....
        /*0074*/ 	.word	0xffffffff


	//   ....[19]....
        /*0078*/ 	.word	0xffffffff


	//   ....[20]....
        /*007c*/ 	.word	0xffffffff


	//   ....[21]....
        /*0080*/ 	.word	0xffffffff


	//   ....[22]....
        /*0084*/ 	.word	0xffffffff


	//   ....[23]....
        /*0088*/ 	.word	0xffffffff


	//   ....[24]....
        /*008c*/ 	.word	0xffffffff


	//   ....[25]....
        /*0090*/ 	.word	0xffffffff


	//   ....[26]....
        /*0094*/ 	.word	0xffffffff


	//   ....[27]....
        /*0098*/ 	.word	0xffffffff


	//   ....[28]....
        /*009c*/ 	.word	0xffffffff


	//   ....[29]....
        /*00a0*/ 	.word	0xffffffff


	//   ....[30]....
        /*00a4*/ 	.word	0xffffffff


	//   ....[31]....
        /*00a8*/ 	.word	0xffffffff


	//   ....[32]....
        /*00ac*/ 	.word	0xffffffff


	//   ....[33]....
        /*00b0*/ 	.word	0xffffffff


	//   ....[34]....
        /*00b4*/ 	.word	0xffffffff


	//   ....[35]....
        /*00b8*/ 	.word	0xffffffff


	//   ....[36]....
        /*00bc*/ 	.word	0xffffffff


	//   ....[37]....
        /*00c0*/ 	.word	0xffffffff


	//   ....[38]....
        /*00c4*/ 	.word	0xffffffff


	//   ....[39]....
        /*00c8*/ 	.word	0xffffffff


	//----- nvinfo : EIATTR_COOP_GROUP_INSTR_OFFSETS
	.align		4
.L_204:
        /*00cc*/ 	.byte	0x04, 0x28
        /*00ce*/ 	.short	(.L_206 - .L_205)


	//   ....[0]....
.L_205:
        /*00d0*/ 	.word	0x00002e10


	//   ....[1]....
        /*00d4*/ 	.word	0x000030c0


	//   ....[2]....
        /*00d8*/ 	.word	0x00003180


	//   ....[3]....
        /*00dc*/ 	.word	0x000033f0


	//   ....[4]....
        /*00e0*/ 	.word	0x000034b0


	//   ....[5]....
        /*00e4*/ 	.word	0x000034f0


	//   ....[6]....
        /*00e8*/ 	.word	0x00003580


	//   ....[7]....
        /*00ec*/ 	.word	0x000036e0


	//   ....[8]....
        /*00f0*/ 	.word	0x00005ef0


	//   ....[9]....
        /*00f4*/ 	.word	0x000061e0


	//   ....[10]....
        /*00f8*/ 	.word	0x000062b0


	//   ....[11]....
        /*00fc*/ 	.word	0x00006450


	//   ....[12]....
        /*0100*/ 	.word	0x000064f0


	//   ....[13]....
        /*0104*/ 	.word	0x00006530


	//   ....[14]....
        /*0108*/ 	.word	0x000065d0


	//   ....[15]....
        /*010c*/ 	.word	0x00006680


	//   ....[16]....
        /*0110*/ 	.word	0x00009680


	//   ....[17]....
        /*0114*/ 	.word	0x00009a80


	//   ....[18]....
        /*0118*/ 	.word	0x00009c10


	//   ....[19]....
        /*011c*/ 	.word	0x00009c50


	//   ....[20]....
        /*0120*/ 	.word	0x00009c60


	//   ....[21]....
        /*0124*/ 	.word	0x00009c70


	//   ....[22]....
        /*0128*/ 	.word	0x00009c90


	//   ....[23]....
        /*012c*/ 	.word	0x00009d00


	//   ....[24]....
        /*0130*/ 	.word	0x0000ca60


	//   ....[25]....
        /*0134*/ 	.word	0x0000caf0


	//   ....[26]....
        /*0138*/ 	.word	0x0000cb10


	//   ....[27]....
        /*013c*/ 	.word	0x0000cb20


	//   ....[28]....
        /*0140*/ 	.word	0x0000cb40


	//   ....[29]....
        /*0144*/ 	.word	0x0000cb70


	//   ....[30]....
        /*0148*/ 	.word	0x0000cb90


	//   ....[31]....
        /*014c*/ 	.word	0x0000cba0


	//   ....[32]....
        /*0150*/ 	.word	0x0000e950


	//   ....[33]....
        /*0154*/ 	.word	0x0000e990


	//   ....[34]....
        /*0158*/ 	.word	0x0000e9d0


	//   ....[35]....
        /*015c*/ 	.word	0x0000ea00


	//   ....[36]....
        /*0160*/ 	.word	0x0000ea60


	//   ....[37]....
        /*0164*/ 	.word	0x0000ea70


	//   ....[38]....
        /*0168*/ 	.word	0x0000eab0


	//   ....[39]....
        /*016c*/ 	.word	0x0000ead0


	//----- nvinfo : EIATTR_EXIT_INSTR_OFFSETS
	.align		4
.L_206:
        /*0170*/ 	.byte	0x04, 0x1c
        /*0172*/ 	.short	(.L_208 - .L_207)


	//   ....[0]....
.L_207:
        /*0174*/ 	.word	0x000004b0


	//   ....[1]....
        /*0178*/ 	.word	0x00010650


	//   ....[2]....
        /*017c*/ 	.word	0x00010750


	//   ....[3]....
        /*0180*/ 	.word	0x00011250


	//   ....[4]....
        /*0184*/ 	.word	0x000112e0


	//----- nvinfo : EIATTR_CRS_STACK_SIZE
	.align		4
.L_208:
        /*0188*/ 	.byte	0x04, 0x1e
        /*018a*/ 	.short	(.L_210 - .L_209)
.L_209:
        /*018c*/ 	.word	0x00000000


	//----- nvinfo : EIATTR_CBANK_PARAM_SIZE
	.align		4
.L_210:
        /*0190*/ 	.byte	0x03, 0x19
        /*0192*/ 	.short	0x01d0


	//----- nvinfo : EIATTR_PARAM_CBANK
	.align		4
        /*0194*/ 	.byte	0x04, 0x0a
        /*0196*/ 	.short	(.L_212 - .L_211)
	.align		4
.L_211:
        /*0198*/ 	.word	index@(.nv.constant0._ZN5flash16flash_fwd_kernelI23Flash_fwd_kernel_traitsILi96ELi128ELi64ELi4ELb0ELb0EN7cutlass6half_tE19Flash_kernel_traitsILi96ELi128ELi64ELi4ES3_EELb0ELb1ELb0ELb0ELb0ELb1ELb0ELb0EEEvNS_16Flash_fwd_paramsE)
        /*019c*/ 	.short	0x0210
        /*019e*/ 	.short	0x01d0


	//----- nvinfo : EIATTR_SW_WAR
	.align		4
.L_212:
        /*01a0*/ 	.byte	0x04, 0x36
        /*01a2*/ 	.short	(.L_214 - .L_213)
.L_213:
        /*01a4*/ 	.word	0x00000008
.L_214:


//--------------------- .nv.info._ZN5flash16flash_fwd_kernelI23Flash_fwd_kernel_traitsILi96ELi128ELi64ELi4ELb0ELb0EN7cutlass6half_tE19Flash_kernel_traitsILi96ELi128ELi64ELi4ES3_EELb0ELb1ELb0ELb0ELb0ELb0ELb0ELb0EEEvNS_16Flash_fwd_paramsE --------------------------
	.section	.nv.info._ZN5flash16flash_fwd_kernelI23Flash_fwd_kernel_traitsILi96ELi128ELi64ELi4ELb0ELb0EN7cutlass6half_tE19Flash_kernel_traitsILi96ELi128ELi64ELi4ES3_EELb0ELb1ELb0ELb0ELb0ELb0ELb0ELb0EEEvNS_16Flash_fwd_paramsE,"",@"SHT_CUDA_INFO"
	.sectionflags	@""
	.align	4


	//----- nvinfo : EIATTR_CUDA_API_VERSION
	.align		4
        /*0000*/ 	.byte	0x04, 0x37
        /*0002*/ 	.short	(.L_216 - .L_215)
.L_215:
        /*0004*/ 	.word	0x00000082


	//----- nvinfo : EIATTR_KPARAM_INFO
	.align		4
.L_216:
        /*0008*/ 	.byte	0x04, 0x17
        /*000a*/ 	.short	(.L_218 - .L_217)
.L_217:
        /*000c*/ 	.word	0x00000000
        /*0010*/ 	.short	0x0000
        /*0012*/ 	.short	0x0000
        /*0014*/ 	.byte	0x00, 0xf0, 0x41, 0x07


	//----- nvinfo : EIATTR_SPARSE_MMA_MASK
	.align		4
.L_218:
        /*0018*/ 	.byte	0x03, 0x50
        /*001a*/ 	.short	0x0000


	//----- nvinfo : EIATTR_MAXREG_COUNT
	.align		4
        /*001c*/ 	.byte	0x03, 0x1b
        /*001e*/ 	.short	0x00ff


	//----- nvinfo : EIATTR_NUM_BARRIERS
	.align		4
        /*0020*/ 	.byte	0x02, 0x4c
        /*0022*/ 	.byte	0x01
	.zero		1


	//----- nvinfo : EIATTR_MERCURY_ISA_VERSION
	.align		4
        /*0024*/ 	.byte	0x03, 0x5f
        /*0026*/ 	.short	0x0101


	//----- nvinfo : EIATTR_COOP_GROUP_MASK_REGIDS
	.align		4
        /*0028*/ 	.byte	0x04, 0x29
        /*002a*/ 	.short	(.L_220 - .L_219)


	//   ....[0]....
.L_219:
        /*002c*/ 	.word	0xffffffff


	//   ....[1]....
        /*0030*/ 	.word	0xffffffff


	//   ....[2]....
        /*0034*/ 	.word	0xffffffff


	//   ....[3]....
        /*0038*/ 	.word	0xffffffff


	//   ....[4]....
        /*003c*/ 	.word	0xffffffff


	//   ....[5]....
        /*0040*/ 	.word	0xffffffff


	//   ....[6]....
        /*0044*/ 	.word	0xffffffff


	//   ....[7]....
        /*0048*/ 	.word	0xffffffff


	//   ....[8]....
        /*004c*/ 	.word	0xffffffff


	//   ....[9]....
        /*0050*/ 	.word	0xffffffff


	//   ....[10]....
        /*0054*/ 	.word	0xffffffff


	//   ....[11]....
        /*0058*/ 	.word	0xffffffff


	//   ....[12]....
        /*005c*/ 	.word	0xffffffff


	//   ....[13]....
        /*0060*/ 	.word	0xffffffff


	//   ....[14]....
        /*0064*/ 	.word	0xffffffff


	//   ....[15]....
        /*0068*/ 	.word	0xffffffff


	//   ....[16]....
        /*006c*/ 	.word	0xffffffff


	//   ....[17]....
        /*0070*/ 	.word	0xffffffff


	//   ....[18]....
        /*0074*/ 	.word	0xffffffff


	//   ....[19]....
        /*0078*/ 	.word	0xffffffff


	//   ....[20]....
        /*007c*/ 	.word	0xffffffff


	//   ....[21]....
        /*0080*/ 	.word	0xffffffff


	//   ....[22]....
        /*0084*/ 	.word	0xffffffff


	//   ....[23]....
        /*0088*/ 	.word	0xffffffff


	//   ....[24]....
        /*008c*/ 	.word	0xffffffff


	//   ....[25]....
        /*0090*/ 	.word	0xffffffff


	//   ....[26]....
        /*0094*/ 	.word	0xffffffff


	//   ....[27]....
        /*0098*/ 	.word	0xffffffff


	//   ....[28]....
        /*009c*/ 	.word	0xffffffff


	//   ....[29]....
        /*00a0*/ 	.word	0xffffffff


	//   ....[30]....
        /*00a4*/ 	.word	0xffffffff


	//   ....[31]....
        /*00a8*/ 	.word	0xffffffff


	//   ....[32]....
        /*00ac*/ 	.word	0xffffffff


	//   ....[33]....
        /*00b0*/ 	.word	0xffffffff


	//   ....[34]....
        /*00b4*/ 	.word	0xffffffff


	//   ....[35]....
        /*00b8*/ 	.word	0xffffffff


	//   ....[36]....
        /*00bc*/ 	.word	0xffffffff


	//   ....[37]....
        /*00c0*/ 	.word	0xffffffff


	//   ....[38]....
        /*00c4*/ 	.word	0xffffffff


	//   ....[39]....
        /*00c8*/ 	.word	0xffffffff


	//----- nvinfo : EIATTR_COOP_GROUP_INSTR_OFFSETS
	.align		4
.L_220:
        /*00cc*/ 	.byte	0x04, 0x28
        /*00ce*/ 	.short	(.L_222 - .L_221)


	//   ....[0]....
.L_221:
        /*00d0*/ 	.word	0x000040a0


	//   ....[1]....
        /*00d4*/ 	.word	0x000040d0


	//   ....[2]....
        /*00d8*/ 	.word	0x000041b0


	//   ....[3]....
        /*00dc*/ 	.word	0x000041d0


	//   ....[4]....
        /*00e0*/ 	.word	0x000041f0


	//   ....[5]....
        /*00e4*/ 	.word	0x00004290


	//   ....[6]....
        /*00e8*/ 	.word	0x00004430


	//   ....[7]....
        /*00ec*/ 	.word	0x00004610


	//   ....[8]....
        /*00f0*/ 	.word	0x00007560


	//   ....[9]....
        /*00f4*/ 	.word	0x00007660


	//   ....[10]....
        /*00f8*/ 	.word	0x00007740


	//   ....[11]....
        /*00fc*/ 	.word	0x000077e0


	//   ....[12]....
        /*0100*/ 	.word	0x00007870


	//   ....[13]....
        /*0104*/ 	.word	0x00007920


	//   ....[14]....
        /*0108*/ 	.word	0x00007930


	//   ....[15]....
        /*010c*/ 	.word	0x00007960


	//   ....[16]....
        /*0110*/ 	.word	0x0000b320


	//   ....[17]....
        /*0114*/ 	.word	0x0000b3a0


	//   ....[18]....
        /*0118*/ 	.word	0x0000b450


	//   ....[19]....
        /*011c*/ 	.word	0x0000b480


	//   ....[20]....
        /*0120*/ 	.word	0x0000b490


	//   ....[21]....
        /*0124*/ 	.word	0x0000b4b0


	//   ....[22]....
        /*0128*/ 	.word	0x0000b4d0


	//   ....[23]....
        /*012c*/ 	.word	0x0000b4f0


	//   ....[24]....
        /*0130*/ 	.word	0x0000e7b0


	//   ....[25]....
        /*0134*/ 	.word	0x0000e800


	//   ....[26]....
        /*0138*/ 	.word	0x0000e850


	//   ....[27]....
        /*013c*/ 	.word	0x0000e870


	//   ....[28]....
        /*0140*/ 	.word	0x0000e8b0


	//   ....[29]....
        /*0144*/ 	.word	0x0000e8d0


	//   ....[30]....
        /*0148*/ 	.word	0x0000e8e0


	//   ....[31]....
        /*014c*/ 	.word	0x0000e8f0


	//   ....[32]....
        /*0150*/ 	.word	0x00010740


	//   ....[33]....
        /*0154*/ 	.word	0x00010780


	//   ....[34]....
        /*0158*/ 	.word	0x000107b0


	//   ....[35]....
        /*015c*/ 	.word	0x000107d0


	//   ....[36]....
        /*0160*/ 	.word	0x00010850


	//   ....[37]....
        /*0164*/ 	.word	0x00010880


	//   ....[38]....
        /*0168*/ 	.word	0x000108c0


	//   ....[39]....
        /*016c*/ 	.word	0x000108e0


	//----- nvinfo : EIATTR_EXIT_INSTR_OFFSETS
	.align		4
.L_222:
        /*0170*/ 	.byte	0x04, 0x1c
        /*0172*/ 	.short	(.L_224 - .L_223)


	//   ....[0]....
.L_223:
        /*0174*/ 	.word	0x000004b0


	//   ....[1]....
        /*0178*/ 	.word	0x000124f0


	//   ....[2]....
        /*017c*/ 	.word	0x00012610


	//   ....[3]....
        /*0180*/ 	.word	0x00012630


	//   ....[4]....
        /*0184*/ 	.word	0x00013250


	//   ....[5]....
        /*0188*/ 	.word	0x000132e0


	//----- nvinfo : EIATTR_CRS_STACK_SIZE
	.align		4
.L_224:
        /*018c*/ 	.byte	0x04, 0x1e
        /*018e*/ 	.short	(.L_226 - .L_225)
.L_225:
        /*0190*/ 	.word	0x00000000


	//----- nvinfo : EIATTR_CBANK_PARAM_SIZE
	.align		4
.L_226:
        /*0194*/ 	.byte	0x03, 0x19
        /*0196*/ 	.short	0x01d0


	//----- nvinfo : EIATTR_PARAM_CBANK
	.align		4
        /*0198*/ 	.byte	0x04, 0x0a
        /*019a*/ 	.short	(.L_228 - .L_227)
	.align		4
.L_227:
        /*019c*/ 	.word	index@(.nv.constant0._ZN5flash16flash_fwd_kernelI23Flash_fwd_kernel_traitsILi96ELi128ELi64ELi4ELb0ELb0EN7cutlass6half_tE19Flash_kernel_traitsILi96ELi128ELi64ELi4ES3_EELb0ELb1ELb0ELb0ELb0ELb0ELb0ELb0EEEvNS_16Flash_fwd_paramsE)
        /*01a0*/ 	.short	0x0210
        /*01a2*/ 	.short	0x01d0


	//----- nvinfo : EIATTR_SW_WAR
	.align		4
.L_228:
        /*01a4*/ 	.byte	0x04, 0x36
        /*01a6*/ 	.short	(.L_230 - .L_229)
.L_229:
        /*01a8*/ 	.word	0x00000008
.L_230:


//--------------------- .nv.info._ZN5flash16flash_fwd_kernelI23Flash_fwd_kernel_traitsILi96ELi128ELi64ELi4ELb0ELb0EN7cutlass6half_tE19Flash_kernel_traitsILi96ELi128ELi64ELi4ES3_EELb0ELb1ELb0ELb1ELb0ELb0ELb0ELb0EEEvNS_16Flash_fwd_paramsE --------------------------
	.section	.nv.info._ZN5flash16flash_fwd_kernelI23Flash_fwd_kernel_traitsILi96ELi128ELi64ELi4ELb0ELb0EN7cutlass6half_tE19Flash_kernel_traitsILi96ELi128ELi64ELi4ES3_EELb0ELb1ELb0ELb1ELb0ELb0ELb0ELb0EEEvNS_16Flash_fwd_paramsE,"",@"SHT_CUDA_INFO"
	.sectionflags	@""
	.align	4


	//----- nvinfo : EIATTR_CUDA_API_VERSION
	.align		4
        /*0000*/ 	.byte	0x04, 0x37
        /*0002*/ 	.short	(.L_232 - .L_231)
.L_231:
        /*0004*/ 	.word	0x00000082


	//----- nvinfo : EIATTR_KPARAM_INFO
	.align		4
.L_232:
        /*0008*/ 	.byte	0x04, 0x17
        /*000a*/ 	.short	(.L_234 - .L_233)
.L_233:
        /*000c*/ 	.word	0x00000000
        /*0010*/ 	.short	0x0000
        /*0012*/ 	.short	0x0000
        /*0014*/ 	.byte	0x00, 0xf0, 0x41, 0x07


	//----- nvinfo : EIATTR_SPARSE_MMA_MASK
	.align		4
.L_234:
        /*0018*/ 	.byte	0x03, 0x50
        /*001a*/ 	.short	0x0000


	//----- nvinfo : EIATTR_MAXREG_COUNT
	.align		4
        /*001c*/ 	.byte	0x03, 0x1b
        /*001e*/ 	.short	0x00ff


	//----- nvinfo : EIATTR_NUM_BARRIERS
	.align		4
        /*0020*/ 	.byte	0x02, 0x4c
        /*0022*/ 	.byte	0x01
	.zero		1


	//----- nvinfo : EIATTR_MERCURY_ISA_VERSION
	.align		4
        /*0024*/ 	.byte	0x03, 0x5f
        /*0026*/ 	.short	0x0101


	//----- nvinfo : EIATTR_COOP_GROUP_MASK_REGIDS
	.align		4
        /*0028*/ 	.byte	0x04, 0x29
        /*002a*/ 	.short	(.L_236 - .L_235)


	//   ....[0]....
.L_235:
        /*002c*/ 	.word	0xffffffff


	//   ....[1]....
        /*0030*/ 	.word	0xffffffff


	//   ....[2]....
        /*0034*/ 	.word	0xffffffff


	//   ....[3]....
        /*0038*/ 	.word	0xffffffff


	//   ....[4]....
        /*003c*/ 	.word	0xffffffff


	//   ....[5]....
        /*0040*/ 	.word	0xffffffff


	//   ....[6]....
        /*0044*/ 	.word	0xffffffff


	//   ....[7]....
        /*0048*/ 	.word	0xffffffff


	//   ....[8]....
        /*004c*/ 	.word	0xffffffff


	//   ....[9]....
        /*0050*/ 	.word	0xffffffff


	//   ....[10]....
        /*0054*/ 	.word	0xffffffff


	//   ....[11]....
        /*0058*/ 	.word	0xffffffff


	//   ....[12]....
        /*005c*/ 	.word	0xffffffff


	//   ....[13]....
        /*0060*/ 	.word	0xffffffff


	//   ....[14]....
        /*0064*/ 	.word	0xffffffff


	//   ....[15]....
        /*0068*/ 	.word	0xffffffff


	//   ....[16]....
        /*006c*/ 	.word	0xffffffff


	//   ....[17]....
        /*0070*/ 	.word	0xffffffff


	//   ....[18]....
        /*0074*/ 	.word	0xffffffff


	//   ....[19]....
        /*0078*/ 	.word	0xffffffff


	//   ....[20]....
        /*007c*/ 	.word	0xffffffff


	//   ....[21]....
        /*0080*/ 	.word	0xffffffff


	//   ....[22]....
        /*0084*/ 	.word	0xffffffff


	//   ....[23]....
        /*0088*/ 	.word	0xffffffff


	//   ....[24]....
        /*008c*/ 	.word	0xffffffff


	//   ....[25]....
        /*0090*/ 	.word	0xffffffff


	//   ....[26]....
        /*0094*/ 	.word	0xffffffff


	//   ....[27]....
        /*0098*/ 	.word	0xffffffff


	//   ....[28]....
        /*009c*/ 	.word	0xffffffff


	//   ....[29]....
        /*00a0*/ 	.word	0xffffffff


	//   ....[30]....
        /*00a4*/ 	.word	0xffffffff


	//   ....[31]....
        /*00a8*/ 	.word	0xffffffff


	//   ....[32]....
        /*00ac*/ 	.word	0xffffffff


	//   ....[33]....
        /*00b0*/ 	.word	0xffffffff


	//   ....[34]....
        /*00b4*/ 	.word	0xffffffff


	//   ....[35]....
        /*00b8*/ 	.word	0xffffffff


	//   ....[36]....
        /*00bc*/ 	.word	0xffffffff


	//   ....[37]....
        /*00c0*/ 	.word	0xffffffff


	//   ....[38]....
        /*00c4*/ 	.word	0xffffffff


	//   ....[39]....
        /*00c8*/ 	.word	0xffffffff


	//----- nvinfo : EIATTR_COOP_GROUP_INSTR_OFFSETS
	.align		4
.L_236:
        /*00cc*/ 	.byte	0x04, 0x28
        /*00ce*/ 	.short	(.L_238 - .L_237)


	//   ....[0]....
.L_237:
        /*00d0*/ 	.word	0x00004720


	//   ....[1]....
        /*00d4*/ 	.word	0x00004750


	//   ....[2]....
        /*00d8*/ 	.word	0x00004820


	//   ....[3]....
        /*00dc*/ 	.word	0x00004850


	//   ....[4]....
        /*00e0*/ 	.word	0x00004860


	//   ....[5]....
        /*00e4*/ 	.word	0x000048e0


	//   ....[6]....
        /*00e8*/ 	.word	0x00004b10


	//   ....[7]....
        /*00ec*/ 	.word	0x00004cf0


	//   ....[8]....
        /*00f0*/ 	.word	0x000080c0


	//   ....[9]....
        /*00f4*/ 	.word	0x000081c0


	//   ....[10]....
        /*00f8*/ 	.word	0x00008200


	//   ....[11]....
        /*00fc*/ 	.word	0x00008360


	//   ....[12]....
        /*0100*/ 	.word	0x000083a0


	//   ....[13]....
        /*0104*/ 	.word	0x000083e0


	//   ....[14]....
        /*0108*/ 	.word	0x000084e0


	//   ....[15]....
        /*010c*/ 	.word	0x00008540


	//   ....[16]....
        /*0110*/ 	.word	0x0000c290


	//   ....[17]....
        /*0114*/ 	.word	0x0000c390


	//   ....[18]....
        /*0118*/ 	.word	0x0000c4a0


	//   ....[19]....
        /*011c*/ 	.word	0x0000c4f0


	//   ....[20]....
        /*0120*/ 	.word	0x0000c510


	//   ....[21]....
        /*0124*/ 	.word	0x0000c620


	//   ....[22]....
        /*0128*/ 	.word	0x0000c660


	//   ....[23]....
        /*012c*/ 	.word	0x0000c670


	//   ....[24]....
        /*0130*/ 	.word	0x0000fe50


	//   ....[25]....
        /*0134*/ 	.word	0x0000fec0


	//   ....[26]....
        /*0138*/ 	.word	0x0000fef0


	//   ....[27]....
        /*013c*/ 	.word	0x0000ff00


	//   ....[28]....
        /*0140*/ 	.word	0x0000ff20


	//   ....[29]....
        /*0144*/ 	.word	0x0000ff40


	//   ....[30]....
        /*0148*/ 	.word	0x0000ff70


	//   ....[31]....
        /*014c*/ 	.word	0x0000ff80


	//   ....[32]....
        /*0150*/ 	.word	0x00011de0


	//   ....[33]....
        /*0154*/ 	.word	0x00011e10


	//   ....[34]....
        /*0158*/ 	.word	0x00011e30


	//   ....[35]....
        /*015c*/ 	.word	0x00011e50


	//   ....[36]....
        /*0160*/ 	.word	0x00011ed0


	//   ....[37]....
        /*0164*/ 	.word	0x00011f00


	//   ....[38]....
        /*0168*/ 	.word	0x00011f30


	//   ....[39]....
        /*016c*/ 	.word	0x00011f60


	//----- nvinfo : EIATTR_EXIT_INSTR_OFFSETS
	.align		4
.L_238:
        /*0170*/ 	.byte	0x04, 0x1c
        /*0172*/ 	.short	(.L_240 - .L_239)


	//   ....[0]....
.L_239:
        /*0174*/ 	.word	0x000004b0


	//   ....[1]....
        /*0178*/ 	.word	0x00013b50


	//   ....[2]....
        /*017c*/ 	.word	0x00013c80


	//   ....[3]....
        /*0180*/ 	.word	0x00013ca0


	//   ....[4]....
        /*0184*/ 	.word	0x000148c0


	//   ....[5]....
        /*0188*/ 	.word	0x00014950


	//----- nvinfo : EIATTR_CRS_STACK_SIZE
	.align		4
.L_240:
        /*018c*/ 	.byte	0x04, 0x1e
        /*018e*/ 	.short	(.L_242 - .L_241)
.L_241:
        /*0190*/ 	.word	0x00000000


	//----- nvinfo : EIATTR_CBANK_PARAM_SIZE
	.align		4
.L_242:
        /*0194*/ 	.byte	0x03, 0x19
        /*0196*/ 	.short	0x01d0


	//----- nvinfo : EIATTR_PARAM_CBANK
	.align		4
        /*0198*/ 	.byte	0x04, 0x0a
        /*019a*/ 	.short	(.L_244 - .L_243)
	.align		4
.L_243:
        /*019c*/ 	.word	index@(.nv.constant0._ZN5flash16flash_fwd_kernelI23Flash_fwd_kernel_traitsILi96ELi128ELi64ELi4ELb0ELb0EN7cutlass6half_tE19Flash_kernel_traitsILi96ELi128ELi64ELi4ES3_EELb0ELb1ELb0ELb1ELb0ELb0ELb0ELb0EEEvNS_16Flash_fwd_paramsE)
        /*01a0*/ 	.short	0x0210
        /*01a2*/ 	.short	0x01d0


	//----- nvinfo : EIATTR_SW_WAR
	.align		4
.L_244:
        /*01a4*/ 	.byte	0x04, 0x36
        /*01a6*/ 	.short	(.L_246 - .L_245)
.L_245:
        /*01a8*/ 	.word	0x00000008
.L_246:


//--------------------- .nv.info._ZN5flash16flash_fwd_kernelI23Flash_fwd_kernel_traitsILi96ELi64ELi64ELi4ELb0ELb0EN7cutlass6half_tE19Flash_kernel_traitsILi96ELi64ELi64ELi4ES3_EELb0ELb1ELb0ELb0ELb1ELb1ELb0ELb0EEEvNS_16Flash_fwd_paramsE --------------------------
	.section	.nv.info._ZN5flash16flash_fwd_kernelI23Flash_fwd_kernel_traitsILi96ELi64ELi64ELi4ELb0ELb0EN7cutlass6half_tE19Flash_kernel_traitsILi96ELi64ELi64ELi4ES3_EELb0ELb1ELb0ELb0ELb1ELb1ELb0ELb0EEEvNS_16Flash_fwd_paramsE,"",@"SHT_CUDA_INFO"
	.sectionflags	@""
	.align	4


	//----- nvinfo : EIATTR_CUDA_API_VERSION
	.align		4
        /*0000*/ 	.byte	0x04, 0x37
        /*0002*/ 	.short	(.L_248 - .L_247)
.L_247:
        /*0004*/ 	.word	0x00000082


	//----- nvinfo : EIATTR_KPARAM_INFO
	.align		4
.L_248:
        /*0008*/ 	.byte	0x04, 0x17
        /*000a*/ 	.short	(.L_250 - .L_249)
.L_249:
        /*000c*/ 	.word	0x00000000
        /*0010*/ 	.short	0x0000
        /*0012*/ 	.short	0x0000
        /*0014*/ 	.byte	0x00, 0xf0, 0x41, 0x07


	//----- nvinfo : EIATTR_SPARSE_MMA_MASK
	.align		4
.L_250:
        /*0018*/ 	.byte	0x03, 0x50
        /*001a*/ 	.short	0x0000


	//----- nvinfo : EIATTR_MAXREG_COUNT
	.align		4
        /*001c*/ 	.byte	0x03, 0x1b
        /*001e*/ 	.short	0x00ff


	//----- nvinfo : EIATTR_NUM_BARRIERS
	.align		4
        /*0020*/ 	.byte	0x02, 0x4c
        /*0022*/ 	.byte	0x01
	.zero		1


	//----- nvinfo : EIATTR_MERCURY_ISA_VERSION
	.align		4
        /*0024*/ 	.byte	0x03, 0x5f
        /*0026*/ 	.short	0x0101


	//----- nvinfo : EIATTR_COOP_GROUP_MASK_REGIDS
	.align		4
        /*0028*/ 	.byte	0x04, 0x29
        /*002a*/ 	.short	(.L_252 - .L_251)


	//   ....[0]....
.L_251:
        /*002c*/ 	.word	0xffffffff


	//   ....[1]....
        /*0030*/ 	.word	0xffffffff


	//   ....[2]....
        /*0034*/ 	.word	0xffffffff


	//   ....[3]....
        /*0038*/ 	.word	0xffffffff


	//   ....[4]....
        /*003c*/ 	.word	0xffffffff


	//   ....[5]....
        /*0040*/ 	.word	0xffffffff


	//   ....[6]....
        /*0044*/ 	.word	0xffffffff


	//   ....[7]....
        /*0048*/ 	.word	0xffffffff


	//   ....[8]....
        /*004c*/ 	.word	0xffffffff


	//   ....[9]....
        /*0050*/ 	.word	0xffffffff


	//   ....[10]....
        /*0054*/ 	.word	0xffffffff


	//   ....[11]....
        /*0058*/ 	.word	0xffffffff


	//----- nvinfo : EIATTR_COOP_GROUP_INSTR_OFFSETS
	.align		4
.L_252:
        /*005c*/ 	.byte	0x04, 0x28
        /*005e*/ 	.short	(.L_254 - .L_253)


	//   ....[0]....
.L_253:
        /*0060*/ 	.word	0x00001cd0


	//   ....[1]....
        /*0064*/ 	.word	0x00001e90


	//   ....[2]....
        /*0068*/ 	.word	0x00001ec0


	//   ....[3]....
        /*006c*/ 	.word	0x00001fc0


	//   ....[4]....
        /*0070*/ 	.word	0x000035b0


	//   ....[5]....
        /*0074*/ 	.word	0x000035f0


	//   ....[6]....
        /*0078*/ 	.word	0x00003620


	//   ....[7]....
        /*007c*/ 	.word	0x00003640


	//   ....[8]....
        /*0080*/ 	.word	0x000045e0


	//   ....[9]....
        /*0084*/ 	.word	0x00004620


	//   ....[10]....
        /*0088*/ 	.word	0x000046e0


	//   ....[11]....
        /*008c*/ 	.word	0x00004710


	//----- nvinfo : EIATTR_EXIT_INSTR_OFFSETS
	.align		4
.L_254:
        /*0090*/ 	.byte	0x04, 0x1c
        /*0092*/ 	.short	(.L_256 - .L_255)


	//   ....[0]....
.L_255:
        /*0094*/ 	.word	0x000001a0


	//   ....[1]....
        /*0098*/ 	.word	0x00005570


	//   ....[2]....
        /*009c*/ 	.word	0x00005a80


	//   ....[3]....
        /*00a0*/ 	.word	0x00005b10


	//----- nvinfo : EIATTR_CRS_STACK_SIZE
	.align		4
.L_256:
        /*00a4*/ 	.byte	0x04, 0x1e
        /*00a6*/ 	.short	(.L_258 - .L_257)
.L_257:
        /*00a8*/ 	.word	0x00000000


	//----- nvinfo : EIATTR_CBANK_PARAM_SIZE
	.align		4
.L_258:
        /*00ac*/ 	.byte	0x03, 0x19
        /*00ae*/ 	.short	0x01d0


	//----- nvinfo : EIATTR_PARAM_CBANK
	.align		4
        /*00b0*/ 	.byte	0x04, 0x0a
        /*00b2*/ 	.short	(.L_260 - .L_259)
	.align		4
.L_259:
        /*00b4*/ 	.word	index@(.nv.constant0._ZN5flash16flash_fwd_kernelI23Flash_fwd_kernel_traitsILi96ELi64ELi64ELi4ELb0ELb0EN7cutlass6half_tE19Flash_kernel_traitsILi96ELi64ELi64ELi4ES3_EELb0ELb1ELb0ELb0ELb1ELb1ELb0ELb0EEEvNS_16Flash_fwd_paramsE)
        /*00b8*/ 	.short	0x0210
        /*00ba*/ 	.short	0x01d0


	//----- nvinfo : EIATTR_SW_WAR
	.align		4
.L_260:
        /*00bc*/ 	.byte	0x04, 0x36
        /*00be*/ 	.short	(.L_262 - .L_261)
.L_261:
        /*00c0*/ 	.word	0x00000008
.L_262:


//--------------------- .nv.info._ZN5flash16flash_fwd_kernelI23Flash_fwd_kernel_traitsILi96ELi64ELi64ELi4ELb0ELb0EN7cutlass6half_tE19Flash_kernel_traitsILi96ELi64ELi64ELi4ES3_EELb0ELb1ELb0ELb0ELb0ELb1ELb0ELb0EEEvNS_16Flash_fwd_paramsE --------------------------
	.section	.nv.info._ZN5flash16flash_fwd_kernelI23Flash_fwd_kernel_traitsILi96ELi64ELi64ELi4ELb0ELb0EN7cutlass6half_tE19Flash_kernel_traitsILi96ELi64ELi64ELi4ES3_EELb0ELb1ELb0ELb0ELb0ELb1ELb0ELb0EEEvNS_16Flash_fwd_paramsE,"",@"SHT_CUDA_INFO"
	.sectionflags	@""
	.align	4


	//----- nvinfo : EIATTR_CUDA_API_VERSION
	.align		4
        /*0000*/ 	.byte	0x04, 0x37
        /*0002*/ 	.short	(.L_264 - .L_263)
.L_263:
        /*0004*/ 	.word	0x00000082


	//----- nvinfo : EIATTR_KPARAM_INFO
	.align		4
.L_264:
        /*0008*/ 	.byte	0x04, 0x17
        /*000a*/ 	.short	(.L_266 - .L_265)
.L_265:
        /*000c*/ 	.word	0x00000000
        /*0010*/ 	.short	0x0000
        /*0012*/ 	.short	0x0000
        /*0014*/ 	.byte	0x00, 0xf0, 0x41, 0x07


	//----- nvinfo : EIATTR_SPARSE_MMA_MASK
	.align		4
.L_266:
        /*0018*/ 	.byte	0x03, 0x50
        /*001a*/ 	.short	0x0000


	//----- nvinfo : EIATTR_MAXREG_COUNT
	.align		4
        /*001c*/ 	.byte	0x03, 0x1b
        /*001e*/ 	.short	0x00ff


	//----- nvinfo : EIATTR_NUM_BARRIERS
	.align		4
        /*0020*/ 	.byte	0x02, 0x4c
        /*0022*/ 	.byte	0x01
	.zero		1


	//----- nvinfo : EIATTR_MERCURY_ISA_VERSION
	.align		4
        /*0024*/ 	.byte	0x03, 0x5f
        /*0026*/ 	.short	0x0101


	//----- nvinfo : EIATTR_COOP_GROUP_MASK_REGIDS
	.align		4
        /*0028*/ 	.byte	0x04, 0x29
        /*002a*/ 	.short	(.L_268 - .L_267)


	//   ....[0]....
.L_267:
        /*002c*/ 	.word	0xffffffff


	//   ....[1]....
        /*0030*/ 	.word	0xffffffff


	//   ....[2]....
        /*0034*/ 	.word	0xffffffff


	//   ....[3]....
        /*0038*/ 	.word	0xffffffff


	//   ....[4]....
        /*003c*/ 	.word	0xffffffff


	//   ....[5]....
        /*0040*/ 	.word	0xffffffff


	//   ....[6]....
        /*0044*/ 	.word	0xffffffff


	//   ....[7]....
        /*0048*/ 	.word	0xffffffff


	//   ....[8]....
        /*004c*/ 	.word	0xffffffff


	//   ....[9]....
        /*0050*/ 	.word	0xffffffff


	//   ....[10]....
        /*0054*/ 	.word	0xffffffff


	//   ....[11]....
        /*0058*/ 	.word	0xffffffff


	//   ....[12]....
        /*005c*/ 	.word	0xffffffff


	//   ....[13]....
        /*0060*/ 	.word	0xffffffff


	//   ....[14]....
        /*0064*/ 	.word	0xffffffff


	//   ....[15]....
        /*0068*/ 	.word	0xffffffff


	//----- nvinfo : EIATTR_COOP_GROUP_INSTR_OFFSETS
	.align		4
.L_268:
        /*006c*/ 	.byte	0x04, 0x28
        /*006e*/ 	.short	(.L_270 - .L_269)


	//   ....[0]....
.L_269:
        /*0070*/ 	.word	0x00002350


	//   ....[1]....
        /*0074*/ 	.word	0x00002550


	//   ....[2]....
        /*0078*/ 	.word	0x00002570


	//   ....[3]....
        /*007c*/ 	.word	0x00002620


	//   ....[4]....
        /*0080*/ 	.word	0x00004190


	//   ....[5]....
        /*0084*/ 	.word	0x000041d0


	//   ....[6]....
        /*0088*/ 	.word	0x000041f0


	//   ....[7]....
        /*008c*/ 	.word	0x00004210


	//   ....[8]....
        /*0090*/ 	.word	0x00005d30


	//   ....[9]....
        /*0094*/ 	.word	0x00005d70


	//   ....[10]....
        /*0098*/ 	.word	0x00005d90


	//   ....[11]....
        /*009c*/ 	.word	0x00005db0


	//   ....[12]....
        /*00a0*/ 	.word	0x00006d60


	//   ....[13]....
        /*00a4*/ 	.word	0x00006da0


	//   ....[14]....
        /*00a8*/ 	.word	0x00006e00


	//   ....[15]....
        /*00ac*/ 	.word	0x00006e10


	//----- nvinfo : EIATTR_EXIT_INSTR_OFFSETS
	.align		4
.L_270:
        /*00b0*/ 	.byte	0x04, 0x1c
        /*00b2*/ 	.short	(.L_272 - .L_271)


	//   ....[0]....
.L_271:
        /*00b4*/ 	.word	0x00000310


	//   ....[1]....
        /*00b8*/ 	.word	0x00007e30


	//   ....[2]....
        /*00bc*/ 	.word	0x00007f30


	//   ....[3]....
        /*00c0*/ 	.word	0x00008600


	//   ....[4]....
        /*00c4*/ 	.word	0x00008690


	//----- nvinfo : EIATTR_CRS_STACK_SIZE
	.align		4
.L_272:
        /*00c8*/ 	.byte	0x04, 0x1e
        /*00ca*/ 	.short	(.L_274 - .L_273)
.L_273:
        /*00cc*/ 	.word	0x00000000


	//----- nvinfo : EIATTR_CBANK_PARAM_SIZE
	.align		4
.L_274:
        /*00d0*/ 	.byte	0x03, 0x19
        /*00d2*/ 	.short	0x01d0


	//----- nvinfo : EIATTR_PARAM_CBANK
	.align		4
        /*00d4*/ 	.byte	0x04, 0x0a
        /*00d6*/ 	.short	(.L_276 - .L_275)
	.align		4
.L_275:
        /*00d8*/ 	.word	index@(.nv.constant0._ZN5flash16flash_fwd_kernelI23Flash_fwd_kernel_traitsILi96ELi64ELi64ELi4ELb0ELb0EN7cutlass6half_tE19Flash_kernel_traitsILi96ELi64ELi64ELi4ES3_EELb0ELb1ELb0ELb0ELb0ELb1ELb0ELb0EEEvNS_16Flash_fwd_paramsE)
        /*00dc*/ 	.short	0x0210
        /*00de*/ 	.short	0x01d0


	//----- nvinfo : EIATTR_SW_WAR
	.align		4
.L_276:
        /*00e0*/ 	.byte	0x04, 0x36
        /*00e2*/ 	.short	(.L_278 - .L_277)
.L_277:
        /*00e4*/ 	.word	0x00000008
.L_278:


//--------------------- .nv.info._ZN5flash16flash_fwd_kernelI23Flash_fwd_kernel_traitsILi96ELi64ELi64ELi4ELb0ELb0EN7cutlass6half_tE19Flash_kernel_traitsILi96ELi64ELi64ELi4ES3_EELb0ELb1ELb0ELb0ELb0ELb0ELb0ELb0EEEvNS_16Flash_fwd_paramsE --------------------------
	.section	.nv.info._ZN5flash16flash_fwd_kernelI23Flash_fwd_kernel_traitsILi96ELi64ELi64ELi4ELb0ELb0EN7cutlass6half_tE19Flash_kernel_traitsILi96ELi64ELi64ELi4ES3_EELb0ELb1ELb0ELb0ELb0ELb0ELb0ELb0EEEvNS_16Flash_fwd_paramsE,"",@"SHT_CUDA_INFO"
	.sectionflags	@""
	.align	4


	//----- nvinfo : EIATTR_CUDA_API_VERSION
	.align		4
        /*0000*/ 	.byte	0x04, 0x37
        /*0002*/ 	.short	(.L_280 - .L_279)
.L_279:
        /*0004*/ 	.word	0x00000082


	//----- nvinfo : EIATTR_KPARAM_INFO
	.align		4
.L_280:
        /*0008*/ 	.byte	0x04, 0x17
        /*000a*/ 	.short	(.L_282 - .L_281)
.L_281:
        /*000c*/ 	.word	0x00000000
        /*0010*/ 	.short	0x0000
        /*0012*/ 	.short	0x0000
        /*0014*/ 	.byte	0x00, 0xf0, 0x41, 0x07


	//----- nvinfo : EIATTR_SPARSE_MMA_MASK
	.align		4
.L_282:
        /*0018*/ 	.byte	0x03, 0x50
        /*001a*/ 	.short	0x0000


	//----- nvinfo : EIATTR_MAXREG_COUNT
	.align		4
        /*001c*/ 	.byte	0x03, 0x1b
        /*001e*/ 	.short	0x00ff


	//----- nvinfo : EIATTR_NUM_BARRIERS
	.align		4
        /*0020*/ 	.byte	0x02, 0x4c
        /*0022*/ 	.byte	0x01
	.zero		1


	//----- nvinfo : EIATTR_MERCURY_ISA_VERSION
	.align		4
        /*0024*/ 	.byte	0x03, 0x5f
        /*0026*/ 	.short	0x0101


	//----- nvinfo : EIATTR_COOP_GROUP_MASK_REGIDS
	.align		4
        /*0028*/ 	.byte	0x04, 0x29
        /*002a*/ 	.short	(.L_284 - .L_283)


	//   ....[0]....
.L_283:
        /*002c*/ 	.word	0xffffffff


	//   ....[1]....
        /*0030*/ 	.word	0xffffffff


	//   ....[2]....
        /*0034*/ 	.word	0xffffffff


	//   ....[3]....
        /*0038*/ 	.word	0xffffffff


	//   ....[4]....
        /*003c*/ 	.word	0xffffffff


	//   ....[5]....
        /*0040*/ 	.word	0xffffffff


	//   ....[6]....
        /*0044*/ 	.word	0xffffffff


	//   ....[7]....
        /*0048*/ 	.word	0xffffffff


	//   ....[8]....
        /*004c*/ 	.word	0xffffffff


	//   ....[9]....
        /*0050*/ 	.word	0xffffffff


	//   ....[10]....
        /*0054*/ 	.word	0xffffffff


	//   ....[11]....
        /*0058*/ 	.word	0xffffffff


	//   ....[12]....
        /*005c*/ 	.word	0xffffffff


	//   ....[13]....
        /*0060*/ 	.word	0xffffffff


	//   ....[14]....
        /*0064*/ 	.word	0xffffffff


	//   ....[15]....
        /*0068*/ 	.word	0xffffffff


	//----- nvinfo : EIATTR_COOP_GROUP_INSTR_OFFSETS
	.align		4
.L_284:
        /*006c*/ 	.byte	0x04, 0x28
        /*006e*/ 	.short	(.L_286 - .L_285)


	//   ....[0]....
.L_285:
        /*0070*/ 	.word	0x000030f0


	//   ....[1]....
        /*0074*/ 	.word	0x00003180


	//   ....[2]....
        /*0078*/ 	.word	0x000031a0


	//   ....[3]....
        /*007c*/ 	.word	0x00003210


	//   ....[4]....
        /*0080*/ 	.word	0x000051e0


	//   ....[5]....
        /*0084*/ 	.word	0x00005230


	//   ....[6]....
        /*0088*/ 	.word	0x00005250


	//   ....[7]....
        /*008c*/ 	.word	0x00005270


	//   ....[8]....
        /*0090*/ 	.word	0x00007250


	//   ....[9]....
        /*0094*/ 	.word	0x00007270


	//   ....[10]....
        /*0098*/ 	.word	0x000072a0


	//   ....[11]....
        /*009c*/ 	.word	0x000072b0


	//   ....[12]....
        /*00a0*/ 	.word	0x00008260


	//   ....[13]....
        /*00a4*/ 	.word	0x000082a0


	//   ....[14]....
        /*00a8*/ 	.word	0x00008310


	//   ....[15]....
        /*00ac*/ 	.word	0x00008320


	//----- nvinfo : EIATTR_EXIT_INSTR_OFFSETS
	.align		4
.L_286:
        /*00b0*/ 	.byte	0x04, 0x1c
        /*00b2*/ 	.short	(.L_288 - .L_287)


	//   ....[0]....
.L_287:
        /*00b4*/ 	.word	0x00000310


	//   ....[1]....
        /*00b8*/ 	.word	0x00009380


	//   ....[2]....
        /*00bc*/ 	.word	0x000094b0


	//   ....[3]....
        /*00c0*/ 	.word	0x000094d0


	//   ....[4]....
        /*00c4*/ 	.word	0x00009c30


	//   ....[5]....
        /*00c8*/ 	.word	0x00009cc0


	//----- nvinfo : EIATTR_CRS_STACK_SIZE
	.align		4
.L_288:
        /*00cc*/ 	.byte	0x04, 0x1e
        /*00ce*/ 	.short	(.L_290 - .L_289)
.L_289:
        /*00d0*/ 	.word	0x00000000


	//----- nvinfo : EIATTR_CBANK_PARAM_SIZE
	.align		4
.L_290:
        /*00d4*/ 	.byte	0x03, 0x19
        /*00d6*/ 	.short	0x01d0


	//----- nvinfo : EIATTR_PARAM_CBANK
	.align		4
        /*00d8*/ 	.byte	0x04, 0x0a
        /*00da*/ 	.short	(.L_292 - .L_291)
	.align		4
.L_291:
        /*00dc*/ 	.word	index@(.nv.constant0._ZN5flash16flash_fwd_kernelI23Flash_fwd_kernel_traitsILi96ELi64ELi64ELi4ELb0ELb0EN7cutlass6half_tE19Flash_kernel_traitsILi96ELi64ELi64ELi4ES3_EELb0ELb1ELb0ELb0ELb0ELb0ELb0ELb0EEEvNS_16Flash_fwd_paramsE)
        /*00e0*/ 	.short	0x0210
        /*00e2*/ 	.short	0x01d0


	//----- nvinfo : EIATTR_SW_WAR
	.align		4
.L_292:
        /*00e4*/ 	.byte	0x04, 0x36
        /*00e6*/ 	.short	(.L_294 - .L_293)
.L_293:
        /*00e8*/ 	.word	0x00000008
.L_294:


//--------------------- .nv.info._ZN5flash16flash_fwd_kernelI23Flash_fwd_kernel_traitsILi96ELi64ELi64ELi4ELb0ELb0EN7cutlass6half_tE19Flash_kernel_traitsILi96ELi64ELi64ELi4ES3_EELb0ELb1ELb0ELb1ELb0ELb0ELb0ELb0EEEvNS_16Flash_fwd_paramsE --------------------------
	.section	.nv.info._ZN5flash16flash_fwd_kernelI23Flash_fwd_kernel_traitsILi96ELi64ELi64ELi4ELb0ELb0EN7cutlass6half_tE19Flash_kernel_traitsILi96ELi64ELi64ELi4ES3_EELb0ELb1ELb0ELb1ELb0ELb0ELb0ELb0EEEvNS_16Flash_fwd_paramsE,"",@"SHT_CUDA_INFO"
	.sectionflags	@""
	.align	4


	//----- nvinfo : EIATTR_CUDA_API_VERSION
	.align		4
        /*0000*/ 	.byte	0x04, 0x37
        /*0002*/ 	.short	(.L_296 - .L_295)
.L_295:
        /*0004*/ 	.word	0x00000082


	//----- nvinfo : EIATTR_KPARAM_INFO
	.align		4
.L_296:
        /*0008*/ 	.byte	0x04, 0x17
        /*000a*/ 	.short	(.L_298 - .L_297)
.L_297:
        /*000c*/ 	.word	0x00000000
        /*0010*/ 	.short	0x0000
        /*0012*/ 	.short	0x0000
        /*0014*/ 	.byte	0x00, 0xf0, 0x41, 0x07


	//----- nvinfo : EIATTR_SPARSE_MMA_MASK
	.align		4
.L_298:
        /*0018*/ 	.byte	0x03, 0x50
        /*001a*/ 	.short	0x0000


	//----- nvinfo : EIATTR_MAXREG_COUNT
	.align		4
        /*001c*/ 	.byte	0x03, 0x1b
        /*001e*/ 	.short	0x00ff


	//----- nvinfo : EIATTR_NUM_BARRIERS
	.align		4
        /*0020*/ 	.byte	0x02, 0x4c
        /*0022*/ 	.byte	0x01
	.zero		1


	//----- nvinfo : EIATTR_MERCURY_ISA_VERSION
	.align		4
        /*0024*/ 	.byte	0x03, 0x5f
        /*0026*/ 	.short	0x0101


	//----- nvinfo : EIATTR_COOP_GROUP_MASK_REGIDS
	.align		4
        /*0028*/ 	.byte	0x04, 0x29
        /*002a*/ 	.short	(.L_300 - .L_299)


	//   ....[0]....
.L_299:
        /*002c*/ 	.word	0xffffffff


	//   ....[1]....
        /*0030*/ 	.word	0xffffffff


	//   ....[2]....
        /*0034*/ 	.word	0xffffffff


	//   ....[3]....
        /*0038*/ 	.word	0xffffffff


	//   ....[4]....
        /*003c*/ 	.word	0xffffffff


	//   ....[5]....
        /*0040*/ 	.word	0xffffffff


	//   ....[6]....
        /*0044*/ 	.word	0xffffffff


	//   ....[7]....
        /*0048*/ 	.word	0xffffffff


	//   ....[8]....
        /*004c*/ 	.word	0xffffffff


	//   ....[9]....
        /*0050*/ 	.word	0xffffffff


	//   ....[10]....
        /*0054*/ 	.word	0xffffffff


	//   ....[11]....
        /*0058*/ 	.word	0xffffffff


	//   ....[12]....
        /*005c*/ 	.word	0xffffffff


	//   ....[13]....
        /*0060*/ 	.word	0xffffffff


	//   ....[14]....
        /*0064*/ 	.word	0xffffffff


	//   ....[15]....
        /*0068*/ 	.word	0xffffffff


	//----- nvinfo : EIATTR_COOP_GROUP_INSTR_OFFSETS
	.align		4
.L_300:
        /*006c*/ 	.byte	0x04, 0x28
        /*006e*/ 	.short	(.L_302 - .L_301)


	//   ....[0]....
.L_301:
        /*0070*/ 	.word	0x00003560


	//   ....[1]....
        /*0074*/ 	.word	0x000035f0


	//   ....[2]....
        /*0078*/ 	.word	0x00003600


	//   ....[3]....
        /*007c*/ 	.word	0x00003630


	//   ....[4]....
        /*0080*/ 	.word	0x00005940


	//   ....[5]....
        /*0084*/ 	.word	0x00005950


	//   ....[6]....
        /*0088*/ 	.word	0x00005980


	//   ....[7]....
        /*008c*/ 	.word	0x00005990


	//   ....[8]....
        /*0090*/ 	.word	0x00007d20


	//   ....[9]....
        /*0094*/ 	.word	0x00007d40


	//   ....[10]....
        /*0098*/ 	.word	0x00007d90


	//   ....[11]....
        /*009c*/ 	.word	0x00007da0


	//   ....[12]....
        /*00a0*/ 	.word	0x00008d40


	//   ....[13]....
        /*00a4*/ 	.word	0x00008d80


	//   ....[14]....
        /*00a8*/ 	.word	0x00008e00


	//   ....[15]....
        /*00ac*/ 	.word	0x00008e10


	//----- nvinfo : EIATTR_EXIT_INSTR_OFFSETS
	.align		4
.L_302:
        /*00b0*/ 	.byte	0x04, 0x1c
        /*00b2*/ 	.short	(.L_304 - .L_303)


	//   ....[0]....
.L_303:
        /*00b4*/ 	.word	0x00000310


	//   ....[1]....
        /*00b8*/ 	.word	0x00009e40


	//   ....[2]....
        /*00bc*/ 	.word	0x00009f60


	//   ....[3]....
        /*00c0*/ 	.word	0x00009f80


	//   ....[4]....
        /*00c4*/ 	.word	0x0000a6e0


	//   ....[5]....
        /*00c8*/ 	.word	0x0000a770


	//----- nvinfo : EIATTR_CRS_STACK_SIZE
	.align		4
.L_304:
        /*00cc*/ 	.byte	0x04, 0x1e
        /*00ce*/ 	.short	(.L_306 - .L_305)
.L_305:
        /*00d0*/ 	.word	0x00000000


	//----- nvinfo : EIATTR_CBANK_PARAM_SIZE
	.align		4
.L_306:
        /*00d4*/ 	.byte	0x03, 0x19
        /*00d6*/ 	.short	0x01d0


	//----- nvinfo : EIATTR_PARAM_CBANK
	.align		4
        /*00d8*/ 	.byte	0x04, 0x0a
        /*00da*/ 	.short	(.L_308 - .L_307)
	.align		4
.L_307:
        /*00dc*/ 	.word	index@(.nv.constant0._ZN5flash16flash_fwd_kernelI23Flash_fwd_kernel_traitsILi96ELi64ELi64ELi4ELb0ELb0EN7cutlass6half_tE19Flash_kernel_traitsILi96ELi64ELi64ELi4ES3_EELb0ELb1ELb0ELb1ELb0ELb0ELb0ELb0EEEvNS_16Flash_fwd_paramsE)
        /*00e0*/ 	.short	0x0210
        /*00e2*/ 	.short	0x01d0


	//----- nvinfo : EIATTR_SW_WAR
	.align		4
.L_308:
        /*00e4*/ 	.byte	0x04, 0x36
        /*00e6*/ 	.short	(.L_310 - .L_309)
.L_309:
        /*00e8*/ 	.word	0x00000008
.L_310:


//--------------------- .nv.info._ZN5flash16flash_fwd_kernelI23Flash_fwd_kernel_traitsILi96ELi128ELi64ELi4ELb0ELb0EN7cutlass6half_tE19Flash_kernel_traitsILi96ELi128ELi64ELi4ES3_EELb1ELb1ELb0ELb0ELb0ELb0ELb0ELb0EEEvNS_16Flash_fwd_paramsE --------------------------
	.section	.nv.info._ZN5flash16flash_fwd_kernelI23Flash_fwd_kernel_traitsILi96ELi128ELi64ELi4ELb0ELb0EN7cutlass6half_tE19Flash_kernel_traitsILi96ELi128ELi64ELi4ES3_EELb1ELb1ELb0ELb0ELb0ELb0ELb0ELb0EEEvNS_16Flash_fwd_paramsE,"",@"SHT_CUDA_INFO"
	.sectionflags	@""
	.align	4


	//----- nvinfo : EIATTR_CUDA_API_VERSION
	.align		4
        /*0000*/ 	.byte	0x04, 0x37
        /*0002*/ 	.short	(.L_312 - .L_311)
.L_311:
        /*0004*/ 	.word	0x00000082


	//----- nvinfo : EIATTR_KPARAM_INFO
	.align		4
.L_312:
        /*0008*/ 	.byte	0x04, 0x17
        /*000a*/ 	.short	(.L_314 - .L_313)
.L_313:
        /*000c*/ 	.word	0x00000000
        /*0010*/ 	.short	0x0000
        /*0012*/ 	.short	0x0000
        /*0014*/ 	.byte	0x00, 0xf0, 0x41, 0x07


	//----- nvinfo : EIATTR_SPARSE_MMA_MASK
	.align		4
.L_314:
        /*0018*/ 	.byte	0x03, 0x50
        /*001a*/ 	.short	0x0000


	//----- nvinfo : EIATTR_MAXREG_COUNT
	.align		4
        /*001c*/ 	.byte	0x03, 0x1b
        /*001e*/ 	.short	0x00ff


	//----- nvinfo : EIATTR_NUM_BARRIERS
	.align		4
        /*0020*/ 	.byte	0x02, 0x4c
        /*0022*/ 	.byte	0x01
	.zero		1


	//----- nvinfo : EIATTR_ANNOTATIONS
	.align		4
        /*0024*/ 	.byte	0x04, 0x55
        /*0026*/ 	.short	(.L_316 - .L_315)


	//   ....[0]....
.L_315:
        /*0028*/ 	.word	0x00000001
        /*002c*/ 	.byte	0x50, 0x40, 0x00, 0x00, 0x01, 0x00, 0x00, 0x00, 0xd0, 0x5f, 0x00, 0x00, 0x01, 0x00, 0x00, 0x00
        /* <DEDUP_REMOVED lines=12> */
        /*00fc*/ 	.byte	0xe0, 0x5b, 0x01, 0x00, 0x01, 0x00, 0x00, 0x00, 0x00, 0x5c, 0x01, 0x00


	//----- nvinfo : EIATTR_MERCURY_ISA_VERSION
	.align		4
.L_316:
        /*0108*/ 	.byte	0x03, 0x5f
        /*010a*/ 	.short	0x0101


	//----- nvinfo : EIATTR_COOP_GROUP_MASK_REGIDS
	.align		4
        /*010c*/ 	.byte	0x04, 0x29
        /*010e*/ 	.short	(.L_318 - .L_317)


	//   ....[0]....
.L_317:
        /*0110*/ 	.word	0xffffffff


	//   ....[1]....
        /*0114*/ 	.word	0xffffffff


	//   ....[2]....
        /*0118*/ 	.word	0xffffffff


	//   ....[3]....
        /*011c*/ 	.word	0xffffffff


	//   ....[4]....
        /*0120*/ 	.word	0xffffffff


	//   ....[5]....
        /*0124*/ 	.word	0xffffffff


	//   ....[6]....
        /*0128*/ 	.word	0xffffffff


	//   ....[7]....
        /*012c*/ 	.word	0xffffffff


	//   ....[8]....
        /*0130*/ 	.word	0xffffffff


	//   ....[9]....
        /*0134*/ 	.word	0xffffffff


	//   ....[10]....
        /*0138*/ 	.word	0xffffffff


	//   ....[11]....
        /*013c*/ 	.word	0xffffffff


	//   ....[12]....
        /*0140*/ 	.word	0xffffffff


	//   ....[13]....
        /*0144*/ 	.word	0xffffffff


	//   ....[14]....
        /*0148*/ 	.word	0xffffffff


	//   ....[15]....
        /*014c*/ 	.word	0xffffffff


	//   ....[16]....
        /*0150*/ 	.word	0xffffffff


	//   ....[17]....
        /*0154*/ 	.word	0xffffffff


	//   ....[18]....
        /*0158*/ 	.word	0xffffffff


	//   ....[19]....
        /*015c*/ 	.word	0xffffffff


	//   ....[20]....
        /*0160*/ 	.word	0xffffffff


	//   ....[21]....
        /*0164*/ 	.word	0xffffffff


	//   ....[22]....
        /*0168*/ 	.word	0xffffffff


	//   ....[23]....
        /*016c*/ 	.word	0xffffffff


	//   ....[24]....
        /*0170*/ 	.word	0xffffffff


	//   ....[25]....
        /*0174*/ 	.word	0xffffffff


	//   ....[26]....
        /*0178*/ 	.word	0xffffffff


	//   ....[27]....
        /*017c*/ 	.word	0xffffffff


	//   ....[28]....
        /*0180*/ 	.word	0xffffffff


	//   ....[29]....
        /*0184*/ 	.word	0xffffffff


	//   ....[30]....
        /*0188*/ 	.word	0xffffffff


	//   ....[31]....
        /*018c*/ 	.word	0xffffffff


	//   ....[32]....
        /*0190*/ 	.word	0xffffffff


	//   ....[33]....
        /*0194*/ 	.word	0xffffffff


	//   ....[34]....
        /*0198*/ 	.word	0xffffffff


	//   ....[35]....
        /*019c*/ 	.word	0xffffffff


	//   ....[36]....
        /*01a0*/ 	.word	0xffffffff


	//   ....[37]....
        /*01a4*/ 	.word	0xffffffff


	//   ....[38]....
        /*01a8*/ 	.word	0xffffffff


	//   ....[39]....
        /*01ac*/ 	.word	0xffffffff


	//----- nvinfo : EIATTR_COOP_GROUP_INSTR_OFFSETS
	.align		4
.L_318:
        /*01b0*/ 	.byte	0x04, 0x28
        /*01b2*/ 	.short	(.L_320 - .L_319)


	//   ....[0]....
.L_319:
        /*01b4*/ 	.word	0x00004300


	//   ....[1]....
        /*01b8*/ 	.word	0x000043d0


	//   ....[2]....
        /*01bc*/ 	.word	0x000044b0


	//   ....[3]....
        /*01c0*/ 	.word	0x000045e0


	//   ....[4]....
        /*01c4*/ 	.word	0x000046d0


	//   ....[5]....
        /*01c8*/ 	.word	0x00004b70


	//   ....[6]....
        /*01cc*/ 	.word	0x00004cb0


	//   ....[7]....
        /*01d0*/ 	.word	0x00004ee0


	//   ....[8]....
        /*01d4*/ 	.word	0x00008fd0


	//   ....[9]....
        /*01d8*/ 	.word	0x000090c0


	//   ....[10]....
        /*01dc*/ 	.word	0x00009120


	//   ....[11]....
        /*01e0*/ 	.word	0x00009190


	//   ....[12]....
        /*01e4*/ 	.word	0x00009200


	//   ....[13]....
        /*01e8*/ 	.word	0x00009230


	//   ....[14]....
        /*01ec*/ 	.word	0x000092d0


	//   ....[15]....
        /*01f0*/ 	.word	0x00009320


	//   ....[16]....
        /*01f4*/ 	.word	0x0000e050


	//   ....[17]....
        /*01f8*/ 	.word	0x0000e1e0


	//   ....[18]....
        /*01fc*/ 	.word	0x0000e210


	//   ....[19]....
        /*0200*/ 	.word	0x0000e260


	//   ....[20]....
        /*0204*/ 	.word	0x0000e370


	//   ....[21]....
        /*0208*/ 	.word	0x0000e3a0


	//   ....[22]....
        /*020c*/ 	.word	0x0000e3e0


	//   ....[23]....
        /*0210*/ 	.word	0x0000e580


	//   ....[24]....
        /*0214*/ 	.word	0x00012590


	//   ....[25]....
        /*0218*/ 	.word	0x000125d0


	//   ....[26]....
        /*021c*/ 	.word	0x00012710


	//   ....[27]....
        /*0220*/ 	.word	0x00012740


	//   ....[28]....
        /*0224*/ 	.word	0x00012960


	//   ....[29]....
        /*0228*/ 	.word	0x00012a10


	//   ....[30]....
        /*022c*/ 	.word	0x00012b60


	//   ....[31]....
        /*0230*/ 	.word	0x00012bb0


	//   ....[32]....
        /*0234*/ 	.word	0x00015c30


	//   ....[33]....
        /*0238*/ 	.word	0x00015c40


	//   ....[34]....
        /*023c*/ 	.word	0x00015c70


	//   ....[35]....
        /*0240*/ 	.word	0x00015f20


	//   ....[36]....
        /*0244*/ 	.word	0x00015f30


	//   ....[37]....
        /*0248*/ 	.word	0x00015f60


	//   ....[38]....
        /*024c*/ 	.word	0x00015f70


	//   ....[39]....
        /*0250*/ 	.word	0x00015f90


	//----- nvinfo : EIATTR_EXIT_INSTR_OFFSETS
	.align		4
.L_320:
        /*0254*/ 	.byte	0x04, 0x1c
        /*0256*/ 	.short	(.L_322 - .L_321)


	//   ....[0]....
.L_321:
        /*0258*/ 	.word	0x00000690


	//   ....[1]....
        /*025c*/ 	.word	0x00017a60


	//   ....[2]....
        /*0260*/ 	.word	0x00017b90


	//   ....[3]....
        /*0264*/ 	.word	0x00017bb0


	//   ....[4]....
        /*0268*/ 	.word	0x000187a0


	//   ....[5]....
        /*026c*/ 	.word	0x00018830


	//----- nvinfo : EIATTR_CRS_STACK_SIZE
	.align		4
.L_322:
        /*0270*/ 	.byte	0x04, 0x1e
        /*0272*/ 	.short	(.L_324 - .L_323)
.L_323:
        /*0274*/ 	.word	0x00000000


	//----- nvinfo : EIATTR_CBANK_PARAM_SIZE
	.align		4
.L_324:
        /*0278*/ 	.byte	0x03, 0x19
        /*027a*/ 	.short	0x01d0


	//----- nvinfo : EIATTR_PARAM_CBANK
	.align		4
        /*027c*/ 	.byte	0x04, 0x0a
        /*027e*/ 	.short	(.L_326 - .L_325)
	.align		4
.L_325:
        /*0280*/ 	.word	index@(.nv.constant0._ZN5flash16flash_fwd_kernelI23Flash_fwd_kernel_traitsILi96ELi128ELi64ELi4ELb0ELb0EN7cutlass6half_tE19Flash_kernel_traitsILi96ELi128ELi64ELi4ES3_EELb1ELb1ELb0ELb0ELb0ELb0ELb0ELb0EEEvNS_16Flash_fwd_paramsE)
        /*0284*/ 	.short	0x0210
        /*0286*/ 	.short	0x01d0


	//----- nvinfo : EIATTR_SW_WAR
	.align		4
.L_326:
        /*0288*/ 	.byte	0x04, 0x36
        /*028a*/ 	.short	(.L_328 - .L_327)
.L_327:
        /*028c*/ 	.word	0x00000008
.L_328:


//--------------------- .nv.info._ZN5flash16flash_fwd_kernelI23Flash_fwd_kernel_traitsILi96ELi128ELi64ELi4ELb0ELb0EN7cutlass6half_tE19Flash_kernel_traitsILi96ELi128ELi64ELi4ES3_EELb1ELb1ELb0ELb0ELb1ELb1ELb0ELb0EEEvNS_16Flash_fwd_paramsE --------------------------
	.section	.nv.info._ZN5flash16flash_fwd_kernelI23Flash_fwd_kernel_traitsILi96ELi128ELi64ELi4ELb0ELb0EN7cutlass6half_tE19Flash_kernel_traitsILi96ELi128ELi64ELi4ES3_EELb1ELb1ELb0ELb0ELb1ELb1ELb0ELb0EEEvNS_16Flash_fwd_paramsE,"",@"SHT_CUDA_INFO"
	.sectionflags	@""
	.align	4


	//----- nvinfo : EIATTR_CUDA_API_VERSION
	.align		4
        /*0000*/ 	.byte	0x04, 0x37
        /*0002*/ 	.short	(.L_330 - .L_329)
.L_329:
        /*0004*/ 	.word	0x00000082


	//----- nvinfo : EIATTR_KPARAM_INFO
	.align		4
.L_330:
        /*0008*/ 	.byte	0x04, 0x17
        /*000a*/ 	.short	(.L_332 - .L_331)
.L_331:
        /*000c*/ 	.word	0x00000000
        /*0010*/ 	.short	0x0000
        /*0012*/ 	.short	0x0000
        /*0014*/ 	.byte	0x00, 0xf0, 0x41, 0x07


	//----- nvinfo : EIATTR_SPARSE_MMA_MASK
	.align		4
.L_332:
        /*0018*/ 	.byte	0x03, 0x50
        /*001a*/ 	.short	0x0000


	//----- nvinfo : EIATTR_MAXREG_COUNT
	.align		4
        /*001c*/ 	.byte	0x03, 0x1b
        /*001e*/ 	.short	0x00ff


	//----- nvinfo : EIATTR_NUM_BARRIERS
	.align		4
        /*0020*/ 	.byte	0x02, 0x4c
        /*0022*/ 	.byte	0x01
	.zero		1


	//----- nvinfo : EIATTR_MERCURY_ISA_VERSION
	.align		4
        /*0024*/ 	.byte	0x03, 0x5f
        /*0026*/ 	.short	0x0101


	//----- nvinfo : EIATTR_COOP_GROUP_MASK_REGIDS
	.align		4
        /*0028*/ 	.byte	0x04, 0x29
        /*002a*/ 	.short	(.L_334 - .L_333)


	//   ....[0]....
.L_333:
        /*002c*/ 	.word	0xffffffff


	//   ....[1]....
        /*0030*/ 	.word	0xffffffff


	//   ....[2]....
        /*0034*/ 	.word	0xffffffff


	//   ....[3]....
        /*0038*/ 	.word	0xffffffff


	//   ....[4]....
        /*003c*/ 	.word	0xffffffff


	//   ....[5]....
        /*0040*/ 	.word	0xffffffff


	//   ....[6]....
        /*0044*/ 	.word	0xffffffff


	//   ....[7]....
        /*0048*/ 	.word	0xffffffff


	//   ....[8]....
        /*004c*/ 	.word	0xffffffff


	//   ....[9]....
        /*0050*/ 	.word	0xffffffff


	//   ....[10]....
        /*0054*/ 	.word	0xffffffff


	//   ....[11]....
        /*0058*/ 	.word	0xffffffff


	//   ....[12]....
        /*005c*/ 	.word	0xffffffff


	//   ....[13]....
        /*0060*/ 	.word	0xffffffff


	//   ....[14]....
        /*0064*/ 	.word	0xffffffff


	//   ....[15]....
        /*0068*/ 	.word	0xffffffff


	//   ....[16]....
        /*006c*/ 	.word	0xffffffff


	//   ....[17]....
        /*0070*/ 	.word	0xffffffff


	//   ....[18]....
        /*0074*/ 	.word	0xffffffff


	//   ....[19]....
        /*0078*/ 	.word	0xffffffff


	//   ....[20]....
        /*007c*/ 	.word	0xffffffff


	//   ....[21]....
        /*0080*/ 	.word	0xffffffff


	//   ....[22]....
        /*0084*/ 	.word	0xffffffff


	//   ....[23]....
        /*0088*/ 	.word	0xffffffff


	//   ....[24]....
        /*008c*/ 	.word	0xffffffff


	//   ....[25]....
        /*0090*/ 	.word	0xffffffff


	//   ....[26]....
        /*0094*/ 	.word	0xffffffff


	//   ....[27]....
        /*0098*/ 	.word	0xffffffff


	//   ....[28]....
        /*009c*/ 	.word	0xffffffff


	//   ....[29]....
        /*00a0*/ 	.word	0xffffffff


	//   ....[30]....
        /*00a4*/ 	.word	0xffffffff


	//   ....[31]....
        /*00a8*/ 	.word	0xffffffff


	//----- nvinfo : EIATTR_COOP_GROUP_INSTR_OFFSETS
	.align		4
.L_334:
        /*00ac*/ 	.byte	0x04, 0x28
        /*00ae*/ 	.short	(.L_336 - .L_335)


	//   ....[0]....
.L_335:
        /*00b0*/ 	.word	0x00002990


	//   ....[1]....
        /*00b4*/ 	.word	0x00002af0


	//   ....[2]....
        /*00b8*/ 	.word	0x00002b30


	//   ....[3]....
        /*00bc*/ 	.word	0x00002c90


	//   ....[4]....
        /*00c0*/ 	.word	0x00002ed0


	//   ....[5]....
        /*00c4*/ 	.word	0x00002f70


	//   ....[6]....
        /*00c8*/ 	.word	0x00003140


	//   ....[7]....
        /*00cc*/ 	.word	0x000032a0


	//   ....[8]....
        /*00d0*/ 	.word	0x00006a40


	//   ....[9]....
        /*00d4*/ 	.word	0x00006d20


	//   ....[10]....
        /*00d8*/ 	.word	0x00006dc0


	//   ....[11]....
        /*00dc*/ 	.word	0x00006f50


	//   ....[12]....
        /*00e0*/ 	.word	0x00007020


	//   ....[13]....
        /*00e4*/ 	.word	0x000071f0


	//   ....[14]....
        /*00e8*/ 	.word	0x00007230


	//   ....[15]....
        /*00ec*/ 	.word	0x000073e0


	//   ....[16]....
        /*00f0*/ 	.word	0x0000afe0


	//   ....[17]....
        /*00f4*/ 	.word	0x0000b020


	//   ....[18]....
        /*00f8*/ 	.word	0x0000b120


	//   ....[19]....
        /*00fc*/ 	.word	0x0000b150


	//   ....[20]....
        /*0100*/ 	.word	0x0000b290


	//   ....[21]....
        /*0104*/ 	.word	0x0000b4b0


	//   ....[22]....
        /*0108*/ 	.word	0x0000b530


	//   ....[23]....
        /*010c*/ 	.word	0x0000b670


	//   ....[24]....
        /*0110*/ 	.word	0x0000e2d0


	//   ....[25]....
        /*0114*/ 	.word	0x0000e310


	//   ....[26]....
        /*0118*/ 	.word	0x0000e350


	//   ....[27]....
        /*011c*/ 	.word	0x0000e390


	//   ....[28]....
        /*0120*/ 	.word	0x0000e420


	//   ....[29]....
        /*0124*/ 	.word	0x0000e440


	//   ....[30]....
        /*0128*/ 	.word	0x0000e450


	//   ....[31]....
        /*012c*/ 	.word	0x0000e460


	//----- nvinfo : EIATTR_EXIT_INSTR_OFFSETS
	.align		4
.L_336:
        /*0130*/ 	.byte	0x04, 0x1c
        /*0132*/ 	.short	(.L_338 - .L_337)


	//   ....[0]....
.L_337:
        /*0134*/ 	.word	0x00000360


	//   ....[1]....
        /*0138*/ 	.word	0x0000fdd0


	//   ....[2]....
        /*013c*/ 	.word	0x00010530


	//   ....[3]....
        /*0140*/ 	.word	0x000105c0


	//----- nvinfo : EIATTR_CRS_STACK_SIZE
	.align		4
.L_338:
        /*0144*/ 	.byte	0x04, 0x1e
        /*0146*/ 	.short	(.L_340 - .L_339)
.L_339:
        /*0148*/ 	.word	0x00000000


	//----- nvinfo : EIATTR_CBANK_PARAM_SIZE
	.align		4
.L_340:
        /*014c*/ 	.byte	0x03, 0x19
        /*014e*/ 	.short	0x01d0


	//----- nvinfo : EIATTR_PARAM_CBANK
	.align		4
        /*0150*/ 	.byte	0x04, 0x0a
        /*0152*/ 	.short	(.L_342 - .L_341)
	.align		4
.L_341:
        /*0154*/ 	.word	index@(.nv.constant0._ZN5flash16flash_fwd_kernelI23Flash_fwd_kernel_traitsILi96ELi128ELi64ELi4ELb0ELb0EN7cutlass6half_tE19Flash_kernel_traitsILi96ELi128ELi64ELi4ES3_EELb1ELb1ELb0ELb0ELb1ELb1ELb0ELb0EEEvNS_16Flash_fwd_paramsE)
        /*0158*/ 	.short	0x0210
        /*015a*/ 	.short	0x01d0


	//----- nvinfo : EIATTR_SW_WAR
	.align		4
.L_342:
        /*015c*/ 	.byte	0x04, 0x36
        /*015e*/ 	.short	(.L_344 - .L_343)
.L_343:
        /*0160*/ 	.word	0x00000008
.L_344:


//--------------------- .nv.info._ZN5flash16flash_fwd_kernelI23Flash_fwd_kernel_traitsILi96ELi128ELi64ELi4ELb0ELb0EN7cutlass6half_tE19Flash_kernel_traitsILi96ELi128ELi64ELi4ES3_EELb0ELb1ELb0ELb0ELb1ELb1ELb1ELb0EEEvNS_16Flash_fwd_paramsE --------------------------
	.section	.nv.info._ZN5flash16flash_fwd_kernelI23Flash_fwd_kernel_traitsILi96ELi128ELi64ELi4ELb0ELb0EN7cutlass6half_tE19Flash_kernel_traitsILi96ELi128ELi64ELi4ES3_EELb0ELb1ELb0ELb0ELb1ELb1ELb1ELb0EEEvNS_16Flash_fwd_paramsE,"",@"SHT_CUDA_INFO"
	.sectionflags	@""
	.align	4


	//----- nvinfo : EIATTR_CUDA_API_VERSION
	.align		4
        /*0000*/ 	.byte	0x04, 0x37
        /*0002*/ 	.short	(.L_346 - .L_345)
.L_345:
        /*0004*/ 	.word	0x00000082


	//----- nvinfo : EIATTR_KPARAM_INFO
	.align		4
.L_346:
        /*0008*/ 	.byte	0x04, 0x17
        /*000a*/ 	.short	(.L_348 - .L_347)
.L_347:
        /*000c*/ 	.word	0x00000000
        /*0010*/ 	.short	0x0000
        /*0012*/ 	.short	0x0000
        /*0014*/ 	.byte	0x00, 0xf0, 0x41, 0x07


	//----- nvinfo : EIATTR_SPARSE_MMA_MASK
	.align		4
.L_348:
        /*0018*/ 	.byte	0x03, 0x50
        /*001a*/ 	.short	0x0000


	//----- nvinfo : EIATTR_MAXREG_COUNT
	.align		4
        /*001c*/ 	.byte	0x03, 0x1b
        /*001e*/ 	.short	0x00ff


	//----- nvinfo : EIATTR_NUM_BARRIERS
	.align		4
        /*0020*/ 	.byte	0x02, 0x4c
        /*0022*/ 	.byte	0x01
	.zero		1


	//----- nvinfo : EIATTR_ANNOTATIONS
	.align		4
        /*0024*/ 	.byte	0x04, 0x55
        /*0026*/ 	.short	(.L_350 - .L_349)


	//   ....[0]....
.L_349:
        /* <DEDUP_REMOVED lines=32> */


	//----- nvinfo : EIATTR_MERCURY_ISA_VERSION
	.align		4
.L_350:
        /*0218*/ 	.byte	0x03, 0x5f
        /*021a*/ 	.short	0x0101


	//----- nvinfo : EIATTR_COOP_GROUP_MASK_REGIDS
	.align		4
        /*021c*/ 	.byte	0x04, 0x29
        /*021e*/ 	.short	(.L_352 - .L_351)


	//   ....[0]....
.L_351:
        /*0220*/ 	.word	0xffffffff


	//   ....[1]....
        /*0224*/ 	.word	0xffffffff


	//   ....[2]....
        /*0228*/ 	.word	0xffffffff


	//   ....[3]....
        /*022c*/ 	.word	0xffffffff


	//   ....[4]....
        /*0230*/ 	.word	0xffffffff


	//   ....[5]....
        /*0234*/ 	.word	0xffffffff


	//   ....[6]....
        /*0238*/ 	.word	0xffffffff


	//   ....[7]....
        /*023c*/ 	.word	0xffffffff


	//   ....[8]....
        /*0240*/ 	.word	0xffffffff


	//   ....[9]....
        /*0244*/ 	.word	0xffffffff


	//   ....[10]....
        /*0248*/ 	.word	0xffffffff


	//   ....[11]....
        /*024c*/ 	.word	0xffffffff


	//   ....[12]....
        /*0250*/ 	.word	0xffffffff


	//   ....[13]....
        /*0254*/ 	.word	0xffffffff


	//   ....[14]....
        /*0258*/ 	.word	0xffffffff


	//   ....[15]....
        /*025c*/ 	.word	0xffffffff


	//   ....[16]....
        /*0260*/ 	.word	0xffffffff


	//   ....[17]....
        /*0264*/ 	.word	0xffffffff


	//   ....[18]....
        /*0268*/ 	.word	0xffffffff


	//   ....[19]....
        /*026c*/ 	.word	0xffffffff


	//   ....[20]....
        /*0270*/ 	.word	0xffffffff


	//   ....[21]....
        /*0274*/ 	.word	0xffffffff


	//   ....[22]....
        /*0278*/ 	.word	0xffffffff


	//   ....[23]....
        /*027c*/ 	.word	0xffffffff


	//   ....[24]....
        /*0280*/ 	.word	0xffffffff


	//   ....[25]....
        /*0284*/ 	.word	0xffffffff


	//   ....[26]....
        /*0288*/ 	.word	0xffffffff


	//   ....[27]....
        /*028c*/ 	.word	0xffffffff


	//   ....[28]....
        /*0290*/ 	.word	0xffffffff


	//   ....[29]....
        /*0294*/ 	.word	0xffffffff


	//   ....[30]....
        /*0298*/ 	.word	0xffffffff


	//   ....[31]....
        /*029c*/ 	.word	0xffffffff


	//----- nvinfo : EIATTR_COOP_GROUP_INSTR_OFFSETS
	.align		4
.L_352:
        /*02a0*/ 	.byte	0x04, 0x28
        /*02a2*/ 	.short	(.L_354 - .L_353)


	//   ....[0]....
.L_353:
        /*02a4*/ 	.word	0x000025f0


	//   ....[1]....
        /*02a8*/ 	.word	0x000027c0


	//   ....[2]....
        /*02ac*/ 	.word	0x00002cf0


	//   ....[3]....
        /*02b0*/ 	.word	0x00002e70


	//   ....[4]....
        /*02b4*/ 	.word	0x00002ea0


	//   ....[5]....
        /*02b8*/ 	.word	0x00002fe0


	//   ....[6]....
        /*02bc*/ 	.word	0x00003640


	//   ....[7]....
        /*02c0*/ 	.word	0x00003750


	//   ....[8]....
        /*02c4*/ 	.word	0x000068f0


	//   ....[9]....
        /*02c8*/ 	.word	0x00006a20


	//   ....[10]....
        /*02cc*/ 	.word	0x00006cf0


	//   ....[11]....
        /*02d0*/ 	.word	0x00006dc0


	//   ....[12]....
        /*02d4*/ 	.word	0x00006e70


	//   ....[13]....
        /*02d8*/ 	.word	0x00006ea0


	//   ....[14]....
        /*02dc*/ 	.word	0x00006ec0


	//   ....[15]....
        /*02e0*/ 	.word	0x00007110


	//   ....[16]....
        /*02e4*/ 	.word	0x0000aaa0


	//   ....[17]....
        /*02e8*/ 	.word	0x0000ab20


	//   ....[18]....
        /*02ec*/ 	.word	0x0000ab50


	//   ....[19]....
        /*02f0*/ 	.word	0x0000ab80


	//   ....[20]....
        /*02f4*/ 	.word	0x0000abc0


	//   ....[21]....
        /*02f8*/ 	.word	0x0000abe0


	//   ....[22]....
        /*02fc*/ 	.word	0x0000abf0


	//   ....[23]....
        /*0300*/ 	.word	0x0000ac10


	//   ....[24]....
        /*0304*/ 	.word	0x0000cd60


	//   ....[25]....
        /*0308*/ 	.word	0x0000cd70


	//   ....[26]....
        /*030c*/ 	.word	0x0000cd80


	//   ....[27]....
        /*0310*/ 	.word	0x0000cda0


	//   ....[28]....
        /*0314*/ 	.word	0x0000cdd0


	//   ....[29]....
        /*0318*/ 	.word	0x0000ce00


	//   ....[30]....
        /*031c*/ 	.word	0x0000ce30


	//   ....[31]....
        /*0320*/ 	.word	0x0000ce60


	//----- nvinfo : EIATTR_EXIT_INSTR_OFFSETS
	.align		4
.L_354:
        /*0324*/ 	.byte	0x04, 0x1c
        /*0326*/ 	.short	(.L_356 - .L_355)


	//   ....[0]....
.L_355:
        /*0328*/ 	.word	0x000001b0


	//   ....[1]....
        /*032c*/ 	.word	0x0000e680


	//   ....[2]....
        /*0330*/ 	.word	0x0000edf0


	//   ....[3]....
        /*0334*/ 	.word	0x0000ee80


	//----- nvinfo : EIATTR_CRS_STACK_SIZE
	.align		4
.L_356:
        /*0338*/ 	.byte	0x04, 0x1e
        /*033a*/ 	.short	(.L_358 - .L_357)
.L_357:
        /*033c*/ 	.word	0x00000000


	//----- nvinfo : EIATTR_CBANK_PARAM_SIZE
	.align		4
.L_358:
        /*0340*/ 	.byte	0x03, 0x19
        /*0342*/ 	.short	0x01d0


	//----- nvinfo : EIATTR_PARAM_CBANK
	.align		4
        /*0344*/ 	.byte	0x04, 0x0a
        /*0346*/ 	.short	(.L_360 - .L_359)
	.align		4
.L_359:
        /*0348*/ 	.word	index@(.nv.constant0._ZN5flash16flash_fwd_kernelI23Flash_fwd_kernel_traitsILi96ELi128ELi64ELi4ELb0ELb0EN7cutlass6half_tE19Flash_kernel_traitsILi96ELi128ELi64ELi4ES3_EELb0ELb1ELb0ELb0ELb1ELb1ELb1ELb0EEEvNS_16Flash_fwd_paramsE)
        /*034c*/ 	.short	0x0210
        /*034e*/ 	.short	0x01d0


	//----- nvinfo : EIATTR_SW_WAR
	.align		4
.L_360:
        /*0350*/ 	.byte	0x04, 0x36
        /*0352*/ 	.short	(.L_362 - .L_361)
.L_361:
        /*0354*/ 	.word	0x00000008
.L_362:


//--------------------- .nv.info._ZN5flash16flash_fwd_kernelI23Flash_fwd_kernel_traitsILi96ELi128ELi64ELi4ELb0ELb0EN7cutlass6half_tE19Flash_kernel_traitsILi96ELi128ELi64ELi4ES3_EELb1ELb1ELb0ELb0ELb0ELb1ELb0ELb0EEEvNS_16Flash_fwd_paramsE --------------------------
	.section	.nv.info._ZN5flash16flash_fwd_kernelI23Flash_fwd_kernel_traitsILi96ELi128ELi64ELi4ELb0ELb0EN7cutlass6half_tE19Flash_kernel_traitsILi96ELi128ELi64ELi4ES3_EELb1ELb1ELb0ELb0ELb0ELb1ELb0ELb0EEEvNS_16Flash_fwd_paramsE,"",@"SHT_CUDA_INFO"
	.sectionflags	@""
	.align	4


	//----- nvinfo : EIATTR_CUDA_API_VERSION
	.align		4
        /*0000*/ 	.byte	0x04, 0x37
        /*0002*/ 	.short	(.L_364 - .L_363)
.L_363:
        /*0004*/ 	.word	0x00000082


	//----- nvinfo : EIATTR_KPARAM_INFO
	.align		4
.L_364:
        /*0008*/ 	.byte	0x04, 0x17
        /*000a*/ 	.short	(.L_366 - .L_365)
.L_365:
        /*000c*/ 	.word	0x00000000
        /*0010*/ 	.short	0x0000
        /*0012*/ 	.short	0x0000
        /*0014*/ 	.byte	0x00, 0xf0, 0x41, 0x07


	//----- nvinfo : EIATTR_SPARSE_MMA_MASK
	.align		4
.L_366:
        /*0018*/ 	.byte	0x03, 0x50
        /*001a*/ 	.short	0x0000


	//----- nvinfo : EIATTR_MAXREG_COUNT
	.align		4
        /*001c*/ 	.byte	0x03, 0x1b
        /*001e*/ 	.short	0x00ff


	//----- nvinfo : EIATTR_NUM_BARRIERS
	.align		4
        /*0020*/ 	.byte	0x02, 0x4c
        /*0022*/ 	.byte	0x01
	.zero		1


	//----- nvinfo : EIATTR_ANNOTATIONS
	.align		4
        /*0024*/ 	.byte	0x04, 0x55
        /*0026*/ 	.short	(.L_368 - .L_367)


	//   ....[0]....
.L_367:
        /*0028*/ 	.word	0x00000001
        /*002c*/ 	.byte	0xf0, 0xc1, 0x00, 0x00, 0x01, 0x00, 0x00, 0x00, 0x60, 0xc2, 0x00, 0x00, 0x01, 0x00, 0x00, 0x00
        /*003c*/ 	.byte	0xe0, 0xda, 0x00, 0x00, 0x01, 0x00, 0x00, 0x00, 0x90, 0xdb, 0x00, 0x00


	//----- nvinfo : EIATTR_MERCURY_ISA_VERSION
	.align		4
.L_368:
        /*0048*/ 	.byte	0x03, 0x5f
        /*004a*/ 	.short	0x0101


	//----- nvinfo : EIATTR_COOP_GROUP_MASK_REGIDS
	.align		4
        /*004c*/ 	.byte	0x04, 0x29
        /*004e*/ 	.short	(.L_370 - .L_369)


	//   ....[0]....
.L_369:
        /*0050*/ 	.word	0xffffffff


	//   ....[1]....
        /*0054*/ 	.word	0xffffffff


	//   ....[2]....
        /*0058*/ 	.word	0xffffffff


	//   ....[3]....
        /*005c*/ 	.word	0xffffffff


	//   ....[4]....
        /*0060*/ 	.word	0xffffffff


	//   ....[5]....
        /*0064*/ 	.word	0xffffffff


	//   ....[6]....
        /*0068*/ 	.word	0xffffffff


	//   ....[7]....
        /*006c*/ 	.word	0xffffffff


	//   ....[8]....
        /*0070*/ 	.word	0xffffffff


	//   ....[9]....
        /*0074*/ 	.word	0xffffffff


	//   ....[10]....
        /*0078*/ 	.word	0xffffffff


	//   ....[11]....
        /*007c*/ 	.word	0xffffffff


	//   ....[12]....
        /*0080*/ 	.word	0xffffffff


	//   ....[13]....
        /*0084*/ 	.word	0xffffffff


	//   ....[14]....
        /*0088*/ 	.word	0xffffffff


	//   ....[15]....
        /*008c*/ 	.word	0xffffffff


	//   ....[16]....
        /*0090*/ 	.word	0xffffffff


	//   ....[17]....
        /*0094*/ 	.word	0xffffffff


	//   ....[18]....
        /*0098*/ 	.word	0xffffffff


	//   ....[19]....
        /*009c*/ 	.word	0xffffffff


	//   ....[20]....
        /*00a0*/ 	.word	0xffffffff


	//   ....[21]....
        /*00a4*/ 	.word	0xffffffff


	//   ....[22]....
        /*00a8*/ 	.word	0xffffffff


	//   ....[23]....
        /*00ac*/ 	.word	0xffffffff


	//   ....[24]....
        /*00b0*/ 	.word	0xffffffff


	//   ....[25]....
        /*00b4*/ 	.word	0xffffffff


	//   ....[26]....
        /*00b8*/ 	.word	0xffffffff


	//   ....[27]....
        /*00bc*/ 	.word	0xffffffff


	//   ....[28]....
        /*00c0*/ 	.word	0xffffffff


	//   ....[29]....
        /*00c4*/ 	.word	0xffffffff


	//   ....[30]....
        /*00c8*/ 	.word	0xffffffff


	//   ....[31]....
        /*00cc*/ 	.word	0xffffffff


	//   ....[32]....
        /*00d0*/ 	.word	0xffffffff


	//   ....[33]....
        /*00d4*/ 	.word	0xffffffff


	//   ....[34]....
        /*00d8*/ 	.word	0xffffffff


	//   ....[35]....
        /*00dc*/ 	.word	0xffffffff


	//   ....[36]....
        /*00e0*/ 	.word	0xffffffff


	//   ....[37]....
        /*00e4*/ 	.word	0xffffffff


	//   ....[38]....
        /*00e8*/ 	.word	0xffffffff


	//   ....[39]....
        /*00ec*/ 	.word	0xffffffff


	//----- nvinfo : EIATTR_COOP_GROUP_INSTR_OFFSETS
	.align		4
.L_370:
        /*00f0*/ 	.byte	0x04, 0x28
        /*00f2*/ 	.short	(.L_372 - .L_371)


	//   ....[0]....
.L_371:
        /*00f4*/ 	.word	0x000034a0


	//   ....[1]....
        /*00f8*/ 	.word	0x000035f0


	//   ....[2]....
        /*00fc*/ 	.word	0x000036f0


	//   ....[3]....
        /*0100*/ 	.word	0x00003740


	//   ....[4]....
        /*0104*/ 	.word	0x00003a70


	//   ....[5]....
        /*0108*/ 	.word	0x00003ae0


	//   ....[6]....
        /*010c*/ 	.word	0x00003e30


	//   ....[7]....
        /*0110*/ 	.word	0x00003e70


	//   ....[8]....
        /*0114*/ 	.word	0x00007740


	//   ....[9]....
        /*0118*/ 	.word	0x000079c0


	//   ....[10]....
        /*011c*/ 	.word	0x00007ad0


	//   ....[11]....
        /*0120*/ 	.word	0x00007c80


	//   ....[12]....
        /*0124*/ 	.word	0x00007d20


	//   ....[13]....
        /*0128*/ 	.word	0x00007d60


	//   ....[14]....
        /*012c*/ 	.word	0x00007df0


	//   ....[15]....
        /*0130*/ 	.word	0x00007f00


	//   ....[16]....
        /*0134*/ 	.word	0x0000c230


	//   ....[17]....
        /*0138*/ 	.word	0x0000c350


	//   ....[18]....
        /*013c*/ 	.word	0x0000c380


	//   ....[19]....
        /*0140*/ 	.word	0x0000c480


	//   ....[20]....
        /*0144*/ 	.word	0x0000c5f0


	//   ....[21]....
        /*0148*/ 	.word	0x0000c680


	//   ....[22]....
        /*014c*/ 	.word	0x0000c840


	//   ....[23]....
        /*0150*/ 	.word	0x0000c880


	//   ....[24]....
        /*0154*/ 	.word	0x00010660


	//   ....[25]....
        /*0158*/ 	.word	0x000106a0


	//   ....[26]....
        /*015c*/ 	.word	0x000106e0


	//   ....[27]....
        /*0160*/ 	.word	0x000107c0


	//   ....[28]....
        /*0164*/ 	.word	0x000107f0


	//   ....[29]....
        /*0168*/ 	.word	0x00010820


	//   ....[30]....
        /*016c*/ 	.word	0x00010b70


	//   ....[31]....
        /*0170*/ 	.word	0x00010d20


	//   ....[32]....
        /*0174*/ 	.word	0x000137f0


	//   ....[33]....
        /*0178*/ 	.word	0x00013830


	//   ....[34]....
        /*017c*/ 	.word	0x00013860


	//   ....[35]....
        /*0180*/ 	.word	0x00013870


	//   ....[36]....
        /*0184*/ 	.word	0x000138b0


	//   ....[37]....
        /*0188*/ 	.word	0x000138d0


	//   ....[38]....
        /*018c*/ 	.word	0x000138f0


	//   ....[39]....
        /*0190*/ 	.word	0x00013900


	//----- nvinfo : EIATTR_EXIT_INSTR_OFFSETS
	.align		4
.L_372:
        /*0194*/ 	.byte	0x04, 0x1c
        /*0196*/ 	.short	(.L_374 - .L_373)


	//   ....[0]....
.L_373:
        /*0198*/ 	.word	0x00000710


	//   ....[1]....
        /*019c*/ 	.word	0x00015500


	//   ....[2]....
        /*01a0*/ 	.word	0x00015600


	//   ....[3]....
        /*01a4*/ 	.word	0x000160e0


	//   ....[4]....
        /*01a8*/ 	.word	0x00016170


	//----- nvinfo : EIATTR_CRS_STACK_SIZE
	.align		4
.L_374:
        /*01ac*/ 	.byte	0x04, 0x1e
        /*01ae*/ 	.short	(.L_376 - .L_375)
.L_375:
        /*01b0*/ 	.word	0x00000000


	//----- nvinfo : EIATTR_CBANK_PARAM_SIZE
	.align		4
.L_376:
        /*01b4*/ 	.byte	0x03, 0x19
        /*01b6*/ 	.short	0x01d0


	//----- nvinfo : EIATTR_PARAM_CBANK
	.align		4
        /*01b8*/ 	.byte	0x04, 0x0a
        /*01ba*/ 	.short	(.L_378 - .L_377)
	.align		4
.L_377:
        /*01bc*/ 	.word	index@(.nv.constant0._ZN5flash16flash_fwd_kernelI23Flash_fwd_kernel_traitsILi96ELi128ELi64ELi4ELb0ELb0EN7cutlass6half_tE19Flash_kernel_traitsILi96ELi128ELi64ELi4ES3_EELb1ELb1ELb0ELb0ELb0ELb1ELb0ELb0EEEvNS_16Flash_fwd_paramsE)
        /*01c0*/ 	.short	0x0210
        /*01c2*/ 	.short	0x01d0


	//----- nvinfo : EIATTR_SW_WAR
	.align		4
.L_378:
        /*01c4*/ 	.byte	0x04, 0x36
        /*01c6*/ 	.short	(.L_380 - .L_379)
.L_379:
        /*01c8*/ 	.word	0x00000008
.L_380:


//--------------------- .nv.info._ZN5flash16flash_fwd_kernelI23Flash_fwd_kernel_traitsILi96ELi128ELi64ELi4ELb0ELb0EN7cutlass6half_tE19Flash_kernel_traitsILi96ELi128ELi64ELi4ES3_EELb0ELb1ELb0ELb0ELb0ELb1ELb1ELb0EEEvNS_16Flash_fwd_paramsE --------------------------
	.section	.nv.info._ZN5flash16flash_fwd_kernelI23Flash_fwd_kernel_traitsILi96ELi128ELi64ELi4ELb0ELb0EN7cutlass6half_tE19Flash_kernel_traitsILi96ELi128ELi64ELi4ES3_EELb0ELb1ELb0ELb0ELb0ELb1ELb1ELb0EEEvNS_16Flash_fwd_paramsE,"",@"SHT_CUDA_INFO"
	.sectionflags	@""
	.align	4


	//----- nvinfo : EIATTR_CUDA_API_VERSION
	.align		4
        /*0000*/ 	.byte	0x04, 0x37
        /*0002*/ 	.short	(.L_382 - .L_381)
.L_381:
        /*0004*/ 	.word	0x00000082


	//----- nvinfo : EIATTR_KPARAM_INFO
	.align		4
.L_382:
        /*0008*/ 	.byte	0x04, 0x17
        /*000a*/ 	.short	(.L_384 - .L_383)
.L_383:
        /*000c*/ 	.word	0x00000000
        /*0010*/ 	.short	0x0000
        /*0012*/ 	.short	0x0000
        /*0014*/ 	.byte	0x00, 0xf0, 0x41, 0x07


	//----- nvinfo : EIATTR_SPARSE_MMA_MASK
	.align		4
.L_384:
        /*0018*/ 	.byte	0x03, 0x50
        /*001a*/ 	.short	0x0000


	//----- nvinfo : EIATTR_MAXREG_COUNT
	.align		4
        /*001c*/ 	.byte	0x03, 0x1b
        /*001e*/ 	.short	0x00ff


	//----- nvinfo : EIATTR_NUM_BARRIERS
	.align		4
        /*0020*/ 	.byte	0x02, 0x4c
        /*0022*/ 	.byte	0x01
	.zero		1


	//----- nvinfo : EIATTR_ANNOTATIONS
	.align		4
        /*0024*/ 	.byte	0x04, 0x55
        /*0026*/ 	.short	(.L_386 - .L_385)


	//   ....[0]....
.L_385:
        /* <DEDUP_REMOVED lines=51> */
        /*034c*/ 	.byte	0xf0, 0x3e, 0x01, 0x00


	//----- nvinfo : EIATTR_MERCURY_ISA_VERSION
	.align		4
.L_386:
        /*0350*/ 	.byte	0x03, 0x5f
        /*0352*/ 	.short	0x0101


	//----- nvinfo : EIATTR_COOP_GROUP_MASK_REGIDS
	.align		4
        /*0354*/ 	.byte	0x04, 0x29
        /*0356*/ 	.short	(.L_388 - .L_387)


	//   ....[0]....
.L_387:
        /*0358*/ 	.word	0xffffffff


	//   ....[1]....
        /*035c*/ 	.word	0xffffffff


	//   ....[2]....
        /*0360*/ 	.word	0xffffffff


	//   ....[3]....
        /*0364*/ 	.word	0xffffffff


	//   ....[4]....
        /*0368*/ 	.word	0xffffffff


	//   ....[5]....
        /*036c*/ 	.word	0xffffffff


	//   ....[6]....
        /*0370*/ 	.word	0xffffffff


	//   ....[7]....
        /*0374*/ 	.word	0xffffffff


	//   ....[8]....
        /*0378*/ 	.word	0xffffffff


	//   ....[9]....
        /*037c*/ 	.word	0xffffffff


	//   ....[10]....
        /*0380*/ 	.word	0xffffffff


	//   ....[11]....
        /*0384*/ 	.word	0xffffffff


	//   ....[12]....
        /*0388*/ 	.word	0xffffffff


	//   ....[13]....
        /*038c*/ 	.word	0xffffffff


	//   ....[14]....
        /*0390*/ 	.word	0xffffffff


	//   ....[15]....
        /*0394*/ 	.word	0xffffffff


	//   ....[16]....
        /*0398*/ 	.word	0xffffffff


	//   ....[17]....
        /*039c*/ 	.word	0xffffffff


	//   ....[18]....
        /*03a0*/ 	.word	0xffffffff


	//   ....[19]....
        /*03a4*/ 	.word	0xffffffff


	//   ....[20]....
        /*03a8*/ 	.word	0xffffffff


	//   ....[21]....
        /*03ac*/ 	.word	0xffffffff


	//   ....[22]....
        /*03b0*/ 	.word	0xffffffff


	//   ....[23]....
        /*03b4*/ 	.word	0xffffffff


	//   ....[24]....
        /*03b8*/ 	.word	0xffffffff


	//   ....[25]....
        /*03bc*/ 	.word	0xffffffff


	//   ....[26]....
        /*03c0*/ 	.word	0xffffffff


	//   ....[27]....
        /*03c4*/ 	.word	0xffffffff


	//   ....[28]....
        /*03c8*/ 	.word	0xffffffff


	//   ....[29]....
        /*03cc*/ 	.word	0xffffffff


	//   ....[30]....
        /*03d0*/ 	.word	0xffffffff


	//   ....[31]....
        /*03d4*/ 	.word	0xffffffff


	//   ....[32]....
        /*03d8*/ 	.word	0xffffffff


	//   ....[33]....
        /*03dc*/ 	.word	0xffffffff


	//   ....[34]....
        /*03e0*/ 	.word	0xffffffff


	//   ....[35]....
        /*03e4*/ 	.word	0xffffffff


	//   ....[36]....
        /*03e8*/ 	.word	0xffffffff


	//   ....[37]....
        /*03ec*/ 	.word	0xffffffff


	//   ....[38]....
        /*03f0*/ 	.word	0xffffffff


	//   ....[39]....
        /*03f4*/ 	.word	0xffffffff


	//----- nvinfo : EIATTR_COOP_GROUP_INSTR_OFFSETS
	.align		4
.L_388:
        /*03f8*/ 	.byte	0x04, 0x28
        /*03fa*/ 	.short	(.L_390 - .L_389)


	//   ....[0]....
.L_389:
        /*03fc*/ 	.word	0x00003680


	//   ....[1]....
        /*0400*/ 	.word	0x00003710


	//   ....[2]....
        /*0404*/ 	.word	0x00003830


	//   ....[3]....
        /*0408*/ 	.word	0x00003890


	//   ....[4]....
        /*040c*/ 	.word	0x000038c0


	//   ....[5]....
        /*0410*/ 	.word	0x00003a00


	//   ....[6]....
        /*0414*/ 	.word	0x00004050


	//   ....[7]....
        /*0418*/ 	.word	0x000040d0


	//   ....[8]....
        /*041c*/ 	.word	0x00007060


	//   ....[9]....
        /*0420*/ 	.word	0x00007320


	//   ....[10]....
        /*0424*/ 	.word	0x00007590


	//   ....[11]....
        /*0428*/ 	.word	0x00007660


	//   ....[12]....
        /*042c*/ 	.word	0x000076f0


	//   ....[13]....
        /*0430*/ 	.word	0x00007750


	//   ....[14]....
        /*0434*/ 	.word	0x00007820


	//   ....[15]....
        /*0438*/ 	.word	0x00007860


	//   ....[16]....
        /*043c*/ 	.word	0x0000b910


	//   ....[17]....
        /*0440*/ 	.word	0x0000bc90


	//   ....[18]....
        /*0444*/ 	.word	0x0000bcd0


	//   ....[19]....
        /*0448*/ 	.word	0x0000bd60


	//   ....[20]....
        /*044c*/ 	.word	0x0000bdd0


	//   ....[21]....
        /*0450*/ 	.word	0x0000be80


	//   ....[22]....
        /*0454*/ 	.word	0x0000bf40


	//   ....[23]....
        /*0458*/ 	.word	0x0000bfc0


	//   ....[24]....
        /*045c*/ 	.word	0x0000fb40


	//   ....[25]....
        /*0460*/ 	.word	0x0000fbc0


	//   ....[26]....
        /*0464*/ 	.word	0x0000fbf0


	//   ....[27]....
        /*0468*/ 	.word	0x0000fc20


	//   ....[28]....
        /*046c*/ 	.word	0x0000fc60


	//   ....[29]....
        /*0470*/ 	.word	0x0000fc80


	//   ....[30]....
        /*0474*/ 	.word	0x0000fc90


	//   ....[31]....
        /*0478*/ 	.word	0x0000fcb0


	//   ....[32]....
        /*047c*/ 	.word	0x00011df0


	//   ....[33]....
        /*0480*/ 	.word	0x00011e00


	//   ....[34]....
        /*0484*/ 	.word	0x00011e10


	//   ....[35]....
        /*0488*/ 	.word	0x00011e20


	//   ....[36]....
        /*048c*/ 	.word	0x00011e60


	//   ....[37]....
        /*0490*/ 	.word	0x00011e90


	//   ....[38]....
        /*0494*/ 	.word	0x00011ec0


	//   ....[39]....
        /*0498*/ 	.word	0x00011ef0


	//----- nvinfo : EIATTR_EXIT_INSTR_OFFSETS
	.align		4
.L_390:
        /*049c*/ 	.byte	0x04, 0x1c
        /*049e*/ 	.short	(.L_392 - .L_391)


	//   ....[0]....
.L_391:
        /*04a0*/ 	.word	0x00000330


	//   ....[1]....
        /*04a4*/ 	.word	0x00013af0


	//   ....[2]....
        /*04a8*/ 	.word	0x00013bf0


	//   ....[3]....
        /*04ac*/ 	.word	0x000146f0


	//   ....[4]....
        /*04b0*/ 	.word	0x00014780


	//----- nvinfo : EIATTR_CRS_STACK_SIZE
	.align		4
.L_392:
        /*04b4*/ 	.byte	0x04, 0x1e
        /*04b6*/ 	.short	(.L_394 - .L_393)
.L_393:
        /*04b8*/ 	.word	0x00000000


	//----- nvinfo : EIATTR_CBANK_PARAM_SIZE
	.align		4
.L_394:
        /*04bc*/ 	.byte	0x03, 0x19
        /*04be*/ 	.short	0x01d0


	//----- nvinfo : EIATTR_PARAM_CBANK
	.align		4
        /*04c0*/ 	.byte	0x04, 0x0a
        /*04c2*/ 	.short	(.L_396 - .L_395)
	.align		4
.L_395:
        /*04c4*/ 	.word	index@(.nv.constant0._ZN5flash16flash_fwd_kernelI23Flash_fwd_kernel_traitsILi96ELi128ELi64ELi4ELb0ELb0EN7cutlass6half_tE19Flash_kernel_traitsILi96ELi128ELi64ELi4ES3_EELb0ELb1ELb0ELb0ELb0ELb1ELb1ELb0EEEvNS_16Flash_fwd_paramsE)
        /*04c8*/ 	.short	0x0210
        /*04ca*/ 	.short	0x01d0


	//----- nvinfo : EIATTR_SW_WAR
	.align		4
.L_396:
        /*04cc*/ 	.byte	0x04, 0x36
        /*04ce*/ 	.short	(.L_398 - .L_397)
.L_397:
        /*04d0*/ 	.word	0x00000008
.L_398:


//--------------------- .nv.info._ZN5flash16flash_fwd_kernelI23Flash_fwd_kernel_traitsILi96ELi128ELi64ELi4ELb0ELb0EN7cutlass6half_tE19Flash_kernel_traitsILi96ELi128ELi64ELi4ES3_EELb1ELb1ELb0ELb1ELb0ELb0ELb0ELb0EEEvNS_16Flash_fwd_paramsE --------------------------
	.section	.nv.info._ZN5flash16flash_fwd_kernelI23Flash_fwd_kernel_traitsILi96ELi128ELi64ELi4ELb0ELb0EN7cutlass6half_tE19Flash_kernel_traitsILi96ELi128ELi64ELi4ES3_EELb1ELb1ELb0ELb1ELb0ELb0ELb0ELb0EEEvNS_16Flash_fwd_paramsE,"",@"SHT_CUDA_INFO"
	.sectionflags	@""
	.align	4


	//----- nvinfo : EIATTR_CUDA_API_VERSION
	.align		4
        /*0000*/ 	.byte	0x04, 0x37
        /*0002*/ 	.short	(.L_400 - .L_399)
.L_399:
        /*0004*/ 	.word	0x00000082


	//----- nvinfo : EIATTR_KPARAM_INFO
	.align		4
.L_400:
        /*0008*/ 	.byte	0x04, 0x17
        /*000a*/ 	.short	(.L_402 - .L_401)
.L_401:
        /*000c*/ 	.word	0x00000000
        /*0010*/ 	.short	0x0000
        /*0012*/ 	.short	0x0000
        /*0014*/ 	.byte	0x00, 0xf0, 0x41, 0x07


	//----- nvinfo : EIATTR_SPARSE_MMA_MASK
	.align		4
.L_402:
        /*0018*/ 	.byte	0x03, 0x50
        /*001a*/ 	.short	0x0000


	//----- nvinfo : EIATTR_MAXREG_COUNT
	.align		4
        /*001c*/ 	.byte	0x03, 0x1b
        /*001e*/ 	.short	0x00ff


	//----- nvinfo : EIATTR_NUM_BARRIERS
	.align		4
        /*0020*/ 	.byte	0x02, 0x4c
        /*0022*/ 	.byte	0x01
	.zero		1


	//----- nvinfo : EIATTR_ANNOTATIONS
	.align		4
        /*0024*/ 	.byte	0x04, 0x55
        /*0026*/ 	.short	(.L_404 - .L_403)


	//   ....[0]....
.L_403:
        /* <DEDUP_REMOVED lines=21> */


	//----- nvinfo : EIATTR_MERCURY_ISA_VERSION
	.align		4
.L_404:
        /*0168*/ 	.byte	0x03, 0x5f
        /*016a*/ 	.short	0x0101


	//----- nvinfo : EIATTR_COOP_GROUP_MASK_REGIDS
	.align		4
        /*016c*/ 	.byte	0x04, 0x29
        /*016e*/ 	.short	(.L_406 - .L_405)


	//   ....[0]....
.L_405:
        /*0170*/ 	.word	0xffffffff


	//   ....[1]....
        /*0174*/ 	.word	0xffffffff


	//   ....[2]....
        /*0178*/ 	.word	0xffffffff


	//   ....[3]....
        /*017c*/ 	.word	0xffffffff


	//   ....[4]....
        /*0180*/ 	.word	0xffffffff


	//   ....[5]....
        /*0184*/ 	.word	0xffffffff


	//   ....[6]....
        /*0188*/ 	.word	0xffffffff


	//   ....[7]....
        /*018c*/ 	.word	0xffffffff


	//   ....[8]....
        /*0190*/ 	.word	0xffffffff


	//   ....[9]....
        /*0194*/ 	.word	0xffffffff


	//   ....[10]....
        /*0198*/ 	.word	0xffffffff


	//   ....[11]....
        /*019c*/ 	.word	0xffffffff


	//   ....[12]....
        /*01a0*/ 	.word	0xffffffff


	//   ....[13]....
        /*01a4*/ 	.word	0xffffffff


	//   ....[14]....
        /*01a8*/ 	.word	0xffffffff


	//   ....[15]....
        /*01ac*/ 	.word	0xffffffff


	//   ....[16]....
        /*01b0*/ 	.word	0xffffffff


	//   ....[17]....
        /*01b4*/ 	.word	0xffffffff


	//   ....[18]....
        /*01b8*/ 	.word	0xffffffff


	//   ....[19]....
        /*01bc*/ 	.word	0xffffffff


	//   ....[20]....
        /*01c0*/ 	.word	0xffffffff


	//   ....[21]....
        /*01c4*/ 	.word	0xffffffff


	//   ....[22]....
        /*01c8*/ 	.word	0xffffffff


	//   ....[23]....
        /*01cc*/ 	.word	0xffffffff


	//   ....[24]....
        /*01d0*/ 	.word	0xffffffff


	//   ....[25]....
        /*01d4*/ 	.word	0xffffffff


	//   ....[26]....
        /*01d8*/ 	.word	0xffffffff


	//   ....[27]....
        /*01dc*/ 	.word	0xffffffff


	//   ....[28]....
        /*01e0*/ 	.word	0xffffffff


	//   ....[29]....
        /*01e4*/ 	.word	0xffffffff


	//   ....[30]....
        /*01e8*/ 	.word	0xffffffff


	//   ....[31]....
        /*01ec*/ 	.word	0xffffffff


	//   ....[32]....
        /*01f0*/ 	.word	0xffffffff


	//   ....[33]....
        /*01f4*/ 	.word	0xffffffff


	//   ....[34]....
        /*01f8*/ 	.word	0xffffffff


	//   ....[35]....
        /*01fc*/ 	.word	0xffffffff


	//   ....[36]....
        /*0200*/ 	.word	0xffffffff


	//   ....[37]....
        /*0204*/ 	.word	0xffffffff


	//   ....[38]....
        /*0208*/ 	.word	0xffffffff


	//   ....[39]....
        /*020c*/ 	.word	0xffffffff


	//----- nvinfo : EIATTR_COOP_GROUP_INSTR_OFFSETS
	.align		4
.L_406:
        /*0210*/ 	.byte	0x04, 0x28
        /*0212*/ 	.short	(.L_408 - .L_407)


	//   ....[0]....
.L_407:
        /*0214*/ 	.word	0x00004930


	//   ....[1]....
        /*0218*/ 	.word	0x00004960


	//   ....[2]....
        /*021c*/ 	.word	0x00004ab0


	//   ....[3]....
        /*0220*/ 	.word	0x00004b40


	//   ....[4]....
        /*0224*/ 	.word	0x00005260


	//   ....[5]....
        /*0228*/ 	.word	0x000053f0


	//   ....[6]....
        /*022c*/ 	.word	0x00005620


	//   ....[7]....
        /*0230*/ 	.word	0x000057f0


	//   ....[8]....
        /*0234*/ 	.word	0x00009a70


	//   ....[9]....
        /*0238*/ 	.word	0x00009b10


	//   ....[10]....
        /*023c*/ 	.word	0x00009be0


	//   ....[11]....
        /*0240*/ 	.word	0x00009c50


	//   ....[12]....
        /*0244*/ 	.word	0x00009c90


	//   ....[13]....
        /*0248*/ 	.word	0x00009d50


	//   ....[14]....
        /*024c*/ 	.word	0x00009e20


	//   ....[15]....
        /*0250*/ 	.word	0x00009ed0


	//   ....[16]....
        /*0254*/ 	.word	0x0000f0a0


	//   ....[17]....
        /*0258*/ 	.word	0x0000f210


	//   ....[18]....
        /*025c*/ 	.word	0x0000f270


	//   ....[19]....
        /*0260*/ 	.word	0x0000f440


	//   ....[20]....
        /*0264*/ 	.word	0x0000f520


	//   ....[21]....
        /*0268*/ 	.word	0x0000f5d0


	//   ....[22]....
        /*026c*/ 	.word	0x0000f670


	//   ....[23]....
        /*0270*/ 	.word	0x0000f700


	//   ....[24]....
        /*0274*/ 	.word	0x00013b90


	//   ....[25]....
        /*0278*/ 	.word	0x00013bd0


	//   ....[26]....
        /*027c*/ 	.word	0x00013d80


	//   ....[27]....
        /*0280*/ 	.word	0x00013dc0


	//   ....[28]....
        /*0284*/ 	.word	0x00014130


	//   ....[29]....
        /*0288*/ 	.word	0x00014170


	//   ....[30]....
        /*028c*/ 	.word	0x00014300


	//   ....[31]....
        /*0290*/ 	.word	0x00014350


	//   ....[32]....
        /*0294*/ 	.word	0x000173c0


	//   ....[33]....
        /*0298*/ 	.word	0x00017450


	//   ....[34]....
        /*029c*/ 	.word	0x00017480


	//   ....[35]....
        /*02a0*/ 	.word	0x00017490


	//   ....[36]....
        /*02a4*/ 	.word	0x000174a0


	//   ....[37]....
        /*02a8*/ 	.word	0x000174c0


	//   ....[38]....
        /*02ac*/ 	.word	0x00017500


	//   ....[39]....
        /*02b0*/ 	.word	0x00017510


	//----- nvinfo : EIATTR_EXIT_INSTR_OFFSETS
	.align		4
.L_408:
        /*02b4*/ 	.byte	0x04, 0x1c
        /*02b6*/ 	.short	(.L_410 - .L_409)


	//   ....[0]....
.L_409:
        /*02b8*/ 	.word	0x00000690


	//   ....[1]....
        /*02bc*/ 	.word	0x00019250


	//   ....[2]....
        /*02c0*/ 	.word	0x00019380


	//   ....[3]....
        /*02c4*/ 	.word	0x000193a0


	//   ....[4]....
        /*02c8*/ 	.word	0x00019f90


	//   ....[5]....
        /*02cc*/ 	.word	0x0001a020


	//----- nvinfo : EIATTR_CRS_STACK_SIZE
	.align		4
.L_410:
        /*02d0*/ 	.byte	0x04, 0x1e
        /*02d2*/ 	.short	(.L_412 - .L_411)
.L_411:
        /*02d4*/ 	.word	0x00000000


	//----- nvinfo : EIATTR_CBANK_PARAM_SIZE
	.align		4
.L_412:
        /*02d8*/ 	.byte	0x03, 0x19
        /*02da*/ 	.short	0x01d0


	//----- nvinfo : EIATTR_PARAM_CBANK
	.align		4
        /*02dc*/ 	.byte	0x04, 0x0a
        /*02de*/ 	.short	(.L_414 - .L_413)
	.align		4
.L_413:
        /*02e0*/ 	.word	index@(.nv.constant0._ZN5flash16flash_fwd_kernelI23Flash_fwd_kernel_traitsILi96ELi128ELi64ELi4ELb0ELb0EN7cutlass6half_tE19Flash_kernel_traitsILi96ELi128ELi64ELi4ES3_EELb1ELb1ELb0ELb1ELb0ELb0ELb0ELb0EEEvNS_16Flash_fwd_paramsE)
        /*02e4*/ 	.short	0x0210
        /*02e6*/ 	.short	0x01d0


	//----- nvinfo : EIATTR_SW_WAR
	.align		4
.L_414:
        /*02e8*/ 	.byte	0x04, 0x36
        /*02ea*/ 	.short	(.L_416 - .L_415)
.L_415:
        /*02ec*/ 	.word	0x00000008
.L_416:


//--------------------- .nv.info._ZN5flash16flash_fwd_kernelI23Flash_fwd_kernel_traitsILi96ELi128ELi64ELi4ELb0ELb0EN7cutlass6half_tE19Flash_kernel_traitsILi96ELi128ELi64ELi4ES3_EELb1ELb1ELb0ELb0ELb0ELb0ELb0ELb1EEEvNS_16Flash_fwd_paramsE --------------------------
	.section	.nv.info._ZN5flash16flash_fwd_kernelI23Flash_fwd_kernel_traitsILi96ELi128ELi64ELi4ELb0ELb0EN7cutlass6half_tE19Flash_kernel_traitsILi96ELi128ELi64ELi4ES3_EELb1ELb1ELb0ELb0ELb0ELb0ELb0ELb1EEEvNS_16Flash_fwd_paramsE,"",@"SHT_CUDA_INFO"
	.sectionflags	@""
	.align	4


	//----- nvinfo : EIATTR_CUDA_API_VERSION
	.align		4
        /*0000*/ 	.byte	0x04, 0x37
        /*0002*/ 	.short	(.L_418 - .L_417)
.L_417:
        /*0004*/ 	.word	0x00000082


	//----- nvinfo : EIATTR_KPARAM_INFO
	.align		4
.L_418:
        /*0008*/ 	.byte	0x04, 0x17
        /*000a*/ 	.short	(.L_420 - .L_419)
.L_419:
        /*000c*/ 	.word	0x00000000
        /*0010*/ 	.short	0x0000
        /*0012*/ 	.short	0x0000
        /*0014*/ 	.byte	0x00, 0xf0, 0x41, 0x07


	//----- nvinfo : EIATTR_SPARSE_MMA_MASK
	.align		4
.L_420:
        /*0018*/ 	.byte	0x03, 0x50
        /*001a*/ 	.short	0x0000


	//----- nvinfo : EIATTR_MAXREG_COUNT
	.align		4
        /*001c*/ 	.byte	0x03, 0x1b
        /*001e*/ 	.short	0x00ff


	//----- nvinfo : EIATTR_NUM_BARRIERS
	.align		4
        /*0020*/ 	.byte	0x02, 0x4c
        /*0022*/ 	.byte	0x01
	.zero		1


	//----- nvinfo : EIATTR_ANNOTATIONS
	.align		4
        /*0024*/ 	.byte	0x04, 0x55
        /*0026*/ 	.short	(.L_422 - .L_421)


	//   ....[0]....
.L_421:
        /* <DEDUP_REMOVED lines=210> */


	//----- nvinfo : EIATTR_MERCURY_ISA_VERSION
	.align		4
.L_422:
        /*0d30*/ 	.byte	0x03, 0x5f
        /*0d32*/ 	.short	0x0101


	//----- nvinfo : EIATTR_COOP_GROUP_MASK_REGIDS
	.align		4
        /*0d34*/ 	.byte	0x04, 0x29
        /*0d36*/ 	.short	(.L_424 - .L_423)


	//   ....[0]....
.L_423:
        /*0d38*/ 	.word	0xffffffff


	//   ....[1]....
        /*0d3c*/ 	.word	0xffffffff


	//   ....[2]....
        /*0d40*/ 	.word	0xffffffff


	//   ....[3]....
        /*0d44*/ 	.word	0xffffffff


	//   ....[4]....
        /*0d48*/ 	.word	0xffffffff


	//   ....[5]....
        /*0d4c*/ 	.word	0xffffffff


	//   ....[6]....
        /*0d50*/ 	.word	0xffffffff


	//   ....[7]....
        /*0d54*/ 	.word	0xffffffff


	//   ....[8]....
        /*0d58*/ 	.word	0xffffffff


	//   ....[9]....
        /*0d5c*/ 	.word	0xffffffff


	//   ....[10]....
        /*0d60*/ 	.word	0xffffffff


	//   ....[11]....
        /*0d64*/ 	.word	0xffffffff


	//   ....[12]....
        /*0d68*/ 	.word	0xffffffff


	//   ....[13]....
        /*0d6c*/ 	.word	0xffffffff


	//   ....[14]....
        /*0d70*/ 	.word	0xffffffff


	//   ....[15]....
        /*0d74*/ 	.word	0xffffffff


	//   ....[16]....
        /*0d78*/ 	.word	0xffffffff


	//   ....[17]....
        /*0d7c*/ 	.word	0xffffffff


	//   ....[18]....
        /*0d80*/ 	.word	0xffffffff


	//   ....[19]....
        /*0d84*/ 	.word	0xffffffff


	//   ....[20]....
        /*0d88*/ 	.word	0xffffffff


	//   ....[21]....
        /*0d8c*/ 	.word	0xffffffff


	//   ....[22]....
        /*0d90*/ 	.word	0xffffffff


	//   ....[23]....
        /*0d94*/ 	.word	0xffffffff


	//   ....[24]....
        /*0d98*/ 	.word	0xffffffff


	//   ....[25]....
        /*0d9c*/ 	.word	0xffffffff


	//   ....[26]....
        /*0da0*/ 	.word	0xffffffff


	//   ....[27]....
        /*0da4*/ 	.word	0xffffffff


	//   ....[28]....
        /*0da8*/ 	.word	0xffffffff


	//   ....[29]....
        /*0dac*/ 	.word	0xffffffff


	//   ....[30]....
        /*0db0*/ 	.word	0xffffffff


	//   ....[31]....
        /*0db4*/ 	.word	0xffffffff


	//   ....[32]....
        /*0db8*/ 	.word	0xffffffff


	//   ....[33]....
        /*0dbc*/ 	.word	0xffffffff


	//   ....[34]....
        /*0dc0*/ 	.word	0xffffffff


	//   ....[35]....
        /*0dc4*/ 	.word	0xffffffff


	//   ....[36]....
        /*0dc8*/ 	.word	0xffffffff


	//   ....[37]....
        /*0dcc*/ 	.word	0xffffffff


	//   ....[38]....
        /*0dd0*/ 	.word	0xffffffff


	//   ....[39]....
        /*0dd4*/ 	.word	0xffffffff


	//----- nvinfo : EIATTR_COOP_GROUP_INSTR_OFFSETS
	.align		4
.L_424:
        /*0dd8*/ 	.byte	0x04, 0x28
        /*0dda*/ 	.short	(.L_426 - .L_425)


	//   ....[0]....
.L_425:
        /*0ddc*/ 	.word	0x00004c20


	//   ....[1]....
        /*0de0*/ 	.word	0x00004d90


	//   ....[2]....
        /*0de4*/ 	.word	0x00005050


	//   ....[3]....
        /*0de8*/ 	.word	0x000050f0


	//   ....[4]....
        /*0dec*/ 	.word	0x00005150


	//   ....[5]....
        /*0df0*/ 	.word	0x00005180


	//   ....[6]....
        /*0df4*/ 	.word	0x00005240


	//   ....[7]....
        /*0df8*/ 	.word	0x000052e0


	//   ....[8]....
        /*0dfc*/ 	.word	0x0000bcf0


	//   ....[9]....
        /*0e00*/ 	.word	0x0000bd10


	//   ....[10]....
        /*0e04*/ 	.word	0x0000c430


	//   ....[11]....
        /*0e08*/ 	.word	0x0000c450


	//   ....[12]....
        /*0e0c*/ 	.word	0x0000d590


	//   ....[13]....
        /*0e10*/ 	.word	0x0000d5b0


	//   ....[14]....
        /*0e14*/ 	.word	0x0000d6e0


	//   ....[15]....
        /*0e18*/ 	.word	0x0000d700


	//   ....[16]....
        /*0e1c*/ 	.word	0x00015f30


	//   ....[17]....
        /*0e20*/ 	.word	0x00015f60


	//   ....[18]....
        /*0e24*/ 	.word	0x000160e0


	//   ....[19]....
        /*0e28*/ 	.word	0x00016150


	//   ....[20]....
        /*0e2c*/ 	.word	0x00016160


	//   ....[21]....
        /*0e30*/ 	.word	0x00016180


	//   ....[22]....
        /*0e34*/ 	.word	0x000161e0


	//   ....[23]....
        /*0e38*/ 	.word	0x00016200


	//   ....[24]....
        /*0e3c*/ 	.word	0x0001f060


	//   ....[25]....
        /*0e40*/ 	.word	0x0001f140


	//   ....[26]....
        /*0e44*/ 	.word	0x0001f180


	//   ....[27]....
        /*0e48*/ 	.word	0x0001f1a0


	//   ....[28]....
        /*0e4c*/ 	.word	0x0001f1c0


	//   ....[29]....
        /*0e50*/ 	.word	0x0001f210


	//   ....[30]....
        /*0e54*/ 	.word	0x0001f2e0


	//   ....[31]....
        /*0e58*/ 	.word	0x0001f310


	//   ....[32]....
        /*0e5c*/ 	.word	0x00024a50


	//   ....[33]....
        /*0e60*/ 	.word	0x00024a70


	//   ....[34]....
        /*0e64*/ 	.word	0x00024aa0


	//   ....[35]....
        /*0e68*/ 	.word	0x00024b30


	//   ....[36]....
        /*0e6c*/ 	.word	0x00024b60


	//   ....[37]....
        /*0e70*/ 	.word	0x00024c60


	//   ....[38]....
        /*0e74*/ 	.word	0x00024c80


	//   ....[39]....
        /*0e78*/ 	.word	0x00024c90


	//----- nvinfo : EIATTR_EXIT_INSTR_OFFSETS
	.align		4
.L_426:
        /*0e7c*/ 	.byte	0x04, 0x1c
        /*0e7e*/ 	.short	(.L_428 - .L_427)


	//   ....[0]....
.L_427:
        /*0e80*/ 	.word	0x000006b0


	//   ....[1]....
        /*0e84*/ 	.word	0x00026920


	//   ....[2]....
        /*0e88*/ 	.word	0x00026a50


	//   ....[3]....
        /*0e8c*/ 	.word	0x00026a70


	//   ....[4]....
        /*0e90*/ 	.word	0x000276a0


	//   ....[5]....
        /*0e94*/ 	.word	0x00027730


	//----- nvinfo : EIATTR_CRS_STACK_SIZE
	.align		4
.L_428:
        /*0e98*/ 	.byte	0x04, 0x1e
        /*0e9a*/ 	.short	(.L_430 - .L_429)
.L_429:
        /*0e9c*/ 	.word	0x00000000


	//----- nvinfo : EIATTR_CBANK_PARAM_SIZE
	.align		4
.L_430:
        /*0ea0*/ 	.byte	0x03, 0x19
        /*0ea2*/ 	.short	0x01d0


	//----- nvinfo : EIATTR_PARAM_CBANK
	.align		4
        /*0ea4*/ 	.byte	0x04, 0x0a
        /*0ea6*/ 	.short	(.L_432 - .L_431)
	.align		4
.L_431:
        /*0ea8*/ 	.word	index@(.nv.constant0._ZN5flash16flash_fwd_kernelI23Flash_fwd_kernel_traitsILi96ELi128ELi64ELi4ELb0ELb0EN7cutlass6half_tE19Flash_kernel_traitsILi96ELi128ELi64ELi4ES3_EELb1ELb1ELb0ELb0ELb0ELb0ELb0ELb1EEEvNS_16Flash_fwd_paramsE)
        /*0eac*/ 	.short	0x0210
        /*0eae*/ 	.short	0x01d0


	//----- nvinfo : EIATTR_SW_WAR
	.align		4
.L_432:
        /*0eb0*/ 	.byte	0x04, 0x36
        /*0eb2*/ 	.short	(.L_434 - .L_433)
.L_433:
        /*0eb4*/ 	.word	0x00000008
.L_434:


//--------------------- .nv.info._ZN5flash16flash_fwd_kernelI23Flash_fwd_kernel_traitsILi96ELi128ELi64ELi4ELb0ELb0EN7cutlass6half_tE19Flash_kernel_traitsILi96ELi128ELi64ELi4ES3_EELb0ELb1ELb0ELb0ELb0ELb0ELb1ELb0EEEvNS_16Flash_fwd_paramsE --------------------------
	.section	.nv.info._ZN5flash16flash_fwd_kernelI23Flash_fwd_kernel_traitsILi96ELi128ELi64ELi4ELb0ELb0EN7cutlass6half_tE19Flash_kernel_traitsILi96ELi128ELi64ELi4ES3_EELb0ELb1ELb0ELb0ELb0ELb0ELb1ELb0EEEvNS_16Flash_fwd_paramsE,"",@"SHT_CUDA_INFO"
	.sectionflags	@""
	.align	4


	//----- nvinfo : EIATTR_CUDA_API_VERSION
	.align		4
        /*0000*/ 	.byte	0x04, 0x37
        /*0002*/ 	.short	(.L_436 - .L_435)
.L_435:
        /*0004*/ 	.word	0x00000082


	//----- nvinfo : EIATTR_KPARAM_INFO
	.align		4
.L_436:
        /*0008*/ 	.byte	0x04, 0x17
        /*000a*/ 	.short	(.L_438 - .L_437)
.L_437:
        /*000c*/ 	.word	0x00000000
        /*0010*/ 	.short	0x0000
        /*0012*/ 	.short	0x0000
        /*0014*/ 	.byte	0x00, 0xf0, 0x41, 0x07


	//----- nvinfo : EIATTR_SPARSE_MMA_MASK
	.align		4
.L_438:
        /*0018*/ 	.byte	0x03, 0x50
        /*001a*/ 	.short	0x0000


	//----- nvinfo : EIATTR_MAXREG_COUNT
	.align		4
        /*001c*/ 	.byte	0x03, 0x1b
        /*001e*/ 	.short	0x00ff


	//----- nvinfo : EIATTR_NUM_BARRIERS
	.align		4
        /*0020*/ 	.byte	0x02, 0x4c
        /*0022*/ 	.byte	0x01
	.zero		1


	//----- nvinfo : EIATTR_ANNOTATIONS
	.align		4
        /*0024*/ 	.byte	0x04, 0x55
        /*0026*/ 	.short	(.L_440 - .L_439)


	//   ....[0]....
.L_439:
        /* <DEDUP_REMOVED lines=28> */


	//----- nvinfo : EIATTR_MERCURY_ISA_VERSION
	.align		4
.L_440:
        /*01d0*/ 	.byte	0x03, 0x5f
        /*01d2*/ 	.short	0x0101


	//----- nvinfo : EIATTR_COOP_GROUP_MASK_REGIDS
	.align		4
        /*01d4*/ 	.byte	0x04, 0x29
        /*01d6*/ 	.short	(.L_442 - .L_441)


	//   ....[0]....
.L_441:
        /*01d8*/ 	.word	0xffffffff


	//   ....[1]....
        /*01dc*/ 	.word	0xffffffff


	//   ....[2]....
        /*01e0*/ 	.word	0xffffffff


	//   ....[3]....
        /*01e4*/ 	.word	0xffffffff


	//   ....[4]....
        /*01e8*/ 	.word	0xffffffff


	//   ....[5]....
        /*01ec*/ 	.word	0xffffffff


	//   ....[6]....
        /*01f0*/ 	.word	0xffffffff


	//   ....[7]....
        /*01f4*/ 	.word	0xffffffff


	//   ....[8]....
        /*01f8*/ 	.word	0xffffffff


	//   ....[9]....
        /*01fc*/ 	.word	0xffffffff


	//   ....[10]....
        /*0200*/ 	.word	0xffffffff


	//   ....[11]....
        /*0204*/ 	.word	0xffffffff


	//   ....[12]....
        /*0208*/ 	.word	0xffffffff


	//   ....[13]....
        /*020c*/ 	.word	0xffffffff


	//   ....[14]....
        /*0210*/ 	.word	0xffffffff


	//   ....[15]....
        /*0214*/ 	.word	0xffffffff


	//   ....[16]....
        /*0218*/ 	.word	0xffffffff


	//   ....[17]....
        /*021c*/ 	.word	0xffffffff


	//   ....[18]....
        /*0220*/ 	.word	0xffffffff


	//   ....[19]....
        /*0224*/ 	.word	0xffffffff


	//   ....[20]....
        /*0228*/ 	.word	0xffffffff


	//   ....[21]....
        /*022c*/ 	.word	0xffffffff


	//   ....[22]....
        /*0230*/ 	.word	0xffffffff


	//   ....[23]....
        /*0234*/ 	.word	0xffffffff


	//   ....[24]....
        /*0238*/ 	.word	0xffffffff


	//   ....[25]....
        /*023c*/ 	.word	0xffffffff


	//   ....[26]....
        /*0240*/ 	.word	0xffffffff


	//   ....[27]....
        /*0244*/ 	.word	0xffffffff


	//   ....[28]....
        /*0248*/ 	.word	0xffffffff


	//   ....[29]....
        /*024c*/ 	.word	0xffffffff


	//   ....[30]....
        /*0250*/ 	.word	0xffffffff


	//   ....[31]....
        /*0254*/ 	.word	0xffffffff


	//   ....[32]....
        /*0258*/ 	.word	0xffffffff


	//   ....[33]....
        /*025c*/ 	.word	0xffffffff


	//   ....[34]....
        /*0260*/ 	.word	0xffffffff


	//   ....[35]....
        /*0264*/ 	.word	0xffffffff


	//   ....[36]....
        /*0268*/ 	.word	0xffffffff


	//   ....[37]....
        /*026c*/ 	.word	0xffffffff


	//   ....[38]....
        /*0270*/ 	.word	0xffffffff


	//   ....[39]....
        /*0274*/ 	.word	0xffffffff


	//----- nvinfo : EIATTR_COOP_GROUP_INSTR_OFFSETS
	.align		4
.L_442:
        /*0278*/ 	.byte	0x04, 0x28
        /*027a*/ 	.short	(.L_444 - .L_443)


	//   ....[0]....
.L_443:
        /*027c*/ 	.word	0x00004990


	//   ....[1]....
        /*0280*/ 	.word	0x000049d0


	//   ....[2]....
        /*0284*/ 	.word	0x00004a50


	//   ....[3]....
        /*0288*/ 	.word	0x00004a90


	//   ....[4]....
        /*028c*/ 	.word	0x00004ab0


	//   ....[5]....
        /*0290*/ 	.word	0x00004b70


	//   ....[6]....
        /*0294*/ 	.word	0x00004c60


	//   ....[7]....
        /*0298*/ 	.word	0x00004db0


	//   ....[8]....
        /*029c*/ 	.word	0x00008a30


	//   ....[9]....
        /*02a0*/ 	.word	0x00008b30


	//   ....[10]....
        /*02a4*/ 	.word	0x00008bf0


	//   ....[11]....
        /*02a8*/ 	.word	0x00008c30


	//   ....[12]....
        /*02ac*/ 	.word	0x00008cf0


	//   ....[13]....
        /*02b0*/ 	.word	0x00008d10


	//   ....[14]....
        /*02b4*/ 	.word	0x00008d20


	//   ....[15]....
        /*02b8*/ 	.word	0x00008ff0


	//   ....[16]....
        /*02bc*/ 	.word	0x0000d270


	//   ....[17]....
        /*02c0*/ 	.word	0x0000d3b0


	//   ....[18]....
        /*02c4*/ 	.word	0x0000d410


	//   ....[19]....
        /*02c8*/ 	.word	0x0000d510


	//   ....[20]....
        /*02cc*/ 	.word	0x0000d550


	//   ....[21]....
        /*02d0*/ 	.word	0x0000d580


	//   ....[22]....
        /*02d4*/ 	.word	0x0000d5d0


	//   ....[23]....
        /*02d8*/ 	.word	0x0000d5f0


	//   ....[24]....
        /*02dc*/ 	.word	0x00011240


	//   ....[25]....
        /*02e0*/ 	.word	0x000112d0


	//   ....[26]....
        /*02e4*/ 	.word	0x000112f0


	//   ....[27]....
        /*02e8*/ 	.word	0x00011300


	//   ....[28]....
        /*02ec*/ 	.word	0x00011350


	//   ....[29]....
        /*02f0*/ 	.word	0x00011370


	//   ....[30]....
        /*02f4*/ 	.word	0x00011390


	//   ....[31]....
        /*02f8*/ 	.word	0x000113a0


	//   ....[32]....
        /*02fc*/ 	.word	0x00013560


	//   ....[33]....
        /*0300*/ 	.word	0x00013570


	//   ....[34]....
        /*0304*/ 	.word	0x00013580


	//   ....[35]....
        /*0308*/ 	.word	0x00013590


	//   ....[36]....
        /*030c*/ 	.word	0x000135c0


	//   ....[37]....
        /*0310*/ 	.word	0x000135e0


	//   ....[38]....
        /*0314*/ 	.word	0x00013600


	//   ....[39]....
        /*0318*/ 	.word	0x00013640


	//----- nvinfo : EIATTR_EXIT_INSTR_OFFSETS
	.align		4
.L_444:
        /*031c*/ 	.byte	0x04, 0x1c
        /*031e*/ 	.short	(.L_446 - .L_445)


	//   ....[0]....
.L_445:
        /*0320*/ 	.word	0x000004c0


	//   ....[1]....
        /*0324*/ 	.word	0x00015290


	//   ....[2]....
        /*0328*/ 	.word	0x000153c0


	//   ....[3]....
        /*032c*/ 	.word	0x000153e0


	//   ....[4]....
        /*0330*/ 	.word	0x00016010


	//   ....[5]....
        /*0334*/ 	.word	0x000160a0


	//----- nvinfo : EIATTR_CRS_STACK_SIZE
	.align		4
.L_446:
        /*0338*/ 	.byte	0x04, 0x1e
        /*033a*/ 	.short	(.L_448 - .L_447)
.L_447:
        /*033c*/ 	.word	0x00000000


	//----- nvinfo : EIATTR_CBANK_PARAM_SIZE
	.align		4
.L_448:
        /*0340*/ 	.byte	0x03, 0x19
        /*0342*/ 	.short	0x01d0


	//----- nvinfo : EIATTR_PARAM_CBANK
	.align		4
        /*0344*/ 	.byte	0x04, 0x0a
        /*0346*/ 	.short	(.L_450 - .L_449)
	.align		4
.L_449:
        /*0348*/ 	.word	index@(.nv.constant0._ZN5flash16flash_fwd_kernelI23Flash_fwd_kernel_traitsILi96ELi128ELi64ELi4ELb0ELb0EN7cutlass6half_tE19Flash_kernel_traitsILi96ELi128ELi64ELi4ES3_EELb0ELb1ELb0ELb0ELb0ELb0ELb1ELb0EEEvNS_16Flash_fwd_paramsE)
        /*034c*/ 	.short	0x0210
        /*034e*/ 	.short	0x01d0


	//----- nvinfo : EIATTR_SW_WAR
	.align		4
.L_450:
        /*0350*/ 	.byte	0x04, 0x36
        /*0352*/ 	.short	(.L_452 - .L_451)
.L_451:
        /*0354*/ 	.word	0x00000008
.L_452:


//--------------------- .nv.info._ZN5flash16flash_fwd_kernelI23Flash_fwd_kernel_traitsILi96ELi128ELi64ELi4ELb0ELb0EN7cutlass6half_tE19Flash_kernel_traitsILi96ELi128ELi64ELi4ES3_EELb1ELb1ELb0ELb1ELb0ELb0ELb0ELb1EEEvNS_16Flash_fwd_paramsE --------------------------
	.section	.nv.info._ZN5flash16flash_fwd_kernelI23Flash_fwd_kernel_traitsILi96ELi128ELi64ELi4ELb0ELb0EN7cutlass6half_tE19Flash_kernel_traitsILi96ELi128ELi64ELi4ES3_EELb1ELb1ELb0ELb1ELb0ELb0ELb0ELb1EEEvNS_16Flash_fwd_paramsE,"",@"SHT_CUDA_INFO"
	.sectionflags	@""
	.align	4


	//----- nvinfo : EIATTR_CUDA_API_VERSION
	.align		4
        /*0000*/ 	.byte	0x04, 0x37
        /*0002*/ 	.short	(.L_454 - .L_453)
.L_453:
        /*0004*/ 	.word	0x00000082


	//----- nvinfo : EIATTR_KPARAM_INFO
	.align		4
.L_454:
        /*0008*/ 	.byte	0x04, 0x17
        /*000a*/ 	.short	(.L_456 - .L_455)
.L_455:
        /*000c*/ 	.word	0x00000000
        /*0010*/ 	.short	0x0000
        /*0012*/ 	.short	0x0000
        /*0014*/ 	.byte	0x00, 0xf0, 0x41, 0x07


	//----- nvinfo : EIATTR_SPARSE_MMA_MASK
	.align		4
.L_456:
        /*0018*/ 	.byte	0x03, 0x50
        /*001a*/ 	.short	0x0000


	//----- nvinfo : EIATTR_MAXREG_COUNT
	.align		4
        /*001c*/ 	.byte	0x03, 0x1b
        /*001e*/ 	.short	0x00ff


	//----- nvinfo : EIATTR_NUM_BARRIERS
	.align		4
        /*0020*/ 	.byte	0x02, 0x4c
        /*0022*/ 	.byte	0x01
	.zero		1


	//----- nvinfo : EIATTR_ANNOTATIONS
	.align		4
        /*0024*/ 	.byte	0x04, 0x55
        /*0026*/ 	.short	(.L_458 - .L_457)


	//   ....[0]....
.L_457:
        /* <DEDUP_REMOVED lines=229> */


	//----- nvinfo : EIATTR_MERCURY_ISA_VERSION
	.align		4
.L_458:
        /*0e60*/ 	.byte	0x03, 0x5f
        /*0e62*/ 	.short	0x0101


	//----- nvinfo : EIATTR_COOP_GROUP_MASK_REGIDS
	.align		4
        /*0e64*/ 	.byte	0x04, 0x29
        /*0e66*/ 	.short	(.L_460 - .L_459)


	//   ....[0]....
.L_459:
        /*0e68*/ 	.word	0xffffffff


	//   ....[1]....
        /*0e6c*/ 	.word	0xffffffff


	//   ....[2]....
        /*0e70*/ 	.word	0xffffffff


	//   ....[3]....
        /*0e74*/ 	.word	0xffffffff


	//   ....[4]....
        /*0e78*/ 	.word	0xffffffff


	//   ....[5]....
        /*0e7c*/ 	.word	0xffffffff


	//   ....[6]....
        /*0e80*/ 	.word	0xffffffff


	//   ....[7]....
        /*0e84*/ 	.word	0xffffffff


	//   ....[8]....
        /*0e88*/ 	.word	0xffffffff


	//   ....[9]....
        /*0e8c*/ 	.word	0xffffffff


	//   ....[10]....
        /*0e90*/ 	.word	0xffffffff


	//   ....[11]....
        /*0e94*/ 	.word	0xffffffff


	//   ....[12]....
        /*0e98*/ 	.word	0xffffffff


	//   ....[13]....
        /*0e9c*/ 	.word	0xffffffff


	//   ....[14]....
        /*0ea0*/ 	.word	0xffffffff


	//   ....[15]....
        /*0ea4*/ 	.word	0xffffffff


	//   ....[16]....
        /*0ea8*/ 	.word	0xffffffff


	//   ....[17]....
        /*0eac*/ 	.word	0xffffffff


	//   ....[18]....
        /*0eb0*/ 	.word	0xffffffff


	//   ....[19]....
        /*0eb4*/ 	.word	0xffffffff


	//   ....[20]....
        /*0eb8*/ 	.word	0xffffffff


	//   ....[21]....
        /*0ebc*/ 	.word	0xffffffff


	//   ....[22]....
        /*0ec0*/ 	.word	0xffffffff


	//   ....[23]....
        /*0ec4*/ 	.word	0xffffffff


	//   ....[24]....
        /*0ec8*/ 	.word	0xffffffff


	//   ....[25]....
        /*0ecc*/ 	.word	0xffffffff


	//   ....[26]....
        /*0ed0*/ 	.word	0xffffffff


	//   ....[27]....
        /*0ed4*/ 	.word	0xffffffff


	//   ....[28]....
        /*0ed8*/ 	.word	0xffffffff


	//   ....[29]....
        /*0edc*/ 	.word	0xffffffff


	//   ....[30]....
        /*0ee0*/ 	.word	0xffffffff


	//   ....[31]....
        /*0ee4*/ 	.word	0xffffffff


	//   ....[32]....
        /*0ee8*/ 	.word	0xffffffff


	//   ....[33]....
        /*0eec*/ 	.word	0xffffffff


	//   ....[34]....
        /*0ef0*/ 	.word	0xffffffff


	//   ....[35]....
        /*0ef4*/ 	.word	0xffffffff


	//   ....[36]....
        /*0ef8*/ 	.word	0xffffffff


	//   ....[37]....
        /*0efc*/ 	.word	0xffffffff


	//   ....[38]....
        /*0f00*/ 	.word	0xffffffff


	//   ....[39]....
        /*0f04*/ 	.word	0xffffffff


	//   ....[40]....
        /*0f08*/ 	.word	0x05000004


	//   ....[41]....
        /*0f0c*/ 	.word	0x05000004


	//   ....[42]....
        /*0f10*/ 	.word	0x05000004


	//   ....[43]....
        /*0f14*/ 	.word	0x05000004


	//   ....[44]....
        /*0f18*/ 	.word	0x05000004


	//   ....[45]....
        /*0f1c*/ 	.word	0x05000004


	//   ....[46]....
        /*0f20*/ 	.word	0x05000004


	//   ....[47]....
        /*0f24*/ 	.word	0x05000004


	//----- nvinfo : EIATTR_COOP_GROUP_INSTR_OFFSETS
	.align		4
.L_460:
        /*0f28*/ 	.byte	0x04, 0x28
        /*0f2a*/ 	.short	(.L_462 - .L_461)


	//   ....[0]....
.L_461:
        /*0f2c*/ 	.word	0x00004a20


	//   ....[1]....
        /*0f30*/ 	.word	0x00004b00


	//   ....[2]....
        /*0f34*/ 	.word	0x00004bd0


	//   ....[3]....
        /*0f38*/ 	.word	0x00004cc0


	//   ....[4]....
        /*0f3c*/ 	.word	0x00005bb0


	//   ....[5]....
        /*0f40*/ 	.word	0x00005c80


	//   ....[6]....
        /*0f44*/ 	.word	0x00005d90


	//   ....[7]....
        /*0f48*/ 	.word	0x00005e00


	//   ....[8]....
        /*0f4c*/ 	.word	0x0000be80


	//   ....[9]....
        /*0f50*/ 	.word	0x0000bef0


	//   ....[10]....
        /*0f54*/ 	.word	0x0000c230


	//   ....[11]....
        /*0f58*/ 	.word	0x0000c250


	//   ....[12]....
        /*0f5c*/ 	.word	0x0000c560


	//   ....[13]....
        /*0f60*/ 	.word	0x0000c580


	//   ....[14]....
        /*0f64*/ 	.word	0x0000c910


	//   ....[15]....
        /*0f68*/ 	.word	0x0000c930


	//   ....[16]....
        /*0f6c*/ 	.word	0x000146e0


	//   ....[17]....
        /*0f70*/ 	.word	0x00014700


	//   ....[18]....
        /*0f74*/ 	.word	0x00014cb0


	//   ....[19]....
        /*0f78*/ 	.word	0x00014cd0


	//   ....[20]....
        /*0f7c*/ 	.word	0x00015210


	//   ....[21]....
        /*0f80*/ 	.word	0x00015230


	//   ....[22]....
        /*0f84*/ 	.word	0x00015510


	//   ....[23]....
        /*0f88*/ 	.word	0x00015530


	//   ....[24]....
        /*0f8c*/ 	.word	0x0001cc40


	//   ....[25]....
        /*0f90*/ 	.word	0x0001cc80


	//   ....[26]....
        /*0f94*/ 	.word	0x0001ccf0


	//   ....[27]....
        /*0f98*/ 	.word	0x0001cd30


	//   ....[28]....
        /*0f9c*/ 	.word	0x0001cd50


	//   ....[29]....
        /*0fa0*/ 	.word	0x0001cd60


	//   ....[30]....
        /*0fa4*/ 	.word	0x0001cd80


	//   ....[31]....
        /*0fa8*/ 	.word	0x0001cdf0


	//   ....[32]....
        /*0fac*/ 	.word	0x00022960


	//   ....[33]....
        /*0fb0*/ 	.word	0x00022970


	//   ....[34]....
        /*0fb4*/ 	.word	0x00022980


	//   ....[35]....
        /*0fb8*/ 	.word	0x00022990


	//   ....[36]....
        /*0fbc*/ 	.word	0x000229c0


	//   ....[37]....
        /*0fc0*/ 	.word	0x000229e0


	//   ....[38]....
        /*0fc4*/ 	.word	0x00022a00


	//   ....[39]....
        /*0fc8*/ 	.word	0x00022a10


	//   ....[40]....
        /*0fcc*/ 	.word	0x000255a0


	//   ....[41]....
        /*0fd0*/ 	.word	0x00025610


	//   ....[42]....
        /*0fd4*/ 	.word	0x00025680


	//   ....[43]....
        /*0fd8*/ 	.word	0x000256f0


	//   ....[44]....
        /*0fdc*/ 	.word	0x00025760


	//   ....[45]....
        /*0fe0*/ 	.word	0x000257d0


	//   ....[46]....
        /*0fe4*/ 	.word	0x00025840


	//   ....[47]....
        /*0fe8*/ 	.word	0x000258a0


	//----- nvinfo : EIATTR_EXIT_INSTR_OFFSETS
	.align		4
.L_462:
        /*0fec*/ 	.byte	0x04, 0x1c
        /*0fee*/ 	.short	(.L_464 - .L_463)


	//   ....[0]....
.L_463:
        /*0ff0*/ 	.word	0x00000060


	//----- nvinfo : EIATTR_CRS_STACK_SIZE
	.align		4
.L_464:
        /*0ff4*/ 	.byte	0x04, 0x1e
        /*0ff6*/ 	.short	(.L_466 - .L_465)
.L_465:
        /*0ff8*/ 	.word	0x00000000


	//----- nvinfo : EIATTR_CBANK_PARAM_SIZE
	.align		4
.L_466:
        /*0ffc*/ 	.byte	0x03, 0x19
        /*0ffe*/ 	.short	0x01d0


	//----- nvinfo : EIATTR_PARAM_CBANK
	.align		4
        /*1000*/ 	.byte	0x04, 0x0a
        /*1002*/ 	.short	(.L_468 - .L_467)
	.align		4
.L_467:
        /*1004*/ 	.word	index@(.nv.constant0._ZN5flash16flash_fwd_kernelI23Flash_fwd_kernel_traitsILi96ELi128ELi64ELi4ELb0ELb0EN7cutlass6half_tE19Flash_kernel_traitsILi96ELi128ELi64ELi4ES3_EELb1ELb1ELb0ELb1ELb0ELb0ELb0ELb1EEEvNS_16Flash_fwd_paramsE)
        /*1008*/ 	.short	0x0210
        /*100a*/ 	.short	0x01d0


	//----- nvinfo : EIATTR_SW_WAR
	.align		4
.L_468:
        /*100c*/ 	.byte	0x04, 0x36
        /*100e*/ 	.short	(.L_470 - .L_469)
.L_469:
        /*1010*/ 	.word	0x00000008
.L_470:


//--------------------- .nv.info._ZN5flash16flash_fwd_kernelI23Flash_fwd_kernel_traitsILi96ELi128ELi64ELi4ELb0ELb0EN7cutlass6half_tE19Flash_kernel_traitsILi96ELi128ELi64ELi4ES3_EELb0ELb1ELb0ELb1ELb0ELb0ELb1ELb0EEEvNS_16Flash_fwd_paramsE --------------------------
	.section	.nv.info._ZN5flash16flash_fwd_kernelI23Flash_fwd_kernel_traitsILi96ELi128ELi64ELi4ELb0ELb0EN7cutlass6half_tE19Flash_kernel_traitsILi96ELi128ELi64ELi4ES3_EELb0ELb1ELb0ELb1ELb0ELb0ELb1ELb0EEEvNS_16Flash_fwd_paramsE,"",@"SHT_CUDA_INFO"
	.sectionflags	@""
	.align	4


	//----- nvinfo : EIATTR_CUDA_API_VERSION
	.align		4
        /*0000*/ 	.byte	0x04, 0x37
        /*0002*/ 	.short	(.L_472 - .L_471)
.L_471:
        /*0004*/ 	.word	0x00000082


	//----- nvinfo : EIATTR_KPARAM_INFO
	.align		4
.L_472:
        /*0008*/ 	.byte	0x04, 0x17
        /*000a*/ 	.short	(.L_474 - .L_473)
.L_473:
        /*000c*/ 	.word	0x00000000
        /*0010*/ 	.short	0x0000
        /*0012*/ 	.short	0x0000
        /*0014*/ 	.byte	0x00, 0xf0, 0x41, 0x07


	//----- nvinfo : EIATTR_SPARSE_MMA_MASK
	.align		4
.L_474:
        /*0018*/ 	.byte	0x03, 0x50
        /*001a*/ 	.short	0x0000


	//----- nvinfo : EIATTR_MAXREG_COUNT
	.align		4
        /*001c*/ 	.byte	0x03, 0x1b
        /*001e*/ 	.short	0x00ff


	//----- nvinfo : EIATTR_NUM_BARRIERS
	.align		4
        /*0020*/ 	.byte	0x02, 0x4c
        /*0022*/ 	.byte	0x01
	.zero		1


	//----- nvinfo : EIATTR_ANNOTATIONS
	.align		4
        /*0024*/ 	.byte	0x04, 0x55
        /*0026*/ 	.short	(.L_476 - .L_475)


	//   ....[0]....
.L_475:
        /* <DEDUP_REMOVED lines=27> */


	//----- nvinfo : EIATTR_MERCURY_ISA_VERSION
	.align		4
.L_476:
        /*01c8*/ 	.byte	0x03, 0x5f
        /*01ca*/ 	.short	0x0101


	//----- nvinfo : EIATTR_COOP_GROUP_MASK_REGIDS
	.align		4
        /*01cc*/ 	.byte	0x04, 0x29
        /*01ce*/ 	.short	(.L_478 - .L_477)


	//   ....[0]....
.L_477:
        /*01d0*/ 	.word	0xffffffff


	//   ....[1]....
        /*01d4*/ 	.word	0xffffffff


	//   ....[2]....
        /*01d8*/ 	.word	0xffffffff


	//   ....[3]....
        /*01dc*/ 	.word	0xffffffff


	//   ....[4]....
        /*01e0*/ 	.word	0xffffffff


	//   ....[5]....
        /*01e4*/ 	.word	0xffffffff


	//   ....[6]....
        /*01e8*/ 	.word	0xffffffff


	//   ....[7]....
        /*01ec*/ 	.word	0xffffffff


	//   ....[8]....
        /*01f0*/ 	.word	0xffffffff


	//   ....[9]....
        /*01f4*/ 	.word	0xffffffff


	//   ....[10]....
        /*01f8*/ 	.word	0xffffffff


	//   ....[11]....
        /*01fc*/ 	.word	0xffffffff


	//   ....[12]....
        /*0200*/ 	.word	0xffffffff


	//   ....[13]....
        /*0204*/ 	.word	0xffffffff


	//   ....[14]....
        /*0208*/ 	.word	0xffffffff


	//   ....[15]....
        /*020c*/ 	.word	0xffffffff


	//   ....[16]....
        /*0210*/ 	.word	0xffffffff


	//   ....[17]....
        /*0214*/ 	.word	0xffffffff


	//   ....[18]....
        /*0218*/ 	.word	0xffffffff


	//   ....[19]....
        /*021c*/ 	.word	0xffffffff


	//   ....[20]....
        /*0220*/ 	.word	0xffffffff


	//   ....[21]....
        /*0224*/ 	.word	0xffffffff


	//   ....[22]....
        /*0228*/ 	.word	0xffffffff


	//   ....[23]....
        /*022c*/ 	.word	0xffffffff


	//   ....[24]....
        /*0230*/ 	.word	0xffffffff


	//   ....[25]....
        /*0234*/ 	.word	0xffffffff


	//   ....[26]....
        /*0238*/ 	.word	0xffffffff


	//   ....[27]....
        /*023c*/ 	.word	0xffffffff


	//   ....[28]....
        /*0240*/ 	.word	0xffffffff


	//   ....[29]....
        /*0244*/ 	.word	0xffffffff


	//   ....[30]....
        /*0248*/ 	.word	0xffffffff


	//   ....[31]....
        /*024c*/ 	.word	0xffffffff


	//   ....[32]....
        /*0250*/ 	.word	0xffffffff


	//   ....[33]....
        /*0254*/ 	.word	0xffffffff


	//   ....[34]....
        /*0258*/ 	.word	0xffffffff


	//   ....[35]....
        /*025c*/ 	.word	0xffffffff


	//   ....[36]....
        /*0260*/ 	.word	0xffffffff


	//   ....[37]....
        /*0264*/ 	.word	0xffffffff


	//   ....[38]....
        /*0268*/ 	.word	0xffffffff


	//   ....[39]....
        /*026c*/ 	.word	0xffffffff


	//----- nvinfo : EIATTR_COOP_GROUP_INSTR_OFFSETS
	.align		4
.L_478:
        /*0270*/ 	.byte	0x04, 0x28
        /*0272*/ 	.short	(.L_480 - .L_479)


	//   ....[0]....
.L_479:
        /*0274*/ 	.word	0x00004fa0


	//   ....[1]....
        /*0278*/ 	.word	0x00004fe0


	//   ....[2]....
        /*027c*/ 	.word	0x00005050


	//   ....[3]....
        /*0280*/ 	.word	0x00005090


	//   ....[4]....
        /*0284*/ 	.word	0x000050b0


	//   ....[5]....
        /*0288*/ 	.word	0x00005170


	//   ....[6]....
        /*028c*/ 	.word	0x00005260


	//   ....[7]....
        /*0290*/ 	.word	0x000053c0


	//   ....[8]....
        /*0294*/ 	.word	0x00009470


	//   ....[9]....
        /*0298*/ 	.word	0x00009570


	//   ....[10]....
        /*029c*/ 	.word	0x00009630


	//   ....[11]....
        /*02a0*/ 	.word	0x00009670


	//   ....[12]....
        /*02a4*/ 	.word	0x00009740


	//   ....[13]....
        /*02a8*/ 	.word	0x00009760


	//   ....[14]....
        /*02ac*/ 	.word	0x00009770


	//   ....[15]....
        /*02b0*/ 	.word	0x00009a20


	//   ....[16]....
        /*02b4*/ 	.word	0x0000e0e0


	//   ....[17]....
        /*02b8*/ 	.word	0x0000e210


	//   ....[18]....
        /*02bc*/ 	.word	0x0000e270


	//   ....[19]....
        /*02c0*/ 	.word	0x0000e370


	//   ....[20]....
        /*02c4*/ 	.word	0x0000e3b0


	//   ....[21]....
        /*02c8*/ 	.word	0x0000e3d0


	//   ....[22]....
        /*02cc*/ 	.word	0x0000e420


	//   ....[23]....
        /*02d0*/ 	.word	0x0000e440


	//   ....[24]....
        /*02d4*/ 	.word	0x00012740


	//   ....[25]....
        /*02d8*/ 	.word	0x000127c0


	//   ....[26]....
        /*02dc*/ 	.word	0x000127d0


	//   ....[27]....
        /*02e0*/ 	.word	0x000127e0


	//   ....[28]....
        /*02e4*/ 	.word	0x00012820


	//   ....[29]....
        /*02e8*/ 	.word	0x00012840


	//   ....[30]....
        /*02ec*/ 	.word	0x00012850


	//   ....[31]....
        /*02f0*/ 	.word	0x00012860


	//   ....[32]....
        /*02f4*/ 	.word	0x00014a20


	//   ....[33]....
        /*02f8*/ 	.word	0x00014a30


	//   ....[34]....
        /*02fc*/ 	.word	0x00014a40


	//   ....[35]....
        /*0300*/ 	.word	0x00014a50


	//   ....[36]....
        /*0304*/ 	.word	0x00014a90


	//   ....[37]....
        /*0308*/ 	.word	0x00014ab0


	//   ....[38]....
        /*030c*/ 	.word	0x00014ae0


	//   ....[39]....
        /*0310*/ 	.word	0x00014b00


	//----- nvinfo : EIATTR_EXIT_INSTR_OFFSETS
	.align		4
.L_480:
        /*0314*/ 	.byte	0x04, 0x1c
        /*0316*/ 	.short	(.L_482 - .L_481)


	//   ....[0]....
.L_481:
        /*0318*/ 	.word	0x000004c0


	//   ....[1]....
        /*031c*/ 	.word	0x00016770


	//   ....[2]....
        /*0320*/ 	.word	0x000168a0


	//   ....[3]....
        /*0324*/ 	.word	0x000168c0


	//   ....[4]....
        /*0328*/ 	.word	0x000174f0


	//   ....[5]....
        /*032c*/ 	.word	0x00017580


	//----- nvinfo : EIATTR_CRS_STACK_SIZE
	.align		4
.L_482:
        /*0330*/ 	.byte	0x04, 0x1e
        /*0332*/ 	.short	(.L_484 - .L_483)
.L_483:
        /*0334*/ 	.word	0x00000000


	//----- nvinfo : EIATTR_CBANK_PARAM_SIZE
	.align		4
.L_484:
        /*0338*/ 	.byte	0x03, 0x19
        /*033a*/ 	.short	0x01d0


	//----- nvinfo : EIATTR_PARAM_CBANK
	.align		4
        /*033c*/ 	.byte	0x04, 0x0a
        /*033e*/ 	.short	(.L_486 - .L_485)
	.align		4
.L_485:
        /*0340*/ 	.word	index@(.nv.constant0._ZN5flash16flash_fwd_kernelI23Flash_fwd_kernel_traitsILi96ELi128ELi64ELi4ELb0ELb0EN7cutlass6half_tE19Flash_kernel_traitsILi96ELi128ELi64ELi4ES3_EELb0ELb1ELb0ELb1ELb0ELb0ELb1ELb0EEEvNS_16Flash_fwd_paramsE)
        /*0344*/ 	.short	0x0210
        /*0346*/ 	.short	0x01d0


	//----- nvinfo : EIATTR_SW_WAR
	.align		4
.L_486:
        /*0348*/ 	.byte	0x04, 0x36
        /*034a*/ 	.short	(.L_488 - .L_487)
.L_487:
        /*034c*/ 	.word	0x00000008
.L_488:


//--------------------- .nv.info._ZN5flash16flash_fwd_kernelI23Flash_fwd_kernel_traitsILi96ELi64ELi64ELi4ELb0ELb0EN7cutlass6half_tE19Flash_kernel_traitsILi96ELi64ELi64ELi4ES3_EELb1ELb1ELb0ELb0ELb0ELb0ELb0ELb0EEEvNS_16Flash_fwd_paramsE --------------------------
	.section	.nv.info._ZN5flash16flash_fwd_kernelI23Flash_fwd_kernel_traitsILi96ELi64ELi64ELi4ELb0ELb0EN7cutlass6half_tE19Flash_kernel_traitsILi96ELi64ELi64ELi4ES3_EELb1ELb1ELb0ELb0ELb0ELb0ELb0ELb0EEEvNS_16Flash_fwd_paramsE,"",@"SHT_CUDA_INFO"
	.sectionflags	@""
	.align	4


	//----- nvinfo : EIATTR_CUDA_API_VERSION
	.align		4
        /*0000*/ 	.byte	0x04, 0x37
        /*0002*/ 	.short	(.L_490 - .L_489)
.L_489:
        /*0004*/ 	.word	0x00000082


	//----- nvinfo : EIATTR_KPARAM_INFO
	.align		4
.L_490:
        /*0008*/ 	.byte	0x04, 0x17
        /*000a*/ 	.short	(.L_492 - .L_491)
.L_491:
        /*000c*/ 	.word	0x00000000
        /*0010*/ 	.short	0x0000
        /*0012*/ 	.short	0x0000
        /*0014*/ 	.byte	0x00, 0xf0, 0x41, 0x07


	//----- nvinfo : EIATTR_SPARSE_MMA_MASK
	.align		4
.L_492:
        /*0018*/ 	.byte	0x03, 0x50
        /*001a*/ 	.short	0x0000


	//----- nvinfo : EIATTR_MAXREG_COUNT
	.align		4
        /*001c*/ 	.byte	0x03, 0x1b
        /*001e*/ 	.short	0x00ff


	//----- nvinfo : EIATTR_NUM_BARRIERS
	.align		4
        /*0020*/ 	.byte	0x02, 0x4c
        /*0022*/ 	.byte	0x01
	.zero		1


	//----- nvinfo : EIATTR_MERCURY_ISA_VERSION
	.align		4
        /*0024*/ 	.byte	0x03, 0x5f
        /*0026*/ 	.short	0x0101


	//----- nvinfo : EIATTR_COOP_GROUP_MASK_REGIDS
	.align		4
        /*0028*/ 	.byte	0x04, 0x29
        /*002a*/ 	.short	(.L_494 - .L_493)


	//   ....[0]....
.L_493:
        /*002c*/ 	.word	0xffffffff


	//   ....[1]....
        /*0030*/ 	.word	0xffffffff


	//   ....[2]....
        /*0034*/ 	.word	0xffffffff


	//   ....[3]....
        /*0038*/ 	.word	0xffffffff


	//   ....[4]....
        /*003c*/ 	.word	0xffffffff


	//   ....[5]....
        /*0040*/ 	.word	0xffffffff


	//   ....[6]....
        /*0044*/ 	.word	0xffffffff


	//   ....[7]....
        /*0048*/ 	.word	0xffffffff


	//   ....[8]....
        /*004c*/ 	.word	0xffffffff


	//   ....[9]....
        /*0050*/ 	.word	0xffffffff


	//   ....[10]....
        /*0054*/ 	.word	0xffffffff


	//   ....[11]....
        /*0058*/ 	.word	0xffffffff


	//   ....[12]....
        /*005c*/ 	.word	0xffffffff


	//   ....[13]....
        /*0060*/ 	.word	0xffffffff


	//   ....[14]....
        /*0064*/ 	.word	0xffffffff


	//   ....[15]....
        /*0068*/ 	.word	0xffffffff


	//----- nvinfo : EIATTR_COOP_GROUP_INSTR_OFFSETS
	.align		4
.L_494:
        /*006c*/ 	.byte	0x04, 0x28
        /*006e*/ 	.short	(.L_496 - .L_495)


	//   ....[0]....
.L_495:
        /*0070*/ 	.word	0x00003500


	//   ....[1]....
        /*0074*/ 	.word	0x00003590


	//   ....[2]....
        /*0078*/ 	.word	0x00003640


	//   ....[3]....
        /*007c*/ 	.word	0x00003830


	//   ....[4]....
        /*0080*/ 	.word	0x00006080


	//   ....[5]....
        /*0084*/ 	.word	0x000060c0


	//   ....[6]....
        /*0088*/ 	.word	0x000060e0


	//   ....[7]....
        /*008c*/ 	.word	0x00006110


	//   ....[8]....
        /*0090*/ 	.word	0x00008b20


	//   ....[9]....
        /*0094*/ 	.word	0x00008b40


	//   ....[10]....
        /*0098*/ 	.word	0x00008b90


	//   ....[11]....
        /*009c*/ 	.word	0x00008bc0


	//   ....[12]....
        /*00a0*/ 	.word	0x0000a490


	//   ....[13]....
        /*00a4*/ 	.word	0x0000a4d0


	//   ....[14]....
        /*00a8*/ 	.word	0x0000a530


	//   ....[15]....
        /*00ac*/ 	.word	0x0000a540


	//----- nvinfo : EIATTR_EXIT_INSTR_OFFSETS
	.align		4
.L_496:
        /*00b0*/ 	.byte	0x04, 0x1c
        /*00b2*/ 	.short	(.L_498 - .L_497)


	//   ....[0]....
.L_497:
        /*00b4*/ 	.word	0x000006a0


	//   ....[1]....
        /*00b8*/ 	.word	0x0000b6c0


	//   ....[2]....
        /*00bc*/ 	.word	0x0000b7f0


	//   ....[3]....
        /*00c0*/ 	.word	0x0000b810


	//   ....[4]....
        /*00c4*/ 	.word	0x0000bf80


	//   ....[5]....
        /*00c8*/ 	.word	0x0000c010


	//----- nvinfo : EIATTR_CRS_STACK_SIZE
	.align		4
.L_498:
        /*00cc*/ 	.byte	0x04, 0x1e
        /*00ce*/ 	.short	(.L_500 - .L_499)
.L_499:
        /*00d0*/ 	.word	0x00000000


	//----- nvinfo : EIATTR_CBANK_PARAM_SIZE
	.align		4
.L_500:
        /*00d4*/ 	.byte	0x03, 0x19
        /*00d6*/ 	.short	0x01d0


	//----- nvinfo : EIATTR_PARAM_CBANK
	.align		4
        /*00d8*/ 	.byte	0x04, 0x0a
        /*00da*/ 	.short	(.L_502 - .L_501)
	.align		4
.L_501:
        /*00dc*/ 	.word	index@(.nv.constant0._ZN5flash16flash_fwd_kernelI23Flash_fwd_kernel_traitsILi96ELi64ELi64ELi4ELb0ELb0EN7cutlass6half_tE19Flash_kernel_traitsILi96ELi64ELi64ELi4ES3_EELb1ELb1ELb0ELb0ELb0ELb0ELb0ELb0EEEvNS_16Flash_fwd_paramsE)
        /*00e0*/ 	.short	0x0210
        /*00e2*/ 	.short	0x01d0


	//----- nvinfo : EIATTR_SW_WAR
	.align		4
.L_502:
        /*00e4*/ 	.byte	0x04, 0x36
        /*00e6*/ 	.short	(.L_504 - .L_503)
.L_503:
        /*00e8*/ 	.word	0x00000008
.L_504:


//--------------------- .nv.info._ZN5flash16flash_fwd_kernelI23Flash_fwd_kernel_traitsILi96ELi64ELi64ELi4ELb0ELb0EN7cutlass6half_tE19Flash_kernel_traitsILi96ELi64ELi64ELi4ES3_EELb1ELb1ELb0ELb0ELb1ELb1ELb0ELb0EEEvNS_16Flash_fwd_paramsE --------------------------
	.section	.nv.info._ZN5flash16flash_fwd_kernelI23Flash_fwd_kernel_traitsILi96ELi64ELi64ELi4ELb0ELb0EN7cutlass6half_tE19Flash_kernel_traitsILi96ELi64ELi64ELi4ES3_EELb1ELb1ELb0ELb0ELb1ELb1ELb0ELb0EEEvNS_16Flash_fwd_paramsE,"",@"SHT_CUDA_INFO"
	.sectionflags	@""
	.align	4


	//----- nvinfo : EIATTR_CUDA_API_VERSION
	.align		4
        /*0000*/ 	.byte	0x04, 0x37
        /*0002*/ 	.short	(.L_506 - .L_505)
.L_505:
        /*0004*/ 	.word	0x00000082


	//----- nvinfo : EIATTR_KPARAM_INFO
	.align		4
.L_506:
        /*0008*/ 	.byte	0x04, 0x17
        /*000a*/ 	.short	(.L_508 - .L_507)
.L_507:
        /*000c*/ 	.word	0x00000000
        /*0010*/ 	.short	0x0000
        /*0012*/ 	.short	0x0000
        /*0014*/ 	.byte	0x00, 0xf0, 0x41, 0x07


	//----- nvinfo : EIATTR_SPARSE_MMA_MASK
	.align		4
.L_508:
        /*0018*/ 	.byte	0x03, 0x50
        /*001a*/ 	.short	0x0000


	//----- nvinfo : EIATTR_MAXREG_COUNT
	.align		4
        /*001c*/ 	.byte	0x03, 0x1b
        /*001e*/ 	.short	0x00ff


	//----- nvinfo : EIATTR_NUM_BARRIERS
	.align		4
        /*0020*/ 	.byte	0x02, 0x4c
        /*0022*/ 	.byte	0x01
	.zero		1


	//----- nvinfo : EIATTR_MERCURY_ISA_VERSION
	.align		4
        /*0024*/ 	.byte	0x03, 0x5f
        /*0026*/ 	.short	0x0101


	//----- nvinfo : EIATTR_COOP_GROUP_MASK_REGIDS
	.align		4
        /*0028*/ 	.byte	0x04, 0x29
        /*002a*/ 	.short	(.L_510 - .L_509)


	//   ....[0]....
.L_509:
        /*002c*/ 	.word	0xffffffff


	//   ....[1]....
        /*0030*/ 	.word	0xffffffff


	//   ....[2]....
        /*0034*/ 	.word	0xffffffff


	//   ....[3]....
        /*0038*/ 	.word	0xffffffff


	//   ....[4]....
        /*003c*/ 	.word	0xffffffff


	//   ....[5]....
        /*0040*/ 	.word	0xffffffff


	//   ....[6]....
        /*0044*/ 	.word	0xffffffff


	//   ....[7]....
        /*0048*/ 	.word	0xffffffff


	//   ....[8]....
        /*004c*/ 	.word	0xffffffff


	//   ....[9]....
        /*0050*/ 	.word	0xffffffff


	//   ....[10]....
        /*0054*/ 	.word	0xffffffff


	//   ....[11]....
        /*0058*/ 	.word	0xffffffff


	//----- nvinfo : EIATTR_COOP_GROUP_INSTR_OFFSETS
	.align		4
.L_510:
        /*005c*/ 	.byte	0x04, 0x28
        /*005e*/ 	.short	(.L_512 - .L_511)


	//   ....[0]....
.L_511:
        /*0060*/ 	.word	0x00001df0


	//   ....[1]....
        /*0064*/ 	.word	0x00002060


	//   ....[2]....
        /*0068*/ 	.word	0x00002200


	//   ....[3]....
        /*006c*/ 	.word	0x000023a0


	//   ....[4]....
        /*0070*/ 	.word	0x00004290


	//   ....[5]....
        /*0074*/ 	.word	0x000042c0


	//   ....[6]....
        /*0078*/ 	.word	0x00004340


	//   ....[7]....
        /*007c*/ 	.word	0x00004350


	//   ....[8]....
        /*0080*/ 	.word	0x00005bd0


	//   ....[9]....
        /*0084*/ 	.word	0x00005c10


	//   ....[10]....
        /*0088*/ 	.word	0x00005ce0


	//   ....[11]....
        /*008c*/ 	.word	0x00005cf0


	//----- nvinfo : EIATTR_EXIT_INSTR_OFFSETS
	.align		4
.L_512:
        /*0090*/ 	.byte	0x04, 0x1c
        /*0092*/ 	.short	(.L_514 - .L_513)


	//   ....[0]....
.L_513:
        /*0094*/ 	.word	0x00000340


	//   ....[1]....
        /*0098*/ 	.word	0x00006b90


	//   ....[2]....
        /*009c*/ 	.word	0x00007080


	//   ....[3]....
        /*00a0*/ 	.word	0x00007110


	//----- nvinfo : EIATTR_CRS_STACK_SIZE
	.align		4
.L_514:
        /*00a4*/ 	.byte	0x04, 0x1e
        /*00a6*/ 	.short	(.L_516 - .L_515)
.L_515:
        /*00a8*/ 	.word	0x00000000


	//----- nvinfo : EIATTR_CBANK_PARAM_SIZE
	.align		4
.L_516:
        /*00ac*/ 	.byte	0x03, 0x19
        /*00ae*/ 	.short	0x01d0


	//----- nvinfo : EIATTR_PARAM_CBANK
	.align		4
        /*00b0*/ 	.byte	0x04, 0x0a
        /*00b2*/ 	.short	(.L_518 - .L_517)
	.align		4
.L_517:
        /*00b4*/ 	.word	index@(.nv.constant0._ZN5flash16flash_fwd_kernelI23Flash_fwd_kernel_traitsILi96ELi64ELi64ELi4ELb0ELb0EN7cutlass6half_tE19Flash_kernel_traitsILi96ELi64ELi64ELi4ES3_EELb1ELb1ELb0ELb0ELb1ELb1ELb0ELb0EEEvNS_16Flash_fwd_paramsE)
        /*00b8*/ 	.short	0x0210
        /*00ba*/ 	.short	0x01d0


	//----- nvinfo : EIATTR_SW_WAR
	.align		4
.L_518:
        /*00bc*/ 	.byte	0x04, 0x36
        /*00be*/ 	.short	(.L_520 - .L_519)
.L_519:
        /*00c0*/ 	.word	0x00000008
.L_520:


//--------------------- .nv.info._ZN5flash16flash_fwd_kernelI23Flash_fwd_kernel_traitsILi96ELi64ELi64ELi4ELb0ELb0EN7cutlass6half_tE19Flash_kernel_traitsILi96ELi64ELi64ELi4ES3_EELb0ELb1ELb0ELb0ELb1ELb1ELb1ELb0EEEvNS_16Flash_fwd_paramsE --------------------------
	.section	.nv.info._ZN5flash16flash_fwd_kernelI23Flash_fwd_kernel_traitsILi96ELi64ELi64ELi4ELb0ELb0EN7cutlass6half_tE19Flash_kernel_traitsILi96ELi64ELi64ELi4ES3_EELb0ELb1ELb0ELb0ELb1ELb1ELb1ELb0EEEvNS_16Flash_fwd_paramsE,"",@"SHT_CUDA_INFO"
	.sectionflags	@""
	.align	4


	//----- nvinfo : EIATTR_CUDA_API_VERSION
	.align		4
        /*0000*/ 	.byte	0x04, 0x37
        /*0002*/ 	.short	(.L_522 - .L_521)
.L_521:
        /*0004*/ 	.word	0x00000082


	//----- nvinfo : EIATTR_KPARAM_INFO
	.align		4
.L_522:
        /*0008*/ 	.byte	0x04, 0x17
        /*000a*/ 	.short	(.L_524 - .L_523)
.L_523:
        /*000c*/ 	.word	0x00000000
        /*0010*/ 	.short	0x0000
        /*0012*/ 	.short	0x0000
        /*0014*/ 	.byte	0x00, 0xf0, 0x41, 0x07


	//----- nvinfo : EIATTR_SPARSE_MMA_MASK
	.align		4
.L_524:
        /*0018*/ 	.byte	0x03, 0x50
        /*001a*/ 	.short	0x0000


	//----- nvinfo : EIATTR_MAXREG_COUNT
	.align		4
        /*001c*/ 	.byte	0x03, 0x1b
        /*001e*/ 	.short	0x00ff


	//----- nvinfo : EIATTR_NUM_BARRIERS
	.align		4
        /*0020*/ 	.byte	0x02, 0x4c
        /*0022*/ 	.byte	0x01
	.zero		1


	//----- nvinfo : EIATTR_MERCURY_ISA_VERSION
	.align		4
        /*0024*/ 	.byte	0x03, 0x5f
        /*0026*/ 	.short	0x0101


	//----- nvinfo : EIATTR_COOP_GROUP_MASK_REGIDS
	.align		4
        /*0028*/ 	.byte	0x04, 0x29
        /*002a*/ 	.short	(.L_526 - .L_525)


	//   ....[0]....
.L_525:
        /*002c*/ 	.word	0xffffffff


	//   ....[1]....
        /*0030*/ 	.word	0xffffffff


	//   ....[2]....
        /*0034*/ 	.word	0xffffffff


	//   ....[3]....
        /*0038*/ 	.word	0xffffffff


	//   ....[4]....
        /*003c*/ 	.word	0xffffffff


	//   ....[5]....
        /*0040*/ 	.word	0xffffffff


	//   ....[6]....
        /*0044*/ 	.word	0xffffffff


	//   ....[7]....
        /*0048*/ 	.word	0xffffffff


	//   ....[8]....
        /*004c*/ 	.word	0xffffffff


	//   ....[9]....
        /*0050*/ 	.word	0xffffffff


	//   ....[10]....
        /*0054*/ 	.word	0xffffffff


	//   ....[11]....
        /*0058*/ 	.word	0xffffffff


	//----- nvinfo : EIATTR_COOP_GROUP_INSTR_OFFSETS
	.align		4
.L_526:
        /*005c*/ 	.byte	0x04, 0x28
        /*005e*/ 	.short	(.L_528 - .L_527)


	//   ....[0]....
.L_527:
        /*0060*/ 	.word	0x000020f0


	//   ....[1]....
        /*0064*/ 	.word	0x000022a0


	//   ....[2]....
        /*0068*/ 	.word	0x000022d0


	//   ....[3]....
        /*006c*/ 	.word	0x000023d0


	//   ....[4]....
        /*0070*/ 	.word	0x00003de0


	//   ....[5]....
        /*0074*/ 	.word	0x00003e20


	//   ....[6]....
        /*0078*/ 	.word	0x00003e60


	//   ....[7]....
        /*007c*/ 	.word	0x00003e80


	//   ....[8]....
        /*0080*/ 	.word	0x00004e00


	//   ....[9]....
        /*0084*/ 	.word	0x00004e40


	//   ....[10]....
        /*0088*/ 	.word	0x00004f00


	//   ....[11]....
        /*008c*/ 	.word	0x00004f30


	//----- nvinfo : EIATTR_EXIT_INSTR_OFFSETS
	.align		4
.L_528:
        /*0090*/ 	.byte	0x04, 0x1c
        /*0092*/ 	.short	(.L_530 - .L_529)


	//   ....[0]....
.L_529:
        /*0094*/ 	.word	0x000001a0


	//   ....[1]....
        /*0098*/ 	.word	0x00005d90


	//   ....[2]....
        /*009c*/ 	.word	0x000062a0


	//   ....[3]....
        /*00a0*/ 	.word	0x00006330


	//----- nvinfo : EIATTR_CRS_STACK_SIZE
	.align		4
.L_530:
        /*00a4*/ 	.byte	0x04, 0x1e
        /*00a6*/ 	.short	(.L_532 - .L_531)
.L_531:
        /*00a8*/ 	.word	0x00000000


	//----- nvinfo : EIATTR_CBANK_PARAM_SIZE
	.align		4
.L_532:
        /*00ac*/ 	.byte	0x03, 0x19
        /*00ae*/ 	.short	0x01d0


	//----- nvinfo : EIATTR_PARAM_CBANK
	.align		4
        /*00b0*/ 	.byte	0x04, 0x0a
        /*00b2*/ 	.short	(.L_534 - .L_533)
	.align		4
.L_533:
        /*00b4*/ 	.word	index@(.nv.constant0._ZN5flash16flash_fwd_kernelI23Flash_fwd_kernel_traitsILi96ELi64ELi64ELi4ELb0ELb0EN7cutlass6half_tE19Flash_kernel_traitsILi96ELi64ELi64ELi4ES3_EELb0ELb1ELb0ELb0ELb1ELb1ELb1ELb0EEEvNS_16Flash_fwd_paramsE)
        /*00b8*/ 	.short	0x0210
        /*00ba*/ 	.short	0x01d0


	//----- nvinfo : EIATTR_SW_WAR
	.align		4
.L_534:
        /*00bc*/ 	.byte	0x04, 0x36
        /*00be*/ 	.short	(.L_536 - .L_535)
.L_535:
        /*00c0*/ 	.word	0x00000008
.L_536:


//--------------------- .nv.info._ZN5flash16flash_fwd_kernelI23Flash_fwd_kernel_traitsILi96ELi64ELi64ELi4ELb0ELb0EN7cutlass6half_tE19Flash_kernel_traitsILi96ELi64ELi64ELi4ES3_EELb1ELb1ELb0ELb0ELb0ELb1ELb0ELb0EEEvNS_16Flash_fwd_paramsE --------------------------
	.section	.nv.info._ZN5flash16flash_fwd_kernelI23Flash_fwd_kernel_traitsILi96ELi64ELi64ELi4ELb0ELb0EN7cutlass6half_tE19Flash_kernel_traitsILi96ELi64ELi64ELi4ES3_EELb1ELb1ELb0ELb0ELb0ELb1ELb0ELb0EEEvNS_16Flash_fwd_paramsE,"",@"SHT_CUDA_INFO"
	.sectionflags	@""
	.align	4


	//----- nvinfo : EIATTR_CUDA_API_VERSION
	.align		4
        /*0000*/ 	.byte	0x04, 0x37
        /*0002*/ 	.short	(.L_538 - .L_537)
.L_537:
        /*0004*/ 	.word	0x00000082


	//----- nvinfo : EIATTR_KPARAM_INFO
	.align		4
.L_538:
        /*0008*/ 	.byte	0x04, 0x17
        /*000a*/ 	.short	(.L_540 - .L_539)
.L_539:
        /*000c*/ 	.word	0x00000000
        /*0010*/ 	.short	0x0000
        /*0012*/ 	.short	0x0000
        /*0014*/ 	.byte	0x00, 0xf0, 0x41, 0x07


	//----- nvinfo : EIATTR_SPARSE_MMA_MASK
	.align		4
.L_540:
        /*0018*/ 	.byte	0x03, 0x50
        /*001a*/ 	.short	0x0000


	//----- nvinfo : EIATTR_MAXREG_COUNT
	.align		4
        /*001c*/ 	.byte	0x03, 0x1b
        /*001e*/ 	.short	0x00ff


	//----- nvinfo : EIATTR_NUM_BARRIERS
	.align		4
        /*0020*/ 	.byte	0x02, 0x4c
        /*0022*/ 	.byte	0x01
	.zero		1


	//----- nvinfo : EIATTR_MERCURY_ISA_VERSION
	.align		4
        /*0024*/ 	.byte	0x03, 0x5f
        /*0026*/ 	.short	0x0101


	//----- nvinfo : EIATTR_COOP_GROUP_MASK_REGIDS
	.align		4
        /*0028*/ 	.byte	0x04, 0x29
        /*002a*/ 	.short	(.L_542 - .L_541)


	//   ....[0]....
.L_541:
        /*002c*/ 	.word	0xffffffff


	//   ....[1]....
        /*0030*/ 	.word	0xffffffff


	//   ....[2]....
        /*0034*/ 	.word	0xffffffff


	//   ....[3]....
        /*0038*/ 	.word	0xffffffff


	//   ....[4]....
        /*003c*/ 	.word	0xffffffff


	//   ....[5]....
        /*0040*/ 	.word	0xffffffff


	//   ....[6]....
        /*0044*/ 	.word	0xffffffff


	//   ....[7]....
        /*0048*/ 	.word	0xffffffff


	//   ....[8]....
        /*004c*/ 	.word	0xffffffff


	//   ....[9]....
        /*0050*/ 	.word	0xffffffff


	//   ....[10]....
        /*0054*/ 	.word	0xffffffff


	//   ....[11]....
        /*0058*/ 	.word	0xffffffff


	//   ....[12]....
        /*005c*/ 	.word	0xffffffff


	//   ....[13]....
        /*0060*/ 	.word	0xffffffff


	//   ....[14]....
        /*0064*/ 	.word	0xffffffff


	//   ....[15]....
        /*0068*/ 	.word	0xffffffff


	//----- nvinfo : EIATTR_COOP_GROUP_INSTR_OFFSETS
	.align		4
.L_542:
        /*006c*/ 	.byte	0x04, 0x28
        /*006e*/ 	.short	(.L_544 - .L_543)


	//   ....[0]....
.L_543:
        /*0070*/ 	.word	0x000026e0


	//   ....[1]....
        /*0074*/ 	.word	0x00002980


	//   ....[2]....
        /*0078*/ 	.word	0x00002b00


	//   ....[3]....
        /*007c*/ 	.word	0x00002ce0


	//   ....[4]....
        /*0080*/ 	.word	0x00005070


	//   ....[5]....
        /*0084*/ 	.word	0x00005120


	//   ....[6]....
        /*0088*/ 	.word	0x000051c0


	//   ....[7]....
        /*008c*/ 	.word	0x00005240


	//   ....[8]....
        /*0090*/ 	.word	0x000075d0


	//   ....[9]....
        /*0094*/ 	.word	0x00007690


	//   ....[10]....
        /*0098*/ 	.word	0x000076f0


	//   ....[11]....
        /*009c*/ 	.word	0x00007700


	//   ....[12]....
        /*00a0*/ 	.word	0x00008f40


	//   ....[13]....
        /*00a4*/ 	.word	0x00008f80


	//   ....[14]....
        /*00a8*/ 	.word	0x00008fe0


	//   ....[15]....
        /*00ac*/ 	.word	0x00008ff0


	//----- nvinfo : EIATTR_EXIT_INSTR_OFFSETS
	.align		4
.L_544:
        /*00b0*/ 	.byte	0x04, 0x1c
        /*00b2*/ 	.short	(.L_546 - .L_545)


	//   ....[0]....
.L_545:
        /*00b4*/ 	.word	0x000006c0


	//   ....[1]....
        /*00b8*/ 	.word	0x0000a0b0


	//   ....[2]....
        /*00bc*/ 	.word	0x0000a1b0


	//   ....[3]....
        /*00c0*/ 	.word	0x0000a880


	//   ....[4]....
        /*00c4*/ 	.word	0x0000a910


	//----- nvinfo : EIATTR_CRS_STACK_SIZE
	.align		4
.L_546:
        /*00c8*/ 	.byte	0x04, 0x1e
        /*00ca*/ 	.short	(.L_548 - .L_547)
.L_547:
        /*00cc*/ 	.word	0x00000000


	//----- nvinfo : EIATTR_CBANK_PARAM_SIZE
	.align		4
.L_548:
        /*00d0*/ 	.byte	0x03, 0x19
        /*00d2*/ 	.short	0x01d0


	//----- nvinfo : EIATTR_PARAM_CBANK
	.align		4
        /*00d4*/ 	.byte	0x04, 0x0a
        /*00d6*/ 	.short	(.L_550 - .L_549)
	.align		4
.L_549:
        /*00d8*/ 	.word	index@(.nv.constant0._ZN5flash16flash_fwd_kernelI23Flash_fwd_kernel_traitsILi96ELi64ELi64ELi4ELb0ELb0EN7cutlass6half_tE19Flash_kernel_traitsILi96ELi64ELi64ELi4ES3_EELb1ELb1ELb0ELb0ELb0ELb1ELb0ELb0EEEvNS_16Flash_fwd_paramsE)
        /*00dc*/ 	.short	0x0210
        /*00de*/ 	.short	0x01d0


	//----- nvinfo : EIATTR_SW_WAR
	.align		4
.L_550:
        /*00e0*/ 	.byte	0x04, 0x36
        /*00e2*/ 	.short	(.L_552 - .L_551)
.L_551:
        /*00e4*/ 	.word	0x00000008
.L_552:


//--------------------- .nv.info._ZN5flash16flash_fwd_kernelI23Flash_fwd_kernel_traitsILi96ELi64ELi64ELi4ELb0ELb0EN7cutlass6half_tE19Flash_kernel_traitsILi96ELi64ELi64ELi4ES3_EELb0ELb1ELb0ELb0ELb0ELb1ELb1ELb0EEEvNS_16Flash_fwd_paramsE --------------------------
	.section	.nv.info._ZN5flash16flash_fwd_kernelI23Flash_fwd_kernel_traitsILi96ELi64ELi64ELi4ELb0ELb0EN7cutlass6half_tE19Flash_kernel_traitsILi96ELi64ELi64ELi4ES3_EELb0ELb1ELb0ELb0ELb0ELb1ELb1ELb0EEEvNS_16Flash_fwd_paramsE,"",@"SHT_CUDA_INFO"
	.sectionflags	@""
	.align	4


	//----- nvinfo : EIATTR_CUDA_API_VERSION
	.align		4
        /*0000*/ 	.byte	0x04, 0x37
        /*0002*/ 	.short	(.L_554 - .L_553)
.L_553:
        /*0004*/ 	.word	0x00000082


	//----- nvinfo : EIATTR_KPARAM_INFO
	.align		4
.L_554:
        /*0008*/ 	.byte	0x04, 0x17
        /*000a*/ 	.short	(.L_556 - .L_555)
.L_555:
        /*000c*/ 	.word	0x00000000
        /*0010*/ 	.short	0x0000
        /*0012*/ 	.short	0x0000
        /*0014*/ 	.byte	0x00, 0xf0, 0x41, 0x07


	//----- nvinfo : EIATTR_SPARSE_MMA_MASK
	.align		4
.L_556:
        /*0018*/ 	.byte	0x03, 0x50
        /*001a*/ 	.short	0x0000


	//----- nvinfo : EIATTR_MAXREG_COUNT
	.align		4
        /*001c*/ 	.byte	0x03, 0x1b
        /*001e*/ 	.short	0x00ff


	//----- nvinfo : EIATTR_NUM_BARRIERS
	.align		4
        /*0020*/ 	.byte	0x02, 0x4c
        /*0022*/ 	.byte	0x01
	.zero		1


	//----- nvinfo : EIATTR_MERCURY_ISA_VERSION
	.align		4
        /*0024*/ 	.byte	0x03, 0x5f
        /*0026*/ 	.short	0x0101


	//----- nvinfo : EIATTR_COOP_GROUP_MASK_REGIDS
	.align		4
        /*0028*/ 	.byte	0x04, 0x29
        /*002a*/ 	.short	(.L_558 - .L_557)


	//   ....[0]....
.L_557:
        /*002c*/ 	.word	0xffffffff


	//   ....[1]....
        /*0030*/ 	.word	0xffffffff


	//   ....[2]....
        /*0034*/ 	.word	0xffffffff


	//   ....[3]....
        /*0038*/ 	.word	0xffffffff


	//   ....[4]....
        /*003c*/ 	.word	0xffffffff


	//   ....[5]....
        /*0040*/ 	.word	0xffffffff


	//   ....[6]....
        /*0044*/ 	.word	0xffffffff


	//   ....[7]....
        /*0048*/ 	.word	0xffffffff


	//   ....[8]....
        /*004c*/ 	.word	0xffffffff


	//   ....[9]....
        /*0050*/ 	.word	0xffffffff


	//   ....[10]....
        /*0054*/ 	.word	0xffffffff


	//   ....[11]....
        /*0058*/ 	.word	0xffffffff


	//   ....[12]....
        /*005c*/ 	.word	0xffffffff


	//   ....[13]....
        /*0060*/ 	.word	0xffffffff


	//   ....[14]....
        /*0064*/ 	.word	0xffffffff


	//   ....[15]....
        /*0068*/ 	.word	0xffffffff


	//----- nvinfo : EIATTR_COOP_GROUP_INSTR_OFFSETS
	.align		4
.L_558:
        /*006c*/ 	.byte	0x04, 0x28
        /*006e*/ 	.short	(.L_560 - .L_559)


	//   ....[0]....
.L_559:
        /*0070*/ 	.word	0x00002770


	//   ....[1]....
        /*0074*/ 	.word	0x00002960


	//   ....[2]....
        /*0078*/ 	.word	0x00002980


	//   ....[3]....
        /*007c*/ 	.word	0x00002a30


	//   ....[4]....
        /*0080*/ 	.word	0x000049f0


	//   ....[5]....
        /*0084*/ 	.word	0x00004a00


	//   ....[6]....
        /*0088*/ 	.word	0x00004a30


	//   ....[7]....
        /*008c*/ 	.word	0x00004a40


	//   ....[8]....
        /*0090*/ 	.word	0x00006950


	//   ....[9]....
        /*0094*/ 	.word	0x00006990


	//   ....[10]....
        /*0098*/ 	.word	0x000069d0


	//   ....[11]....
        /*009c*/ 	.word	0x000069f0


	//   ....[12]....
        /*00a0*/ 	.word	0x00007970


	//   ....[13]....
        /*00a4*/ 	.word	0x000079b0


	//   ....[14]....
        /*00a8*/ 	.word	0x00007a10


	//   ....[15]....
        /*00ac*/ 	.word	0x00007a20


	//----- nvinfo : EIATTR_EXIT_INSTR_OFFSETS
	.align		4
.L_560:
        /*00b0*/ 	.byte	0x04, 0x1c
        /*00b2*/ 	.short	(.L_562 - .L_561)


	//   ....[0]....
.L_561:
        /*00b4*/ 	.word	0x00000310


	//   ....[1]....
        /*00b8*/ 	.word	0x00008a40


	//   ....[2]....
        /*00bc*/ 	.word	0x00008b40


	//   ....[3]....
        /*00c0*/ 	.word	0x00009210


	//   ....[4]....
        /*00c4*/ 	.word	0x000092a0


	//----- nvinfo : EIATTR_CRS_STACK_SIZE
	.align		4
.L_562:
        /*00c8*/ 	.byte	0x04, 0x1e
        /*00ca*/ 	.short	(.L_564 - .L_563)
.L_563:
        /*00cc*/ 	.word	0x00000000


	//----- nvinfo : EIATTR_CBANK_PARAM_SIZE
	.align		4
.L_564:
        /*00d0*/ 	.byte	0x03, 0x19
        /*00d2*/ 	.short	0x01d0


	//----- nvinfo : EIATTR_PARAM_CBANK
	.align		4
        /*00d4*/ 	.byte	0x04, 0x0a
        /*00d6*/ 	.short	(.L_566 - .L_565)
	.align		4
.L_565:
        /*00d8*/ 	.word	index@(.nv.constant0._ZN5flash16flash_fwd_kernelI23Flash_fwd_kernel_traitsILi96ELi64ELi64ELi4ELb0ELb0EN7cutlass6half_tE19Flash_kernel_traitsILi96ELi64ELi64ELi4ES3_EELb0ELb1ELb0ELb0ELb0ELb1ELb1ELb0EEEvNS_16Flash_fwd_paramsE)
        /*00dc*/ 	.short	0x0210
        /*00de*/ 	.short	0x01d0


	//----- nvinfo : EIATTR_SW_WAR
	.align		4
.L_566:
        /*00e0*/ 	.byte	0x04, 0x36
        /*00e2*/ 	.short	(.L_568 - .L_567)
.L_567:
        /*00e4*/ 	.word	0x00000008
.L_568:


//--------------------- .nv.info._ZN5flash16flash_fwd_kernelI23Flash_fwd_kernel_traitsILi96ELi64ELi64ELi4ELb0ELb0EN7cutlass6half_tE19Flash_kernel_traitsILi96ELi64ELi64ELi4ES3_EELb1ELb1ELb0ELb1ELb0ELb0ELb0ELb0EEEvNS_16Flash_fwd_paramsE --------------------------
	.section	.nv.info._ZN5flash16flash_fwd_kernelI23Flash_fwd_kernel_traitsILi96ELi64ELi64ELi4ELb0ELb0EN7cutlass6half_tE19Flash_kernel_traitsILi96ELi64ELi64ELi4ES3_EELb1ELb1ELb0ELb1ELb0ELb0ELb0ELb0EEEvNS_16Flash_fwd_paramsE,"",@"SHT_CUDA_INFO"
	.sectionflags	@""
	.align	4


	//----- nvinfo : EIATTR_CUDA_API_VERSION
	.align		4
        /*0000*/ 	.byte	0x04, 0x37
        /*0002*/ 	.short	(.L_570 - .L_569)
.L_569:
        /*0004*/ 	.word	0x00000082


	//----- nvinfo : EIATTR_KPARAM_INFO
	.align		4
.L_570:
        /*0008*/ 	.byte	0x04, 0x17
        /*000a*/ 	.short	(.L_572 - .L_571)
.L_571:
        /*000c*/ 	.word	0x00000000
        /*0010*/ 	.short	0x0000
        /*0012*/ 	.short	0x0000
        /*0014*/ 	.byte	0x00, 0xf0, 0x41, 0x07


	//----- nvinfo : EIATTR_SPARSE_MMA_MASK
	.align		4
.L_572:
        /*0018*/ 	.byte	0x03, 0x50
        /*001a*/ 	.short	0x0000


	//----- nvinfo : EIATTR_MAXREG_COUNT
	.align		4
        /*001c*/ 	.byte	0x03, 0x1b
        /*001e*/ 	.short	0x00ff


	//----- nvinfo : EIATTR_NUM_BARRIERS
	.align		4
        /*0020*/ 	.byte	0x02, 0x4c
        /*0022*/ 	.byte	0x01
	.zero		1


	//----- nvinfo : EIATTR_MERCURY_ISA_VERSION
	.align		4
        /*0024*/ 	.byte	0x03, 0x5f
        /*0026*/ 	.short	0x0101


	//----- nvinfo : EIATTR_COOP_GROUP_MASK_REGIDS
	.align		4
        /*0028*/ 	.byte	0x04, 0x29
        /*002a*/ 	.short	(.L_574 - .L_573)


	//   ....[0]....
.L_573:
        /*002c*/ 	.word	0xffffffff


	//   ....[1]....
        /*0030*/ 	.word	0xffffffff


	//   ....[2]....
        /*0034*/ 	.word	0xffffffff


	//   ....[3]....
        /*0038*/ 	.word	0xffffffff


	//   ....[4]....
        /*003c*/ 	.word	0xffffffff


	//   ....[5]....
        /*0040*/ 	.word	0xffffffff


	//   ....[6]....
        /*0044*/ 	.word	0xffffffff


	//   ....[7]....
        /*0048*/ 	.word	0xffffffff


	//   ....[8]....
        /*004c*/ 	.word	0xffffffff


	//   ....[9]....
        /*0050*/ 	.word	0xffffffff


	//   ....[10]....
        /*0054*/ 	.word	0xffffffff


	//   ....[11]....
        /*0058*/ 	.word	0xffffffff


	//   ....[12]....
        /*005c*/ 	.word	0xffffffff


	//   ....[13]....
        /*0060*/ 	.word	0xffffffff


	//   ....[14]....
        /*0064*/ 	.word	0xffffffff


	//   ....[15]....
        /*0068*/ 	.word	0xffffffff


	//----- nvinfo : EIATTR_COOP_GROUP_INSTR_OFFSETS
	.align		4
.L_574:
        /*006c*/ 	.byte	0x04, 0x28
        /*006e*/ 	.short	(.L_576 - .L_575)


	//   ....[0]....
.L_575:
        /*0070*/ 	.word	0x000039e0


	//   ....[1]....
        /*0074*/ 	.word	0x00003a70


	//   ....[2]....
        /*0078*/ 	.word	0x00003aa0


	//   ....[3]....
        /*007c*/ 	.word	0x00003b60


	//   ....[4]....
        /*0080*/ 	.word	0x00006860


	//   ....[5]....
        /*0084*/ 	.word	0x000068e0


	//   ....[6]....
        /*0088*/ 	.word	0x00006930


	//   ....[7]....
        /*008c*/ 	.word	0x00006960


	//   ....[8]....
        /*0090*/ 	.word	0x00009720


	//   ....[9]....
        /*0094*/ 	.word	0x00009750


	//   ....[10]....
        /*0098*/ 	.word	0x000097e0


	//   ....[11]....
        /*009c*/ 	.word	0x00009800


	//   ....[12]....
        /*00a0*/ 	.word	0x0000b090


	//   ....[13]....
        /*00a4*/ 	.word	0x0000b0d0


	//   ....[14]....
        /*00a8*/ 	.word	0x0000b130


	//   ....[15]....
        /*00ac*/ 	.word	0x0000b140


	//----- nvinfo : EIATTR_EXIT_INSTR_OFFSETS
	.align		4
.L_576:
        /*00b0*/ 	.byte	0x04, 0x1c
        /*00b2*/ 	.short	(.L_578 - .L_577)


	//   ....[0]....
.L_577:
        /*00b4*/ 	.word	0x00000680


	//   ....[1]....
        /*00b8*/ 	.word	0x0000c2d0


	//   ....[2]....
        /*00bc*/ 	.word	0x0000c400


	//   ....[3]....
        /*00c0*/ 	.word	0x0000c420


	//   ....[4]....
        /*00c4*/ 	.word	0x0000cb90


	//   ....[5]....
        /*00c8*/ 	.word	0x0000cc20


	//----- nvinfo : EIATTR_CRS_STACK_SIZE
	.align		4
.L_578:
        /*00cc*/ 	.byte	0x04, 0x1e
        /*00ce*/ 	.short	(.L_580 - .L_579)
.L_579:
        /*00d0*/ 	.word	0x00000000


	//----- nvinfo : EIATTR_CBANK_PARAM_SIZE
	.align		4
.L_580:
        /*00d4*/ 	.byte	0x03, 0x19
        /*00d6*/ 	.short	0x01d0


	//----- nvinfo : EIATTR_PARAM_CBANK
	.align		4
        /*00d8*/ 	.byte	0x04, 0x0a
        /*00da*/ 	.short	(.L_582 - .L_581)
	.align		4
.L_581:
        /*00dc*/ 	.word	index@(.nv.constant0._ZN5flash16flash_fwd_kernelI23Flash_fwd_kernel_traitsILi96ELi64ELi64ELi4ELb0ELb0EN7cutlass6half_tE19Flash_kernel_traitsILi96ELi64ELi64ELi4ES3_EELb1ELb1ELb0ELb1ELb0ELb0ELb0ELb0EEEvNS_16Flash_fwd_paramsE)
        /*00e0*/ 	.short	0x0210
        /*00e2*/ 	.short	0x01d0


	//----- nvinfo : EIATTR_SW_WAR
	.align		4
.L_582:
        /*00e4*/ 	.byte	0x04, 0x36
        /*00e6*/ 	.short	(.L_584 - .L_583)
.L_583:
        /*00e8*/ 	.word	0x00000008
.L_584:


//--------------------- .nv.info._ZN5flash16flash_fwd_kernelI23Flash_fwd_kernel_traitsILi96ELi64ELi64ELi4ELb0ELb0EN7cutlass6half_tE19Flash_kernel_traitsILi96ELi64ELi64ELi4ES3_EELb1ELb1ELb0ELb0ELb0ELb0ELb0ELb1EEEvNS_16Flash_fwd_paramsE --------------------------
	.section	.nv.info._ZN5flash16flash_fwd_kernelI23Flash_fwd_kernel_traitsILi96ELi64ELi64ELi4ELb0ELb0EN7cutlass6half_tE19Flash_kernel_traitsILi96ELi64ELi64ELi4ES3_EELb1ELb1ELb0ELb0ELb0ELb0ELb0ELb1EEEvNS_16Flash_fwd_paramsE,"",@"SHT_CUDA_INFO"
	.sectionflags	@""
	.align	4


	//----- nvinfo : EIATTR_CUDA_API_VERSION
	.align		4
        /*0000*/ 	.byte	0x04, 0x37
        /*0002*/ 	.short	(.L_586 - .L_585)
.L_585:
        /*0004*/ 	.word	0x00000082


	//----- nvinfo : EIATTR_KPARAM_INFO
	.align		4
.L_586:
        /*0008*/ 	.byte	0x04, 0x17
        /*000a*/ 	.short	(.L_588 - .L_587)
.L_587:
        /*000c*/ 	.word	0x00000000
        /*0010*/ 	.short	0x0000
        /*0012*/ 	.short	0x0000
        /*0014*/ 	.byte	0x00, 0xf0, 0x41, 0x07


	//----- nvinfo : EIATTR_SPARSE_MMA_MASK
	.align		4
.L_588:
        /*0018*/ 	.byte	0x03, 0x50
        /*001a*/ 	.short	0x0000


	//----- nvinfo : EIATTR_MAXREG_COUNT
	.align		4
        /*001c*/ 	.byte	0x03, 0x1b
        /*001e*/ 	.short	0x00ff


	//----- nvinfo : EIATTR_NUM_BARRIERS
	.align		4
        /*0020*/ 	.byte	0x02, 0x4c
        /*0022*/ 	.byte	0x01
	.zero		1


	//----- nvinfo : EIATTR_MERCURY_ISA_VERSION
	.align		4
        /*0024*/ 	.byte	0x03, 0x5f
        /*0026*/ 	.short	0x0101


	//----- nvinfo : EIATTR_COOP_GROUP_MASK_REGIDS
	.align		4
        /*0028*/ 	.byte	0x04, 0x29
        /*002a*/ 	.short	(.L_590 - .L_589)


	//   ....[0]....
.L_589:
        /*002c*/ 	.word	0xffffffff


	//   ....[1]....
        /*0030*/ 	.word	0xffffffff


	//   ....[2]....
        /*0034*/ 	.word	0xffffffff


	//   ....[3]....
        /*0038*/ 	.word	0xffffffff


	//   ....[4]....
        /*003c*/ 	.word	0xffffffff


	//   ....[5]....
        /*0040*/ 	.word	0xffffffff


	//   ....[6]....
        /*0044*/ 	.word	0xffffffff


	//   ....[7]....
        /*0048*/ 	.word	0xffffffff


	//   ....[8]....
        /*004c*/ 	.word	0xffffffff


	//   ....[9]....
        /*0050*/ 	.word	0xffffffff


	//   ....[10]....
        /*0054*/ 	.word	0xffffffff


	//   ....[11]....
        /*0058*/ 	.word	0xffffffff


	//   ....[12]....
        /*005c*/ 	.word	0xffffffff


	//   ....[13]....
        /*0060*/ 	.word	0xffffffff


	//   ....[14]....
        /*0064*/ 	.word	0xffffffff


	//   ....[15]....
        /*0068*/ 	.word	0xffffffff


	//----- nvinfo : EIATTR_COOP_GROUP_INSTR_OFFSETS
	.align		4
.L_590:
        /*006c*/ 	.byte	0x04, 0x28
        /*006e*/ 	.short	(.L_592 - .L_591)


	//   ....[0]....
.L_591:
        /*0070*/ 	.word	0x00003730


	//   ....[1]....
        /*0074*/ 	.word	0x00003760


	//   ....[2]....
        /*0078*/ 	.word	0x000037c0


	//   ....[3]....
        /*007c*/ 	.word	0x000038a0


	//   ....[4]....
        /*0080*/ 	.word	0x000071d0


	//   ....[5]....
        /*0084*/ 	.word	0x00007250


	//   ....[6]....
        /*0088*/ 	.word	0x00007310


	//   ....[7]....
        /*008c*/ 	.word	0x00007360


	//   ....[8]....
        /*0090*/ 	.word	0x0000ac30


	//   ....[9]....
        /*0094*/ 	.word	0x0000ad40


	//   ....[10]....
        /*0098*/ 	.word	0x0000adb0


	//   ....[11]....
        /*009c*/ 	.word	0x0000ae50


	//   ....[12]....
        /*00a0*/ 	.word	0x0000d490


	//   ....[13]....
        /*00a4*/ 	.word	0x0000d4d0


	//   ....[14]....
        /*00a8*/ 	.word	0x0000d550


	//   ....[15]....
        /*00ac*/ 	.word	0x0000d560


	//----- nvinfo : EIATTR_EXIT_INSTR_OFFSETS
	.align		4
.L_592:
        /*00b0*/ 	.byte	0x04, 0x1c
        /*00b2*/ 	.short	(.L_594 - .L_593)


	//   ....[0]....
.L_593:
        /*00b4*/ 	.word	0x00000660


	//   ....[1]....
        /*00b8*/ 	.word	0x0000e700


	//   ....[2]....
        /*00bc*/ 	.word	0x0000e830


	//   ....[3]....
        /*00c0*/ 	.word	0x0000e850


	//   ....[4]....
        /*00c4*/ 	.word	0x0000eff0


	//   ....[5]....
        /*00c8*/ 	.word	0x0000f080


	//----- nvinfo : EIATTR_CRS_STACK_SIZE
	.align		4
.L_594:
        /*00cc*/ 	.byte	0x04, 0x1e
        /*00ce*/ 	.short	(.L_596 - .L_595)
.L_595:
        /*00d0*/ 	.word	0x00000000


	//----- nvinfo : EIATTR_CBANK_PARAM_SIZE
	.align		4
.L_596:
        /*00d4*/ 	.byte	0x03, 0x19
        /*00d6*/ 	.short	0x01d0


	//----- nvinfo : EIATTR_PARAM_CBANK
	.align		4
        /*00d8*/ 	.byte	0x04, 0x0a
        /*00da*/ 	.short	(.L_598 - .L_597)
	.align		4
.L_597:
        /*00dc*/ 	.word	index@(.nv.constant0._ZN5flash16flash_fwd_kernelI23Flash_fwd_kernel_traitsILi96ELi64ELi64ELi4ELb0ELb0EN7cutlass6half_tE19Flash_kernel_traitsILi96ELi64ELi64ELi4ES3_EELb1ELb1ELb0ELb0ELb0ELb0ELb0ELb1EEEvNS_16Flash_fwd_paramsE)
        /*00e0*/ 	.short	0x0210
        /*00e2*/ 	.short	0x01d0


	//----- nvinfo : EIATTR_SW_WAR
	.align		4
.L_598:
        /*00e4*/ 	.byte	0x04, 0x36
        /*00e6*/ 	.short	(.L_600 - .L_599)
.L_599:
        /*00e8*/ 	.word	0x00000008
.L_600:


//--------------------- .nv.info._ZN5flash16flash_fwd_kernelI23Flash_fwd_kernel_traitsILi96ELi64ELi64ELi4ELb0ELb0EN7cutlass6half_tE19Flash_kernel_traitsILi96ELi64ELi64ELi4ES3_EELb0ELb1ELb0ELb0ELb0ELb0ELb1ELb0EEEvNS_16Flash_fwd_paramsE --------------------------
	.section	.nv.info._ZN5flash16flash_fwd_kernelI23Flash_fwd_kernel_traitsILi96ELi64ELi64ELi4ELb0ELb0EN7cutlass6half_tE19Flash_kernel_traitsILi96ELi64ELi64ELi4ES3_EELb0ELb1ELb0ELb0ELb0ELb0ELb1ELb0EEEvNS_16Flash_fwd_paramsE,"",@"SHT_CUDA_INFO"
	.sectionflags	@""
	.align	4


	//----- nvinfo : EIATTR_CUDA_API_VERSION
	.align		4
        /*0000*/ 	.byte	0x04, 0x37
        /*0002*/ 	.short	(.L_602 - .L_601)
.L_601:
        /*0004*/ 	.word	0x00000082


	//----- nvinfo : EIATTR_KPARAM_INFO
	.align		4
.L_602:
        /*0008*/ 	.byte	0x04, 0x17
        /*000a*/ 	.short	(.L_604 - .L_603)
.L_603:
        /*000c*/ 	.word	0x00000000
        /*0010*/ 	.short	0x0000
        /*0012*/ 	.short	0x0000
        /*0014*/ 	.byte	0x00, 0xf0, 0x41, 0x07


	//----- nvinfo : EIATTR_SPARSE_MMA_MASK
	.align		4
.L_604:
        /*0018*/ 	.byte	0x03, 0x50
        /*001a*/ 	.short	0x0000


	//----- nvinfo : EIATTR_MAXREG_COUNT
	.align		4
        /*001c*/ 	.byte	0x03, 0x1b
        /*001e*/ 	.short	0x00ff


	//----- nvinfo : EIATTR_NUM_BARRIERS
	.align		4
        /*0020*/ 	.byte	0x02, 0x4c
        /*0022*/ 	.byte	0x01
	.zero		1


	//----- nvinfo : EIATTR_MERCURY_ISA_VERSION
	.align		4
        /*0024*/ 	.byte	0x03, 0x5f
        /*0026*/ 	.short	0x0101


	//----- nvinfo : EIATTR_COOP_GROUP_MASK_REGIDS
	.align		4
        /*0028*/ 	.byte	0x04, 0x29
        /*002a*/ 	.short	(.L_606 - .L_605)


	//   ....[0]....
.L_605:
        /*002c*/ 	.word	0xffffffff


	//   ....[1]....
        /*0030*/ 	.word	0xffffffff


	//   ....[2]....
        /*0034*/ 	.word	0xffffffff


	//   ....[3]....
        /*0038*/ 	.word	0xffffffff


	//   ....[4]....
        /*003c*/ 	.word	0xffffffff


	//   ....[5]....
        /*0040*/ 	.word	0xffffffff


	//   ....[6]....
        /*0044*/ 	.word	0xffffffff


	//   ....[7]....
        /*0048*/ 	.word	0xffffffff


	//   ....[8]....
        /*004c*/ 	.word	0xffffffff


	//   ....[9]....
        /*0050*/ 	.word	0xffffffff


	//   ....[10]....
        /*0054*/ 	.word	0xffffffff


	//   ....[11]....
        /*0058*/ 	.word	0xffffffff


	//   ....[12]....
        /*005c*/ 	.word	0xffffffff


	//   ....[13]....
        /*0060*/ 	.word	0xffffffff


	//   ....[14]....
        /*0064*/ 	.word	0xffffffff


	//   ....[15]....
        /*0068*/ 	.word	0xffffffff


	//----- nvinfo : EIATTR_COOP_GROUP_INSTR_OFFSETS
	.align		4
.L_606:
        /*006c*/ 	.byte	0x04, 0x28
        /*006e*/ 	.short	(.L_608 - .L_607)


	//   ....[0]....
.L_607:
        /*0070*/ 	.word	0x00003530


	//   ....[1]....
        /*0074*/ 	.word	0x00003590


	//   ....[2]....
        /*0078*/ 	.word	0x000035a0


	//   ....[3]....
        /*007c*/ 	.word	0x000035d0


	//   ....[4]....
        /*0080*/ 	.word	0x00005a50


	//   ....[5]....
        /*0084*/ 	.word	0x00005a90


	//   ....[6]....
        /*0088*/ 	.word	0x00005ab0


	//   ....[7]....
        /*008c*/ 	.word	0x00005ad0


	//   ....[8]....
        /*0090*/ 	.word	0x00007eb0


	//   ....[9]....
        /*0094*/ 	.word	0x00007ed0


	//   ....[10]....
        /*0098*/ 	.word	0x00007f10


	//   ....[11]....
        /*009c*/ 	.word	0x00007f20


	//   ....[12]....
        /*00a0*/ 	.word	0x00008e90


	//   ....[13]....
        /*00a4*/ 	.word	0x00008ed0


	//   ....[14]....
        /*00a8*/ 	.word	0x00008f40


	//   ....[15]....
        /*00ac*/ 	.word	0x00008f50


	//----- nvinfo : EIATTR_EXIT_INSTR_OFFSETS
	.align		4
.L_608:
        /*00b0*/ 	.byte	0x04, 0x1c
        /*00b2*/ 	.short	(.L_610 - .L_609)


	//   ....[0]....
.L_609:
        /*00b4*/ 	.word	0x00000310


	//   ....[1]....
        /*00b8*/ 	.word	0x00009fb0


	//   ....[2]....
        /*00bc*/ 	.word	0x0000a0e0


	//   ....[3]....
        /*00c0*/ 	.word	0x0000a100


	//   ....[4]....
        /*00c4*/ 	.word	0x0000a860


	//   ....[5]....
        /*00c8*/ 	.word	0x0000a8f0


	//----- nvinfo : EIATTR_CRS_STACK_SIZE
	.align		4
.L_610:
        /*00cc*/ 	.byte	0x04, 0x1e
        /*00ce*/ 	.short	(.L_612 - .L_611)
.L_611:
        /*00d0*/ 	.word	0x00000000


	//----- nvinfo : EIATTR_CBANK_PARAM_SIZE
	.align		4
.L_612:
        /*00d4*/ 	.byte	0x03, 0x19
        /*00d6*/ 	.short	0x01d0


	//----- nvinfo : EIATTR_PARAM_CBANK
	.align		4
        /*00d8*/ 	.byte	0x04, 0x0a
        /*00da*/ 	.short	(.L_614 - .L_613)
	.align		4
.L_613:
        /*00dc*/ 	.word	index@(.nv.constant0._ZN5flash16flash_fwd_kernelI23Flash_fwd_kernel_traitsILi96ELi64ELi64ELi4ELb0ELb0EN7cutlass6half_tE19Flash_kernel_traitsILi96ELi64ELi64ELi4ES3_EELb0ELb1ELb0ELb0ELb0ELb0ELb1ELb0EEEvNS_16Flash_fwd_paramsE)
        /*00e0*/ 	.short	0x0210
        /*00e2*/ 	.short	0x01d0


	//----- nvinfo : EIATTR_SW_WAR
	.align		4
.L_614:
        /*00e4*/ 	.byte	0x04, 0x36
        /*00e6*/ 	.short	(.L_616 - .L_615)
.L_615:
        /*00e8*/ 	.word	0x00000008
.L_616:


//--------------------- .nv.info._ZN5flash16flash_fwd_kernelI23Flash_fwd_kernel_traitsILi96ELi64ELi64ELi4ELb0ELb0EN7cutlass6half_tE19Flash_kernel_traitsILi96ELi64ELi64ELi4ES3_EELb1ELb1ELb0ELb1ELb0ELb0ELb0ELb1EEEvNS_16Flash_fwd_paramsE --------------------------
	.section	.nv.info._ZN5flash16flash_fwd_kernelI23Flash_fwd_kernel_traitsILi96ELi64ELi64ELi4ELb0ELb0EN7cutlass6half_tE19Flash_kernel_traitsILi96ELi64ELi64ELi4ES3_EELb1ELb1ELb0ELb1ELb0ELb0ELb0ELb1EEEvNS_16Flash_fwd_paramsE,"",@"SHT_CUDA_INFO"
	.sectionflags	@""
	.align	4


	//----- nvinfo : EIATTR_CUDA_API_VERSION
	.align		4
        /*0000*/ 	.byte	0x04, 0x37
        /*0002*/ 	.short	(.L_618 - .L_617)
.L_617:
        /*0004*/ 	.word	0x00000082


	//----- nvinfo : EIATTR_KPARAM_INFO
	.align		4
.L_618:
        /*0008*/ 	.byte	0x04, 0x17
        /*000a*/ 	.short	(.L_620 - .L_619)
.L_619:
        /*000c*/ 	.word	0x00000000
        /*0010*/ 	.short	0x0000
        /*0012*/ 	.short	0x0000
        /*0014*/ 	.byte	0x00, 0xf0, 0x41, 0x07


	//----- nvinfo : EIATTR_SPARSE_MMA_MASK
	.align		4
.L_620:
        /*0018*/ 	.byte	0x03, 0x50
        /*001a*/ 	.short	0x0000


	//----- nvinfo : EIATTR_MAXREG_COUNT
	.align		4
        /*001c*/ 	.byte	0x03, 0x1b
        /*001e*/ 	.short	0x00ff


	//----- nvinfo : EIATTR_NUM_BARRIERS
	.align		4
        /*0020*/ 	.byte	0x02, 0x4c
        /*0022*/ 	.byte	0x01
	.zero		1


	//----- nvinfo : EIATTR_MERCURY_ISA_VERSION
	.align		4
        /*0024*/ 	.byte	0x03, 0x5f
        /*0026*/ 	.short	0x0101


	//----- nvinfo : EIATTR_COOP_GROUP_MASK_REGIDS
	.align		4
        /*0028*/ 	.byte	0x04, 0x29
        /*002a*/ 	.short	(.L_622 - .L_621)


	//   ....[0]....
.L_621:
        /*002c*/ 	.word	0xffffffff


	//   ....[1]....
        /*0030*/ 	.word	0xffffffff


	//   ....[2]....
        /*0034*/ 	.word	0xffffffff


	//   ....[3]....
        /*0038*/ 	.word	0xffffffff


	//   ....[4]....
        /*003c*/ 	.word	0xffffffff


	//   ....[5]....
        /*0040*/ 	.word	0xffffffff


	//   ....[6]....
        /*0044*/ 	.word	0xffffffff


	//   ....[7]....
        /*0048*/ 	.word	0xffffffff


	//   ....[8]....
        /*004c*/ 	.word	0xffffffff


	//   ....[9]....
        /*0050*/ 	.word	0xffffffff


	//   ....[10]....
        /*0054*/ 	.word	0xffffffff


	//   ....[11]....
        /*0058*/ 	.word	0xffffffff


	//   ....[12]....
        /*005c*/ 	.word	0xffffffff


	//   ....[13]....
        /*0060*/ 	.word	0xffffffff


	//   ....[14]....
        /*0064*/ 	.word	0xffffffff


	//   ....[15]....
        /*0068*/ 	.word	0xffffffff


	//----- nvinfo : EIATTR_COOP_GROUP_INSTR_OFFSETS
	.align		4
.L_622:
        /*006c*/ 	.byte	0x04, 0x28
        /*006e*/ 	.short	(.L_624 - .L_623)


	//   ....[0]....
.L_623:
        /*0070*/ 	.word	0x00003ba0


	//   ....[1]....
        /*0074*/ 	.word	0x00003c90


	//   ....[2]....
        /*0078*/ 	.word	0x00003cb0


	//   ....[3]....
        /*007c*/ 	.word	0x00003d70


	//   ....[4]....
        /*0080*/ 	.word	0x000077e0


	//   ....[5]....
        /*0084*/ 	.word	0x00007810


	//   ....[6]....
        /*0088*/ 	.word	0x000078c0


	//   ....[7]....
        /*008c*/ 	.word	0x00007910


	//   ....[8]....
        /*0090*/ 	.word	0x0000b5f0


	//   ....[9]....
        /*0094*/ 	.word	0x0000b690


	//   ....[10]....
        /*0098*/ 	.word	0x0000b700


	//   ....[11]....
        /*009c*/ 	.word	0x0000b770


	//   ....[12]....
        /*00a0*/ 	.word	0x0000dd70


	//   ....[13]....
        /*00a4*/ 	.word	0x0000ddb0


	//   ....[14]....
        /*00a8*/ 	.word	0x0000de30


	//   ....[15]....
        /*00ac*/ 	.word	0x0000de50


	//----- nvinfo : EIATTR_EXIT_INSTR_OFFSETS
	.align		4
.L_624:
        /*00b0*/ 	.byte	0x04, 0x1c
        /*00b2*/ 	.short	(.L_626 - .L_625)


	//   ....[0]....
.L_625:
        /*00b4*/ 	.word	0x00000660


	//   ....[1]....
        /*00b8*/ 	.word	0x0000eeb0


	//   ....[2]....
        /*00bc*/ 	.word	0x0000efe0


	//   ....[3]....
        /*00c0*/ 	.word	0x0000f000


	//   ....[4]....
        /*00c4*/ 	.word	0x0000f7a0


	//   ....[5]....
        /*00c8*/ 	.word	0x0000f830


	//----- nvinfo : EIATTR_CRS_STACK_SIZE
	.align		4
.L_626:
        /*00cc*/ 	.byte	0x04, 0x1e
        /*00ce*/ 	.short	(.L_628 - .L_627)
.L_627:
        /*00d0*/ 	.word	0x00000000


	//----- nvinfo : EIATTR_CBANK_PARAM_SIZE
	.align		4
.L_628:
        /*00d4*/ 	.byte	0x03, 0x19
        /*00d6*/ 	.short	0x01d0


	//----- nvinfo : EIATTR_PARAM_CBANK
	.align		4
        /*00d8*/ 	.byte	0x04, 0x0a
        /*00da*/ 	.short	(.L_630 - .L_629)
	.align		4
.L_629:
        /*00dc*/ 	.word	index@(.nv.constant0._ZN5flash16flash_fwd_kernelI23Flash_fwd_kernel_traitsILi96ELi64ELi64ELi4ELb0ELb0EN7cutlass6half_tE19Flash_kernel_traitsILi96ELi64ELi64ELi4ES3_EELb1ELb1ELb0ELb1ELb0ELb0ELb0ELb1EEEvNS_16Flash_fwd_paramsE)
        /*00e0*/ 	.short	0x0210
        /*00e2*/ 	.short	0x01d0


	//----- nvinfo : EIATTR_SW_WAR
	.align		4
.L_630:
        /*00e4*/ 	.byte	0x04, 0x36
        /*00e6*/ 	.short	(.L_632 - .L_631)
.L_631:
        /*00e8*/ 	.word	0x00000008
.L_632:


//--------------------- .nv.info._ZN5flash16flash_fwd_kernelI23Flash_fwd_kernel_traitsILi96ELi64ELi64ELi4ELb0ELb0EN7cutlass6half_tE19Flash_kernel_traitsILi96ELi64ELi64ELi4ES3_EELb0ELb1ELb0ELb1ELb0ELb0ELb1ELb0EEEvNS_16Flash_fwd_paramsE --------------------------
	.section	.nv.info._ZN5flash16flash_fwd_kernelI23Flash_fwd_kernel_traitsILi96ELi64ELi64ELi4ELb0ELb0EN7cutlass6half_tE19Flash_kernel_traitsILi96ELi64ELi64ELi4ES3_EELb0ELb1ELb0ELb1ELb0ELb0ELb1ELb0EEEvNS_16Flash_fwd_paramsE,"",@"SHT_CUDA_INFO"
	.sectionflags	@""
	.align	4


	//----- nvinfo : EIATTR_CUDA_API_VERSION
	.align		4
        /*0000*/ 	.byte	0x04, 0x37
        /*0002*/ 	.short	(.L_634 - .L_633)
.L_633:
        /*0004*/ 	.word	0x00000082


	//----- nvinfo : EIATTR_KPARAM_INFO
	.align		4
.L_634:
        /*0008*/ 	.byte	0x04, 0x17
        /*000a*/ 	.short	(.L_636 - .L_635)
.L_635:
        /*000c*/ 	.word	0x00000000
        /*0010*/ 	.short	0x0000
        /*0012*/ 	.short	0x0000
        /*0014*/ 	.byte	0x00, 0xf0, 0x41, 0x07


	//----- nvinfo : EIATTR_SPARSE_MMA_MASK
	.align		4
.L_636:
        /*0018*/ 	.byte	0x03, 0x50
        /*001a*/ 	.short	0x0000


	//----- nvinfo : EIATTR_MAXREG_COUNT
	.align		4
        /*001c*/ 	.byte	0x03, 0x1b
        /*001e*/ 	.short	0x00ff


	//----- nvinfo : EIATTR_NUM_BARRIERS
	.align		4
        /*0020*/ 	.byte	0x02, 0x4c
        /*0022*/ 	.byte	0x01
	.zero		1


	//----- nvinfo : EIATTR_MERCURY_ISA_VERSION
	.align		4
        /*0024*/ 	.byte	0x03, 0x5f
        /*0026*/ 	.short	0x0101


	//----- nvinfo : EIATTR_COOP_GROUP_MASK_REGIDS
	.align		4
        /*0028*/ 	.byte	0x04, 0x29
        /*002a*/ 	.short	(.L_638 - .L_637)


	//   ....[0]....
.L_637:
        /*002c*/ 	.word	0xffffffff


	//   ....[1]....
        /*0030*/ 	.word	0xffffffff


	//   ....[2]....
        /*0034*/ 	.word	0xffffffff


	//   ....[3]....
        /*0038*/ 	.word	0xffffffff


	//   ....[4]....
        /*003c*/ 	.word	0xffffffff


	//   ....[5]....
        /*0040*/ 	.word	0xffffffff


	//   ....[6]....
        /*0044*/ 	.word	0xffffffff


	//   ....[7]....
        /*0048*/ 	.word	0xffffffff


	//   ....[8]....
        /*004c*/ 	.word	0xffffffff


	//   ....[9]....
        /*0050*/ 	.word	0xffffffff


	//   ....[10]....
        /*0054*/ 	.word	0xffffffff


	//   ....[11]....
        /*0058*/ 	.word	0xffffffff


	//   ....[12]....
        /*005c*/ 	.word	0xffffffff


	//   ....[13]....
        /*0060*/ 	.word	0xffffffff


	//   ....[14]....
        /*0064*/ 	.word	0xffffffff


	//   ....[15]....
        /*0068*/ 	.word	0xffffffff


	//----- nvinfo : EIATTR_COOP_GROUP_INSTR_OFFSETS
	.align		4
.L_638:
        /*006c*/ 	.byte	0x04, 0x28
        /*006e*/ 	.short	(.L_640 - .L_639)


	//   ....[0]....
.L_639:
        /*0070*/ 	.word	0x00003920


	//   ....[1]....
        /*0074*/ 	.word	0x00003980


	//   ....[2]....
        /*0078*/ 	.word	0x00003990


	//   ....[3]....
        /*007c*/ 	.word	0x00003a00


	//   ....[4]....
        /*0080*/ 	.word	0x000060f0


	//   ....[5]....
        /*0084*/ 	.word	0x00006130


	//   ....[6]....
        /*0088*/ 	.word	0x00006150


	//   ....[7]....
        /*008c*/ 	.word	0x00006170


	//   ....[8]....
        /*0090*/ 	.word	0x00008960


	//   ....[9]....
        /*0094*/ 	.word	0x00008990


	//   ....[10]....
        /*0098*/ 	.word	0x000089b0


	//   ....[11]....
        /*009c*/ 	.word	0x000089d0


	//   ....[12]....
        /*00a0*/ 	.word	0x00009940


	//   ....[13]....
        /*00a4*/ 	.word	0x00009980


	//   ....[14]....
        /*00a8*/ 	.word	0x000099e0


	//   ....[15]....
        /*00ac*/ 	.word	0x000099f0


	//----- nvinfo : EIATTR_EXIT_INSTR_OFFSETS
	.align		4
.L_640:
        /*00b0*/ 	.byte	0x04, 0x1c
        /*00b2*/ 	.short	(.L_642 - .L_641)


	//   ....[0]....
.L_641:
        /*00b4*/ 	.word	0x00000310


	//   ....[1]....
        /*00b8*/ 	.word	0x0000ab40


	//   ....[2]....
        /*00bc*/ 	.word	0x0000ac70


	//   ....[3]....
        /*00c0*/ 	.word	0x0000ac90


	//   ....[4]....
        /*00c4*/ 	.word	0x0000b3f0


	//   ....[5]....
        /*00c8*/ 	.word	0x0000b480


	//----- nvinfo : EIATTR_CRS_STACK_SIZE
	.align		4
.L_642:
        /*00cc*/ 	.byte	0x04, 0x1e
        /*00ce*/ 	.short	(.L_644 - .L_643)
.L_643:
        /*00d0*/ 	.word	0x00000000


	//----- nvinfo : EIATTR_CBANK_PARAM_SIZE
	.align		4
.L_644:
        /*00d4*/ 	.byte	0x03, 0x19
        /*00d6*/ 	.short	0x01d0


	//----- nvinfo : EIATTR_PARAM_CBANK
	.align		4
        /*00d8*/ 	.byte	0x04, 0x0a
        /*00da*/ 	.short	(.L_646 - .L_645)
	.align		4
.L_645:
        /*00dc*/ 	.word	index@(.nv.constant0._ZN5flash16flash_fwd_kernelI23Flash_fwd_kernel_traitsILi96ELi64ELi64ELi4ELb0ELb0EN7cutlass6half_tE19Flash_kernel_traitsILi96ELi64ELi64ELi4ES3_EELb0ELb1ELb0ELb1ELb0ELb0ELb1ELb0EEEvNS_16Flash_fwd_paramsE)
        /*00e0*/ 	.short	0x0210
        /*00e2*/ 	.short	0x01d0


	//----- nvinfo : EIATTR_SW_WAR
	.align		4
.L_646:
        /*00e4*/ 	.byte	0x04, 0x36
        /*00e6*/ 	.short	(.L_648 - .L_647)
.L_647:
        /*00e8*/ 	.word	0x00000008
.L_648:


//--------------------- .nv.callgraph             --------------------------
	.section	.nv.callgraph,"",@"SHT_CUDA_CALLGRAPH"
	.align	4
	.sectionentsize	8
	.align		4
        /*0000*/ 	.word	0x00000000
	.align		4
        /*0004*/ 	.word	0xffffffff
	.align		4
        /*0008*/ 	.word	0x00000000
	.align		4
        /*000c*/ 	.word	0xfffffffe
	.align		4
        /*0010*/ 	.word	0x00000000
	.align		4
        /*0014*/ 	.word	0xfffffffd
	.align		4
        /*0018*/ 	.word	0x00000000
	.align		4
        /*001c*/ 	.word	0xfffffffc


//--------------------- .nv.constant4             --------------------------
	.section	.nv.constant4,"a",@progbits
	.align	8
	.align		8
.nv.constant4:
        /*0000*/ 	.dword	_ZN72_INTERNAL_9204a569_36_flash_fwd_hdim96_fp16_causal_sm80_cu_0106449f_28144cuda3std3__45__cpo5beginE
	.align		8
        /*0008*/ 	.dword	_ZN72_INTERNAL_9204a569_36_flash_fwd_hdim96_fp16_causal_sm80_cu_0106449f_28144cuda3std3__45__cpo3endE
	.align		8
        /*0010*/ 	.dword	_ZN72_INTERNAL_9204a569_36_flash_fwd_hdim96_fp16_causal_sm80_cu_0106449f_28144cuda3std3__45__cpo6cbeginE
	.align		8
        /*0018*/ 	.dword	_ZN72_INTERNAL_9204a569_36_flash_fwd_hdim96_fp16_causal_sm80_cu_0106449f_28144cuda3std3__45__cpo4cendE
	.align		8
        /*0020*/ 	.dword	_ZN72_INTERNAL_9204a569_36_flash_fwd_hdim96_fp16_causal_sm80_cu_0106449f_28144cuda3std3__474_GLOBAL__N__9204a569_36_flash_fwd_hdim96_fp16_causal_sm80_cu_0106449f_28146ignoreE
	.align		8
        /*0028*/ 	.dword	_ZN72_INTERNAL_9204a569_36_flash_fwd_hdim96_fp16_causal_sm80_cu_0106449f_28144cuda3std3__419piecewise_constructE
	.align		8
        /*0030*/ 	.dword	_ZN72_INTERNAL_9204a569_36_flash_fwd_hdim96_fp16_causal_sm80_cu_0106449f_28144cuda3std3__48in_placeE
	.align		8
        /*0038*/ 	.dword	_ZN72_INTERNAL_9204a569_36_flash_fwd_hdim96_fp16_causal_sm80_cu_0106449f_28144cuda3std6ranges3__45__cpo4swapE
	.align		8
        /*0040*/ 	.dword	_ZN72_INTERNAL_9204a569_36_flash_fwd_hdim96_fp16_causal_sm80_cu_0106449f_28144cuda3std6ranges3__45__cpo9iter_moveE
	.align		8
        /*0048*/ 	.dword	_ZN72_INTERNAL_9204a569_36_flash_fwd_hdim96_fp16_causal_sm80_cu_0106449f_28144cute7productE
	.align		8
        /*0050*/ 	.dword	_ZN72_INTERNAL_9204a569_36_flash_fwd_hdim96_fp16_causal_sm80_cu_0106449f_28144cute1_E


//--------------------- .text._ZN5flash16flash_fwd_kernelI23Flash_fwd_kernel_traitsILi96ELi128ELi64ELi4ELb0ELb0EN7cutlass6half_tE19Flash_kernel_traitsILi96ELi128ELi64ELi4ES3_EELb0ELb1ELb0ELb0ELb1ELb1ELb0ELb0EEEvNS_16Flash_fwd_paramsE --------------------------
	.section	.text._ZN5flash16flash_fwd_kernelI23Flash_fwd_kernel_traitsILi96ELi128ELi64ELi4ELb0ELb0EN7cutlass6half_tE19Flash_kernel_traitsILi96ELi128ELi64ELi4ES3_EELb0ELb1ELb0ELb0ELb1ELb1ELb0ELb0EEEvNS_16Flash_fwd_paramsE,"ax",@progbits
	.align	128
        .global         _ZN5flash16flash_fwd_kernelI23Flash_fwd_kernel_traitsILi96ELi128ELi64ELi4ELb0ELb0EN7cutlass6half_tE19Flash_kernel_traitsILi96ELi128ELi64ELi4ES3_EELb0ELb1ELb0ELb0ELb1ELb1ELb0ELb0EEEvNS_16Flash_fwd_paramsE
        .type           _ZN5flash16flash_fwd_kernelI23Flash_fwd_kernel_traitsILi96ELi128ELi64ELi4ELb0ELb0EN7cutlass6half_tE19Flash_kernel_traitsILi96ELi128ELi64ELi4ES3_EELb0ELb1ELb0ELb0ELb1ELb1ELb0ELb0EEEvNS_16Flash_fwd_paramsE,@function
        .size           _ZN5flash16flash_fwd_kernelI23Flash_fwd_kernel_traitsILi96ELi128ELi64ELi4ELb0ELb0EN7cutlass6half_tE19Flash_kernel_traitsILi96ELi128ELi64ELi4ES3_EELb0ELb1ELb0ELb0ELb1ELb1ELb0ELb0EEEvNS_16Flash_fwd_paramsE,(.L_x_1141 - _ZN5flash16flash_fwd_kernelI23Flash_fwd_kernel_traitsILi96ELi128ELi64ELi4ELb0ELb0EN7cutlass6half_tE19Flash_kernel_traitsILi96ELi128ELi64ELi4ES3_EELb0ELb1ELb0ELb0ELb1ELb1ELb0ELb0EEEvNS_16Flash_fwd_paramsE)
        .other          _ZN5flash16flash_fwd_kernelI23Flash_fwd_kernel_traitsILi96ELi128ELi64ELi4ELb0ELb0EN7cutlass6half_tE19Flash_kernel_traitsILi96ELi128ELi64ELi4ES3_EELb0ELb1ELb0ELb0ELb1ELb1ELb0ELb0EEEvNS_16Flash_fwd_paramsE,@"STO_CUDA_ENTRY STV_DEFAULT"
_ZN5flash16flash_fwd_kernelI23Flash_fwd_kernel_traitsILi96ELi128ELi64ELi4ELb0ELb0EN7cutlass6half_tE19Flash_kernel_traitsILi96ELi128ELi64ELi4ES3_EELb0ELb1ELb0ELb0ELb1ELb1ELb0ELb0EEEvNS_16Flash_fwd_paramsE:
.text._ZN5flash16flash_fwd_kernelI23Flash_fwd_kernel_traitsILi96ELi128ELi64ELi4ELb0ELb0EN7cutlass6half_tE19Flash_kernel_traitsILi96ELi128ELi64ELi4ES3_EELb0ELb1ELb0ELb0ELb1ELb1ELb0ELb0EEEvNS_16Flash_fwd_paramsE:
[----:B------:R-:W1:Y:S08]  /*0000*/  LDC R1, c[0x0][0x28] ;  /* 0x00000a00ff017b82 */ /* 0x000e700000000800 */
[----:B------:R-:W2:Y:S01]  /*0010*/  LDC.64 R4, c[0x0][0x300] ;  /* 0x0000c000ff047b82 */ /* 0x000ea20000000a00 */
[----:B------:R-:W3:Y:S01]  /*0020*/  S2R R13, SR_CTAID.Y ;  /* 0x00000000000d7919 */ /* 0x000ee20000002600 */
[----:B------:R-:W-:Y:S01]  /*0030*/  IMAD.MOV.U32 R15, RZ, RZ, RZ ;  /* 0x000000ffff0f7224 */ /* 0x000fe200078e00ff */
[----:B------:R-:W-:Y:S01]  /*0040*/  ULDC.64 UR12, c[0x0][0x208] ;  /* 0x00008200000c7ab9 */ /* 0x000fe20000000a00 */
[----:B------:R-:W-:Y:S01]  /*0050*/  ULDC UR15, c[0x0][0x2c4] ;  /* 0x0000b100000f7ab9 */ /* 0x000fe20000000800 */
[----:B-1----:R-:W-:-:S03]  /*0060*/  VIADD R1, R1, 0xfffffff0 ;  /* 0xfffffff001017836 */ /* 0x002fc60000000000 */
[----:B------:R-:W1:Y:S01]  /*0070*/  LDC.64 R2, c[0x0][0x308] ;  /* 0x0000c200ff027b82 */ /* 0x000e620000000a00 */
[----:B--2---:R-:W-:-:S04]  /*0080*/  ISETP.NE.U32.AND P0, PT, R4, RZ, PT ;  /* 0x000000ff0400720c */ /* 0x004fc80003f05070 */
[----:B------:R-:W-:Y:S02]  /*0090*/  ISETP.NE.AND.EX P0, PT, R5, RZ, PT, P0 ;  /* 0x000000ff0500720c */ /* 0x000fe40003f05300 */
[----:B-1----:R-:W-:-:S04]  /*00a0*/  ISETP.NE.U32.AND P2, PT, R2, RZ, PT ;  /* 0x000000ff0200720c */ /* 0x002fc80003f45070 */
[----:B------:R-:W-:-:S07]  /*00b0*/  ISETP.NE.AND.EX P2, PT, R3, RZ, PT, P2 ;  /* 0x000000ff0300720c */ /* 0x000fce0003f45320 */
[----:B------:R-:W3:Y:S08]  /*00c0*/  @P0 LDC.64 R4, c[0x0][0x300] ;  /* 0x0000c000ff040b82 */ /* 0x000ef00000000a00 */
[----:B------:R-:W1:Y:S01]  /*00d0*/  @P2 LDC.64 R2, c[0x0][0x308] ;  /* 0x0000c200ff022b82 */ /* 0x000e620000000a00 */
[C---:B---3--:R-:W-:Y:S01]  /*00e0*/  @P0 IMAD.WIDE R6, R13.reuse, 0x4, R4 ;  /* 0x000000040d060825 */ /* 0x048fe200078e0204 */
[----:B------:R-:W2:Y:S06]  /*00f0*/  S2R R238, SR_CTAID.X ;  /* 0x0000000000ee7919 */ /* 0x000eac0000002500 */
[----:B------:R-:W3:Y:S01]  /*0100*/  @!P2 LDC.64 R4, c[0x0][0x318] ;  /* 0x0000c600ff04ab82 */ /* 0x000ee20000000a00 */
[----:B------:R-:W4:Y:S01]  /*0110*/  @P0 LDG.E R15, desc[UR12][R6.64] ;  /* 0x0000000c060f0981 */ /* 0x000f22000c1e1900 */
[----:B-1----:R-:W-:-:S06]  /*0120*/  @P2 IMAD.WIDE R8, R13, 0x4, R2 ;  /* 0x000000040d082825 */ /* 0x002fcc00078e0202 */
[----:B------:R-:W1:Y:S01]  /*0130*/  @!P2 LDC.64 R2, c[0x0][0x2c8] ;  /* 0x0000b200ff02ab82 */ /* 0x000e620000000a00 */
[----:B------:R-:W4:Y:S01]  /*0140*/  @P2 LDG.E R0, desc[UR12][R8.64] ;  /* 0x0000000c08002981 */ /* 0x000f22000c1e1900 */
[----:B--2---:R-:W-:-:S05]  /*0150*/  IMAD.SHL.U32 R133, R238, 0x80, RZ ;  /* 0x00000080ee857824 */ /* 0x004fca00078e00ff */
[----:B------:R-:W-:Y:S02]  /*0160*/  ISETP.GE.AND P1, PT, R133, UR15, PT ;  /* 0x0000000f85007c0c */ /* 0x000fe4000bf26270 */
[----:B---3--:R-:W-:-:S04]  /*0170*/  @!P2 ISETP.NE.U32.AND P0, PT, R4, RZ, PT ;  /* 0x000000ff0400a20c */ /* 0x008fc80003f05070 */
[----:B------:R-:W-:-:S04]  /*0180*/  @!P2 ISETP.NE.AND.EX P0, PT, R5, RZ, PT, P0 ;  /* 0x000000ff0500a20c */ /* 0x000fc80003f05300 */
[----:B-1----:R-:W-:Y:S01]  /*0190*/  @!P2 SEL R3, R3, RZ, P0 ;  /* 0x000000ff0303a207 */ /* 0x002fe20000000000 */
[----:B----4-:R-:W-:Y:S02]  /*01a0*/  @P2 IMAD.IADD R129, R0, 0x1, -R15 ;  /* 0x0000000100812824 */ /* 0x010fe400078e0a0f */
[----:B------:R-:W-:Y:S06]  /*01b0*/  @P1 EXIT ;  /* 0x000000000000194d */ /* 0x000fec0003800000 */
[----:B------:R-:W-:Y:S01]  /*01c0*/  VIADD R0, R133, 0xbf ;  /* 0x000000bf85007836 */ /* 0x000fe20000000000 */
[----:B------:R-:W-:Y:S01]  /*01d0*/  @!P2 IADD3 R129, R3, R2, -R15 ;  /* 0x000000020381a210 */ /* 0x000fe20007ffe80f */
[----:B------:R-:W-:Y:S01]  /*01e0*/  ULDC UR14, c[0x0][0x398] ;  /* 0x0000e600000e7ab9 */ /* 0x000fe20000000800 */
[----:B------:R-:W1:Y:S02]  /*01f0*/  S2R R23, SR_CTAID.Z ;  /* 0x0000000000177919 */ /* 0x000e640000002700 */
[C---:B------:R-:W-:Y:S01]  /*0200*/  IADD3 R3, R129.reuse, -UR15, R0 ;  /* 0x8000000f81037c10 */ /* 0x040fe2000fffe000 */
[----:B------:R-:W-:Y:S01]  /*0210*/  VIADD R5, R129, 0x3f ;  /* 0x0000003f81057836 */ /* 0x000fe20000000000 */
[----:B------:R-:W2:Y:S03]  /*0220*/  S2R R130, SR_TID.X ;  /* 0x0000000000827919 */ /* 0x000ea60000002100 */
[----:B------:R-:W-:Y:S01]  /*0230*/  VIADD R3, R3, UR14 ;  /* 0x0000000e03037c36 */ /* 0x000fe20008000000 */
[----:B------:R-:W-:-:S04]  /*0240*/  SHF.R.S32.HI R2, RZ, 0x1f, R5 ;  /* 0x0000001fff027819 */ /* 0x000fc80000011405 */
[----:B------:R-:W-:Y:S02]  /*0250*/  SHF.R.S32.HI R0, RZ, 0x1f, R3 ;  /* 0x0000001fff007819 */ /* 0x000fe40000011403 */
[----:B------:R-:W-:Y:S02]  /*0260*/  LEA.HI R2, R2, R5, RZ, 0x6 ;  /* 0x0000000502027211 */ /* 0x000fe400078f30ff */
[----:B------:R-:W-:Y:S02]  /*0270*/  LEA.HI R0, R0, R3, RZ, 0x6 ;  /* 0x0000000300007211 */ /* 0x000fe400078f30ff */
[----:B------:R-:W-:Y:S02]  /*0280*/  SHF.R.S32.HI R2, RZ, 0x6, R2 ;  /* 0x00000006ff027819 */ /* 0x000fe40000011402 */
[----:B------:R-:W-:-:S04]  /*0290*/  SHF.R.S32.HI R3, RZ, 0x6, R0 ;  /* 0x00000006ff037819 */ /* 0x000fc80000011400 */
[----:B------:R-:W-:-:S04]  /*02a0*/  VIMNMX R2, R2, R3, PT ;  /* 0x0000000302027248 */ /* 0x000fc80003fe0100 */
[----:B------:R-:W-:-:S13]  /*02b0*/  ISETP.GE.AND P0, PT, R2, 0x1, PT ;  /* 0x000000010200780c */ /* 0x000fda0003f06270 */
[----:B-12---:R-:W-:Y:S05]  /*02c0*/  @!P0 BRA `(.L_x_0) ;  /* 0x000000bc006c8947 */ /* 0x006fea0003800000 */
[----:B------:R-:W1:Y:S01]  /*02d0*/  LDC R0, c[0x0][0x278] ;  /* 0x00009e00ff007b82 */ /* 0x000e620000000800 */
[----:B------:R-:W-:Y:S01]  /*02e0*/  SHF.R.S32.HI R131, RZ, 0x1f, R130 ;  /* 0x0000001fff837819 */ /* 0x000fe20000011482 */
[----:B------:R-:W-:Y:S01]  /*02f0*/  ULDC.64 UR4, c[0x0][0x228] ;  /* 0x00008a0000047ab9 */ /* 0x000fe20000000a00 */
[----:B------:R-:W-:Y:S01]  /*0300*/  SHF.R.S32.HI R12, RZ, 0x1f, R13 ;  /* 0x0000001fff0c7819 */ /* 0x000fe2000001140d */
[----:B------:R-:W-:Y:S01]  /*0310*/  ULDC.64 UR10, c[0x0][0x240] ;  /* 0x00009000000a7ab9 */ /* 0x000fe20000000a00 */
[CC--:B------:R-:W-:Y:S01]  /*0320*/  LEA.HI R21, R131.reuse, R130.reuse, RZ, 0x2 ;  /* 0x0000008283157211 */ /* 0x0c0fe200078f10ff */
[----:B------:R-:W-:Y:S01]  /*0330*/  ULDC.64 UR6, c[0x0][0x230] ;  /* 0x00008c0000067ab9 */ /* 0x000fe20000000a00 */
[----:B------:R-:W-:Y:S01]  /*0340*/  LEA.HI R11, R131, R130, RZ, 0x3 ;  /* 0x00000082830b7211 */ /* 0x000fe200078f18ff */
[----:B------:R-:W2:Y:S01]  /*0350*/  LDC.64 R170, c[0x0][0x248] ;  /* 0x00009200ffaa7b82 */ /* 0x000ea20000000a00 */
[C---:B------:R-:W-:Y:S01]  /*0360*/  LOP3.LUT R5, R21.reuse, 0xfffffffc, RZ, 0xc0, !PT ;  /* 0xfffffffc15057812 */ /* 0x040fe200078ec0ff */
[----:B------:R-:W-:Y:S01]  /*0370*/  ULDC.64 UR8, c[0x0][0x210] ;  /* 0x0000840000087ab9 */ /* 0x000fe20000000a00 */
[----:B------:R-:W-:Y:S01]  /*0380*/  SHF.R.S32.HI R4, RZ, 0x2, R21 ;  /* 0x00000002ff047819 */ /* 0x000fe20000011415 */
[----:B------:R-:W-:Y:S01]  /*0390*/  VIADD R164, R2, 0xffffffff ;  /* 0xffffffff02a47836 */ /* 0x000fe20000000000 */
[----:B------:R-:W-:Y:S01]  /*03a0*/  SHF.R.S32.HI R19, RZ, 0x3, R11 ;  /* 0x00000003ff137819 */ /* 0x000fe2000001140b */
[----:B------:R-:W-:Y:S01]  /*03b0*/  IMAD.IADD R236, R130, 0x1, -R5 ;  /* 0x0000000182ec7824 */ /* 0x000fe200078e0a05 */
[----:B------:R-:W-:Y:S01]  /*03c0*/  LEA.HI R21, R21, R4, RZ, 0x1 ;  /* 0x0000000415157211 */ /* 0x000fe200078f08ff */
[----:B------:R-:W3:Y:S01]  /*03d0*/  S2UR UR16, SR_CgaCtaId ;  /* 0x00000000001079c3 */ /* 0x000ee20000008800 */
[--C-:B------:R-:W-:Y:S01]  /*03e0*/  SHF.R.S32.HI R5, RZ, 0x1f, R4.reuse ;  /* 0x0000001fff057819 */ /* 0x100fe20000011404 */
[----:B------:R-:W-:Y:S01]  /*03f0*/  IMAD.SHL.U32 R19, R19, 0x40, RZ ;  /* 0x0000004013137824 */ /* 0x000fe200078e00ff */
[----:B------:R-:W-:Y:S01]  /*0400*/  LOP3.LUT R21, R21, 0x7fffffe, RZ, 0xc0, !PT ;  /* 0x07fffffe15157812 */ /* 0x000fe200078ec0ff */
[----:B------:R-:W-:Y:S01]  /*0410*/  IMAD.SHL.U32 R236, R236, 0x8, RZ ;  /* 0x00000008ecec7824 */ /* 0x000fe200078e00ff */
[----:B------:R-:W-:Y:S01]  /*0420*/  IADD3 R17, P0, R4, R15, RZ ;  /* 0x0000000f04117210 */ /* 0x000fe20007f1e0ff */
[----:B------:R-:W-:Y:S01]  /*0430*/  IMAD.WIDE R238, R238, 0x80, R4 ;  /* 0x00000080eeee7825 */ /* 0x000fe200078e0204 */
[----:B------:R-:W-:Y:S01]  /*0440*/  LOP3.LUT R19, R19, 0xc0, RZ, 0xc0, !PT ;  /* 0x000000c013137812 */ /* 0x000fe200078ec0ff */
[----:B------:R-:W4:Y:S01]  /*0450*/  LDC.64 R40, c[0x0][0x250] ;  /* 0x00009400ff287b82 */ /* 0x000f220000000a00 */
[----:B-1----:R-:W-:Y:S01]  /*0460*/  IABS R3, R0 ;  /* 0x0000000000037213 */ /* 0x002fe20000000000 */
[----:B------:R-:W-:Y:S01]  /*0470*/  IMAD.IADD R21, R4, 0x1, -R21 ;  /* 0x0000000104157824 */ /* 0x000fe200078e0a15 */
[----:B------:R-:W-:Y:S01]  /*0480*/  LEA.HI.X.SX32 R15, R15, R5, 0x1, P0 ;  /* 0x000000050f0f7211 */ /* 0x000fe200000f0eff */
[----:B------:R-:W-:Y:S01]  /*0490*/  IMAD.SHL.U32 R246, R130, 0x2, RZ ;  /* 0x0000000282f67824 */ /* 0x000fe200078e00ff */
[----:B------:R-:W1:Y:S01]  /*04a0*/  I2F.RP R7, R3 ;  /* 0x0000000300077306 */ /* 0x000e620000209400 */
[----:B------:R-:W-:-:S02]  /*04b0*/  LOP3.LUT R4, R19, 0x18, R236, 0xf8, !PT ;  /* 0x0000001813047812 */ /* 0x000fc400078ef8ec */
[----:B------:R-:W-:Y:S01]  /*04c0*/  SHF.R.U32.HI R19, RZ, 0x3, R19 ;  /* 0x00000003ff137819 */ /* 0x000fe20000011613 */
[----:B--2---:R-:W-:Y:S01]  /*04d0*/  IMAD R20, R15, R170, RZ ;  /* 0x000000aa0f147224 */ /* 0x004fe200078e02ff */
[----:B------:R-:W-:Y:S01]  /*04e0*/  LEA.HI R29, R131, R130, RZ, 0x4 ;  /* 0x00000082831d7211 */ /* 0x000fe200078f20ff */
[----:B------:R-:W-:Y:S01]  /*04f0*/  IMAD.SHL.U32 R227, R170, 0x40, RZ ;  /* 0x00000040aae37824 */ /* 0x000fe200078e00ff */
[----:B------:R-:W-:Y:S01]  /*0500*/  LOP3.LUT R19, R4, R19, RZ, 0x3c, !PT ;  /* 0x0000001304137212 */ /* 0x000fe200078e3cff */
[----:B------:R-:W-:Y:S01]  /*0510*/  IMAD R20, R17, R171, R20 ;  /* 0x000000ab11147224 */ /* 0x000fe200078e0214 */
[----:B------:R-:W-:Y:S02]  /*0520*/  IABS R4, R23 ;  /* 0x0000001700047213 */ /* 0x000fe40000000000 */
[----:B------:R-:W-:Y:S02]  /*0530*/  SHF.R.S32.HI R6, RZ, 0x4, R29 ;  /* 0x00000004ff067819 */ /* 0x000fe4000001141d */
[----:B------:R-:W-:Y:S01]  /*0540*/  LOP3.LUT R27, R11, 0xfffffff8, RZ, 0xc0, !PT ;  /* 0xfffffff80b1b7812 */ /* 0x000fe200078ec0ff */
[----:B-1----:R-:W1:Y:S01]  /*0550*/  MUFU.RCP R24, R7 ;  /* 0x0000000700187308 */ /* 0x002e620000001000 */
[----:B------:R-:W-:-:S02]  /*0560*/  LEA.HI R9, R29, R6, RZ, 0x1 ;  /* 0x000000061d097211 */ /* 0x000fc400078f08ff */
[----:B------:R-:W-:Y:S01]  /*0570*/  LOP3.LUT R29, R29, 0xfffffff0, RZ, 0xc0, !PT ;  /* 0xfffffff01d1d7812 */ /* 0x000fe200078ec0ff */
[----:B------:R-:W-:Y:S01]  /*0580*/  IMAD.IADD R27, R130, 0x1, -R27 ;  /* 0x00000001821b7824 */ /* 0x000fe200078e0a1b */
[----:B------:R-:W-:Y:S01]  /*0590*/  LOP3.LUT R9, R9, 0xfffffffe, RZ, 0xc0, !PT ;  /* 0xfffffffe09097812 */ /* 0x000fe200078ec0ff */
[----:B----4-:R-:W-:Y:S01]  /*05a0*/  IMAD.SHL.U32 R229, R40, 0x40, RZ ;  /* 0x0000004028e57824 */ /* 0x010fe200078e00ff */
[----:B------:R-:W-:Y:S01]  /*05b0*/  SHF.R.S32.HI R237, RZ, 0x1f, R236 ;  /* 0x0000001fffed7819 */ /* 0x000fe200000114ec */
[----:B------:R-:W-:Y:S01]  /*05c0*/  IMAD.IADD R29, R130, 0x1, -R29 ;  /* 0x00000001821d7824 */ /* 0x000fe200078e0a1d */
[----:B------:R-:W-:Y:S01]  /*05d0*/  SHF.R.S32.HI R22, RZ, 0x1f, R23 ;  /* 0x0000001fff167819 */ /* 0x000fe20000011417 */
[----:B------:R-:W-:Y:S01]  /*05e0*/  IMAD.IADD R9, R6, 0x1, -R9 ;  /* 0x0000000106097824 */ /* 0x000fe200078e0a09 */
[----:B------:R-:W-:Y:S01]  /*05f0*/  LEA.HI R131, R131, R130, RZ, 0x5 ;  /* 0x0000008283837211 */ /* 0x000fe200078f28ff */
[----:B------:R-:W-:Y:S01]  /*0600*/  IMAD R6, R12, UR4, RZ ;  /* 0x000000040c067c24 */ /* 0x000fe2000f8e02ff */
[----:B------:R-:W-:-:S02]  /*0610*/  LEA.HI R14, R29, R29, RZ, 0x1 ;  /* 0x0000001d1d0e7211 */ /* 0x000fc400078f08ff */
[----:B------:R-:W-:Y:S01]  /*0620*/  SHF.R.S32.HI R132, RZ, 0x5, R131 ;  /* 0x00000005ff847819 */ /* 0x000fe20000011483 */
[----:B-1----:R-:W-:Y:S01]  /*0630*/  VIADD R24, R24, 0xffffffe ;  /* 0x0ffffffe18187836 */ /* 0x002fe20000000000 */
[----:B------:R-:W-:Y:S01]  /*0640*/  LOP3.LUT R128, R14, 0x7fffffe, RZ, 0xc0, !PT ;  /* 0x07fffffe0e807812 */ /* 0x000fe200078ec0ff */
[----:B------:R-:W-:Y:S01]  /*0650*/  IMAD R7, R13, UR5, R6 ;  /* 0x000000050d077c24 */ /* 0x000fe2000f8e0206 */
[----:B------:R-:W-:Y:S01]  /*0660*/  SHF.R.S32.HI R6, RZ, 0x1f, R29 ;  /* 0x0000001fff067819 */ /* 0x000fe2000001141d */
[----:B------:R-:W1:Y:S01]  /*0670*/  F2I.FTZ.U32.TRUNC.NTZ R25, R24 ;  /* 0x0000001800197305 */ /* 0x000e62000021f000 */
[----:B------:R-:W-:Y:S01]  /*0680*/  IMAD R230, R132, 0x8, R21 ;  /* 0x0000000884e67824 */ /* 0x000fe200078e0215 */
[----:B------:R-:W-:Y:S01]  /*0690*/  SHF.L.U64.HI R226, R170, 0x6, R171 ;  /* 0x00000006aae27819 */ /* 0x000fe200000102ab */
[----:B------:R-:W-:Y:S01]  /*06a0*/  IMAD.IADD R128, R29, 0x1, -R128 ;  /* 0x000000011d807824 */ /* 0x000fe200078e0a80 */
[----:B------:R-:W-:Y:S01]  /*06b0*/  SHF.L.U64.HI R228, R40, 0x6, R41 ;  /* 0x0000000628e47819 */ /* 0x000fe20000010229 */
[----:B------:R-:W-:Y:S01]  /*06c0*/  IMAD.U32 R230, R230, 0x20, R19 ;  /* 0x00000020e6e67824 */ /* 0x000fe200078e0013 */
[----:B------:R-:W-:Y:S01]  /*06d0*/  LOP3.LUT R246, R246, 0x6, RZ, 0xc0, !PT ;  /* 0x00000006f6f67812 */ /* 0x000fe200078ec0ff */
[----:B------:R-:W-:Y:S01]  /*06e0*/  IMAD R19, R239, UR10, RZ ;  /* 0x0000000aef137c24 */ /* 0x000fe2000f8e02ff */
[----:B------:R-:W-:Y:S01]  /*06f0*/  ISETP.NE.AND P4, PT, R2, 0x1, PT ;  /* 0x000000010200780c */ /* 0x000fe20003f85270 */
[----:B-1----:R-:W-:-:S02]  /*0700*/  IMAD.MOV R8, RZ, RZ, -R25 ;  /* 0x000000ffff087224 */ /* 0x002fc400078e0a19 */
[----:B------:R-:W-:Y:S02]  /*0710*/  IMAD.MOV.U32 R24, RZ, RZ, RZ ;  /* 0x000000ffff187224 */ /* 0x000fe400078e00ff */
[----:B------:R-:W-:-:S04]  /*0720*/  IMAD R5, R8, R3, RZ ;  /* 0x0000000308057224 */ /* 0x000fc800078e02ff */
[----:B------:R-:W-:-:S04]  /*0730*/  IMAD.HI.U32 R5, R25, R5, R24 ;  /* 0x0000000519057227 */ /* 0x000fc800078e0018 */
[----:B------:R-:W-:Y:S01]  /*0740*/  IMAD.WIDE.U32 R24, R13, UR4, R236 ;  /* 0x000000040d187c25 */ /* 0x000fe2000f8e00ec */
[----:B------:R-:W-:-:S03]  /*0750*/  ULDC.64 UR4, c[0x0][0x258] ;  /* 0x0000960000047ab9 */ /* 0x000fc60000000a00 */
[----:B------:R-:W-:-:S04]  /*0760*/  IMAD.HI.U32 R5, R5, R4, RZ ;  /* 0x0000000405057227 */ /* 0x000fc800078e00ff */
[----:B------:R-:W-:Y:S02]  /*0770*/  IMAD.MOV R10, RZ, RZ, -R5 ;  /* 0x000000ffff0a7224 */ /* 0x000fe400078e0a05 */
[----:B------:R-:W-:Y:S01]  /*0780*/  IMAD.IADD R25, R25, 0x1, R7 ;  /* 0x0000000119197824 */ /* 0x000fe200078e0207 */
[----:B------:R-:W-:Y:S01]  /*0790*/  LEA.HI R7, R6, R29, RZ, 0x3 ;  /* 0x0000001d06077211 */ /* 0x000fe200078f18ff */
[----:B------:R-:W-:Y:S01]  /*07a0*/  IMAD R10, R3, R10, R4 ;  /* 0x0000000a030a7224 */ /* 0x000fe200078e0204 */
[----:B------:R-:W-:Y:S01]  /*07b0*/  LEA.HI R4, R27, R27, RZ, 0x1 ;  /* 0x0000001b1b047211 */ /* 0x000fe200078f08ff */
[----:B------:R-:W-:Y:S01]  /*07c0*/  IMAD R22, R22, UR4, RZ ;  /* 0x0000000416167c24 */ /* 0x000fe2000f8e02ff */
[C---:B------:R-:W-:Y:S01]  /*07d0*/  LOP3.LUT R6, R23.reuse, R0, RZ, 0x3c, !PT ;  /* 0x0000000017067212 */ /* 0x040fe200078e3cff */
[----:B------:R-:W-:Y:S01]  /*07e0*/  IMAD.WIDE.U32 R24, R23, UR4, R24 ;  /* 0x0000000417187c25 */ /* 0x000fe2000f8e0018 */
[----:B------:R-:W-:Y:S01]  /*07f0*/  ISETP.GT.U32.AND P2, PT, R3, R10, PT ;  /* 0x0000000a0300720c */ /* 0x000fe20003f44070 */
[----:B------:R-:W-:Y:S01]  /*0800*/  USHF.L.U32 UR4, UR10, 0x6, URZ ;  /* 0x000000060a047899 */ /* 0x000fe2000800063f */
[----:B------:R-:W-:Y:S01]  /*0810*/  LOP3.LUT R8, R4, 0x3fffffe, RZ, 0xc0, !PT ;  /* 0x03fffffe04087812 */ /* 0x000fe200078ec0ff */
[----:B------:R-:W-:Y:S01]  /*0820*/  IMAD R22, R23, UR5, R22 ;  /* 0x0000000517167c24 */ /* 0x000fe2000f8e0216 */
[----:B------:R-:W-:Y:S01]  /*0830*/  ISETP.GE.AND P1, PT, R6, RZ, PT ;  /* 0x000000ff0600720c */ /* 0x000fe20003f26270 */
[----:B------:R-:W-:Y:S01]  /*0840*/  IMAD R6, R12, UR6, RZ ;  /* 0x000000060c067c24 */ /* 0x000fe2000f8e02ff */
[----:B------:R-:W-:Y:S01]  /*0850*/  UMOV UR5, 0x400 ;  /* 0x0000040000057882 */ /* 0x000fe20000000000 */
[----:B------:R-:W-:Y:S01]  /*0860*/  IMAD.IADD R8, R27, 0x1, -R8 ;  /* 0x000000011b087824 */ /* 0x000fe200078e0a08 */
[----:B---3--:R-:W-:Y:S01]  /*0870*/  ULEA UR5, UR16, UR5, 0x18 ;  /* 0x0000000510057291 */ /* 0x008fe2000f8ec03f */
[----:B------:R-:W-:Y:S01]  /*0880*/  IMAD.WIDE.U32 R26, R17, R170, R236 ;  /* 0x000000aa111a7225 */ /* 0x000fe200078e00ec */
[----:B------:R-:W-:-:S03]  /*0890*/  SHF.R.S32.HI R4, RZ, 0x1, R4 ;  /* 0x00000001ff047819 */ /* 0x000fc60000011404 */
[----:B------:R-:W-:Y:S01]  /*08a0*/  @!P2 IMAD.IADD R10, R10, 0x1, -R3 ;  /* 0x000000010a0aa824 */ /* 0x000fe200078e0a03 */
[----:B------:R-:W-:Y:S01]  /*08b0*/  LEA R230, R230, UR5, 0x1 ;  /* 0x00000005e6e67c11 */ /* 0x000fe2000f8e08ff */
[----:B------:R-:W-:Y:S01]  /*08c0*/  @!P2 VIADD R5, R5, 0x1 ;  /* 0x000000010505a836 */ /* 0x000fe20000000000 */
[----:B------:R-:W-:Y:S01]  /*08d0*/  ISETP.NE.AND P2, PT, R0, RZ, PT ;  /* 0x000000ff0000720c */ /* 0x000fe20003f45270 */
[----:B------:R-:W-:Y:S01]  /*08e0*/  IMAD.IADD R23, R25, 0x1, R22 ;  /* 0x0000000119177824 */ /* 0x000fe200078e0216 */
[----:B------:R-:W-:Y:S01]  /*08f0*/  ISETP.GE.U32.AND P0, PT, R10, R3, PT ;  /* 0x000000030a00720c */ /* 0x000fe20003f06070 */
[----:B------:R-:W-:Y:S01]  /*0900*/  IMAD.IADD R21, R27, 0x1, R20 ;  /* 0x000000011b157824 */ /* 0x000fe200078e0214 */
[----:B------:R-:W-:Y:S01]  /*0910*/  SHF.R.S32.HI R3, RZ, 0x1, R14 ;  /* 0x00000001ff037819 */ /* 0x000fe2000001140e */
[----:B------:R-:W-:Y:S01]  /*0920*/  IMAD.MOV.U32 R22, RZ, RZ, R24 ;  /* 0x000000ffff167224 */ /* 0x000fe200078e0018 */
[----:B------:R-:W-:Y:S01]  /*0930*/  SHF.R.S32.HI R14, RZ, 0x1f, R14 ;  /* 0x0000001fff0e7819 */ /* 0x000fe2000001140e */
[----:B------:R-:W-:-:S02]  /*0940*/  IMAD.MOV.U32 R20, RZ, RZ, R26 ;  /* 0x000000ffff147224 */ /* 0x000fc400078e001a */
[----:B------:R-:W-:Y:S01]  /*0950*/  IMAD R10, R238, UR11, R19 ;  /* 0x0000000bee0a7c24 */ /* 0x000fe2000f8e0213 */
[----:B------:R-:W-:Y:S01]  /*0960*/  LEA.HI R14, R14, R3, RZ, 0x2 ;  /* 0x000000030e0e7211 */ /* 0x000fe200078f10ff */
[----:B------:R-:W-:Y:S01]  /*0970*/  IMAD.WIDE.U32 R22, R238, UR10, R22 ;  /* 0x0000000aee167c25 */ /* 0x000fe2000f8e0016 */
[----:B------:R-:W-:Y:S02]  /*0980*/  USHF.L.U64.HI UR10, UR10, 0x6, UR11 ;  /* 0x000000060a0a7899 */ /* 0x000fe4000801020b */
[----:B------:R-:W-:Y:S01]  /*0990*/  LOP3.LUT R14, R14, 0xfffffffc, RZ, 0xc0, !PT ;  /* 0xfffffffc0e0e7812 */ /* 0x000fe200078ec0ff */
[----:B------:R-:W-:Y:S01]  /*09a0*/  @P0 VIADD R5, R5, 0x1 ;  /* 0x0000000105050836 */ /* 0x000fe20000000000 */
[----:B------:R-:W-:Y:S01]  /*09b0*/  LEA R18, P0, R22, UR8, 0x1 ;  /* 0x0000000816127c11 */ /* 0x000fe2000f8008ff */
[C---:B------:R-:W-:Y:S02]  /*09c0*/  IMAD R6, R13.reuse, UR7, R6 ;  /* 0x000000070d067c24 */ /* 0x040fe4000f8e0206 */
[----:B------:R-:W-:Y:S01]  /*09d0*/  IMAD.WIDE.U32 R232, R13, UR6, R20 ;  /* 0x000000060de87c25 */ /* 0x000fe2000f8e0014 */
[----:B------:R-:W-:-:S03]  /*09e0*/  ULDC.64 UR6, c[0x0][0x260] ;  /* 0x0000980000067ab9 */ /* 0x000fc60000000a00 */
[----:B------:R-:W-:Y:S01]  /*09f0*/  @!P1 IMAD.MOV R5, RZ, RZ, -R5 ;  /* 0x000000ffff059224 */ /* 0x000fe200078e0a05 */
[----:B------:R-:W-:Y:S01]  /*0a00*/  @!P2 LOP3.LUT R5, RZ, R0, RZ, 0x33, !PT ;  /* 0x00000000ff05a212 */ /* 0x000fe200078e33ff */
[----:B------:R-:W-:Y:S02]  /*0a10*/  IMAD.IADD R10, R23, 0x1, R10 ;  /* 0x00000001170a7824 */ /* 0x000fe400078e020a */
[----:B------:R-:W-:Y:S01]  /*0a20*/  IMAD.IADD R233, R233, 0x1, R6 ;  /* 0x00000001e9e97824 */ /* 0x000fe200078e0206 */
[----:B------:R-:W-:Y:S01]  /*0a30*/  SHF.R.S32.HI R6, RZ, 0x1f, R5 ;  /* 0x0000001fff067819 */ /* 0x000fe20000011405 */
[----:B------:R-:W-:Y:S01]  /*0a40*/  IMAD.IADD R3, R3, 0x1, -R14 ;  /* 0x0000000103037824 */ /* 0x000fe200078e0a0e */
[----:B------:R-:W-:Y:S01]  /*0a50*/  LEA.HI.X R19, R22, UR9, R10, 0x1, P0 ;  /* 0x0000000916137c11 */ /* 0x000fe200080f0c0a */
[----:B------:R-:W-:Y:S01]  /*0a60*/  IMAD.WIDE.U32 R232, R5, UR6, R232 ;  /* 0x0000000605e87c25 */ /* 0x000fe2000f8e00e8 */
[----:B------:R-:W-:Y:S01]  /*0a70*/  IADD3 R26, P0, R18, UR4, RZ ;  /* 0x00000004121a7c10 */ /* 0x000fe2000ff1e0ff */
[----:B------:R-:W-:Y:S01]  /*0a80*/  ULDC.64 UR8, c[0x0][0x218] ;  /* 0x0000860000087ab9 */ /* 0x000fe20000000a00 */
[----:B------:R-:W-:Y:S01]  /*0a90*/  LOP3.LUT P1, RZ, R3, 0x2, RZ, 0xc0, !PT ;  /* 0x0000000203ff7812 */ /* 0x000fe2000782c0ff */
[----:B------:R-:W-:Y:S01]  /*0aa0*/  IMAD R0, R6, UR6, RZ ;  /* 0x0000000606007c24 */ /* 0x000fe2000f8e02ff */
[----:B------:R-:W-:Y:S01]  /*0ab0*/  @!PT LDS RZ, [RZ] ;  /* 0x00000000fffff984 */ /* 0x000fe20000000800 */
[----:B------:R-:W-:Y:S01]  /*0ac0*/  @!PT LDS RZ, [RZ] ;  /* 0x00000000fffff984 */ /* 0x000fe20000000800 */
[----:B------:R-:W-:Y:S01]  /*0ad0*/  @!PT LDS RZ, [RZ] ;  /* 0x00000000fffff984 */ /* 0x000fe20000000800 */
[----:B------:R-:W-:Y:S01]  /*0ae0*/  LDGSTS.E.BYPASS.LTC128B.128 [R230], desc[UR12][R18.64] ;  /* 0x0000000012e67fae */ /* 0x000fe2000b901d4c */
[----:B------:R-:W-:Y:S01]  /*0af0*/  IADD3.X R27, R19, UR10, RZ, P0, !PT ;  /* 0x0000000a131b7c10 */ /* 0x000fe200087fe4ff */
[----:B------:R-:W-:-:S02]  /*0b00*/  IMAD R10, R226, R164, RZ ;  /* 0x000000a4e20a7224 */ /* 0x000fc400078e02ff */
[----:B------:R-:W-:Y:S01]  /*0b10*/  IMAD R235, R5, UR7, R0 ;  /* 0x0000000705eb7c24 */ /* 0x000fe2000f8e0200 */
[----:B------:R-:W-:Y:S01]  /*0b20*/  LDGSTS.E.BYPASS.LTC128B.128 [R230+0x2000], desc[UR12][R18.64+0x40] ;  /* 0x0200004012e67fae */ /* 0x000fe2000b901d4c */
[----:B------:R-:W-:Y:S01]  /*0b30*/  SHF.R.S32.HI R0, RZ, 0x1f, R164 ;  /* 0x0000001fff007819 */ /* 0x000fe200000114a4 */
[----:B------:R-:W-:Y:S01]  /*0b40*/  IMAD.MOV.U32 R234, RZ, RZ, R232 ;  /* 0x000000ffffea7224 */ /* 0x000fe200078e00e8 */
[----:B------:R-:W-:Y:S01]  /*0b50*/  ULDC.64 UR6, c[0x0][0x238] ;  /* 0x00008e0000067ab9 */ /* 0x000fe20000000a00 */
[----:B------:R1:W-:Y:S01]  /*0b60*/  LDGSTS.E.BYPASS.LTC128B.128 [R230+0x4000], desc[UR12][R18.64+0x80] ;  /* 0x0400008012e67fae */ /* 0x0003e2000b901d4c */
[----:B------:R-:W-:Y:S02]  /*0b70*/  IMAD.IADD R235, R233, 0x1, R235 ;  /* 0x00000001e9eb7824 */ /* 0x000fe400078e02eb */
[----:B------:R-:W-:Y:S01]  /*0b80*/  IMAD R14, R15, R40, RZ ;  /* 0x000000280f0e7224 */ /* 0x000fe200078e02ff */
[----:B------:R-:W-:Y:S01]  /*0b90*/  LDGSTS.E.BYPASS.LTC128B.128 [R230+0x800], desc[UR12][R26.64] ;  /* 0x008000001ae67fae */ /* 0x000fe2000b901d4c */
[----:B------:R-:W-:-:S02]  /*0ba0*/  IMAD R10, R0, R227, R10 ;  /* 0x000000e3000a7224 */ /* 0x000fc400078e020a */
[----:B------:R-:W-:Y:S01]  /*0bb0*/  IMAD.WIDE.U32 R20, R164, R227, R234 ;  /* 0x000000e3a4147225 */ /* 0x000fe200078e00ea */
[----:B------:R-:W-:Y:S03]  /*0bc0*/  LDGSTS.E.BYPASS.LTC128B.128 [R230+0x2800], desc[UR12][R26.64+0x40] ;  /* 0x028000401ae67fae */ /* 0x000fe6000b901d4c */
[----:B------:R-:W-:Y:S01]  /*0bd0*/  IMAD R14, R17, R41, R14 ;  /* 0x00000029110e7224 */ /* 0x000fe200078e020e */
[----:B------:R-:W-:Y:S01]  /*0be0*/  LDGSTS.E.BYPASS.LTC128B.128 [R230+0x4800], desc[UR12][R26.64+0x80] ;  /* 0x048000801ae67fae */ /* 0x000fe2000b901d4c */
[----:B------:R-:W-:Y:S02]  /*0bf0*/  IMAD.IADD R10, R21, 0x1, R10 ;  /* 0x00000001150a7824 */ /* 0x000fe400078e020a */
[----:B------:R-:W-:-:S04]  /*0c00*/  IMAD.WIDE.U32 R16, R17, R40, R236 ;  /* 0x0000002811107225 */ /* 0x000fc800078e00ec */
[----:B------:R-:W-:Y:S02]  /*0c10*/  IMAD.IADD R15, R17, 0x1, R14 ;  /* 0x00000001110f7824 */ /* 0x000fe400078e020e */
[----:B------:R-:W-:Y:S02]  /*0c20*/  IMAD.MOV.U32 R14, RZ, RZ, R16 ;  /* 0x000000ffff0e7224 */ /* 0x000fe400078e0010 */
[----:B------:R-:W-:Y:S02]  /*0c30*/  IMAD.SHL.U32 R43, R7, 0x20, RZ ;  /* 0x00000020072b7824 */ /* 0x000fe400078e00ff */
[----:B------:R-:W-:Y:S01]  /*0c40*/  IMAD.WIDE.U32 R14, R13, UR6, R14 ;  /* 0x000000060d0e7c25 */ /* 0x000fe2000f8e000e */
[----:B-1----:R-:W-:-:S03]  /*0c50*/  IADD3 R18, P0, R26, UR4, RZ ;  /* 0x000000041a127c10 */ /* 0x002fc6000ff1e0ff */
[----:B------:R-:W-:Y:S01]  /*0c60*/  IMAD.SHL.U32 R7, R4, 0x40, RZ ;  /* 0x0000004004077824 */ /* 0x000fe200078e00ff */
[----:B------:R-:W-:Y:S01]  /*0c70*/  LOP3.LUT R43, R43, 0xffffff00, RZ, 0xc0, !PT ;  /* 0xffffff002b2b7812 */ /* 0x000fe200078ec0ff */
[----:B------:R-:W-:Y:S01]  /*0c80*/  IMAD.SHL.U32 R42, R3, 0x40, RZ ;  /* 0x00000040032a7824 */ /* 0x000fe200078e00ff */
[----:B------:R-:W-:Y:S02]  /*0c90*/  IADD3.X R19, R27, UR10, RZ, P0, !PT ;  /* 0x0000000a1b137c10 */ /* 0x000fe400087fe4ff */
[----:B------:R-:W-:Y:S01]  /*0ca0*/  IADD3 R22, P0, R18, UR4, RZ ;  /* 0x0000000412167c10 */ /* 0x000fe2000ff1e0ff */
[----:B------:R-:W-:Y:S01]  /*0cb0*/  UIADD3 UR4, UR5, 0x6000, URZ ;  /* 0x0000600005047890 */ /* 0x000fe2000fffe03f */
[----:B------:R-:W-:Y:S01]  /*0cc0*/  LOP3.LUT R42, R42, 0xc0, RZ, 0xc0, !PT ;  /* 0x000000c02a2a7812 */ /* 0x000fe200078ec0ff */
[----:B------:R-:W-:Y:S01]  /*0cd0*/  LDGSTS.E.BYPASS.LTC128B.128 [R230+0x1000], desc[UR12][R18.64] ;  /* 0x0100000012e67fae */ /* 0x000fe2000b901d4c */
[----:B------:R-:W-:Y:S02]  /*0ce0*/  IADD3.X R23, R19, UR10, RZ, P0, !PT ;  /* 0x0000000a13177c10 */ /* 0x000fe400087fe4ff */
[C---:B------:R-:W-:Y:S01]  /*0cf0*/  LEA R24, P0, R20.reuse, UR8, 0x1 ;  /* 0x0000000814187c11 */ /* 0x040fe2000f8008ff */
[----:B------:R-:W-:Y:S03]  /*0d00*/  LDGSTS.E.BYPASS.LTC128B.128 [R230+0x3000], desc[UR12][R18.64+0x40] ;  /* 0x0300004012e67fae */ /* 0x000fe6000b901d4c */
[----:B------:R-:W-:Y:S01]  /*0d10*/  LEA.HI.X R25, R20, UR9, R10, 0x1, P0 ;  /* 0x0000000914197c11 */ /* 0x000fe200080f0c0a */
[----:B------:R-:W-:Y:S01]  /*0d20*/  LDGSTS.E.BYPASS.LTC128B.128 [R230+0x5000], desc[UR12][R18.64+0x80] ;  /* 0x0500008012e67fae */ /* 0x000fe2000b901d4c */
[----:B------:R-:W-:Y:S01]  /*0d30*/  IADD3 R16, P0, R227, R24, RZ ;  /* 0x00000018e3107210 */ /* 0x000fe20007f1e0ff */
[----:B------:R-:W-:-:S02]  /*0d40*/  IMAD R10, R12, UR6, RZ ;  /* 0x000000060c0a7c24 */ /* 0x000fc4000f8e02ff */
[----:B------:R-:W-:Y:S01]  /*0d50*/  LDGSTS.E.BYPASS.LTC128B.128 [R230+0x1800], desc[UR12][R22.64] ;  /* 0x0180000016e67fae */ /* 0x000fe2000b901d4c */
[----:B------:R-:W-:Y:S02]  /*0d60*/  IMAD R12, R228, R164, RZ ;  /* 0x000000a4e40c7224 */ /* 0x000fe400078e02ff */
[----:B------:R-:W-:Y:S01]  /*0d70*/  IMAD.X R17, R226, 0x1, R25, P0 ;  /* 0x00000001e2117824 */ /* 0x000fe200000e0619 */
[----:B------:R-:W-:Y:S01]  /*0d80*/  LDGSTS.E.BYPASS.LTC128B.128 [R230+0x3800], desc[UR12][R22.64+0x40] ;  /* 0x0380004016e67fae */ /* 0x000fe2000b901d4c */
[----:B------:R-:W-:Y:S01]  /*0d90*/  IMAD R10, R13, UR7, R10 ;  /* 0x000000070d0a7c24 */ /* 0x000fe2000f8e020a */
[----:B------:R-:W-:Y:S01]  /*0da0*/  ULDC.64 UR6, c[0x0][0x268] ;  /* 0x00009a0000067ab9 */ /* 0x000fe20000000a00 */
[----:B------:R-:W-:Y:S01]  /*0db0*/  IMAD R0, R0, R229, R12 ;  /* 0x000000e500007224 */ /* 0x000fe200078e020c */
[----:B------:R1:W-:Y:S01]  /*0dc0*/  LDGSTS.E.BYPASS.LTC128B.128 [R230+0x5800], desc[UR12][R22.64+0x80] ;  /* 0x0580008016e67fae */ /* 0x0003e2000b901d4c */
[----:B------:R-:W-:Y:S02]  /*0dd0*/  IMAD.IADD R15, R15, 0x1, R10 ;  /* 0x000000010f0f7824 */ /* 0x000fe400078e020a */
[----:B------:R-:W-:Y:S01]  /*0de0*/  IMAD R6, R6, UR6, RZ ;  /* 0x0000000606067c24 */ /* 0x000fe2000f8e02ff */
[----:B------:R-:W-:Y:S01]  /*0df0*/  LDGSTS.E.BYPASS.LTC128B.128 [R230+0x6000], desc[UR12][R24.64] ;  /* 0x0600000018e67fae */ /* 0x000fe2000b901d4c */
[----:B------:R-:W-:-:S03]  /*0e00*/  IMAD.WIDE.U32 R30, R5, UR6, R14 ;  /* 0x00000006051e7c25 */ /* 0x000fc6000f8e000e */
[----:B------:R-:W-:Y:S01]  /*0e10*/  LDGSTS.E.BYPASS.LTC128B.128 [R230+0x7000], desc[UR12][R24.64+0x40] ;  /* 0x0700004018e67fae */ /* 0x000fe2000b901d4c */
[----:B------:R-:W-:Y:S01]  /*0e20*/  IMAD R6, R5, UR7, R6 ;  /* 0x0000000705067c24 */ /* 0x000fe2000f8e0206 */
[----:B------:R-:W-:Y:S01]  /*0e30*/  ULDC.64 UR6, c[0x0][0x220] ;  /* 0x0000880000067ab9 */ /* 0x000fe20000000a00 */
[----:B------:R-:W-:Y:S01]  /*0e40*/  IMAD.MOV.U32 R216, RZ, RZ, R30 ;  /* 0x000000ffffd87224 */ /* 0x000fe200078e001e */
[----:B------:R-:W-:Y:S01]  /*0e50*/  LDGSTS.E.BYPASS.LTC128B.128 [R230+0x8000], desc[UR12][R24.64+0x80] ;  /* 0x0800008018e67fae */ /* 0x000fe2000b901d4c */
[----:B------:R-:W-:Y:S01]  /*0e60*/  IMAD.IADD R217, R31, 0x1, R6 ;  /* 0x000000011fd97824 */ /* 0x000fe200078e0206 */
[----:B------:R-:W-:Y:S01]  /*0e70*/  LOP3.LUT R6, R7, 0xc0, RZ, 0xc0, !PT ;  /* 0x000000c007067812 */ /* 0x000fe200078ec0ff */
[C---:B------:R-:W-:Y:S01]  /*0e80*/  IMAD R5, R9.reuse, 0x8, R8 ;  /* 0x0000000809057824 */ /* 0x040fe200078e0208 */
[----:B------:R-:W-:Y:S01]  /*0e90*/  LDGSTS.E.BYPASS.LTC128B.128 [R230+0x6800], desc[UR12][R16.64] ;  /* 0x0680000010e67fae */ /* 0x000fe2000b901d4c */
[----:B------:R-:W-:Y:S01]  /*0ea0*/  IMAD.SHL.U32 R9, R9, 0x8, RZ ;  /* 0x0000000809097824 */ /* 0x000fe200078e00ff */
[----:B------:R-:W-:Y:S01]  /*0eb0*/  LOP3.LUT R11, R6, 0x8, R11, 0xf8, !PT ;  /* 0x00000008060b7812 */ /* 0x000fe200078ef80b */
[----:B------:R-:W-:Y:S01]  /*0ec0*/  IMAD.WIDE.U32 R12, R164, R229, R216 ;  /* 0x000000e5a40c7225 */ /* 0x000fe200078e00d8 */
[----:B------:R-:W-:Y:S01]  /*0ed0*/  LDGSTS.E.BYPASS.LTC128B.128 [R230+0x7800], desc[UR12][R16.64+0x40] ;  /* 0x0780004010e67fae */ /* 0x000fe2000b901d4c */
[----:B------:R-:W-:-:S02]  /*0ee0*/  SHF.R.U32.HI R6, RZ, 0x3, R6 ;  /* 0x00000003ff067819 */ /* 0x000fc40000011606 */
[----:B------:R-:W-:Y:S01]  /*0ef0*/  LOP3.LUT R9, R42, 0x8, R9, 0xf8, !PT ;  /* 0x000000082a097812 */ /* 0x000fe200078ef809 */
[----:B------:R2:W-:Y:S01]  /*0f00*/  LDGSTS.E.BYPASS.LTC128B.128 [R230+0x8800], desc[UR12][R16.64+0x80] ;  /* 0x0880008010e67fae */ /* 0x0005e2000b901d4c */
[----:B------:R-:W-:Y:S01]  /*0f10*/  SHF.R.U32.HI R42, RZ, 0x3, R42 ;  /* 0x00000003ff2a7819 */ /* 0x000fe2000001162a */
[----:B------:R-:W-:Y:S01]  /*0f20*/  IMAD.IADD R0, R13, 0x1, R0 ;  /* 0x000000010d007824 */ /* 0x000fe200078e0200 */
[----:B------:R-:W-:Y:S01]  /*0f30*/  LEA R8, P0, R12, UR6, 0x1 ;  /* 0x000000060c087c11 */ /* 0x000fe2000f8008ff */
[----:B------:R-:W0:Y:S01]  /*0f40*/  LDGDEPBAR ;  /* 0x00000000000079af */ /* 0x000e220000000000 */
[C---:B------:R-:W-:Y:S01]  /*0f50*/  IMAD R7, R132.reuse, 0x200, R43 ;  /* 0x0000020084077824 */ /* 0x040fe200078e022b */
[----:B------:R-:W-:Y:S01]  /*0f60*/  LOP3.LUT R6, R11, R6, RZ, 0x3c, !PT ;  /* 0x000000060b067212 */ /* 0x000fe200078e3cff */
[----:B------:R-:W-:Y:S01]  /*0f70*/  IMAD R132, R132, 0x10, R133 ;  /* 0x0000001084847824 */ /* 0x000fe200078e0285 */
[----:B------:R-:W-:Y:S01]  /*0f80*/  LOP3.LUT R42, R9, R42, RZ, 0x3c, !PT ;  /* 0x0000002a092a7212 */ /* 0x000fe200078e3cff */
[----:B------:R-:W-:Y:S01]  /*0f90*/  IMAD R7, R128, 0x20, R7 ;  /* 0x0000002080077824 */ /* 0x000fe200078e0207 */
[----:B------:R-:W-:Y:S01]  /*0fa0*/  LEA.HI.X R9, R12, UR7, R0, 0x1, P0 ;  /* 0x000000070c097c11 */ /* 0x000fe200080f0c00 */
[----:B------:R-:W-:Y:S01]  /*0fb0*/  IMAD.U32 R0, R5, 0x20, R6 ;  /* 0x0000002005007824 */ /* 0x000fe200078e0006 */
[----:B------:R-:W-:Y:S01]  /*0fc0*/  IADD3 R10, P0, R229, R8, RZ ;  /* 0x00000008e50a7210 */ /* 0x000fe20007f1e0ff */
[----:B------:R-:W-:Y:S01]  /*0fd0*/  IMAD.IADD R225, R42, 0x1, R7 ;  /* 0x000000012ae17824 */ /* 0x000fe200078e0207 */
[----:B------:R-:W-:Y:S02]  /*0fe0*/  STL.64 [R1], R30 ;  /* 0x0000001e01007387 */ /* 0x000fe40000100a00 */
[----:B------:R-:W-:Y:S01]  /*0ff0*/  LEA R134, R0, UR5, 0x1 ;  /* 0x0000000500867c11 */ /* 0x000fe2000f8e08ff */
[----:B------:R-:W-:Y:S01]  /*1000*/  IMAD.X R11, R228, 0x1, R9, P0 ;  /* 0x00000001e40b7824 */ /* 0x000fe200000e0609 */
[----:B------:R-:W-:Y:S01]  /*1010*/  LEA R225, R225, UR5, 0x1 ;  /* 0x00000005e1e17c11 */ /* 0x000fe2000f8e08ff */
[----:B------:R-:W-:Y:S01]  /*1020*/  STL.64 [R1+0x8], R216 ;  /* 0x000008d801007387 */ /* 0x000fe20000100a00 */
[----:B------:R-:W-:Y:S01]  /*1030*/  LOP3.LUT P0, RZ, R4, 0x2, RZ, 0xc0, !PT ;  /* 0x0000000204ff7812 */ /* 0x000fe2000780c0ff */
[----:B------:R-:W-:Y:S01]  /*1040*/  IMAD.MOV.U32 R4, RZ, RZ, 0x20 ;  /* 0x00000020ff047424 */ /* 0x000fe200078e00ff */
[----:B------:R-:W-:-:S04]  /*1050*/  LEA R224, R0, UR4, 0x1 ;  /* 0x0000000400e07c11 */ /* 0x000fc8000f8e08ff */
[----:B------:R-:W-:Y:S01]  /*1060*/  SEL R3, R4, 0xffffffe0, !P0 ;  /* 0xffffffe004037807 */ /* 0x000fe20004000000 */
[----:B------:R-:W-:-:S04]  /*1070*/  DEPBAR.LE SB0, 0x0 ;  /* 0x000080000000791a */ /* 0x000fc80000000000 */
[----:B------:R-:W-:Y:S01]  /*1080*/  BAR.SYNC.DEFER_BLOCKING 0x0 ;  /* 0x0000000000007b1d */ /* 0x000fe20000010000 */
[----:B------:R-:W-:Y:S01]  /*1090*/  SEL R0, R4, 0xffffffe0, !P1 ;  /* 0xffffffe004007807 */ /* 0x000fe20004800000 */
[----:B------:R-:W-:Y:S01]  /*10a0*/  IMAD.IADD R222, R224, 0x1, R3 ;  /* 0x00000001e0de7824 */ /* 0x000fe200078e0203 */
[----:B------:R-:W-:-:S03]  /*10b0*/  LOP3.LUT R3, R131, 0xffffffe0, RZ, 0xc0, !PT ;  /* 0xffffffe083037812 */ /* 0x000fc600078ec0ff */
[----:B------:R-:W-:Y:S02]  /*10c0*/  IMAD.IADD R223, R225, 0x1, R0 ;  /* 0x00000001e1df7824 */ /* 0x000fe400078e0200 */
[----:B------:R-:W-:Y:S01]  /*10d0*/  IMAD.IADD R3, R130, 0x1, -R3 ;  /* 0x0000000182037824 */ /* 0x000fe200078e0a03 */
[----:B------:R-:W-:Y:S01]  /*10e0*/  @!PT LDS RZ, [RZ] ;  /* 0x00000000fffff984 */ /* 0x000fe20000000800 */
[----:B------:R-:W-:Y:S01]  /*10f0*/  @!PT LDS RZ, [RZ] ;  /* 0x00000000fffff984 */ /* 0x000fe20000000800 */
[----:B------:R-:W-:Y:S01]  /*1100*/  @!PT LDS RZ, [RZ] ;  /* 0x00000000fffff984 */ /* 0x000fe20000000800 */
[----:B------:R-:W-:Y:S04]  /*1110*/  LDGSTS.E.BYPASS.LTC128B.128 [R230+0x9000], desc[UR12][R8.64] ;  /* 0x0900000008e67fae */ /* 0x000fe8000b901d4c */
[----:B------:R-:W-:Y:S04]  /*1120*/  LDGSTS.E.BYPASS.LTC128B.128 [R230+0xa000], desc[UR12][R8.64+0x40] ;  /* 0x0a00004008e67fae */ /* 0x000fe8000b901d4c */
[----:B------:R-:W-:Y:S04]  /*1130*/  LDGSTS.E.BYPASS.LTC128B.128 [R230+0xb000], desc[UR12][R8.64+0x80] ;  /* 0x0b00008008e67fae */ /* 0x000fe8000b901d4c */
[----:B------:R-:W-:Y:S04]  /*1140*/  LDGSTS.E.BYPASS.LTC128B.128 [R230+0x9800], desc[UR12][R10.64] ;  /* 0x098000000ae67fae */ /* 0x000fe8000b901d4c */
[----:B------:R-:W-:Y:S04]  /*1150*/  LDGSTS.E.BYPASS.LTC128B.128 [R230+0xa800], desc[UR12][R10.64+0x40] ;  /* 0x0a8000400ae67fae */ /* 0x000fe8000b901d4c */
[----:B------:R3:W-:Y:S04]  /*1160*/  LDGSTS.E.BYPASS.LTC128B.128 [R230+0xb800], desc[UR12][R10.64+0x80] ;  /* 0x0b8000800ae67fae */ /* 0x0007e8000b901d4c */
[----:B------:R-:W-:Y:S04]  /*1170*/  LDSM.16.M88.4 R112, [R225] ;  /* 0x00000000e170783b */ /* 0x000fe80000000200 */
[----:B------:R-:W4:Y:S04]  /*1180*/  LDSM.16.M88.4 R72, [R134+0x6000] ;  /* 0x006000008648783b */ /* 0x000f280000000200 */
[----:B------:R-:W5:Y:S04]  /*1190*/  LDSM.16.M88.4 R28, [R225+0x1000] ;  /* 0x00100000e11c783b */ /* 0x000f680000000200 */
[----:B------:R-:W5:Y:S04]  /*11a0*/  LDSM.16.M88.4 R56, [R134+0x6400] ;  /* 0x006400008638783b */ /* 0x000f680000000200 */
[----:B------:R-:W5:Y:S04]  /*11b0*/  LDSM.16.M88.4 R36, [R134+0x6800] ;  /* 0x006800008624783b */ /* 0x000f680000000200 */
[----:B-1----:R-:W1:Y:S04]  /*11c0*/  LDSM.16.M88.4 R20, [R134+0x6c00] ;  /* 0x006c00008614783b */ /* 0x002e680000000200 */
[----:B------:R-:W-:Y:S04]  /*11d0*/  LDSM.16.M88.4 R12, [R222] ;  /* 0x00000000de0c783b */ /* 0x000fe80000000200 */
[----:B--2---:R-:W2:Y:S04]  /*11e0*/  LDSM.16.M88.4 R16, [R223+0x1000] ;  /* 0x00100000df10783b */ /* 0x004ea80000000200 */
[----:B------:R-:W2:Y:S04]  /*11f0*/  LDSM.16.M88.4 R4, [R223] ;  /* 0x00000000df04783b */ /* 0x000ea80000000200 */
[----:B------:R-:W2:Y:S04]  /*1200*/  LDSM.16.M88.4 R108, [R222+0x400] ;  /* 0x00040000de6c783b */ /* 0x000ea80000000200 */
[----:B------:R-:W2:Y:S04]  /*1210*/  LDSM.16.M88.4 R104, [R222+0x800] ;  /* 0x00080000de68783b */ /* 0x000ea80000000200 */
[----:B---3--:R-:W3:Y:S01]  /*1220*/  LDSM.16.M88.4 R8, [R222+0xc00] ;  /* 0x000c0000de08783b */ /* 0x008ee20000000200 */
[-C--:B----4-:R-:W-:Y:S03]  /*1230*/  HMMA.16816.F32 R84, R112, R72.reuse, RZ ;  /* 0x000000487054723c */ /* 0x090fe600000018ff */
[----:B------:R-:W-:Y:S03]  /*1240*/  LDSM.16.M88.4 R100, [R225+0x3000] ;  /* 0x00300000e164783b */ /* 0x000fe60000000200 */
[C---:B-----5:R-:W-:Y:S01]  /*1250*/  HMMA.16816.F32 R80, R28.reuse, R72, RZ ;  /* 0x000000481c50723c */ /* 0x060fe200000018ff */
[----:B------:R-:W4:Y:S04]  /*1260*/  LDSM.16.M88.4 R96, [R134+0x7000] ;  /* 0x007000008660783b */ /* 0x000f280000000200 */
[----:B------:R-:W-:Y:S01]  /*1270*/  LDSM.16.M88.4 R92, [R134+0x7400] ;  /* 0x00740000865c783b */ /* 0x000fe20000000200 */
[C---:B------:R-:W-:Y:S03]  /*1280*/  HMMA.16816.F32 R76, R28.reuse, R74, RZ ;  /* 0x0000004a1c4c723c */ /* 0x040fe600000018ff */
[----:B------:R-:W-:Y:S03]  /*1290*/  LDSM.16.M88.4 R88, [R134+0x7800] ;  /* 0x007800008658783b */ /* 0x000fe60000000200 */
[C---:B------:R-:W-:Y:S01]  /*12a0*/  HMMA.16816.F32 R64, R28.reuse, R56, RZ ;  /* 0x000000381c40723c */ /* 0x040fe200000018ff */
[----:B------:R-:W-:Y:S04]  /*12b0*/  LDSM.16.M88.4 R24, [R134+0x7c00] ;  /* 0x007c00008618783b */ /* 0x000fe80000000200 */
[----:B------:R-:W-:Y:S01]  /*12c0*/  LDSM.16.M88.4 R124, [R223+0x2000] ;  /* 0x00200000df7c783b */ /* 0x000fe20000000200 */
[C---:B------:R-:W-:Y:S03]  /*12d0*/  HMMA.16816.F32 R48, R28.reuse, R36, RZ ;  /* 0x000000241c30723c */ /* 0x040fe600000018ff */
[----:B------:R-:W-:Y:S03]  /*12e0*/  LDSM.16.M88.4 R120, [R222+0x1c00] ;  /* 0x001c0000de78783b */ /* 0x000fe60000000200 */
[C---:B------:R-:W-:Y:S01]  /*12f0*/  HMMA.16816.F32 R60, R28.reuse, R58, RZ ;  /* 0x0000003a1c3c723c */ /* 0x040fe200000018ff */
[----:B------:R-:W0:Y:S05]  /*1300*/  LDGDEPBAR ;  /* 0x00000000000079af */ /* 0x000e2a0000000000 */
[----:B------:R-:W-:Y:S06]  /*1310*/  HMMA.16816.F32 R44, R28, R38, RZ ;  /* 0x000000261c2c723c */ /* 0x000fec00000018ff */
[C---:B------:R-:W-:Y:S06]  /*1320*/  HMMA.16816.F32 R68, R112.reuse, R56, RZ ;  /* 0x000000387044723c */ /* 0x040fec00000018ff */
[C---:B------:R-:W-:Y:S06]  /*1330*/  HMMA.16816.F32 R52, R112.reuse, R36, RZ ;  /* 0x000000247034723c */ /* 0x040fec00000018ff */
[----:B------:R-:W-:Y:S06]  /*1340*/  HMMA.16816.F32 R72, R112, R74, RZ ;  /* 0x0000004a7048723c */ /* 0x000fec00000018ff */
[----:B-1----:R-:W-:Y:S06]  /*1350*/  HMMA.16816.F32 R32, R28, R20, RZ ;  /* 0x000000141c20723c */ /* 0x002fec00000018ff */
[C---:B------:R-:W-:Y:S06]  /*1360*/  HMMA.16816.F32 R56, R112.reuse, R58, RZ ;  /* 0x0000003a7038723c */ /* 0x040fec00000018ff */
[C---:B------:R-:W-:Y:S06]  /*1370*/  HMMA.16816.F32 R36, R112.reuse, R38, RZ ;  /* 0x000000267024723c */ /* 0x040fec00000018ff */
[----:B------:R-:W-:Y:S06]  /*1380*/  HMMA.16816.F32 R116, R112, R20, RZ ;  /* 0x000000147074723c */ /* 0x000fec00000018ff */
[-C--:B------:R-:W-:Y:S06]  /*1390*/  HMMA.16816.F32 R28, R28, R22.reuse, RZ ;  /* 0x000000161c1c723c */ /* 0x080fec00000018ff */
[----:B------:R-:W-:Y:S01]  /*13a0*/  HMMA.16816.F32 R112, R112, R22, RZ ;  /* 0x000000167070723c */ /* 0x000fe200000018ff */
[----:B------:R-:W1:Y:S05]  /*13b0*/  LDSM.16.M88.4 R20, [R225+0x2000] ;  /* 0x00200000e114783b */ /* 0x000e6a0000000200 */
[-C--:B--2---:R-:W-:Y:S06]  /*13c0*/  HMMA.16816.F32 R80, R16, R12.reuse, R80 ;  /* 0x0000000c1050723c */ /* 0x084fec0000001850 */
[----:B------:R-:W-:Y:S06]  /*13d0*/  HMMA.16816.F32 R84, R4, R12, R84 ;  /* 0x0000000c0454723c */ /* 0x000fec0000001854 */
[C---:B------:R-:W-:Y:S06]  /*13e0*/  HMMA.16816.F32 R64, R16.reuse, R108, R64 ;  /* 0x0000006c1040723c */ /* 0x040fec0000001840 */
[C---:B------:R-:W-:Y:S06]  /*13f0*/  HMMA.16816.F32 R48, R16.reuse, R104, R48 ;  /* 0x000000681030723c */ /* 0x040fec0000001830 */
[C---:B---3--:R-:W-:Y:S06]  /*1400*/  HMMA.16816.F32 R32, R16.reuse, R8, R32 ;  /* 0x000000081020723c */ /* 0x048fec0000001820 */
[C---:B------:R-:W-:Y:S06]  /*1410*/  HMMA.16816.F32 R76, R16.reuse, R14, R76 ;  /* 0x0000000e104c723c */ /* 0x040fec000000184c */
[C---:B------:R-:W-:Y:S06]  /*1420*/  HMMA.16816.F32 R60, R16.reuse, R110, R60 ;  /* 0x0000006e103c723c */ /* 0x040fec000000183c */
[C---:B------:R-:W-:Y:S06]  /*1430*/  HMMA.16816.F32 R44, R16.reuse, R106, R44 ;  /* 0x0000006a102c723c */ /* 0x040fec000000182c */
[----:B------:R-:W-:Y:S01]  /*1440*/  HMMA.16816.F32 R28, R16, R10, R28 ;  /* 0x0000000a101c723c */ /* 0x000fe2000000181c */
[----:B------:R-:W-:Y:S05]  /*1450*/  LDSM.16.M88.4 R16, [R223+0x3000] ;  /* 0x00300000df10783b */ /* 0x000fea0000000200 */
[C---:B------:R-:W-:Y:S06]  /*1460*/  HMMA.16816.F32 R52, R4.reuse, R104, R52 ;  /* 0x000000680434723c */ /* 0x040fec0000001834 */
[C---:B------:R-:W-:Y:S01]  /*1470*/  HMMA.16816.F32 R72, R4.reuse, R14, R72 ;  /* 0x0000000e0448723c */ /* 0x040fe20000001848 */
[----:B------:R-:W2:Y:S05]  /*1480*/  LDSM.16.M88.4 R12, [R222+0x1000] ;  /* 0x00100000de0c783b */ /* 0x000eaa0000000200 */
[C---:B------:R-:W-:Y:S01]  /*1490*/  HMMA.16816.F32 R36, R4.reuse, R106, R36 ;  /* 0x0000006a0424723c */ /* 0x040fe20000001824 */
[----:B------:R-:W-:Y:S05]  /*14a0*/  LDSM.16.M88.4 R104, [R225+0x5000] ;  /* 0x00500000e168783b */ /* 0x000fea0000000200 */
[C---:B------:R-:W-:Y:S06]  /*14b0*/  HMMA.16816.F32 R68, R4.reuse, R108, R68 ;  /* 0x0000006c0444723c */ /* 0x040fec0000001844 */
[C---:B------:R-:W-:Y:S06]  /*14c0*/  HMMA.16816.F32 R116, R4.reuse, R8, R116 ;  /* 0x000000080474723c */ /* 0x040fec0000001874 */
[C---:B------:R-:W-:Y:S01]  /*14d0*/  HMMA.16816.F32 R56, R4.reuse, R110, R56 ;  /* 0x0000006e0438723c */ /* 0x040fe20000001838 */
[----:B------:R-:W-:Y:S05]  /*14e0*/  LDSM.16.M88.4 R108, [R225+0x4000] ;  /* 0x00400000e16c783b */ /* 0x000fea0000000200 */
[----:B------:R-:W-:Y:S01]  /*14f0*/  HMMA.16816.F32 R112, R4, R10, R112 ;  /* 0x0000000a0470723c */ /* 0x000fe20000001870 */
[----:B------:R-:W3:Y:S04]  /*1500*/  LDSM.16.M88.4 R4, [R222+0x1800] ;  /* 0x00180000de04783b */ /* 0x000ee80000000200 */
[----:B------:R-:W-:Y:S01]  /*1510*/  LDSM.16.M88.4 R8, [R222+0x1400] ;  /* 0x00140000de08783b */ /* 0x000fe20000000200 */
[-C--:B----4-:R-:W-:Y:S06]  /*1520*/  HMMA.16816.F32 R80, R100, R96.reuse, R80 ;  /* 0x000000606450723c */ /* 0x090fec0000001850 */
[----:B-1----:R-:W-:Y:S06]  /*1530*/  HMMA.16816.F32 R84, R20, R96, R84 ;  /* 0x000000601454723c */ /* 0x002fec0000001854 */
[C---:B------:R-:W-:Y:S06]  /*1540*/  HMMA.16816.F32 R64, R100.reuse, R92, R64 ;  /* 0x0000005c6440723c */ /* 0x040fec0000001840 */
[C---:B------:R-:W-:Y:S06]  /*1550*/  HMMA.16816.F32 R48, R100.reuse, R88, R48 ;  /* 0x000000586430723c */ /* 0x040fec0000001830 */
[C---:B------:R-:W-:Y:S06]  /*1560*/  HMMA.16816.F32 R32, R100.reuse, R24, R32 ;  /* 0x000000186420723c */ /* 0x040fec0000001820 */
[C---:B------:R-:W-:Y:S06]  /*1570*/  HMMA.16816.F32 R76, R100.reuse, R98, R76 ;  /* 0x00000062644c723c */ /* 0x040fec000000184c */
[C---:B------:R-:W-:Y:S06]  /*1580*/  HMMA.16816.F32 R60, R100.reuse, R94, R60 ;  /* 0x0000005e643c723c */ /* 0x040fec000000183c */
[C---:B------:R-:W-:Y:S06]  /*1590*/  HMMA.16816.F32 R44, R100.reuse, R90, R44 ;  /* 0x0000005a642c723c */ /* 0x040fec000000182c */
[----:B------:R-:W-:Y:S01]  /*15a0*/  HMMA.16816.F32 R28, R100, R26, R28 ;  /* 0x0000001a641c723c */ /* 0x000fe2000000181c */
[----:B------:R-:W1:Y:S05]  /*15b0*/  LDSM.16.M88.4 R100, [R134+0x8000] ;  /* 0x008000008664783b */ /* 0x000e6a0000000200 */
[C---:B------:R-:W-:Y:S06]  /*15c0*/  HMMA.16816.F32 R52, R20.reuse, R88, R52 ;  /* 0x000000581434723c */ /* 0x040fec0000001834 */
[----:B------:R-:W-:Y:S01]  /*15d0*/  HMMA.16816.F32 R36, R20, R90, R36 ;  /* 0x0000005a1424723c */ /* 0x000fe20000001824 */
[----:B------:R-:W-:Y:S05]  /*15e0*/  LDSM.16.M88.4 R88, [R134+0x8c00] ;  /* 0x008c00008658783b */ /* 0x000fea0000000200 */
[-C--:B--2---:R-:W-:Y:S06]  /*15f0*/  HMMA.16816.F32 R80, R16, R12.reuse, R80 ;  /* 0x0000000c1050723c */ /* 0x084fec0000001850 */
[----:B------:R-:W-:Y:S06]  /*1600*/  HMMA.16816.F32 R84, R124, R12, R84 ;  /* 0x0000000c7c54723c */ /* 0x000fec0000001854 */
[C---:B------:R-:W-:Y:S01]  /*1610*/  HMMA.16816.F32 R72, R20.reuse, R98, R72 ;  /* 0x000000621448723c */ /* 0x040fe20000001848 */
[----:B------:R-:W-:Y:S05]  /*1620*/  LDSM.16.M88.4 R96, [R134+0x8400] ;  /* 0x008400008660783b */ /* 0x000fea0000000200 */
[C---:B------:R-:W-:Y:S06]  /*1630*/  HMMA.16816.F32 R68, R20.reuse, R92, R68 ;  /* 0x0000005c1444723c */ /* 0x040fec0000001844 */
[C---:B------:R-:W-:Y:S01]  /*1640*/  HMMA.16816.F32 R56, R20.reuse, R94, R56 ;  /* 0x0000005e1438723c */ /* 0x040fe20000001838 */
[----:B------:R-:W2:Y:S05]  /*1650*/  LDSM.16.M88.4 R92, [R134+0x8800] ;  /* 0x00880000865c783b */ /* 0x000eaa0000000200 */
[C---:B------:R-:W-:Y:S06]  /*1660*/  HMMA.16816.F32 R116, R20.reuse, R24, R116 ;  /* 0x000000181474723c */ /* 0x040fec0000001874 */
[----:B------:R-:W-:Y:S01]  /*1670*/  HMMA.16816.F32 R112, R20, R26, R112 ;  /* 0x0000001a1470723c */ /* 0x000fe20000001870 */
[----:B------:R-:W-:Y:S04]  /*1680*/  LDSM.16.M88.4 R24, [R223+0x5000] ;  /* 0x00500000df18783b */ /* 0x000fe80000000200 */
[----:B------:R-:W4:Y:S01]  /*1690*/  LDSM.16.M88.4 R20, [R222+0x2000] ;  /* 0x00200000de14783b */ /* 0x000f220000000200 */
[C---:B---3--:R-:W-:Y:S06]  /*16a0*/  HMMA.16816.F32 R48, R16.reuse, R4, R48 ;  /* 0x000000041030723c */ /* 0x048fec0000001830 */
[----:B------:R-:W-:Y:S06]  /*16b0*/  HMMA.16816.F32 R44, R16, R6, R44 ;  /* 0x00000006102c723c */ /* 0x000fec000000182c */
[C---:B------:R-:W-:Y:S06]  /*16c0*/  HMMA.16816.F32 R52, R124.reuse, R4, R52 ;  /* 0x000000047c34723c */ /* 0x040fec0000001834 */
[----:B------:R-:W-:Y:S01]  /*16d0*/  HMMA.16816.F32 R36, R124, R6, R36 ;  /* 0x000000067c24723c */ /* 0x000fe20000001824 */
[----:B------:R-:W3:Y:S05]  /*16e0*/  LDSM.16.M88.4 R4, [R223+0x4000] ;  /* 0x00400000df04783b */ /* 0x000eea0000000200 */
[----:B------:R-:W-:Y:S06]  /*16f0*/  HMMA.16816.F32 R76, R16, R14, R76 ;  /* 0x0000000e104c723c */ /* 0x000fec000000184c */
[-C--:B-1----:R-:W-:Y:S06]  /*1700*/  HMMA.16816.F32 R80, R104, R100.reuse, R80 ;  /* 0x000000646850723c */ /* 0x082fec0000001850 */
[----:B------:R-:W-:Y:S06]  /*1710*/  HMMA.16816.F32 R84, R108, R100, R84 ;  /* 0x000000646c54723c */ /* 0x000fec0000001854 */
[C---:B------:R-:W-:Y:S06]  /*1720*/  HMMA.16816.F32 R64, R16.reuse, R8, R64 ;  /* 0x000000081040723c */ /* 0x040fec0000001840 */
[C---:B------:R-:W-:Y:S06]  /*1730*/  HMMA.16816.F32 R60, R16.reuse, R10, R60 ;  /* 0x0000000a103c723c */ /* 0x040fec000000183c */
[C---:B------:R-:W-:Y:S06]  /*1740*/  HMMA.16816.F32 R32, R16.reuse, R120, R32 ;  /* 0x000000781020723c */ /* 0x040fec0000001820 */
[----:B------:R-:W-:Y:S01]  /*1750*/  HMMA.16816.F32 R28, R16, R122, R28 ;  /* 0x0000007a101c723c */ /* 0x000fe2000000181c */
[----:B------:R-:W-:Y:S05]  /*1760*/  LDSM.16.M88.4 R16, [R222+0x2400] ;  /* 0x00240000de10783b */ /* 0x000fea0000000200 */
[C---:B------:R-:W-:Y:S01]  /*1770*/  HMMA.16816.F32 R72, R124.reuse, R14, R72 ;  /* 0x0000000e7c48723c */ /* 0x040fe20000001848 */
[----:B------:R-:W1:Y:S05]  /*1780*/  LDSM.16.M88.4 R12, [R222+0x2800] ;  /* 0x00280000de0c783b */ /* 0x000e6a0000000200 */
[C---:B------:R-:W-:Y:S06]  /*1790*/  HMMA.16816.F32 R68, R124.reuse, R8, R68 ;  /* 0x000000087c44723c */ /* 0x040fec0000001844 */
[----:B------:R-:W-:Y:S01]  /*17a0*/  HMMA.16816.F32 R56, R124, R10, R56 ;  /* 0x0000000a7c38723c */ /* 0x000fe20000001838 */
[----:B------:R-:W5:Y:S01]  /*17b0*/  LDSM.16.M88.4 R8, [R222+0x2c00] ;  /* 0x002c0000de08783b */ /* 0x000f620000000200 */
[----:B------:R-:W-:-:S04]  /*17c0*/  DEPBAR.LE SB0, 0x0 ;  /* 0x000080000000791a */ /* 0x000fc80000000000 */
[----:B------:R-:W-:Y:S06]  /*17d0*/  HMMA.16816.F32 R76, R104, R102, R76 ;  /* 0x00000066684c723c */ /* 0x000fec000000184c */
[----:B------:R-:W-:Y:S06]  /*17e0*/  HMMA.16816.F32 R112, R124, R122, R112 ;  /* 0x0000007a7c70723c */ /* 0x000fec0000001870 */
[-C--:B--2---:R-:W-:Y:S06]  /*17f0*/  HMMA.16816.F32 R48, R104, R92.reuse, R48 ;  /* 0x0000005c6830723c */ /* 0x084fec0000001830 */
[----:B------:R-:W-:Y:S06]  /*1800*/  HMMA.16816.F32 R52, R108, R92, R52 ;  /* 0x0000005c6c34723c */ /* 0x000fec0000001834 */
[-C--:B----4-:R-:W-:Y:S06]  /*1810*/  HMMA.16816.F32 R80, R24, R20.reuse, R80 ;  /* 0x000000141850723c */ /* 0x090fec0000001850 */
[----:B---3--:R-:W-:Y:S06]  /*1820*/  HMMA.16816.F32 R84, R4, R20, R84 ;  /* 0x000000140454723c */ /* 0x008fec0000001854 */
[----:B------:R-:W-:Y:S01]  /*1830*/  HMMA.16816.F32 R64, R104, R96, R64 ;  /* 0x000000606840723c */ /* 0x000fe20000001840 */
[----:B------:R-:W-:-:S04]  /*1840*/  SHF.R.S32.HI R20, RZ, 0x1f, R3 ;  /* 0x0000001fff147819 */ /* 0x000fc80000011403 */
[----:B------:R-:W-:Y:S01]  /*1850*/  LEA.HI R20, R20, R3, RZ, 0x2 ;  /* 0x0000000314147211 */ /* 0x000fe200078f10ff */
[----:B------:R-:W-:Y:S03]  /*1860*/  HMMA.16816.F32 R60, R104, R98, R60 ;  /* 0x00000062683c723c */ /* 0x000fe6000000183c */
[----:B------:R-:W-:-:S03]  /*1870*/  SHF.R.S32.HI R231, RZ, 0x2, R20 ;  /* 0x00000002ffe77819 */ /* 0x000fc60000011414 */
[----:B------:R-:W-:Y:S01]  /*1880*/  HMMA.16816.F32 R44, R104, R94, R44 ;  /* 0x0000005e682c723c */ /* 0x000fe2000000182c */
[----:B------:R-:W-:-:S04]  /*1890*/  IADD3 R132, R132, 0x1, R231 ;  /* 0x0000000184847810 */ /* 0x000fc80007ffe0e7 */
[----:B------:R-:W-:Y:S01]  /*18a0*/  IADD3 R20, R129, -UR15, R132 ;  /* 0x8000000f81147c10 */ /* 0x000fe2000fffe084 */
[C---:B------:R-:W-:Y:S04]  /*18b0*/  HMMA.16816.F32 R32, R104.reuse, R88, R32 ;  /* 0x000000586820723c */ /* 0x040fe80000001820 */
[----:B------:R-:W-:Y:S02]  /*18c0*/  VIADD R20, R20, UR14 ;  /* 0x0000000e14147c36 */ /* 0x000fe40008000000 */
[----:B------:R-:W-:Y:S03]  /*18d0*/  HMMA.16816.F32 R28, R104, R90, R28 ;  /* 0x0000005a681c723c */ /* 0x000fe6000000181c */
[----:B------:R-:W-:-:S02]  /*18e0*/  VIADDMNMX R240, R20, 0x40, R129, PT ;  /* 0x0000004014f07846 */ /* 0x000fc40003800181 */
[----:B------:R-:W-:Y:S01]  /*18f0*/  VIADDMNMX R169, R20, 0x48, R129, PT ;  /* 0x0000004814a97846 */ /* 0x000fe20003800181 */
[----:B------:R-:W-:Y:S06]  /*1900*/  HMMA.16816.F32 R116, R124, R120, R116 ;  /* 0x000000787c74723c */ /* 0x000fec0000001874 */
[----:B------:R-:W-:Y:S06]  /*1910*/  HMMA.16816.F32 R72, R108, R102, R72 ;  /* 0x000000666c48723c */ /* 0x000fec0000001848 */
[----:B------:R-:W-:Y:S06]  /*1920*/  HMMA.16816.F32 R76, R24, R22, R76 ;  /* 0x00000016184c723c */ /* 0x000fec000000184c */
[----:B------:R-:W-:Y:S06]  /*1930*/  HMMA.16816.F32 R112, R108, R90, R112 ;  /* 0x0000005a6c70723c */ /* 0x000fec0000001870 */
[-C--:B-1----:R-:W-:Y:S06]  /*1940*/  HMMA.16816.F32 R48, R24, R12.reuse, R48 ;  /* 0x0000000c1830723c */ /* 0x082fec0000001830 */
[----:B------:R-:W-:Y:S06]  /*1950*/  HMMA.16816.F32 R52, R4, R12, R52 ;  /* 0x0000000c0434723c */ /* 0x000fec0000001834 */
[----:B------:R-:W-:Y:S01]  /*1960*/  HMMA.16816.F32 R68, R108, R96, R68 ;  /* 0x000000606c44723c */ /* 0x000fe20000001844 */
[----:B------:R-:W-:-:S05]  /*1970*/  IMAD R13, R164, 0x40, R246 ;  /* 0x00000040a40d7824 */ /* 0x000fca00078e02f6 */
[C---:B------:R-:W-:Y:S01]  /*1980*/  HMMA.16816.F32 R64, R24.reuse, R16, R64 ;  /* 0x000000101840723c */ /* 0x040fe20000001840 */
[C---:B------:R-:W-:Y:S02]  /*1990*/  ISETP.GE.AND P1, PT, R13.reuse, R169, PT ;  /* 0x000000a90d00720c */ /* 0x040fe40003f26270 */
[----:B------:R-:W-:Y:S02]  /*19a0*/  ISETP.GE.AND P3, PT, R13, R240, PT ;  /* 0x000000f00d00720c */ /* 0x000fe40003f66270 */
[----:B------:R-:W-:Y:S01]  /*19b0*/  FSEL R21, R82, -INF , !P1 ;  /* 0xff80000052157808 */ /* 0x000fe20004800000 */
[----:B------:R-:W-:Y:S01]  /*19c0*/  HMMA.16816.F32 R60, R24, R18, R60 ;  /* 0x00000012183c723c */ /* 0x000fe2000000183c */
[----:B------:R-:W-:-:S05]  /*19d0*/  FSEL R80, R80, -INF , !P3 ;  /* 0xff80000050507808 */ /* 0x000fca0005800000 */
[C---:B------:R-:W-:Y:S06]  /*19e0*/  HMMA.16816.F32 R44, R24.reuse, R14, R44 ;  /* 0x0000000e182c723c */ /* 0x040fec000000182c */
[C---:B-----5:R-:W-:Y:S06]  /*19f0*/  HMMA.16816.F32 R32, R24.reuse, R8, R32 ;  /* 0x000000081820723c */ /* 0x060fec0000001820 */
[----:B------:R-:W-:Y:S06]  /*1a00*/  HMMA.16816.F32 R28, R24, R10, R28 ;  /* 0x0000000a181c723c */ /* 0x000fec000000181c */
[----:B------:R-:W-:Y:S01]  /*1a10*/  HMMA.16816.F32 R56, R108, R98, R56 ;  /* 0x000000626c38723c */ /* 0x000fe20000001838 */
[----:B------:R-:W-:-:S02]  /*1a20*/  VIADD R27, R13, 0x1 ;  /* 0x000000010d1b7836 */ /* 0x000fc40000000000 */
[----:B------:R-:W-:-:S03]  /*1a30*/  VIADD R25, R13, 0x8 ;  /* 0x000000080d197836 */ /* 0x000fc60000000000 */
[C---:B------:R-:W-:Y:S01]  /*1a40*/  HMMA.16816.F32 R36, R108.reuse, R94, R36 ;  /* 0x0000005e6c24723c */ /* 0x040fe20000001824 */
[CC--:B------:R-:W-:Y:S02]  /*1a50*/  ISETP.GE.AND P2, PT, R27.reuse, R240.reuse, PT ;  /* 0x000000f01b00720c */ /* 0x0c0fe40003f46270 */
[-C--:B------:R-:W-:Y:S02]  /*1a60*/  ISETP.GE.AND P0, PT, R27, R169.reuse, PT ;  /* 0x000000a91b00720c */ /* 0x080fe40003f06270 */
[----:B------:R-:W-:Y:S01]  /*1a70*/  FSEL R26, R81, -INF , !P2 ;  /* 0xff800000511a7808 */ /* 0x000fe20005000000 */
[----:B------:R-:W-:Y:S01]  /*1a80*/  HMMA.16816.F32 R116, R108, R88, R116 ;  /* 0x000000586c74723c */ /* 0x000fe20000001874 */
[----:B------:R-:W-:Y:S02]  /*1a90*/  ISETP.GE.AND P1, PT, R25, R169, PT ;  /* 0x000000a91900720c */ /* 0x000fe40003f26270 */
[----:B------:R-:W-:Y:S01]  /*1aa0*/  FSEL R83, R83, -INF , !P0 ;  /* 0xff80000053537808 */ /* 0x000fe20004000000 */
[----:B------:R-:W-:Y:S01]  /*1ab0*/  BAR.SYNC.DEFER_BLOCKING 0x0 ;  /* 0x0000000000007b1d */ /* 0x000fe20000010000 */
[----:B------:R-:W-:Y:S01]  /*1ac0*/  ISETP.GE.AND P3, PT, R25, R240, PT ;  /* 0x000000f01900720c */ /* 0x000fe20003f66270 */
[----:B------:R-:W-:Y:S03]  /*1ad0*/  HMMA.16816.F32 R72, R4, R22, R72 ;  /* 0x000000160448723c */ /* 0x000fe60000001848 */
[----:B------:R-:W-:-:S03]  /*1ae0*/  FSEL R76, R76, -INF , !P3 ;  /* 0xff8000004c4c7808 */ /* 0x000fc60005800000 */
[----:B------:R-:W-:Y:S01]  /*1af0*/  HMMA.16816.F32 R112, R4, R10, R112 ;  /* 0x0000000a0470723c */ /* 0x000fe20000001870 */
[----:B------:R-:W-:-:S05]  /*1b00*/  VIADD R23, R13, 0x9 ;  /* 0x000000090d177836 */ /* 0x000fca0000000000 */
[-C--:B------:R-:W-:Y:S01]  /*1b10*/  ISETP.GE.AND P2, PT, R23, R240.reuse, PT ;  /* 0x000000f01700720c */ /* 0x080fe20003f46270 */
[C---:B------:R-:W-:Y:S01]  /*1b20*/  HMMA.16816.F32 R68, R4.reuse, R16, R68 ;  /* 0x000000100444723c */ /* 0x040fe20000001844 */
[----:B------:R-:W-:Y:S01]  /*1b30*/  FSEL R11, R78, -INF , !P1 ;  /* 0xff8000004e0b7808 */ /* 0x000fe20004800000 */
[----:B------:R-:W-:Y:S01]  /*1b40*/  VIADD R78, R13, 0x10 ;  /* 0x000000100d4e7836 */ /* 0x000fe20000000000 */
[----:B------:R-:W-:Y:S01]  /*1b50*/  FSEL R24, R77, -INF , !P2 ;  /* 0xff8000004d187808 */ /* 0x000fe20005000000 */
[----:B------:R-:W-:Y:S01]  /*1b60*/  VIADD R77, R13, 0x11 ;  /* 0x000000110d4d7836 */ /* 0x000fe20000000000 */
[----:B------:R-:W-:Y:S01]  /*1b70*/  ISETP.GE.AND P0, PT, R23, R169, PT ;  /* 0x000000a91700720c */ /* 0x000fe20003f06270 */
[----:B------:R-:W-:Y:S01]  /*1b80*/  HMMA.16816.F32 R16, R4, R18, R56 ;  /* 0x000000120410723c */ /* 0x000fe20000001838 */
[-C--:B------:R-:W-:Y:S02]  /*1b90*/  ISETP.GE.AND P3, PT, R78, R240.reuse, PT ;  /* 0x000000f04e00720c */ /* 0x080fe40003f66270 */
[----:B------:R-:W-:-:S02]  /*1ba0*/  ISETP.GE.AND P2, PT, R77, R240, PT ;  /* 0x000000f04d00720c */ /* 0x000fc40003f46270 */
[----:B------:R-:W-:Y:S01]  /*1bb0*/  FSEL R79, R79, -INF , !P0 ;  /* 0xff8000004f4f7808 */ /* 0x000fe20004000000 */
[C---:B------:R-:W-:Y:S01]  /*1bc0*/  HMMA.16816.F32 R36, R4.reuse, R14, R36 ;  /* 0x0000000e0424723c */ /* 0x040fe20000001824 */
[----:B------:R-:W-:Y:S01]  /*1bd0*/  FSEL R12, R65, -INF , !P2 ;  /* 0xff800000410c7808 */ /* 0x000fe20005000000 */
[C---:B------:R-:W-:Y:S01]  /*1be0*/  VIADD R57, R13.reuse, 0x18 ;  /* 0x000000180d397836 */ /* 0x040fe20000000000 */
[-C--:B------:R-:W-:Y:S01]  /*1bf0*/  ISETP.GE.AND P1, PT, R78, R169.reuse, PT ;  /* 0x000000a94e00720c */ /* 0x080fe20003f26270 */
[----:B------:R-:W-:Y:S01]  /*1c00*/  VIADD R65, R13, 0x19 ;  /* 0x000000190d417836 */ /* 0x000fe20000000000 */
[----:B------:R-:W-:Y:S01]  /*1c10*/  ISETP.GE.AND P0, PT, R77, R169, PT ;  /* 0x000000a94d00720c */ /* 0x000fe20003f06270 */
[----:B------:R-:W-:Y:S01]  /*1c20*/  HMMA.16816.F32 R116, R4, R8, R116 ;  /* 0x000000080474723c */ /* 0x000fe20000001874 */
[----:B------:R-:W-:Y:S02]  /*1c30*/  FSEL R14, R64, -INF , !P3 ;  /* 0xff800000400e7808 */ /* 0x000fe40005800000 */
[----:B------:R-:W-:-:S02]  /*1c40*/  ISETP.GE.AND P3, PT, R57, R240, PT ;  /* 0x000000f03900720c */ /* 0x000fc40003f66270 */
[----:B------:R-:W-:Y:S02]  /*1c50*/  ISETP.GE.AND P2, PT, R65, R240, PT ;  /* 0x000000f04100720c */ /* 0x000fe40003f46270 */
[----:B------:R-:W-:Y:S02]  /*1c60*/  FSEL R9, R66, -INF , !P1 ;  /* 0xff80000042097808 */ /* 0x000fe40004800000 */
[----:B------:R-:W-:Y:S02]  /*1c70*/  FSEL R7, R67, -INF , !P0 ;  /* 0xff80000043077808 */ /* 0x000fe40004000000 */
[-C--:B------:R-:W-:Y:S02]  /*1c80*/  ISETP.GE.AND P1, PT, R57, R169.reuse, PT ;  /* 0x000000a93900720c */ /* 0x080fe40003f26270 */
[----:B------:R-:W-:Y:S02]  /*1c90*/  ISETP.GE.AND P0, PT, R65, R169, PT ;  /* 0x000000a94100720c */ /* 0x000fe40003f06270 */
[----:B------:R-:W-:-:S02]  /*1ca0*/  FSEL R10, R60, -INF , !P3 ;  /* 0xff8000003c0a7808 */ /* 0x000fc40005800000 */
[----:B------:R-:W-:Y:S02]  /*1cb0*/  FSEL R3, R62, -INF , !P1 ;  /* 0xff8000003e037808 */ /* 0x000fe40004800000 */
[----:B------:R-:W-:Y:S02]  /*1cc0*/  FSEL R8, R61, -INF , !P2 ;  /* 0xff8000003d087808 */ /* 0x000fe40005000000 */
[----:B------:R-:W-:Y:S01]  /*1cd0*/  FSEL R5, R63, -INF , !P0 ;  /* 0xff8000003f057808 */ /* 0x000fe20004000000 */
[----:B------:R-:W-:Y:S06]  /*1ce0*/  @!P4 BRA `(.L_x_1) ;  /* 0x000000000058c947 */ /* 0x000fec0003800000 */
[----:B------:R-:W-:-:S04]  /*1cf0*/  VIADD R15, R2, 0xfffffffe ;  /* 0xfffffffe020f7836 */ /* 0x000fc80000000000 */
[----:B------:R-:W-:Y:S01]  /*1d00*/  IMAD R4, R226, R15, RZ ;  /* 0x0000000fe2047224 */ /* 0x000fe200078e02ff */
[----:B------:R-:W-:Y:S01]  /*1d10*/  SHF.R.S32.HI R6, RZ, 0x1f, R15 ;  /* 0x0000001fff067819 */ /* 0x000fe2000001140f */
[----:B------:R-:W-:-:S04]  /*1d20*/  IMAD.WIDE.U32 R58, R15, R227, R234 ;  /* 0x000000e30f3a7225 */ /* 0x000fc800078e00ea */
[----:B------:R-:W-:Y:S01]  /*1d30*/  IMAD R6, R6, R227, R4 ;  /* 0x000000e306067224 */ /* 0x000fe200078e0204 */
[----:B------:R-:W-:Y:S01]  /*1d40*/  LEA R60, P1, R58, UR8, 0x1 ;  /* 0x000000083a3c7c11 */ /* 0x000fe2000f8208ff */
[C---:B------:R-:W-:Y:S01]  /*1d50*/  IMAD.SHL.U32 R15, R170.reuse, 0x20, RZ ;  /* 0x00000020aa0f7824 */ /* 0x040fe200078e00ff */
[----:B------:R-:W-:Y:S01]  /*1d60*/  SHF.L.U64.HI R4, R170, 0x5, R171 ;  /* 0x00000005aa047819 */ /* 0x000fe200000102ab */
[----:B------:R-:W-:-:S03]  /*1d70*/  IMAD.IADD R6, R59, 0x1, R6 ;  /* 0x000000013b067824 */ /* 0x000fc600078e0206 */
[----:B------:R-:W-:Y:S02]  /*1d80*/  LEA R62, P0, R15, R60, 0x1 ;  /* 0x0000003c0f3e7211 */ /* 0x000fe400078008ff */
[----:B------:R-:W-:-:S04]  /*1d90*/  LEA.HI.X R61, R58, UR9, R6, 0x1, P1 ;  /* 0x000000093a3d7c11 */ /* 0x000fc800088f0c06 */
[----:B------:R-:W-:Y:S01]  /*1da0*/  LEA.HI.X R63, R15, R61, R4, 0x1, P0 ;  /* 0x0000003d0f3f7211 */ /* 0x000fe200000f0c04 */
[----:B------:R-:W-:Y:S01]  /*1db0*/  @!PT LDS RZ, [RZ] ;  /* 0x00000000fffff984 */ /* 0x000fe20000000800 */
[----:B------:R-:W-:Y:S01]  /*1dc0*/  @!PT LDS RZ, [RZ] ;  /* 0x00000000fffff984 */ /* 0x000fe20000000800 */
[----:B------:R-:W-:Y:S01]  /*1dd0*/  @!PT LDS RZ, [RZ] ;  /* 0x00000000fffff984 */ /* 0x000fe20000000800 */
[----:B------:R1:W-:Y:S04]  /*1de0*/  LDGSTS.E.BYPASS.LTC128B.128 [R230+0x6000], desc[UR12][R60.64] ;  /* 0x060000003ce67fae */ /* 0x0003e8000b901d4c */
[----:B------:R1:W-:Y:S04]  /*1df0*/  LDGSTS.E.BYPASS.LTC128B.128 [R230+0x7000], desc[UR12][R60.64+0x40] ;  /* 0x070000403ce67fae */ /* 0x0003e8000b901d4c */
[----:B------:R1:W-:Y:S04]  /*1e00*/  LDGSTS.E.BYPASS.LTC128B.128 [R230+0x8000], desc[UR12][R60.64+0x80] ;  /* 0x080000803ce67fae */ /* 0x0003e8000b901d4c */
[----:B------:R1:W-:Y:S04]  /*1e10*/  LDGSTS.E.BYPASS.LTC128B.128 [R230+0x6800], desc[UR12][R62.64] ;  /* 0x068000003ee67fae */ /* 0x0003e8000b901d4c */
[----:B------:R1:W-:Y:S04]  /*1e20*/  LDGSTS.E.BYPASS.LTC128B.128 [R230+0x7800], desc[UR12][R62.64+0x40] ;  /* 0x078000403ee67fae */ /* 0x0003e8000b901d4c */
[----:B------:R1:W-:Y:S04]  /*1e30*/  LDGSTS.E.BYPASS.LTC128B.128 [R230+0x8800], desc[UR12][R62.64+0x80] ;  /* 0x088000803ee67fae */ /* 0x0003e8000b901d4c */
[----:B------:R-:W0:Y:S02]  /*1e40*/  LDGDEPBAR ;  /* 0x00000000000079af */ /* 0x000e240000000000 */
.L_x_1:
[----:B------:R-:W-:Y:S01]  /*1e50*/  VIMNMX R242, R20, R129, PT ;  /* 0x0000008114f27248 */ /* 0x000fe20003fe0100 */
[C---:B------:R-:W-:Y:S01]  /*1e60*/  VIADD R67, R13.reuse, 0x21 ;  /* 0x000000210d437836 */ /* 0x040fe20000000000 */
[----:B------:R-:W-:Y:S01]  /*1e70*/  ULDC UR4, c[0x0][0x2ec] ;  /* 0x0000bb0000047ab9 */ /* 0x000fe20000000800 */
[C---:B------:R-:W-:Y:S01]  /*1e80*/  VIADD R81, R13.reuse, 0x20 ;  /* 0x000000200d517836 */ /* 0x040fe20000000000 */
[-C--:B------:R-:W-:Y:S01]  /*1e90*/  ISETP.GE.AND P2, PT, R78, R242.reuse, PT ;  /* 0x000000f24e00720c */ /* 0x080fe20003f46270 */
[----:B-1----:R-:W-:Y:S01]  /*1ea0*/  VIADD R60, R13, 0x29 ;  /* 0x000000290d3c7836 */ /* 0x002fe20000000000 */
[-C--:B------:R-:W-:Y:S01]  /*1eb0*/  ISETP.GE.AND P0, PT, R27, R242.reuse, PT ;  /* 0x000000f21b00720c */ /* 0x080fe20003f06270 */
[C---:B------:R-:W-:Y:S01]  /*1ec0*/  VIADD R61, R13.reuse, 0x28 ;  /* 0x000000280d3d7836 */ /* 0x040fe20000000000 */
[CC--:B------:R-:W-:Y:S01]  /*1ed0*/  ISETP.GE.AND P3, PT, R13.reuse, R242.reuse, PT ;  /* 0x000000f20d00720c */ /* 0x0c0fe20003f66270 */
[C---:B------:R-:W-:Y:S01]  /*1ee0*/  VIADD R56, R13.reuse, 0x30 ;  /* 0x000000300d387836 */ /* 0x040fe20000000000 */
[----:B------:R-:W-:Y:S01]  /*1ef0*/  FSEL R68, R68, -INF , !P2 ;  /* 0xff80000044447808 */ /* 0x000fe20005000000 */
[----:B------:R-:W-:Y:S01]  /*1f00*/  VIADD R59, R13, 0x31 ;  /* 0x000000310d3b7836 */ /* 0x000fe20000000000 */
[-C--:B------:R-:W-:Y:S01]  /*1f10*/  ISETP.GE.AND P2, PT, R67, R242.reuse, PT ;  /* 0x000000f24300720c */ /* 0x080fe20003f46270 */
[----:B------:R-:W-:Y:S01]  /*1f20*/  VIADD R22, R13, 0x38 ;  /* 0x000000380d167836 */ /* 0x000fe20000000000 */
[----:B------:R-:W-:Y:S01]  /*1f30*/  ISETP.GE.AND P5, PT, R25, R242, PT ;  /* 0x000000f21900720c */ /* 0x000fe20003fa6270 */
[----:B------:R-:W-:Y:S01]  /*1f40*/  VIADD R15, R13, 0x39 ;  /* 0x000000390d0f7836 */ /* 0x000fe20000000000 */
[----:B------:R-:W-:Y:S01]  /*1f50*/  FSEL R58, R85, -INF , !P0 ;  /* 0xff800000553a7808 */ /* 0x000fe20004000000 */
[----:B------:R-:W-:Y:S01]  /*1f60*/  IMAD R221, R128, 0x20, R43 ;  /* 0x0000002080dd7824 */ /* 0x000fe200078e022b */
[----:B------:R-:W-:-:S02]  /*1f70*/  FSEL R84, R84, -INF , !P3 ;  /* 0xff80000054547808 */ /* 0x000fc40005800000 */
[----:B------:R-:W-:Y:S01]  /*1f80*/  ISETP.GE.AND P1, PT, R77, R242, PT ;  /* 0x000000f24d00720c */ /* 0x000fe20003f26270 */
[----:B------:R-:W-:Y:S01]  /*1f90*/  IMAD.IADD R221, R42, 0x1, R221 ;  /* 0x000000012add7824 */ /* 0x000fe200078e02dd */
[----:B------:R-:W-:Y:S02]  /*1fa0*/  FSEL R202, R53, -INF , !P2 ;  /* 0xff80000035ca7808 */ /* 0x000fe40005000000 */
[----:B------:R-:W-:Y:S02]  /*1fb0*/  FMNMX.FTZ R53, R80, R26, !PT ;  /* 0x0000001a50357209 */ /* 0x000fe40007810000 */
[----:B------:R-:W-:Y:S02]  /*1fc0*/  ISETP.GE.AND P4, PT, R23, R242, PT ;  /* 0x000000f21700720c */ /* 0x000fe40003f86270 */
[----:B------:R-:W-:Y:S02]  /*1fd0*/  FSEL R72, R72, -INF , !P5 ;  /* 0xff80000048487808 */ /* 0x000fe40006800000 */
[----:B------:R-:W-:-:S02]  /*1fe0*/  FMNMX.FTZ R63, R84, R58, !PT ;  /* 0x0000003a543f7209 */ /* 0x000fc40007810000 */
[----:B------:R-:W-:Y:S02]  /*1ff0*/  FSEL R4, R69, -INF , !P1 ;  /* 0xff80000045047808 */ /* 0x000fe40004800000 */
[----:B------:R-:W-:Y:S02]  /*2000*/  ISETP.GE.AND P1, PT, R67, R240, PT ;  /* 0x000000f04300720c */ /* 0x000fe40003f26270 */
[----:B------:R-:W-:Y:S02]  /*2010*/  ISETP.GE.AND P3, PT, R65, R242, PT ;  /* 0x000000f24100720c */ /* 0x000fe40003f66270 */
[----:B------:R-:W-:Y:S02]  /*2020*/  FMNMX.FTZ R53, R76, R53, !PT ;  /* 0x000000354c357209 */ /* 0x000fe40007810000 */
[----:B------:R-:W-:Y:S02]  /*2030*/  FSEL R6, R73, -INF , !P4 ;  /* 0xff80000049067808 */ /* 0x000fe40006000000 */
[----:B------:R-:W-:-:S02]  /*2040*/  FMNMX.FTZ R63, R72, R63, !PT ;  /* 0x0000003f483f7209 */ /* 0x000fc40007810000 */
[----:B------:R-:W-:Y:S02]  /*2050*/  FSEL R180, R49, -INF , !P1 ;  /* 0xff80000031b47808 */ /* 0x000fe40004800000 */
[----:B------:R-:W-:Y:S02]  /*2060*/  FSEL R64, R17, -INF , !P3 ;  /* 0xff80000011407808 */ /* 0x000fe40005800000 */
[----:B------:R-:W-:Y:S02]  /*2070*/  FMNMX.FTZ R49, R24, R53, !PT ;  /* 0x0000003518317209 */ /* 0x000fe40007810000 */
[----:B------:R-:W-:Y:S02]  /*2080*/  FMNMX.FTZ R17, R6, R63, !PT ;  /* 0x0000003f06117209 */ /* 0x000fe40007810000 */
[----:B------:R-:W-:Y:S02]  /*2090*/  ISETP.GE.AND P5, PT, R81, R242, PT ;  /* 0x000000f25100720c */ /* 0x000fe40003fa6270 */
[----:B------:R-:W-:-:S02]  /*20a0*/  FMNMX.FTZ R49, R14, R49, !PT ;  /* 0x000000310e317209 */ /* 0x000fc40007810000 */
[-C--:B------:R-:W-:Y:S02]  /*20b0*/  ISETP.GE.AND P0, PT, R57, R242.reuse, PT ;  /* 0x000000f23900720c */ /* 0x080fe40003f06270 */
[----:B------:R-:W-:Y:S02]  /*20c0*/  FMNMX.FTZ R17, R68, R17, !PT ;  /* 0x0000001144117209 */ /* 0x000fe40007810000 */
[----:B------:R-:W-:Y:S02]  /*20d0*/  FSEL R176, R52, -INF , !P5 ;  /* 0xff80000034b07808 */ /* 0x000fe40006800000 */
[----:B------:R-:W-:Y:S02]  /*20e0*/  ISETP.GE.AND P5, PT, R60, R242, PT ;  /* 0x000000f23c00720c */ /* 0x000fe40003fa6270 */
[----:B------:R-:W-:Y:S02]  /*20f0*/  FMNMX.FTZ R49, R12, R49, !PT ;  /* 0x000000310c317209 */ /* 0x000fe40007810000 */
[----:B------:R-:W-:-:S02]  /*2100*/  FSEL R66, R16, -INF , !P0 ;  /* 0xff80000010427808 */ /* 0x000fc40004000000 */
[----:B------:R-:W-:Y:S02]  /*2110*/  FMNMX.FTZ R17, R4, R17, !PT ;  /* 0x0000001104117209 */ /* 0x000fe40007810000 */
[----:B------:R-:W-:Y:S02]  /*2120*/  FSEL R210, R37, -INF , !P5 ;  /* 0xff80000025d27808 */ /* 0x000fe40006800000 */
[----:B------:R-:W-:Y:S02]  /*2130*/  ISETP.GE.AND P4, PT, R81, R240, PT ;  /* 0x000000f05100720c */ /* 0x000fe40003f86270 */
[----:B------:R-:W-:Y:S02]  /*2140*/  FMNMX.FTZ R37, R10, R49, !PT ;  /* 0x000000310a257209 */ /* 0x000fe40007810000 */
[----:B------:R-:W-:Y:S02]  /*2150*/  FMNMX.FTZ R17, R66, R17, !PT ;  /* 0x0000001142117209 */ /* 0x000fe40007810000 */
[----:B------:R-:W-:-:S02]  /*2160*/  FSEL R190, R48, -INF , !P4 ;  /* 0xff80000030be7808 */ /* 0x000fc40006000000 */
[----:B------:R-:W-:Y:S02]  /*2170*/  FMNMX.FTZ R37, R8, R37, !PT ;  /* 0x0000002508257209 */ /* 0x000fe40007810000 */
[----:B------:R-:W-:Y:S02]  /*2180*/  FMNMX.FTZ R17, R64, R17, !PT ;  /* 0x0000001140117209 */ /* 0x000fe40007810000 */
[C---:B------:R-:W-:Y:S02]  /*2190*/  ISETP.GE.AND P3, PT, R61.reuse, R240, PT ;  /* 0x000000f03d00720c */ /* 0x040fe40003f66270 */
[----:B------:R-:W-:Y:S02]  /*21a0*/  FMNMX.FTZ R37, R190, R37, !PT ;  /* 0x00000025be257209 */ /* 0x000fe40007810000 */
[----:B------:R-:W-:Y:S02]  /*21b0*/  ISETP.GE.AND P0, PT, R61, R242, PT ;  /* 0x000000f23d00720c */ /* 0x000fe40003f06270 */
[----:B------:R-:W-:-:S02]  /*21c0*/  FMNMX.FTZ R17, R176, R17, !PT ;  /* 0x00000011b0117209 */ /* 0x000fc40007810000 */
[----:B------:R-:W-:Y:S02]  /*21d0*/  FMNMX.FTZ R16, R21, R83, !PT ;  /* 0x0000005315107209 */ /* 0x000fe40007810000 */
[----:B------:R-:W-:Y:S02]  /*21e0*/  ISETP.GE.AND P2, PT, R60, R240, PT ;  /* 0x000000f03c00720c */ /* 0x000fe40003f46270 */
[----:B------:R-:W-:Y:S02]  /*21f0*/  FSEL R186, R44, -INF , !P3 ;  /* 0xff8000002cba7808 */ /* 0x000fe40005800000 */
[----:B------:R-:W-:Y:S02]  /*2200*/  FMNMX.FTZ R37, R180, R37, !PT ;  /* 0x00000025b4257209 */ /* 0x000fe40007810000 */
[----:B------:R-:W-:Y:S02]  /*2210*/  FSEL R36, R36, -INF , !P0 ;  /* 0xff80000024247808 */ /* 0x000fe40004000000 */
[----:B------:R-:W-:-:S02]  /*2220*/  FMNMX.FTZ R17, R202, R17, !PT ;  /* 0x00000011ca117209 */ /* 0x000fc40007810000 */
[----:B------:R-:W-:Y:S02]  /*2230*/  FMNMX.FTZ R16, R11, R16, !PT ;  /* 0x000000100b107209 */ /* 0x000fe40007810000 */
[----:B------:R-:W-:Y:S02]  /*2240*/  ISETP.GE.AND P1, PT, R56, R240, PT ;  /* 0x000000f03800720c */ /* 0x000fe40003f26270 */
[----:B------:R-:W-:Y:S02]  /*2250*/  FSEL R184, R45, -INF , !P2 ;  /* 0xff8000002db87808 */ /* 0x000fe40005000000 */
[----:B------:R-:W-:Y:S02]  /*2260*/  FMNMX.FTZ R37, R186, R37, !PT ;  /* 0x00000025ba257209 */ /* 0x000fe40007810000 */
[----:B------:R-:W-:Y:S02]  /*2270*/  ISETP.GE.AND P4, PT, R56, R242, PT ;  /* 0x000000f23800720c */ /* 0x000fe40003f86270 */
[----:B------:R-:W-:-:S02]  /*2280*/  FMNMX.FTZ R17, R36, R17, !PT ;  /* 0x0000001124117209 */ /* 0x000fc40007810000 */
[----:B------:R-:W-:Y:S02]  /*2290*/  FMNMX.FTZ R16, R79, R16, !PT ;  /* 0x000000104f107209 */ /* 0x000fe40007810000 */
[C---:B------:R-:W-:Y:S02]  /*22a0*/  ISETP.GE.AND P0, PT, R59.reuse, R240, PT ;  /* 0x000000f03b00720c */ /* 0x040fe40003f06270 */
[----:B------:R-:W-:Y:S02]  /*22b0*/  FSEL R198, R32, -INF , !P1 ;  /* 0xff80000020c67808 */ /* 0x000fe40004800000 */
[----:B------:R-:W-:Y:S02]  /*22c0*/  FMNMX.FTZ R37, R184, R37, !PT ;  /* 0x00000025b8257209 */ /* 0x000fe40007810000 */
[----:B------:R-:W-:Y:S02]  /*22d0*/  ISETP.GE.AND P3, PT, R59, R242, PT ;  /* 0x000000f23b00720c */ /* 0x000fe40003f66270 */
[----:B------:R-:W-:-:S02]  /*22e0*/  FSEL R208, R116, -INF , !P4 ;  /* 0xff80000074d07808 */ /* 0x000fc40006000000 */
[----:B------:R-:W-:Y:S02]  /*22f0*/  FMNMX.FTZ R17, R210, R17, !PT ;  /* 0x00000011d2117209 */ /* 0x000fe40007810000 */
[----:B------:R-:W-:Y:S02]  /*2300*/  ISETP.GE.AND P1, PT, R22, R240, PT ;  /* 0x000000f01600720c */ /* 0x000fe40003f26270 */
[----:B------:R-:W-:Y:S02]  /*2310*/  FMNMX.FTZ R16, R9, R16, !PT ;  /* 0x0000001009107209 */ /* 0x000fe40007810000 */
[----:B------:R-:W-:Y:S02]  /*2320*/  FSEL R196, R33, -INF , !P0 ;  /* 0xff80000021c47808 */ /* 0x000fe40004000000 */
[----:B------:R-:W-:Y:S02]  /*2330*/  FMNMX.FTZ R33, R198, R37, !PT ;  /* 0x00000025c6217209 */ /* 0x000fe40007810000 */
[----:B------:R-:W-:-:S02]  /*2340*/  ISETP.GE.AND P5, PT, R22, R242, PT ;  /* 0x000000f21600720c */ /* 0x000fc40003fa6270 */
[----:B------:R-:W-:Y:S02]  /*2350*/  FSEL R204, R117, -INF , !P3 ;  /* 0xff80000075cc7808 */ /* 0x000fe40005800000 */
[----:B------:R-:W-:Y:S02]  /*2360*/  FMNMX.FTZ R17, R208, R17, !PT ;  /* 0x00000011d0117209 */ /* 0x000fe40007810000 */
[----:B------:R-:W-:Y:S02]  /*2370*/  FSEL R194, R28, -INF , !P1 ;  /* 0xff8000001cc27808 */ /* 0x000fe40004800000 */
[----:B------:R-:W-:Y:S02]  /*2380*/  FMNMX.FTZ R28, R7, R16, !PT ;  /* 0x00000010071c7209 */ /* 0x000fe40007810000 */
[----:B------:R-:W-:Y:S02]  /*2390*/  ISETP.GE.AND P0, PT, R15, R240, PT ;  /* 0x000000f00f00720c */ /* 0x000fe40003f06270 */
[----:B------:R-:W-:-:S02]  /*23a0*/  FMNMX.FTZ R33, R196, R33, !PT ;  /* 0x00000021c4217209 */ /* 0x000fc40007810000 */
[----:B------:R-:W-:Y:S02]  /*23b0*/  ISETP.GE.AND P4, PT, R15, R242, PT ;  /* 0x000000f20f00720c */ /* 0x000fe40003f86270 */
[----:B------:R-:W-:Y:S02]  /*23c0*/  FSEL R206, R112, -INF , !P5 ;  /* 0xff80000070ce7808 */ /* 0x000fe40006800000 */
[----:B------:R-:W-:Y:S02]  /*23d0*/  FMNMX.FTZ R17, R204, R17, !PT ;  /* 0x00000011cc117209 */ /* 0x000fe40007810000 */
[----:B------:R-:W-:Y:S02]  /*23e0*/  ISETP.GE.AND P1, PT, R81, R169, PT ;  /* 0x000000a95100720c */ /* 0x000fe40003f26270 */
[----:B------:R-:W-:Y:S02]  /*23f0*/  FMNMX.FTZ R28, R3, R28, !PT ;  /* 0x0000001c031c7209 */ /* 0x000fe40007810000 */
[----:B------:R-:W-:-:S02]  /*2400*/  FSEL R192, R29, -INF , !P0 ;  /* 0xff8000001dc07808 */ /* 0x000fc40004000000 */
[----:B------:R-:W-:Y:S02]  /*2410*/  FMNMX.FTZ R29, R194, R33, !PT ;  /* 0x00000021c21d7209 */ /* 0x000fe40007810000 */
[----:B------:R-:W-:Y:S02]  /*2420*/  FSEL R200, R113, -INF , !P4 ;  /* 0xff80000071c87808 */ /* 0x000fe40006000000 */
[----:B------:R-:W-:Y:S02]  /*2430*/  FMNMX.FTZ R17, R206, R17, !PT ;  /* 0x00000011ce117209 */ /* 0x000fe40007810000 */
[----:B------:R-:W-:Y:S02]  /*2440*/  ISETP.GE.AND P0, PT, R67, R169, PT ;  /* 0x000000a94300720c */ /* 0x000fe40003f06270 */
[----:B------:R-:W-:Y:S02]  /*2450*/  FSEL R199, R50, -INF , !P1 ;  /* 0xff80000032c77808 */ /* 0x000fe40004800000 */
[----:B------:R-:W-:-:S02]  /*2460*/  FMNMX.FTZ R28, R5, R28, !PT ;  /* 0x0000001c051c7209 */ /* 0x000fc40007810000 */
[----:B------:R-:W-:Y:S02]  /*2470*/  FMNMX.FTZ R16, R192, R29, !PT ;  /* 0x0000001dc0107209 */ /* 0x000fe40007810000 */
[----:B------:R-:W-:Y:S02]  /*2480*/  FMNMX.FTZ R17, R200, R17, !PT ;  /* 0x00000011c8117209 */ /* 0x000fe40007810000 */
[----:B------:R-:W-:Y:S01]  /*2490*/  FSEL R189, R51, -INF , !P0 ;  /* 0xff80000033bd7808 */ /* 0x000fe20004000000 */
[----:B------:R-:W1:Y:S01]  /*24a0*/  SHFL.BFLY PT, R29, R16, 0x2, 0x1f ;  /* 0x0c401f00101d7f89 */ /* 0x000e6200000e0000 */
[-C--:B------:R-:W-:Y:S02]  /*24b0*/  ISETP.GE.AND P1, PT, R61, R169.reuse, PT ;  /* 0x000000a93d00720c */ /* 0x080fe40003f26270 */
[----:B------:R-:W-:Y:S01]  /*24c0*/  FMNMX.FTZ R28, R199, R28, !PT ;  /* 0x0000001cc71c7209 */ /* 0x000fe20007810000 */
[----:B------:R-:W2:Y:S01]  /*24d0*/  SHFL.BFLY PT, R32, R17, 0x2, 0x1f ;  /* 0x0c401f0011207f89 */ /* 0x000ea200000e0000 */
[----:B------:R-:W-:-:S02]  /*24e0*/  ISETP.GE.AND P0, PT, R60, R169, PT ;  /* 0x000000a93c00720c */ /* 0x000fc40003f06270 */
[----:B------:R-:W-:Y:S02]  /*24f0*/  FSEL R195, R46, -INF , !P1 ;  /* 0xff8000002ec37808 */ /* 0x000fe40004800000 */
[----:B------:R-:W-:Y:S02]  /*2500*/  FMNMX.FTZ R28, R189, R28, !PT ;  /* 0x0000001cbd1c7209 */ /* 0x000fe40007810000 */
[----:B------:R-:W-:Y:S02]  /*2510*/  FSEL R37, R47, -INF , !P0 ;  /* 0xff8000002f257808 */ /* 0x000fe40004000000 */
[-C--:B------:R-:W-:Y:S02]  /*2520*/  ISETP.GE.AND P1, PT, R56, R169.reuse, PT ;  /* 0x000000a93800720c */ /* 0x080fe40003f26270 */
[----:B------:R-:W-:Y:S02]  /*2530*/  FMNMX.FTZ R28, R195, R28, !PT ;  /* 0x0000001cc31c7209 */ /* 0x000fe40007810000 */
        /* <DEDUP_REMOVED lines=10> */
[----:B------:R-:W-:Y:S02]  /*25e0*/  FMNMX.FTZ R28, R187, R28, !PT ;  /* 0x0000001cbb1c7209 */ /* 0x000fe40007810000 */
[----:B-1----:R-:W-:Y:S02]  /*25f0*/  FMNMX.FTZ R31, R16, R29, !PT ;  /* 0x0000001d101f7209 */ /* 0x002fe40007810000 */
[----:B--2---:R-:W-:-:S02]  /*2600*/  FMNMX.FTZ R32, R17, R32, !PT ;  /* 0x0000002011207209 */ /* 0x004fc40007810000 */
[----:B------:R-:W-:Y:S01]  /*2610*/  FMNMX.FTZ R29, R183, R28, !PT ;  /* 0x0000001cb71d7209 */ /* 0x000fe20007810000 */
[----:B------:R-:W1:Y:S01]  /*2620*/  SHFL.BFLY PT, R166, R31, 0x1, 0x1f ;  /* 0x0c201f001fa67f89 */ /* 0x000e6200000e0000 */
[----:B------:R-:W-:Y:S02]  /*2630*/  VIADDMNMX R241, R20, 0x8, R129, PT ;  /* 0x0000000814f17846 */ /* 0x000fe40003800181 */
[----:B------:R-:W-:Y:S01]  /*2640*/  LEA R221, R221, UR5, 0x1 ;  /* 0x00000005dddd7c11 */ /* 0x000fe2000f8e08ff */
[----:B------:R-:W2:Y:S01]  /*2650*/  SHFL.BFLY PT, R17, R32, 0x1, 0x1f ;  /* 0x0c201f0020117f89 */ /* 0x000ea200000e0000 */
[-C--:B------:R-:W-:Y:S02]  /*2660*/  ISETP.GE.AND P5, PT, R23, R241.reuse, PT ;  /* 0x000000f11700720c */ /* 0x080fe40003fa6270 */
[-C--:B------:R-:W-:Y:S01]  /*2670*/  ISETP.GE.AND P1, PT, R65, R241.reuse, PT ;  /* 0x000000f14100720c */ /* 0x080fe20003f26270 */
[----:B------:R-:W3:Y:S01]  /*2680*/  SHFL.BFLY PT, R16, R29, 0x2, 0x1f ;  /* 0x0c401f001d107f89 */ /* 0x000ee200000e0000 */
[-C--:B------:R-:W-:Y:S01]  /*2690*/  ISETP.GE.AND P6, PT, R25, R241.reuse, PT ;  /* 0x000000f11900720c */ /* 0x080fe20003fc6270 */
[----:B------:R-:W-:Y:S01]  /*26a0*/  IMAD.IADD R220, R0, 0x1, R221 ;  /* 0x0000000100dc7824 */ /* 0x000fe200078e02dd */
[----:B------:R-:W-:Y:S01]  /*26b0*/  ISETP.GE.AND P3, PT, R78, R241, PT ;  /* 0x000000f14e00720c */ /* 0x000fe20003f66270 */
[----:B------:R-:W-:Y:S01]  /*26c0*/  LDSM.16.MT88.4 R148, [R221+0x9000] ;  /* 0x00900000dd94783b */ /* 0x000fe20000004200 */
[----:B------:R-:W-:-:S02]  /*26d0*/  FSEL R129, R74, -INF , !P6 ;  /* 0xff8000004a817808 */ /* 0x000fc40007000000 */
[-C--:B------:R-:W-:Y:S01]  /*26e0*/  ISETP.GE.AND P6, PT, R67, R241.reuse, PT ;  /* 0x000000f14300720c */ /* 0x080fe20003fc6270 */
[----:B------:R-:W-:Y:S01]  /*26f0*/  LDSM.16.MT88.4 R96, [R221+0xa000] ;  /* 0x00a00000dd60783b */ /* 0x000fe20000004200 */
[-C--:B------:R-:W-:Y:S02]  /*2700*/  ISETP.GE.AND P4, PT, R77, R241.reuse, PT ;  /* 0x000000f14d00720c */ /* 0x080fe40003f86270 */
[----:B------:R-:W-:Y:S01]  /*2710*/  FSEL R67, R70, -INF , !P3 ;  /* 0xff80000046437808 */ /* 0x000fe20005800000 */
[----:B------:R-:W-:Y:S01]  /*2720*/  LDSM.16.MT88.4 R108, [R220+0xa000] ;  /* 0x00a00000dc6c783b */ /* 0x000fe20000004200 */
[----:B------:R-:W-:Y:S02]  /*2730*/  ISETP.GE.AND P2, PT, R57, R241, PT ;  /* 0x000000f13900720c */ /* 0x000fe40003f46270 */
[----:B------:R-:W-:Y:S01]  /*2740*/  FSEL R85, R71, -INF , !P4 ;  /* 0xff80000047557808 */ /* 0x000fe20006000000 */
[----:B------:R-:W-:Y:S01]  /*2750*/  LDSM.16.MT88.4 R120, [R221+0xb000] ;  /* 0x00b00000dd78783b */ /* 0x000fe20000004200 */
[----:B-1----:R-:W-:-:S02]  /*2760*/  FMNMX.FTZ R166, R31, R166, !PT ;  /* 0x000000a61fa67209 */ /* 0x002fc40007810000 */
[----:B------:R-:W-:Y:S02]  /*2770*/  FSEL R71, R18, -INF , !P2 ;  /* 0xff80000012477808 */ /* 0x000fe40005000000 */
[----:B--2---:R-:W-:Y:S01]  /*2780*/  FMNMX.FTZ R168, R32, R17, !PT ;  /* 0x0000001120a87209 */ /* 0x004fe20007810000 */
[----:B------:R-:W-:Y:S01]  /*2790*/  FMUL.FTZ R197, R166, UR4 ;  /* 0x00000004a6c57c20 */ /* 0x000fe20008410000 */
[----:B------:R-:W-:Y:S01]  /*27a0*/  FSEL R69, R19, -INF , !P1 ;  /* 0xff80000013457808 */ /* 0x000fe20004800000 */
[----:B------:R-:W-:Y:S01]  /*27b0*/  LDSM.16.MT88.4 R32, [R220+0xb000] ;  /* 0x00b00000dc20783b */ /* 0x000fe20000004200 */
[----:B---3--:R-:W-:Y:S01]  /*27c0*/  FMNMX.FTZ R16, R29, R16, !PT ;  /* 0x000000101d107209 */ /* 0x008fe20007810000 */
[C---:B------:R-:W-:Y:S01]  /*27d0*/  FMUL.FTZ R205, R168.reuse, UR4 ;  /* 0x00000004a8cd7c20 */ /* 0x040fe20008410000 */
[----:B------:R-:W-:Y:S01]  /*27e0*/  FSETP.NEU.FTZ.AND P0, PT, R168, -INF , PT ;  /* 0xff800000a800780b */ /* 0x000fe20003f1d000 */
[----:B------:R-:W-:Y:S01]  /*27f0*/  LDSM.16.MT88.4 R28, [R220+0xb400] ;  /* 0x00b40000dc1c783b */ /* 0x000fe20000004200 */
[----:B------:R-:W-:-:S02]  /*2800*/  FSEL R215, R55, -INF , !P6 ;  /* 0xff80000037d77808 */ /* 0x000fc40007000000 */
[----:B------:R-:W-:Y:S01]  /*2810*/  FSEL R205, R205, RZ, P0 ;  /* 0x000000ffcdcd7208 */ /* 0x000fe20000000000 */
[----:B------:R-:W1:Y:S01]  /*2820*/  SHFL.BFLY PT, R165, R16, 0x1, 0x1f ;  /* 0x0c201f0010a57f89 */ /* 0x000e6200000e0000 */
[----:B------:R-:W-:Y:S02]  /*2830*/  FSETP.NEU.FTZ.AND P0, PT, R166, -INF , PT ;  /* 0xff800000a600780b */ /* 0x000fe40003f1d000 */
[-C--:B------:R-:W-:Y:S01]  /*2840*/  ISETP.GE.AND P4, PT, R60, R241.reuse, PT ;  /* 0x000000f13c00720c */ /* 0x080fe20003f86270 */
[--C-:B------:R-:W-:Y:S01]  /*2850*/  FFMA.FTZ R62, R58, UR4, -R205.reuse ;  /* 0x000000043a3e7c23 */ /* 0x100fe200080108cd */
[----:B------:R-:W-:Y:S01]  /*2860*/  FSEL R197, R197, RZ, P0 ;  /* 0x000000ffc5c57208 */ /* 0x000fe20000000000 */
[--C-:B------:R-:W-:Y:S01]  /*2870*/  FFMA.FTZ R63, R84, UR4, -R205.reuse ;  /* 0x00000004543f7c23 */ /* 0x100fe200080108cd */
[-C--:B------:R-:W-:Y:S01]  /*2880*/  ISETP.GE.AND P0, PT, R27, R241.reuse, PT ;  /* 0x000000f11b00720c */ /* 0x080fe20003f06270 */
[----:B------:R-:W-:Y:S01]  /*2890*/  FFMA.FTZ R60, R72, UR4, -R205 ;  /* 0x00000004483c7c23 */ /* 0x000fe200080108cd */
[----:B------:R-:W-:Y:S01]  /*28a0*/  FSEL R213, R39, -INF , !P4 ;  /* 0xff80000027d57808 */ /* 0x000fe20006000000 */
[--C-:B------:R-:W-:Y:S01]  /*28b0*/  FFMA.FTZ R58, R80, UR4, -R197.reuse ;  /* 0x00000004503a7c23 */ /* 0x100fe200080108c5 */
[----:B------:R-:W-:Y:S01]  /*28c0*/  FSEL R65, R87, -INF , !P0 ;  /* 0xff80000057417808 */ /* 0x000fe20004000000 */
[--C-:B------:R-:W-:Y:S01]  /*28d0*/  FFMA.FTZ R52, R76, UR4, -R197.reuse ;  /* 0x000000044c347c23 */ /* 0x100fe200080108c5 */
[----:B------:R-:W-:Y:S01]  /*28e0*/  FSEL R87, R75, -INF , !P5 ;  /* 0xff8000004b577808 */ /* 0x000fe20006800000 */
[--C-:B------:R-:W-:Y:S01]  /*28f0*/  FFMA.FTZ R51, R24, UR4, -R197.reuse ;  /* 0x0000000418337c23 */ /* 0x100fe200080108c5 */
[-C--:B------:R-:W-:Y:S01]  /*2900*/  ISETP.GE.AND P5, PT, R13, R241.reuse, PT ;  /* 0x000000f10d00720c */ /* 0x080fe20003fa6270 */
[----:B------:R-:W-:Y:S01]  /*2910*/  FFMA.FTZ R26, R26, UR4, -R197 ;  /* 0x000000041a1a7c23 */ /* 0x000fe200080108c5 */
[-C--:B------:R-:W-:Y:S01]  /*2920*/  ISETP.GE.AND P0, PT, R81, R241.reuse, PT ;  /* 0x000000f15100720c */ /* 0x080fe20003f06270 */
[----:B------:R-:W-:Y:S01]  /*2930*/  MUFU.EX2 R58, R58 ;  /* 0x0000003a003a7308 */ /* 0x000fe20000000800 */
[----:B------:R-:W-:Y:S01]  /*2940*/  FSEL R131, R86, -INF , !P5 ;  /* 0xff80000056837808 */ /* 0x000fe20006800000 */
[----:B------:R-:W-:Y:S01]  /*2950*/  FFMA.FTZ R55, R6, UR4, -R205 ;  /* 0x0000000406377c23 */ /* 0x000fe200080108cd */
[----:B------:R-:W-:Y:S01]  /*2960*/  FSEL R207, R54, -INF , !P0 ;  /* 0xff80000036cf7808 */ /* 0x000fe20004000000 */
[----:B------:R-:W-:Y:S01]  /*2970*/  FFMA.FTZ R50, R14, UR4, -R197 ;  /* 0x000000040e327c23 */ /* 0x000fe200080108c5 */
[----:B------:R-:W-:Y:S01]  /*2980*/  ISETP.GE.AND P5, PT, R61, R241, PT ;  /* 0x000000f13d00720c */ /* 0x000fe20003fa6270 */
[----:B------:R-:W-:Y:S01]  /*2990*/  FFMA.FTZ R61, R64, UR4, -R205 ;  /* 0x00000004403d7c23 */ /* 0x000fe200080108cd */
[----:B-1----:R-:W-:Y:S01]  /*29a0*/  FMNMX.FTZ R165, R16, R165, !PT ;  /* 0x000000a510a57209 */ /* 0x002fe20007810000 */
[----:B------:R1:W2:Y:S01]  /*29b0*/  MUFU.EX2 R57, R26 ;  /* 0x0000001a00397308 */ /* 0x0002a20000000800 */
[----:B------:R-:W-:Y:S01]  /*29c0*/  FMNMX.FTZ R16, R131, R65, !PT ;  /* 0x0000004183107209 */ /* 0x000fe20007810000 */
[--C-:B------:R-:W-:Y:S01]  /*29d0*/  FFMA.FTZ R45, R12, UR4, -R197.reuse ;  /* 0x000000040c2d7c23 */ /* 0x100fe200080108c5 */
[C---:B------:R-:W-:Y:S01]  /*29e0*/  FSETP.NEU.FTZ.AND P3, PT, R165.reuse, -INF , PT ;  /* 0xff800000a500780b */ /* 0x040fe20003f7d000 */
[----:B------:R-:W-:Y:S01]  /*29f0*/  FMUL.FTZ R188, R165, UR4 ;  /* 0x00000004a5bc7c20 */ /* 0x000fe20008410000 */
[----:B------:R-:W-:Y:S01]  /*2a00*/  FMNMX.FTZ R16, R129, R16, !PT ;  /* 0x0000001081107209 */ /* 0x000fe20007810000 */
[--C-:B------:R-:W-:Y:S01]  /*2a10*/  FFMA.FTZ R44, R10, UR4, -R197.reuse ;  /* 0x000000040a2c7c23 */ /* 0x100fe200080108c5 */
[----:B------:R-:W-:Y:S01]  /*2a20*/  FSEL R209, R38, -INF , !P5 ;  /* 0xff80000026d17808 */ /* 0x000fe20006800000 */
[----:B------:R-:W-:Y:S01]  /*2a30*/  MUFU.EX2 R52, R52 ;  /* 0x0000003400347308 */ /* 0x000fe20000000800 */
[----:B------:R-:W-:Y:S01]  /*2a40*/  FMNMX.FTZ R16, R87, R16, !PT ;  /* 0x0000001057107209 */ /* 0x000fe20007810000 */
[----:B------:R-:W-:Y:S01]  /*2a50*/  FFMA.FTZ R43, R8, UR4, -R197 ;  /* 0x00000004082b7c23 */ /* 0x000fe200080108c5 */
[----:B------:R-:W-:Y:S01]  /*2a60*/  FSEL R188, R188, RZ, P3 ;  /* 0x000000ffbcbc7208 */ /* 0x000fe20001800000 */
[--C-:B------:R-:W-:Y:S01]  /*2a70*/  FFMA.FTZ R54, R66, UR4, -R205.reuse ;  /* 0x0000000442367c23 */ /* 0x100fe200080108cd */
[----:B------:R-:W-:Y:S01]  /*2a80*/  FMNMX.FTZ R16, R67, R16, !PT ;  /* 0x0000001043107209 */ /* 0x000fe20007810000 */
[--C-:B------:R-:W-:Y:S01]  /*2a90*/  FFMA.FTZ R49, R68, UR4, -R205.reuse ;  /* 0x0000000444317c23 */ /* 0x100fe200080108cd */
[-C--:B------:R-:W-:Y:S01]  /*2aa0*/  ISETP.GE.AND P3, PT, R56, R241.reuse, PT ;  /* 0x000000f13800720c */ /* 0x080fe20003f66270 */
[--C-:B------:R-:W-:Y:S01]  /*2ab0*/  FFMA.FTZ R53, R11, UR4, -R188.reuse ;  /* 0x000000040b357c23 */ /* 0x100fe200080108bc */
[----:B------:R-:W-:Y:S01]  /*2ac0*/  FMNMX.FTZ R0, R85, R16, !PT ;  /* 0x0000001055007209 */ /* 0x000fe20007810000 */
[--C-:B------:R-:W-:Y:S01]  /*2ad0*/  FFMA.FTZ R48, R79, UR4, -R188.reuse ;  /* 0x000000044f307c23 */ /* 0x100fe200080108bc */
[-C--:B------:R-:W-:Y:S01]  /*2ae0*/  ISETP.GE.AND P2, PT, R59, R241.reuse, PT ;  /* 0x000000f13b00720c */ /* 0x080fe20003f46270 */
[--C-:B------:R-:W-:Y:S01]  /*2af0*/  FFMA.FTZ R59, R83, UR4, -R188.reuse ;  /* 0x00000004533b7c23 */ /* 0x100fe200080108bc */
[----:B------:R-:W-:Y:S01]  /*2b00*/  FMNMX.FTZ R0, R71, R0, !PT ;  /* 0x0000000047007209 */ /* 0x000fe20007810000 */
[----:B------:R-:W-:Y:S01]  /*2b10*/  LDSM.16.MT88.4 R80, [R220+0x9000] ;  /* 0x00900000dc50783b */ /* 0x000fe20000004200 */
[----:B------:R-:W-:Y:S01]  /*2b20*/  FSEL R211, R118, -INF , !P3 ;  /* 0xff80000076d37808 */ /* 0x000fe20005800000 */
[--C-:B------:R-:W-:Y:S01]  /*2b30*/  FFMA.FTZ R21, R21, UR4, -R188.reuse ;  /* 0x0000000415157c23 */ /* 0x100fe200080108bc */
[----:B------:R-:W-:Y:S01]  /*2b40*/  FMNMX.FTZ R0, R69, R0, !PT ;  /* 0x0000000045007209 */ /* 0x000fe20007810000 */
[----:B------:R-:W3:Y:S01]  /*2b50*/  MUFU.EX2 R51, R51 ;  /* 0x0000003300337308 */ /* 0x000ee20000000800 */
[-C--:B------:R-:W-:Y:S01]  /*2b60*/  ISETP.GE.AND P1, PT, R22, R241.reuse, PT ;  /* 0x000000f11600720c */ /* 0x080fe20003f26270 */
[--C-:B------:R-:W-:Y:S01]  /*2b70*/  FFMA.FTZ R47, R9, UR4, -R188.reuse ;  /* 0x00000004092f7c23 */ /* 0x100fe200080108bc */
[----:B------:R-:W-:Y:S01]  /*2b80*/  FMNMX.FTZ R0, R207, R0, !PT ;  /* 0x00000000cf007209 */ /* 0x000fe20007810000 */
[----:B-1----:R-:W-:Y:S01]  /*2b90*/  LDSM.16.MT88.4 R24, [R221+0x9400] ;  /* 0x00940000dd18783b */ /* 0x002fe20000004200 */
[----:B------:R-:W-:Y:S01]  /*2ba0*/  FSEL R185, R119, -INF , !P2 ;  /* 0xff80000077b97808 */ /* 0x000fe20005000000 */
[--C-:B------:R-:W-:Y:S01]  /*2bb0*/  FFMA.FTZ R42, R7, UR4, -R188.reuse ;  /* 0x00000004072a7c23 */ /* 0x100fe200080108bc */
[----:B------:R-:W-:Y:S01]  /*2bc0*/  FMNMX.FTZ R0, R215, R0, !PT ;  /* 0x00000000d7007209 */ /* 0x000fe20007810000 */
[----:B------:R1:W-:Y:S01]  /*2bd0*/  MUFU.EX2 R56, R21 ;  /* 0x0000001500387308 */ /* 0x0003e20000000800 */
[----:B------:R-:W-:Y:S01]  /*2be0*/  ISETP.GE.AND P0, PT, R15, R241, PT ;  /* 0x000000f10f00720c */ /* 0x000fe20003f06270 */
[----:B------:R-:W-:Y:S01]  /*2bf0*/  LDSM.16.MT88.4 R16, [R221+0xa400] ;  /* 0x00a40000dd10783b */ /* 0x000fe20000004200 */
[----:B------:R-:W-:Y:S01]  /*2c00*/  FMNMX.FTZ R0, R209, R0, !PT ;  /* 0x00000000d1007209 */ /* 0x000fe20007810000 */
[--C-:B------:R-:W-:Y:S01]  /*2c10*/  FFMA.FTZ R3, R3, UR4, -R188.reuse ;  /* 0x0000000403037c23 */ /* 0x100fe200080108bc */
[----:B------:R-:W-:Y:S01]  /*2c20*/  FSEL R181, R114, -INF , !P1 ;  /* 0xff80000072b57808 */ /* 0x000fe20004800000 */
[----:B------:R-:W-:Y:S01]  /*2c30*/  LDSM.16.MT88.4 R12, [R220+0xa400] ;  /* 0x00a40000dc0c783b */ /* 0x000fe20000004200 */
[----:B------:R-:W-:Y:S01]  /*2c40*/  FMNMX.FTZ R0, R213, R0, !PT ;  /* 0x00000000d5007209 */ /* 0x000fe20007810000 */
[----:B------:R-:W4:Y:S01]  /*2c50*/  MUFU.EX2 R59, R59 ;  /* 0x0000003b003b7308 */ /* 0x000f220000000800 */
[----:B------:R-:W-:Y:S01]  /*2c60*/  FSEL R178, R115, -INF , !P0 ;  /* 0xff80000073b27808 */ /* 0x000fe20004000000 */
[----:B------:R-:W-:Y:S01]  /*2c70*/  LDSM.16.MT88.4 R8, [R221+0xb400] ;  /* 0x00b40000dd08783b */ /* 0x000fe20000004200 */
[----:B------:R-:W-:Y:S01]  /*2c80*/  FMNMX.FTZ R0, R211, R0, !PT ;  /* 0x00000000d3007209 */ /* 0x000fe20007810000 */
[----:B------:R-:W-:Y:S01]  /*2c90*/  FFMA.FTZ R46, R4, UR4, -R205 ;  /* 0x00000004042e7c23 */ /* 0x000fe200080108cd */
[----:B--2---:R-:W-:Y:S01]  /*2ca0*/  F2FP.F16.F32.PACK_AB R132, R57, R58 ;  /* 0x0000003a3984723e */ /* 0x004fe200000000ff */
[--C-:B------:R-:W-:Y:S01]  /*2cb0*/  FFMA.FTZ R179, R186, UR4, -R197.reuse ;  /* 0x00000004bab37c23 */ /* 0x100fe200080108c5 */
[----:B------:R-:W-:Y:S01]  /*2cc0*/  FMNMX.FTZ R0, R185, R0, !PT ;  /* 0x00000000b9007209 */ /* 0x000fe20007810000 */
[----:B------:R-:W-:Y:S01]  /*2cd0*/  MUFU.EX2 R53, R53 ;  /* 0x0000003500357308 */ /* 0x000fe20000000800 */
[----:B-1----:R-:W-:Y:S01]  /*2ce0*/  LDSM.16.MT88.4 R20, [R220+0x9400] ;  /* 0x00940000dc14783b */ /* 0x002fe20000004200 */
[----:B---3--:R-:W-:Y:S01]  /*2cf0*/  F2FP.F16.F32.PACK_AB R134, R51, R52 ;  /* 0x000000343386723e */ /* 0x008fe200000000ff */
[----:B------:R-:W-:Y:S01]  /*2d00*/  FFMA.FTZ R177, R190, UR4, -R197 ;  /* 0x00000004beb17c23 */ /* 0x000fe200080108c5 */
[----:B------:R-:W-:Y:S01]  /*2d10*/  FMNMX.FTZ R167, R181, R0, !PT ;  /* 0x00000000b5a77209 */ /* 0x000fe20007810000 */
[--C-:B------:R-:W-:Y:S01]  /*2d20*/  FFMA.FTZ R186, R199, UR4, -R188.reuse ;  /* 0x00000004c7ba7c23 */ /* 0x100fe200080108bc */
[--C-:B------:R-:W-:Y:S01]  /*2d30*/  FFMA.FTZ R190, R195, UR4, -R188.reuse ;  /* 0x00000004c3be7c23 */ /* 0x100fe200080108bc */
[--C-:B------:R-:W-:Y:S01]  /*2d40*/  FFMA.FTZ R199, R202, UR4, -R205.reuse ;  /* 0x00000004cac77c23 */ /* 0x100fe200080108cd */
[----:B------:R-:W-:Y:S01]  /*2d50*/  FMNMX.FTZ R167, R178, R167, !PT ;  /* 0x000000a7b2a77209 */ /* 0x000fe20007810000 */
[----:B------:R-:W1:Y:S01]  /*2d60*/  MUFU.EX2 R48, R48 ;  /* 0x0000003000307308 */ /* 0x000e620000000800 */
[----:B----4-:R-:W-:Y:S01]  /*2d70*/  F2FP.F16.F32.PACK_AB R133, R59, R56 ;  /* 0x000000383b85723e */ /* 0x010fe200000000ff */
[--C-:B------:R-:W-:Y:S01]  /*2d80*/  FFMA.FTZ R195, R37, UR4, -R188.reuse ;  /* 0x0000000425c37c23 */ /* 0x100fe200080108bc */
[--C-:B------:R-:W-:Y:S01]  /*2d90*/  FFMA.FTZ R202, R36, UR4, -R205.reuse ;  /* 0x0000000424ca7c23 */ /* 0x100fe200080108cd */
[----:B------:R-:W2:Y:S01]  /*2da0*/  SHFL.BFLY PT, R0, R167, 0x2, 0x1f ;  /* 0x0c401f00a7007f89 */ /* 0x000ea200000e0000 */
[--C-:B------:R-:W-:Y:S01]  /*2db0*/  FFMA.FTZ R201, R210, UR4, -R205.reuse ;  /* 0x00000004d2c97c23 */ /* 0x100fe200080108cd */
[--C-:B------:R-:W-:Y:S01]  /*2dc0*/  FFMA.FTZ R203, R208, UR4, -R205.reuse ;  /* 0x00000004d0cb7c23 */ /* 0x100fe200080108cd */
[----:B------:R-:W-:Y:S01]  /*2dd0*/  FFMA.FTZ R176, R176, UR4, -R205 ;  /* 0x00000004b0b07c23 */ /* 0x000fe200080108cd */
[----:B------:R-:W-:Y:S01]  /*2de0*/  MUFU.EX2 R63, R63 ;  /* 0x0000003f003f7308 */ /* 0x000fe20000000800 */
[--C-:B------:R-:W-:Y:S01]  /*2df0*/  FFMA.FTZ R180, R180, UR4, -R197.reuse ;  /* 0x00000004b4b47c23 */ /* 0x100fe200080108c5 */
[----:B------:R-:W-:Y:S01]  /*2e00*/  FFMA.FTZ R184, R184, UR4, -R197 ;  /* 0x00000004b8b87c23 */ /* 0x000fe200080108c5 */
[--C-:B------:R-:W-:Y:S01]  /*2e10*/  FFMA.FTZ R189, R189, UR4, -R188.reuse ;  /* 0x00000004bdbd7c23 */ /* 0x100fe200080108bc */
[----:B------:R-:W-:Y:S01]  /*2e20*/  FADD.FTZ R57, R58, R57 ;  /* 0x000000393a397221 */ /* 0x000fe20000010000 */
[----:B------:R-:W-:Y:S01]  /*2e30*/  FADD.FTZ R56, R56, R59 ;  /* 0x0000003b38387221 */ /* 0x000fe20000010000 */
[----:B------:R-:W-:Y:S01]  /*2e40*/  FFMA.FTZ R245, R192, UR4, -R197 ;  /* 0x00000004c0f57c23 */ /* 0x000fe200080108c5 */
[----:B------:R-:W-:Y:S01]  /*2e50*/  FFMA.FTZ R192, R193, UR4, -R188 ;  /* 0x00000004c1c07c23 */ /* 0x000fe200080108bc */
[----:B------:R-:W3:Y:S01]  /*2e60*/  MUFU.EX2 R62, R62 ;  /* 0x0000003e003e7308 */ /* 0x000ee20000000800 */
[----:B-1----:R-:W-:Y:S01]  /*2e70*/  F2FP.F16.F32.PACK_AB R135, R48, R53 ;  /* 0x000000353087723e */ /* 0x002fe200000000ff */
[----:B------:R-:W-:Y:S01]  /*2e80*/  FADD.FTZ R52, R52, R57 ;  /* 0x0000003934347221 */ /* 0x000fe20000010000 */
[----:B------:R-:W-:Y:S01]  /*2e90*/  FADD.FTZ R53, R53, R56 ;  /* 0x0000003835357221 */ /* 0x000fe20000010000 */
[--C-:B------:R-:W-:Y:S01]  /*2ea0*/  FFMA.FTZ R191, R191, UR4, -R188.reuse ;  /* 0x00000004bfbf7c23 */ /* 0x100fe200080108bc */
[----:B------:R-:W-:Y:S01]  /*2eb0*/  FFMA.FTZ R187, R187, UR4, -R188 ;  /* 0x00000004bbbb7c23 */ /* 0x000fe200080108bc */
[----:B------:R-:W-:Y:S01]  /*2ec0*/  FADD.FTZ R51, R51, R52 ;  /* 0x0000003433337221 */ /* 0x000fe20000010000 */
[----:B------:R-:W-:Y:S01]  /*2ed0*/  FADD.FTZ R48, R48, R53 ;  /* 0x0000003530307221 */ /* 0x000fe20000010000 */
[----:B------:R-:W-:Y:S01]  /*2ee0*/  MUFU.EX2 R60, R60 ;  /* 0x0000003c003c7308 */ /* 0x000fe20000000800 */
[C---:B------:R-:W-:Y:S01]  /*2ef0*/  HMMA.16816.F32 R156, R132.reuse, R148, RZ ;  /* 0x00000094849c723c */ /* 0x040fe200000018ff */
[--C-:B------:R-:W-:Y:S01]  /*2f00*/  FFMA.FTZ R204, R204, UR4, -R205.reuse ;  /* 0x00000004cccc7c23 */ /* 0x100fe200080108cd */
[--C-:B------:R-:W-:Y:S01]  /*2f10*/  FFMA.FTZ R206, R206, UR4, -R205.reuse ;  /* 0x00000004cece7c23 */ /* 0x100fe200080108cd */
[----:B--2---:R-:W-:Y:S01]  /*2f20*/  FMNMX.FTZ R167, R167, R0, !PT ;  /* 0x00000000a7a77209 */ /* 0x004fe20007810000 */
[----:B------:R-:W-:Y:S01]  /*2f30*/  FFMA.FTZ R0, R5, UR4, -R188 ;  /* 0x0000000405007c23 */ /* 0x000fe200080108bc */
[----:B------:R-:W-:Y:S01]  /*2f40*/  FFMA.FTZ R247, R200, UR4, -R205 ;  /* 0x00000004c8f77c23 */ /* 0x000fe200080108cd */
[C---:B------:R-:W-:Y:S01]  /*2f50*/  HMMA.16816.F32 R72, R132.reuse, R80, RZ ;  /* 0x000000508448723c */ /* 0x040fe200000018ff */
[----:B------:R-:W1:Y:S01]  /*2f60*/  MUFU.EX2 R55, R55 ;  /* 0x0000003700377308 */ /* 0x000e620000000800 */
[----:B------:R-:W2:Y:S01]  /*2f70*/  SHFL.BFLY PT, R38, R167, 0x1, 0x1f ;  /* 0x0c201f00a7267f89 */ /* 0x000ea200000e0000 */
[----:B---3--:R-:W-:Y:S01]  /*2f80*/  F2FP.F16.F32.PACK_AB R128, R62, R63 ;  /* 0x0000003f3e80723e */ /* 0x008fe200000000ff */
[----:B------:R-:W-:Y:S01]  /*2f90*/  FADD.FTZ R63, R63, R62 ;  /* 0x0000003e3f3f7221 */ /* 0x000fe20000010000 */
[----:B------:R-:W-:Y:S01]  /*2fa0*/  FFMA.FTZ R188, R183, UR4, -R188 ;  /* 0x00000004b7bc7c23 */ /* 0x000fe200080108bc */
[----:B------:R-:W-:Y:S01]  /*2fb0*/  HMMA.16816.F32 R88, R132, R96, RZ ;  /* 0x000000608458723c */ /* 0x000fe200000018ff */
[--C-:B------:R-:W-:Y:S01]  /*2fc0*/  FFMA.FTZ R198, R198, UR4, -R197.reuse ;  /* 0x00000004c6c67c23 */ /* 0x100fe200080108c5 */
[--C-:B------:R-:W-:Y:S01]  /*2fd0*/  FFMA.FTZ R205, R196, UR4, -R197.reuse ;  /* 0x00000004c4cd7c23 */ /* 0x100fe200080108c5 */
[----:B------:R-:W-:Y:S01]  /*2fe0*/  MUFU.EX2 R50, R50 ;  /* 0x0000003200327308 */ /* 0x000fe20000000800 */
[----:B------:R-:W-:-:S02]  /*2ff0*/  FFMA.FTZ R194, R194, UR4, -R197 ;  /* 0x00000004c2c27c23 */ /* 0x000fc400080108c5 */
[C---:B------:R-:W-:Y:S05]  /*3000*/  HMMA.16816.F32 R100, R132.reuse, R108, RZ ;  /* 0x0000006c8464723c */ /* 0x040fea00000018ff */
[----:B------:R-:W3:Y:S01]  /*3010*/  MUFU.EX2 R45, R45 ;  /* 0x0000002d002d7308 */ /* 0x000ee20000000800 */
[----:B------:R-:W-:Y:S01]  /*3020*/  HMMA.16816.F32 R112, R132, R120, RZ ;  /* 0x000000788470723c */ /* 0x000fe200000018ff */
[----:B-1----:R-:W-:Y:S01]  /*3030*/  F2FP.F16.F32.PACK_AB R130, R55, R60 ;  /* 0x0000003c3782723e */ /* 0x002fe200000000ff */
[----:B------:R-:W-:-:S04]  /*3040*/  FADD.FTZ R60, R60, R63 ;  /* 0x0000003f3c3c7221 */ /* 0x000fc80000010000 */
[C---:B------:R-:W-:Y:S01]  /*3050*/  HMMA.16816.F32 R124, R132.reuse, R32, RZ ;  /* 0x00000020847c723c */ /* 0x040fe200000018ff */
[----:B------:R-:W-:Y:S01]  /*3060*/  MUFU.EX2 R44, R44 ;  /* 0x0000002c002c7308 */ /* 0x000fe20000000800 */
[----:B--2---:R-:W-:Y:S01]  /*3070*/  FMNMX.FTZ R167, R167, R38, !PT ;  /* 0x00000026a7a77209 */ /* 0x004fe20007810000 */
[----:B------:R-:W-:Y:S01]  /*3080*/  FADD.FTZ R60, R55, R60 ;  /* 0x0000003c373c7221 */ /* 0x000fe20000010000 */
[----:B------:R-:W-:Y:S02]  /*3090*/  LDSM.16.MT88.4 R36, [R220+0xb800] ;  /* 0x00b80000dc24783b */ /* 0x000fe40000004200 */
[C---:B------:R-:W-:Y:S01]  /*30a0*/  FSETP.NEU.FTZ.AND P0, PT, R167.reuse, -INF , PT ;  /* 0xff800000a700780b */ /* 0x040fe20003f1d000 */
[----:B------:R-:W-:Y:S01]  /*30b0*/  FMUL.FTZ R182, R167, UR4 ;  /* 0x00000004a7b67c20 */ /* 0x000fe20008410000 */
[----:B------:R-:W-:Y:S01]  /*30c0*/  HMMA.16816.F32 R152, R132, R150, RZ ;  /* 0x000000968498723c */ /* 0x000fe200000018ff */
[----:B------:R-:W1:Y:S01]  /*30d0*/  MUFU.EX2 R43, R43 ;  /* 0x0000002b002b7308 */ /* 0x000e620000000800 */
[----:B---3--:R-:W-:Y:S01]  /*30e0*/  F2FP.F16.F32.PACK_AB R4, R45, R50 ;  /* 0x000000322d04723e */ /* 0x008fe200000000ff */
[----:B------:R-:W-:Y:S01]  /*30f0*/  FADD.FTZ R50, R50, R51 ;  /* 0x0000003332327221 */ /* 0x000fe20000010000 */
[----:B------:R-:W-:-:S02]  /*3100*/  FSEL R182, R182, RZ, P0 ;  /* 0x000000ffb6b67208 */ /* 0x000fc40000000000 */
[C---:B------:R-:W-:Y:S01]  /*3110*/  HMMA.16816.F32 R76, R132.reuse, R82, RZ ;  /* 0x00000052844c723c */ /* 0x040fe200000018ff */
[----:B------:R-:W-:Y:S01]  /*3120*/  FADD.FTZ R45, R45, R50 ;  /* 0x000000322d2d7221 */ /* 0x000fe20000010000 */
[----:B------:R-:W-:Y:S01]  /*3130*/  ISETP.GE.AND P0, PT, R2, 0x2, PT ;  /* 0x000000020200780c */ /* 0x000fe20003f06270 */
[--C-:B------:R-:W-:Y:S01]  /*3140*/  FFMA.FTZ R64, R131, UR4, -R182.reuse ;  /* 0x0000000483407c23 */ /* 0x100fe200080108b6 */
[--C-:B------:R-:W-:Y:S01]  /*3150*/  FFMA.FTZ R65, R65, UR4, -R182.reuse ;  /* 0x0000000441417c23 */ /* 0x100fe200080108b6 */
[--C-:B------:R-:W-:Y:S01]  /*3160*/  FFMA.FTZ R173, R129, UR4, -R182.reuse ;  /* 0x0000000481ad7c23 */ /* 0x100fe200080108b6 */
[--C-:B------:R-:W-:Y:S01]  /*3170*/  FFMA.FTZ R172, R87, UR4, -R182.reuse ;  /* 0x0000000457ac7c23 */ /* 0x100fe200080108b6 */
[C---:B------:R-:W-:Y:S01]  /*3180*/  HMMA.16816.F32 R92, R132.reuse, R98, RZ ;  /* 0x00000062845c723c */ /* 0x040fe200000018ff */
[----:B------:R-:W-:Y:S01]  /*3190*/  MUFU.EX2 R47, R47 ;  /* 0x0000002f002f7308 */ /* 0x000fe20000000800 */
[--C-:B------:R-:W-:Y:S01]  /*31a0*/  FFMA.FTZ R67, R67, UR4, -R182.reuse ;  /* 0x0000000443437c23 */ /* 0x100fe200080108b6 */
[--C-:B------:R-:W-:Y:S01]  /*31b0*/  FFMA.FTZ R66, R85, UR4, -R182.reuse ;  /* 0x0000000455427c23 */ /* 0x100fe200080108b6 */
[--C-:B------:R-:W-:Y:S01]  /*31c0*/  FFMA.FTZ R174, R71, UR4, -R182.reuse ;  /* 0x0000000447ae7c23 */ /* 0x100fe200080108b6 */
[--C-:B------:R-:W-:Y:S01]  /*31d0*/  FFMA.FTZ R175, R69, UR4, -R182.reuse ;  /* 0x0000000445af7c23 */ /* 0x100fe200080108b6 */
[C---:B------:R-:W-:Y:S01]  /*31e0*/  HMMA.16816.F32 R104, R132.reuse, R110, RZ ;  /* 0x0000006e8468723c */ /* 0x040fe200000018ff */
[----:B-1----:R-:W-:Y:S01]  /*31f0*/  F2FP.F16.F32.PACK_AB R6, R43, R44 ;  /* 0x0000002c2b06723e */ /* 0x002fe200000000ff */
[--C-:B------:R-:W-:Y:S01]  /*3200*/  FFMA.FTZ R207, R207, UR4, -R182.reuse ;  /* 0x00000004cfcf7c23 */ /* 0x100fe200080108b6 */
[----:B------:R-:W-:Y:S01]  /*3210*/  MUFU.EX2 R64, R64 ;  /* 0x0000004000407308 */ /* 0x000fe20000000800 */
[--C-:B------:R-:W-:Y:S01]  /*3220*/  FFMA.FTZ R208, R215, UR4, -R182.reuse ;  /* 0x00000004d7d07c23 */ /* 0x100fe200080108b6 */
[--C-:B------:R-:W-:Y:S01]  /*3230*/  FFMA.FTZ R209, R209, UR4, -R182.reuse ;  /* 0x00000004d1d17c23 */ /* 0x100fe200080108b6 */
[C---:B------:R-:W-:Y:S01]  /*3240*/  HMMA.16816.F32 R116, R132.reuse, R122, RZ ;  /* 0x0000007a8474723c */ /* 0x040fe200000018ff */
[--C-:B------:R-:W-:Y:S01]  /*3250*/  FFMA.FTZ R210, R213, UR4, -R182.reuse ;  /* 0x00000004d5d27c23 */ /* 0x100fe200080108b6 */
[--C-:B------:R-:W-:Y:S01]  /*3260*/  FFMA.FTZ R200, R211, UR4, -R182.reuse ;  /* 0x00000004d3c87c23 */ /* 0x100fe200080108b6 */
[--C-:B------:R-:W-:Y:S01]  /*3270*/  FFMA.FTZ R183, R185, UR4, -R182.reuse ;  /* 0x00000004b9b77c23 */ /* 0x100fe200080108b6 */
[----:B------:R-:W-:Y:S01]  /*3280*/  FADD.FTZ R44, R44, R45 ;  /* 0x0000002d2c2c7221 */ /* 0x000fe20000010000 */
[----:B------:R-:W1:Y:S01]  /*3290*/  MUFU.EX2 R65, R65 ;  /* 0x0000004100417308 */ /* 0x000e620000000800 */
[----:B------:R-:W-:Y:S01]  /*32a0*/  HMMA.16816.F32 R132, R132, R34, RZ ;  /* 0x000000228484723c */ /* 0x000fe200000018ff */
[----:B------:R-:W-:Y:S01]  /*32b0*/  FFMA.FTZ R181, R181, UR4, -R182 ;  /* 0x00000004b5b57c23 */ /* 0x000fe200080108b6 */
[----:B------:R-:W-:-:S05]  /*32c0*/  FADD.FTZ R44, R43, R44 ;  /* 0x0000002c2b2c7221 */ /* 0x000fca0000010000 */
[----:B------:R-:W-:Y:S08]  /*32d0*/  MUFU.EX2 R173, R173 ;  /* 0x000000ad00ad7308 */ /* 0x000ff00000000800 */
[----:B------:R-:W2:Y:S01]  /*32e0*/  MUFU.EX2 R172, R172 ;  /* 0x000000ac00ac7308 */ /* 0x000ea20000000800 */
[----:B-1----:R-:W-:Y:S01]  /*32f0*/  F2FP.F16.F32.PACK_AB R129, R65, R64 ;  /* 0x000000404181723e */ /* 0x002fe200000000ff */
[----:B------:R-:W-:-:S06]  /*3300*/  FADD.FTZ R64, R64, R65 ;  /* 0x0000004140407221 */ /* 0x000fcc0000010000 */
[----:B------:R-:W1:Y:S08]  /*3310*/  MUFU.EX2 R42, R42 ;  /* 0x0000002a002a7308 */ /* 0x000e700000000800 */
[----:B------:R-:W-:Y:S01]  /*3320*/  MUFU.EX2 R3, R3 ;  /* 0x0000000300037308 */ /* 0x000fe20000000800 */
[----:B--2---:R-:W-:Y:S01]  /*3330*/  F2FP.F16.F32.PACK_AB R131, R172, R173 ;  /* 0x000000adac83723e */ /* 0x004fe200000000ff */
[----:B------:R-:W-:-:S04]  /*3340*/  FADD.FTZ R173, R173, R64 ;  /* 0x00000040adad7221 */ /* 0x000fc80000010000 */
[----:B------:R-:W-:Y:S02]  /*3350*/  FADD.FTZ R172, R172, R173 ;  /* 0x000000adacac7221 */ /* 0x000fe40000010000 */
[----:B------:R-:W2:Y:S01]  /*3360*/  MUFU.EX2 R0, R0 ;  /* 0x0000000000007308 */ /* 0x000ea20000000800 */
[----:B------:R-:W-:Y:S01]  /*3370*/  HMMA.16816.F32 R160, R128, R148, RZ ;  /* 0x0000009480a0723c */ /* 0x000fe200000018ff */
[----:B-1----:R-:W-:Y:S01]  /*3380*/  F2FP.F16.F32.PACK_AB R5, R42, R47 ;  /* 0x0000002f2a05723e */ /* 0x002fe200000000ff */
[----:B------:R-:W-:-:S04]  /*3390*/  FADD.FTZ R47, R47, R48 ;  /* 0x000000302f2f7221 */ /* 0x000fc80000010000 */
[----:B------:R-:W-:Y:S01]  /*33a0*/  HMMA.16816.F32 R68, R128, R80, RZ ;  /* 0x000000508044723c */ /* 0x000fe200000018ff */
[----:B------:R-:W-:Y:S01]  /*33b0*/  MUFU.EX2 R49, R49 ;  /* 0x0000003100317308 */ /* 0x000fe20000000800 */
[----:B------:R-:W-:-:S04]  /*33c0*/  FADD.FTZ R42, R42, R47 ;  /* 0x0000002f2a2a7221 */ /* 0x000fc80000010000 */
[C---:B------:R-:W-:Y:S03]  /*33d0*/  HMMA.16816.F32 R84, R128.reuse, R96, RZ ;  /* 0x000000608054723c */ /* 0x040fe600000018ff */
[----:B------:R-:W1:Y:S01]  /*33e0*/  MUFU.EX2 R46, R46 ;  /* 0x0000002e002e7308 */ /* 0x000e620000000800 */
[C---:B--2---:R-:W-:Y:S01]  /*33f0*/  F2FP.F16.F32.PACK_AB R7, R0.reuse, R3 ;  /* 0x000000030007723e */ /* 0x044fe200000000ff */
[----:B------:R-:W-:Y:S01]  /*3400*/  FADD.FTZ R3, R3, R42 ;  /* 0x0000002a03037221 */ /* 0x000fe20000010000 */
[C---:B------:R-:W-:Y:S03]  /*3410*/  HMMA.16816.F32 R144, R128.reuse, R108, RZ ;  /* 0x0000006c8090723c */ /* 0x040fe600000018ff */
[----:B------:R-:W-:Y:S01]  /*3420*/  FADD.FTZ R3, R0, R3 ;  /* 0x0000000300037221 */ /* 0x000fe20000010000 */
[----:B------:R-:W-:Y:S01]  /*3430*/  IMAD.SHL.U32 R0, R40, 0x20, RZ ;  /* 0x0000002028007824 */ /* 0x000fe200078e00ff */
[----:B------:R-:W-:Y:S01]  /*3440*/  MUFU.EX2 R54, R54 ;  /* 0x0000003600367308 */ /* 0x000fe20000000800 */
[C---:B------:R-:W-:Y:S06]  /*3450*/  HMMA.16816.F32 R140, R128.reuse, R120, RZ ;  /* 0x00000078808c723c */ /* 0x040fec00000018ff */
[C---:B------:R-:W-:Y:S01]  /*3460*/  HMMA.16816.F32 R148, R128.reuse, R150, RZ ;  /* 0x000000968094723c */ /* 0x040fe200000018ff */
[----:B------:R-:W-:Y:S05]  /*3470*/  MUFU.EX2 R61, R61 ;  /* 0x0000003d003d7308 */ /* 0x000fea0000000800 */
[C---:B------:R-:W-:Y:S03]  /*3480*/  HMMA.16816.F32 R80, R128.reuse, R82, RZ ;  /* 0x000000528050723c */ /* 0x040fe600000018ff */
[----:B------:R-:W-:Y:S03]  /*3490*/  MUFU.EX2 R67, R67 ;  /* 0x0000004300437308 */ /* 0x000fe60000000800 */
[C---:B------:R-:W-:Y:S05]  /*34a0*/  HMMA.16816.F32 R96, R128.reuse, R98, RZ ;  /* 0x000000628060723c */ /* 0x040fea00000018ff */
[----:B------:R-:W2:Y:S01]  /*34b0*/  MUFU.EX2 R66, R66 ;  /* 0x0000004200427308 */ /* 0x000ea20000000800 */
[C---:B------:R-:W-:Y:S06]  /*34c0*/  HMMA.16816.F32 R108, R128.reuse, R110, RZ ;  /* 0x0000006e806c723c */ /* 0x040fec00000018ff */
[----:B------:R-:W-:Y:S01]  /*34d0*/  HMMA.16816.F32 R120, R128, R122, RZ ;  /* 0x0000007a8078723c */ /* 0x000fe200000018ff */
[----:B------:R-:W-:Y:S05]  /*34e0*/  MUFU.EX2 R174, R174 ;  /* 0x000000ae00ae7308 */ /* 0x000fea0000000800 */
[C---:B------:R-:W-:Y:S03]  /*34f0*/  HMMA.16816.F32 R156, R4.reuse, R24, R156 ;  /* 0x00000018049c723c */ /* 0x040fe6000000189c */
[----:B------:R-:W3:Y:S03]  /*3500*/  MUFU.EX2 R175, R175 ;  /* 0x000000af00af7308 */ /* 0x000ee60000000800 */
[C---:B------:R-:W-:Y:S05]  /*3510*/  HMMA.16816.F32 R72, R4.reuse, R20, R72 ;  /* 0x000000140448723c */ /* 0x040fea0000001848 */
[----:B------:R-:W-:Y:S01]  /*3520*/  MUFU.EX2 R176, R176 ;  /* 0x000000b000b07308 */ /* 0x000fe20000000800 */
[C---:B------:R-:W-:Y:S06]  /*3530*/  HMMA.16816.F32 R88, R4.reuse, R16, R88 ;  /* 0x000000100458723c */ /* 0x040fec0000001858 */
[C---:B------:R-:W-:Y:S01]  /*3540*/  HMMA.16816.F32 R100, R4.reuse, R12, R100 ;  /* 0x0000000c0464723c */ /* 0x040fe20000001864 */
[----:B------:R-:W-:Y:S05]  /*3550*/  MUFU.EX2 R177, R177 ;  /* 0x000000b100b17308 */ /* 0x000fea0000000800 */
[C---:B------:R-:W-:Y:S03]  /*3560*/  HMMA.16816.F32 R112, R4.reuse, R8, R112 ;  /* 0x000000080470723c */ /* 0x040fe60000001870 */
[----:B------:R-:W4:Y:S03]  /*3570*/  MUFU.EX2 R180, R180 ;  /* 0x000000b400b47308 */ /* 0x000f260000000800 */
[C---:B------:R-:W-:Y:S05]  /*3580*/  HMMA.16816.F32 R124, R4.reuse, R28, R124 ;  /* 0x0000001c047c723c */ /* 0x040fea000000187c */
[----:B------:R-:W-:Y:S01]  /*3590*/  MUFU.EX2 R179, R179 ;  /* 0x000000b300b37308 */ /* 0x000fe20000000800 */
[C---:B------:R-:W-:Y:S06]  /*35a0*/  HMMA.16816.F32 R152, R4.reuse, R26, R152 ;  /* 0x0000001a0498723c */ /* 0x040fec0000001898 */
[C---:B------:R-:W-:Y:S01]  /*35b0*/  HMMA.16816.F32 R76, R4.reuse, R22, R76 ;  /* 0x00000016044c723c */ /* 0x040fe2000000184c */
[----:B------:R-:W-:Y:S05]  /*35c0*/  MUFU.EX2 R184, R184 ;  /* 0x000000b800b87308 */ /* 0x000fea0000000800 */
[C---:B------:R-:W-:Y:S03]  /*35d0*/  HMMA.16816.F32 R92, R4.reuse, R18, R92 ;  /* 0x00000012045c723c */ /* 0x040fe6000000185c */
[----:B------:R-:W-:Y:S03]  /*35e0*/  MUFU.EX2 R186, R186 ;  /* 0x000000ba00ba7308 */ /* 0x000fe60000000800 */
[C---:B------:R-:W-:Y:S05]  /*35f0*/  HMMA.16816.F32 R104, R4.reuse, R14, R104 ;  /* 0x0000000e0468723c */ /* 0x040fea0000001868 */
[----:B------:R-:W5:Y:S01]  /*3600*/  MUFU.EX2 R189, R189 ;  /* 0x000000bd00bd7308 */ /* 0x000f620000000800 */
[C---:B------:R-:W-:Y:S06]  /*3610*/  HMMA.16816.F32 R116, R4.reuse, R10, R116 ;  /* 0x0000000a0474723c */ /* 0x040fec0000001874 */
[----:B------:R-:W-:Y:S01]  /*3620*/  HMMA.16816.F32 R132, R4, R30, R132 ;  /* 0x0000001e0484723c */ /* 0x000fe20000001884 */
[----:B------:R-:W-:Y:S05]  /*3630*/  MUFU.EX2 R190, R190 ;  /* 0x000000be00be7308 */ /* 0x000fea0000000800 */
[C---:B------:R-:W-:Y:S01]  /*3640*/  HMMA.16816.F32 R136, R128.reuse, R32, RZ ;  /* 0x000000208088723c */ /* 0x040fe200000018ff */
[----:B-1----:R-:W-:Y:S01]  /*3650*/  F2FP.F16.F32.PACK_AB R4, R46, R49 ;  /* 0x000000312e04723e */ /* 0x002fe200000000ff */
[----:B------:R-:W-:Y:S01]  /*3660*/  FADD.FTZ R49, R49, R60 ;  /* 0x0000003c31317221 */ /* 0x000fe20000010000 */
[----:B--2---:R-:W-:Y:S01]  /*3670*/  F2FP.F16.F32.PACK_AB R5, R66, R67 ;  /* 0x000000434205723e */ /* 0x004fe200000000ff */
[----:B------:R-:W1:Y:S01]  /*3680*/  MUFU.EX2 R195, R195 ;  /* 0x000000c300c37308 */ /* 0x000e620000000800 */
[----:B------:R-:W-:Y:S01]  /*3690*/  F2FP.F16.F32.PACK_AB R6, R61, R54 ;  /* 0x000000363d06723e */ /* 0x000fe200000000ff */
[----:B------:R-:W-:Y:S01]  /*36a0*/  HMMA.16816.F32 R128, R128, R34, RZ ;  /* 0x000000228080723c */ /* 0x000fe200000018ff */
[----:B---3--:R-:W-:Y:S01]  /*36b0*/  F2FP.F16.F32.PACK_AB R7, R175, R174 ;  /* 0x000000aeaf07723e */ /* 0x008fe200000000ff */
[----:B------:R-:W-:Y:S01]  /*36c0*/  FADD.FTZ R67, R67, R172 ;  /* 0x000000ac43437221 */ /* 0x000fe20000010000 */
[----:B------:R-:W-:-:S03]  /*36d0*/  FADD.FTZ R49, R46, R49 ;  /* 0x000000312e317221 */ /* 0x000fc60000010000 */
[----:B------:R-:W2:Y:S01]  /*36e0*/  MUFU.EX2 R199, R199 ;  /* 0x000000c700c77308 */ /* 0x000ea20000000800 */
[----:B------:R-:W-:Y:S01]  /*36f0*/  FADD.FTZ R67, R66, R67 ;  /* 0x0000004342437221 */ /* 0x000fe20000010000 */
[C---:B------:R-:W-:Y:S01]  /*3700*/  HMMA.16816.F32 R160, R4.reuse, R24, R160 ;  /* 0x0000001804a0723c */ /* 0x040fe200000018a0 */
[----:B------:R-:W-:Y:S02]  /*3710*/  FADD.FTZ R54, R54, R49 ;  /* 0x0000003136367221 */ /* 0x000fe40000010000 */
[----:B------:R-:W-:Y:S02]  /*3720*/  FADD.FTZ R174, R174, R67 ;  /* 0x00000043aeae7221 */ /* 0x000fe40000010000 */
[----:B------:R-:W-:Y:S01]  /*3730*/  FADD.FTZ R61, R61, R54 ;  /* 0x000000363d3d7221 */ /* 0x000fe20000010000 */
[----:B------:R-:W-:Y:S01]  /*3740*/  HMMA.16816.F32 R68, R4, R20, R68 ;  /* 0x000000140444723c */ /* 0x000fe20000001844 */
[----:B------:R-:W-:Y:S01]  /*3750*/  MUFU.EX2 R202, R202 ;  /* 0x000000ca00ca7308 */ /* 0x000fe20000000800 */
[----:B------:R-:W-:-:S04]  /*3760*/  FADD.FTZ R174, R175, R174 ;  /* 0x000000aeafae7221 */ /* 0x000fc80000010000 */
[C---:B------:R-:W-:Y:S03]  /*3770*/  HMMA.16816.F32 R84, R4.reuse, R16, R84 ;  /* 0x000000100454723c */ /* 0x040fe60000001854 */
[----:B------:R-:W-:Y:S03]  /*3780*/  MUFU.EX2 R201, R201 ;  /* 0x000000c900c97308 */ /* 0x000fe60000000800 */
[C---:B------:R-:W-:Y:S05]  /*3790*/  HMMA.16816.F32 R144, R4.reuse, R12, R144 ;  /* 0x0000000c0490723c */ /* 0x040fea0000001890 */
[----:B------:R-:W-:Y:S01]  /*37a0*/  MUFU.EX2 R207, R207 ;  /* 0x000000cf00cf7308 */ /* 0x000fe20000000800 */
[C---:B------:R-:W-:Y:S06]  /*37b0*/  HMMA.16816.F32 R140, R4.reuse, R8, R140 ;  /* 0x00000008048c723c */ /* 0x040fec000000188c */
[C---:B------:R-:W-:Y:S01]  /*37c0*/  HMMA.16816.F32 R148, R4.reuse, R26, R148 ;  /* 0x0000001a0494723c */ /* 0x040fe20000001894 */
[----:B------:R-:W3:Y:S01]  /*37d0*/  LDSM.16.MT88.4 R24, [R221+0x9800] ;  /* 0x00980000dd18783b */ /* 0x000ee20000004200 */
[----:B------:R-:W2:Y:S04]  /*37e0*/  MUFU.EX2 R208, R208 ;  /* 0x000000d000d07308 */ /* 0x000ea80000000800 */
[C---:B------:R-:W-:Y:S01]  /*37f0*/  HMMA.16816.F32 R80, R4.reuse, R22, R80 ;  /* 0x000000160450723c */ /* 0x040fe20000001850 */
[----:B------:R-:W3:Y:S03]  /*3800*/  LDSM.16.MT88.4 R20, [R220+0x9800] ;  /* 0x00980000dc14783b */ /* 0x000ee60000004200 */
[----:B------:R-:W-:Y:S02]  /*3810*/  MUFU.EX2 R209, R209 ;  /* 0x000000d100d17308 */ /* 0x000fe40000000800 */
[C---:B------:R-:W-:Y:S01]  /*3820*/  HMMA.16816.F32 R96, R4.reuse, R18, R96 ;  /* 0x000000120460723c */ /* 0x040fe20000001860 */
[----:B------:R-:W3:Y:S05]  /*3830*/  LDSM.16.MT88.4 R16, [R221+0xa800] ;  /* 0x00a80000dd10783b */ /* 0x000eea0000004200 */
[C---:B------:R-:W-:Y:S01]  /*3840*/  HMMA.16816.F32 R108, R4.reuse, R14, R108 ;  /* 0x0000000e046c723c */ /* 0x040fe2000000186c */
[----:B------:R-:W3:Y:S01]  /*3850*/  LDSM.16.MT88.4 R12, [R220+0xa800] ;  /* 0x00a80000dc0c783b */ /* 0x000ee20000004200 */
[----:B------:R-:W3:Y:S04]  /*3860*/  MUFU.EX2 R210, R210 ;  /* 0x000000d200d27308 */ /* 0x000ee80000000800 */
[C---:B------:R-:W-:Y:S01]  /*3870*/  HMMA.16816.F32 R120, R4.reuse, R10, R120 ;  /* 0x0000000a0478723c */ /* 0x040fe20000001878 */
[----:B------:R-:W3:Y:S03]  /*3880*/  LDSM.16.MT88.4 R8, [R221+0xb800] ;  /* 0x00b80000dd08783b */ /* 0x000ee60000004200 */
[----:B------:R-:W-:Y:S02]  /*3890*/  MUFU.EX2 R203, R203 ;  /* 0x000000cb00cb7308 */ /* 0x000fe40000000800 */
[C---:B------:R-:W-:Y:S06]  /*38a0*/  HMMA.16816.F32 R136, R4.reuse, R28, R136 ;  /* 0x0000001c0488723c */ /* 0x040fec0000001888 */
[----:B------:R-:W-:Y:S01]  /*38b0*/  HMMA.16816.F32 R128, R4, R30, R128 ;  /* 0x0000001e0480723c */ /* 0x000fe20000001880 */
[----:B----4-:R-:W-:Y:S01]  /*38c0*/  F2FP.F16.F32.PACK_AB R28, R180, R177 ;  /* 0x000000b1b41c723e */ /* 0x010fe200000000ff */
[----:B------:R-:W-:Y:S01]  /*38d0*/  MUFU.EX2 R204, R204 ;  /* 0x000000cc00cc7308 */ /* 0x000fe20000000800 */
[----:B-----5:R-:W-:Y:S01]  /*38e0*/  F2FP.F16.F32.PACK_AB R29, R189, R186 ;  /* 0x000000babd1d723e */ /* 0x020fe200000000ff */
[----:B------:R-:W-:Y:S01]  /*38f0*/  FADD.FTZ R177, R177, R44 ;  /* 0x0000002cb1b17221 */ /* 0x000fe20000010000 */
[----:B------:R-:W-:Y:S01]  /*3900*/  FADD.FTZ R186, R186, R3 ;  /* 0x00000003baba7221 */ /* 0x000fe20000010000 */
[----:B------:R-:W-:-:S02]  /*3910*/  SHF.L.U64.HI R3, R40, 0x5, R41 ;  /* 0x0000000528037819 */ /* 0x000fc40000010229 */
[----:B------:R-:W-:Y:S01]  /*3920*/  F2FP.F16.F32.PACK_AB R30, R184, R179 ;  /* 0x000000b3b81e723e */ /* 0x000fe200000000ff */
[----:B------:R-:W-:Y:S01]  /*3930*/  FADD.FTZ R180, R180, R177 ;  /* 0x000000b1b4b47221 */ /* 0x000fe20000010000 */
[----:B-1----:R-:W-:Y:S01]  /*3940*/  F2FP.F16.F32.PACK_AB R31, R195, R190 ;  /* 0x000000bec31f723e */ /* 0x002fe200000000ff */
[----:B------:R-:W-:Y:S01]  /*3950*/  MUFU.EX2 R200, R200 ;  /* 0x000000c800c87308 */ /* 0x000fe20000000800 */
[----:B--2---:R-:W-:Y:S01]  /*3960*/  F2FP.F16.F32.PACK_AB R4, R199, R176 ;  /* 0x000000b0c704723e */ /* 0x004fe200000000ff */
[----:B------:R-:W-:Y:S01]  /*3970*/  FADD.FTZ R176, R176, R61 ;  /* 0x0000003db0b07221 */ /* 0x000fe20000010000 */
[----:B------:R-:W-:Y:S01]  /*3980*/  F2FP.F16.F32.PACK_AB R5, R208, R207 ;  /* 0x000000cfd005723e */ /* 0x000fe200000000ff */
[----:B------:R-:W-:Y:S01]  /*3990*/  FADD.FTZ R207, R207, R174 ;  /* 0x000000aecfcf7221 */ /* 0x000fe20000010000 */
[----:B------:R-:W-:Y:S01]  /*39a0*/  F2FP.F16.F32.PACK_AB R6, R201, R202 ;  /* 0x000000cac906723e */ /* 0x000fe200000000ff */
[C---:B---3--:R-:W-:Y:S01]  /*39b0*/  HMMA.16816.F32 R156, R28.reuse, R24, R156 ;  /* 0x000000181c9c723c */ /* 0x048fe2000000189c */
[----:B------:R-:W-:Y:S01]  /*39c0*/  F2FP.F16.F32.PACK_AB R7, R210, R209 ;  /* 0x000000d1d207723e */ /* 0x000fe200000000ff */
[----:B------:R-:W-:Y:S01]  /*39d0*/  MUFU.EX2 R198, R198 ;  /* 0x000000c600c67308 */ /* 0x000fe20000000800 */
[----:B------:R-:W-:Y:S01]  /*39e0*/  FADD.FTZ R199, R199, R176 ;  /* 0x000000b0c7c77221 */ /* 0x000fe20000010000 */
[----:B------:R-:W-:Y:S01]  /*39f0*/  FADD.FTZ R208, R208, R207 ;  /* 0x000000cfd0d07221 */ /* 0x000fe20000010000 */
[----:B------:R-:W-:Y:S01]  /*3a00*/  FADD.FTZ R189, R189, R186 ;  /* 0x000000babdbd7221 */ /* 0x000fe20000010000 */
[C---:B------:R-:W-:Y:S01]  /*3a10*/  HMMA.16816.F32 R72, R28.reuse, R20, R72 ;  /* 0x000000141c48723c */ /* 0x040fe20000001848 */
[----:B------:R-:W-:Y:S01]  /*3a20*/  FADD.FTZ R202, R202, R199 ;  /* 0x000000c7caca7221 */ /* 0x000fe20000010000 */
[----:B------:R-:W-:Y:S01]  /*3a30*/  FADD.FTZ R209, R209, R208 ;  /* 0x000000d0d1d17221 */ /* 0x000fe20000010000 */
[----:B------:R-:W-:Y:S01]  /*3a40*/  FADD.FTZ R179, R179, R180 ;  /* 0x000000b4b3b37221 */ /* 0x000fe20000010000 */
[----:B------:R-:W1:Y:S01]  /*3a50*/  MUFU.EX2 R205, R205 ;  /* 0x000000cd00cd7308 */ /* 0x000e620000000800 */
[----:B------:R-:W-:Y:S01]  /*3a60*/  FADD.FTZ R190, R190, R189 ;  /* 0x000000bdbebe7221 */ /* 0x000fe20000010000 */
[----:B------:R-:W-:Y:S01]  /*3a70*/  HMMA.16816.F32 R88, R28, R16, R88 ;  /* 0x000000101c58723c */ /* 0x000fe20000001858 */
[----:B------:R-:W-:Y:S01]  /*3a80*/  FADD.FTZ R202, R201, R202 ;  /* 0x000000cac9ca7221 */ /* 0x000fe20000010000 */
[----:B------:R-:W-:Y:S01]  /*3a90*/  FADD.FTZ R209, R210, R209 ;  /* 0x000000d1d2d17221 */ /* 0x000fe20000010000 */
[----:B------:R-:W-:Y:S01]  /*3aa0*/  FADD.FTZ R179, R184, R179 ;  /* 0x000000b3b8b37221 */ /* 0x000fe20000010000 */
[----:B------:R-:W-:-:S02]  /*3ab0*/  FADD.FTZ R195, R195, R190 ;  /* 0x000000bec3c37221 */ /* 0x000fc40000010000 */
[C---:B------:R-:W-:Y:S01]  /*3ac0*/  HMMA.16816.F32 R100, R28.reuse, R12, R100 ;  /* 0x0000000c1c64723c */ /* 0x040fe20000001864 */
[----:B------:R-:W-:Y:S05]  /*3ad0*/  MUFU.EX2 R192, R192 ;  /* 0x000000c000c07308 */ /* 0x000fea0000000800 */
[C---:B------:R-:W-:Y:S03]  /*3ae0*/  HMMA.16816.F32 R112, R28.reuse, R8, R112 ;  /* 0x000000081c70723c */ /* 0x040fe60000001870 */
[----:B------:R-:W2:Y:S01]  /*3af0*/  MUFU.EX2 R191, R191 ;  /* 0x000000bf00bf7308 */ /* 0x000ea20000000800 */
[C---:B-1----:R-:W-:Y:S01]  /*3b00*/  F2FP.F16.F32.PACK_AB R32, R205.reuse, R198 ;  /* 0x000000c6cd20723e */ /* 0x042fe200000000ff */
[----:B------:R-:W-:Y:S01]  /*3b10*/  FADD.FTZ R198, R198, R179 ;  /* 0x000000b3c6c67221 */ /* 0x000fe20000010000 */
[----:B------:R-:W-:Y:S03]  /*3b20*/  HMMA.16816.F32 R124, R28, R36, R124 ;  /* 0x000000241c7c723c */ /* 0x000fe6000000187c */
[----:B------:R-:W-:-:S02]  /*3b30*/  FADD.FTZ R205, R205, R198 ;  /* 0x000000c6cdcd7221 */ /* 0x000fc40000010000 */
[----:B------:R-:W-:Y:S01]  /*3b40*/  MUFU.EX2 R183, R183 ;  /* 0x000000b700b77308 */ /* 0x000fe20000000800 */
[C---:B------:R-:W-:Y:S06]  /*3b50*/  HMMA.16816.F32 R152, R28.reuse, R26, R152 ;  /* 0x0000001a1c98723c */ /* 0x040fec0000001898 */
[----:B------:R-:W-:Y:S01]  /*3b60*/  HMMA.16816.F32 R76, R28, R22, R76 ;  /* 0x000000161c4c723c */ /* 0x000fe2000000184c */
[----:B------:R-:W-:Y:S01]  /*3b70*/  MUFU.EX2 R206, R206 ;  /* 0x000000ce00ce7308 */ /* 0x000fe20000000800 */
[----:B--2---:R-:W-:Y:S01]  /*3b80*/  F2FP.F16.F32.PACK_AB R33, R191, R192 ;  /* 0x000000c0bf21723e */ /* 0x004fe200000000ff */
[----:B------:R-:W-:-:S03]  /*3b90*/  FADD.FTZ R192, R192, R195 ;  /* 0x000000c3c0c07221 */ /* 0x000fc60000010000 */
[C---:B------:R-:W-:Y:S01]  /*3ba0*/  HMMA.16816.F32 R92, R28.reuse, R18, R92 ;  /* 0x000000121c5c723c */ /* 0x040fe2000000185c */
[----:B------:R-:W-:Y:S02]  /*3bb0*/  FADD.FTZ R192, R191, R192 ;  /* 0x000000c0bfc07221 */ /* 0x000fe40000010000 */
[----:B------:R-:W-:Y:S03]  /*3bc0*/  MUFU.EX2 R247, R247 ;  /* 0x000000f700f77308 */ /* 0x000fe60000000800 */
[C---:B------:R-:W-:Y:S05]  /*3bd0*/  HMMA.16816.F32 R104, R28.reuse, R14, R104 ;  /* 0x0000000e1c68723c */ /* 0x040fea0000001868 */
[----:B------:R-:W-:Y:S01]  /*3be0*/  MUFU.EX2 R194, R194 ;  /* 0x000000c200c27308 */ /* 0x000fe20000000800 */
[C---:B------:R-:W-:Y:S06]  /*3bf0*/  HMMA.16816.F32 R116, R28.reuse, R10, R116 ;  /* 0x0000000a1c74723c */ /* 0x040fec0000001874 */
[----:B------:R-:W-:Y:S01]  /*3c00*/  HMMA.16816.F32 R132, R28, R38, R132 ;  /* 0x000000261c84723c */ /* 0x000fe20000001884 */
[----:B------:R-:W1:Y:S01]  /*3c10*/  LDSM.16.MT88.4 R28, [R221+0x9c00] ;  /* 0x009c0000dd1c783b */ /* 0x000e620000004200 */
[----:B------:R-:W2:Y:S04]  /*3c20*/  MUFU.EX2 R245, R245 ;  /* 0x000000f500f57308 */ /* 0x000ea80000000800 */
[C---:B------:R-:W-:Y:S04]  /*3c30*/  HMMA.16816.F32 R160, R4.reuse, R24, R160 ;  /* 0x0000001804a0723c */ /* 0x040fe800000018a0 */
[----:B------:R-:W-:Y:S02]  /*3c40*/  MUFU.EX2 R187, R187 ;  /* 0x000000bb00bb7308 */ /* 0x000fe40000000800 */
[C---:B------:R-:W-:Y:S01]  /*3c50*/  HMMA.16816.F32 R148, R4.reuse, R26, R148 ;  /* 0x0000001a0494723c */ /* 0x040fe20000001894 */
[----:B------:R-:W3:Y:S05]  /*3c60*/  LDSM.16.MT88.4 R24, [R220+0x9c00] ;  /* 0x009c0000dc18783b */ /* 0x000eea0000004200 */
[----:B------:R-:W-:Y:S01]  /*3c70*/  HMMA.16816.F32 R68, R4, R20, R68 ;  /* 0x000000140444723c */ /* 0x000fe20000001844 */
[----:B------:R-:W4:Y:S01]  /*3c80*/  MUFU.EX2 R188, R188 ;  /* 0x000000bc00bc7308 */ /* 0x000f220000000800 */
[----:B--2---:R-:W-:Y:S01]  /*3c90*/  F2FP.F16.F32.PACK_AB R34, R245, R194 ;  /* 0x000000c2f522723e */ /* 0x004fe200000000ff */
[----:B------:R-:W-:-:S03]  /*3ca0*/  FADD.FTZ R194, R194, R205 ;  /* 0x000000cdc2c27221 */ /* 0x000fc60000010000 */
[----:B------:R-:W-:Y:S01]  /*3cb0*/  HMMA.16816.F32 R80, R4, R22, R80 ;  /* 0x000000160450723c */ /* 0x000fe20000001850 */
[----:B------:R-:W2:Y:S01]  /*3cc0*/  LDSM.16.MT88.4 R20, [R221+0xac00] ;  /* 0x00ac0000dd14783b */ /* 0x000ea20000004200 */
[----:B------:R-:W-:-:S04]  /*3cd0*/  FADD.FTZ R245, R245, R194 ;  /* 0x000000c2f5f57221 */ /* 0x000fc80000010000 */
[C---:B------:R-:W-:Y:S06]  /*3ce0*/  HMMA.16816.F32 R84, R4.reuse, R16, R84 ;  /* 0x000000100454723c */ /* 0x040fec0000001854 */
[----:B------:R-:W-:Y:S01]  /*3cf0*/  HMMA.16816.F32 R96, R4, R18, R96 ;  /* 0x000000120460723c */ /* 0x000fe20000001860 */
[----:B------:R-:W5:Y:S01]  /*3d00*/  LDSM.16.MT88.4 R16, [R220+0xac00] ;  /* 0x00ac0000dc10783b */ /* 0x000f620000004200 */
[----:B----4-:R-:W-:Y:S01]  /*3d10*/  F2FP.F16.F32.PACK_AB R35, R188, R187 ;  /* 0x000000bbbc23723e */ /* 0x010fe200000000ff */
[----:B------:R-:W-:-:S03]  /*3d20*/  FADD.FTZ R187, R187, R192 ;  /* 0x000000c0bbbb7221 */ /* 0x000fc60000010000 */
[----:B------:R-:W-:Y:S01]  /*3d30*/  HMMA.16816.F32 R144, R4, R12, R144 ;  /* 0x0000000c0490723c */ /* 0x000fe20000001890 */
[----:B------:R-:W-:-:S05]  /*3d40*/  FADD.FTZ R243, R188, R187 ;  /* 0x000000bbbcf37221 */ /* 0x000fca0000010000 */
[C---:B------:R-:W-:Y:S01]  /*3d50*/  HMMA.16816.F32 R108, R4.reuse, R14, R108 ;  /* 0x0000000e046c723c */ /* 0x040fe2000000186c */
[----:B------:R-:W4:Y:S05]  /*3d60*/  LDSM.16.MT88.4 R12, [R221+0xbc00] ;  /* 0x00bc0000dd0c783b */ /* 0x000f2a0000004200 */
[C---:B------:R-:W-:Y:S06]  /*3d70*/  HMMA.16816.F32 R140, R4.reuse, R8, R140 ;  /* 0x00000008048c723c */ /* 0x040fec000000188c */
[C---:B------:R-:W-:Y:S01]  /*3d80*/  HMMA.16816.F32 R120, R4.reuse, R10, R120 ;  /* 0x0000000a0478723c */ /* 0x040fe20000001878 */
[----:B------:R-:W4:Y:S05]  /*3d90*/  LDSM.16.MT88.4 R8, [R220+0xbc00] ;  /* 0x00bc0000dc08783b */ /* 0x000f2a0000004200 */
[C---:B------:R-:W-:Y:S01]  /*3da0*/  HMMA.16816.F32 R136, R4.reuse, R36, R136 ;  /* 0x000000240488723c */ /* 0x040fe20000001888 */
[----:B------:R-:W-:Y:S05]  /*3db0*/  MUFU.EX2 R36, R181 ;  /* 0x000000b500247308 */ /* 0x000fea0000000800 */
[----:B------:R-:W-:Y:S01]  /*3dc0*/  HMMA.16816.F32 R128, R4, R38, R128 ;  /* 0x000000260480723c */ /* 0x000fe20000001880 */
[----:B------:R-:W-:-:S05]  /*3dd0*/  FFMA.FTZ R37, R178, UR4, -R182 ;  /* 0x00000004b2257c23 */ /* 0x000fca00080108b6 */
[C---:B-1----:R-:W-:Y:S01]  /*3de0*/  HMMA.16816.F32 R156, R32.reuse, R28, R156 ;  /* 0x0000001c209c723c */ /* 0x042fe2000000189c */
[----:B------:R-:W1:Y:S01]  /*3df0*/  MUFU.EX2 R37, R37 ;  /* 0x0000002500257308 */ /* 0x000e620000000800 */
[----:B------:R-:W-:Y:S01]  /*3e00*/  F2FP.F16.F32.PACK_AB R4, R204, R203 ;  /* 0x000000cbcc04723e */ /* 0x000fe200000000ff */
[----:B------:R-:W-:Y:S01]  /*3e10*/  FADD.FTZ R203, R203, R202 ;  /* 0x000000cacbcb7221 */ /* 0x000fe20000010000 */
[----:B------:R-:W-:Y:S01]  /*3e20*/  F2FP.F16.F32.PACK_AB R5, R183, R200 ;  /* 0x000000c8b705723e */ /* 0x000fe200000000ff */
[----:B------:R-:W-:Y:S01]  /*3e30*/  FADD.FTZ R200, R200, R209 ;  /* 0x000000d1c8c87221 */ /* 0x000fe20000010000 */
[----:B------:R-:W-:Y:S01]  /*3e40*/  F2FP.F16.F32.PACK_AB R6, R247, R206 ;  /* 0x000000cef706723e */ /* 0x000fe200000000ff */
[----:B------:R-:W-:Y:S01]  /*3e50*/  FADD.FTZ R203, R204, R203 ;  /* 0x000000cbcccb7221 */ /* 0x000fe20000010000 */
[----:B------:R-:W-:Y:S01]  /*3e60*/  HMMA.16816.F32 R152, R32, R30, R152 ;  /* 0x0000001e2098723c */ /* 0x000fe20000001898 */
[----:B------:R-:W-:Y:S02]  /*3e70*/  FADD.FTZ R183, R183, R200 ;  /* 0x000000c8b7b77221 */ /* 0x000fe40000010000 */
[----:B------:R-:W-:-:S03]  /*3e80*/  FADD.FTZ R206, R206, R203 ;  /* 0x000000cbcece7221 */ /* 0x000fc60000010000 */
[----:B---3--:R-:W-:Y:S01]  /*3e90*/  HMMA.16816.F32 R72, R32, R24, R72 ;  /* 0x000000182048723c */ /* 0x008fe20000001848 */
[----:B------:R-:W-:Y:S01]  /*3ea0*/  FADD.FTZ R247, R247, R206 ;  /* 0x000000cef7f77221 */ /* 0x000fe20000010000 */
[----:B-1----:R-:W-:Y:S01]  /*3eb0*/  F2FP.F16.F32.PACK_AB R7, R37, R36 ;  /* 0x000000242507723e */ /* 0x002fe200000000ff */
[----:B------:R-:W-:-:S03]  /*3ec0*/  FADD.FTZ R36, R36, R183 ;  /* 0x000000b724247221 */ /* 0x000fc60000010000 */
[----:B------:R-:W-:Y:S01]  /*3ed0*/  HMMA.16816.F32 R76, R32, R26, R76 ;  /* 0x0000001a204c723c */ /* 0x000fe2000000184c */
[----:B------:R-:W-:-:S05]  /*3ee0*/  FADD.FTZ R244, R37, R36 ;  /* 0x0000002425f47221 */ /* 0x000fca0000010000 */
[C---:B--2---:R-:W-:Y:S06]  /*3ef0*/  HMMA.16816.F32 R88, R32.reuse, R20, R88 ;  /* 0x000000142058723c */ /* 0x044fec0000001858 */
[C---:B------:R-:W-:Y:S06]  /*3f00*/  HMMA.16816.F32 R92, R32.reuse, R22, R92 ;  /* 0x00000016205c723c */ /* 0x040fec000000185c */
[C---:B-----5:R-:W-:Y:S06]  /*3f10*/  HMMA.16816.F32 R100, R32.reuse, R16, R100 ;  /* 0x000000102064723c */ /* 0x060fec0000001864 */
[C---:B------:R-:W-:Y:S06]  /*3f20*/  HMMA.16816.F32 R104, R32.reuse, R18, R104 ;  /* 0x000000122068723c */ /* 0x040fec0000001868 */
[C---:B----4-:R-:W-:Y:S06]  /*3f30*/  HMMA.16816.F32 R112, R32.reuse, R12, R112 ;  /* 0x0000000c2070723c */ /* 0x050fec0000001870 */
[C---:B------:R-:W-:Y:S06]  /*3f40*/  HMMA.16816.F32 R116, R32.reuse, R14, R116 ;  /* 0x0000000e2074723c */ /* 0x040fec0000001874 */
[C---:B------:R-:W-:Y:S06]  /*3f50*/  HMMA.16816.F32 R124, R32.reuse, R8, R124 ;  /* 0x00000008207c723c */ /* 0x040fec000000187c */
[----:B------:R-:W-:Y:S06]  /*3f60*/  HMMA.16816.F32 R132, R32, R10, R132 ;  /* 0x0000000a2084723c */ /* 0x000fec0000001884 */
[C---:B------:R-:W-:Y:S06]  /*3f70*/  HMMA.16816.F32 R160, R4.reuse, R28, R160 ;  /* 0x0000001c04a0723c */ /* 0x040fec00000018a0 */
        /* <DEDUP_REMOVED lines=10> */
[----:B------:R-:W-:Y:S01]  /*4020*/  HMMA.16816.F32 R128, R4, R10, R128 ;  /* 0x0000000a0480723c */ /* 0x000fe20000001880 */
[----:B------:R-:W-:-:S08]  /*4030*/  NOP ;  /* 0x0000000000007918 */ /* 0x000fd00000000000 */
[----:B------:R-:W-:-:S15]  /*4040*/  @!P0 BRA `(.L_x_2) ;  /* 0x0000003400d08947 */ /* 0x000fde0003800000 */
[----:B------:R-:W-:Y:S01]  /*4050*/  VIADD R164, R2, 0xfffffffe ;  /* 0xfffffffe02a47836 */ /* 0x000fe20000000000 */
[----:B------:R-:W-:-:S04]  /*4060*/  DEPBAR.LE SB0, 0x0 ;  /* 0x000080000000791a */ /* 0x000fc80000000000 */
[----:B------:R-:W-:Y:S01]  /*4070*/  SHF.R.S32.HI R4, RZ, 0x1f, R164 ;  /* 0x0000001fff047819 */ /* 0x000fe200000114a4 */
[----:B------:R-:W-:Y:S02]  /*4080*/  IMAD R5, R228, R164, RZ ;  /* 0x000000a4e4057224 */ /* 0x000fe400078e02ff */
[----:B------:R-:W-:-:S04]  /*4090*/  IMAD.WIDE.U32 R6, R164, R229, R216 ;  /* 0x000000e5a4067225 */ /* 0x000fc800078e00d8 */
[----:B------:R-:W-:Y:S01]  /*40a0*/  IMAD R4, R4, R229, R5 ;  /* 0x000000e504047224 */ /* 0x000fe200078e0205 */
[----:B------:R-:W-:Y:S01]  /*40b0*/  BAR.SYNC.DEFER_BLOCKING 0x0 ;  /* 0x0000000000007b1d */ /* 0x000fe20000010000 */
[----:B------:R-:W-:Y:S02]  /*40c0*/  LEA R8, P1, R6, UR6, 0x1 ;  /* 0x0000000606087c11 */ /* 0x000fe4000f8208ff */
[----:B------:R-:W-:Y:S02]  /*40d0*/  IMAD.IADD R4, R7, 0x1, R4 ;  /* 0x0000000107047824 */ /* 0x000fe400078e0204 */
[----:B------:R-:W-:-:S03]  /*40e0*/  LEA R10, P0, R0, R8, 0x1 ;  /* 0x00000008000a7211 */ /* 0x000fc600078008ff */
[----:B------:R-:W-:-:S04]  /*40f0*/  LEA.HI.X R9, R6, UR7, R4, 0x1, P1 ;  /* 0x0000000706097c11 */ /* 0x000fc800088f0c04 */
[----:B------:R-:W-:Y:S01]  /*4100*/  LEA.HI.X R11, R0, R9, R3, 0x1, P0 ;  /* 0x00000009000b7211 */ /* 0x000fe200000f0c03 */
        /* <DEDUP_REMOVED lines=10> */
[----:B------:R-:W2:Y:S04]  /*41b0*/  LDSM.16.M88.4 R12, [R224] ;  /* 0x00000000e00c783b */ /* 0x000ea80000000200 */
[----:B------:R-:W3:Y:S04]  /*41c0*/  LDSM.16.M88.4 R184, [R225+0x1000] ;  /* 0x00100000e1b8783b */ /* 0x000ee80000000200 */
[----:B------:R-:W-:Y:S04]  /*41d0*/  LDSM.16.M88.4 R212, [R223] ;  /* 0x00000000dfd4783b */ /* 0x000fe80000000200 */
[----:B------:R-:W4:Y:S04]  /*41e0*/  LDSM.16.M88.4 R28, [R222] ;  /* 0x00000000de1c783b */ /* 0x000f280000000200 */
[----:B------:R-:W5:Y:S04]  /*41f0*/  LDSM.16.M88.4 R208, [R223+0x1000] ;  /* 0x00100000dfd0783b */ /* 0x000f680000000200 */
[----:B------:R-:W1:Y:S04]  /*4200*/  LDSM.16.M88.4 R40, [R224+0x400] ;  /* 0x00040000e028783b */ /* 0x000e680000000200 */
[----:B------:R-:W1:Y:S04]  /*4210*/  LDSM.16.M88.4 R44, [R222+0x400] ;  /* 0x00040000de2c783b */ /* 0x000e680000000200 */
[----:B------:R-:W-:Y:S04]  /*4220*/  LDSM.16.M88.4 R172, [R225+0x3000] ;  /* 0x00300000e1ac783b */ /* 0x000fe80000000200 */
[----:B------:R-:W1:Y:S04]  /*4230*/  LDSM.16.M88.4 R36, [R224+0x1000] ;  /* 0x00100000e024783b */ /* 0x000e680000000200 */
[----:B------:R-:W1:Y:S01]  /*4240*/  LDSM.16.M88.4 R176, [R225+0x2000] ;  /* 0x00200000e1b0783b */ /* 0x000e620000000200 */
[-C--:B--2---:R-:W-:Y:S03]  /*4250*/  HMMA.16816.F32 R24, R180, R12.reuse, RZ ;  /* 0x0000000cb418723c */ /* 0x084fe600000018ff */
[----:B------:R-:W2:Y:S04]  /*4260*/  LDSM.16.M88.4 R64, [R224+0x1400] ;  /* 0x00140000e040783b */ /* 0x000ea80000000200 */
[----:B------:R-:W-:Y:S01]  /*4270*/  LDSM.16.M88.4 R52, [R223+0x3000] ;  /* 0x00300000df34783b */ /* 0x000fe20000000200 */
[C---:B---3--:R-:W-:Y:S03]  /*4280*/  HMMA.16816.F32 R20, R184.reuse, R12, RZ ;  /* 0x0000000cb814723c */ /* 0x048fe600000018ff */
[----:B------:R-:W3:Y:S03]  /*4290*/  LDSM.16.M88.4 R60, [R222+0x1000] ;  /* 0x00100000de3c783b */ /* 0x000ee60000000200 */
[-C--:B------:R-:W-:Y:S01]  /*42a0*/  HMMA.16816.F32 R16, R184, R14.reuse, RZ ;  /* 0x0000000eb810723c */ /* 0x080fe200000018ff */
[----:B------:R-:W3:Y:S04]  /*42b0*/  LDSM.16.M88.4 R56, [R223+0x2000] ;  /* 0x00200000df38783b */ /* 0x000ee80000000200 */
[----:B------:R-:W-:Y:S01]  /*42c0*/  LDSM.16.M88.4 R48, [R225+0x4000] ;  /* 0x00400000e130783b */ /* 0x000fe20000000200 */
[----:B------:R-:W-:Y:S03]  /*42d0*/  HMMA.16816.F32 R12, R180, R14, RZ ;  /* 0x0000000eb40c723c */ /* 0x000fe600000018ff */
[----:B------:R-:W-:Y:S03]  /*42e0*/  LDSM.16.M88.4 R196, [R224+0x2400] ;  /* 0x00240000e0c4783b */ /* 0x000fe60000000200 */
[-C--:B----4-:R-:W-:Y:S01]  /*42f0*/  HMMA.16816.F32 R24, R212, R28.reuse, R24 ;  /* 0x0000001cd418723c */ /* 0x090fe20000001818 */
[----:B------:R-:W-:Y:S04]  /*4300*/  LDSM.16.M88.4 R192, [R222+0x2000] ;  /* 0x00200000dec0783b */ /* 0x000fe80000000200 */
[----:B------:R-:W-:Y:S01]  /*4310*/  LDSM.16.M88.4 R188, [R224+0x800] ;  /* 0x00080000e0bc783b */ /* 0x000fe20000000200 */
[C---:B-----5:R-:W-:Y:S03]  /*4320*/  HMMA.16816.F32 R20, R208.reuse, R28, R20 ;  /* 0x0000001cd014723c */ /* 0x060fe60000001814 */
[----:B------:R-:W-:Y:S03]  /*4330*/  LDSM.16.M88.4 R204, [R224+0xc00] ;  /* 0x000c0000e0cc783b */ /* 0x000fe60000000200 */
[-C--:B------:R-:W-:Y:S01]  /*4340*/  HMMA.16816.F32 R16, R208, R30.reuse, R16 ;  /* 0x0000001ed010723c */ /* 0x080fe20000001810 */
[----:B------:R-:W-:Y:S04]  /*4350*/  LDSM.16.M88.4 R248, [R222+0xc00] ;  /* 0x000c0000def8783b */ /* 0x000fe80000000200 */
[----:B------:R-:W-:Y:S01]  /*4360*/  LDSM.16.M88.4 R216, [R222+0x2400] ;  /* 0x00240000ded8783b */ /* 0x000fe20000000200 */
[----:B------:R-:W-:Y:S03]  /*4370*/  HMMA.16816.F32 R12, R212, R30, R12 ;  /* 0x0000001ed40c723c */ /* 0x000fe6000000180c */
[----:B------:R-:W0:Y:S03]  /*4380*/  LDGDEPBAR ;  /* 0x00000000000079af */ /* 0x000e260000000000 */
[-C--:B-1----:R-:W-:Y:S06]  /*4390*/  HMMA.16816.F32 R8, R180, R40.reuse, RZ ;  /* 0x00000028b408723c */ /* 0x082fec00000018ff */
[C---:B------:R-:W-:Y:S06]  /*43a0*/  HMMA.16816.F32 R4, R184.reuse, R40, RZ ;  /* 0x00000028b804723c */ /* 0x040fec00000018ff */
[-C--:B------:R-:W-:Y:S06]  /*43b0*/  HMMA.16816.F32 R32, R184, R42.reuse, RZ ;  /* 0x0000002ab820723c */ /* 0x080fec00000018ff */
[----:B------:R-:W-:Y:S01]  /*43c0*/  HMMA.16816.F32 R28, R180, R42, RZ ;  /* 0x0000002ab41c723c */ /* 0x000fe200000018ff */
[----:B------:R-:W1:Y:S05]  /*43d0*/  LDSM.16.M88.4 R40, [R222+0x1400] ;  /* 0x00140000de28783b */ /* 0x000e6a0000000200 */
[-C--:B------:R-:W-:Y:S06]  /*43e0*/  HMMA.16816.F32 R8, R212, R44.reuse, R8 ;  /* 0x0000002cd408723c */ /* 0x080fec0000001808 */
[C---:B------:R-:W-:Y:S06]  /*43f0*/  HMMA.16816.F32 R4, R208.reuse, R44, R4 ;  /* 0x0000002cd004723c */ /* 0x040fec0000001804 */
[-C--:B------:R-:W-:Y:S06]  /*4400*/  HMMA.16816.F32 R32, R208, R46.reuse, R32 ;  /* 0x0000002ed020723c */ /* 0x080fec0000001820 */
[----:B------:R-:W-:Y:S01]  /*4410*/  HMMA.16816.F32 R28, R212, R46, R28 ;  /* 0x0000002ed41c723c */ /* 0x000fe2000000181c */
[----:B------:R-:W-:Y:S05]  /*4420*/  LDSM.16.M88.4 R44, [R225+0x5000] ;  /* 0x00500000e12c783b */ /* 0x000fea0000000200 */
[-C--:B------:R-:W-:Y:S06]  /*4430*/  HMMA.16816.F32 R20, R172, R36.reuse, R20 ;  /* 0x00000024ac14723c */ /* 0x080fec0000001814 */
[----:B------:R-:W-:Y:S06]  /*4440*/  HMMA.16816.F32 R24, R176, R36, R24 ;  /* 0x00000024b018723c */ /* 0x000fec0000001818 */
[-C--:B------:R-:W-:Y:S06]  /*4450*/  HMMA.16816.F32 R16, R172, R38.reuse, R16 ;  /* 0x00000026ac10723c */ /* 0x080fec0000001810 */
[C---:B------:R-:W-:Y:S01]  /*4460*/  HMMA.16816.F32 R12, R176.reuse, R38, R12 ;  /* 0x00000026b00c723c */ /* 0x040fe2000000180c */
[----:B------:R-:W4:Y:S05]  /*4470*/  LDSM.16.M88.4 R36, [R224+0x2000] ;  /* 0x00200000e024783b */ /* 0x000f2a0000000200 */
[-C--:B--2---:R-:W-:Y:S06]  /*4480*/  HMMA.16816.F32 R8, R176, R64.reuse, R8 ;  /* 0x00000040b008723c */ /* 0x084fec0000001808 */
[C---:B------:R-:W-:Y:S06]  /*4490*/  HMMA.16816.F32 R4, R172.reuse, R64, R4 ;  /* 0x00000040ac04723c */ /* 0x040fec0000001804 */
[-C--:B------:R-:W-:Y:S06]  /*44a0*/  HMMA.16816.F32 R32, R172, R66.reuse, R32 ;  /* 0x00000042ac20723c */ /* 0x080fec0000001820 */
[----:B------:R-:W-:Y:S06]  /*44b0*/  HMMA.16816.F32 R28, R176, R66, R28 ;  /* 0x00000042b01c723c */ /* 0x000fec000000181c */
[-C--:B---3--:R-:W-:Y:S06]  /*44c0*/  HMMA.16816.F32 R20, R52, R60.reuse, R20 ;  /* 0x0000003c3414723c */ /* 0x088fec0000001814 */
[----:B------:R-:W-:Y:S06]  /*44d0*/  HMMA.16816.F32 R24, R56, R60, R24 ;  /* 0x0000003c3818723c */ /* 0x000fec0000001818 */
[-C--:B------:R-:W-:Y:S06]  /*44e0*/  HMMA.16816.F32 R16, R52, R62.reuse, R16 ;  /* 0x0000003e3410723c */ /* 0x080fec0000001810 */
[C---:B------:R-:W-:Y:S06]  /*44f0*/  HMMA.16816.F32 R12, R56.reuse, R62, R12 ;  /* 0x0000003e380c723c */ /* 0x040fec000000180c */
[-C--:B-1----:R-:W-:Y:S06]  /*4500*/  HMMA.16816.F32 R8, R56, R40.reuse, R8 ;  /* 0x000000283808723c */ /* 0x082fec0000001808 */
[C---:B------:R-:W-:Y:S06]  /*4510*/  HMMA.16816.F32 R4, R52.reuse, R40, R4 ;  /* 0x000000283404723c */ /* 0x040fec0000001804 */
[-C--:B------:R-:W-:Y:S06]  /*4520*/  HMMA.16816.F32 R32, R52, R42.reuse, R32 ;  /* 0x0000002a3420723c */ /* 0x080fec0000001820 */
[----:B------:R-:W-:Y:S01]  /*4530*/  HMMA.16816.F32 R28, R56, R42, R28 ;  /* 0x0000002a381c723c */ /* 0x000fe2000000181c */
[----:B------:R-:W1:Y:S05]  /*4540*/  LDSM.16.M88.4 R40, [R223+0x4000] ;  /* 0x00400000df28783b */ /* 0x000e6a0000000200 */
[-C--:B----4-:R-:W-:Y:S06]  /*4550*/  HMMA.16816.F32 R20, R44, R36.reuse, R20 ;  /* 0x000000242c14723c */ /* 0x090fec0000001814 */
[----:B------:R-:W-:Y:S06]  /*4560*/  HMMA.16816.F32 R24, R48, R36, R24 ;  /* 0x000000243018723c */ /* 0x000fec0000001818 */
[-C--:B------:R-:W-:Y:S06]  /*4570*/  HMMA.16816.F32 R16, R44, R38.reuse, R16 ;  /* 0x000000262c10723c */ /* 0x080fec0000001810 */
[C---:B------:R-:W-:Y:S01]  /*4580*/  HMMA.16816.F32 R12, R48.reuse, R38, R12 ;  /* 0x00000026300c723c */ /* 0x040fe2000000180c */
[----:B------:R-:W2:Y:S05]  /*4590*/  LDSM.16.M88.4 R36, [R223+0x5000] ;  /* 0x00500000df24783b */ /* 0x000eaa0000000200 */
[-C--:B------:R-:W-:Y:S06]  /*45a0*/  HMMA.16816.F32 R8, R48, R196.reuse, R8 ;  /* 0x000000c43008723c */ /* 0x080fec0000001808 */
[C---:B------:R-:W-:Y:S06]  /*45b0*/  HMMA.16816.F32 R4, R44.reuse, R196, R4 ;  /* 0x000000c42c04723c */ /* 0x040fec0000001804 */
[-C--:B------:R-:W-:Y:S06]  /*45c0*/  HMMA.16816.F32 R32, R44, R198.reuse, R32 ;  /* 0x000000c62c20723c */ /* 0x080fec0000001820 */
[----:B------:R-:W-:Y:S06]  /*45d0*/  HMMA.16816.F32 R28, R48, R198, R28 ;  /* 0x000000c6301c723c */ /* 0x000fec000000181c */
[C---:B-1----:R-:W-:Y:S06]  /*45e0*/  HMMA.16816.F32 R24, R40.reuse, R192, R24 ;  /* 0x000000c02818723c */ /* 0x042fec0000001818 */
[----:B------:R-:W-:Y:S06]  /*45f0*/  HMMA.16816.F32 R12, R40, R194, R12 ;  /* 0x000000c2280c723c */ /* 0x000fec000000180c */
[C---:B--2---:R-:W-:Y:S06]  /*4600*/  HMMA.16816.F32 R20, R36.reuse, R192, R20 ;  /* 0x000000c02414723c */ /* 0x044fec0000001814 */
[----:B------:R-:W-:Y:S06]  /*4610*/  HMMA.16816.F32 R16, R36, R194, R16 ;  /* 0x000000c22410723c */ /* 0x000fec0000001810 */
[C---:B------:R-:W-:Y:S06]  /*4620*/  HMMA.16816.F32 R196, R184.reuse, R188, RZ ;  /* 0x000000bcb8c4723c */ /* 0x040fec00000018ff */
[----:B------:R-:W-:Y:S06]  /*4630*/  HMMA.16816.F32 R192, R184, R190, RZ ;  /* 0x000000beb8c0723c */ /* 0x000fec00000018ff */
[C---:B------:R-:W-:Y:S06]  /*4640*/  HMMA.16816.F32 R200, R180.reuse, R188, RZ ;  /* 0x000000bcb4c8723c */ /* 0x040fec00000018ff */
[-C--:B------:R-:W-:Y:S06]  /*4650*/  HMMA.16816.F32 R64, R180, R204.reuse, RZ ;  /* 0x000000ccb440723c */ /* 0x080fec00000018ff */
[----:B------:R-:W-:Y:S06]  /*4660*/  HMMA.16816.F32 R60, R184, R204, RZ ;  /* 0x000000ccb83c723c */ /* 0x000fec00000018ff */
[----:B------:R-:W-:Y:S06]  /*4670*/  HMMA.16816.F32 R188, R180, R190, RZ ;  /* 0x000000beb4bc723c */ /* 0x000fec00000018ff */
[-C--:B------:R-:W-:Y:S06]  /*4680*/  HMMA.16816.F32 R184, R184, R206.reuse, RZ ;  /* 0x000000ceb8b8723c */ /* 0x080fec00000018ff */
[----:B------:R-:W-:Y:S01]  /*4690*/  HMMA.16816.F32 R180, R180, R206, RZ ;  /* 0x000000ceb4b4723c */ /* 0x000fe200000018ff */
[----:B------:R-:W1:Y:S05]  /*46a0*/  LDSM.16.M88.4 R204, [R222+0x800] ;  /* 0x00080000decc783b */ /* 0x000e6a0000000200 */
[-C--:B------:R-:W-:Y:S06]  /*46b0*/  HMMA.16816.F32 R60, R208, R248.reuse, R60 ;  /* 0x000000f8d03c723c */ /* 0x080fec000000183c */
[----:B------:R-:W-:Y:S06]  /*46c0*/  HMMA.16816.F32 R64, R212, R248, R64 ;  /* 0x000000f8d440723c */ /* 0x000fec0000001840 */
[-C--:B------:R-:W-:Y:S06]  /*46d0*/  HMMA.16816.F32 R184, R208, R250.reuse, R184 ;  /* 0x000000fad0b8723c */ /* 0x080fec00000018b8 */
[----:B------:R-:W-:Y:S06]  /*46e0*/  HMMA.16816.F32 R180, R212, R250, R180 ;  /* 0x000000fad4b4723c */ /* 0x000fec00000018b4 */
[-C--:B------:R-:W-:Y:S06]  /*46f0*/  HMMA.16816.F32 R8, R40, R216.reuse, R8 ;  /* 0x000000d82808723c */ /* 0x080fec0000001808 */
[----:B------:R-:W-:Y:S06]  /*4700*/  HMMA.16816.F32 R4, R36, R216, R4 ;  /* 0x000000d82404723c */ /* 0x000fec0000001804 */
[C---:B-1----:R-:W-:Y:S06]  /*4710*/  HMMA.16816.F32 R196, R208.reuse, R204, R196 ;  /* 0x000000ccd0c4723c */ /* 0x042fec00000018c4 */
[----:B------:R-:W-:Y:S01]  /*4720*/  HMMA.16816.F32 R192, R208, R206, R192 ;  /* 0x000000ced0c0723c */ /* 0x000fe200000018c0 */
[----:B------:R-:W1:Y:S05]  /*4730*/  LDSM.16.M88.4 R208, [R224+0x1800] ;  /* 0x00180000e0d0783b */ /* 0x000e6a0000000200 */
[C---:B------:R-:W-:Y:S06]  /*4740*/  HMMA.16816.F32 R200, R212.reuse, R204, R200 ;  /* 0x000000ccd4c8723c */ /* 0x040fec00000018c8 */
[----:B------:R-:W-:Y:S01]  /*4750*/  HMMA.16816.F32 R188, R212, R206, R188 ;  /* 0x000000ced4bc723c */ /* 0x000fe200000018bc */
[----:B------:R-:W2:Y:S05]  /*4760*/  LDSM.16.M88.4 R204, [R224+0x1c00] ;  /* 0x001c0000e0cc783b */ /* 0x000eaa0000000200 */
[-C--:B------:R-:W-:Y:S06]  /*4770*/  HMMA.16816.F32 R32, R36, R218.reuse, R32 ;  /* 0x000000da2420723c */ /* 0x080fec0000001820 */
[----:B------:R-:W-:Y:S06]  /*4780*/  HMMA.16816.F32 R28, R40, R218, R28 ;  /* 0x000000da281c723c */ /* 0x000fec000000181c */
[C---:B-1----:R-:W-:Y:S06]  /*4790*/  HMMA.16816.F32 R196, R172.reuse, R208, R196 ;  /* 0x000000d0acc4723c */ /* 0x042fec00000018c4 */
[C---:B------:R-:W-:Y:S06]  /*47a0*/  HMMA.16816.F32 R192, R172.reuse, R210, R192 ;  /* 0x000000d2acc0723c */ /* 0x040fec00000018c0 */
[C---:B--2---:R-:W-:Y:S06]  /*47b0*/  HMMA.16816.F32 R60, R172.reuse, R204, R60 ;  /* 0x000000ccac3c723c */ /* 0x044fec000000183c */
[----:B------:R-:W-:Y:S01]  /*47c0*/  HMMA.16816.F32 R184, R172, R206, R184 ;  /* 0x000000ceacb8723c */ /* 0x000fe200000018b8 */
[----:B------:R-:W1:Y:S05]  /*47d0*/  LDSM.16.M88.4 R172, [R222+0x1800] ;  /* 0x00180000deac783b */ /* 0x000e6a0000000200 */
[C---:B------:R-:W-:Y:S06]  /*47e0*/  HMMA.16816.F32 R200, R176.reuse, R208, R200 ;  /* 0x000000d0b0c8723c */ /* 0x040fec00000018c8 */
[C---:B------:R-:W-:Y:S01]  /*47f0*/  HMMA.16816.F32 R188, R176.reuse, R210, R188 ;  /* 0x000000d2b0bc723c */ /* 0x040fe200000018bc */
[----:B------:R-:W-:Y:S05]  /*4800*/  LDSM.16.M88.4 R208, [R224+0x2800] ;  /* 0x00280000e0d0783b */ /* 0x000fea0000000200 */
[C---:B------:R-:W-:Y:S06]  /*4810*/  HMMA.16816.F32 R64, R176.reuse, R204, R64 ;  /* 0x000000ccb040723c */ /* 0x040fec0000001840 */
[----:B------:R-:W-:Y:S01]  /*4820*/  HMMA.16816.F32 R180, R176, R206, R180 ;  /* 0x000000ceb0b4723c */ /* 0x000fe200000018b4 */
[----:B------:R-:W2:Y:S04]  /*4830*/  LDSM.16.M88.4 R176, [R222+0x1c00] ;  /* 0x001c0000deb0783b */ /* 0x000ea80000000200 */
[----:B------:R-:W3:Y:S01]  /*4840*/  LDSM.16.M88.4 R204, [R224+0x2c00] ;  /* 0x002c0000e0cc783b */ /* 0x000ee20000000200 */
[C---:B-1----:R-:W-:Y:S06]  /*4850*/  HMMA.16816.F32 R196, R52.reuse, R172, R196 ;  /* 0x000000ac34c4723c */ /* 0x042fec00000018c4 */
[----:B------:R-:W-:Y:S06]  /*4860*/  HMMA.16816.F32 R192, R52, R174, R192 ;  /* 0x000000ae34c0723c */ /* 0x000fec00000018c0 */
[C---:B------:R-:W-:Y:S06]  /*4870*/  HMMA.16816.F32 R200, R56.reuse, R172, R200 ;  /* 0x000000ac38c8723c */ /* 0x040fec00000018c8 */
[----:B------:R-:W-:Y:S06]  /*4880*/  HMMA.16816.F32 R188, R56, R174, R188 ;  /* 0x000000ae38bc723c */ /* 0x000fec00000018bc */
[C---:B--2---:R-:W-:Y:S06]  /*4890*/  HMMA.16816.F32 R60, R52.reuse, R176, R60 ;  /* 0x000000b0343c723c */ /* 0x044fec000000183c */
[----:B------:R-:W-:Y:S06]  /*48a0*/  HMMA.16816.F32 R184, R52, R178, R184 ;  /* 0x000000b234b8723c */ /* 0x000fec00000018b8 */
[----:B------:R-:W-:Y:S01]  /*48b0*/  HMMA.16816.F32 R196, R44, R208, R196 ;  /* 0x000000d02cc4723c */ /* 0x000fe200000018c4 */
[----:B------:R-:W-:-:S04]  /*48c0*/  IMAD R54, R164, 0x40, R246 ;  /* 0x00000040a4367824 */ /* 0x000fc800078e02f6 */
[C---:B------:R-:W-:Y:S01]  /*48d0*/  VIADD R52, R54.reuse, 0x1 ;  /* 0x0000000136347836 */ /* 0x040fe20000000000 */
[C---:B------:R-:W-:Y:S01]  /*48e0*/  HMMA.16816.F32 R192, R44.reuse, R210, R192 ;  /* 0x000000d22cc0723c */ /* 0x040fe200000018c0 */
[CC--:B------:R-:W-:Y:S02]  /*48f0*/  ISETP.GE.AND P6, PT, R54.reuse, R242.reuse, PT ;  /* 0x000000f23600720c */ /* 0x0c0fe40003fc6270 */
[-C--:B------:R-:W-:Y:S02]  /*4900*/  ISETP.GE.AND P0, PT, R54, R241.reuse, PT ;  /* 0x000000f13600720c */ /* 0x080fe40003f06270 */
[----:B------:R-:W-:Y:S01]  /*4910*/  ISETP.GE.AND P3, PT, R52, R242, PT ;  /* 0x000000f23400720c */ /* 0x000fe20003f66270 */
[----:B---3--:R-:W-:Y:S01]  /*4920*/  HMMA.16816.F32 R60, R44, R204, R60 ;  /* 0x000000cc2c3c723c */ /* 0x008fe2000000183c */
[----:B------:R-:W-:Y:S02]  /*4930*/  FSEL R53, R26, -INF , !P0 ;  /* 0xff8000001a357808 */ /* 0x000fe40004000000 */
[----:B------:R-:W-:-:S02]  /*4940*/  ISETP.GE.AND P4, PT, R52, R241, PT ;  /* 0x000000f13400720c */ /* 0x000fc40003f86270 */
[-C--:B------:R-:W-:Y:S01]  /*4950*/  ISETP.GE.AND P1, PT, R52, R240.reuse, PT ;  /* 0x000000f03400720c */ /* 0x080fe20003f26270 */
[----:B------:R-:W-:Y:S01]  /*4960*/  HMMA.16816.F32 R184, R44, R206, R184 ;  /* 0x000000ce2cb8723c */ /* 0x000fe200000018b8 */
[----:B------:R-:W-:Y:S02]  /*4970*/  FSEL R55, R27, -INF , !P4 ;  /* 0xff8000001b377808 */ /* 0x000fe40006000000 */
[----:B------:R-:W-:Y:S02]  /*4980*/  ISETP.GE.AND P4, PT, R54, R240, PT ;  /* 0x000000f03600720c */ /* 0x000fe40003f86270 */
[----:B------:R-:W-:Y:S01]  /*4990*/  ISETP.GE.AND P2, PT, R52, R169, PT ;  /* 0x000000a93400720c */ /* 0x000fe20003f46270 */
[----:B------:R-:W-:Y:S01]  /*49a0*/  HMMA.16816.F32 R64, R56, R176, R64 ;  /* 0x000000b03840723c */ /* 0x000fe20000001840 */
[----:B------:R-:W-:Y:S01]  /*49b0*/  VIADD R44, R54, 0x8 ;  /* 0x00000008362c7836 */ /* 0x000fe20000000000 */
[----:B------:R-:W-:Y:S02]  /*49c0*/  FSEL R52, R20, -INF , !P4 ;  /* 0xff80000014347808 */ /* 0x000fe40006000000 */
[----:B------:R-:W-:-:S02]  /*49d0*/  FSEL R246, R21, -INF , !P1 ;  /* 0xff80000015f67808 */ /* 0x000fc40004800000 */
[----:B------:R-:W-:Y:S01]  /*49e0*/  HMMA.16816.F32 R180, R56, R178, R180 ;  /* 0x000000b238b4723c */ /* 0x000fe200000018b4 */
[C---:B------:R-:W-:Y:S02]  /*49f0*/  ISETP.GE.AND P5, PT, R44.reuse, R242, PT ;  /* 0x000000f22c00720c */ /* 0x040fe40003fa6270 */
[-C--:B------:R-:W-:Y:S02]  /*4a00*/  ISETP.GE.AND P0, PT, R44, R169.reuse, PT ;  /* 0x000000a92c00720c */ /* 0x080fe40003f06270 */
[----:B------:R-:W-:Y:S01]  /*4a10*/  ISETP.GE.AND P1, PT, R54, R169, PT ;  /* 0x000000a93600720c */ /* 0x000fe20003f26270 */
[C---:B------:R-:W-:Y:S01]  /*4a20*/  HMMA.16816.F32 R200, R48.reuse, R208, R200 ;  /* 0x000000d030c8723c */ /* 0x040fe200000018c8 */
[----:B------:R-:W-:Y:S01]  /*4a30*/  FSEL R59, R24, -INF , !P6 ;  /* 0xff800000183b7808 */ /* 0x000fe20007000000 */
[----:B------:R-:W-:Y:S01]  /*4a40*/  VIADD R56, R54, 0x9 ;  /* 0x0000000936387836 */ /* 0x000fe20000000000 */
[----:B------:R-:W-:Y:S02]  /*4a50*/  FSEL R57, R25, -INF , !P3 ;  /* 0xff80000019397808 */ /* 0x000fe40005800000 */
[C---:B------:R-:W-:Y:S01]  /*4a60*/  ISETP.GE.AND P6, PT, R44.reuse, R241, PT ;  /* 0x000000f12c00720c */ /* 0x040fe20003fc6270 */
[----:B------:R-:W-:Y:S01]  /*4a70*/  HMMA.16816.F32 R188, R48, R210, R188 ;  /* 0x000000d230bc723c */ /* 0x000fe200000018bc */
[-C--:B------:R-:W-:Y:S01]  /*4a80*/  ISETP.GE.AND P3, PT, R44, R240.reuse, PT ;  /* 0x000000f02c00720c */ /* 0x080fe20003f66270 */
[----:B------:R-:W1:Y:S01]  /*4a90*/  LDSM.16.M88.4 R24, [R222+0x2c00] ;  /* 0x002c0000de18783b */ /* 0x000e620000000200 */
[----:B------:R-:W-:-:S02]  /*4aa0*/  ISETP.GE.AND P4, PT, R56, R240, PT ;  /* 0x000000f03800720c */ /* 0x000fc40003f86270 */
[----:B------:R-:W-:Y:S01]  /*4ab0*/  FSEL R20, R16, -INF , !P3 ;  /* 0xff80000010147808 */ /* 0x000fe20005800000 */
[----:B------:R-:W2:Y:S01]  /*4ac0*/  LDSM.16.M88.4 R44, [R222+0x2800] ;  /* 0x00280000de2c783b */ /* 0x000ea20000000200 */
[----:B------:R-:W-:Y:S01]  /*4ad0*/  FSEL R16, R17, -INF , !P4 ;  /* 0xff80000011107808 */ /* 0x000fe20006000000 */
[C---:B------:R-:W-:Y:S01]  /*4ae0*/  HMMA.16816.F32 R64, R48.reuse, R204, R64 ;  /* 0x000000cc3040723c */ /* 0x040fe20000001840 */
[----:B------:R-:W-:Y:S01]  /*4af0*/  FSEL R17, R22, -INF , !P1 ;  /* 0xff80000016117808 */ /* 0x000fe20004800000 */
[----:B------:R-:W-:Y:S01]  /*4b00*/  VIADD R22, R54, 0x10 ;  /* 0x0000001036167836 */ /* 0x000fe20000000000 */
[----:B------:R-:W-:Y:S01]  /*4b10*/  FSEL R21, R12, -INF , !P5 ;  /* 0xff8000000c157808 */ /* 0x000fe20006800000 */
[----:B------:R-:W-:Y:S01]  /*4b20*/  VIADD R12, R54, 0x11 ;  /* 0x00000011360c7836 */ /* 0x000fe20000000000 */
[C---:B------:R-:W-:Y:S01]  /*4b30*/  ISETP.GE.AND P3, PT, R56.reuse, R242, PT ;  /* 0x000000f23800720c */ /* 0x040fe20003f66270 */
[----:B------:R-:W-:Y:S01]  /*4b40*/  HMMA.16816.F32 R180, R48, R206, R180 ;  /* 0x000000ce30b4723c */ /* 0x000fe200000018b4 */
[----:B------:R-:W-:Y:S01]  /*4b50*/  ISETP.GE.AND P1, PT, R56, R169, PT ;  /* 0x000000a93800720c */ /* 0x000fe20003f26270 */
[----:B------:R-:W-:-:S04]  /*4b60*/  DEPBAR.LE SB0, 0x0 ;  /* 0x000080000000791a */ /* 0x000fc80000000000 */
[----:B------:R-:W-:Y:S02]  /*4b70*/  FSEL R23, R23, -INF , !P2 ;  /* 0xff80000017177808 */ /* 0x000fe40005000000 */
[----:B------:R-:W-:Y:S02]  /*4b80*/  ISETP.GE.AND P4, PT, R56, R241, PT ;  /* 0x000000f13800720c */ /* 0x000fe40003f86270 */
[-C--:B------:R-:W-:Y:S02]  /*4b90*/  ISETP.GE.AND P2, PT, R22, R242.reuse, PT ;  /* 0x000000f21600720c */ /* 0x080fe40003f46270 */
[----:B------:R-:W-:Y:S01]  /*4ba0*/  FSEL R49, R14, -INF , !P6 ;  /* 0xff8000000e317808 */ /* 0x000fe20007000000 */
[----:B------:R-:W-:Y:S01]  /*4bb0*/  VIADD R14, R54, 0x18 ;  /* 0x00000018360e7836 */ /* 0x000fe20000000000 */
[----:B------:R-:W-:Y:S02]  /*4bc0*/  ISETP.GE.AND P6, PT, R12, R242, PT ;  /* 0x000000f20c00720c */ /* 0x000fe40003fc6270 */
[----:B------:R-:W-:-:S02]  /*4bd0*/  FSEL R51, R13, -INF , !P3 ;  /* 0xff8000000d337808 */ /* 0x000fc40005800000 */
[CC--:B------:R-:W-:Y:S02]  /*4be0*/  ISETP.GE.AND P5, PT, R22.reuse, R241.reuse, PT ;  /* 0x000000f11600720c */ /* 0x0c0fe40003fa6270 */
[----:B------:R-:W-:Y:S02]  /*4bf0*/  FSEL R19, R19, -INF , !P1 ;  /* 0xff80000013137808 */ /* 0x000fe40004800000 */
[-C--:B------:R-:W-:Y:S02]  /*4c00*/  ISETP.GE.AND P3, PT, R22, R240.reuse, PT ;  /* 0x000000f01600720c */ /* 0x080fe40003f66270 */
[----:B------:R-:W-:Y:S02]  /*4c10*/  FSEL R15, R15, -INF , !P4 ;  /* 0xff8000000f0f7808 */ /* 0x000fe40006000000 */
[----:B------:R-:W-:Y:S02]  /*4c20*/  ISETP.GE.AND P1, PT, R12, R241, PT ;  /* 0x000000f10c00720c */ /* 0x000fe40003f26270 */
[----:B------:R-:W-:Y:S01]  /*4c30*/  FSEL R8, R8, -INF , !P2 ;  /* 0xff80000008087808 */ /* 0x000fe20005000000 */
[----:B-1----:R-:W-:Y:S01]  /*4c40*/  HMMA.16816.F32 R64, R40, R24, R64 ;  /* 0x000000182840723c */ /* 0x002fe20000001840 */
[----:B------:R-:W-:-:S02]  /*4c50*/  ISETP.GE.AND P4, PT, R12, R240, PT ;  /* 0x000000f00c00720c */ /* 0x000fc40003f86270 */
[----:B------:R-:W-:Y:S02]  /*4c60*/  ISETP.GE.AND P2, PT, R12, R169, PT ;  /* 0x000000a90c00720c */ /* 0x000fe40003f46270 */
[----:B------:R-:W-:Y:S01]  /*4c70*/  FSEL R12, R9, -INF , !P6 ;  /* 0xff800000090c7808 */ /* 0x000fe20007000000 */
[C---:B--2---:R-:W-:Y:S01]  /*4c80*/  HMMA.16816.F32 R200, R40.reuse, R44, R200 ;  /* 0x0000002c28c8723c */ /* 0x044fe200000018c8 */
[----:B------:R-:W-:Y:S01]  /*4c90*/  FSEL R9, R10, -INF , !P5 ;  /* 0xff8000000a097808 */ /* 0x000fe20006800000 */
[C---:B------:R-:W-:Y:S01]  /*4ca0*/  VIADD R10, R54.reuse, 0x19 ;  /* 0x00000019360a7836 */ /* 0x040fe20000000000 */
[----:B------:R-:W-:Y:S01]  /*4cb0*/  FSEL R211, R11, -INF , !P1 ;  /* 0xff8000000bd37808 */ /* 0x000fe20004800000 */
[----:B------:R-:W-:Y:S01]  /*4cc0*/  VIADD R11, R54, 0x30 ;  /* 0x00000030360b7836 */ /* 0x000fe20000000000 */
[----:B------:R-:W-:Y:S01]  /*4cd0*/  FSEL R172, R4, -INF , !P3 ;  /* 0xff80000004ac7808 */ /* 0x000fe20005800000 */
[----:B------:R-:W-:Y:S01]  /*4ce0*/  HMMA.16816.F32 R188, R40, R46, R188 ;  /* 0x0000002e28bc723c */ /* 0x000fe200000018bc */
[----:B------:R-:W-:Y:S01]  /*4cf0*/  ISETP.GE.AND P6, PT, R14, R242, PT ;  /* 0x000000f20e00720c */ /* 0x000fe20003fc6270 */
[----:B------:R-:W-:Y:S01]  /*4d00*/  VIADD R4, R54, 0x20 ;  /* 0x0000002036047836 */ /* 0x000fe20000000000 */
[----:B------:R-:W-:-:S02]  /*4d10*/  ISETP.GE.AND P5, PT, R14, R241, PT ;  /* 0x000000f10e00720c */ /* 0x000fc40003fa6270 */
[C---:B------:R-:W-:Y:S01]  /*4d20*/  ISETP.GE.AND P1, PT, R14.reuse, R240, PT ;  /* 0x000000f00e00720c */ /* 0x040fe20003f26270 */
[----:B------:R-:W-:Y:S01]  /*4d30*/  HMMA.16816.F32 R180, R40, R26, R180 ;  /* 0x0000001a28b4723c */ /* 0x000fe200000018b4 */
[----:B------:R-:W-:Y:S02]  /*4d40*/  ISETP.GE.AND P3, PT, R14, R169, PT ;  /* 0x000000a90e00720c */ /* 0x000fe40003f66270 */
[----:B------:R-:W-:Y:S02]  /*4d50*/  FMNMX.FTZ R14, R168, R59, !PT ;  /* 0x0000003ba80e7209 */ /* 0x000fe40007810000 */
[----:B------:R-:W-:Y:S01]  /*4d60*/  FSEL R13, R18, -INF , !P0 ;  /* 0xff800000120d7808 */ /* 0x000fe20004000000 */
[----:B------:R-:W-:Y:S01]  /*4d70*/  HMMA.16816.F32 R60, R36, R24, R60 ;  /* 0x00000018243c723c */ /* 0x000fe2000000183c */
[----:B------:R-:W-:Y:S02]  /*4d80*/  FSEL R174, R5, -INF , !P4 ;  /* 0xff80000005ae7808 */ /* 0x000fe40006000000 */
[----:B------:R-:W-:-:S02]  /*4d90*/  ISETP.GE.AND P0, PT, R22, R169, PT ;  /* 0x000000a91600720c */ /* 0x000fc40003f06270 */
[----:B------:R-:W-:Y:S01]  /*4da0*/  ISETP.GE.AND P4, PT, R10, R240, PT ;  /* 0x000000f00a00720c */ /* 0x000fe20003f86270 */
[C---:B------:R-:W-:Y:S01]  /*4db0*/  HMMA.16816.F32 R196, R36.reuse, R44, R196 ;  /* 0x0000002c24c4723c */ /* 0x040fe200000018c4 */
[----:B------:R-:W-:Y:S02]  /*4dc0*/  FMNMX.FTZ R14, R57, R14, !PT ;  /* 0x0000000e390e7209 */ /* 0x000fe40007810000 */
[----:B------:R-:W-:Y:S02]  /*4dd0*/  FSEL R178, R32, -INF , !P1 ;  /* 0xff80000020b27808 */ /* 0x000fe40004800000 */
[----:B------:R-:W-:Y:S01]  /*4de0*/  FSEL R216, R33, -INF , !P4 ;  /* 0xff80000021d87808 */ /* 0x000fe20006000000 */
[----:B------:R-:W-:Y:S01]  /*4df0*/  HMMA.16816.F32 R192, R36, R46, R192 ;  /* 0x0000002e24c0723c */ /* 0x000fe200000018c0 */
[----:B------:R-:W-:Y:S01]  /*4e00*/  FSEL R214, R6, -INF , !P0 ;  /* 0xff80000006d67808 */ /* 0x000fe20004000000 */
[----:B------:R-:W-:Y:S01]  /*4e10*/  VIADD R6, R54, 0x29 ;  /* 0x0000002936067836 */ /* 0x000fe20000000000 */
[----:B------:R-:W-:-:S02]  /*4e20*/  ISETP.GE.AND P1, PT, R10, R242, PT ;  /* 0x000000f20a00720c */ /* 0x000fc40003f26270 */
[C---:B------:R-:W-:Y:S01]  /*4e30*/  ISETP.GE.AND P4, PT, R10.reuse, R241, PT ;  /* 0x000000f10a00720c */ /* 0x040fe20003f86270 */
[----:B------:R-:W-:Y:S01]  /*4e40*/  HMMA.16816.F32 R184, R36, R26, R184 ;  /* 0x0000001a24b8723c */ /* 0x000fe200000018b8 */
[----:B------:R-:W-:Y:S01]  /*4e50*/  ISETP.GE.AND P0, PT, R10, R169, PT ;  /* 0x000000a90a00720c */ /* 0x000fe20003f06270 */
[----:B------:R-:W-:Y:S01]  /*4e60*/  VIADD R10, R54, 0x28 ;  /* 0x00000028360a7836 */ /* 0x000fe20000000000 */
[----:B------:R-:W-:Y:S02]  /*4e70*/  FSEL R212, R7, -INF , !P2 ;  /* 0xff80000007d47808 */ /* 0x000fe40005000000 */
[----:B------:R-:W-:Y:S02]  /*4e80*/  FMNMX.FTZ R14, R21, R14, !PT ;  /* 0x0000000e150e7209 */ /* 0x000fe40007810000 */
[----:B------:R-:W-:Y:S02]  /*4e90*/  ISETP.GE.AND P2, PT, R4, R242, PT ;  /* 0x000000f20400720c */ /* 0x000fe40003f46270 */
[----:B------:R-:W-:-:S02]  /*4ea0*/  FSEL R5, R28, -INF , !P6 ;  /* 0xff8000001c057808 */ /* 0x000fc40007000000 */
[----:B------:R-:W-:Y:S02]  /*4eb0*/  FSEL R29, R29, -INF , !P1 ;  /* 0xff8000001d1d7808 */ /* 0x000fe40004800000 */
[----:B------:R-:W-:Y:S02]  /*4ec0*/  FSEL R210, R34, -INF , !P3 ;  /* 0xff80000022d27808 */ /* 0x000fe40005800000 */
[----:B------:R-:W-:Y:S02]  /*4ed0*/  FMNMX.FTZ R7, R51, R14, !PT ;  /* 0x0000000e33077209 */ /* 0x000fe40007810000 */
[C---:B------:R-:W-:Y:S01]  /*4ee0*/  ISETP.GE.AND P1, PT, R4.reuse, R241, PT ;  /* 0x000000f10400720c */ /* 0x040fe20003f26270 */
[----:B------:R-:W-:Y:S01]  /*4ef0*/  BAR.SYNC.DEFER_BLOCKING 0x0 ;  /* 0x0000000000007b1d */ /* 0x000fe20000010000 */
[C---:B------:R-:W-:Y:S02]  /*4f00*/  ISETP.GE.AND P6, PT, R4.reuse, R240, PT ;  /* 0x000000f00400720c */ /* 0x040fe40003fc6270 */
[----:B------:R-:W-:Y:S01]  /*4f10*/  ISETP.GE.AND P3, PT, R4, R169, PT ;  /* 0x000000a90400720c */ /* 0x000fe20003f66270 */
[----:B------:R-:W-:Y:S01]  /*4f20*/  VIADD R4, R54, 0x21 ;  /* 0x0000002136047836 */ /* 0x000fe20000000000 */
[----:B------:R-:W-:-:S02]  /*4f30*/  FSEL R215, R200, -INF , !P2 ;  /* 0xff800000c8d77808 */ /* 0x000fc40005000000 */
[----:B------:R-:W-:Y:S02]  /*4f40*/  ISETP.GE.AND P2, PT, R10, R242, PT ;  /* 0x000000f20a00720c */ /* 0x000fe40003f46270 */
[----:B------:R-:W-:Y:S02]  /*4f50*/  FMNMX.FTZ R7, R8, R7, !PT ;  /* 0x0000000708077209 */ /* 0x000fe40007810000 */
[----:B------:R-:W-:Y:S02]  /*4f60*/  FSEL R208, R35, -INF , !P0 ;  /* 0xff80000023d07808 */ /* 0x000fe40004000000 */
[----:B------:R-:W-:Y:S02]  /*4f70*/  FSEL R206, R30, -INF , !P5 ;  /* 0xff8000001ece7808 */ /* 0x000fe40006800000 */
[----:B------:R-:W-:Y:S02]  /*4f80*/  FSEL R251, R31, -INF , !P4 ;  /* 0xff8000001ffb7808 */ /* 0x000fe40006000000 */
[----:B------:R-:W-:-:S02]  /*4f90*/  FSEL R205, R188, -INF , !P2 ;  /* 0xff800000bccd7808 */ /* 0x000fc40005000000 */
[C---:B------:R-:W-:Y:S02]  /*4fa0*/  ISETP.GE.AND P4, PT, R4.reuse, R242, PT ;  /* 0x000000f20400720c */ /* 0x040fe40003f86270 */
[C---:B------:R-:W-:Y:S02]  /*4fb0*/  ISETP.GE.AND P0, PT, R4.reuse, R241, PT ;  /* 0x000000f10400720c */ /* 0x040fe40003f06270 */
[C---:B------:R-:W-:Y:S02]  /*4fc0*/  ISETP.GE.AND P5, PT, R4.reuse, R240, PT ;  /* 0x000000f00400720c */ /* 0x040fe40003fa6270 */
[----:B------:R-:W-:Y:S02]  /*4fd0*/  ISETP.GE.AND P2, PT, R4, R169, PT ;  /* 0x000000a90400720c */ /* 0x000fe40003f46270 */
[----:B------:R-:W-:Y:S01]  /*4fe0*/  FMNMX.FTZ R4, R12, R7, !PT ;  /* 0x000000070c047209 */ /* 0x000fe20007810000 */
[----:B------:R-:W-:Y:S01]  /*4ff0*/  VIADD R7, R54, 0x31 ;  /* 0x0000003136077836 */ /* 0x000fe20000000000 */
[----:B------:R-:W-:-:S02]  /*5000*/  FSEL R213, R201, -INF , !P4 ;  /* 0xff800000c9d57808 */ /* 0x000fc40006000000 */
[----:B------:R-:W-:Y:S02]  /*5010*/  FMNMX.FTZ R4, R5, R4, !PT ;  /* 0x0000000405047209 */ /* 0x000fe40007810000 */
[----:B------:R-:W-:Y:S02]  /*5020*/  FSEL R203, R203, -INF , !P0 ;  /* 0xff800000cbcb7808 */ /* 0x000fe40004000000 */
[----:B------:R-:W-:Y:S02]  /*5030*/  FMNMX.FTZ R4, R29, R4, !PT ;  /* 0x000000041d047209 */ /* 0x000fe40007810000 */
[----:B------:R-:W-:Y:S02]  /*5040*/  ISETP.GE.AND P4, PT, R6, R242, PT ;  /* 0x000000f20600720c */ /* 0x000fe40003f86270 */
[----:B------:R-:W-:Y:S01]  /*5050*/  FMNMX.FTZ R14, R215, R4, !PT ;  /* 0x00000004d70e7209 */ /* 0x000fe20007810000 */
[C---:B------:R-:W-:Y:S01]  /*5060*/  VIADD R4, R54.reuse, 0x38 ;  /* 0x0000003836047836 */ /* 0x040fe20000000000 */
[----:B------:R-:W-:Y:S01]  /*5070*/  ISETP.GE.AND P0, PT, R11, R242, PT ;  /* 0x000000f20b00720c */ /* 0x000fe20003f06270 */
[----:B------:R-:W-:Y:S01]  /*5080*/  VIADD R54, R54, 0x39 ;  /* 0x0000003936367836 */ /* 0x000fe20000000000 */
[----:B------:R-:W-:-:S02]  /*5090*/  FSEL R209, R189, -INF , !P4 ;  /* 0xff800000bdd17808 */ /* 0x000fc40006000000 */
[----:B------:R-:W-:Y:S02]  /*50a0*/  FSEL R207, R64, -INF , !P0 ;  /* 0xff80000040cf7808 */ /* 0x000fe40004000000 */
[----:B------:R-:W-:Y:S02]  /*50b0*/  FSEL R189, R202, -INF , !P1 ;  /* 0xff800000cabd7808 */ /* 0x000fe40004800000 */
[----:B------:R-:W-:Y:S02]  /*50c0*/  FMNMX.FTZ R14, R213, R14, !PT ;  /* 0x0000000ed50e7209 */ /* 0x000fe40007810000 */
[----:B------:R-:W-:Y:S02]  /*50d0*/  ISETP.GE.AND P0, PT, R54, R242, PT ;  /* 0x000000f23600720c */ /* 0x000fe40003f06270 */
[-C--:B------:R-:W-:Y:S02]  /*50e0*/  ISETP.GE.AND P4, PT, R10, R241.reuse, PT ;  /* 0x000000f10a00720c */ /* 0x080fe40003f86270 */
[----:B------:R-:W-:-:S02]  /*50f0*/  ISETP.GE.AND P1, PT, R6, R241, PT ;  /* 0x000000f10600720c */ /* 0x000fc40003f26270 */
[----:B------:R-:W-:Y:S02]  /*5100*/  FMNMX.FTZ R14, R205, R14, !PT ;  /* 0x0000000ecd0e7209 */ /* 0x000fe40007810000 */
[----:B------:R-:W-:Y:S02]  /*5110*/  FSEL R181, R181, -INF , !P0 ;  /* 0xff800000b5b57808 */ /* 0x000fe40004000000 */
[----:B------:R-:W-:Y:S02]  /*5120*/  FSEL R179, R190, -INF , !P4 ;  /* 0xff800000beb37808 */ /* 0x000fe40006000000 */
[----:B------:R-:W-:Y:S02]  /*5130*/  FSEL R191, R191, -INF , !P1 ;  /* 0xff800000bfbf7808 */ /* 0x000fe40004800000 */
[----:B------:R-:W-:Y:S02]  /*5140*/  ISETP.NE.AND P0, PT, R2, 0x2, PT ;  /* 0x000000020200780c */ /* 0x000fe40003f05270 */
[----:B------:R-:W-:-:S02]  /*5150*/  ISETP.GE.AND P4, PT, R7, R242, PT ;  /* 0x000000f20700720c */ /* 0x000fc40003f86270 */
[----:B------:R-:W-:Y:S02]  /*5160*/  ISETP.GE.AND P1, PT, R4, R242, PT ;  /* 0x000000f20400720c */ /* 0x000fe40003f26270 */
[----:B------:R-:W-:Y:S02]  /*5170*/  FMNMX.FTZ R14, R209, R14, !PT ;  /* 0x0000000ed10e7209 */ /* 0x000fe40007810000 */
[----:B------:R-:W-:Y:S02]  /*5180*/  FSEL R201, R65, -INF , !P4 ;  /* 0xff80000041c97808 */ /* 0x000fe40006000000 */
[----:B------:R-:W-:Y:S02]  /*5190*/  FSEL R180, R180, -INF , !P1 ;  /* 0xff800000b4b47808 */ /* 0x000fe40004800000 */
[C---:B------:R-:W-:Y:S02]  /*51a0*/  ISETP.GE.AND P4, PT, R10.reuse, R240, PT ;  /* 0x000000f00a00720c */ /* 0x040fe40003f86270 */
[----:B------:R-:W-:-:S02]  /*51b0*/  ISETP.GE.AND P1, PT, R10, R169, PT ;  /* 0x000000a90a00720c */ /* 0x000fc40003f26270 */
[----:B------:R-:W-:-:S04]  /*51c0*/  FMNMX.FTZ R10, R207, R14, !PT ;  /* 0x0000000ecf0a7209 */ /* 0x000fc80007810000 */
[----:B------:R-:W-:-:S04]  /*51d0*/  FMNMX.FTZ R25, R201, R10, !PT ;  /* 0x0000000ac9197209 */ /* 0x000fc80007810000 */
[----:B------:R-:W-:Y:S01]  /*51e0*/  FMNMX.FTZ R14, R180, R25, !PT ;  /* 0x00000019b40e7209 */ /* 0x000fe20007810000 */
[----:B------:R-:W-:Y:S06]  /*51f0*/  @!P0 BRA `(.L_x_3) ;  /* 0x0000000000588947 */ /* 0x000fec0003800000 */
[----:B------:R-:W-:-:S05]  /*5200*/  VIADD R25, R2, 0xfffffffd ;  /* 0xfffffffd02197836 */ /* 0x000fca0000000000 */
[----:B------:R-:W-:-:S05]  /*5210*/  SHF.R.S32.HI R27, RZ, 0x1f, R25 ;  /* 0x0000001fff1b7819 */ /* 0x000fca0000011419 */
[-C--:B------:R-:W-:Y:S02]  /*5220*/  IMAD R10, R27, R170.reuse, RZ ;  /* 0x000000aa1b0a7224 */ /* 0x080fe400078e02ff */
[----:B------:R-:W-:-:S04]  /*5230*/  IMAD.WIDE.U32 R26, R25, R170, RZ ;  /* 0x000000aa191a7225 */ /* 0x000fc800078e00ff */
[----:B------:R-:W-:Y:S01]  /*5240*/  IMAD R10, R25, R171, R10 ;  /* 0x000000ab190a7224 */ /* 0x000fe200078e020a */
[----:B------:R-:W-:-:S03]  /*5250*/  LEA R18, P0, R26, R232, 0x6 ;  /* 0x000000e81a127211 */ /* 0x000fc600078030ff */
[----:B------:R-:W-:-:S05]  /*5260*/  IMAD.IADD R25, R27, 0x1, R10 ;  /* 0x000000011b197824 */ /* 0x000fca00078e020a */
[----:B------:R-:W-:Y:S02]  /*5270*/  LEA.HI.X R25, R26, R235, R25, 0x6, P0 ;  /* 0x000000eb1a197211 */ /* 0x000fe400000f3419 */
[----:B------:R-:W-:-:S04]  /*5280*/  LEA R24, P0, R18, UR8, 0x1 ;  /* 0x0000000812187c11 */ /* 0x000fc8000f8008ff */
[----:B------:R-:W-:Y:S02]  /*5290*/  LEA.HI.X R25, R18, UR9, R25, 0x1, P0 ;  /* 0x0000000912197c11 */ /* 0x000fe400080f0c19 */
[----:B------:R-:W-:-:S03]  /*52a0*/  IADD3 R26, P0, R227, R24, RZ ;  /* 0x00000018e31a7210 */ /* 0x000fc60007f1e0ff */
[----:B------:R-:W-:Y:S01]  /*52b0*/  @!PT LDS RZ, [RZ] ;  /* 0x00000000fffff984 */ /* 0x000fe20000000800 */
[----:B------:R-:W-:Y:S01]  /*52c0*/  @!PT LDS RZ, [RZ] ;  /* 0x00000000fffff984 */ /* 0x000fe20000000800 */
[----:B------:R-:W-:Y:S01]  /*52d0*/  @!PT LDS RZ, [RZ] ;  /* 0x00000000fffff984 */ /* 0x000fe20000000800 */
[----:B------:R1:W-:Y:S02]  /*52e0*/  LDGSTS.E.BYPASS.LTC128B.128 [R230+0x6000], desc[UR12][R24.64] ;  /* 0x0600000018e67fae */ /* 0x0003e4000b901d4c */
[----:B------:R-:W-:Y:S02]  /*52f0*/  IMAD.X R27, R226, 0x1, R25, P0 ;  /* 0x00000001e21b7824 */ /* 0x000fe400000e0619 */
[----:B------:R1:W-:Y:S04]  /*5300*/  LDGSTS.E.BYPASS.LTC128B.128 [R230+0x7000], desc[UR12][R24.64+0x40] ;  /* 0x0700004018e67fae */ /* 0x0003e8000b901d4c */
[----:B------:R1:W-:Y:S04]  /*5310*/  LDGSTS.E.BYPASS.LTC128B.128 [R230+0x8000], desc[UR12][R24.64+0x80] ;  /* 0x0800008018e67fae */ /* 0x0003e8000b901d4c */
[----:B------:R1:W-:Y:S04]  /*5320*/  LDGSTS.E.BYPASS.LTC128B.128 [R230+0x6800], desc[UR12][R26.64] ;  /* 0x068000001ae67fae */ /* 0x0003e8000b901d4c */
[----:B------:R1:W-:Y:S04]  /*5330*/  LDGSTS.E.BYPASS.LTC128B.128 [R230+0x7800], desc[UR12][R26.64+0x40] ;  /* 0x078000401ae67fae */ /* 0x0003e8000b901d4c */
[----:B------:R1:W-:Y:S04]  /*5340*/  LDGSTS.E.BYPASS.LTC128B.128 [R230+0x8800], desc[UR12][R26.64+0x80] ;  /* 0x088000801ae67fae */ /* 0x0003e8000b901d4c */
[----:B------:R-:W0:Y:S02]  /*5350*/  LDGDEPBAR ;  /* 0x00000000000079af */ /* 0x000e240000000000 */
.L_x_3:
[----:B------:R-:W-:Y:S02]  /*5360*/  FMNMX.FTZ R10, R181, R14, !PT ;  /* 0x0000000eb50a7209 */ /* 0x000fe40007810000 */
[----:B------:R-:W-:Y:S02]  /*5370*/  ISETP.GE.AND P0, PT, R6, R240, PT ;  /* 0x000000f00600720c */ /* 0x000fe40003f06270 */
[----:B------:R-:W-:Y:S01]  /*5380*/  FSEL R204, R196, -INF , !P6 ;  /* 0xff800000c4cc7808 */ /* 0x000fe20007000000 */
[----:B-1----:R-:W1:Y:S01]  /*5390*/  SHFL.BFLY PT, R25, R10, 0x2, 0x1f ;  /* 0x0c401f000a197f89 */ /* 0x002e6200000e0000 */
[----:B------:R-:W-:Y:S02]  /*53a0*/  FSEL R200, R192, -INF , !P4 ;  /* 0xff800000c0c87808 */ /* 0x000fe40006000000 */
[----:B------:R-:W-:Y:S02]  /*53b0*/  FSEL R196, R193, -INF , !P0 ;  /* 0xff800000c1c47808 */ /* 0x000fe40004000000 */
[----:B------:R-:W-:-:S02]  /*53c0*/  FMNMX.FTZ R18, R167, R53, !PT ;  /* 0x00000035a7127209 */ /* 0x000fc40007810000 */
[-C--:B------:R-:W-:Y:S02]  /*53d0*/  ISETP.GE.AND P4, PT, R7, R241.reuse, PT ;  /* 0x000000f10700720c */ /* 0x080fe40003f86270 */
[----:B------:R-:W-:Y:S02]  /*53e0*/  ISETP.GE.AND P0, PT, R4, R241, PT ;  /* 0x000000f10400720c */ /* 0x000fe40003f06270 */
[----:B------:R-:W-:Y:S02]  /*53f0*/  FMNMX.FTZ R27, R166, R52, !PT ;  /* 0x00000034a61b7209 */ /* 0x000fe40007810000 */
[----:B------:R-:W-:Y:S02]  /*5400*/  FMNMX.FTZ R14, R55, R18, !PT ;  /* 0x00000012370e7209 */ /* 0x000fe40007810000 */
[----:B------:R-:W-:Y:S02]  /*5410*/  FSEL R39, R67, -INF , !P4 ;  /* 0xff80000043277808 */ /* 0x000fe40006000000 */
[----:B------:R-:W-:-:S02]  /*5420*/  FSEL R37, R182, -INF , !P0 ;  /* 0xff800000b6257808 */ /* 0x000fc40004000000 */
[----:B------:R-:W-:Y:S02]  /*5430*/  FMNMX.FTZ R27, R246, R27, !PT ;  /* 0x0000001bf61b7209 */ /* 0x000fe40007810000 */
[C---:B------:R-:W-:Y:S02]  /*5440*/  ISETP.GE.AND P4, PT, R7.reuse, R240, PT ;  /* 0x000000f00700720c */ /* 0x040fe40003f86270 */
[----:B------:R-:W-:Y:S02]  /*5450*/  ISETP.GE.AND P0, PT, R7, R169, PT ;  /* 0x000000a90700720c */ /* 0x000fe40003f06270 */
[----:B-1----:R-:W-:Y:S02]  /*5460*/  FMNMX.FTZ R25, R10, R25, !PT ;  /* 0x000000190a197209 */ /* 0x002fe40007810000 */
[----:B------:R-:W-:Y:S02]  /*5470*/  FMNMX.FTZ R10, R165, R17, !PT ;  /* 0x00000011a50a7209 */ /* 0x000fe40007810000 */
[----:B------:R-:W-:Y:S01]  /*5480*/  ISETP.GE.AND P6, PT, R6, R169, PT ;  /* 0x000000a90600720c */ /* 0x000fe20003fc6270 */
[----:B------:R-:W1:Y:S01]  /*5490*/  SHFL.BFLY PT, R40, R25, 0x1, 0x1f ;  /* 0x0c201f0019287f89 */ /* 0x000e6200000e0000 */
[----:B------:R-:W-:-:S02]  /*54a0*/  FMNMX.FTZ R10, R23, R10, !PT ;  /* 0x0000000a170a7209 */ /* 0x000fc40007810000 */
[----:B------:R-:W-:Y:S02]  /*54b0*/  FMNMX.FTZ R6, R49, R14, !PT ;  /* 0x0000000e31067209 */ /* 0x000fe40007810000 */
[----:B------:R-:W-:Y:S02]  /*54c0*/  FMNMX.FTZ R10, R13, R10, !PT ;  /* 0x0000000a0d0a7209 */ /* 0x000fe40007810000 */
[----:B------:R-:W-:Y:S02]  /*54d0*/  FMNMX.FTZ R27, R20, R27, !PT ;  /* 0x0000001b141b7209 */ /* 0x000fe40007810000 */
[----:B------:R-:W-:Y:S02]  /*54e0*/  FMNMX.FTZ R7, R19, R10, !PT ;  /* 0x0000000a13077209 */ /* 0x000fe40007810000 */
[----:B------:R-:W-:Y:S02]  /*54f0*/  FSEL R202, R197, -INF , !P5 ;  /* 0xff800000c5ca7808 */ /* 0x000fe40006800000 */
[----:B------:R-:W-:-:S02]  /*5500*/  FMNMX.FTZ R7, R214, R7, !PT ;  /* 0x00000007d6077209 */ /* 0x000fc40007810000 */
[----:B------:R-:W-:Y:S02]  /*5510*/  ISETP.GE.AND P5, PT, R11, R241, PT ;  /* 0x000000f10b00720c */ /* 0x000fe40003fa6270 */
[----:B------:R-:W-:Y:S02]  /*5520*/  FMNMX.FTZ R6, R15, R6, !PT ;  /* 0x000000060f067209 */ /* 0x000fe40007810000 */
[----:B------:R-:W-:Y:S02]  /*5530*/  FMNMX.FTZ R27, R16, R27, !PT ;  /* 0x0000001b101b7209 */ /* 0x000fe40007810000 */
[----:B------:R-:W-:Y:S02]  /*5540*/  FMNMX.FTZ R7, R212, R7, !PT ;  /* 0x00000007d4077209 */ /* 0x000fe40007810000 */
[----:B------:R-:W-:Y:S02]  /*5550*/  FSEL R219, R199, -INF , !P2 ;  /* 0xff800000c7db7808 */ /* 0x000fe40005000000 */
[----:B------:R-:W-:-:S02]  /*5560*/  FSEL R193, R66, -INF , !P5 ;  /* 0xff80000042c17808 */ /* 0x000fc40006800000 */
[----:B------:R-:W-:Y:S02]  /*5570*/  FMNMX.FTZ R6, R9, R6, !PT ;  /* 0x0000000609067209 */ /* 0x000fe40007810000 */
[C---:B------:R-:W-:Y:S02]  /*5580*/  ISETP.GE.AND P2, PT, R11.reuse, R240, PT ;  /* 0x000000f00b00720c */ /* 0x040fe40003f46270 */
[----:B------:R-:W-:Y:S02]  /*5590*/  ISETP.GE.AND P5, PT, R11, R169, PT ;  /* 0x000000a90b00720c */ /* 0x000fe40003fa6270 */
[----:B------:R-:W-:Y:S02]  /*55a0*/  FMNMX.FTZ R11, R172, R27, !PT ;  /* 0x0000001bac0b7209 */ /* 0x000fe40007810000 */
[----:B------:R-:W-:Y:S02]  /*55b0*/  FMNMX.FTZ R7, R210, R7, !PT ;  /* 0x00000007d2077209 */ /* 0x000fe40007810000 */
[----:B------:R-:W-:-:S02]  /*55c0*/  FMNMX.FTZ R31, R211, R6, !PT ;  /* 0x00000006d31f7209 */ /* 0x000fc40007810000 */
[----:B------:R-:W-:Y:S02]  /*55d0*/  FMNMX.FTZ R11, R174, R11, !PT ;  /* 0x0000000bae0b7209 */ /* 0x000fe40007810000 */
[----:B------:R-:W-:Y:S02]  /*55e0*/  FSEL R249, R198, -INF , !P3 ;  /* 0xff800000c6f97808 */ /* 0x000fe40005800000 */
[----:B------:R-:W-:Y:S02]  /*55f0*/  FMNMX.FTZ R10, R208, R7, !PT ;  /* 0x00000007d00a7209 */ /* 0x000fe40007810000 */
[----:B------:R-:W-:Y:S02]  /*5600*/  FMNMX.FTZ R6, R206, R31, !PT ;  /* 0x0000001fce067209 */ /* 0x000fe40007810000 */
[----:B------:R-:W-:Y:S02]  /*5610*/  FMNMX.FTZ R11, R178, R11, !PT ;  /* 0x0000000bb20b7209 */ /* 0x000fe40007810000 */
[----:B------:R-:W-:-:S02]  /*5620*/  FMNMX.FTZ R10, R249, R10, !PT ;  /* 0x0000000af90a7209 */ /* 0x000fc40007810000 */
[----:B------:R-:W-:Y:S02]  /*5630*/  FMNMX.FTZ R6, R251, R6, !PT ;  /* 0x00000006fb067209 */ /* 0x000fe40007810000 */
[----:B------:R-:W-:Y:S02]  /*5640*/  ISETP.GE.AND P3, PT, R54, R241, PT ;  /* 0x000000f13600720c */ /* 0x000fe40003f66270 */
[----:B------:R-:W-:Y:S02]  /*5650*/  FMNMX.FTZ R11, R216, R11, !PT ;  /* 0x0000000bd80b7209 */ /* 0x000fe40007810000 */
[----:B------:R-:W-:Y:S02]  /*5660*/  FSEL R241, R194, -INF , !P1 ;  /* 0xff800000c2f17808 */ /* 0x000fe40004800000 */
[----:B------:R-:W-:Y:S02]  /*5670*/  FMNMX.FTZ R14, R219, R10, !PT ;  /* 0x0000000adb0e7209 */ /* 0x000fe40007810000 */
[----:B------:R-:W-:-:S02]  /*5680*/  FMNMX.FTZ R6, R189, R6, !PT ;  /* 0x00000006bd067209 */ /* 0x000fc40007810000 */
[----:B------:R-:W-:Y:S02]  /*5690*/  FMNMX.FTZ R11, R204, R11, !PT ;  /* 0x0000000bcc0b7209 */ /* 0x000fe40007810000 */
[----:B------:R-:W-:Y:S02]  /*56a0*/  FSEL R217, R195, -INF , !P6 ;  /* 0xff800000c3d97808 */ /* 0x000fe40007000000 */
[----:B------:R-:W-:Y:S02]  /*56b0*/  FMNMX.FTZ R14, R241, R14, !PT ;  /* 0x0000000ef10e7209 */ /* 0x000fe40007810000 */
[----:B------:R-:W-:Y:S02]  /*56c0*/  FMNMX.FTZ R6, R203, R6, !PT ;  /* 0x00000006cb067209 */ /* 0x000fe40007810000 */
[----:B------:R-:W-:Y:S02]  /*56d0*/  FSEL R176, R60, -INF , !P2 ;  /* 0xff8000003cb07808 */ /* 0x000fe40005000000 */
[----:B------:R-:W-:-:S02]  /*56e0*/  FMNMX.FTZ R11, R202, R11, !PT ;  /* 0x0000000bca0b7209 */ /* 0x000fc40007810000 */
[----:B------:R-:W-:Y:S02]  /*56f0*/  ISETP.GE.AND P2, PT, R54, R240, PT ;  /* 0x000000f03600720c */ /* 0x000fe40003f46270 */
[----:B------:R-:W-:Y:S02]  /*5700*/  FSEL R177, R62, -INF , !P5 ;  /* 0xff8000003eb17808 */ /* 0x000fe40006800000 */
[----:B------:R-:W-:Y:S02]  /*5710*/  FMNMX.FTZ R14, R217, R14, !PT ;  /* 0x0000000ed90e7209 */ /* 0x000fe40007810000 */
[----:B------:R-:W-:Y:S02]  /*5720*/  FMNMX.FTZ R6, R179, R6, !PT ;  /* 0x00000006b3067209 */ /* 0x000fe40007810000 */
[----:B------:R-:W-:Y:S02]  /*5730*/  FSEL R67, R183, -INF , !P3 ;  /* 0xff800000b7437808 */ /* 0x000fe40005800000 */
[----:B------:R-:W-:-:S02]  /*5740*/  ISETP.GE.AND P3, PT, R4, R240, PT ;  /* 0x000000f00400720c */ /* 0x000fc40003f66270 */
[----:B------:R-:W-:Y:S02]  /*5750*/  FMNMX.FTZ R11, R200, R11, !PT ;  /* 0x0000000bc80b7209 */ /* 0x000fe40007810000 */
[----:B------:R-:W-:Y:S02]  /*5760*/  FSEL R185, R185, -INF , !P2 ;  /* 0xff800000b9b97808 */ /* 0x000fe40005000000 */
[----:B------:R-:W-:Y:S02]  /*5770*/  ISETP.GE.AND P2, PT, R4, R169, PT ;  /* 0x000000a90400720c */ /* 0x000fe40003f46270 */
[----:B------:R-:W-:Y:S02]  /*5780*/  FSEL R175, R63, -INF , !P0 ;  /* 0xff8000003faf7808 */ /* 0x000fe40004000000 */
[----:B------:R-:W-:Y:S02]  /*5790*/  FMNMX.FTZ R14, R177, R14, !PT ;  /* 0x0000000eb10e7209 */ /* 0x000fe40007810000 */
[----:B------:R-:W-:-:S02]  /*57a0*/  FMNMX.FTZ R6, R191, R6, !PT ;  /* 0x00000006bf067209 */ /* 0x000fc40007810000 */
[----:B------:R-:W-:Y:S02]  /*57b0*/  FMNMX.FTZ R11, R196, R11, !PT ;  /* 0x0000000bc40b7209 */ /* 0x000fe40007810000 */
[----:B------:R-:W-:Y:S02]  /*57c0*/  FSEL R184, R184, -INF , !P3 ;  /* 0xff800000b8b87808 */ /* 0x000fe40005800000 */
[----:B------:R-:W-:Y:S02]  /*57d0*/  ISETP.GE.AND P3, PT, R54, R169, PT ;  /* 0x000000a93600720c */ /* 0x000fe40003f66270 */
[----:B------:R-:W-:Y:S02]  /*57e0*/  FSEL R173, R186, -INF , !P2 ;  /* 0xff800000baad7808 */ /* 0x000fe40005000000 */
[----:B------:R-:W-:Y:S02]  /*57f0*/  FMNMX.FTZ R4, R175, R14, !PT ;  /* 0x0000000eaf047209 */ /* 0x000fe40007810000 */
[----:B------:R-:W-:-:S02]  /*5800*/  FMNMX.FTZ R6, R193, R6, !PT ;  /* 0x00000006c1067209 */ /* 0x000fc40007810000 */
[----:B------:R-:W-:Y:S02]  /*5810*/  FSEL R38, R61, -INF , !P4 ;  /* 0xff8000003d267808 */ /* 0x000fe40006000000 */
[----:B------:R-:W-:Y:S02]  /*5820*/  FMNMX.FTZ R11, R176, R11, !PT ;  /* 0x0000000bb00b7209 */ /* 0x000fe40007810000 */
[----:B------:R-:W-:Y:S02]  /*5830*/  FSEL R187, R187, -INF , !P3 ;  /* 0xff800000bbbb7808 */ /* 0x000fe40005800000 */
[----:B------:R-:W-:Y:S02]  /*5840*/  FMNMX.FTZ R4, R173, R4, !PT ;  /* 0x00000004ad047209 */ /* 0x000fe40007810000 */
[----:B------:R-:W-:Y:S02]  /*5850*/  FMNMX.FTZ R6, R39, R6, !PT ;  /* 0x0000000627067209 */ /* 0x000fe40007810000 */
[----:B------:R-:W-:-:S02]  /*5860*/  FMNMX.FTZ R11, R38, R11, !PT ;  /* 0x0000000b260b7209 */ /* 0x000fc40007810000 */
[----:B------:R-:W-:Y:S02]  /*5870*/  FMNMX.FTZ R41, R187, R4, !PT ;  /* 0x00000004bb297209 */ /* 0x000fe40007810000 */
[----:B------:R-:W-:Y:S02]  /*5880*/  FMNMX.FTZ R6, R37, R6, !PT ;  /* 0x0000000625067209 */ /* 0x000fe40007810000 */
[----:B------:R-:W-:Y:S01]  /*5890*/  FMNMX.FTZ R10, R184, R11, !PT ;  /* 0x0000000bb80a7209 */ /* 0x000fe20007810000 */
[----:B------:R-:W2:Y:S01]  /*58a0*/  SHFL.BFLY PT, R4, R41, 0x2, 0x1f ;  /* 0x0c401f0029047f89 */ /* 0x000ea200000e0000 */
[----:B------:R-:W-:Y:S02]  /*58b0*/  FMNMX.FTZ R6, R67, R6, !PT ;  /* 0x0000000643067209 */ /* 0x000fe40007810000 */
[----:B------:R-:W-:Y:S02]  /*58c0*/  FMNMX.FTZ R10, R185, R10, !PT ;  /* 0x0000000ab90a7209 */ /* 0x000fe40007810000 */
[----:B-1----:R-:W-:Y:S01]  /*58d0*/  FMNMX.FTZ R40, R25, R40, !PT ;  /* 0x0000002819287209 */ /* 0x002fe20007810000 */
[----:B------:R-:W1:Y:S03]  /*58e0*/  SHFL.BFLY PT, R7, R6, 0x2, 0x1f ;  /* 0x0c401f0006077f89 */ /* 0x000e6600000e0000 */
[C---:B------:R-:W-:Y:S01]  /*58f0*/  FSETP.NEU.FTZ.AND P1, PT, R40.reuse, -INF , PT ;  /* 0xff8000002800780b */ /* 0x040fe20003f3d000 */
[----:B------:R-:W3:Y:S01]  /*5900*/  SHFL.BFLY PT, R11, R10, 0x2, 0x1f ;  /* 0x0c401f000a0b7f89 */ /* 0x000ee200000e0000 */
[----:B------:R-:W-:-:S03]  /*5910*/  FMUL.FTZ R182, R40, UR4 ;  /* 0x0000000428b67c20 */ /* 0x000fc60008410000 */
[----:B------:R-:W-:Y:S02]  /*5920*/  LDSM.16.MT88.4 R24, [R221+0x9000] ;  /* 0x00900000dd18783b */ /* 0x000fe40000004200 */
[----:B------:R-:W-:-:S05]  /*5930*/  FSEL R182, R182, RZ, P1 ;  /* 0x000000ffb6b67208 */ /* 0x000fca0000800000 */
[--C-:B------:R-:W-:Y:S01]  /*5940*/  FFMA.FTZ R64, R59, UR4, -R182.reuse ;  /* 0x000000043b407c23 */ /* 0x100fe200080108b6 */
[--C-:B------:R-:W-:Y:S01]  /*5950*/  FFMA.FTZ R59, R5, UR4, -R182.reuse ;  /* 0x00000004053b7c23 */ /* 0x100fe200080108b6 */
[--C-:B------:R-:W-:Y:S01]  /*5960*/  FFMA.FTZ R62, R57, UR4, -R182.reuse ;  /* 0x00000004393e7c23 */ /* 0x100fe200080108b6 */
[----:B--2---:R-:W-:Y:S01]  /*5970*/  FMNMX.FTZ R41, R41, R4, !PT ;  /* 0x0000000429297209 */ /* 0x004fe20007810000 */
[--C-:B------:R-:W-:Y:S01]  /*5980*/  FFMA.FTZ R60, R51, UR4, -R182.reuse ;  /* 0x00000004333c7c23 */ /* 0x100fe200080108b6 */
[--C-:B------:R-:W-:Y:S01]  /*5990*/  FFMA.FTZ R63, R21, UR4, -R182.reuse ;  /* 0x00000004153f7c23 */ /* 0x100fe200080108b6 */
[--C-:B------:R-:W-:Y:S01]  /*59a0*/  FFMA.FTZ R61, R8, UR4, -R182.reuse ;  /* 0x00000004083d7c23 */ /* 0x100fe200080108b6 */
[--C-:B------:R-:W-:Y:S01]  /*59b0*/  FFMA.FTZ R58, R12, UR4, -R182.reuse ;  /* 0x000000040c3a7c23 */ /* 0x100fe200080108b6 */
[----:B------:R-:W2:Y:S01]  /*59c0*/  SHFL.BFLY PT, R4, R41, 0x1, 0x1f ;  /* 0x0c201f0029047f89 */ /* 0x000ea200000e0000 */
[----:B-1----:R-:W-:Y:S01]  /*59d0*/  FMNMX.FTZ R7, R6, R7, !PT ;  /* 0x0000000706077209 */ /* 0x002fe20007810000 */
[--C-:B------:R-:W-:Y:S01]  /*59e0*/  FFMA.FTZ R56, R29, UR4, -R182.reuse ;  /* 0x000000041d387c23 */ /* 0x100fe200080108b6 */
[----:B------:R-:W-:Y:S01]  /*59f0*/  FSEL R29, R40, RZ, P1 ;  /* 0x000000ff281d7208 */ /* 0x000fe20000800000 */
[----:B------:R-:W-:Y:S01]  /*5a00*/  MUFU.EX2 R64, R64 ;  /* 0x0000004000407308 */ /* 0x000fe20000000800 */
[----:B---3--:R-:W-:Y:S01]  /*5a10*/  FMNMX.FTZ R11, R10, R11, !PT ;  /* 0x0000000b0a0b7209 */ /* 0x008fe20007810000 */
[----:B------:R-:W1:Y:S01]  /*5a20*/  SHFL.BFLY PT, R6, R7, 0x1, 0x1f ;  /* 0x0c201f0007067f89 */ /* 0x000e6200000e0000 */
[--C-:B------:R-:W-:Y:S01]  /*5a30*/  FFMA.FTZ R194, R215, UR4, -R182.reuse ;  /* 0x00000004d7c27c23 */ /* 0x100fe200080108b6 */
[----:B------:R-:W-:Y:S01]  /*5a40*/  FADD.FTZ R29, R168, -R29 ;  /* 0x8000001da81d7221 */ /* 0x000fe20000010000 */
[--C-:B------:R-:W-:Y:S01]  /*5a50*/  FFMA.FTZ R213, R213, UR4, -R182.reuse ;  /* 0x00000004d5d57c23 */ /* 0x100fe200080108b6 */
[----:B------:R-:W3:Y:S01]  /*5a60*/  SHFL.BFLY PT, R42, R11, 0x1, 0x1f ;  /* 0x0c201f000b2a7f89 */ /* 0x000ee200000e0000 */
[--C-:B------:R-:W-:Y:S01]  /*5a70*/  FFMA.FTZ R201, R201, UR4, -R182.reuse ;  /* 0x00000004c9c97c23 */ /* 0x100fe200080108b6 */
[----:B------:R-:W-:Y:S01]  /*5a80*/  FMUL.FTZ R29, R29, UR4 ;  /* 0x000000041d1d7c20 */ /* 0x000fe20008410000 */
[----:B------:R-:W-:Y:S01]  /*5a90*/  MUFU.EX2 R62, R62 ;  /* 0x0000003e003e7308 */ /* 0x000fe20000000800 */
[--C-:B------:R-:W-:Y:S01]  /*5aa0*/  FFMA.FTZ R180, R180, UR4, -R182.reuse ;  /* 0x00000004b4b47c23 */ /* 0x100fe200080108b6 */
[----:B------:R-:W-:Y:S01]  /*5ab0*/  FFMA.FTZ R181, R181, UR4, -R182 ;  /* 0x00000004b5b57c23 */ /* 0x000fe200080108b6 */
[----:B------:R-:W-:-:S05]  /*5ac0*/  MOV R168, R40 ;  /* 0x0000002800a87202 */ /* 0x000fca0000000f00 */
[----:B------:R-:W-:Y:S01]  /*5ad0*/  MUFU.EX2 R63, R63 ;  /* 0x0000003f003f7308 */ /* 0x000fe20000000800 */
[----:B--2---:R-:W-:-:S04]  /*5ae0*/  FMNMX.FTZ R41, R41, R4, !PT ;  /* 0x0000000429297209 */ /* 0x004fc80007810000 */
[C---:B------:R-:W-:Y:S01]  /*5af0*/  FSETP.NEU.FTZ.AND P0, PT, R41.reuse, -INF , PT ;  /* 0xff8000002900780b */ /* 0x040fe20003f1d000 */
[----:B------:R-:W-:Y:S01]  /*5b00*/  FMUL.FTZ R36, R41, UR4 ;  /* 0x0000000429247c20 */ /* 0x000fe20008410000 */
[----:B-1----:R-:W-:Y:S01]  /*5b10*/  FMNMX.FTZ R43, R7, R6, !PT ;  /* 0x00000006072b7209 */ /* 0x002fe20007810000 */
[----:B------:R-:W-:Y:S01]  /*5b20*/  MUFU.EX2 R60, R60 ;  /* 0x0000003c003c7308 */ /* 0x000fe20000000800 */
[----:B------:R-:W-:Y:S02]  /*5b30*/  FSEL R4, R41, RZ, P0 ;  /* 0x000000ff29047208 */ /* 0x000fe40000000000 */
[----:B---3--:R-:W-:Y:S01]  /*5b40*/  FMNMX.FTZ R42, R11, R42, !PT ;  /* 0x0000002a0b2a7209 */ /* 0x008fe20007810000 */
[C---:B------:R-:W-:Y:S01]  /*5b50*/  FMUL.FTZ R170, R43.reuse, UR4 ;  /* 0x000000042baa7c20 */ /* 0x040fe20008410000 */
[----:B------:R-:W-:Y:S01]  /*5b60*/  FSETP.NEU.FTZ.AND P3, PT, R43, -INF , PT ;  /* 0xff8000002b00780b */ /* 0x000fe20003f7d000 */
[----:B------:R-:W-:Y:S01]  /*5b70*/  FADD.FTZ R4, R165, -R4 ;  /* 0x80000004a5047221 */ /* 0x000fe20000010000 */
[C---:B------:R-:W-:Y:S01]  /*5b80*/  FSETP.NEU.FTZ.AND P2, PT, R42.reuse, -INF , PT ;  /* 0xff8000002a00780b */ /* 0x040fe20003f5d000 */
[----:B------:R-:W-:Y:S01]  /*5b90*/  FMUL.FTZ R183, R42, UR4 ;  /* 0x000000042ab77c20 */ /* 0x000fe20008410000 */
[----:B------:R-:W-:Y:S01]  /*5ba0*/  FSEL R170, R170, RZ, P3 ;  /* 0x000000ffaaaa7208 */ /* 0x000fe20001800000 */
[----:B------:R-:W-:Y:S01]  /*5bb0*/  FMUL.FTZ R4, R4, UR4 ;  /* 0x0000000404047c20 */ /* 0x000fe20008410000 */
[----:B------:R-:W-:Y:S01]  /*5bc0*/  FSEL R36, R36, RZ, P0 ;  /* 0x000000ff24247208 */ /* 0x000fe20000000000 */
[----:B------:R-:W-:Y:S01]  /*5bd0*/  MUFU.EX2 R171, R29 ;  /* 0x0000001d00ab7308 */ /* 0x000fe20000000800 */
[----:B------:R-:W-:Y:S01]  /*5be0*/  FSEL R183, R183, RZ, P2 ;  /* 0x000000ffb7b77208 */ /* 0x000fe20001000000 */
[----:B------:R-:W-:Y:S01]  /*5bf0*/  FFMA.FTZ R57, R53, UR4, -R170 ;  /* 0x0000000435397c23 */ /* 0x000fe200080108aa */
[----:B------:R-:W-:Y:S01]  /*5c00*/  FSEL R5, R42, RZ, P2 ;  /* 0x000000ff2a057208 */ /* 0x000fe20001000000 */
[--C-:B------:R-:W-:Y:S01]  /*5c10*/  FFMA.FTZ R48, R17, UR4, -R36.reuse ;  /* 0x0000000411307c23 */ /* 0x100fe20008010824 */
[--C-:B------:R-:W-:Y:S01]  /*5c20*/  FFMA.FTZ R46, R23, UR4, -R36.reuse ;  /* 0x00000004172e7c23 */ /* 0x100fe20008010824 */
[--C-:B------:R-:W-:Y:S01]  /*5c30*/  FFMA.FTZ R50, R20, UR4, -R183.reuse ;  /* 0x0000000414327c23 */ /* 0x100fe200080108b7 */
[----:B------:R-:W-:Y:S01]  /*5c40*/  FFMA.FTZ R47, R16, UR4, -R183 ;  /* 0x00000004102f7c23 */ /* 0x000fe200080108b7 */
[--C-:B------:R-:W-:Y:S01]  /*5c50*/  FFMA.FTZ R45, R13, UR4, -R36.reuse ;  /* 0x000000040d2d7c23 */ /* 0x100fe20008010824 */
[----:B------:R-:W-:Y:S01]  /*5c60*/  FFMA.FTZ R44, R19, UR4, -R36 ;  /* 0x00000004132c7c23 */ /* 0x000fe20008010824 */
[----:B------:R-:W-:Y:S01]  /*5c70*/  FADD.FTZ R66, R166, -R5 ;  /* 0x80000005a6427221 */ /* 0x000fe20000010000 */
[----:B------:R-:W1:Y:S01]  /*5c80*/  MUFU.EX2 R65, R4 ;  /* 0x0000000400417308 */ /* 0x000e620000000800 */
[--C-:B------:R-:W-:Y:S01]  /*5c90*/  FFMA.FTZ R53, R15, UR4, -R170.reuse ;  /* 0x000000040f357c23 */ /* 0x100fe200080108aa */
[--C-:B------:R-:W-:Y:S01]  /*5ca0*/  FFMA.FTZ R51, R9, UR4, -R170.reuse ;  /* 0x0000000409337c23 */ /* 0x100fe200080108aa */
[----:B------:R-:W2:Y:S01]  /*5cb0*/  LDSM.16.MT88.4 R20, [R220+0x9000] ;  /* 0x00900000dc14783b */ /* 0x000ea20000004200 */
[----:B------:R-:W-:Y:S01]  /*5cc0*/  FSEL R28, R43, RZ, P3 ;  /* 0x000000ff2b1c7208 */ /* 0x000fe20001800000 */
[--C-:B------:R-:W-:Y:S01]  /*5cd0*/  FFMA.FTZ R54, R49, UR4, -R170.reuse ;  /* 0x0000000431367c23 */ /* 0x100fe200080108aa */
[--C-:B------:R-:W-:Y:S01]  /*5ce0*/  FFMA.FTZ R169, R172, UR4, -R183.reuse ;  /* 0x00000004aca97c23 */ /* 0x100fe200080108b7 */
[----:B------:R-:W3:Y:S01]  /*5cf0*/  LDSM.16.MT88.4 R16, [R221+0xa000] ;  /* 0x00a00000dd10783b */ /* 0x000ee20000004200 */
[----:B------:R-:W-:Y:S01]  /*5d00*/  FFMA.FTZ R55, R55, UR4, -R170 ;  /* 0x0000000437377c23 */ /* 0x000fe200080108aa */
[----:B------:R-:W-:Y:S01]  /*5d10*/  FADD.FTZ R28, R167, -R28 ;  /* 0x8000001ca71c7221 */ /* 0x000fe20000010000 */
[--C-:B------:R-:W-:Y:S01]  /*5d20*/  FFMA.FTZ R52, R52, UR4, -R183.reuse ;  /* 0x0000000434347c23 */ /* 0x100fe200080108b7 */
[----:B------:R-:W4:Y:S01]  /*5d30*/  LDSM.16.MT88.4 R8, [R220+0xa000] ;  /* 0x00a00000dc08783b */ /* 0x000f220000004200 */
[--C-:B------:R-:W-:Y:S01]  /*5d40*/  FFMA.FTZ R49, R246, UR4, -R183.reuse ;  /* 0x00000004f6317c23 */ /* 0x100fe200080108b7 */
[----:B------:R-:W-:Y:S01]  /*5d50*/  FMUL.FTZ R66, R66, UR4 ;  /* 0x0000000442427c20 */ /* 0x000fe20008410000 */
[----:B------:R-:W-:Y:S01]  /*5d60*/  FMUL.FTZ R172, R28, UR4 ;  /* 0x000000041cac7c20 */ /* 0x000fe20008410000 */
[----:B------:R-:W-:Y:S01]  /*5d70*/  LDSM.16.MT88.4 R12, [R220+0xb000] ;  /* 0x00b00000dc0c783b */ /* 0x000fe20000004200 */
[----:B------:R-:W-:Y:S01]  /*5d80*/  MUFU.EX2 R57, R57 ;  /* 0x0000003900397308 */ /* 0x000fe20000000800 */
[-C--:B-1----:R-:W-:Y:S01]  /*5d90*/  FMUL.FTZ R158, R158, R65.reuse ;  /* 0x000000419e9e7220 */ /* 0x082fe20000410000 */
[-C--:B------:R-:W-:Y:S01]  /*5da0*/  FMUL.FTZ R159, R159, R65.reuse ;  /* 0x000000419f9f7220 */ /* 0x080fe20000410000 */
[----:B------:R-:W1:Y:S01]  /*5db0*/  LDSM.16.MT88.4 R4, [R221+0xb000] ;  /* 0x00b00000dd04783b */ /* 0x000e620000004200 */
[-C--:B------:R-:W-:Y:S01]  /*5dc0*/  FMUL.FTZ R154, R154, R65.reuse ;  /* 0x000000419a9a7220 */ /* 0x080fe20000410000 */
[-C--:B------:R-:W-:Y:S01]  /*5dd0*/  FMUL.FTZ R155, R155, R65.reuse ;  /* 0x000000419b9b7220 */ /* 0x080fe20000410000 */
[-C--:B------:R-:W-:Y:S01]  /*5de0*/  FMUL.FTZ R74, R74, R65.reuse ;  /* 0x000000414a4a7220 */ /* 0x080fe20000410000 */
[-C--:B------:R-:W-:Y:S01]  /*5df0*/  FMUL.FTZ R75, R75, R65.reuse ;  /* 0x000000414b4b7220 */ /* 0x080fe20000410000 */
[----:B------:R-:W5:Y:S01]  /*5e00*/  MUFU.EX2 R55, R55 ;  /* 0x0000003700377308 */ /* 0x000f620000000800 */
[-C--:B------:R-:W-:Y:S01]  /*5e10*/  FMUL.FTZ R78, R78, R65.reuse ;  /* 0x000000414e4e7220 */ /* 0x080fe20000410000 */
[-C--:B------:R-:W-:Y:S01]  /*5e20*/  FMUL.FTZ R79, R79, R65.reuse ;  /* 0x000000414f4f7220 */ /* 0x080fe20000410000 */
[-C--:B------:R-:W-:Y:S01]  /*5e30*/  FMUL.FTZ R90, R90, R65.reuse ;  /* 0x000000415a5a7220 */ /* 0x080fe20000410000 */
[-C--:B------:R-:W-:Y:S01]  /*5e40*/  FMUL.FTZ R91, R91, R65.reuse ;  /* 0x000000415b5b7220 */ /* 0x080fe20000410000 */
[-C--:B------:R-:W-:Y:S01]  /*5e50*/  FMUL.FTZ R94, R94, R65.reuse ;  /* 0x000000415e5e7220 */ /* 0x080fe20000410000 */
[-C--:B------:R-:W-:Y:S01]  /*5e60*/  FMUL.FTZ R95, R95, R65.reuse ;  /* 0x000000415f5f7220 */ /* 0x080fe20000410000 */
[-C--:B------:R-:W-:Y:S01]  /*5e70*/  FMUL.FTZ R102, R102, R65.reuse ;  /* 0x0000004166667220 */ /* 0x080fe20000410000 */
[----:B------:R-:W-:Y:S01]  /*5e80*/  MUFU.EX2 R54, R54 ;  /* 0x0000003600367308 */ /* 0x000fe20000000800 */
[-C--:B------:R-:W-:Y:S01]  /*5e90*/  FMUL.FTZ R103, R103, R65.reuse ;  /* 0x0000004167677220 */ /* 0x080fe20000410000 */
[----:B------:R-:W-:Y:S01]  /*5ea0*/  F2FP.F16.F32.PACK_AB R28, R62, R64 ;  /* 0x000000403e1c723e */ /* 0x000fe200000000ff */
[-C--:B------:R-:W-:Y:S01]  /*5eb0*/  FMUL.FTZ R106, R106, R65.reuse ;  /* 0x000000416a6a7220 */ /* 0x080fe20000410000 */
[-C--:B------:R-:W-:Y:S01]  /*5ec0*/  FMUL.FTZ R107, R107, R65.reuse ;  /* 0x000000416b6b7220 */ /* 0x080fe20000410000 */
[-C--:B------:R-:W-:Y:S01]  /*5ed0*/  FMUL.FTZ R114, R114, R65.reuse ;  /* 0x0000004172727220 */ /* 0x080fe20000410000 */
[----:B------:R-:W-:Y:S01]  /*5ee0*/  FMUL.FTZ R115, R115, R65 ;  /* 0x0000004173737220 */ /* 0x000fe20000410000 */
[----:B------:R-:W-:Y:S01]  /*5ef0*/  F2FP.F16.F32.PACK_AB R30, R60, R63 ;  /* 0x0000003f3c1e723e */ /* 0x000fe200000000ff */
[----:B------:R-:W-:Y:S01]  /*5f00*/  MUFU.EX2 R52, R52 ;  /* 0x0000003400347308 */ /* 0x000fe20000000800 */
[----:B-----5:R-:W-:Y:S01]  /*5f10*/  F2FP.F16.F32.PACK_AB R29, R55, R57 ;  /* 0x00000039371d723e */ /* 0x020fe200000000ff */
[-C--:B------:R-:W-:Y:S01]  /*5f20*/  FMUL.FTZ R118, R118, R65.reuse ;  /* 0x0000004176767220 */ /* 0x080fe20000410000 */
[-C--:B------:R-:W-:Y:S01]  /*5f30*/  FMUL.FTZ R119, R119, R65.reuse ;  /* 0x0000004177777220 */ /* 0x080fe20000410000 */
[-C--:B------:R-:W-:Y:S01]  /*5f40*/  FMUL.FTZ R126, R126, R65.reuse ;  /* 0x000000417e7e7220 */ /* 0x080fe20000410000 */
[----:B------:R-:W-:Y:S01]  /*5f50*/  FMUL.FTZ R127, R127, R65 ;  /* 0x000000417f7f7220 */ /* 0x000fe20000410000 */
[----:B------:R-:W-:Y:S01]  /*5f60*/  FMUL.FTZ R160, R160, R171 ;  /* 0x000000aba0a07220 */ /* 0x000fe20000410000 */
[-C--:B------:R-:W-:Y:S01]  /*5f70*/  FMUL.FTZ R134, R134, R65.reuse ;  /* 0x0000004186867220 */ /* 0x080fe20000410000 */
[----:B------:R-:W5:Y:S01]  /*5f80*/  MUFU.EX2 R49, R49 ;  /* 0x0000003100317308 */ /* 0x000f620000000800 */
[----:B------:R-:W-:Y:S01]  /*5f90*/  FMUL.FTZ R135, R135, R65 ;  /* 0x0000004187877220 */ /* 0x000fe20000410000 */
        /* <DEDUP_REMOVED lines=8> */
[-C--:B------:R-:W-:Y:S01]  /*6020*/  FMUL.FTZ R84, R84, R171.reuse ;  /* 0x000000ab54547220 */ /* 0x080fe20000410000 */
[-C--:B------:R-:W-:Y:S01]  /*6030*/  FMUL.FTZ R85, R85, R171.reuse ;  /* 0x000000ab55557220 */ /* 0x080fe20000410000 */
[-C--:B------:R-:W-:Y:S01]  /*6040*/  FMUL.FTZ R96, R96, R171.reuse ;  /* 0x000000ab60607220 */ /* 0x080fe20000410000 */
[-C--:B------:R-:W-:Y:S01]  /*6050*/  FMUL.FTZ R97, R97, R171.reuse ;  /* 0x000000ab61617220 */ /* 0x080fe20000410000 */
[-C--:B------:R-:W-:Y:S01]  /*6060*/  FMUL.FTZ R144, R144, R171.reuse ;  /* 0x000000ab90907220 */ /* 0x080fe20000410000 */
[-C--:B------:R-:W-:Y:S01]  /*6070*/  FMUL.FTZ R145, R145, R171.reuse ;  /* 0x000000ab91917220 */ /* 0x080fe20000410000 */
[----:B------:R-:W2:Y:S01]  /*6080*/  MUFU.EX2 R47, R47 ;  /* 0x0000002f002f7308 */ /* 0x000ea20000000800 */
[----:B-----5:R-:W-:Y:S01]  /*6090*/  F2FP.F16.F32.PACK_AB R32, R49, R52 ;  /* 0x000000343120723e */ /* 0x020fe200000000ff */
        /* <DEDUP_REMOVED lines=11> */
[----:B------:R-:W-:Y:S01]  /*6150*/  FFMA.FTZ R192, R211, UR4, -R170 ;  /* 0x00000004d3c07c23 */ /* 0x000fe200080108aa */
[--C-:B------:R-:W-:Y:S01]  /*6160*/  FFMA.FTZ R174, R174, UR4, -R183.reuse ;  /* 0x00000004aeae7c23 */ /* 0x100fe200080108b7 */
[--C-:B------:R-:W-:Y:S01]  /*6170*/  FFMA.FTZ R178, R178, UR4, -R183.reuse ;  /* 0x00000004b2b27c23 */ /* 0x100fe200080108b7 */
[----:B------:R-:W5:Y:S01]  /*6180*/  MUFU.EX2 R46, R46 ;  /* 0x0000002e002e7308 */ /* 0x000f620000000800 */
[----:B--2---:R-:W-:Y:S01]  /*6190*/  F2FP.F16.F32.PACK_AB R34, R47, R50 ;  /* 0x000000322f22723e */ /* 0x004fe200000000ff */
[--C-:B------:R-:W-:Y:S01]  /*61a0*/  FFMA.FTZ R195, R216, UR4, -R183.reuse ;  /* 0x00000004d8c37c23 */ /* 0x100fe200080108b7 */
[--C-:B------:R-:W-:Y:S01]  /*61b0*/  FFMA.FTZ R186, R214, UR4, -R36.reuse ;  /* 0x00000004d6ba7c23 */ /* 0x100fe20008010824 */
[--C-:B------:R-:W-:Y:S01]  /*61c0*/  FFMA.FTZ R197, R212, UR4, -R36.reuse ;  /* 0x00000004d4c57c23 */ /* 0x100fe20008010824 */
[--C-:B------:R-:W-:Y:S01]  /*61d0*/  FFMA.FTZ R188, R210, UR4, -R36.reuse ;  /* 0x00000004d2bc7c23 */ /* 0x100fe20008010824 */
[----:B------:R-:W-:Y:S01]  /*61e0*/  FFMA.FTZ R199, R208, UR4, -R36 ;  /* 0x00000004d0c77c23 */ /* 0x000fe20008010824 */
[--C-:B------:R-:W-:Y:S01]  /*61f0*/  FFMA.FTZ R190, R206, UR4, -R170.reuse ;  /* 0x00000004cebe7c23 */ /* 0x100fe200080108aa */
[----:B------:R-:W-:Y:S01]  /*6200*/  MUFU.EX2 R45, R45 ;  /* 0x0000002d002d7308 */ /* 0x000fe20000000800 */
[----:B------:R-:W-:Y:S01]  /*6210*/  FFMA.FTZ R211, R251, UR4, -R170 ;  /* 0x00000004fbd37c23 */ /* 0x000fe200080108aa */
[--C-:B------:R-:W-:Y:S01]  /*6220*/  FFMA.FTZ R198, R204, UR4, -R183.reuse ;  /* 0x00000004ccc67c23 */ /* 0x100fe200080108b7 */
[--C-:B------:R-:W-:Y:S01]  /*6230*/  FFMA.FTZ R215, R202, UR4, -R183.reuse ;  /* 0x00000004cad77c23 */ /* 0x100fe200080108b7 */
[--C-:B------:R-:W-:Y:S01]  /*6240*/  FFMA.FTZ R251, R196, UR4, -R183.reuse ;  /* 0x00000004c4fb7c23 */ /* 0x100fe200080108b7 */
[----:B------:R-:W-:Y:S01]  /*6250*/  FFMA.FTZ R204, R205, UR4, -R182 ;  /* 0x00000004cdcc7c23 */ /* 0x000fe200080108b6 */
[----:B------:R-:W-:Y:S01]  /*6260*/  FFMA.FTZ R200, R200, UR4, -R183 ;  /* 0x00000004c8c87c23 */ /* 0x000fe200080108b7 */
[--C-:B------:R-:W-:Y:S01]  /*6270*/  FFMA.FTZ R196, R249, UR4, -R36.reuse ;  /* 0x00000004f9c47c23 */ /* 0x100fe20008010824 */
[----:B------:R-:W2:Y:S01]  /*6280*/  MUFU.EX2 R44, R44 ;  /* 0x0000002c002c7308 */ /* 0x000ea20000000800 */
[----:B-----5:R-:W-:Y:S01]  /*6290*/  F2FP.F16.F32.PACK_AB R33, R46, R48 ;  /* 0x000000302e21723e */ /* 0x020fe200000000ff */
[--C-:B------:R-:W-:Y:S01]  /*62a0*/  FFMA.FTZ R219, R219, UR4, -R36.reuse ;  /* 0x00000004dbdb7c23 */ /* 0x100fe20008010824 */
[--C-:B------:R-:W-:Y:S01]  /*62b0*/  FFMA.FTZ R202, R241, UR4, -R36.reuse ;  /* 0x00000004f1ca7c23 */ /* 0x100fe20008010824 */
[----:B------:R-:W-:Y:S01]  /*62c0*/  FFMA.FTZ R217, R217, UR4, -R36 ;  /* 0x00000004d9d97c23 */ /* 0x000fe20008010824 */
[----:B------:R-:W-:Y:S01]  /*62d0*/  FFMA.FTZ R205, R209, UR4, -R182 ;  /* 0x00000004d1cd7c23 */ /* 0x000fe200080108b6 */
[--C-:B------:R-:W-:Y:S01]  /*62e0*/  FFMA.FTZ R189, R189, UR4, -R170.reuse ;  /* 0x00000004bdbd7c23 */ /* 0x100fe200080108aa */
[--C-:B------:R-:W-:Y:S01]  /*62f0*/  FFMA.FTZ R208, R203, UR4, -R170.reuse ;  /* 0x00000004cbd07c23 */ /* 0x100fe200080108aa */
[----:B------:R-:W5:Y:S01]  /*6300*/  MUFU.EX2 R66, R66 ;  /* 0x0000004200427308 */ /* 0x000f620000000800 */
[--C-:B------:R-:W-:Y:S01]  /*6310*/  FFMA.FTZ R179, R179, UR4, -R170.reuse ;  /* 0x00000004b3b37c23 */ /* 0x100fe200080108aa */
[----:B------:R-:W-:Y:S01]  /*6320*/  FFMA.FTZ R210, R191, UR4, -R170 ;  /* 0x00000004bfd27c23 */ /* 0x000fe200080108aa */
[----:B------:R-:W-:Y:S01]  /*6330*/  FFMA.FTZ R171, R247, R171, R64 ;  /* 0x000000abf7ab7223 */ /* 0x000fe20000010040 */
[----:B------:R-:W-:Y:S01]  /*6340*/  FFMA.FTZ R65, R243, R65, R48 ;  /* 0x00000041f3417223 */ /* 0x000fe20000010030 */
[----:B------:R-:W-:Y:S01]  /*6350*/  FFMA.FTZ R206, R207, UR4, -R182 ;  /* 0x00000004cfce7c23 */ /* 0x000fe200080108b6 */
[----:B------:R-:W-:Y:S01]  /*6360*/  FFMA.FTZ R212, R175, UR4, -R36 ;  /* 0x00000004afd47c23 */ /* 0x000fe20008010824 */
[----:B------:R-:W-:Y:S01]  /*6370*/  FADD.FTZ R62, R62, R171 ;  /* 0x000000ab3e3e7221 */ /* 0x000fe20000010000 */
[----:B------:R-:W3:Y:S01]  /*6380*/  MUFU.EX2 R53, R53 ;  /* 0x0000003500357308 */ /* 0x000ee20000000800 */
[----:B--2---:R-:W-:Y:S01]  /*6390*/  F2FP.F16.F32.PACK_AB R35, R44, R45 ;  /* 0x0000002d2c23723e */ /* 0x004fe200000000ff */
[----:B------:R-:W-:Y:S01]  /*63a0*/  FADD.FTZ R46, R46, R65 ;  /* 0x000000412e2e7221 */ /* 0x000fe20000010000 */
[----:B------:R-:W-:Y:S01]  /*63b0*/  FADD.FTZ R63, R63, R62 ;  /* 0x0000003e3f3f7221 */ /* 0x000fe20000010000 */
[----:B------:R-:W-:Y:S01]  /*63c0*/  FFMA.FTZ R182, R193, UR4, -R170 ;  /* 0x00000004c1b67c23 */ /* 0x000fe200080108aa */
[----:B------:R-:W-:Y:S01]  /*63d0*/  FFMA.FTZ R176, R176, UR4, -R183 ;  /* 0x00000004b0b07c23 */ /* 0x000fe200080108b7 */
[----:B------:R-:W-:Y:S01]  /*63e0*/  FADD.FTZ R45, R45, R46 ;  /* 0x0000002e2d2d7221 */ /* 0x000fe20000010000 */
[----:B------:R-:W-:Y:S01]  /*63f0*/  FADD.FTZ R60, R60, R63 ;  /* 0x0000003f3c3c7221 */ /* 0x000fe20000010000 */
[----:B------:R-:W2:Y:S01]  /*6400*/  MUFU.EX2 R172, R172 ;  /* 0x000000ac00ac7308 */ /* 0x000ea20000000800 */
[-C--:B-----5:R-:W-:Y:S01]  /*6410*/  FMUL.FTZ R156, R156, R66.reuse ;  /* 0x000000429c9c7220 */ /* 0x0a0fe20000410000 */
[-C--:B------:R-:W-:Y:S01]  /*6420*/  FMUL.FTZ R157, R157, R66.reuse ;  /* 0x000000429d9d7220 */ /* 0x080fe20000410000 */
        /* <DEDUP_REMOVED lines=17> */
[----:B------:R-:W-:Y:S01]  /*6540*/  FMUL.FTZ R117, R117, R66 ;  /* 0x0000004275757220 */ /* 0x000fe20000410000 */
[----:B---3--:R-:W-:Y:S01]  /*6550*/  F2FP.F16.F32.PACK_AB R31, R53, R54 ;  /* 0x00000036351f723e */ /* 0x008fe200000000ff */
[-C--:B------:R-:W-:Y:S01]  /*6560*/  FMUL.FTZ R124, R124, R66.reuse ;  /* 0x000000427c7c7220 */ /* 0x080fe20000410000 */
[-C--:B------:R-:W-:Y:S01]  /*6570*/  FMUL.FTZ R125, R125, R66.reuse ;  /* 0x000000427d7d7220 */ /* 0x080fe20000410000 */
[-C--:B------:R-:W-:Y:S01]  /*6580*/  FMUL.FTZ R132, R132, R66.reuse ;  /* 0x0000004284847220 */ /* 0x080fe20000410000 */
[----:B------:R-:W-:Y:S01]  /*6590*/  FMUL.FTZ R133, R133, R66 ;  /* 0x0000004285857220 */ /* 0x000fe20000410000 */
[-C--:B--2---:R-:W-:Y:S01]  /*65a0*/  FMUL.FTZ R162, R162, R172.reuse ;  /* 0x000000aca2a27220 */ /* 0x084fe20000410000 */
        /* <DEDUP_REMOVED lines=19> */
[C---:B------:R-:W-:Y:S01]  /*66e0*/  HMMA.16816.F32 R156, R32.reuse, R24, R156 ;  /* 0x00000018209c723c */ /* 0x040fe2000000189c */
[-C--:B------:R-:W-:Y:S01]  /*66f0*/  FMUL.FTZ R138, R138, R172.reuse ;  /* 0x000000ac8a8a7220 */ /* 0x080fe20000410000 */
[-C--:B------:R-:W-:Y:S01]  /*6700*/  FMUL.FTZ R139, R139, R172.reuse ;  /* 0x000000ac8b8b7220 */ /* 0x080fe20000410000 */
[-C--:B------:R-:W-:Y:S01]  /*6710*/  FMUL.FTZ R130, R130, R172.reuse ;  /* 0x000000ac82827220 */ /* 0x080fe20000410000 */
[-C--:B------:R-:W-:Y:S01]  /*6720*/  FMUL.FTZ R131, R131, R172.reuse ;  /* 0x000000ac83837220 */ /* 0x080fe20000410000 */
[----:B------:R-:W-:Y:S01]  /*6730*/  MUFU.EX2 R61, R61 ;  /* 0x0000003d003d7308 */ /* 0x000fe20000000800 */
[C---:B------:R-:W-:Y:S01]  /*6740*/  HMMA.16816.F32 R152, R32.reuse, R26, R152 ;  /* 0x0000001a2098723c */ /* 0x040fe20000001898 */
[----:B------:R-:W-:Y:S01]  /*6750*/  FFMA.FTZ R172, R244, R172, R57 ;  /* 0x000000acf4ac7223 */ /* 0x000fe20000010039 */
[----:B------:R-:W-:Y:S01]  /*6760*/  FFMA.FTZ R52, R245, R66, R52 ;  /* 0x00000042f5347223 */ /* 0x000fe20000010034 */
[----:B------:R-:W-:Y:S01]  /*6770*/  FADD.FTZ R45, R44, R45 ;  /* 0x0000002d2c2d7221 */ /* 0x000fe20000010000 */
[----:B------:R-:W-:Y:S01]  /*6780*/  FFMA.FTZ R191, R38, UR4, -R183 ;  /* 0x0000000426bf7c23 */ /* 0x000fe200080108b7 */
[----:B------:R-:W-:Y:S01]  /*6790*/  FADD.FTZ R55, R55, R172 ;  /* 0x000000ac37377221 */ /* 0x000fe20000010000 */
[C---:B------:R-:W-:Y:S01]  /*67a0*/  HMMA.16816.F32 R72, R32.reuse, R20, R72 ;  /* 0x000000142048723c */ /* 0x040fe20000001848 */
[----:B------:R-:W-:Y:S01]  /*67b0*/  MUFU.EX2 R58, R58 ;  /* 0x0000003a003a7308 */ /* 0x000fe20000000800 */
[----:B------:R-:W-:Y:S01]  /*67c0*/  FADD.FTZ R49, R49, R52 ;  /* 0x0000003431317221 */ /* 0x000fe20000010000 */
[----:B------:R-:W-:Y:S01]  /*67d0*/  FADD.FTZ R54, R54, R55 ;  /* 0x0000003736367221 */ /* 0x000fe20000010000 */
[----:B------:R-:W-:Y:S01]  /*67e0*/  FFMA.FTZ R177, R177, UR4, -R36 ;  /* 0x00000004b1b17c23 */ /* 0x000fe20008010824 */
[----:B------:R-:W-:Y:S01]  /*67f0*/  FFMA.FTZ R175, R39, UR4, -R170 ;  /* 0x0000000427af7c23 */ /* 0x000fe200080108aa */
[C---:B------:R-:W-:Y:S01]  /*6800*/  HMMA.16816.F32 R76, R32.reuse, R22, R76 ;  /* 0x00000016204c723c */ /* 0x040fe2000000184c */
[----:B------:R-:W-:Y:S01]  /*6810*/  FADD.FTZ R50, R50, R49 ;  /* 0x0000003132327221 */ /* 0x000fe20000010000 */
[----:B------:R-:W-:Y:S01]  /*6820*/  FADD.FTZ R54, R53, R54 ;  /* 0x0000003635367221 */ /* 0x000fe20000010000 */
[----:B------:R-:W-:Y:S01]  /*6830*/  MUFU.EX2 R59, R59 ;  /* 0x0000003b003b7308 */ /* 0x000fe20000000800 */
[--C-:B------:R-:W-:Y:S01]  /*6840*/  FFMA.FTZ R184, R184, UR4, -R183.reuse ;  /* 0x00000004b8b87c23 */ /* 0x100fe200080108b7 */
[----:B------:R-:W-:Y:S01]  /*6850*/  FADD.FTZ R50, R47, R50 ;  /* 0x000000322f327221 */ /* 0x000fe20000010000 */
[C---:B------:R-:W-:Y:S01]  /*6860*/  HMMA.16816.F32 R88, R32.reuse, R16, R88 ;  /* 0x000000102058723c */ /* 0x040fe20000001858 */
[----:B------:R-:W-:Y:S01]  /*6870*/  FFMA.FTZ R183, R185, UR4, -R183 ;  /* 0x00000004b9b77c23 */ /* 0x000fe200080108b7 */
[--C-:B------:R-:W-:Y:S01]  /*6880*/  FFMA.FTZ R173, R173, UR4, -R36.reuse ;  /* 0x00000004adad7c23 */ /* 0x100fe20008010824 */
[----:B------:R-:W-:Y:S01]  /*6890*/  FFMA.FTZ R214, R187, UR4, -R36 ;  /* 0x00000004bbd67c23 */ /* 0x000fe20008010824 */
[----:B------:R-:W-:Y:S01]  /*68a0*/  FFMA.FTZ R185, R37, UR4, -R170 ;  /* 0x0000000425b97c23 */ /* 0x000fe200080108aa */
[----:B------:R-:W-:Y:S01]  /*68b0*/  MUFU.EX2 R56, R56 ;  /* 0x0000003800387308 */ /* 0x000fe20000000800 */
[----:B------:R-:W-:Y:S01]  /*68c0*/  HMMA.16816.F32 R92, R32, R18, R92 ;  /* 0x00000012205c723c */ /* 0x000fe2000000185c */
[----:B------:R-:W-:-:S02]  /*68d0*/  ISETP.GE.AND P0, PT, R2, 0x3, PT ;  /* 0x000000030200780c */ /* 0x000fc40003f06270 */
[----:B------:R-:W-:Y:S02]  /*68e0*/  MOV R167, R43 ;  /* 0x0000002b00a77202 */ /* 0x000fe40000000f00 */
[----:B------:R-:W-:Y:S01]  /*68f0*/  MOV R165, R41 ;  /* 0x0000002900a57202 */ /* 0x000fe20000000f00 */
[----:B----4-:R-:W-:Y:S01]  /*6900*/  HMMA.16816.F32 R100, R32, R8, R100 ;  /* 0x000000082064723c */ /* 0x010fe20000001864 */
[----:B------:R-:W-:Y:S01]  /*6910*/  MUFU.EX2 R51, R51 ;  /* 0x0000003300337308 */ /* 0x000fe20000000800 */
[----:B------:R-:W-:-:S04]  /*6920*/  MOV R166, R42 ;  /* 0x0000002a00a67202 */ /* 0x000fc80000000f00 */
[C---:B------:R-:W-:Y:S02]  /*6930*/  HMMA.16816.F32 R104, R32.reuse, R10, R104 ;  /* 0x0000000a2068723c */ /* 0x040fe40000001868 */
[----:B------:R-:W-:Y:S01]  /*6940*/  @P0 MOV R167, R43 ;  /* 0x0000002b00a70202 */ /* 0x000fe20000000f00 */
[----:B------:R-:W-:Y:S01]  /*6950*/  MUFU.EX2 R169, R169 ;  /* 0x000000a900a97308 */ /* 0x000fe20000000800 */
[----:B------:R-:W-:Y:S02]  /*6960*/  @P0 MOV R168, R40 ;  /* 0x0000002800a80202 */ /* 0x000fe40000000f00 */
[C---:B-1----:R-:W-:Y:S01]  /*6970*/  HMMA.16816.F32 R112, R32.reuse, R4, R112 ;  /* 0x000000042070723c */ /* 0x042fe20000001870 */
[----:B------:R-:W-:Y:S02]  /*6980*/  @P0 MOV R165, R41 ;  /* 0x0000002900a50202 */ /* 0x000fe40000000f00 */
[----:B------:R-:W-:Y:S02]  /*6990*/  @P0 MOV R166, R42 ;  /* 0x0000002a00a60202 */ /* 0x000fe40000000f00 */
[----:B------:R-:W1:Y:S01]  /*69a0*/  MUFU.EX2 R174, R174 ;  /* 0x000000ae00ae7308 */ /* 0x000e620000000800 */
[----:B------:R-:W-:Y:S01]  /*69b0*/  HMMA.16816.F32 R116, R32, R6, R116 ;  /* 0x000000062074723c */ /* 0x000fe20000001874 */
[----:B------:R-:W-:-:S05]  /*69c0*/  @P0 IADD3 R242, R2, -0x3, RZ ;  /* 0xfffffffd02f20810 */ /* 0x000fca0007ffe0ff */
[C---:B------:R-:W-:Y:S01]  /*69d0*/  HMMA.16816.F32 R124, R32.reuse, R12, R124 ;  /* 0x0000000c207c723c */ /* 0x040fe2000000187c */
[----:B------:R-:W-:Y:S05]  /*69e0*/  MUFU.EX2 R178, R178 ;  /* 0x000000b200b27308 */ /* 0x000fea0000000800 */
[----:B------:R-:W-:Y:S01]  /*69f0*/  HMMA.16816.F32 R132, R32, R14, R132 ;  /* 0x0000000e2084723c */ /* 0x000fe20000001884 */
[----:B------:R-:W2:Y:S02]  /*6a00*/  LDSM.16.MT88.4 R32, [R221+0x9400] ;  /* 0x00940000dd20783b */ /* 0x000ea40000004200 */
[----:B------:R-:W-:Y:S03]  /*6a10*/  MUFU.EX2 R195, R195 ;  /* 0x000000c300c37308 */ /* 0x000fe60000000800 */
[C---:B------:R-:W-:Y:S05]  /*6a20*/  HMMA.16816.F32 R160, R28.reuse, R24, R160 ;  /* 0x000000181ca0723c */ /* 0x040fea00000018a0 */
[----:B------:R-:W-:Y:S01]  /*6a30*/  MUFU.EX2 R186, R186 ;  /* 0x000000ba00ba7308 */ /* 0x000fe20000000800 */
[C---:B------:R-:W-:Y:S01]  /*6a40*/  HMMA.16816.F32 R148, R28.reuse, R26, R148 ;  /* 0x0000001a1c94723c */ /* 0x040fe20000001894 */
[----:B------:R-:W3:Y:S05]  /*6a50*/  LDSM.16.MT88.4 R24, [R220+0x9400] ;  /* 0x00940000dc18783b */ /* 0x000eea0000004200 */
[C---:B------:R-:W-:Y:S01]  /*6a60*/  HMMA.16816.F32 R68, R28.reuse, R20, R68 ;  /* 0x000000141c44723c */ /* 0x040fe20000001844 */
[----:B------:R-:W4:Y:S05]  /*6a70*/  MUFU.EX2 R197, R197 ;  /* 0x000000c500c57308 */ /* 0x000f2a0000000800 */
[C---:B------:R-:W-:Y:S01]  /*6a80*/  HMMA.16816.F32 R80, R28.reuse, R22, R80 ;  /* 0x000000161c50723c */ /* 0x040fe20000001850 */
[----:B------:R-:W5:Y:S02]  /*6a90*/  LDSM.16.MT88.4 R20, [R221+0xa400] ;  /* 0x00a40000dd14783b */ /* 0x000f640000004200 */
[----:B------:R-:W-:Y:S03]  /*6aa0*/  MUFU.EX2 R188, R188 ;  /* 0x000000bc00bc7308 */ /* 0x000fe60000000800 */
[C---:B------:R-:W-:Y:S05]  /*6ab0*/  HMMA.16816.F32 R84, R28.reuse, R16, R84 ;  /* 0x000000101c54723c */ /* 0x040fea0000001854 */
[----:B------:R-:W2:Y:S01]  /*6ac0*/  MUFU.EX2 R199, R199 ;  /* 0x000000c700c77308 */ /* 0x000ea20000000800 */
[C---:B------:R-:W-:Y:S01]  /*6ad0*/  HMMA.16816.F32 R96, R28.reuse, R18, R96 ;  /* 0x000000121c60723c */ /* 0x040fe20000001860 */
[----:B------:R-:W5:Y:S05]  /*6ae0*/  LDSM.16.MT88.4 R16, [R220+0xa400] ;  /* 0x00a40000dc10783b */ /* 0x000f6a0000004200 */
[C---:B------:R-:W-:Y:S01]  /*6af0*/  HMMA.16816.F32 R144, R28.reuse, R8, R144 ;  /* 0x000000081c90723c */ /* 0x040fe20000001890 */
[----:B------:R-:W3:Y:S05]  /*6b00*/  MUFU.EX2 R192, R192 ;  /* 0x000000c000c07308 */ /* 0x000eea0000000800 */
[C---:B------:R-:W-:Y:S01]  /*6b10*/  HMMA.16816.F32 R108, R28.reuse, R10, R108 ;  /* 0x0000000a1c6c723c */ /* 0x040fe2000000186c */
[----:B------:R-:W5:Y:S02]  /*6b20*/  LDSM.16.MT88.4 R8, [R221+0xb400] ;  /* 0x00b40000dd08783b */ /* 0x000f640000004200 */
[----:B------:R-:W-:Y:S03]  /*6b30*/  MUFU.EX2 R190, R190 ;  /* 0x000000be00be7308 */ /* 0x000fe60000000800 */
[C---:B------:R-:W-:Y:S05]  /*6b40*/  HMMA.16816.F32 R140, R28.reuse, R4, R140 ;  /* 0x000000041c8c723c */ /* 0x040fea000000188c */
[----:B------:R-:W3:Y:S01]  /*6b50*/  MUFU.EX2 R211, R211 ;  /* 0x000000d300d37308 */ /* 0x000ee20000000800 */
[C---:B------:R-:W-:Y:S01]  /*6b60*/  HMMA.16816.F32 R120, R28.reuse, R6, R120 ;  /* 0x000000061c78723c */ /* 0x040fe20000001878 */
[----:B------:R-:W5:Y:S05]  /*6b70*/  LDSM.16.MT88.4 R4, [R220+0xb400] ;  /* 0x00b40000dc04783b */ /* 0x000f6a0000004200 */
[C---:B------:R-:W-:Y:S01]  /*6b80*/  HMMA.16816.F32 R136, R28.reuse, R12, R136 ;  /* 0x0000000c1c88723c */ /* 0x040fe20000001888 */
[----:B------:R-:W-:Y:S05]  /*6b90*/  MUFU.EX2 R194, R194 ;  /* 0x000000c200c27308 */ /* 0x000fea0000000800 */
[----:B------:R-:W-:Y:S01]  /*6ba0*/  HMMA.16816.F32 R128, R28, R14, R128 ;  /* 0x0000000e1c80723c */ /* 0x000fe20000001880 */
[----:B-1----:R-:W-:Y:S01]  /*6bb0*/  F2FP.F16.F32.PACK_AB R12, R174, R169 ;  /* 0x000000a9ae0c723e */ /* 0x002fe200000000ff */
[----:B------:R-:W-:Y:S01]  /*6bc0*/  FADD.FTZ R169, R169, R50 ;  /* 0x00000032a9a97221 */ /* 0x000fe20000010000 */
[----:B----4-:R-:W-:Y:S01]  /*6bd0*/  F2FP.F16.F32.PACK_AB R13, R197, R186 ;  /* 0x000000bac50d723e */ /* 0x010fe200000000ff */
[----:B------:R-:W1:Y:S01]  /*6be0*/  MUFU.EX2 R213, R213 ;  /* 0x000000d500d57308 */ /* 0x000e620000000800 */
[----:B------:R-:W-:Y:S01]  /*6bf0*/  FADD.FTZ R186, R186, R45 ;  /* 0x0000002dbaba7221 */ /* 0x000fe20000010000 */
[----:B------:R-:W-:Y:S01]  /*6c00*/  FADD.FTZ R169, R174, R169 ;  /* 0x000000a9aea97221 */ /* 0x000fe20000010000 */
[----:B------:R-:W-:-:S02]  /*6c10*/  F2FP.F16.F32.PACK_AB R14, R195, R178 ;  /* 0x000000b2c30e723e */ /* 0x000fc400000000ff */
[----:B--2---:R-:W-:Y:S01]  /*6c20*/  F2FP.F16.F32.PACK_AB R15, R199, R188 ;  /* 0x000000bcc70f723e */ /* 0x004fe200000000ff */
[----:B------:R-:W-:Y:S01]  /*6c30*/  FADD.FTZ R197, R197, R186 ;  /* 0x000000bac5c57221 */ /* 0x000fe20000010000 */
[----:B------:R-:W-:Y:S01]  /*6c40*/  F2FP.F16.F32.PACK_AB R28, R58, R61 ;  /* 0x0000003d3a1c723e */ /* 0x000fe200000000ff */
[----:B------:R-:W-:Y:S01]  /*6c50*/  MUFU.EX2 R198, R198 ;  /* 0x000000c600c67308 */ /* 0x000fe20000000800 */
[----:B---3--:R-:W-:Y:S01]  /*6c60*/  F2FP.F16.F32.PACK_AB R29, R192, R51 ;  /* 0x00000033c01d723e */ /* 0x008fe200000000ff */
[----:B------:R-:W-:Y:S01]  /*6c70*/  FADD.FTZ R61, R61, R60 ;  /* 0x0000003c3d3d7221 */ /* 0x000fe20000010000 */
[----:B------:R-:W-:Y:S01]  /*6c80*/  F2FP.F16.F32.PACK_AB R30, R56, R59 ;  /* 0x0000003b381e723e */ /* 0x000fe200000000ff */
[C---:B------:R-:W-:Y:S01]  /*6c90*/  HMMA.16816.F32 R156, R12.reuse, R32, R156 ;  /* 0x000000200c9c723c */ /* 0x040fe2000000189c */
[----:B------:R-:W-:Y:S01]  /*6ca0*/  F2FP.F16.F32.PACK_AB R31, R211, R190 ;  /* 0x000000bed31f723e */ /* 0x000fe200000000ff */
[----:B------:R-:W-:Y:S01]  /*6cb0*/  FADD.FTZ R51, R51, R54 ;  /* 0x0000003633337221 */ /* 0x000fe20000010000 */
[----:B------:R-:W-:Y:S01]  /*6cc0*/  FADD.FTZ R58, R58, R61 ;  /* 0x0000003d3a3a7221 */ /* 0x000fe20000010000 */
[----:B------:R-:W-:Y:S01]  /*6cd0*/  MUFU.EX2 R215, R215 ;  /* 0x000000d700d77308 */ /* 0x000fe20000000800 */
[----:B------:R-:W-:Y:S01]  /*6ce0*/  FADD.FTZ R178, R178, R169 ;  /* 0x000000a9b2b27221 */ /* 0x000fe20000010000 */
[C---:B------:R-:W-:Y:S01]  /*6cf0*/  HMMA.16816.F32 R152, R12.reuse, R34, R152 ;  /* 0x000000220c98723c */ /* 0x040fe20000001898 */
[----:B------:R-:W-:Y:S01]  /*6d00*/  FADD.FTZ R51, R192, R51 ;  /* 0x00000033c0337221 */ /* 0x000fe20000010000 */
[----:B------:R-:W-:Y:S01]  /*6d10*/  FADD.FTZ R59, R59, R58 ;  /* 0x0000003a3b3b7221 */ /* 0x000fe20000010000 */
[----:B------:R-:W-:Y:S01]  /*6d20*/  FADD.FTZ R188, R188, R197 ;  /* 0x000000c5bcbc7221 */ /* 0x000fe20000010000 */
[----:B------:R-:W-:Y:S01]  /*6d30*/  FADD.FTZ R195, R195, R178 ;  /* 0x000000b2c3c37221 */ /* 0x000fe20000010000 */
[----:B------:R-:W-:Y:S01]  /*6d40*/  FADD.FTZ R190, R190, R51 ;  /* 0x00000033bebe7221 */ /* 0x000fe20000010000 */
[----:B------:R-:W-:Y:S01]  /*6d50*/  HMMA.16816.F32 R72, R12, R24, R72 ;  /* 0x000000180c48723c */ /* 0x000fe20000001848 */
[----:B------:R-:W-:Y:S01]  /*6d60*/  MUFU.EX2 R200, R200 ;  /* 0x000000c800c87308 */ /* 0x000fe20000000800 */
[----:B------:R-:W-:Y:S01]  /*6d70*/  FADD.FTZ R59, R56, R59 ;  /* 0x0000003b383b7221 */ /* 0x000fe20000010000 */
[----:B------:R-:W-:Y:S01]  /*6d80*/  FADD.FTZ R190, R211, R190 ;  /* 0x000000bed3be7221 */ /* 0x000fe20000010000 */
[----:B------:R-:W-:-:S02]  /*6d90*/  FADD.FTZ R199, R199, R188 ;  /* 0x000000bcc7c77221 */ /* 0x000fc40000010000 */
[C---:B------:R-:W-:Y:S03]  /*6da0*/  HMMA.16816.F32 R76, R12.reuse, R26, R76 ;  /* 0x0000001a0c4c723c */ /* 0x040fe6000000184c */
[----:B------:R-:W-:Y:S03]  /*6db0*/  MUFU.EX2 R251, R251 ;  /* 0x000000fb00fb7308 */ /* 0x000fe60000000800 */
[C---:B-----5:R-:W-:Y:S05]  /*6dc0*/  HMMA.16816.F32 R88, R12.reuse, R20, R88 ;  /* 0x000000140c58723c */ /* 0x060fea0000001858 */
[----:B------:R-:W-:Y:S01]  /*6dd0*/  MUFU.EX2 R196, R196 ;  /* 0x000000c400c47308 */ /* 0x000fe20000000800 */
[C---:B------:R-:W-:Y:S06]  /*6de0*/  HMMA.16816.F32 R92, R12.reuse, R22, R92 ;  /* 0x000000160c5c723c */ /* 0x040fec000000185c */
[C---:B------:R-:W-:Y:S01]  /*6df0*/  HMMA.16816.F32 R100, R12.reuse, R16, R100 ;  /* 0x000000100c64723c */ /* 0x040fe20000001864 */
[----:B------:R-:W-:Y:S05]  /*6e00*/  MUFU.EX2 R219, R219 ;  /* 0x000000db00db7308 */ /* 0x000fea0000000800 */
[C---:B------:R-:W-:Y:S03]  /*6e10*/  HMMA.16816.F32 R104, R12.reuse, R18, R104 ;  /* 0x000000120c68723c */ /* 0x040fe60000001868 */
[----:B------:R-:W-:Y:S03]  /*6e20*/  MUFU.EX2 R202, R202 ;  /* 0x000000ca00ca7308 */ /* 0x000fe60000000800 */
[C---:B------:R-:W-:Y:S05]  /*6e30*/  HMMA.16816.F32 R112, R12.reuse, R8, R112 ;  /* 0x000000080c70723c */ /* 0x040fea0000001870 */
[----:B------:R-:W-:Y:S01]  /*6e40*/  MUFU.EX2 R217, R217 ;  /* 0x000000d900d97308 */ /* 0x000fe20000000800 */
[C---:B------:R-:W-:Y:S06]  /*6e50*/  HMMA.16816.F32 R116, R12.reuse, R10, R116 ;  /* 0x0000000a0c74723c */ /* 0x040fec0000001874 */
[C---:B------:R-:W-:Y:S01]  /*6e60*/  HMMA.16816.F32 R124, R12.reuse, R4, R124 ;  /* 0x000000040c7c723c */ /* 0x040fe2000000187c */
[----:B------:R-:W-:Y:S05]  /*6e70*/  MUFU.EX2 R204, R204 ;  /* 0x000000cc00cc7308 */ /* 0x000fea0000000800 */
[----:B------:R-:W-:Y:S01]  /*6e80*/  HMMA.16816.F32 R132, R12, R6, R132 ;  /* 0x000000060c84723c */ /* 0x000fe20000001884 */
[----:B------:R-:W-:Y:S02]  /*6e90*/  LDSM.16.MT88.4 R12, [R221+0xa800] ;  /* 0x00a80000dd0c783b */ /* 0x000fe40000004200 */
[----:B------:R-:W2:Y:S03]  /*6ea0*/  MUFU.EX2 R205, R205 ;  /* 0x000000cd00cd7308 */ /* 0x000ea60000000800 */
[C---:B------:R-:W-:Y:S05]  /*6eb0*/  HMMA.16816.F32 R160, R28.reuse, R32, R160 ;  /* 0x000000201ca0723c */ /* 0x040fea00000018a0 */
[----:B------:R-:W-:Y:S01]  /*6ec0*/  MUFU.EX2 R189, R189 ;  /* 0x000000bd00bd7308 */ /* 0x000fe20000000800 */
[----:B------:R-:W-:Y:S01]  /*6ed0*/  HMMA.16816.F32 R148, R28, R34, R148 ;  /* 0x000000221c94723c */ /* 0x000fe20000001894 */
[----:B-1----:R-:W-:Y:S01]  /*6ee0*/  F2FP.F16.F32.PACK_AB R32, R213, R194 ;  /* 0x000000c2d520723e */ /* 0x002fe200000000ff */
[----:B------:R-:W-:-:S04]  /*6ef0*/  FADD.FTZ R194, R194, R59 ;  /* 0x0000003bc2c27221 */ /* 0x000fc80000010000 */
[----:B------:R-:W-:Y:S01]  /*6f00*/  HMMA.16816.F32 R68, R28, R24, R68 ;  /* 0x000000181c44723c */ /* 0x000fe20000001844 */
[----:B------:R-:W1:Y:S01]  /*6f10*/  MUFU.EX2 R208, R208 ;  /* 0x000000d000d07308 */ /* 0x000e620000000800 */
[----:B--2---:R-:W-:Y:S01]  /*6f20*/  F2FP.F16.F32.PACK_AB R34, R205, R204 ;  /* 0x000000cccd22723e */ /* 0x004fe200000000ff */
[----:B------:R-:W-:-:S03]  /*6f30*/  FADD.FTZ R213, R213, R194 ;  /* 0x000000c2d5d57221 */ /* 0x000fc60000010000 */
[C---:B------:R-:W-:Y:S01]  /*6f40*/  HMMA.16816.F32 R80, R28.reuse, R26, R80 ;  /* 0x0000001a1c50723c */ /* 0x040fe20000001850 */
[----:B------:R-:W-:Y:S01]  /*6f50*/  F2FP.F16.F32.PACK_AB R24, R215, R198 ;  /* 0x000000c6d718723e */ /* 0x000fe200000000ff */
[----:B------:R-:W-:Y:S01]  /*6f60*/  FADD.FTZ R198, R198, R195 ;  /* 0x000000c3c6c67221 */ /* 0x000fe20000010000 */
[----:B------:R-:W-:Y:S01]  /*6f70*/  MUFU.EX2 R179, R179 ;  /* 0x000000b300b37308 */ /* 0x000fe20000000800 */
[----:B------:R-:W-:Y:S01]  /*6f80*/  F2FP.F16.F32.PACK_AB R25, R219, R196 ;  /* 0x000000c4db19723e */ /* 0x000fe200000000ff */
[----:B------:R-:W-:Y:S01]  /*6f90*/  FADD.FTZ R196, R196, R199 ;  /* 0x000000c7c4c47221 */ /* 0x000fe20000010000 */
[C---:B------:R-:W-:Y:S01]  /*6fa0*/  HMMA.16816.F32 R84, R28.reuse, R20, R84 ;  /* 0x000000141c54723c */ /* 0x040fe20000001854 */
[----:B------:R-:W-:Y:S01]  /*6fb0*/  F2FP.F16.F32.PACK_AB R26, R251, R200 ;  /* 0x000000c8fb1a723e */ /* 0x000fe200000000ff */
[----:B------:R-:W-:Y:S01]  /*6fc0*/  FADD.FTZ R215, R215, R198 ;  /* 0x000000c6d7d77221 */ /* 0x000fe20000010000 */
[----:B------:R-:W-:Y:S01]  /*6fd0*/  F2FP.F16.F32.PACK_AB R27, R217, R202 ;  /* 0x000000cad91b723e */ /* 0x000fe200000000ff */
[----:B------:R-:W-:Y:S01]  /*6fe0*/  FADD.FTZ R219, R219, R196 ;  /* 0x000000c4dbdb7221 */ /* 0x000fe20000010000 */
[----:B------:R-:W2:Y:S01]  /*6ff0*/  MUFU.EX2 R210, R210 ;  /* 0x000000d200d27308 */ /* 0x000ea20000000800 */
[C---:B------:R-:W-:Y:S01]  /*7000*/  HMMA.16816.F32 R96, R28.reuse, R22, R96 ;  /* 0x000000161c60723c */ /* 0x040fe20000001860 */
[----:B------:R-:W3:Y:S01]  /*7010*/  LDSM.16.MT88.4 R20, [R221+0x9800] ;  /* 0x00980000dd14783b */ /* 0x000ee20000004200 */
[----:B-1----:R-:W-:Y:S01]  /*7020*/  F2FP.F16.F32.PACK_AB R33, R208, R189 ;  /* 0x000000bdd021723e */ /* 0x002fe200000000ff */
[----:B------:R-:W-:Y:S01]  /*7030*/  FADD.FTZ R189, R189, R190 ;  /* 0x000000bebdbd7221 */ /* 0x000fe20000010000 */
[----:B------:R-:W-:Y:S01]  /*7040*/  FADD.FTZ R204, R204, R213 ;  /* 0x000000d5cccc7221 */ /* 0x000fe20000010000 */
[----:B------:R-:W-:Y:S01]  /*7050*/  FADD.FTZ R200, R200, R215 ;  /* 0x000000d7c8c87221 */ /* 0x000fe20000010000 */
[C---:B------:R-:W-:Y:S01]  /*7060*/  HMMA.16816.F32 R144, R28.reuse, R16, R144 ;  /* 0x000000101c90723c */ /* 0x040fe20000001890 */
[----:B------:R-:W-:Y:S01]  /*7070*/  MUFU.EX2 R206, R206 ;  /* 0x000000ce00ce7308 */ /* 0x000fe20000000800 */
[----:B------:R-:W-:Y:S01]  /*7080*/  FADD.FTZ R208, R208, R189 ;  /* 0x000000bdd0d07221 */ /* 0x000fe20000010000 */
[----:B------:R-:W-:Y:S01]  /*7090*/  FADD.FTZ R202, R202, R219 ;  /* 0x000000dbcaca7221 */ /* 0x000fe20000010000 */
[----:B------:R-:W-:Y:S01]  /*70a0*/  FADD.FTZ R205, R205, R204 ;  /* 0x000000cccdcd7221 */ /* 0x000fe20000010000 */
[----:B------:R-:W-:Y:S01]  /*70b0*/  FADD.FTZ R251, R251, R200 ;  /* 0x000000c8fbfb7221 */ /* 0x000fe20000010000 */
[C---:B------:R-:W-:Y:S01]  /*70c0*/  HMMA.16816.F32 R108, R28.reuse, R18, R108 ;  /* 0x000000121c6c723c */ /* 0x040fe2000000186c */
[----:B------:R-:W1:Y:S01]  /*70d0*/  LDSM.16.MT88.4 R16, [R220+0x9800] ;  /* 0x00980000dc10783b */ /* 0x000e620000004200 */
[----:B------:R-:W-:Y:S01]  /*70e0*/  FADD.FTZ R202, R217, R202 ;  /* 0x000000cad9ca7221 */ /* 0x000fe20000010000 */
[----:B------:R-:W-:Y:S01]  /*70f0*/  MUFU.EX2 R201, R201 ;  /* 0x000000c900c97308 */ /* 0x000fe20000000800 */
[C---:B--2---:R-:W-:Y:S01]  /*7100*/  F2FP.F16.F32.PACK_AB R35, R210.reuse, R179 ;  /* 0x000000b3d223723e */ /* 0x044fe200000000ff */
[----:B------:R-:W-:Y:S01]  /*7110*/  FADD.FTZ R179, R179, R208 ;  /* 0x000000d0b3b37221 */ /* 0x000fe20000010000 */
[----:B------:R-:W-:Y:S03]  /*7120*/  HMMA.16816.F32 R140, R28, R8, R140 ;  /* 0x000000081c8c723c */ /* 0x000fe6000000188c */
[----:B------:R-:W-:-:S02]  /*7130*/  FADD.FTZ R179, R210, R179 ;  /* 0x000000b3d2b37221 */ /* 0x000fc40000010000 */
[----:B------:R-:W-:Y:S01]  /*7140*/  MUFU.EX2 R182, R182 ;  /* 0x000000b600b67308 */ /* 0x000fe20000000800 */
[C---:B------:R-:W-:Y:S01]  /*7150*/  HMMA.16816.F32 R120, R28.reuse, R10, R120 ;  /* 0x0000000a1c78723c */ /* 0x040fe20000001878 */
[----:B------:R-:W2:Y:S05]  /*7160*/  LDSM.16.MT88.4 R8, [R220+0xa800] ;  /* 0x00a80000dc08783b */ /* 0x000eaa0000004200 */
[C---:B------:R-:W-:Y:S01]  /*7170*/  HMMA.16816.F32 R136, R28.reuse, R4, R136 ;  /* 0x000000041c88723c */ /* 0x040fe20000001888 */
[----:B------:R-:W-:Y:S05]  /*7180*/  MUFU.EX2 R176, R176 ;  /* 0x000000b000b07308 */ /* 0x000fea0000000800 */
[----:B------:R-:W-:Y:S01]  /*7190*/  HMMA.16816.F32 R128, R28, R6, R128 ;  /* 0x000000061c80723c */ /* 0x000fe20000001880 */
[----:B------:R-:W4:Y:S02]  /*71a0*/  LDSM.16.MT88.4 R4, [R221+0xb800] ;  /* 0x00b80000dd04783b */ /* 0x000f240000004200 */
[----:B------:R-:W5:Y:S02]  /*71b0*/  MUFU.EX2 R191, R191 ;  /* 0x000000bf00bf7308 */ /* 0x000f640000000800 */
[----:B------:R-:W4:Y:S01]  /*71c0*/  LDSM.16.MT88.4 R28, [R220+0xb800] ;  /* 0x00b80000dc1c783b */ /* 0x000f220000004200 */
[C---:B---3--:R-:W-:Y:S05]  /*71d0*/  HMMA.16816.F32 R156, R24.reuse, R20, R156 ;  /* 0x00000014189c723c */ /* 0x048fea000000189c */
[----:B------:R-:W-:Y:S01]  /*71e0*/  MUFU.EX2 R177, R177 ;  /* 0x000000b100b17308 */ /* 0x000fe20000000800 */
[C---:B------:R-:W-:Y:S06]  /*71f0*/  HMMA.16816.F32 R152, R24.reuse, R22, R152 ;  /* 0x000000161898723c */ /* 0x040fec0000001898 */
[----:B-1----:R-:W-:Y:S01]  /*7200*/  HMMA.16816.F32 R72, R24, R16, R72 ;  /* 0x000000101848723c */ /* 0x002fe20000001848 */
[----:B------:R-:W1:Y:S01]  /*7210*/  MUFU.EX2 R212, R212 ;  /* 0x000000d400d47308 */ /* 0x000e620000000800 */
[----:B-----5:R-:W-:Y:S01]  /*7220*/  F2FP.F16.F32.PACK_AB R36, R191, R176 ;  /* 0x000000b0bf24723e */ /* 0x020fe200000000ff */
[----:B------:R-:W-:-:S03]  /*7230*/  FADD.FTZ R176, R176, R251 ;  /* 0x000000fbb0b07221 */ /* 0x000fc60000010000 */
[C---:B------:R-:W-:Y:S01]  /*7240*/  HMMA.16816.F32 R76, R24.reuse, R18, R76 ;  /* 0x00000012184c723c */ /* 0x040fe2000000184c */
[----:B------:R-:W-:Y:S02]  /*7250*/  FADD.FTZ R191, R191, R176 ;  /* 0x000000b0bfbf7221 */ /* 0x000fe40000010000 */
[----:B------:R-:W-:Y:S03]  /*7260*/  MUFU.EX2 R175, R175 ;  /* 0x000000af00af7308 */ /* 0x000fe60000000800 */
[C---:B------:R-:W-:Y:S05]  /*7270*/  HMMA.16816.F32 R88, R24.reuse, R12, R88 ;  /* 0x0000000c1858723c */ /* 0x040fea0000001858 */
[----:B------:R-:W-:Y:S01]  /*7280*/  MUFU.EX2 R180, R180 ;  /* 0x000000b400b47308 */ /* 0x000fe20000000800 */
[----:B------:R-:W-:Y:S01]  /*7290*/  HMMA.16816.F32 R92, R24, R14, R92 ;  /* 0x0000000e185c723c */ /* 0x000fe2000000185c */
[----:B-1----:R-:W-:Y:S01]  /*72a0*/  F2FP.F16.F32.PACK_AB R37, R212, R177 ;  /* 0x000000b1d425723e */ /* 0x002fe200000000ff */
[----:B------:R-:W-:-:S04]  /*72b0*/  FADD.FTZ R177, R177, R202 ;  /* 0x000000cab1b17221 */ /* 0x000fc80000010000 */
[----:B--2---:R-:W-:Y:S01]  /*72c0*/  HMMA.16816.F32 R100, R24, R8, R100 ;  /* 0x000000081864723c */ /* 0x004fe20000001864 */
[----:B------:R-:W-:Y:S01]  /*72d0*/  MUFU.EX2 R181, R181 ;  /* 0x000000b500b57308 */ /* 0x000fe20000000800 */
[----:B------:R-:W-:-:S04]  /*72e0*/  FADD.FTZ R212, R212, R177 ;  /* 0x000000b1d4d47221 */ /* 0x000fc80000010000 */
[C---:B------:R-:W-:Y:S03]  /*72f0*/  HMMA.16816.F32 R104, R24.reuse, R10, R104 ;  /* 0x0000000a1868723c */ /* 0x040fe60000001868 */
[----:B------:R-:W-:Y:S03]  /*7300*/  MUFU.EX2 R184, R184 ;  /* 0x000000b800b87308 */ /* 0x000fe60000000800 */
[C---:B----4-:R-:W-:Y:S05]  /*7310*/  HMMA.16816.F32 R112, R24.reuse, R4, R112 ;  /* 0x000000041870723c */ /* 0x050fea0000001870 */
[----:B------:R-:W1:Y:S01]  /*7320*/  MUFU.EX2 R183, R183 ;  /* 0x000000b700b77308 */ /* 0x000e620000000800 */
[C---:B------:R-:W-:Y:S06]  /*7330*/  HMMA.16816.F32 R116, R24.reuse, R6, R116 ;  /* 0x000000061874723c */ /* 0x040fec0000001874 */
[C---:B------:R-:W-:Y:S01]  /*7340*/  HMMA.16816.F32 R124, R24.reuse, R28, R124 ;  /* 0x0000001c187c723c */ /* 0x040fe2000000187c */
[----:B------:R-:W-:Y:S05]  /*7350*/  MUFU.EX2 R173, R173 ;  /* 0x000000ad00ad7308 */ /* 0x000fea0000000800 */
[----:B------:R-:W-:Y:S01]  /*7360*/  HMMA.16816.F32 R132, R24, R30, R132 ;  /* 0x0000001e1884723c */ /* 0x000fe20000001884 */
[----:B------:R-:W2:Y:S02]  /*7370*/  LDSM.16.MT88.4 R24, [R221+0x9c00] ;  /* 0x009c0000dd18783b */ /* 0x000ea40000004200 */
[----:B------:R-:W3:Y:S01]  /*7380*/  MUFU.EX2 R214, R214 ;  /* 0x000000d600d67308 */ /* 0x000ee20000000800 */
[C---:B-1----:R-:W-:Y:S01]  /*7390*/  F2FP.F16.F32.PACK_AB R38, R183.reuse, R184 ;  /* 0x000000b8b726723e */ /* 0x042fe200000000ff */
[----:B------:R-:W-:Y:S01]  /*73a0*/  FADD.FTZ R184, R184, R191 ;  /* 0x000000bfb8b87221 */ /* 0x000fe20000010000 */
[----:B------:R-:W-:Y:S03]  /*73b0*/  HMMA.16816.F32 R160, R32, R20, R160 ;  /* 0x0000001420a0723c */ /* 0x000fe600000018a0 */
[----:B------:R-:W-:-:S02]  /*73c0*/  FADD.FTZ R245, R183, R184 ;  /* 0x000000b8b7f57221 */ /* 0x000fc40000010000 */
[----:B------:R-:W-:Y:S01]  /*73d0*/  MUFU.EX2 R185, R185 ;  /* 0x000000b900b97308 */ /* 0x000fe20000000800 */
[C---:B------:R-:W-:Y:S01]  /*73e0*/  HMMA.16816.F32 R148, R32.reuse, R22, R148 ;  /* 0x000000162094723c */ /* 0x040fe20000001894 */
[----:B------:R-:W1:Y:S05]  /*73f0*/  LDSM.16.MT88.4 R20, [R220+0x9c00] ;  /* 0x009c0000dc14783b */ /* 0x000e6a0000004200 */
[----:B------:R-:W-:Y:S01]  /*7400*/  HMMA.16816.F32 R68, R32, R16, R68 ;  /* 0x000000102044723c */ /* 0x000fe20000001844 */
[----:B---3--:R-:W-:Y:S01]  /*7410*/  F2FP.F16.F32.PACK_AB R39, R214, R173 ;  /* 0x000000add627723e */ /* 0x008fe200000000ff */
[----:B------:R-:W-:-:S04]  /*7420*/  FADD.FTZ R173, R173, R212 ;  /* 0x000000d4adad7221 */ /* 0x000fc80000010000 */
[----:B------:R-:W-:Y:S01]  /*7430*/  HMMA.16816.F32 R80, R32, R18, R80 ;  /* 0x000000122050723c */ /* 0x000fe20000001850 */
[----:B------:R-:W3:Y:S01]  /*7440*/  LDSM.16.MT88.4 R16, [R221+0xac00] ;  /* 0x00ac0000dd10783b */ /* 0x000ee20000004200 */
[----:B------:R-:W-:-:S04]  /*7450*/  FADD.FTZ R243, R214, R173 ;  /* 0x000000add6f37221 */ /* 0x000fc80000010000 */
[C---:B------:R-:W-:Y:S06]  /*7460*/  HMMA.16816.F32 R84, R32.reuse, R12, R84 ;  /* 0x0000000c2054723c */ /* 0x040fec0000001854 */
[C---:B------:R-:W-:Y:S01]  /*7470*/  HMMA.16816.F32 R96, R32.reuse, R14, R96 ;  /* 0x0000000e2060723c */ /* 0x040fe20000001860 */
[----:B------:R-:W4:Y:S05]  /*7480*/  LDSM.16.MT88.4 R12, [R220+0xac00] ;  /* 0x00ac0000dc0c783b */ /* 0x000f2a0000004200 */
[C---:B------:R-:W-:Y:S06]  /*7490*/  HMMA.16816.F32 R144, R32.reuse, R8, R144 ;  /* 0x000000082090723c */ /* 0x040fec0000001890 */
[C---:B------:R-:W-:Y:S01]  /*74a0*/  HMMA.16816.F32 R108, R32.reuse, R10, R108 ;  /* 0x0000000a206c723c */ /* 0x040fe2000000186c */
[----:B------:R-:W5:Y:S05]  /*74b0*/  LDSM.16.MT88.4 R8, [R221+0xbc00] ;  /* 0x00bc0000dd08783b */ /* 0x000f6a0000004200 */
[C---:B------:R-:W-:Y:S06]  /*74c0*/  HMMA.16816.F32 R140, R32.reuse, R4, R140 ;  /* 0x00000004208c723c */ /* 0x040fec000000188c */
[C---:B------:R-:W-:Y:S01]  /*74d0*/  HMMA.16816.F32 R120, R32.reuse, R6, R120 ;  /* 0x000000062078723c */ /* 0x040fe20000001878 */
[----:B------:R-:W5:Y:S05]  /*74e0*/  LDSM.16.MT88.4 R4, [R220+0xbc00] ;  /* 0x00bc0000dc04783b */ /* 0x000f6a0000004200 */
[C---:B------:R-:W-:Y:S06]  /*74f0*/  HMMA.16816.F32 R136, R32.reuse, R28, R136 ;  /* 0x0000001c2088723c */ /* 0x040fec0000001888 */
[----:B------:R-:W-:Y:S01]  /*7500*/  HMMA.16816.F32 R128, R32, R30, R128 ;  /* 0x0000001e2080723c */ /* 0x000fe20000001880 */
[----:B------:R-:W-:Y:S01]  /*7510*/  F2FP.F16.F32.PACK_AB R28, R201, R206 ;  /* 0x000000cec91c723e */ /* 0x000fe200000000ff */
[----:B------:R-:W-:Y:S01]  /*7520*/  FADD.FTZ R206, R206, R205 ;  /* 0x000000cdcece7221 */ /* 0x000fe20000010000 */
[----:B------:R-:W-:Y:S01]  /*7530*/  F2FP.F16.F32.PACK_AB R29, R175, R182 ;  /* 0x000000b6af1d723e */ /* 0x000fe200000000ff */
[----:B------:R-:W-:-:S02]  /*7540*/  FADD.FTZ R182, R182, R179 ;  /* 0x000000b3b6b67221 */ /* 0x000fc40000010000 */
[----:B------:R-:W-:Y:S01]  /*7550*/  FADD.FTZ R201, R201, R206 ;  /* 0x000000cec9c97221 */ /* 0x000fe20000010000 */
[----:B------:R-:W-:Y:S01]  /*7560*/  FFMA.FTZ R32, R67, UR4, -R170 ;  /* 0x0000000443207c23 */ /* 0x000fe200080108aa */
[----:B------:R-:W-:Y:S01]  /*7570*/  F2FP.F16.F32.PACK_AB R30, R181, R180 ;  /* 0x000000b4b51e723e */ /* 0x000fe200000000ff */
[----:B------:R-:W-:Y:S01]  /*7580*/  FADD.FTZ R182, R175, R182 ;  /* 0x000000b6afb67221 */ /* 0x000fe20000010000 */
[----:B------:R-:W-:Y:S01]  /*7590*/  FADD.FTZ R180, R180, R201 ;  /* 0x000000c9b4b47221 */ /* 0x000fe20000010000 */
[----:B--2---:R-:W-:Y:S02]  /*75a0*/  HMMA.16816.F32 R156, R36, R24, R156 ;  /* 0x00000018249c723c */ /* 0x004fe4000000189c */
[----:B------:R-:W2:Y:S01]  /*75b0*/  MUFU.EX2 R32, R32 ;  /* 0x0000002000207308 */ /* 0x000ea20000000800 */
[----:B------:R-:W-:-:S03]  /*75c0*/  FADD.FTZ R247, R181, R180 ;  /* 0x000000b4b5f77221 */ /* 0x000fc60000010000 */
[C---:B------:R-:W-:Y:S06]  /*75d0*/  HMMA.16816.F32 R152, R36.reuse, R26, R152 ;  /* 0x0000001a2498723c */ /* 0x040fec0000001898 */
[C---:B-1----:R-:W-:Y:S06]  /*75e0*/  HMMA.16816.F32 R72, R36.reuse, R20, R72 ;  /* 0x000000142448723c */ /* 0x042fec0000001848 */
[----:B------:R-:W-:Y:S01]  /*75f0*/  HMMA.16816.F32 R76, R36, R22, R76 ;  /* 0x00000016244c723c */ /* 0x000fe2000000184c */
[----:B--2---:R-:W-:Y:S01]  /*7600*/  F2FP.F16.F32.PACK_AB R31, R32, R185 ;  /* 0x000000b9201f723e */ /* 0x004fe200000000ff */
[----:B------:R-:W-:-:S04]  /*7610*/  FADD.FTZ R185, R185, R182 ;  /* 0x000000b6b9b97221 */ /* 0x000fc80000010000 */
[----:B---3--:R-:W-:Y:S01]  /*7620*/  HMMA.16816.F32 R88, R36, R16, R88 ;  /* 0x000000102458723c */ /* 0x008fe20000001858 */
[----:B------:R-:W-:-:S05]  /*7630*/  FADD.FTZ R244, R32, R185 ;  /* 0x000000b920f47221 */ /* 0x000fca0000010000 */
[C---:B------:R-:W-:Y:S06]  /*7640*/  HMMA.16816.F32 R92, R36.reuse, R18, R92 ;  /* 0x00000012245c723c */ /* 0x040fec000000185c */
[C---:B----4-:R-:W-:Y:S06]  /*7650*/  HMMA.16816.F32 R100, R36.reuse, R12, R100 ;  /* 0x0000000c2464723c */ /* 0x050fec0000001864 */
[C---:B------:R-:W-:Y:S06]  /*7660*/  HMMA.16816.F32 R104, R36.reuse, R14, R104 ;  /* 0x0000000e2468723c */ /* 0x040fec0000001868 */
[C---:B-----5:R-:W-:Y:S06]  /*7670*/  HMMA.16816.F32 R112, R36.reuse, R8, R112 ;  /* 0x000000082470723c */ /* 0x060fec0000001870 */
        /* <DEDUP_REMOVED lines=16> */
[----:B------:R-:W-:-:S15]  /*7780*/  @P0 BRA `(.L_x_4) ;  /* 0x0000000000040947 */ /* 0x000fde0003800000 */
.L_x_2:
[----:B------:R-:W-:-:S07]  /*7790*/  IADD3 R242, R164, -0x1, RZ ;  /* 0xffffffffa4f27810 */ /* 0x000fce0007ffe0ff */
.L_x_4:
[----:B------:R-:W-:-:S13]  /*77a0*/  ISETP.GE.AND P0, PT, R242, RZ, PT ;  /* 0x000000fff200720c */ /* 0x000fda0003f06270 */
[----:B------:R-:W-:Y:S05]  /*77b0*/  @!P0 BRA `(.L_x_5) ;  /* 0x0000002c00c88947 */ /* 0x000fea0003800000 */
[----:B------:R-:W2:Y:S01]  /*77c0*/  LDL.LU.64 R6, [R1+0x8] ;  /* 0x0000080001067983 */ /* 0x000ea20000300a00 */
[C---:B------:R-:W-:Y:S01]  /*77d0*/  SHF.L.U64.HI R240, R0.reuse, 0x1, R3 ;  /* 0x0000000100f07819 */ /* 0x040fe20000010203 */
[----:B------:R-:W-:Y:S01]  /*77e0*/  IMAD.SHL.U32 R241, R0, 0x2, RZ ;  /* 0x0000000200f17824 */ /* 0x000fe200078e00ff */
[----:B------:R-:W-:Y:S01]  /*77f0*/  MOV R2, R167 ;  /* 0x000000a700027202 */ /* 0x000fe20000000f00 */
[----:B------:R-:W3:Y:S01]  /*7800*/  LDL.LU.64 R4, [R1] ;  /* 0x0000000001047983 */ /* 0x000ee20000300a00 */
[----:B------:R-:W-:Y:S01]  /*7810*/  IMAD.MOV.U32 R169, RZ, RZ, R168 ;  /* 0x000000ffffa97224 */ /* 0x000fe200078e00a8 */
[----:B------:R-:W-:Y:S01]  /*7820*/  MOV R0, R165 ;  /* 0x000000a500007202 */ /* 0x000fe20000000f00 */
[----:B------:R-:W-:Y:S01]  /*7830*/  IMAD.MOV.U32 R3, RZ, RZ, R166 ;  /* 0x000000ffff037224 */ /* 0x000fe200078e00a6 */
[----:B------:R-:W-:Y:S01]  /*7840*/  ULDC UR4, c[0x0][0x2ec] ;  /* 0x0000bb0000047ab9 */ /* 0x000fe20000000800 */
[----:B------:R-:W-:Y:S01]  /*7850*/  ULDC.64 UR10, c[0x0][0x220] ;  /* 0x00008800000a7ab9 */ /* 0x000fe20000000a00 */
[----:B------:R-:W-:Y:S01]  /*7860*/  ULDC.64 UR6, c[0x0][0x218] ;  /* 0x0000860000067ab9 */ /* 0x000fe20000000a00 */
[----:B------:R-:W-:Y:S01]  /*7870*/  ULDC.64 UR8, c[0x0][0x248] ;  /* 0x0000920000087ab9 */ /* 0x000fe20000000a00 */
[----:B--2---:R-:W-:Y:S01]  /*7880*/  IMAD.MOV.U32 R249, RZ, RZ, R7 ;  /* 0x000000fffff97224 */ /* 0x004fe200078e0007 */
[----:B---3--:R-:W-:Y:S01]  /*7890*/  MOV R248, R4 ;  /* 0x0000000400f87202 */ /* 0x008fe20000000f00 */
[----:B------:R-:W-:Y:S06]  /*78a0*/  BRA `(.L_x_6) ;  /* 0x00000000005c7947 */ /* 0x000fec0003800000 */
.L_x_8:
[----:B------:R-:W-:Y:S04]  /*78b0*/  VIADD R165, R242, 0xffffffff ;  /* 0xfffffffff2a57836 */ /* 0x000fe80000000000 */
[C---:B------:R-:W-:Y:S01]  /*78c0*/  IMAD.WIDE.U32 R166, R165.reuse, UR8, RZ ;  /* 0x00000008a5a67c25 */ /* 0x040fe2000f8e00ff */
[----:B------:R-:W-:Y:S05]  /*78d0*/  SHF.R.S32.HI R164, RZ, 0x1f, R165 ;  /* 0x0000001fffa47819 */ /* 0x000fea00000114a5 */
[----:B------:R-:W-:Y:S04]  /*78e0*/  IMAD R164, R164, UR8, RZ ;  /* 0x00000008a4a47c24 */ /* 0x000fe8000f8e02ff */
[----:B------:R-:W-:Y:S01]  /*78f0*/  IMAD R164, R165, UR9, R164 ;  /* 0x00000009a5a47c24 */ /* 0x000fe2000f8e02a4 */
[C---:B------:R-:W-:Y:S03]  /*7900*/  LEA R165, P1, R166.reuse, R232, 0x6 ;  /* 0x000000e8a6a57211 */ /* 0x040fe600078230ff */
[----:B------:R-:W-:Y:S01]  /*7910*/  IMAD.IADD R167, R167, 0x1, R164 ;  /* 0x00000001a7a77824 */ /* 0x000fe200078e02a4 */
[----:B------:R-:W-:Y:S04]  /*7920*/  LEA R172, P2, R165, UR6, 0x1 ;  /* 0x00000006a5ac7c11 */ /* 0x000fe8000f8408ff */
[----:B------:R-:W-:Y:S02]  /*7930*/  LEA.HI.X R164, R166, R235, R167, 0x6, P1 ;  /* 0x000000eba6a47211 */ /* 0x000fe400008f34a7 */
[----:B------:R-:W-:Y:S02]  /*7940*/  IADD3 R174, P1, R227, R172, RZ ;  /* 0x000000ace3ae7210 */ /* 0x000fe40007f3e0ff */
[----:B------:R-:W-:Y:S05]  /*7950*/  LEA.HI.X R173, R165, UR7, R164, 0x1, P2 ;  /* 0x00000007a5ad7c11 */ /* 0x000fea00090f0ca4 */
[----:B------:R-:W-:Y:S01]  /*7960*/  @!PT LDS RZ, [RZ] ;  /* 0x00000000fffff984 */ /* 0x000fe20000000800 */
[----:B------:R-:W-:Y:S01]  /*7970*/  @!PT LDS RZ, [RZ] ;  /* 0x00000000fffff984 */ /* 0x000fe20000000800 */
[----:B------:R-:W-:Y:S01]  /*7980*/  @!PT LDS RZ, [RZ] ;  /* 0x00000000fffff984 */ /* 0x000fe20000000800 */
[----:B------:R1:W-:Y:S01]  /*7990*/  LDGSTS.E.BYPASS.LTC128B.128 [R230+0x6000], desc[UR12][R172.64] ;  /* 0x06000000ace67fae */ /* 0x0003e2000b901d4c */
[----:B------:R-:W-:Y:S03]  /*79a0*/  IMAD.X R175, R226, 0x1, R173, P1 ;  /* 0x00000001e2af7824 */ /* 0x000fe600008e06ad */
[----:B------:R1:W-:Y:S04]  /*79b0*/  LDGSTS.E.BYPASS.LTC128B.128 [R230+0x7000], desc[UR12][R172.64+0x40] ;  /* 0x07000040ace67fae */ /* 0x0003e8000b901d4c */
[----:B------:R1:W-:Y:S04]  /*79c0*/  LDGSTS.E.BYPASS.LTC128B.128 [R230+0x8000], desc[UR12][R172.64+0x80] ;  /* 0x08000080ace67fae */ /* 0x0003e8000b901d4c */
[----:B------:R1:W-:Y:S04]  /*79d0*/  LDGSTS.E.BYPASS.LTC128B.128 [R230+0x6800], desc[UR12][R174.64] ;  /* 0x06800000aee67fae */ /* 0x0003e8000b901d4c */
[----:B------:R1:W-:Y:S04]  /*79e0*/  LDGSTS.E.BYPASS.LTC128B.128 [R230+0x7800], desc[UR12][R174.64+0x40] ;  /* 0x07800040aee67fae */ /* 0x0003e8000b901d4c */
[----:B------:R1:W-:Y:S04]  /*79f0*/  LDGSTS.E.BYPASS.LTC128B.128 [R230+0x8800], desc[UR12][R174.64+0x80] ;  /* 0x08800080aee67fae */ /* 0x0003e8000b901d4c */
[----:B------:R-:W0:Y:S01]  /*7a00*/  LDGDEPBAR ;  /* 0x00000000000079af */ /* 0x000e220000000000 */
[----:B------:R-:W-:Y:S05]  /*7a10*/  BRA `(.L_x_7) ;  /* 0x0000000c00547947 */ /* 0x000fea0003800000 */
.L_x_6:
[----:B------:R-:W-:Y:S04]  /*7a20*/  DEPBAR.LE SB0, 0x0 ;  /* 0x000080000000791a */ /* 0x000fe80000000000 */
[----:B------:R-:W-:Y:S01]  /*7a30*/  BAR.SYNC.DEFER_BLOCKING 0x0 ;  /* 0x0000000000007b1d */ /* 0x000fe20000010000 */
[----:B------:R-:W-:Y:S01]  /*7a40*/  SHF.R.S32.HI R170, RZ, 0x1f, R242 ;  /* 0x0000001fffaa7819 */ /* 0x000fe200000114f2 */
[----:B------:R-:W-:Y:S02]  /*7a50*/  IMAD R168, R228, R242, RZ ;  /* 0x000000f2e4a87224 */ /* 0x000fe400078e02ff */
[-C--:B------:R-:W-:Y:S04]  /*7a60*/  IMAD.WIDE.U32 R250, R242, R229.reuse, R248 ;  /* 0x000000e5f2fa7225 */ /* 0x080fe800078e00f8 */
[----:B------:R-:W-:Y:S01]  /*7a70*/  IMAD R168, R170, R229, R168 ;  /* 0x000000e5aaa87224 */ /* 0x000fe200078e02a8 */
[C---:B------:R-:W-:Y:S03]  /*7a80*/  LEA R170, P1, R250.reuse, UR10, 0x1 ;  /* 0x0000000afaaa7c11 */ /* 0x040fe6000f8208ff */
[----:B------:R-:W-:Y:S01]  /*7a90*/  IMAD.IADD R168, R251, 0x1, R168 ;  /* 0x00000001fba87824 */ /* 0x000fe200078e02a8 */
[----:B------:R-:W-:Y:S04]  /*7aa0*/  IADD3 R34, P0, R241, R170, RZ ;  /* 0x000000aaf1227210 */ /* 0x000fe80007f1e0ff */
[----:B------:R-:W-:Y:S05]  /*7ab0*/  LEA.HI.X R171, R250, UR11, R168, 0x1, P1 ;  /* 0x0000000bfaab7c11 */ /* 0x000fea00088f0ca8 */
[----:B------:R-:W-:Y:S01]  /*7ac0*/  IMAD.X R35, R240, 0x1, R171, P0 ;  /* 0x00000001f0237824 */ /* 0x000fe200000e06ab */
[----:B------:R-:W-:Y:S01]  /*7ad0*/  ISETP.GT.AND P0, PT, R242, RZ, PT ;  /* 0x000000fff200720c */ /* 0x000fe20003f04270 */
[----:B------:R-:W-:Y:S01]  /*7ae0*/  @!PT LDS RZ, [RZ] ;  /* 0x00000000fffff984 */ /* 0x000fe20000000800 */
[----:B------:R-:W-:Y:S01]  /*7af0*/  @!PT LDS RZ, [RZ] ;  /* 0x00000000fffff984 */ /* 0x000fe20000000800 */
[----:B------:R-:W-:Y:S01]  /*7b00*/  @!PT LDS RZ, [RZ] ;  /* 0x00000000fffff984 */ /* 0x000fe20000000800 */
[----:B------:R-:W-:Y:S06]  /*7b10*/  LDGSTS.E.BYPASS.LTC128B.128 [R230+0x9000], desc[UR12][R170.64] ;  /* 0x09000000aae67fae */ /* 0x000fec000b901d4c */
[----:B------:R-:W-:Y:S06]  /*7b20*/  LDGSTS.E.BYPASS.LTC128B.128 [R230+0xa000], desc[UR12][R170.64+0x40] ;  /* 0x0a000040aae67fae */ /* 0x000fec000b901d4c */
[----:B------:R-:W-:Y:S06]  /*7b30*/  LDGSTS.E.BYPASS.LTC128B.128 [R230+0xb000], desc[UR12][R170.64+0x80] ;  /* 0x0b000080aae67fae */ /* 0x000fec000b901d4c */
[----:B------:R-:W-:Y:S06]  /*7b40*/  LDGSTS.E.BYPASS.LTC128B.128 [R230+0x9800], desc[UR12][R34.64] ;  /* 0x0980000022e67fae */ /* 0x000fec000b901d4c */
[----:B------:R-:W-:Y:S06]  /*7b50*/  LDGSTS.E.BYPASS.LTC128B.128 [R230+0xa800], desc[UR12][R34.64+0x40] ;  /* 0x0a80004022e67fae */ /* 0x000fec000b901d4c */
[----:B------:R1:W-:Y:S06]  /*7b60*/  LDGSTS.E.BYPASS.LTC128B.128 [R230+0xb800], desc[UR12][R34.64+0x80] ;  /* 0x0b80008022e67fae */ /* 0x0003ec000b901d4c */
[----:B------:R-:W-:Y:S06]  /*7b70*/  LDSM.16.M88.4 R164, [R225] ;  /* 0x00000000e1a4783b */ /* 0x000fec0000000200 */
[----:B------:R-:W2:Y:S06]  /*7b80*/  LDSM.16.M88.4 R172, [R224] ;  /* 0x00000000e0ac783b */ /* 0x000eac0000000200 */
[----:B------:R-:W3:Y:S06]  /*7b90*/  LDSM.16.M88.4 R176, [R225+0x1000] ;  /* 0x00100000e1b0783b */ /* 0x000eec0000000200 */
[----:B------:R-:W4:Y:S06]  /*7ba0*/  LDSM.16.M88.4 R180, [R224+0x400] ;  /* 0x00040000e0b4783b */ /* 0x000f2c0000000200 */
[----:B------:R-:W0:Y:S06]  /*7bb0*/  LDGDEPBAR ;  /* 0x00000000000079af */ /* 0x000e2c0000000000 */
[----:B------:R-:W5:Y:S06]  /*7bc0*/  LDSM.16.M88.4 R184, [R224+0x800] ;  /* 0x00080000e0b8783b */ /* 0x000f6c0000000200 */
[----:B------:R-:W5:Y:S06]  /*7bd0*/  LDSM.16.M88.4 R188, [R224+0xc00] ;  /* 0x000c0000e0bc783b */ /* 0x000f6c0000000200 */
[----:B------:R-:W-:Y:S01]  /*7be0*/  LDSM.16.M88.4 R192, [R223] ;  /* 0x00000000dfc0783b */ /* 0x000fe20000000200 */
[-C--:B--2---:R-:W-:Y:S05]  /*7bf0*/  HMMA.16816.F32 R4, R164, R172.reuse, RZ ;  /* 0x000000aca404723c */ /* 0x084fea00000018ff */
[----:B------:R-:W2:Y:S01]  /*7c00*/  LDSM.16.M88.4 R196, [R222] ;  /* 0x00000000dec4783b */ /* 0x000ea20000000200 */
[C---:B---3--:R-:W-:Y:S05]  /*7c10*/  HMMA.16816.F32 R8, R176.reuse, R172, RZ ;  /* 0x000000acb008723c */ /* 0x048fea00000018ff */
[----:B------:R-:W3:Y:S01]  /*7c20*/  LDSM.16.M88.4 R200, [R223+0x1000] ;  /* 0x00100000dfc8783b */ /* 0x000ee20000000200 */
[-C--:B------:R-:W-:Y:S05]  /*7c30*/  HMMA.16816.F32 R12, R176, R174.reuse, RZ ;  /* 0x000000aeb00c723c */ /* 0x080fea00000018ff */
[----:B------:R-:W3:Y:S01]  /*7c40*/  LDSM.16.M88.4 R204, [R222+0x400] ;  /* 0x00040000decc783b */ /* 0x000ee20000000200 */
[C---:B------:R-:W-:Y:S05]  /*7c50*/  HMMA.16816.F32 R16, R164.reuse, R174, RZ ;  /* 0x000000aea410723c */ /* 0x040fea00000018ff */
[----:B------:R-:W3:Y:S01]  /*7c60*/  LDSM.16.M88.4 R208, [R222+0x800] ;  /* 0x00080000ded0783b */ /* 0x000ee20000000200 */
[-C--:B----4-:R-:W-:Y:S05]  /*7c70*/  HMMA.16816.F32 R20, R164, R180.reuse, RZ ;  /* 0x000000b4a414723c */ /* 0x090fea00000018ff */
[----:B------:R-:W4:Y:S01]  /*7c80*/  LDSM.16.M88.4 R172, [R222+0xc00] ;  /* 0x000c0000deac783b */ /* 0x000f220000000200 */
[C---:B------:R-:W-:Y:S05]  /*7c90*/  HMMA.16816.F32 R24, R176.reuse, R180, RZ ;  /* 0x000000b4b018723c */ /* 0x040fea00000018ff */
[----:B------:R-:W-:Y:S01]  /*7ca0*/  LDSM.16.M88.4 R212, [R224+0x1000] ;  /* 0x00100000e0d4783b */ /* 0x000fe20000000200 */
[-C--:B------:R-:W-:Y:S05]  /*7cb0*/  HMMA.16816.F32 R28, R176, R182.reuse, RZ ;  /* 0x000000b6b01c723c */ /* 0x080fea00000018ff */
[----:B------:R-:W-:Y:S01]  /*7cc0*/  LDSM.16.M88.4 R216, [R225+0x3000] ;  /* 0x00300000e1d8783b */ /* 0x000fe20000000200 */
[C---:B-1----:R-:W-:Y:S05]  /*7cd0*/  HMMA.16816.F32 R32, R164.reuse, R182, RZ ;  /* 0x000000b6a420723c */ /* 0x042fea00000018ff */
[----:B------:R-:W1:Y:S01]  /*7ce0*/  LDSM.16.M88.4 R180, [R225+0x2000] ;  /* 0x00200000e1b4783b */ /* 0x000e620000000200 */
[-C--:B-----5:R-:W-:Y:S06]  /*7cf0*/  HMMA.16816.F32 R36, R164, R184.reuse, RZ ;  /* 0x000000b8a424723c */ /* 0x0a0fec00000018ff */
[C---:B------:R-:W-:Y:S06]  /*7d00*/  HMMA.16816.F32 R40, R176.reuse, R184, RZ ;  /* 0x000000b8b028723c */ /* 0x040fec00000018ff */
[-C--:B------:R-:W-:Y:S06]  /*7d10*/  HMMA.16816.F32 R44, R176, R186.reuse, RZ ;  /* 0x000000bab02c723c */ /* 0x080fec00000018ff */
[C---:B------:R-:W-:Y:S01]  /*7d20*/  HMMA.16816.F32 R48, R164.reuse, R186, RZ ;  /* 0x000000baa430723c */ /* 0x040fe200000018ff */
[----:B------:R-:W-:Y:S05]  /*7d30*/  LDSM.16.M88.4 R184, [R224+0x1c00] ;  /* 0x001c0000e0b8783b */ /* 0x000fea0000000200 */
[-C--:B------:R-:W-:Y:S06]  /*7d40*/  HMMA.16816.F32 R52, R164, R188.reuse, RZ ;  /* 0x000000bca434723c */ /* 0x080fec00000018ff */
[C---:B------:R-:W-:Y:S06]  /*7d50*/  HMMA.16816.F32 R56, R176.reuse, R188, RZ ;  /* 0x000000bcb038723c */ /* 0x040fec00000018ff */
[-C--:B------:R-:W-:Y:S01]  /*7d60*/  HMMA.16816.F32 R60, R176, R190.reuse, RZ ;  /* 0x000000beb03c723c */ /* 0x080fe200000018ff */
[----:B------:R-:W-:Y:S05]  /*7d70*/  LDSM.16.M88.4 R176, [R224+0x1800] ;  /* 0x00180000e0b0783b */ /* 0x000fea0000000200 */
[----:B------:R-:W-:Y:S01]  /*7d80*/  HMMA.16816.F32 R64, R164, R190, RZ ;  /* 0x000000bea440723c */ /* 0x000fe200000018ff */
[----:B------:R-:W5:Y:S05]  /*7d90*/  LDSM.16.M88.4 R164, [R224+0x1400] ;  /* 0x00140000e0a4783b */ /* 0x000f6a0000000200 */
[-C--:B--2---:R-:W-:Y:S01]  /*7da0*/  HMMA.16816.F32 R4, R192, R196.reuse, R4 ;  /* 0x000000c4c004723c */ /* 0x084fe20000001804 */
[----:B------:R-:W-:Y:S05]  /*7db0*/  LDSM.16.M88.4 R188, [R222+0x1000] ;  /* 0x00100000debc783b */ /* 0x000fea0000000200 */
[C---:B---3--:R-:W-:Y:S06]  /*7dc0*/  HMMA.16816.F32 R8, R200.reuse, R196, R8 ;  /* 0x000000c4c808723c */ /* 0x048fec0000001808 */
[-C--:B------:R-:W-:Y:S06]  /*7dd0*/  HMMA.16816.F32 R12, R200, R198.reuse, R12 ;  /* 0x000000c6c80c723c */ /* 0x080fec000000180c */
[C---:B------:R-:W-:Y:S01]  /*7de0*/  HMMA.16816.F32 R16, R192.reuse, R198, R16 ;  /* 0x000000c6c010723c */ /* 0x040fe20000001810 */
[----:B------:R-:W-:Y:S05]  /*7df0*/  LDSM.16.M88.4 R196, [R222+0x1400] ;  /* 0x00140000dec4783b */ /* 0x000fea0000000200 */
[-C--:B------:R-:W-:Y:S06]  /*7e00*/  HMMA.16816.F32 R20, R192, R204.reuse, R20 ;  /* 0x000000ccc014723c */ /* 0x080fec0000001814 */
[C---:B------:R-:W-:Y:S06]  /*7e10*/  HMMA.16816.F32 R24, R200.reuse, R204, R24 ;  /* 0x000000ccc818723c */ /* 0x040fec0000001818 */
        /* <DEDUP_REMOVED lines=8> */
[-C--:B----4-:R-:W-:Y:S06]  /*7ea0*/  HMMA.16816.F32 R52, R192, R172.reuse, R52 ;  /* 0x000000acc034723c */ /* 0x090fec0000001834 */
[C---:B------:R-:W-:Y:S06]  /*7eb0*/  HMMA.16816.F32 R56, R200.reuse, R172, R56 ;  /* 0x000000acc838723c */ /* 0x040fec0000001838 */
[-C--:B------:R-:W-:Y:S01]  /*7ec0*/  HMMA.16816.F32 R60, R200, R174.reuse, R60 ;  /* 0x000000aec83c723c */ /* 0x080fe2000000183c */
[----:B------:R-:W-:Y:S05]  /*7ed0*/  LDSM.16.M88.4 R200, [R222+0x1800] ;  /* 0x00180000dec8783b */ /* 0x000fea0000000200 */
[----:B------:R-:W-:Y:S01]  /*7ee0*/  HMMA.16816.F32 R64, R192, R174, R64 ;  /* 0x000000aec040723c */ /* 0x000fe20000001840 */
[----:B------:R-:W2:Y:S05]  /*7ef0*/  LDSM.16.M88.4 R172, [R223+0x2000] ;  /* 0x00200000dfac783b */ /* 0x000eaa0000000200 */
[-C--:B-1----:R-:W-:Y:S01]  /*7f00*/  HMMA.16816.F32 R4, R180, R212.reuse, R4 ;  /* 0x000000d4b404723c */ /* 0x082fe20000001804 */
[----:B------:R-:W1:Y:S05]  /*7f10*/  LDSM.16.M88.4 R192, [R223+0x3000] ;  /* 0x00300000dfc0783b */ /* 0x000e6a0000000200 */
[C---:B------:R-:W-:Y:S06]  /*7f20*/  HMMA.16816.F32 R8, R216.reuse, R212, R8 ;  /* 0x000000d4d808723c */ /* 0x040fec0000001808 */
[-C--:B------:R-:W-:Y:S06]  /*7f30*/  HMMA.16816.F32 R12, R216, R214.reuse, R12 ;  /* 0x000000d6d80c723c */ /* 0x080fec000000180c */
[C---:B------:R-:W-:Y:S06]  /*7f40*/  HMMA.16816.F32 R16, R180.reuse, R214, R16 ;  /* 0x000000d6b410723c */ /* 0x040fec0000001810 */
[-C--:B-----5:R-:W-:Y:S06]  /*7f50*/  HMMA.16816.F32 R20, R180, R164.reuse, R20 ;  /* 0x000000a4b414723c */ /* 0x0a0fec0000001814 */
        /* <DEDUP_REMOVED lines=8> */
[----:B------:R-:W3:Y:S05]  /*7fe0*/  LDSM.16.M88.4 R176, [R224+0x2000] ;  /* 0x00200000e0b0783b */ /* 0x000eea0000000200 */
[-C--:B------:R-:W-:Y:S06]  /*7ff0*/  HMMA.16816.F32 R52, R180, R184.reuse, R52 ;  /* 0x000000b8b434723c */ /* 0x080fec0000001834 */
[C---:B------:R-:W-:Y:S06]  /*8000*/  HMMA.16816.F32 R56, R216.reuse, R184, R56 ;  /* 0x000000b8d838723c */ /* 0x040fec0000001838 */
[-C--:B------:R-:W-:Y:S06]  /*8010*/  HMMA.16816.F32 R60, R216, R186.reuse, R60 ;  /* 0x000000bad83c723c */ /* 0x080fec000000183c */
[----:B------:R-:W-:Y:S01]  /*8020*/  HMMA.16816.F32 R64, R180, R186, R64 ;  /* 0x000000bab440723c */ /* 0x000fe20000001840 */
[----:B------:R-:W4:Y:S05]  /*8030*/  LDSM.16.M88.4 R180, [R225+0x5000] ;  /* 0x00500000e1b4783b */ /* 0x000f2a0000000200 */
[-C--:B--2---:R-:W-:Y:S01]  /*8040*/  HMMA.16816.F32 R4, R172, R188.reuse, R4 ;  /* 0x000000bcac04723c */ /* 0x084fe20000001804 */
[----:B------:R-:W2:Y:S05]  /*8050*/  LDSM.16.M88.4 R184, [R224+0x2400] ;  /* 0x00240000e0b8783b */ /* 0x000eaa0000000200 */
[C---:B-1----:R-:W-:Y:S06]  /*8060*/  HMMA.16816.F32 R8, R192.reuse, R188, R8 ;  /* 0x000000bcc008723c */ /* 0x042fec0000001808 */
[-C--:B------:R-:W-:Y:S06]  /*8070*/  HMMA.16816.F32 R12, R192, R190.reuse, R12 ;  /* 0x000000bec00c723c */ /* 0x080fec000000180c */
[C---:B------:R-:W-:Y:S01]  /*8080*/  HMMA.16816.F32 R16, R172.reuse, R190, R16 ;  /* 0x000000beac10723c */ /* 0x040fe20000001810 */
[----:B------:R-:W1:Y:S05]  /*8090*/  LDSM.16.M88.4 R188, [R224+0x2800] ;  /* 0x00280000e0bc783b */ /* 0x000e6a0000000200 */
        /* <DEDUP_REMOVED lines=12> */
[-C--:B------:R-:W-:Y:S01]  /*8160*/  HMMA.16816.F32 R60, R192, R206.reuse, R60 ;  /* 0x000000cec03c723c */ /* 0x080fe2000000183c */
[----:B------:R-:W5:Y:S05]  /*8170*/  LDSM.16.M88.4 R192, [R224+0x2c00] ;  /* 0x002c0000e0c0783b */ /* 0x000f6a0000000200 */
[----:B------:R-:W-:Y:S01]  /*8180*/  HMMA.16816.F32 R64, R172, R206, R64 ;  /* 0x000000ceac40723c */ /* 0x000fe20000001840 */
[----:B------:R-:W5:Y:S05]  /*8190*/  LDSM.16.M88.4 R172, [R223+0x4000] ;  /* 0x00400000dfac783b */ /* 0x000f6a0000000200 */
[-C--:B---3--:R-:W-:Y:S01]  /*81a0*/  HMMA.16816.F32 R4, R164, R176.reuse, R4 ;  /* 0x000000b0a404723c */ /* 0x088fe20000001804 */
[----:B------:R-:W3:Y:S05]  /*81b0*/  LDSM.16.M88.4 R204, [R222+0x2400] ;  /* 0x00240000decc783b */ /* 0x000eea0000000200 */
[C---:B----4-:R-:W-:Y:S06]  /*81c0*/  HMMA.16816.F32 R8, R180.reuse, R176, R8 ;  /* 0x000000b0b408723c */ /* 0x050fec0000001808 */
[-C--:B------:R-:W-:Y:S06]  /*81d0*/  HMMA.16816.F32 R12, R180, R178.reuse, R12 ;  /* 0x000000b2b40c723c */ /* 0x080fec000000180c */
[C---:B------:R-:W-:Y:S01]  /*81e0*/  HMMA.16816.F32 R16, R164.reuse, R178, R16 ;  /* 0x000000b2a410723c */ /* 0x040fe20000001810 */
[----:B------:R-:W4:Y:S01]  /*81f0*/  LDSM.16.M88.4 R176, [R222+0x2800] ;  /* 0x00280000deb0783b */ /* 0x000f220000000200 */
[----:B------:R-:W-:Y:S04]  /*8200*/  DEPBAR.LE SB0, 0x0 ;  /* 0x000080000000791a */ /* 0x000fe80000000000 */
[-C--:B--2---:R-:W-:Y:S01]  /*8210*/  HMMA.16816.F32 R20, R164, R184.reuse, R20 ;  /* 0x000000b8a414723c */ /* 0x084fe20000001814 */
[----:B------:R-:W-:Y:S05]  /*8220*/  BAR.SYNC.DEFER_BLOCKING 0x0 ;  /* 0x0000000000007b1d */ /* 0x000fea0000010000 */
[C---:B------:R-:W-:Y:S06]  /*8230*/  HMMA.16816.F32 R24, R180.reuse, R184, R24 ;  /* 0x000000b8b418723c */ /* 0x040fec0000001818 */
[-C--:B------:R-:W-:Y:S06]  /*8240*/  HMMA.16816.F32 R28, R180, R186.reuse, R28 ;  /* 0x000000bab41c723c */ /* 0x080fec000000181c */
[C---:B------:R-:W-:Y:S06]  /*8250*/  HMMA.16816.F32 R32, R164.reuse, R186, R32 ;  /* 0x000000baa420723c */ /* 0x040fec0000001820 */
[-C--:B-1----:R-:W-:Y:S06]  /*8260*/  HMMA.16816.F32 R36, R164, R188.reuse, R36 ;  /* 0x000000bca424723c */ /* 0x082fec0000001824 */
[C---:B------:R-:W-:Y:S06]  /*8270*/  HMMA.16816.F32 R40, R180.reuse, R188, R40 ;  /* 0x000000bcb428723c */ /* 0x040fec0000001828 */
[-C--:B------:R-:W-:Y:S06]  /*8280*/  HMMA.16816.F32 R44, R180, R190.reuse, R44 ;  /* 0x000000beb42c723c */ /* 0x080fec000000182c */
[C---:B------:R-:W-:Y:S06]  /*8290*/  HMMA.16816.F32 R48, R164.reuse, R190, R48 ;  /* 0x000000bea430723c */ /* 0x040fec0000001830 */
[-C--:B-----5:R-:W-:Y:S06]  /*82a0*/  HMMA.16816.F32 R52, R164, R192.reuse, R52 ;  /* 0x000000c0a434723c */ /* 0x0a0fec0000001834 */
[C---:B------:R-:W-:Y:S06]  /*82b0*/  HMMA.16816.F32 R56, R180.reuse, R192, R56 ;  /* 0x000000c0b438723c */ /* 0x040fec0000001838 */
[-C--:B------:R-:W-:Y:S06]  /*82c0*/  HMMA.16816.F32 R60, R180, R194.reuse, R60 ;  /* 0x000000c2b43c723c */ /* 0x080fec000000183c */
[----:B------:R-:W-:Y:S06]  /*82d0*/  HMMA.16816.F32 R64, R164, R194, R64 ;  /* 0x000000c2a440723c */ /* 0x000fec0000001840 */
[-C--:B------:R-:W-:Y:S06]  /*82e0*/  HMMA.16816.F32 R4, R172, R196.reuse, R4 ;  /* 0x000000c4ac04723c */ /* 0x080fec0000001804 */
[C---:B------:R-:W-:Y:S06]  /*82f0*/  HMMA.16816.F32 R8, R200.reuse, R196, R8 ;  /* 0x000000c4c808723c */ /* 0x040fec0000001808 */
[-C--:B------:R-:W-:Y:S06]  /*8300*/  HMMA.16816.F32 R12, R200, R198.reuse, R12 ;  /* 0x000000c6c80c723c */ /* 0x080fec000000180c */
[C---:B------:R-:W-:Y:S06]  /*8310*/  HMMA.16816.F32 R16, R172.reuse, R198, R16 ;  /* 0x000000c6ac10723c */ /* 0x040fec0000001810 */
[----:B------:R-:W-:Y:S01]  /*8320*/  FMNMX.FTZ R170, R4, R169, !PT ;  /* 0x000000a904aa7209 */ /* 0x000fe20007810000 */
[-C--:B---3--:R-:W-:Y:S04]  /*8330*/  HMMA.16816.F32 R20, R172, R204.reuse, R20 ;  /* 0x000000ccac14723c */ /* 0x088fe80000001814 */
[----:B------:R-:W-:Y:S02]  /*8340*/  FMNMX.FTZ R168, R6, R2, !PT ;  /* 0x0000000206a87209 */ /* 0x000fe40007810000 */
[----:B------:R-:W-:Y:S01]  /*8350*/  FMNMX.FTZ R171, R5, R170, !PT ;  /* 0x000000aa05ab7209 */ /* 0x000fe20007810000 */
[C---:B------:R-:W-:Y:S04]  /*8360*/  HMMA.16816.F32 R24, R200.reuse, R204, R24 ;  /* 0x000000ccc818723c */ /* 0x040fe80000001818 */
[----:B------:R-:W-:Y:S02]  /*8370*/  FMNMX.FTZ R251, R7, R168, !PT ;  /* 0x000000a807fb7209 */ /* 0x000fe40007810000 */
[----:B------:R-:W-:Y:S01]  /*8380*/  FMNMX.FTZ R246, R8, R3, !PT ;  /* 0x0000000308f67209 */ /* 0x000fe20007810000 */
[-C--:B------:R-:W-:Y:S04]  /*8390*/  HMMA.16816.F32 R28, R200, R206.reuse, R28 ;  /* 0x000000cec81c723c */ /* 0x080fe8000000181c */
[----:B------:R-:W-:Y:S02]  /*83a0*/  FMNMX.FTZ R168, R16, R171, !PT ;  /* 0x000000ab10a87209 */ /* 0x000fe40007810000 */
[----:B------:R-:W-:Y:S01]  /*83b0*/  FMNMX.FTZ R170, R18, R251, !PT ;  /* 0x000000fb12aa7209 */ /* 0x000fe20007810000 */
[C---:B------:R-:W-:Y:S04]  /*83c0*/  HMMA.16816.F32 R32, R172.reuse, R206, R32 ;  /* 0x000000ceac20723c */ /* 0x040fe80000001820 */
[----:B------:R-:W-:Y:S02]  /*83d0*/  FMNMX.FTZ R171, R17, R168, !PT ;  /* 0x000000a811ab7209 */ /* 0x000fe40007810000 */
[----:B------:R-:W-:Y:S01]  /*83e0*/  FMNMX.FTZ R168, R10, R0, !PT ;  /* 0x000000000aa87209 */ /* 0x000fe20007810000 */
[-C--:B----4-:R-:W-:Y:S04]  /*83f0*/  HMMA.16816.F32 R36, R172, R176.reuse, R36 ;  /* 0x000000b0ac24723c */ /* 0x090fe80000001824 */
        /* <DEDUP_REMOVED lines=20> */
[----:B------:R-:W-:Y:S04]  /*8540*/  HMMA.16816.F32 R64, R172, R210, R64 ;  /* 0x000000d2ac40723c */ /* 0x000fe80000001840 */
[----:B------:R-:W-:Y:S02]  /*8550*/  FMNMX.FTZ R171, R33, R168, !PT ;  /* 0x000000a821ab7209 */ /* 0x000fe40007810000 */
[----:B------:R-:W-:Y:S02]  /*8560*/  FMNMX.FTZ R168, R26, R251, !PT ;  /* 0x000000fb1aa87209 */ /* 0x000fe40007810000 */
[----:B------:R-:W-:Y:S03]  /*8570*/  FMNMX.FTZ R251, R35, R170, !PT ;  /* 0x000000aa23fb7209 */ /* 0x000fe60007810000 */
[----:B------:R-:W-:Y:S02]  /*8580*/  FMNMX.FTZ R246, R25, R246, !PT ;  /* 0x000000f619f67209 */ /* 0x000fe40007810000 */
        /* <DEDUP_REMOVED lines=28> */
[----:B------:R-:W-:Y:S01]  /*8750*/  FMNMX.FTZ R168, R65, R168, !PT ;  /* 0x000000a841a87209 */ /* 0x000fe20007810000 */
[----:B------:R-:W-:Y:S06]  /*8760*/  @P0 BRA `(.L_x_8) ;  /* 0xfffffff000500947 */ /* 0x000fec000383ffff */
.L_x_7:
[----:B------:R-:W-:Y:S01]  /*8770*/  FMNMX.FTZ R165, R57, R246, !PT ;  /* 0x000000f639a57209 */ /* 0x000fe20007810000 */
[----:B-1----:R-:W1:Y:S01]  /*8780*/  SHFL.BFLY PT, R175, R168, 0x2, 0x1f ;  /* 0x0c401f00a8af7f89 */ /* 0x002e6200000e0000 */
[----:B------:R-:W-:Y:S02]  /*8790*/  FMNMX.FTZ R172, R58, R251, !PT ;  /* 0x000000fb3aac7209 */ /* 0x000fe40007810000 */
[----:B------:R-:W-:Y:S05]  /*87a0*/  FMNMX.FTZ R164, R60, R165, !PT ;  /* 0x000000a53ca47209 */ /* 0x000fea0007810000 */
[----:B------:R-:W-:Y:S01]  /*87b0*/  LDSM.16.MT88.4 R176, [R220+0x9000] ;  /* 0x00900000dcb0783b */ /* 0x000fe20000004200 */
[----:B------:R-:W-:Y:S02]  /*87c0*/  FMNMX.FTZ R165, R59, R172, !PT ;  /* 0x000000ac3ba57209 */ /* 0x000fe40007810000 */
[----:B------:R-:W-:Y:S02]  /*87d0*/  FMNMX.FTZ R171, R67, R170, !PT ;  /* 0x000000aa43ab7209 */ /* 0x000fe40007810000 */
[----:B------:R-:W-:Y:S02]  /*87e0*/  FMNMX.FTZ R166, R61, R164, !PT ;  /* 0x000000a43da67209 */ /* 0x000fe40007810000 */
[----:B------:R-:W-:Y:S01]  /*87f0*/  FMNMX.FTZ R164, R62, R165, !PT ;  /* 0x000000a53ea47209 */ /* 0x000fe20007810000 */
[----:B------:R-:W2:Y:S01]  /*8800*/  SHFL.BFLY PT, R170, R171, 0x2, 0x1f ;  /* 0x0c401f00abaa7f89 */ /* 0x000ea200000e0000 */
[----:B------:R-:W-:Y:S02]  /*8810*/  IADD3 R242, R242, -0x1, RZ ;  /* 0xfffffffff2f27810 */ /* 0x000fe40007ffe0ff */
[----:B------:R-:W-:Y:S05]  /*8820*/  FMNMX.FTZ R167, R63, R164, !PT ;  /* 0x000000a43fa77209 */ /* 0x000fea0007810000 */
[----:B------:R-:W3:Y:S08]  /*8830*/  SHFL.BFLY PT, R165, R166, 0x2, 0x1f ;  /* 0x0c401f00a6a57f89 */ /* 0x000ef000000e0000 */
[----:B------:R-:W4:Y:S01]  /*8840*/  SHFL.BFLY PT, R164, R167, 0x2, 0x1f ;  /* 0x0c401f00a7a47f89 */ /* 0x000f2200000e0000 */
[----:B-1----:R-:W-:Y:S07]  /*8850*/  FMNMX.FTZ R175, R168, R175, !PT ;  /* 0x000000afa8af7209 */ /* 0x002fee0007810000 */
[----:B------:R-:W1:Y:S01]  /*8860*/  SHFL.BFLY PT, R168, R175, 0x1, 0x1f ;  /* 0x0c201f00afa87f89 */ /* 0x000e6200000e0000 */
[----:B--2---:R-:W-:Y:S02]  /*8870*/  FMNMX.FTZ R174, R171, R170, !PT ;  /* 0x000000aaabae7209 */ /* 0x004fe40007810000 */
[----:B---3--:R-:W-:Y:S05]  /*8880*/  FMNMX.FTZ R172, R166, R165, !PT ;  /* 0x000000a5a6ac7209 */ /* 0x008fea0007810000 */
[----:B------:R-:W2:Y:S01]  /*8890*/  SHFL.BFLY PT, R173, R174, 0x1, 0x1f ;  /* 0x0c201f00aead7f89 */ /* 0x000ea200000e0000 */
[----:B----4-:R-:W-:Y:S07]  /*88a0*/  FMNMX.FTZ R170, R167, R164, !PT ;  /* 0x000000a4a7aa7209 */ /* 0x010fee0007810000 */
[----:B------:R-:W3:Y:S08]  /*88b0*/  SHFL.BFLY PT, R171, R172, 0x1, 0x1f ;  /* 0x0c201f00acab7f89 */ /* 0x000ef000000e0000 */
[----:B------:R-:W4:Y:S01]  /*88c0*/  SHFL.BFLY PT, R165, R170, 0x1, 0x1f ;  /* 0x0c201f00aaa57f89 */ /* 0x000f2200000e0000 */
[----:B-1----:R-:W-:Y:S04]  /*88d0*/  FMNMX.FTZ R168, R175, R168, !PT ;  /* 0x000000a8afa87209 */ /* 0x002fe80007810000 */
[C---:B------:R-:W-:Y:S01]  /*88e0*/  FSETP.NEU.FTZ.AND P1, PT, R168.reuse, -INF , PT ;  /* 0xff800000a800780b */ /* 0x040fe20003f3d000 */
[C---:B------:R-:W-:Y:S01]  /*88f0*/  FADD.FTZ R166, -R168.reuse, R169 ;  /* 0x000000a9a8a67221 */ /* 0x040fe20000010100 */
[----:B------:R-:W-:Y:S03]  /*8900*/  FMUL.FTZ R196, R168, UR4 ;  /* 0x00000004a8c47c20 */ /* 0x000fe60008410000 */
[----:B------:R-:W-:Y:S02]  /*8910*/  FMUL.FTZ R164, R166, UR4 ;  /* 0x00000004a6a47c20 */ /* 0x000fe40008410000 */
[----:B------:R-:W-:Y:S02]  /*8920*/  FSEL R196, R196, RZ, P1 ;  /* 0x000000ffc4c47208 */ /* 0x000fe40000800000 */
[----:B--2---:R-:W-:Y:S02]  /*8930*/  FMNMX.FTZ R167, R174, R173, !PT ;  /* 0x000000adaea77209 */ /* 0x004fe40007810000 */
[----:B------:R-:W-:Y:S01]  /*8940*/  MUFU.EX2 R164, R164 ;  /* 0x000000a400a47308 */ /* 0x000fe20000000800 */
[----:B---3--:R-:W-:Y:S01]  /*8950*/  FMNMX.FTZ R166, R172, R171, !PT ;  /* 0x000000abaca67209 */ /* 0x008fe20007810000 */
[----:B------:R-:W-:Y:S01]  /*8960*/  FFMA.FTZ R181, R4, UR4, -R196 ;  /* 0x0000000404b57c23 */ /* 0x000fe200080108c4 */
[C---:B------:R-:W-:Y:S01]  /*8970*/  FADD.FTZ R2, -R167.reuse, R2 ;  /* 0x00000002a7027221 */ /* 0x040fe20000010100 */
[C---:B------:R-:W-:Y:S01]  /*8980*/  FMUL.FTZ R195, R167.reuse, UR4 ;  /* 0x00000004a7c37c20 */ /* 0x040fe20008410000 */
[----:B----4-:R-:W-:Y:S01]  /*8990*/  FMNMX.FTZ R165, R170, R165, !PT ;  /* 0x000000a5aaa57209 */ /* 0x010fe20007810000 */
[----:B------:R-:W1:Y:S01]  /*89a0*/  LDSM.16.MT88.4 R172, [R221+0x9000] ;  /* 0x00900000ddac783b */ /* 0x000e620000004200 */
[----:B------:R-:W-:Y:S01]  /*89b0*/  FMUL.FTZ R169, R2, UR4 ;  /* 0x0000000402a97c20 */ /* 0x000fe20008410000 */
[----:B------:R-:W-:Y:S01]  /*89c0*/  FADD.FTZ R2, -R166, R3 ;  /* 0x00000003a6027221 */ /* 0x000fe20000010100 */
[----:B------:R-:W-:Y:S01]  /*89d0*/  FSETP.NEU.FTZ.AND P1, PT, R167, -INF , PT ;  /* 0xff800000a700780b */ /* 0x000fe20003f3d000 */
[----:B------:R-:W-:Y:S01]  /*89e0*/  FADD.FTZ R0, -R165, R0 ;  /* 0x00000000a5007221 */ /* 0x000fe20000010100 */
[----:B------:R2:W-:Y:S01]  /*89f0*/  MUFU.EX2 R3, R169 ;  /* 0x000000a900037308 */ /* 0x0005e20000000800 */
[----:B------:R-:W-:Y:S01]  /*8a00*/  FMUL.FTZ R170, R2, UR4 ;  /* 0x0000000402aa7c20 */ /* 0x000fe20008410000 */
[----:B------:R-:W-:Y:S01]  /*8a10*/  FSEL R195, R195, RZ, P1 ;  /* 0x000000ffc3c37208 */ /* 0x000fe20000800000 */
[----:B------:R-:W-:Y:S01]  /*8a20*/  FMUL.FTZ R171, R0, UR4 ;  /* 0x0000000400ab7c20 */ /* 0x000fe20008410000 */
[C---:B------:R-:W-:Y:S01]  /*8a30*/  FMUL.FTZ R194, R166.reuse, UR4 ;  /* 0x00000004a6c27c20 */ /* 0x040fe20008410000 */
[----:B------:R-:W-:Y:S01]  /*8a40*/  FSETP.NEU.FTZ.AND P1, PT, R166, -INF , PT ;  /* 0xff800000a600780b */ /* 0x000fe20003f3d000 */
[----:B------:R-:W-:Y:S01]  /*8a50*/  FMUL.FTZ R192, R165, UR4 ;  /* 0x00000004a5c07c20 */ /* 0x000fe20008410000 */
[----:B------:R-:W-:Y:S03]  /*8a60*/  FFMA.FTZ R180, R5, UR4, -R196 ;  /* 0x0000000405b47c23 */ /* 0x000fe600080108c4 */
[----:B------:R3:W4:Y:S01]  /*8a70*/  MUFU.EX2 R2, R170 ;  /* 0x000000aa00027308 */ /* 0x0007220000000800 */
[----:B------:R-:W-:Y:S01]  /*8a80*/  FSEL R194, R194, RZ, P1 ;  /* 0x000000ffc2c27208 */ /* 0x000fe20000800000 */
[--C-:B------:R-:W-:Y:S01]  /*8a90*/  FFMA.FTZ R184, R6, UR4, -R195.reuse ;  /* 0x0000000406b87c23 */ /* 0x100fe200080108c3 */
[----:B------:R-:W-:Y:S01]  /*8aa0*/  FSETP.NEU.FTZ.AND P1, PT, R165, -INF , PT ;  /* 0xff800000a500780b */ /* 0x000fe20003f3d000 */
[--C-:B------:R-:W-:Y:S01]  /*8ab0*/  FFMA.FTZ R182, R18, UR4, -R195.reuse ;  /* 0x0000000412b67c23 */ /* 0x100fe200080108c3 */
[--C-:B------:R-:W-:Y:S01]  /*8ac0*/  FFMA.FTZ R183, R19, UR4, -R195.reuse ;  /* 0x0000000413b77c23 */ /* 0x100fe200080108c3 */
[--C-:B------:R-:W-:Y:S01]  /*8ad0*/  FFMA.FTZ R187, R12, UR4, -R194.reuse ;  /* 0x000000040cbb7c23 */ /* 0x100fe200080108c2 */
[----:B------:R-:W-:Y:S03]  /*8ae0*/  FSEL R192, R192, RZ, P1 ;  /* 0x000000ffc0c07208 */ /* 0x000fe60000800000 */
[----:B------:R5:W1:Y:S01]  /*8af0*/  MUFU.EX2 R0, R171 ;  /* 0x000000ab00007308 */ /* 0x000a620000000800 */
[--C-:B--2---:R-:W-:Y:S01]  /*8b00*/  FFMA.FTZ R169, R7, UR4, -R195.reuse ;  /* 0x0000000407a97c23 */ /* 0x104fe200080108c3 */
[--C-:B------:R-:W-:Y:S01]  /*8b10*/  FFMA.FTZ R188, R13, UR4, -R194.reuse ;  /* 0x000000040dbc7c23 */ /* 0x100fe200080108c2 */
[----:B------:R-:W-:Y:S01]  /*8b20*/  FFMA.FTZ R189, R8, UR4, -R194 ;  /* 0x0000000408bd7c23 */ /* 0x000fe200080108c2 */
[--C-:B------:R-:W-:Y:S01]  /*8b30*/  FFMA.FTZ R190, R14, UR4, -R192.reuse ;  /* 0x000000040ebe7c23 */ /* 0x100fe200080108c0 */
[----:B------:R-:W-:Y:S01]  /*8b40*/  FFMA.FTZ R193, R15, UR4, -R192 ;  /* 0x000000040fc17c23 */ /* 0x000fe200080108c0 */
[----:B------:R-:W-:Y:S01]  /*8b50*/  FFMA.FTZ R185, R9, UR4, -R194 ;  /* 0x0000000409b97c23 */ /* 0x000fe200080108c2 */
[----:B------:R-:W-:Y:S03]  /*8b60*/  FFMA.FTZ R191, R10, UR4, -R192 ;  /* 0x000000040abf7c23 */ /* 0x000fe600080108c0 */
[----:B------:R-:W-:Y:S01]  /*8b70*/  MUFU.EX2 R181, R181 ;  /* 0x000000b500b57308 */ /* 0x000fe20000000800 */
[----:B---3--:R-:W-:Y:S01]  /*8b80*/  FFMA.FTZ R170, R16, UR4, -R196 ;  /* 0x0000000410aa7c23 */ /* 0x008fe200080108c4 */
[----:B------:R-:W-:Y:S01]  /*8b90*/  FFMA.FTZ R186, R11, UR4, -R192 ;  /* 0x000000040bba7c23 */ /* 0x000fe200080108c0 */
[C---:B----4-:R-:W-:Y:S01]  /*8ba0*/  FMUL.FTZ R8, R2.reuse, R156 ;  /* 0x0000009c02087220 */ /* 0x050fe20000410000 */
[----:B------:R-:W-:Y:S01]  /*8bb0*/  FMUL.FTZ R9, R2, R157 ;  /* 0x0000009d02097220 */ /* 0x000fe20000410000 */
[C---:B------:R-:W-:Y:S01]  /*8bc0*/  FMUL.FTZ R4, R164.reuse, R160 ;  /* 0x000000a0a4047220 */ /* 0x040fe20000410000 */
[----:B------:R-:W-:Y:S01]  /*8bd0*/  FMUL.FTZ R5, R164, R161 ;  /* 0x000000a1a4057220 */ /* 0x000fe20000410000 */
[----:B------:R-:W-:Y:S03]  /*8be0*/  FMUL.FTZ R6, R3, R162 ;  /* 0x000000a203067220 */ /* 0x000fe60000410000 */
[----:B------:R-:W2:Y:S01]  /*8bf0*/  MUFU.EX2 R180, R180 ;  /* 0x000000b400b47308 */ /* 0x000ea20000000800 */
[--C-:B-----5:R-:W-:Y:S01]  /*8c00*/  FFMA.FTZ R171, R17, UR4, -R196.reuse ;  /* 0x0000000411ab7c23 */ /* 0x120fe200080108c4 */
[C---:B-1----:R-:W-:Y:S01]  /*8c10*/  FMUL.FTZ R10, R0.reuse, R158 ;  /* 0x0000009e000a7220 */ /* 0x042fe20000410000 */
[----:B------:R-:W-:Y:S01]  /*8c20*/  FMUL.FTZ R11, R0, R159 ;  /* 0x0000009f000b7220 */ /* 0x000fe20000410000 */
[C---:B------:R-:W-:Y:S01]  /*8c30*/  FMUL.FTZ R7, R3.reuse, R163 ;  /* 0x000000a303077220 */ /* 0x040fe20000410000 */
[C---:B------:R-:W-:Y:S01]  /*8c40*/  FMUL.FTZ R12, R2.reuse, R152 ;  /* 0x00000098020c7220 */ /* 0x040fe20000410000 */
[----:B------:R-:W-:Y:S01]  /*8c50*/  FMUL.FTZ R13, R2, R153 ;  /* 0x00000099020d7220 */ /* 0x000fe20000410000 */
[C---:B------:R-:W-:Y:S03]  /*8c60*/  FMUL.FTZ R14, R0.reuse, R154 ;  /* 0x0000009a000e7220 */ /* 0x040fe60000410000 */
[----:B------:R-:W-:Y:S01]  /*8c70*/  MUFU.EX2 R184, R184 ;  /* 0x000000b800b87308 */ /* 0x000fe20000000800 */
[----:B------:R-:W-:Y:S01]  /*8c80*/  FMUL.FTZ R15, R0, R155 ;  /* 0x0000009b000f7220 */ /* 0x000fe20000410000 */
[C---:B------:R-:W-:Y:S01]  /*8c90*/  FMUL.FTZ R16, R164.reuse, R148 ;  /* 0x00000094a4107220 */ /* 0x040fe20000410000 */
[C---:B------:R-:W-:Y:S01]  /*8ca0*/  FMUL.FTZ R17, R164.reuse, R149 ;  /* 0x00000095a4117220 */ /* 0x040fe20000410000 */
[C---:B------:R-:W-:Y:S01]  /*8cb0*/  FMUL.FTZ R18, R3.reuse, R150 ;  /* 0x0000009603127220 */ /* 0x040fe20000410000 */
[C---:B------:R-:W-:Y:S01]  /*8cc0*/  FMUL.FTZ R19, R3.reuse, R151 ;  /* 0x0000009703137220 */ /* 0x040fe20000410000 */
[----:B------:R-:W-:Y:S01]  /*8cd0*/  FMUL.FTZ R68, R164, R68 ;  /* 0x00000044a4447220 */ /* 0x000fe20000410000 */
[----:B------:R-:W1:Y:S03]  /*8ce0*/  LDSM.16.MT88.4 R148, [R221+0xa000] ;  /* 0x00a00000dd94783b */ /* 0x000e660000004200 */
[----:B------:R-:W3:Y:S01]  /*8cf0*/  MUFU.EX2 R169, R169 ;  /* 0x000000a900a97308 */ /* 0x000ee20000000800 */
[----:B--2---:R-:W-:Y:S01]  /*8d00*/  F2FP.F16.F32.PACK_AB R156, R180, R181 ;  /* 0x000000b5b49c723e */ /* 0x004fe200000000ff */
[----:B------:R-:W-:Y:S01]  /*8d10*/  FMUL.FTZ R69, R164, R69 ;  /* 0x00000045a4457220 */ /* 0x000fe20000410000 */
[C---:B------:R-:W-:Y:S01]  /*8d20*/  FMUL.FTZ R70, R3.reuse, R70 ;  /* 0x0000004603467220 */ /* 0x040fe20000410000 */
[----:B------:R-:W-:Y:S01]  /*8d30*/  FMUL.FTZ R71, R3, R71 ;  /* 0x0000004703477220 */ /* 0x000fe20000410000 */
[C---:B------:R-:W-:Y:S01]  /*8d40*/  FMUL.FTZ R72, R2.reuse, R72 ;  /* 0x0000004802487220 */ /* 0x040fe20000410000 */
[----:B------:R-:W-:Y:S01]  /*8d50*/  FMUL.FTZ R73, R2, R73 ;  /* 0x0000004902497220 */ /* 0x000fe20000410000 */
[C---:B------:R-:W-:Y:S03]  /*8d60*/  FMUL.FTZ R74, R0.reuse, R74 ;  /* 0x0000004a004a7220 */ /* 0x040fe60000410000 */
[----:B------:R-:W-:Y:S01]  /*8d70*/  MUFU.EX2 R170, R170 ;  /* 0x000000aa00aa7308 */ /* 0x000fe20000000800 */
[----:B------:R-:W-:Y:S01]  /*8d80*/  FMUL.FTZ R75, R0, R75 ;  /* 0x0000004b004b7220 */ /* 0x000fe20000410000 */
[C---:B------:R-:W-:Y:S01]  /*8d90*/  FMUL.FTZ R76, R2.reuse, R76 ;  /* 0x0000004c024c7220 */ /* 0x040fe20000410000 */
[----:B------:R-:W-:Y:S01]  /*8da0*/  FMUL.FTZ R77, R2, R77 ;  /* 0x0000004d024d7220 */ /* 0x000fe20000410000 */
[C---:B------:R-:W-:Y:S01]  /*8db0*/  FMUL.FTZ R78, R0.reuse, R78 ;  /* 0x0000004e004e7220 */ /* 0x040fe20000410000 */
[----:B------:R-:W-:Y:S01]  /*8dc0*/  FMUL.FTZ R79, R0, R79 ;  /* 0x0000004f004f7220 */ /* 0x000fe20000410000 */
[----:B------:R-:W2:Y:S01]  /*8dd0*/  LDSM.16.MT88.4 R152, [R220+0xa000] ;  /* 0x00a00000dc98783b */ /* 0x000ea20000004200 */
[--C-:B------:R-:W-:Y:S03]  /*8de0*/  FFMA.FTZ R205, R36, UR4, -R196.reuse ;  /* 0x0000000424cd7c23 */ /* 0x100fe600080108c4 */
[----:B------:R-:W4:Y:S01]  /*8df0*/  MUFU.EX2 R171, R171 ;  /* 0x000000ab00ab7308 */ /* 0x000f220000000800 */
[----:B---3--:R-:W-:Y:S01]  /*8e00*/  F2FP.F16.F32.PACK_AB R157, R169, R184 ;  /* 0x000000b8a99d723e */ /* 0x008fe200000000ff */
[--C-:B------:R-:W-:Y:S01]  /*8e10*/  FFMA.FTZ R206, R37, UR4, -R196.reuse ;  /* 0x0000000425ce7c23 */ /* 0x100fe200080108c4 */
[--C-:B------:R-:W-:Y:S01]  /*8e20*/  FFMA.FTZ R207, R38, UR4, -R195.reuse ;  /* 0x0000000426cf7c23 */ /* 0x100fe200080108c3 */
[--C-:B------:R-:W-:Y:S01]  /*8e30*/  FFMA.FTZ R208, R39, UR4, -R195.reuse ;  /* 0x0000000427d07c23 */ /* 0x100fe200080108c3 */
[--C-:B------:R-:W-:Y:S01]  /*8e40*/  FFMA.FTZ R209, R48, UR4, -R196.reuse ;  /* 0x0000000430d17c23 */ /* 0x100fe200080108c4 */
[----:B------:R-:W-:Y:S01]  /*8e50*/  LDSM.16.MT88.4 R36, [R221+0xb400] ;  /* 0x00b40000dd24783b */ /* 0x000fe20000004200 */
[----:B------:R-:W-:Y:S03]  /*8e60*/  FFMA.FTZ R210, R49, UR4, -R196 ;  /* 0x0000000431d27c23 */ /* 0x000fe600080108c4 */
[----:B------:R-:W-:Y:S01]  /*8e70*/  MUFU.EX2 R182, R182 ;  /* 0x000000b600b67308 */ /* 0x000fe20000000800 */
[--C-:B------:R-:W-:Y:S01]  /*8e80*/  FFMA.FTZ R211, R50, UR4, -R195.reuse ;  /* 0x0000000432d37c23 */ /* 0x100fe200080108c3 */
[--C-:B------:R-:W-:Y:S01]  /*8e90*/  FFMA.FTZ R212, R51, UR4, -R195.reuse ;  /* 0x0000000433d47c23 */ /* 0x100fe200080108c3 */
[--C-:B------:R-:W-:Y:S01]  /*8ea0*/  FFMA.FTZ R213, R40, UR4, -R194.reuse ;  /* 0x0000000428d57c23 */ /* 0x100fe200080108c2 */
[----:B------:R-:W-:Y:S01]  /*8eb0*/  FFMA.FTZ R214, R41, UR4, -R194 ;  /* 0x0000000429d67c23 */ /* 0x000fe200080108c2 */
[--C-:B------:R-:W-:Y:S01]  /*8ec0*/  FFMA.FTZ R215, R42, UR4, -R192.reuse ;  /* 0x000000042ad77c23 */ /* 0x100fe200080108c0 */
[----:B------:R-:W-:Y:S01]  /*8ed0*/  LDSM.16.MT88.4 R48, [R220+0xb400] ;  /* 0x00b40000dc30783b */ /* 0x000fe20000004200 */
[----:B------:R-:W-:Y:S03]  /*8ee0*/  FFMA.FTZ R216, R43, UR4, -R192 ;  /* 0x000000042bd87c23 */ /* 0x000fe600080108c0 */
[----:B------:R-:W3:Y:S01]  /*8ef0*/  MUFU.EX2 R183, R183 ;  /* 0x000000b700b77308 */ /* 0x000ee20000000800 */
[----:B----4-:R-:W-:Y:S01]  /*8f00*/  F2FP.F16.F32.PACK_AB R158, R171, R170 ;  /* 0x000000aaab9e723e */ /* 0x010fe200000000ff */
[--C-:B------:R-:W-:Y:S01]  /*8f10*/  FFMA.FTZ R250, R52, UR4, -R196.reuse ;  /* 0x0000000434fa7c23 */ /* 0x100fe200080108c4 */
[----:B------:R-:W-:Y:S01]  /*8f20*/  FFMA.FTZ R251, R53, UR4, -R196 ;  /* 0x0000000435fb7c23 */ /* 0x000fe200080108c4 */
[--C-:B------:R-:W-:Y:S01]  /*8f30*/  FFMA.FTZ R252, R54, UR4, -R195.reuse ;  /* 0x0000000436fc7c23 */ /* 0x100fe200080108c3 */
[--C-:B------:R-:W-:Y:S01]  /*8f40*/  FFMA.FTZ R56, R56, UR4, -R194.reuse ;  /* 0x0000000438387c23 */ /* 0x100fe200080108c2 */
[----:B------:R-:W-:Y:S01]  /*8f50*/  LDSM.16.MT88.4 R40, [R221+0x9800] ;  /* 0x00980000dd28783b */ /* 0x000fe20000004200 */
[----:B------:R-:W-:Y:S03]  /*8f60*/  FFMA.FTZ R57, R57, UR4, -R194 ;  /* 0x0000000439397c23 */ /* 0x000fe600080108c2 */
[----:B------:R-:W-:Y:S01]  /*8f70*/  MUFU.EX2 R189, R189 ;  /* 0x000000bd00bd7308 */ /* 0x000fe20000000800 */
[----:B------:R-:W-:Y:S01]  /*8f80*/  FFMA.FTZ R64, R64, UR4, -R196 ;  /* 0x0000000440407c23 */ /* 0x000fe200080108c4 */
[--C-:B------:R-:W-:Y:S01]  /*8f90*/  FFMA.FTZ R66, R66, UR4, -R195.reuse ;  /* 0x0000000442427c23 */ /* 0x100fe200080108c3 */
[--C-:B------:R-:W-:Y:S01]  /*8fa0*/  FFMA.FTZ R58, R58, UR4, -R192.reuse ;  /* 0x000000043a3a7c23 */ /* 0x100fe200080108c0 */
[----:B------:R-:W-:Y:S01]  /*8fb0*/  FFMA.FTZ R59, R59, UR4, -R192 ;  /* 0x000000043b3b7c23 */ /* 0x000fe200080108c0 */
[C---:B------:R-:W-:Y:S01]  /*8fc0*/  FMUL.FTZ R84, R164.reuse, R84 ;  /* 0x00000054a4547220 */ /* 0x040fe20000410000 */
[----:B------:R-:W-:Y:S01]  /*8fd0*/  FMUL.FTZ R85, R164, R85 ;  /* 0x00000055a4557220 */ /* 0x000fe20000410000 */
[----:B------:R-:W-:Y:S03]  /*8fe0*/  FMUL.FTZ R86, R3, R86 ;  /* 0x0000005603567220 */ /* 0x000fe60000410000 */
[----:B------:R-:W4:Y:S01]  /*8ff0*/  MUFU.EX2 R185, R185 ;  /* 0x000000b900b97308 */ /* 0x000f220000000800 */
[----:B---3--:R-:W-:Y:S01]  /*9000*/  F2FP.F16.F32.PACK_AB R159, R183, R182 ;  /* 0x000000b6b79f723e */ /* 0x008fe200000000ff */
[C---:B------:R-:W-:Y:S01]  /*9010*/  FMUL.FTZ R87, R3.reuse, R87 ;  /* 0x0000005703577220 */ /* 0x040fe20000410000 */
[C---:B------:R-:W-:Y:S01]  /*9020*/  FMUL.FTZ R88, R2.reuse, R88 ;  /* 0x0000005802587220 */ /* 0x040fe20000410000 */
[----:B------:R-:W-:Y:S01]  /*9030*/  FMUL.FTZ R89, R2, R89 ;  /* 0x0000005902597220 */ /* 0x000fe20000410000 */
[C---:B------:R-:W-:Y:S01]  /*9040*/  FMUL.FTZ R90, R0.reuse, R90 ;  /* 0x0000005a005a7220 */ /* 0x040fe20000410000 */
[----:B------:R-:W-:Y:S01]  /*9050*/  FMUL.FTZ R91, R0, R91 ;  /* 0x0000005b005b7220 */ /* 0x000fe20000410000 */
[----:B------:R-:W-:Y:S01]  /*9060*/  FMUL.FTZ R92, R2, R92 ;  /* 0x0000005c025c7220 */ /* 0x000fe20000410000 */
[-C--:B------:R-:W-:Y:S02]  /*9070*/  HMMA.16816.F32 R4, R156, R172.reuse, R4 ;  /* 0x000000ac9c04723c */ /* 0x080fe40000001804 */
[----:B------:R-:W-:Y:S03]  /*9080*/  MUFU.EX2 R191, R191 ;  /* 0x000000bf00bf7308 */ /* 0x000fe60000000800 */
[C---:B------:R-:W-:Y:S01]  /*9090*/  FMUL.FTZ R80, R164.reuse, R80 ;  /* 0x00000050a4507220 */ /* 0x040fe20000410000 */
[----:B------:R-:W-:Y:S01]  /*90a0*/  FMUL.FTZ R81, R164, R81 ;  /* 0x00000051a4517220 */ /* 0x000fe20000410000 */
[C---:B------:R-:W-:Y:S01]  /*90b0*/  FMUL.FTZ R82, R3.reuse, R82 ;  /* 0x0000005203527220 */ /* 0x040fe20000410000 */
[----:B------:R-:W-:Y:S04]  /*90c0*/  FMUL.FTZ R83, R3, R83 ;  /* 0x0000005303537220 */ /* 0x000fe80000410000 */
[----:B------:R-:W3:Y:S01]  /*90d0*/  MUFU.EX2 R186, R186 ;  /* 0x000000ba00ba7308 */ /* 0x000ee20000000800 */
[----:B----4-:R-:W-:Y:S01]  /*90e0*/  F2FP.F16.F32.PACK_AB R160, R185, R189 ;  /* 0x000000bdb9a0723e */ /* 0x010fe200000000ff */
[----:B------:R-:W-:Y:S01]  /*90f0*/  FMUL.FTZ R93, R2, R93 ;  /* 0x0000005d025d7220 */ /* 0x000fe20000410000 */
[C---:B------:R-:W-:Y:S01]  /*9100*/  FMUL.FTZ R94, R0.reuse, R94 ;  /* 0x0000005e005e7220 */ /* 0x040fe20000410000 */
[----:B------:R-:W-:Y:S01]  /*9110*/  FMUL.FTZ R95, R0, R95 ;  /* 0x0000005f005f7220 */ /* 0x000fe20000410000 */
[C---:B------:R-:W-:Y:S01]  /*9120*/  FMUL.FTZ R96, R164.reuse, R96 ;  /* 0x00000060a4607220 */ /* 0x040fe20000410000 */
[----:B------:R-:W-:Y:S04]  /*9130*/  FMUL.FTZ R97, R164, R97 ;  /* 0x00000061a4617220 */ /* 0x000fe80000410000 */
[----:B------:R-:W-:Y:S01]  /*9140*/  MUFU.EX2 R187, R187 ;  /* 0x000000bb00bb7308 */ /* 0x000fe20000000800 */
[C---:B------:R-:W-:Y:S01]  /*9150*/  FMUL.FTZ R98, R3.reuse, R98 ;  /* 0x0000006203627220 */ /* 0x040fe20000410000 */
[C---:B------:R-:W-:Y:S01]  /*9160*/  FMUL.FTZ R99, R3.reuse, R99 ;  /* 0x0000006303637220 */ /* 0x040fe20000410000 */
[C---:B------:R-:W-:Y:S01]  /*9170*/  FMUL.FTZ R112, R2.reuse, R112 ;  /* 0x0000007002707220 */ /* 0x040fe20000410000 */
[----:B------:R-:W-:Y:S01]  /*9180*/  FMUL.FTZ R113, R2, R113 ;  /* 0x0000007102717220 */ /* 0x000fe20000410000 */
[C---:B------:R-:W-:Y:S01]  /*9190*/  FMUL.FTZ R114, R0.reuse, R114 ;  /* 0x0000007200727220 */ /* 0x040fe20000410000 */
[----:B------:R-:W-:Y:S01]  /*91a0*/  FMUL.FTZ R115, R0, R115 ;  /* 0x0000007300737220 */ /* 0x000fe20000410000 */
[----:B------:R-:W-:Y:S03]  /*91b0*/  FMUL.FTZ R116, R2, R116 ;  /* 0x0000007402747220 */ /* 0x000fe60000410000 */
[----:B------:R-:W4:Y:S01]  /*91c0*/  MUFU.EX2 R188, R188 ;  /* 0x000000bc00bc7308 */ /* 0x000f220000000800 */
[----:B---3--:R-:W-:Y:S01]  /*91d0*/  F2FP.F16.F32.PACK_AB R161, R186, R191 ;  /* 0x000000bfbaa1723e */ /* 0x008fe200000000ff */
[----:B------:R-:W-:Y:S01]  /*91e0*/  FMUL.FTZ R117, R2, R117 ;  /* 0x0000007502757220 */ /* 0x000fe20000410000 */
[C---:B------:R-:W-:Y:S01]  /*91f0*/  FMUL.FTZ R118, R0.reuse, R118 ;  /* 0x0000007600767220 */ /* 0x040fe20000410000 */
[----:B------:R-:W-:Y:S01]  /*9200*/  FMUL.FTZ R119, R0, R119 ;  /* 0x0000007700777220 */ /* 0x000fe20000410000 */
[C---:B------:R-:W-:Y:S01]  /*9210*/  FMUL.FTZ R120, R164.reuse, R120 ;  /* 0x00000078a4787220 */ /* 0x040fe20000410000 */
[----:B------:R-:W-:Y:S01]  /*9220*/  FMUL.FTZ R121, R164, R121 ;  /* 0x00000079a4797220 */ /* 0x000fe20000410000 */
[C---:B------:R-:W-:Y:S03]  /*9230*/  FMUL.FTZ R122, R3.reuse, R122 ;  /* 0x0000007a037a7220 */ /* 0x040fe60000410000 */
[----:B------:R-:W-:Y:S01]  /*9240*/  MUFU.EX2 R190, R190 ;  /* 0x000000be00be7308 */ /* 0x000fe20000000800 */
[C---:B------:R-:W-:Y:S01]  /*9250*/  FMUL.FTZ R123, R3.reuse, R123 ;  /* 0x0000007b037b7220 */ /* 0x040fe20000410000 */
[C---:B------:R-:W-:Y:S01]  /*9260*/  FMUL.FTZ R124, R2.reuse, R124 ;  /* 0x0000007c027c7220 */ /* 0x040fe20000410000 */
[----:B------:R-:W-:Y:S01]  /*9270*/  FMUL.FTZ R125, R2, R125 ;  /* 0x0000007d027d7220 */ /* 0x000fe20000410000 */
[C---:B------:R-:W-:Y:S01]  /*9280*/  FMUL.FTZ R126, R0.reuse, R126 ;  /* 0x0000007e007e7220 */ /* 0x040fe20000410000 */
[----:B------:R-:W-:Y:S01]  /*9290*/  FMUL.FTZ R127, R0, R127 ;  /* 0x0000007f007f7220 */ /* 0x000fe20000410000 */
[C---:B------:R-:W-:Y:S01]  /*92a0*/  FMUL.FTZ R128, R164.reuse, R128 ;  /* 0x00000080a4807220 */ /* 0x040fe20000410000 */
[----:B------:R-:W-:Y:S03]  /*92b0*/  FMUL.FTZ R129, R164, R129 ;  /* 0x00000081a4817220 */ /* 0x000fe60000410000 */
[----:B------:R-:W3:Y:S01]  /*92c0*/  MUFU.EX2 R193, R193 ;  /* 0x000000c100c17308 */ /* 0x000ee20000000800 */
[----:B----4-:R-:W-:Y:S01]  /*92d0*/  F2FP.F16.F32.PACK_AB R162, R188, R187 ;  /* 0x000000bbbca2723e */ /* 0x010fe200000000ff */
[C---:B------:R-:W-:Y:S01]  /*92e0*/  FMUL.FTZ R130, R3.reuse, R130 ;  /* 0x0000008203827220 */ /* 0x040fe20000410000 */
[----:B------:R-:W-:Y:S01]  /*92f0*/  FMUL.FTZ R131, R3, R131 ;  /* 0x0000008303837220 */ /* 0x000fe20000410000 */
[--C-:B------:R-:W-:Y:S01]  /*9300*/  FFMA.FTZ R217, R44, UR4, -R194.reuse ;  /* 0x000000042cd97c23 */ /* 0x100fe200080108c2 */
[----:B------:R-:W-:Y:S01]  /*9310*/  FFMA.FTZ R218, R45, UR4, -R194 ;  /* 0x000000042dda7c23 */ /* 0x000fe200080108c2 */
[--C-:B------:R-:W-:Y:S01]  /*9320*/  FFMA.FTZ R219, R46, UR4, -R192.reuse ;  /* 0x000000042edb7c23 */ /* 0x100fe200080108c0 */
[----:B------:R-:W-:Y:S03]  /*9330*/  FFMA.FTZ R246, R47, UR4, -R192 ;  /* 0x000000042ff67c23 */ /* 0x000fe600080108c0 */
[----:B------:R-:W-:Y:S01]  /*9340*/  MUFU.EX2 R213, R213 ;  /* 0x000000d500d57308 */ /* 0x000fe20000000800 */
[C---:B------:R-:W-:Y:S01]  /*9350*/  FMUL.FTZ R100, R2.reuse, R100 ;  /* 0x0000006402647220 */ /* 0x040fe20000410000 */
[----:B------:R-:W-:Y:S01]  /*9360*/  FMUL.FTZ R101, R2, R101 ;  /* 0x0000006502657220 */ /* 0x000fe20000410000 */
[C---:B------:R-:W-:Y:S01]  /*9370*/  FMUL.FTZ R102, R0.reuse, R102 ;  /* 0x0000006600667220 */ /* 0x040fe20000410000 */
[----:B------:R-:W-:Y:S01]  /*9380*/  FMUL.FTZ R103, R0, R103 ;  /* 0x0000006700677220 */ /* 0x000fe20000410000 */
[C---:B------:R-:W-:Y:S01]  /*9390*/  FMUL.FTZ R104, R2.reuse, R104 ;  /* 0x0000006802687220 */ /* 0x040fe20000410000 */
[----:B------:R-:W-:Y:S01]  /*93a0*/  FMUL.FTZ R105, R2, R105 ;  /* 0x0000006902697220 */ /* 0x000fe20000410000 */
[C---:B------:R-:W-:Y:S03]  /*93b0*/  FMUL.FTZ R106, R0.reuse, R106 ;  /* 0x0000006a006a7220 */ /* 0x040fe60000410000 */
[----:B------:R-:W4:Y:S01]  /*93c0*/  MUFU.EX2 R214, R214 ;  /* 0x000000d600d67308 */ /* 0x000f220000000800 */
[----:B---3--:R-:W-:Y:S01]  /*93d0*/  F2FP.F16.F32.PACK_AB R163, R193, R190 ;  /* 0x000000bec1a3723e */ /* 0x008fe200000000ff */
[----:B------:R-:W-:Y:S01]  /*93e0*/  FMUL.FTZ R107, R0, R107 ;  /* 0x0000006b006b7220 */ /* 0x000fe20000410000 */
[C---:B------:R-:W-:Y:S01]  /*93f0*/  FMUL.FTZ R108, R164.reuse, R108 ;  /* 0x0000006ca46c7220 */ /* 0x040fe20000410000 */
[----:B------:R-:W-:Y:S01]  /*9400*/  FMUL.FTZ R109, R164, R109 ;  /* 0x0000006da46d7220 */ /* 0x000fe20000410000 */
[C---:B------:R-:W-:Y:S01]  /*9410*/  FMUL.FTZ R110, R3.reuse, R110 ;  /* 0x0000006e036e7220 */ /* 0x040fe20000410000 */
[----:B------:R-:W-:Y:S01]  /*9420*/  FMUL.FTZ R111, R3, R111 ;  /* 0x0000006f036f7220 */ /* 0x000fe20000410000 */
[--C-:B------:R-:W-:Y:S01]  /*9430*/  FFMA.FTZ R197, R24, UR4, -R194.reuse ;  /* 0x0000000418c57c23 */ /* 0x100fe200080108c2 */
[C---:B------:R-:W-:Y:S02]  /*9440*/  HMMA.16816.F32 R8, R160.reuse, R172, R8 ;  /* 0x000000aca008723c */ /* 0x040fe40000001808 */
[----:B------:R-:W-:Y:S02]  /*9450*/  MUFU.EX2 R215, R215 ;  /* 0x000000d700d77308 */ /* 0x000fe40000000800 */
[----:B------:R-:W-:Y:S01]  /*9460*/  FMUL.FTZ R24, R164, R136 ;  /* 0x00000088a4187220 */ /* 0x000fe20000410000 */
[----:B------:R-:W-:Y:S01]  /*9470*/  FFMA.FTZ R198, R25, UR4, -R194 ;  /* 0x0000000419c67c23 */ /* 0x000fe200080108c2 */
[-C--:B------:R-:W-:Y:S06]  /*9480*/  HMMA.16816.F32 R12, R160, R174.reuse, R12 ;  /* 0x000000aea00c723c */ /* 0x080fec000000180c */
[----:B------:R-:W3:Y:S01]  /*9490*/  MUFU.EX2 R216, R216 ;  /* 0x000000d800d87308 */ /* 0x000ee20000000800 */
[----:B----4-:R-:W-:Y:S01]  /*94a0*/  F2FP.F16.F32.PACK_AB R44, R214, R213 ;  /* 0x000000d5d62c723e */ /* 0x010fe200000000ff */
[C---:B------:R-:W-:Y:S04]  /*94b0*/  HMMA.16816.F32 R16, R156.reuse, R174, R16 ;  /* 0x000000ae9c10723c */ /* 0x040fe80000001810 */
[--C-:B------:R-:W-:Y:S02]  /*94c0*/  FFMA.FTZ R172, R20, UR4, -R196.reuse ;  /* 0x0000000414ac7c23 */ /* 0x100fe400080108c4 */
[-C--:B------:R-:W-:Y:S02]  /*94d0*/  HMMA.16816.F32 R68, R156, R176.reuse, R68 ;  /* 0x000000b09c44723c */ /* 0x080fe40000001844 */
[----:B------:R-:W-:Y:S03]  /*94e0*/  MUFU.EX2 R217, R217 ;  /* 0x000000d900d97308 */ /* 0x000fe60000000800 */
[----:B------:R-:W-:Y:S01]  /*94f0*/  FMUL.FTZ R20, R164, R144 ;  /* 0x00000090a4147220 */ /* 0x000fe20000410000 */
[C---:B------:R-:W-:Y:S06]  /*9500*/  HMMA.16816.F32 R72, R160.reuse, R176, R72 ;  /* 0x000000b0a048723c */ /* 0x040fec0000001848 */
[----:B------:R-:W4:Y:S01]  /*9510*/  MUFU.EX2 R218, R218 ;  /* 0x000000da00da7308 */ /* 0x000f220000000800 */
[----:B---3--:R-:W-:Y:S01]  /*9520*/  F2FP.F16.F32.PACK_AB R45, R216, R215 ;  /* 0x000000d7d82d723e */ /* 0x008fe200000000ff */
[-C--:B------:R-:W-:Y:S03]  /*9530*/  HMMA.16816.F32 R76, R160, R178.reuse, R76 ;  /* 0x000000b2a04c723c */ /* 0x080fe6000000184c */
[--C-:B------:R-:W-:Y:S03]  /*9540*/  FFMA.FTZ R173, R21, UR4, -R196.reuse ;  /* 0x0000000415ad7c23 */ /* 0x100fe600080108c4 */
[C---:B------:R-:W-:Y:S02]  /*9550*/  HMMA.16816.F32 R80, R156.reuse, R178, R80 ;  /* 0x000000b29c50723c */ /* 0x040fe40000001850 */
[----:B------:R-:W-:Y:S03]  /*9560*/  MUFU.EX2 R219, R219 ;  /* 0x000000db00db7308 */ /* 0x000fe60000000800 */
[----:B------:R-:W-:Y:S01]  /*9570*/  FMUL.FTZ R21, R164, R145 ;  /* 0x00000091a4157220 */ /* 0x000fe20000410000 */
[-C--:B-1----:R-:W-:Y:S06]  /*9580*/  HMMA.16816.F32 R84, R156, R148.reuse, R84 ;  /* 0x000000949c54723c */ /* 0x082fec0000001854 */
[----:B------:R-:W1:Y:S01]  /*9590*/  MUFU.EX2 R246, R246 ;  /* 0x000000f600f67308 */ /* 0x000e620000000800 */
[----:B----4-:R-:W-:Y:S01]  /*95a0*/  F2FP.F16.F32.PACK_AB R46, R218, R217 ;  /* 0x000000d9da2e723e */ /* 0x010fe200000000ff */
[C---:B------:R-:W-:Y:S04]  /*95b0*/  HMMA.16816.F32 R88, R160.reuse, R148, R88 ;  /* 0x00000094a058723c */ /* 0x040fe80000001858 */
[--C-:B------:R-:W-:Y:S02]  /*95c0*/  FFMA.FTZ R174, R22, UR4, -R195.reuse ;  /* 0x0000000416ae7c23 */ /* 0x100fe400080108c3 */
[-C--:B------:R-:W-:Y:S02]  /*95d0*/  HMMA.16816.F32 R92, R160, R150.reuse, R92 ;  /* 0x00000096a05c723c */ /* 0x080fe4000000185c */
[----:B------:R-:W-:Y:S03]  /*95e0*/  MUFU.EX2 R172, R172 ;  /* 0x000000ac00ac7308 */ /* 0x000fe60000000800 */
[----:B------:R-:W-:Y:S01]  /*95f0*/  FMUL.FTZ R22, R3, R146 ;  /* 0x0000009203167220 */ /* 0x000fe20000410000 */
[C---:B------:R-:W-:Y:S01]  /*9600*/  HMMA.16816.F32 R96, R156.reuse, R150, R96 ;  /* 0x000000969c60723c */ /* 0x040fe20000001860 */
[----:B------:R-:W3:Y:S05]  /*9610*/  LDSM.16.MT88.4 R148, [R221+0xb000] ;  /* 0x00b00000dd94783b */ /* 0x000eea0000004200 */
[----:B------:R-:W4:Y:S01]  /*9620*/  MUFU.EX2 R173, R173 ;  /* 0x000000ad00ad7308 */ /* 0x000f220000000800 */
[--C-:B------:R-:W-:Y:S01]  /*9630*/  FFMA.FTZ R175, R23, UR4, -R195.reuse ;  /* 0x0000000417af7c23 */ /* 0x100fe200080108c3 */
[----:B------:R-:W-:Y:S03]  /*9640*/  FMUL.FTZ R23, R3, R147 ;  /* 0x0000009303177220 */ /* 0x000fe60000410000 */
[----:B-1----:R-:W-:Y:S01]  /*9650*/  F2FP.F16.F32.PACK_AB R47, R246, R219 ;  /* 0x000000dbf62f723e */ /* 0x002fe200000000ff */
[--C-:B------:R-:W-:Y:S01]  /*9660*/  FFMA.FTZ R176, R32, UR4, -R196.reuse ;  /* 0x0000000420b07c23 */ /* 0x100fe200080108c4 */
[----:B------:R-:W1:Y:S01]  /*9670*/  LDSM.16.MT88.4 R144, [R220+0xb000] ;  /* 0x00b00000dc90783b */ /* 0x000e620000004200 */
[C---:B------:R-:W-:Y:S01]  /*9680*/  FMUL.FTZ R32, R164.reuse, R140 ;  /* 0x0000008ca4207220 */ /* 0x040fe20000410000 */
[--C-:B------:R-:W-:Y:S01]  /*9690*/  FFMA.FTZ R177, R33, UR4, -R196.reuse ;  /* 0x0000000421b17c23 */ /* 0x100fe200080108c4 */
[-C--:B--2---:R-:W-:Y:S01]  /*96a0*/  HMMA.16816.F32 R20, R156, R152.reuse, R20 ;  /* 0x000000989c14723c */ /* 0x084fe20000001814 */
[----:B------:R-:W-:Y:S02]  /*96b0*/  MUFU.EX2 R174, R174 ;  /* 0x000000ae00ae7308 */ /* 0x000fe40000000800 */
[----:B------:R-:W-:Y:S01]  /*96c0*/  FMUL.FTZ R33, R164, R141 ;  /* 0x0000008da4217220 */ /* 0x000fe20000410000 */
[----:B------:R-:W-:Y:S01]  /*96d0*/  FFMA.FTZ R196, R65, UR4, -R196 ;  /* 0x0000000441c47c23 */ /* 0x000fe200080108c4 */
[--C-:B------:R-:W-:Y:S01]  /*96e0*/  FFMA.FTZ R178, R34, UR4, -R195.reuse ;  /* 0x0000000422b27c23 */ /* 0x100fe200080108c3 */
[C---:B------:R-:W-:Y:S05]  /*96f0*/  HMMA.16816.F32 R100, R160.reuse, R152, R100 ;  /* 0x00000098a064723c */ /* 0x040fea0000001864 */
[----:B------:R-:W-:Y:S01]  /*9700*/  MUFU.EX2 R153, R56 ;  /* 0x0000003800997308 */ /* 0x000fe20000000800 */
[----:B------:R-:W-:Y:S01]  /*9710*/  FMUL.FTZ R34, R3, R142 ;  /* 0x0000008e03227220 */ /* 0x000fe20000410000 */
[-C--:B------:R-:W-:Y:S04]  /*9720*/  HMMA.16816.F32 R104, R160, R154.reuse, R104 ;  /* 0x0000009aa068723c */ /* 0x080fe80000001868 */
[----:B------:R-:W-:Y:S02]  /*9730*/  FFMA.FTZ R179, R35, UR4, -R195 ;  /* 0x0000000423b37c23 */ /* 0x000fe400080108c3 */
[C---:B------:R-:W-:Y:S02]  /*9740*/  HMMA.16816.F32 R108, R156.reuse, R154, R108 ;  /* 0x0000009a9c6c723c */ /* 0x040fe4000000186c */
[----:B------:R-:W-:Y:S03]  /*9750*/  MUFU.EX2 R155, R57 ;  /* 0x00000039009b7308 */ /* 0x000fe60000000800 */
[C---:B------:R-:W-:Y:S01]  /*9760*/  FMUL.FTZ R35, R3.reuse, R143 ;  /* 0x0000008f03237220 */ /* 0x040fe20000410000 */
[----:B------:R-:W-:Y:S01]  /*9770*/  FMUL.FTZ R25, R164, R137 ;  /* 0x00000089a4197220 */ /* 0x000fe20000410000 */
[----:B------:R-:W2:Y:S01]  /*9780*/  LDSM.16.MT88.4 R140, [R221+0x9400] ;  /* 0x00940000dd8c783b */ /* 0x000ea20000004200 */
[--C-:B------:R-:W-:Y:S04]  /*9790*/  FFMA.FTZ R199, R26, UR4, -R192.reuse ;  /* 0x000000041ac77c23 */ /* 0x100fe800080108c0 */
[----:B------:R-:W-:Y:S01]  /*97a0*/  MUFU.EX2 R152, R58 ;  /* 0x0000003a00987308 */ /* 0x000fe20000000800 */
[----:B------:R-:W-:Y:S01]  /*97b0*/  FMUL.FTZ R26, R3, R138 ;  /* 0x0000008a031a7220 */ /* 0x000fe20000410000 */
[-C--:B---3--:R-:W-:Y:S03]  /*97c0*/  HMMA.16816.F32 R32, R156, R148.reuse, R32 ;  /* 0x000000949c20723c */ /* 0x088fe60000001820 */
[----:B------:R-:W-:Y:S01]  /*97d0*/  FFMA.FTZ R200, R27, UR4, -R192 ;  /* 0x000000041bc87c23 */ /* 0x000fe200080108c0 */
[----:B------:R-:W-:Y:S04]  /*97e0*/  FMUL.FTZ R27, R3, R139 ;  /* 0x0000008b031b7220 */ /* 0x000fe80000410000 */
[----:B------:R-:W3:Y:S01]  /*97f0*/  MUFU.EX2 R175, R175 ;  /* 0x000000af00af7308 */ /* 0x000ee20000000800 */
[C---:B------:R-:W-:Y:S04]  /*9800*/  HMMA.16816.F32 R112, R160.reuse, R148, R112 ;  /* 0x00000094a070723c */ /* 0x040fe80000001870 */
[--C-:B------:R-:W-:Y:S02]  /*9810*/  FFMA.FTZ R201, R28, UR4, -R194.reuse ;  /* 0x000000041cc97c23 */ /* 0x100fe400080108c2 */
[-C--:B------:R-:W-:Y:S03]  /*9820*/  HMMA.16816.F32 R116, R160, R150.reuse, R116 ;  /* 0x00000096a074723c */ /* 0x080fe60000001874 */
[----:B------:R-:W-:Y:S02]  /*9830*/  MUFU.EX2 R176, R176 ;  /* 0x000000b000b07308 */ /* 0x000fe40000000800 */
[----:B------:R-:W-:Y:S01]  /*9840*/  FMUL.FTZ R28, R2, R132 ;  /* 0x00000084021c7220 */ /* 0x000fe20000410000 */
[C---:B------:R-:W-:Y:S01]  /*9850*/  HMMA.16816.F32 R120, R156.reuse, R150, R120 ;  /* 0x000000969c78723c */ /* 0x040fe20000001878 */
[----:B------:R-:W5:Y:S06]  /*9860*/  LDSM.16.MT88.4 R148, [R220+0x9400] ;  /* 0x00940000dc94783b */ /* 0x000f6c0000004200 */
[----:B------:R-:W2:Y:S01]  /*9870*/  MUFU.EX2 R177, R177 ;  /* 0x000000b100b17308 */ /* 0x000ea20000000800 */
[----:B----4-:R-:W-:Y:S01]  /*9880*/  F2FP.F16.F32.PACK_AB R132, R173, R172 ;  /* 0x000000acad84723e */ /* 0x010fe200000000ff */
[-C--:B-1----:R-:W-:Y:S08]  /*9890*/  HMMA.16816.F32 R24, R156, R144.reuse, R24 ;  /* 0x000000909c18723c */ /* 0x082ff00000001818 */
[----:B------:R-:W-:Y:S01]  /*98a0*/  MUFU.EX2 R178, R178 ;  /* 0x000000b200b27308 */ /* 0x000fe20000000800 */
[C---:B------:R-:W-:Y:S04]  /*98b0*/  HMMA.16816.F32 R124, R160.reuse, R144, R124 ;  /* 0x00000090a07c723c */ /* 0x040fe8000000187c */
[----:B------:R-:W-:Y:S01]  /*98c0*/  FFMA.FTZ R202, R29, UR4, -R194 ;  /* 0x000000041dca7c23 */ /* 0x000fe200080108c2 */
[--C-:B------:R-:W-:Y:S04]  /*98d0*/  FFMA.FTZ R203, R30, UR4, -R192.reuse ;  /* 0x000000041ecb7c23 */ /* 0x100fe800080108c0 */
[----:B------:R-:W1:Y:S02]  /*98e0*/  MUFU.EX2 R179, R179 ;  /* 0x000000b300b37308 */ /* 0x000e640000000800 */
[----:B------:R-:W-:Y:S01]  /*98f0*/  FFMA.FTZ R204, R31, UR4, -R192 ;  /* 0x000000041fcc7c23 */ /* 0x000fe200080108c0 */
[----:B------:R-:W-:Y:S01]  /*9900*/  FMUL.FTZ R29, R2, R133 ;  /* 0x00000085021d7220 */ /* 0x000fe20000410000 */
[C---:B------:R-:W-:Y:S01]  /*9910*/  FMUL.FTZ R30, R0.reuse, R134 ;  /* 0x00000086001e7220 */ /* 0x040fe20000410000 */
[----:B------:R-:W-:Y:S01]  /*9920*/  FMUL.FTZ R31, R0, R135 ;  /* 0x00000087001f7220 */ /* 0x000fe20000410000 */
[----:B---3--:R-:W-:Y:S04]  /*9930*/  F2FP.F16.F32.PACK_AB R133, R175, R174 ;  /* 0x000000aeaf85723e */ /* 0x008fe800000000ff */
[----:B------:R-:W-:Y:S01]  /*9940*/  MUFU.EX2 R197, R197 ;  /* 0x000000c500c57308 */ /* 0x000fe20000000800 */
[----:B--2---:R-:W-:Y:S01]  /*9950*/  F2FP.F16.F32.PACK_AB R134, R177, R176 ;  /* 0x000000b0b186723e */ /* 0x004fe200000000ff */
[--C-:B------:R-:W-:Y:S01]  /*9960*/  FFMA.FTZ R60, R60, UR4, -R194.reuse ;  /* 0x000000043c3c7c23 */ /* 0x100fe200080108c2 */
[----:B------:R-:W-:Y:S01]  /*9970*/  FFMA.FTZ R194, R61, UR4, -R194 ;  /* 0x000000043dc27c23 */ /* 0x000fe200080108c2 */
[----:B------:R-:W-:Y:S01]  /*9980*/  FFMA.FTZ R181, R164, R247, R181 ;  /* 0x000000f7a4b57223 */ /* 0x000fe200000100b5 */
[-C--:B------:R-:W-:Y:S05]  /*9990*/  HMMA.16816.F32 R28, R160, R146.reuse, R28 ;  /* 0x00000092a01c723c */ /* 0x080fea000000181c */
[----:B------:R-:W2:Y:S01]  /*99a0*/  MUFU.EX2 R198, R198 ;  /* 0x000000c600c67308 */ /* 0x000ea20000000800 */
[----:B-1----:R-:W-:Y:S01]  /*99b0*/  F2FP.F16.F32.PACK_AB R135, R179, R178 ;  /* 0x000000b2b387723e */ /* 0x002fe200000000ff */
[----:B------:R-:W-:Y:S01]  /*99c0*/  FFMA.FTZ R184, R3, R244, R184 ;  /* 0x000000f403b87223 */ /* 0x000fe200000100b8 */
[----:B------:R-:W-:Y:S01]  /*99d0*/  HMMA.16816.F32 R128, R156, R146, R128 ;  /* 0x000000929c80723c */ /* 0x000fe20000001880 */
[----:B------:R-:W1:Y:S06]  /*99e0*/  LDSM.16.MT88.4 R144, [R221+0xa400] ;  /* 0x00a40000dd90783b */ /* 0x000e6c0000004200 */
[----:B------:R-:W-:Y:S01]  /*99f0*/  MUFU.EX2 R199, R199 ;  /* 0x000000c700c77308 */ /* 0x000fe20000000800 */
[-C--:B------:R-:W-:Y:S05]  /*9a00*/  HMMA.16816.F32 R4, R132, R140.reuse, R4 ;  /* 0x0000008c8404723c */ /* 0x080fea0000001804 */
[----:B------:R-:W-:Y:S01]  /*9a10*/  MOV R3, R166 ;  /* 0x000000a600037202 */ /* 0x000fe20000000f00 */
[----:B------:R-:W-:Y:S03]  /*9a20*/  FFMA.FTZ R189, R2, R245, R189 ;  /* 0x000000f502bd7223 */ /* 0x000fe600000100bd */
[----:B------:R-:W3:Y:S02]  /*9a30*/  MUFU.EX2 R200, R200 ;  /* 0x000000c800c87308 */ /* 0x000ee40000000800 */
[----:B--2---:R-:W-:Y:S02]  /*9a40*/  F2FP.F16.F32.PACK_AB R136, R198, R197 ;  /* 0x000000c5c688723e */ /* 0x004fe400000000ff */
[----:B------:R-:W-:Y:S01]  /*9a50*/  MOV R2, R167 ;  /* 0x000000a700027202 */ /* 0x000fe20000000f00 */
[----:B------:R-:W-:Y:S01]  /*9a60*/  FFMA.FTZ R191, R0, R243, R191 ;  /* 0x000000f300bf7223 */ /* 0x000fe200000100bf */
[----:B------:R-:W-:Y:S01]  /*9a70*/  FADD.FTZ R181, R180, R181 ;  /* 0x000000b5b4b57221 */ /* 0x000fe20000010000 */
[----:B------:R-:W-:Y:S03]  /*9a80*/  FADD.FTZ R169, R169, R184 ;  /* 0x000000b8a9a97221 */ /* 0x000fe60000010000 */
[----:B------:R-:W-:Y:S01]  /*9a90*/  MUFU.EX2 R201, R201 ;  /* 0x000000c900c97308 */ /* 0x000fe20000000800 */
[----:B------:R-:W-:Y:S01]  /*9aa0*/  FADD.FTZ R0, R185, R189 ;  /* 0x000000bdb9007221 */ /* 0x000fe20000010000 */
[----:B------:R-:W-:Y:S01]  /*9ab0*/  FADD.FTZ R191, R186, R191 ;  /* 0x000000bfbabf7221 */ /* 0x000fe20000010000 */
[----:B------:R-:W-:Y:S01]  /*9ac0*/  FADD.FTZ R170, R170, R181 ;  /* 0x000000b5aaaa7221 */ /* 0x000fe20000010000 */
[----:B------:R-:W-:Y:S01]  /*9ad0*/  FADD.FTZ R182, R182, R169 ;  /* 0x000000a9b6b67221 */ /* 0x000fe20000010000 */
[----:B------:R-:W-:Y:S01]  /*9ae0*/  FADD.FTZ R187, R187, R0 ;  /* 0x00000000bbbb7221 */ /* 0x000fe20000010000 */
[----:B------:R-:W-:Y:S01]  /*9af0*/  FADD.FTZ R190, R190, R191 ;  /* 0x000000bfbebe7221 */ /* 0x000fe20000010000 */
[----:B------:R-:W-:Y:S03]  /*9b00*/  FADD.FTZ R171, R171, R170 ;  /* 0x000000aaabab7221 */ /* 0x000fe60000010000 */
[----:B------:R-:W2:Y:S01]  /*9b10*/  MUFU.EX2 R202, R202 ;  /* 0x000000ca00ca7308 */ /* 0x000ea20000000800 */
[----:B---3--:R-:W-:Y:S01]  /*9b20*/  F2FP.F16.F32.PACK_AB R137, R200, R199 ;  /* 0x000000c7c889723e */ /* 0x008fe200000000ff */
[----:B------:R-:W-:Y:S01]  /*9b30*/  FADD.FTZ R183, R183, R182 ;  /* 0x000000b6b7b77221 */ /* 0x000fe20000010000 */
[----:B------:R-:W-:Y:S01]  /*9b40*/  MOV R0, R165 ;  /* 0x000000a500007202 */ /* 0x000fe20000000f00 */
[----:B------:R-:W-:Y:S01]  /*9b50*/  FADD.FTZ R188, R188, R187 ;  /* 0x000000bbbcbc7221 */ /* 0x000fe20000010000 */
[----:B------:R-:W-:Y:S01]  /*9b60*/  FADD.FTZ R190, R193, R190 ;  /* 0x000000bec1be7221 */ /* 0x000fe20000010000 */
        /* <DEDUP_REMOVED lines=10> */
[----:B------:R-:W3:Y:S01]  /*9c10*/  MUFU.EX2 R204, R204 ;  /* 0x000000cc00cc7308 */ /* 0x000ee20000000800 */
[----:B--2---:R-:W-:Y:S01]  /*9c20*/  F2FP.F16.F32.PACK_AB R138, R202, R201 ;  /* 0x000000c9ca8a723e */ /* 0x004fe200000000ff */
[----:B------:R-:W-:Y:S01]  /*9c30*/  FADD.FTZ R178, R178, R175 ;  /* 0x000000afb2b27221 */ /* 0x000fe20000010000 */
[----:B------:R-:W-:Y:S01]  /*9c40*/  MOV R169, R168 ;  /* 0x000000a800a97202 */ /* 0x000fe20000000f00 */
[----:B------:R-:W-:Y:S01]  /*9c50*/  FADD.FTZ R201, R201, R198 ;  /* 0x000000c6c9c97221 */ /* 0x000fe20000010000 */
[----:B------:R-:W-:Y:S01]  /*9c60*/  FADD.FTZ R176, R177, R176 ;  /* 0x000000b0b1b07221 */ /* 0x000fe20000010000 */
[----:B------:R-:W-:Y:S04]  /*9c70*/  FADD.FTZ R178, R179, R178 ;  /* 0x000000b2b3b27221 */ /* 0x000fe80000010000 */
[----:B------:R-:W-:Y:S01]  /*9c80*/  MUFU.EX2 R162, R64 ;  /* 0x0000004000a27308 */ /* 0x000fe20000000800 */
[----:B------:R-:W-:Y:S04]  /*9c90*/  FADD.FTZ R202, R202, R201 ;  /* 0x000000c9caca7221 */ /* 0x000fe80000010000 */
[----:B------:R-:W-:Y:S05]  /*9ca0*/  FADD.FTZ R213, R213, R202 ;  /* 0x000000cad5d57221 */ /* 0x000fea0000010000 */
[----:B------:R-:W2:Y:S01]  /*9cb0*/  MUFU.EX2 R161, R66 ;  /* 0x0000004200a17308 */ /* 0x000ea20000000800 */
[----:B---3--:R-:W-:Y:S01]  /*9cc0*/  F2FP.F16.F32.PACK_AB R139, R204, R203 ;  /* 0x000000cbcc8b723e */ /* 0x008fe200000000ff */
[----:B------:R-:W-:Y:S01]  /*9cd0*/  FADD.FTZ R203, R203, R200 ;  /* 0x000000c8cbcb7221 */ /* 0x000fe20000010000 */
[----:B------:R-:W-:Y:S03]  /*9ce0*/  FADD.FTZ R214, R214, R213 ;  /* 0x000000d5d6d67221 */ /* 0x000fe60000010000 */
[----:B------:R-:W-:Y:S01]  /*9cf0*/  FADD.FTZ R204, R204, R203 ;  /* 0x000000cbcccc7221 */ /* 0x000fe20000010000 */
[----:B------:R-:W-:Y:S01]  /*9d00*/  FADD.FTZ R217, R217, R214 ;  /* 0x000000d6d9d97221 */ /* 0x000fe20000010000 */
[C---:B------:R-:W-:Y:S02]  /*9d10*/  HMMA.16816.F32 R8, R136.reuse, R140, R8 ;  /* 0x0000008c8808723c */ /* 0x040fe40000001808 */
[----:B------:R3:W-:Y:S02]  /*9d20*/  MUFU.EX2 R163, R59 ;  /* 0x0000003b00a37308 */ /* 0x0007e40000000800 */
[----:B------:R-:W-:Y:S01]  /*9d30*/  FADD.FTZ R215, R215, R204 ;  /* 0x000000ccd7d77221 */ /* 0x000fe20000010000 */
[----:B------:R-:W-:Y:S01]  /*9d40*/  FADD.FTZ R217, R218, R217 ;  /* 0x000000d9dad97221 */ /* 0x000fe20000010000 */
[-C--:B------:R-:W-:Y:S06]  /*9d50*/  HMMA.16816.F32 R12, R136, R142.reuse, R12 ;  /* 0x0000008e880c723c */ /* 0x080fec000000180c */
[----:B------:R-:W-:Y:S01]  /*9d60*/  MUFU.EX2 R205, R205 ;  /* 0x000000cd00cd7308 */ /* 0x000fe20000000800 */
[----:B------:R-:W-:Y:S01]  /*9d70*/  FADD.FTZ R216, R216, R215 ;  /* 0x000000d7d8d87221 */ /* 0x000fe20000010000 */
[C---:B------:R-:W-:Y:S01]  /*9d80*/  HMMA.16816.F32 R16, R132.reuse, R142, R16 ;  /* 0x0000008e8410723c */ /* 0x040fe20000001810 */
[----:B------:R-:W4:Y:S07]  /*9d90*/  LDSM.16.MT88.4 R140, [R220+0xa400] ;  /* 0x00a40000dc8c783b */ /* 0x000f2e0000004200 */
[----:B------:R-:W2:Y:S01]  /*9da0*/  MUFU.EX2 R206, R206 ;  /* 0x000000ce00ce7308 */ /* 0x000ea20000000800 */
[-C--:B-----5:R-:W-:Y:S01]  /*9db0*/  HMMA.16816.F32 R68, R132, R148.reuse, R68 ;  /* 0x000000948444723c */ /* 0x0a0fe20000001844 */
[----:B---3--:R-:W-:Y:S02]  /*9dc0*/  LDSM.16.MT88.4 R56, [R221+0xac00] ;  /* 0x00ac0000dd38783b */ /* 0x008fe40000004200 */
[----:B------:R-:W-:Y:S03]  /*9dd0*/  FADD.FTZ R219, R219, R216 ;  /* 0x000000d8dbdb7221 */ /* 0x000fe60000010000 */
[C---:B------:R-:W-:Y:S03]  /*9de0*/  HMMA.16816.F32 R72, R136.reuse, R148, R72 ;  /* 0x000000948848723c */ /* 0x040fe60000001848 */
[----:B------:R-:W-:Y:S02]  /*9df0*/  MUFU.EX2 R207, R207 ;  /* 0x000000cf00cf7308 */ /* 0x000fe40000000800 */
[----:B------:R-:W-:Y:S01]  /*9e00*/  FADD.FTZ R219, R246, R219 ;  /* 0x000000dbf6db7221 */ /* 0x000fe20000010000 */
[-C--:B------:R-:W-:Y:S07]  /*9e10*/  HMMA.16816.F32 R76, R136, R150.reuse, R76 ;  /* 0x00000096884c723c */ /* 0x080fee000000184c */
[----:B------:R-:W3:Y:S01]  /*9e20*/  MUFU.EX2 R208, R208 ;  /* 0x000000d000d07308 */ /* 0x000ee20000000800 */
[C---:B------:R-:W-:Y:S01]  /*9e30*/  HMMA.16816.F32 R80, R132.reuse, R150, R80 ;  /* 0x000000968450723c */ /* 0x040fe20000001850 */
[----:B------:R-:W-:Y:S08]  /*9e40*/  LDSM.16.MT88.4 R148, [R221+0x9c00] ;  /* 0x009c0000dd94783b */ /* 0x000ff00000004200 */
[----:B------:R-:W-:Y:S01]  /*9e50*/  MUFU.EX2 R209, R209 ;  /* 0x000000d100d17308 */ /* 0x000fe20000000800 */
[-C--:B-1----:R-:W-:Y:S06]  /*9e60*/  HMMA.16816.F32 R84, R132, R144.reuse, R84 ;  /* 0x000000908454723c */ /* 0x082fec0000001854 */
[C---:B------:R-:W-:Y:S03]  /*9e70*/  HMMA.16816.F32 R88, R136.reuse, R144, R88 ;  /* 0x000000908858723c */ /* 0x040fe60000001858 */
[----:B------:R-:W1:Y:S03]  /*9e80*/  MUFU.EX2 R210, R210 ;  /* 0x000000d200d27308 */ /* 0x000e660000000800 */
[-C--:B------:R-:W-:Y:S07]  /*9e90*/  HMMA.16816.F32 R92, R136, R146.reuse, R92 ;  /* 0x00000092885c723c */ /* 0x080fee000000185c */
[----:B------:R-:W-:Y:S01]  /*9ea0*/  MUFU.EX2 R211, R211 ;  /* 0x000000d300d37308 */ /* 0x000fe20000000800 */
[C---:B------:R-:W-:Y:S09]  /*9eb0*/  HMMA.16816.F32 R96, R132.reuse, R146, R96 ;  /* 0x000000928460723c */ /* 0x040ff20000001860 */
[----:B------:R-:W5:Y:S01]  /*9ec0*/  MUFU.EX2 R212, R212 ;  /* 0x000000d400d47308 */ /* 0x000f620000000800 */
[-C--:B----4-:R-:W-:Y:S06]  /*9ed0*/  HMMA.16816.F32 R20, R132, R140.reuse, R20 ;  /* 0x0000008c8414723c */ /* 0x090fec0000001814 */
[C---:B------:R-:W-:Y:S03]  /*9ee0*/  HMMA.16816.F32 R100, R136.reuse, R140, R100 ;  /* 0x0000008c8864723c */ /* 0x040fe60000001864 */
[----:B------:R2:W-:Y:S03]  /*9ef0*/  MUFU.EX2 R61, R194 ;  /* 0x000000c2003d7308 */ /* 0x0005e60000000800 */
[-C--:B------:R-:W-:Y:S07]  /*9f00*/  HMMA.16816.F32 R104, R136, R142.reuse, R104 ;  /* 0x0000008e8868723c */ /* 0x080fee0000001868 */
[----:B------:R-:W-:Y:S01]  /*9f10*/  MUFU.EX2 R250, R250 ;  /* 0x000000fa00fa7308 */ /* 0x000fe20000000800 */
[C---:B------:R-:W-:Y:S01]  /*9f20*/  HMMA.16816.F32 R108, R132.reuse, R142, R108 ;  /* 0x0000008e846c723c */ /* 0x040fe2000000186c */
[----:B------:R-:W4:Y:S08]  /*9f30*/  LDSM.16.MT88.4 R140, [R220+0x9800] ;  /* 0x00980000dc8c783b */ /* 0x000f300000004200 */
[----:B------:R-:W-:Y:S01]  /*9f40*/  MUFU.EX2 R251, R251 ;  /* 0x000000fb00fb7308 */ /* 0x000fe20000000800 */
[-C--:B------:R-:W-:Y:S03]  /*9f50*/  HMMA.16816.F32 R32, R132, R36.reuse, R32 ;  /* 0x000000248420723c */ /* 0x080fe60000001820 */
[----:B--2---:R-:W-:Y:S03]  /*9f60*/  MOV R194, R161 ;  /* 0x000000a100c27202 */ /* 0x004fe60000000f00 */
[C---:B------:R-:W-:Y:S03]  /*9f70*/  HMMA.16816.F32 R112, R136.reuse, R36, R112 ;  /* 0x000000248870723c */ /* 0x040fe60000001870 */
[----:B------:R-:W-:Y:S03]  /*9f80*/  MUFU.EX2 R252, R252 ;  /* 0x000000fc00fc7308 */ /* 0x000fe60000000800 */
[-C--:B------:R-:W-:Y:S07]  /*9f90*/  HMMA.16816.F32 R116, R136, R38.reuse, R116 ;  /* 0x000000268874723c */ /* 0x080fee0000001874 */
[----:B------:R-:W-:Y:S01]  /*9fa0*/  MUFU.EX2 R196, R196 ;  /* 0x000000c400c47308 */ /* 0x000fe20000000800 */
[----:B------:R-:W-:Y:S01]  /*9fb0*/  F2FP.F16.F32.PACK_AB R36, R206, R205 ;  /* 0x000000cdce24723e */ /* 0x000fe200000000ff */
[C---:B------:R-:W-:Y:S04]  /*9fc0*/  HMMA.16816.F32 R120, R132.reuse, R38, R120 ;  /* 0x000000268478723c */ /* 0x040fe80000001878 */
[----:B---3--:R-:W-:Y:S02]  /*9fd0*/  F2FP.F16.F32.PACK_AB R37, R208, R207 ;  /* 0x000000cfd025723e */ /* 0x008fe400000000ff */
[-C--:B------:R-:W-:Y:S02]  /*9fe0*/  HMMA.16816.F32 R24, R132, R48.reuse, R24 ;  /* 0x000000308418723c */ /* 0x080fe40000001818 */
[----:B------:R-:W2:Y:S03]  /*9ff0*/  MUFU.EX2 R60, R60 ;  /* 0x0000003c003c7308 */ /* 0x000ea60000000800 */
[----:B-1----:R-:W-:Y:S01]  /*a000*/  F2FP.F16.F32.PACK_AB R38, R210, R209 ;  /* 0x000000d1d226723e */ /* 0x002fe200000000ff */
[C---:B------:R-:W-:Y:S05]  /*a010*/  HMMA.16816.F32 R124, R136.reuse, R48, R124 ;  /* 0x00000030887c723c */ /* 0x040fea000000187c */
[----:B-----5:R-:W-:Y:S01]  /*a020*/  F2FP.F16.F32.PACK_AB R39, R212, R211 ;  /* 0x000000d3d427723e */ /* 0x020fe200000000ff */
[-C--:B------:R-:W-:Y:S05]  /*a030*/  HMMA.16816.F32 R28, R136, R50.reuse, R28 ;  /* 0x00000032881c723c */ /* 0x080fea000000181c */
[----:B------:R-:W-:Y:S01]  /*a040*/  FADD.FTZ R205, R205, R176 ;  /* 0x000000b0cdcd7221 */ /* 0x000fe20000010000 */
[----:B------:R-:W-:Y:S01]  /*a050*/  HMMA.16816.F32 R128, R132, R50, R128 ;  /* 0x000000328480723c */ /* 0x000fe20000001880 */
[----:B------:R-:W1:Y:S04]  /*a060*/  LDSM.16.MT88.4 R48, [R221+0xa800] ;  /* 0x00a80000dd30783b */ /* 0x000e680000004200 */
[----:B------:R-:W-:Y:S01]  /*a070*/  FADD.FTZ R207, R207, R178 ;  /* 0x000000b2cfcf7221 */ /* 0x000fe20000010000 */
[-C--:B------:R-:W-:Y:S05]  /*a080*/  HMMA.16816.F32 R4, R36, R40.reuse, R4 ;  /* 0x000000282404723c */ /* 0x080fea0000001804 */
[--C-:B------:R-:W-:Y:S01]  /*a090*/  FFMA.FTZ R132, R55, UR4, -R195.reuse ;  /* 0x0000000437847c23 */ /* 0x100fe200080108c3 */
[C---:B------:R-:W-:Y:S01]  /*a0a0*/  HMMA.16816.F32 R8, R44.reuse, R40, R8 ;  /* 0x000000282c08723c */ /* 0x040fe20000001808 */
[----:B------:R-:W-:Y:S02]  /*a0b0*/  LDSM.16.MT88.4 R52, [R221+0xb800] ;  /* 0x00b80000dd34783b */ /* 0x000fe40000004200 */
[----:B------:R-:W3:Y:S02]  /*a0c0*/  MUFU.EX2 R154, R132 ;  /* 0x00000084009a7308 */ /* 0x000ee40000000800 */
[----:B------:R-:W-:Y:S01]  /*a0d0*/  FFMA.FTZ R195, R67, UR4, -R195 ;  /* 0x0000000443c37c23 */ /* 0x000fe200080108c3 */
[-C--:B------:R-:W-:Y:S03]  /*a0e0*/  HMMA.16816.F32 R12, R44, R42.reuse, R12 ;  /* 0x0000002a2c0c723c */ /* 0x080fe6000000180c */
[----:B------:R-:W-:Y:S04]  /*a0f0*/  LDSM.16.MT88.4 R64, [R220+0xac00] ;  /* 0x00ac0000dc40783b */ /* 0x000fe80000004200 */
[----:B------:R-:W5:Y:S01]  /*a100*/  MUFU.EX2 R195, R195 ;  /* 0x000000c300c37308 */ /* 0x000f620000000800 */
[C---:B------:R-:W-:Y:S03]  /*a110*/  HMMA.16816.F32 R16, R36.reuse, R42, R16 ;  /* 0x0000002a2410723c */ /* 0x040fe60000001810 */
[----:B------:R-:W3:Y:S03]  /*a120*/  LDSM.16.MT88.4 R40, [R220+0xa800] ;  /* 0x00a80000dc28783b */ /* 0x000ee60000004200 */
[-C--:B----4-:R-:W-:Y:S05]  /*a130*/  HMMA.16816.F32 R68, R36, R140.reuse, R68 ;  /* 0x0000008c2444723c */ /* 0x090fea0000001844 */
[----:B--2---:R-:W-:Y:S01]  /*a140*/  F2FP.F16.F32.PACK_AB R134, R61, R60 ;  /* 0x0000003c3d86723e */ /* 0x004fe200000000ff */
[C---:B------:R-:W-:Y:S05]  /*a150*/  HMMA.16816.F32 R72, R44.reuse, R140, R72 ;  /* 0x0000008c2c48723c */ /* 0x040fea0000001848 */
[----:B------:R-:W-:Y:S01]  /*a160*/  FADD.FTZ R206, R206, R205 ;  /* 0x000000cdcece7221 */ /* 0x000fe20000010000 */
[-C--:B------:R-:W-:Y:S05]  /*a170*/  HMMA.16816.F32 R76, R44, R142.reuse, R76 ;  /* 0x0000008e2c4c723c */ /* 0x080fea000000184c */
[----:B------:R-:W-:Y:S01]  /*a180*/  FADD.FTZ R208, R208, R207 ;  /* 0x000000cfd0d07221 */ /* 0x000fe20000010000 */
[C---:B------:R-:W-:Y:S05]  /*a190*/  HMMA.16816.F32 R80, R36.reuse, R142, R80 ;  /* 0x0000008e2450723c */ /* 0x040fea0000001850 */
[----:B------:R-:W-:Y:S01]  /*a1a0*/  FADD.FTZ R209, R209, R206 ;  /* 0x000000ced1d17221 */ /* 0x000fe20000010000 */
[-C--:B-1----:R-:W-:Y:S05]  /*a1b0*/  HMMA.16816.F32 R84, R36, R48.reuse, R84 ;  /* 0x000000302454723c */ /* 0x082fea0000001854 */
[----:B------:R-:W-:Y:S01]  /*a1c0*/  FADD.FTZ R211, R211, R208 ;  /* 0x000000d0d3d37221 */ /* 0x000fe20000010000 */
[C---:B------:R-:W-:Y:S05]  /*a1d0*/  HMMA.16816.F32 R88, R44.reuse, R48, R88 ;  /* 0x000000302c58723c */ /* 0x040fea0000001858 */
[----:B------:R-:W-:Y:S01]  /*a1e0*/  FADD.FTZ R209, R210, R209 ;  /* 0x000000d1d2d17221 */ /* 0x000fe20000010000 */
[-C--:B------:R-:W-:Y:S05]  /*a1f0*/  HMMA.16816.F32 R92, R44, R50.reuse, R92 ;  /* 0x000000322c5c723c */ /* 0x080fea000000185c */
[----:B------:R-:W-:Y:S01]  /*a200*/  FADD.FTZ R211, R212, R211 ;  /* 0x000000d3d4d37221 */ /* 0x000fe20000010000 */
[C---:B------:R-:W-:Y:S01]  /*a210*/  HMMA.16816.F32 R96, R36.reuse, R50, R96 ;  /* 0x000000322460723c */ /* 0x040fe20000001860 */
[----:B------:R-:W1:Y:S04]  /*a220*/  LDSM.16.MT88.4 R48, [R220+0xb800] ;  /* 0x00b80000dc30783b */ /* 0x000e680000004200 */
[----:B------:R-:W-:Y:S01]  /*a230*/  FADD.FTZ R211, R252, R211 ;  /* 0x000000d3fcd37221 */ /* 0x000fe20000010000 */
[-C--:B---3--:R-:W-:Y:S06]  /*a240*/  HMMA.16816.F32 R20, R36, R40.reuse, R20 ;  /* 0x000000282414723c */ /* 0x088fec0000001814 */
[C---:B------:R-:W-:Y:S06]  /*a250*/  HMMA.16816.F32 R100, R44.reuse, R40, R100 ;  /* 0x000000282c64723c */ /* 0x040fec0000001864 */
[-C--:B------:R-:W-:Y:S06]  /*a260*/  HMMA.16816.F32 R104, R44, R42.reuse, R104 ;  /* 0x0000002a2c68723c */ /* 0x080fec0000001868 */
[C---:B------:R-:W-:Y:S01]  /*a270*/  HMMA.16816.F32 R108, R36.reuse, R42, R108 ;  /* 0x0000002a246c723c */ /* 0x040fe2000000186c */
[----:B------:R-:W2:Y:S05]  /*a280*/  LDSM.16.MT88.4 R40, [R220+0x9c00] ;  /* 0x009c0000dc28783b */ /* 0x000eaa0000004200 */
[-C--:B------:R-:W-:Y:S06]  /*a290*/  HMMA.16816.F32 R32, R36, R52.reuse, R32 ;  /* 0x000000342420723c */ /* 0x080fec0000001820 */
[C---:B------:R-:W-:Y:S06]  /*a2a0*/  HMMA.16816.F32 R112, R44.reuse, R52, R112 ;  /* 0x000000342c70723c */ /* 0x040fec0000001870 */
[-C--:B------:R-:W-:Y:S05]  /*a2b0*/  HMMA.16816.F32 R116, R44, R54.reuse, R116 ;  /* 0x000000362c74723c */ /* 0x080fea0000001874 */
[--C-:B------:R-:W-:Y:S01]  /*a2c0*/  FFMA.FTZ R52, R62, UR4, -R192.reuse ;  /* 0x000000043e347c23 */ /* 0x100fe200080108c0 */
[C---:B------:R-:W-:Y:S05]  /*a2d0*/  HMMA.16816.F32 R120, R36.reuse, R54, R120 ;  /* 0x000000362478723c */ /* 0x040fea0000001878 */
[----:B------:R-:W-:Y:S01]  /*a2e0*/  MOV R62, R162 ;  /* 0x000000a2003e7202 */ /* 0x000fe20000000f00 */
[-C--:B-1----:R-:W-:Y:S01]  /*a2f0*/  HMMA.16816.F32 R24, R36, R48.reuse, R24 ;  /* 0x000000302418723c */ /* 0x082fe20000001818 */
[----:B------:R-:W-:Y:S04]  /*a300*/  MUFU.EX2 R52, R52 ;  /* 0x0000003400347308 */ /* 0x000fe80000000800 */
[----:B------:R-:W-:Y:S01]  /*a310*/  FFMA.FTZ R192, R63, UR4, -R192 ;  /* 0x000000043fc07c23 */ /* 0x000fe200080108c0 */
[C---:B------:R-:W-:Y:S05]  /*a320*/  HMMA.16816.F32 R124, R44.reuse, R48, R124 ;  /* 0x000000302c7c723c */ /* 0x040fea000000187c */
[----:B------:R1:W3:Y:S01]  /*a330*/  MUFU.EX2 R53, R192 ;  /* 0x000000c000357308 */ /* 0x0002e20000000800 */
[----:B------:R-:W-:Y:S01]  /*a340*/  MOV R63, R163 ;  /* 0x000000a3003f7202 */ /* 0x000fe20000000f00 */
[-C--:B------:R-:W-:Y:S01]  /*a350*/  HMMA.16816.F32 R28, R44, R50.reuse, R28 ;  /* 0x000000322c1c723c */ /* 0x080fe2000000181c */
[----:B------:R-:W4:Y:S03]  /*a360*/  LDSM.16.MT88.4 R44, [R221+0xbc00] ;  /* 0x00bc0000dd2c783b */ /* 0x000f260000004200 */
[----:B------:R-:W-:Y:S02]  /*a370*/  MOV R54, R154 ;  /* 0x0000009a00367202 */ /* 0x000fe40000000f00 */
[----:B------:R-:W-:Y:S05]  /*a380*/  HMMA.16816.F32 R128, R36, R50, R128 ;  /* 0x000000322480723c */ /* 0x000fea0000001880 */
[----:B------:R-:W-:Y:S01]  /*a390*/  MOV R55, R155 ;  /* 0x0000009b00377202 */ /* 0x000fe20000000f00 */
[----:B------:R-:W-:Y:S01]  /*a3a0*/  FADD.FTZ R211, R54, R211 ;  /* 0x000000d336d37221 */ /* 0x000fe20000010000 */
[C---:B------:R-:W-:Y:S01]  /*a3b0*/  F2FP.F16.F32.PACK_AB R36, R251.reuse, R250 ;  /* 0x000000fafb24723e */ /* 0x040fe200000000ff */
[----:B------:R-:W-:Y:S03]  /*a3c0*/  FADD.FTZ R250, R250, R209 ;  /* 0x000000d1fafa7221 */ /* 0x000fe60000010000 */
[----:B------:R-:W-:Y:S01]  /*a3d0*/  F2FP.F16.F32.PACK_AB R37, R54, R252 ;  /* 0x000000fc3625723e */ /* 0x000fe200000000ff */
[----:B------:R-:W-:Y:S01]  /*a3e0*/  FADD.FTZ R250, R251, R250 ;  /* 0x000000fafbfa7221 */ /* 0x000fe20000010000 */
[----:B------:R-:W-:Y:S01]  /*a3f0*/  F2FP.F16.F32.PACK_AB R38, R196, R62 ;  /* 0x0000003ec426723e */ /* 0x000fe200000000ff */
[----:B------:R-:W-:Y:S01]  /*a400*/  FADD.FTZ R244, R194, R211 ;  /* 0x000000d3c2f47221 */ /* 0x000fe20000010000 */
[C---:B-----5:R-:W-:Y:S01]  /*a410*/  F2FP.F16.F32.PACK_AB R39, R195.reuse, R194 ;  /* 0x000000c2c327723e */ /* 0x060fe200000000ff */
[----:B------:R-:W-:Y:S01]  /*a420*/  FADD.FTZ R247, R62, R250 ;  /* 0x000000fa3ef77221 */ /* 0x000fe20000010000 */
[----:B-1----:R-:W-:Y:S01]  /*a430*/  MOV R192, R152 ;  /* 0x0000009800c07202 */ /* 0x002fe20000000f00 */
[----:B------:R-:W-:Y:S01]  /*a440*/  FADD.FTZ R244, R195, R244 ;  /* 0x000000f4c3f47221 */ /* 0x000fe20000010000 */
[----:B------:R-:W-:Y:S01]  /*a450*/  MOV R49, R153 ;  /* 0x0000009900317202 */ /* 0x000fe20000000f00 */
[----:B------:R-:W-:Y:S01]  /*a460*/  FADD.FTZ R247, R196, R247 ;  /* 0x000000f7c4f77221 */ /* 0x000fe20000010000 */
[----:B------:R-:W-:Y:S01]  /*a470*/  F2FP.F16.F32.PACK_AB R133, R63, R192 ;  /* 0x000000c03f85723e */ /* 0x000fe200000000ff */
[-C--:B------:R-:W-:Y:S01]  /*a480*/  HMMA.16816.F32 R160, R36, R148.reuse, R4 ;  /* 0x0000009424a0723c */ /* 0x080fe20000001804 */
[----:B------:R-:W1:Y:S02]  /*a490*/  LDSM.16.MT88.4 R4, [R220+0xbc00] ;  /* 0x00bc0000dc04783b */ /* 0x000e640000004200 */
[----:B------:R-:W-:Y:S01]  /*a4a0*/  F2FP.F16.F32.PACK_AB R132, R55, R49 ;  /* 0x000000313784723e */ /* 0x000fe200000000ff */
[----:B------:R-:W-:Y:S01]  /*a4b0*/  FADD.FTZ R217, R49, R217 ;  /* 0x000000d931d97221 */ /* 0x000fe20000010000 */
[----:B---3--:R-:W-:Y:S01]  /*a4c0*/  F2FP.F16.F32.PACK_AB R135, R53, R52 ;  /* 0x000000343587723e */ /* 0x008fe200000000ff */
[----:B------:R-:W-:Y:S02]  /*a4d0*/  FADD.FTZ R219, R192, R219 ;  /* 0x000000dbc0db7221 */ /* 0x000fe40000010000 */
[----:B------:R-:W-:Y:S03]  /*a4e0*/  FADD.FTZ R217, R55, R217 ;  /* 0x000000d937d97221 */ /* 0x000fe60000010000 */
[----:B------:R-:W-:Y:S01]  /*a4f0*/  FADD.FTZ R219, R63, R219 ;  /* 0x000000db3fdb7221 */ /* 0x000fe20000010000 */
[C---:B------:R-:W-:Y:S04]  /*a500*/  HMMA.16816.F32 R156, R132.reuse, R148, R8 ;  /* 0x00000094849c723c */ /* 0x040fe80000001808 */
[----:B------:R-:W-:Y:S01]  /*a510*/  FADD.FTZ R60, R60, R217 ;  /* 0x000000d93c3c7221 */ /* 0x000fe20000010000 */
[----:B------:R-:W-:Y:S01]  /*a520*/  FADD.FTZ R52, R52, R219 ;  /* 0x000000db34347221 */ /* 0x000fe20000010000 */
[-C--:B------:R-:W-:Y:S05]  /*a530*/  HMMA.16816.F32 R152, R132, R150.reuse, R12 ;  /* 0x000000968498723c */ /* 0x080fea000000180c */
[----:B------:R-:W-:Y:S01]  /*a540*/  FADD.FTZ R245, R61, R60 ;  /* 0x0000003c3df57221 */ /* 0x000fe20000010000 */
[C---:B------:R-:W-:Y:S05]  /*a550*/  HMMA.16816.F32 R148, R36.reuse, R150, R16 ;  /* 0x000000962494723c */ /* 0x040fea0000001810 */
[----:B------:R-:W-:Y:S01]  /*a560*/  FADD.FTZ R243, R53, R52 ;  /* 0x0000003435f37221 */ /* 0x000fe20000010000 */
[-C--:B--2---:R-:W-:Y:S06]  /*a570*/  HMMA.16816.F32 R68, R36, R40.reuse, R68 ;  /* 0x000000282444723c */ /* 0x084fec0000001844 */
[C---:B------:R-:W-:Y:S06]  /*a580*/  HMMA.16816.F32 R72, R132.reuse, R40, R72 ;  /* 0x000000288448723c */ /* 0x040fec0000001848 */
[-C--:B------:R-:W-:Y:S06]  /*a590*/  HMMA.16816.F32 R76, R132, R42.reuse, R76 ;  /* 0x0000002a844c723c */ /* 0x080fec000000184c */
        /* <DEDUP_REMOVED lines=9> */
[-C--:B----4-:R-:W-:Y:S06]  /*a630*/  HMMA.16816.F32 R140, R36, R44.reuse, R32 ;  /* 0x0000002c248c723c */ /* 0x090fec0000001820 */
[C---:B------:R-:W-:Y:S06]  /*a640*/  HMMA.16816.F32 R112, R132.reuse, R44, R112 ;  /* 0x0000002c8470723c */ /* 0x040fec0000001870 */
[-C--:B------:R-:W-:Y:S06]  /*a650*/  HMMA.16816.F32 R116, R132, R46.reuse, R116 ;  /* 0x0000002e8474723c */ /* 0x080fec0000001874 */
[C---:B------:R-:W-:Y:S06]  /*a660*/  HMMA.16816.F32 R120, R36.reuse, R46, R120 ;  /* 0x0000002e2478723c */ /* 0x040fec0000001878 */
[-C--:B-1----:R-:W-:Y:S06]  /*a670*/  HMMA.16816.F32 R136, R36, R4.reuse, R24 ;  /* 0x000000042488723c */ /* 0x082fec0000001818 */
[C---:B------:R-:W-:Y:S06]  /*a680*/  HMMA.16816.F32 R124, R132.reuse, R4, R124 ;  /* 0x00000004847c723c */ /* 0x040fec000000187c */
[-C--:B------:R-:W-:Y:S06]  /*a690*/  HMMA.16816.F32 R132, R132, R6.reuse, R28 ;  /* 0x000000068484723c */ /* 0x080fec000000181c */
[----:B------:R-:W-:Y:S01]  /*a6a0*/  HMMA.16816.F32 R128, R36, R6, R128 ;  /* 0x000000062480723c */ /* 0x000fe20000001880 */
[----:B------:R-:W-:Y:S11]  /*a6b0*/  @!UPT UIADD3 URZ, URZ, URZ, URZ ;  /* 0x0000003f3f3ff290 */ /* 0x000ff6000fffe03f */
[----:B------:R-:W-:Y:S01]  /*a6c0*/  @!UPT UIADD3 URZ, URZ, URZ, URZ ;  /* 0x0000003f3f3ff290 */ /* 0x000fe2000fffe03f */
[----:B------:R-:W-:Y:S11]  /*a6d0*/  @P0 BRA `(.L_x_6) ;  /* 0xffffffd000d00947 */ /* 0x000ff6000383ffff */
.L_x_5:
[----:B------:R-:W1:Y:S01]  /*a6e0*/  SHFL.BFLY PT, R0, R247, 0x2, 0x1f ;  /* 0x0c401f00f7007f89 */ /* 0x000e6200000e0000 */
[----:B------:R-:W2:Y:S01]  /*a6f0*/  S2UR UR4, SR_CgaCtaId ;  /* 0x00000000000479c3 */ /* 0x000ea20000008800 */
[----:B------:R-:W-:Y:S01]  /*a700*/  MOV R9, 0x3f800000 ;  /* 0x3f80000000097802 */ /* 0x000fe20000000f00 */
[----:B------:R-:W-:Y:S01]  /*a710*/  UMOV UR5, 0x400 ;  /* 0x0000040000057882 */ /* 0x000fe20000000000 */
[----:B------:R-:W3:Y:S01]  /*a720*/  SHFL.BFLY PT, R6, R245, 0x2, 0x1f ;  /* 0x0c401f00f5067f89 */ /* 0x000ee200000e0000 */
[----:B------:R-:W-:Y:S01]  /*a730*/  UMOV UR16, URZ ;  /* 0x0000003f00107c82 */ /* 0x000fe20008000000 */
[----:B------:R-:W-:Y:S01]  /*a740*/  UMOV UR17, URZ ;  /* 0x0000003f00117c82 */ /* 0x000fe20008000000 */
[----:B------:R-:W-:Y:S01]  /*a750*/  BSSY B0, `(.L_x_9) ;  /* 0x000015e000007945 */ /* 0x000fe20003800000 */
[----:B------:R-:W4:Y:S01]  /*a760*/  SHFL.BFLY PT, R5, R244, 0x2, 0x1f ;  /* 0x0c401f00f4057f89 */ /* 0x000f2200000e0000 */
[----:B------:R-:W5:Y:S01]  /*a770*/  S2UR UR11, SR_CTAID.Y ;  /* 0x00000000000b79c3 */ /* 0x000f620000002600 */
[----:B------:R-:W-:-:S02]  /*a780*/  MOV R16, 0x7f800000 ;  /* 0x7f80000000107802 */ /* 0x000fc40000000f00 */
[----:B------:R-:W5:Y:S01]  /*a790*/  SHFL.BFLY PT, R4, R243, 0x2, 0x1f ;  /* 0x0c401f00f3047f89 */ /* 0x000f6200000e0000 */
[----:B------:R-:W-:-:S04]  /*a7a0*/  MOV R14, 0x7f800000 ;  /* 0x7f800000000e7802 */ /* 0x000fc80000000f00 */
[----:B------:R-:W5:Y:S01]  /*a7b0*/  S2UR UR10, SR_CTAID.X ;  /* 0x00000000000a79c3 */ /* 0x000f620000002500 */
[----:B-1----:R-:W-:Y:S01]  /*a7c0*/  FADD.FTZ R3, R0, R247 ;  /* 0x000000f700037221 */ /* 0x002fe20000010000 */
[----:B--2---:R-:W-:Y:S01]  /*a7d0*/  ULEA UR4, UR4, UR5, 0x18 ;  /* 0x0000000504047291 */ /* 0x004fe2000f8ec03f */
[----:B------:R-:W1:Y:S01]  /*a7e0*/  S2R R0, SR_TID.X ;  /* 0x0000000000007919 */ /* 0x000e620000002100 */
[----:B---3--:R-:W-:Y:S01]  /*a7f0*/  FADD.FTZ R6, R6, R245 ;  /* 0x000000f506067221 */ /* 0x008fe20000010000 */
[----:B------:R-:W-:Y:S01]  /*a800*/  ULDC.U8 UR5, c[0x0][0x3d8] ;  /* 0x0000f60000057ab9 */ /* 0x000fe20000000000 */
[----:B------:R-:W2:Y:S01]  /*a810*/  SHFL.BFLY PT, R8, R3, 0x1, 0x1f ;  /* 0x0c201f0003087f89 */ /* 0x000ea200000e0000 */
[----:B------:R-:W-:Y:S01]  /*a820*/  UISETP.NE.AND UP1, UPT, UR5, URZ, UPT ;  /* 0x0000003f0500728c */ /* 0x000fe2000bf25270 */
[----:B----4-:R-:W-:Y:S02]  /*a830*/  FADD.FTZ R2, R5, R244 ;  /* 0x000000f405027221 */ /* 0x010fe40000010000 */
[----:B------:R-:W3:Y:S01]  /*a840*/  SHFL.BFLY PT, R5, R6, 0x1, 0x1f ;  /* 0x0c201f0006057f89 */ /* 0x000ee200000e0000 */
[----:B-----5:R-:W-:-:S03]  /*a850*/  FADD.FTZ R11, R4, R243 ;  /* 0x000000f3040b7221 */ /* 0x020fc60000010000 */
[----:B------:R-:W4:Y:S04]  /*a860*/  SHFL.BFLY PT, R7, R2, 0x1, 0x1f ;  /* 0x0c201f0002077f89 */ /* 0x000f2800000e0000 */
[----:B------:R-:W5:Y:S01]  /*a870*/  SHFL.BFLY PT, R10, R11, 0x1, 0x1f ;  /* 0x0c201f000b0a7f89 */ /* 0x000f6200000e0000 */
[----:B--2---:R-:W-:Y:S01]  /*a880*/  FADD.FTZ R8, R3, R8 ;  /* 0x0000000803087221 */ /* 0x004fe20000010000 */
[----:B-1----:R-:W-:Y:S01]  /*a890*/  SHF.R.S32.HI R13, RZ, 0x1f, R0 ;  /* 0x0000001fff0d7819 */ /* 0x002fe20000011400 */
[----:B---3--:R-:W-:-:S03]  /*a8a0*/  FADD.FTZ R6, R6, R5 ;  /* 0x0000000506067221 */ /* 0x008fc60000010000 */
[----:B------:R-:W-:Y:S02]  /*a8b0*/  FSETP.NE.FTZ.AND P5, PT, R8, RZ, PT ;  /* 0x000000ff0800720b */ /* 0x000fe40003fb5000 */
[CC--:B------:R-:W-:Y:S01]  /*a8c0*/  LEA.HI R3, R13.reuse, R0.reuse, RZ, 0x5 ;  /* 0x000000000d037211 */ /* 0x0c0fe200078f28ff */
[----:B----4-:R-:W-:Y:S01]  /*a8d0*/  FADD.FTZ R7, R2, R7 ;  /* 0x0000000702077221 */ /* 0x010fe20000010000 */
[----:B------:R-:W-:Y:S02]  /*a8e0*/  LEA.HI R4, R13, R0, RZ, 0x2 ;  /* 0x000000000d047211 */ /* 0x000fe400078f10ff */
[----:B------:R-:W-:Y:S01]  /*a8f0*/  FSETP.NE.FTZ.AND P3, PT, R6, RZ, PT ;  /* 0x000000ff0600720b */ /* 0x000fe20003f75000 */
[----:B-----5:R-:W-:Y:S01]  /*a900*/  FADD.FTZ R10, R11, R10 ;  /* 0x0000000a0b0a7221 */ /* 0x020fe20000010000 */
[----:B------:R-:W-:Y:S02]  /*a910*/  LOP3.LUT R13, R3, 0xffffffe0, RZ, 0xc0, !PT ;  /* 0xffffffe0030d7812 */ /* 0x000fe400078ec0ff */
[----:B------:R-:W-:-:S02]  /*a920*/  LOP3.LUT R5, R4, 0xfffffffc, RZ, 0xc0, !PT ;  /* 0xfffffffc04057812 */ /* 0x000fc400078ec0ff */
[-C--:B------:R-:W-:Y:S01]  /*a930*/  IADD3 R2, -R13, R0.reuse, RZ ;  /* 0x000000000d027210 */ /* 0x080fe20007ffe1ff */
[----:B------:R-:W1:Y:S01]  /*a940*/  @P5 MUFU.RCP R9, R8 ;  /* 0x0000000800095308 */ /* 0x000e620000001000 */
[----:B------:R-:W-:Y:S02]  /*a950*/  IADD3 R5, -R5, R0, RZ ;  /* 0x0000000005057210 */ /* 0x000fe40007ffe1ff */
[----:B------:R-:W-:Y:S02]  /*a960*/  MOV R0, 0x3f800000 ;  /* 0x3f80000000007802 */ /* 0x000fe40000000f00 */
[----:B------:R-:W-:Y:S02]  /*a970*/  SHF.R.S32.HI R4, RZ, 0x2, R4 ;  /* 0x00000002ff047819 */ /* 0x000fe40000011404 */
[----:B------:R-:W-:Y:S01]  /*a980*/  FSETP.NE.FTZ.AND P4, PT, R7, RZ, PT ;  /* 0x000000ff0700720b */ /* 0x000fe20003f95000 */
[----:B------:R-:W-:Y:S01]  /*a990*/  @P5 MUFU.LG2 R8, R8 ;  /* 0x0000000800085308 */ /* 0x000fe20000000c00 */
[----:B------:R-:W-:-:S02]  /*a9a0*/  SHF.R.S32.HI R13, RZ, 0x1f, R4 ;  /* 0x0000001fff0d7819 */ /* 0x000fc40000011404 */
[----:B------:R-:W-:Y:S02]  /*a9b0*/  FSETP.NE.FTZ.AND P2, PT, R10, RZ, PT ;  /* 0x000000ff0a00720b */ /* 0x000fe40003f55000 */
[----:B------:R-:W-:Y:S02]  /*a9c0*/  LEA.HI R13, R13, R4, RZ, 0x3 ;  /* 0x000000040d0d7211 */ /* 0x000fe400078f18ff */
[----:B------:R-:W-:Y:S01]  /*a9d0*/  MOV R11, 0x3f800000 ;  /* 0x3f800000000b7802 */ /* 0x000fe20000000f00 */
[----:B------:R-:W2:Y:S01]  /*a9e0*/  @P3 MUFU.RCP R0, R6 ;  /* 0x0000000600003308 */ /* 0x000ea20000001000 */
[----:B------:R-:W-:Y:S01]  /*a9f0*/  LOP3.LUT R13, R13, 0xfffffff8, RZ, 0xc0, !PT ;  /* 0xfffffff80d0d7812 */ /* 0x000fe200078ec0ff */
[C---:B-1----:R-:W-:Y:S01]  /*aa00*/  FMUL.FTZ R160, R9.reuse, R160 ;  /* 0x000000a009a07220 */ /* 0x042fe20000410000 */
[----:B------:R-:W-:Y:S01]  /*aa10*/  LOP3.LUT P6, RZ, R2, 0x3, RZ, 0xc0, !PT ;  /* 0x0000000302ff7812 */ /* 0x000fe200078cc0ff */
[C---:B------:R-:W-:Y:S01]  /*aa20*/  FMUL.FTZ R161, R9.reuse, R161 ;  /* 0x000000a109a17220 */ /* 0x040fe20000410000 */
[----:B------:R-:W-:Y:S01]  /*aa30*/  IADD3 R13, R4, -R13, RZ ;  /* 0x8000000d040d7210 */ /* 0x000fe20007ffe0ff */
[C---:B------:R-:W-:Y:S01]  /*aa40*/  FMUL.FTZ R148, R9.reuse, R148 ;  /* 0x0000009409947220 */ /* 0x040fe20000410000 */
[----:B------:R-:W-:Y:S01]  /*aa50*/  MOV R2, 0x3f800000 ;  /* 0x3f80000000027802 */ /* 0x000fe20000000f00 */
[----:B------:R-:W1:Y:S01]  /*aa60*/  @P4 MUFU.RCP R11, R7 ;  /* 0x00000007000b4308 */ /* 0x000e620000001000 */
[----:B------:R-:W-:Y:S01]  /*aa70*/  SHF.R.S32.HI R12, RZ, 0x5, R3 ;  /* 0x00000005ff0c7819 */ /* 0x000fe20000011403 */
[C---:B------:R-:W-:Y:S01]  /*aa80*/  FMUL.FTZ R149, R9.reuse, R149 ;  /* 0x0000009509957220 */ /* 0x040fe20000410000 */
[C---:B------:R-:W-:Y:S01]  /*aa90*/  FMUL.FTZ R68, R9.reuse, R68 ;  /* 0x0000004409447220 */ /* 0x040fe20000410000 */
[C---:B------:R-:W-:Y:S01]  /*aaa0*/  FMUL.FTZ R69, R9.reuse, R69 ;  /* 0x0000004509457220 */ /* 0x040fe20000410000 */
[----:B------:R-:W-:Y:S01]  /*aab0*/  LEA R5, R12, R5, 0x8 ;  /* 0x000000050c057211 */ /* 0x000fe200078e40ff */
[C---:B------:R-:W-:Y:S01]  /*aac0*/  FMUL.FTZ R80, R9.reuse, R80 ;  /* 0x0000005009507220 */ /* 0x040fe20000410000 */
[----:B------:R-:W-:Y:S01]  /*aad0*/  FMUL.FTZ R81, R9, R81 ;  /* 0x0000005109517220 */ /* 0x000fe20000410000 */
[----:B------:R-:W3:Y:S01]  /*aae0*/  @P2 MUFU.RCP R2, R10 ;  /* 0x0000000a00022308 */ /* 0x000ee20000001000 */
[C---:B--2---:R-:W-:Y:S01]  /*aaf0*/  FMUL.FTZ R156, R0.reuse, R156 ;  /* 0x0000009c009c7220 */ /* 0x044fe20000410000 */
[C---:B------:R-:W-:Y:S01]  /*ab00*/  FMUL.FTZ R157, R0.reuse, R157 ;  /* 0x0000009d009d7220 */ /* 0x040fe20000410000 */
        /* <DEDUP_REMOVED lines=21> */
[----:B------:R-:W-:Y:S01]  /*ac60*/  FMUL.FTZ R133, R0, R133 ;  /* 0x0000008500857220 */ /* 0x000fe20000410000 */
[----:B------:R-:W-:Y:S01]  /*ac70*/  LEA.HI R0, R13, R13, RZ, 0x1 ;  /* 0x0000000d0d007211 */ /* 0x000fe200078f08ff */
[C---:B-1----:R-:W-:Y:S01]  /*ac80*/  FMUL.FTZ R162, R11.reuse, R162 ;  /* 0x000000a20ba27220 */ /* 0x042fe20000410000 */
[C---:B------:R-:W-:Y:S01]  /*ac90*/  FMUL.FTZ R163, R11.reuse, R163 ;  /* 0x000000a30ba37220 */ /* 0x040fe20000410000 */
[C---:B------:R-:W-:Y:S01]  /*aca0*/  FMUL.FTZ R150, R11.reuse, R150 ;  /* 0x000000960b967220 */ /* 0x040fe20000410000 */
[----:B------:R-:W-:Y:S01]  /*acb0*/  LOP3.LUT R4, R0, 0x3fffffe, RZ, 0xc0, !PT ;  /* 0x03fffffe00047812 */ /* 0x000fe200078ec0ff */
[----:B------:R-:W-:Y:S01]  /*acc0*/  FMUL.FTZ R151, R11, R151 ;  /* 0x000000970b977220 */ /* 0x000fe20000410000 */
[----:B------:R-:W-:Y:S01]  /*acd0*/  SHF.R.S32.HI R0, RZ, 0x1, R0 ;  /* 0x00000001ff007819 */ /* 0x000fe20000011400 */
[C---:B---3--:R-:W-:Y:S01]  /*ace0*/  FMUL.FTZ R159, R2.reuse, R159 ;  /* 0x0000009f029f7220 */ /* 0x048fe20000410000 */
[----:B------:R-:W-:Y:S01]  /*acf0*/  IADD3 R4, R13, -R4, RZ ;  /* 0x800000040d047210 */ /* 0x000fe20007ffe0ff */
[----:B------:R-:W-:Y:S01]  /*ad00*/  FMUL.FTZ R158, R2, R158 ;  /* 0x0000009e029e7220 */ /* 0x000fe20000410000 */
[----:B------:R-:W-:Y:S01]  /*ad10*/  SHF.L.U32 R3, R0, 0x6, RZ ;  /* 0x0000000600037819 */ /* 0x000fe200000006ff */
[----:B------:R-:W-:Y:S01]  /*ad20*/  FMUL.FTZ R155, R2, R155 ;  /* 0x0000009b029b7220 */ /* 0x000fe20000410000 */
[----:B------:R-:W-:Y:S01]  /*ad30*/  LEA R4, R4, R5, 0x4 ;  /* 0x0000000504047211 */ /* 0x000fe200078e20ff */
[----:B------:R-:W-:Y:S01]  /*ad40*/  FMUL.FTZ R154, R2, R154 ;  /* 0x0000009a029a7220 */ /* 0x000fe20000410000 */
[----:B------:R-:W-:Y:S01]  /*ad50*/  LOP3.LUT R3, R3, 0xc0, RZ, 0xc0, !PT ;  /* 0x000000c003037812 */ /* 0x000fe200078ec0ff */
[C---:B------:R-:W-:Y:S01]  /*ad60*/  FMUL.FTZ R70, R11.reuse, R70 ;  /* 0x000000460b467220 */ /* 0x040fe20000410000 */
[----:B------:R-:W-:Y:S01]  /*ad70*/  LOP3.LUT R5, R0, 0x1, RZ, 0xc0, !PT ;  /* 0x0000000100057812 */ /* 0x000fe200078ec0ff */
[----:B------:R-:W-:Y:S01]  /*ad80*/  FMUL.FTZ R71, R11, R71 ;  /* 0x000000470b477220 */ /* 0x000fe20000410000 */
[----:B------:R-:W-:Y:S01]  /*ad90*/  LEA.HI R3, R3, R3, RZ, 0x1d ;  /* 0x0000000303037211 */ /* 0x000fe200078fe8ff */
[----:B------:R-:W-:Y:S01]  /*ada0*/  FMUL.FTZ R82, R11, R82 ;  /* 0x000000520b527220 */ /* 0x000fe20000410000 */
[----:B------:R-:W-:Y:S01]  /*adb0*/  ISETP.NE.U32.AND P1, PT, R5, 0x1, PT ;  /* 0x000000010500780c */ /* 0x000fe20003f25070 */
[----:B------:R-:W-:Y:S01]  /*adc0*/  FMUL.FTZ R83, R11, R83 ;  /* 0x000000530b537220 */ /* 0x000fe20000410000 */
[----:B------:R-:W-:Y:S01]  /*add0*/  LEA R3, R4, R3, 0x1 ;  /* 0x0000000304037211 */ /* 0x000fe200078e08ff */
[----:B------:R-:W-:Y:S01]  /*ade0*/  FMUL.FTZ R75, R2, R75 ;  /* 0x0000004b024b7220 */ /* 0x000fe20000410000 */
[----:B------:R-:W-:Y:S01]  /*adf0*/  LOP3.LUT P0, RZ, R0, 0x2, RZ, 0xc0, !PT ;  /* 0x0000000200ff7812 */ /* 0x000fe2000780c0ff */
[C---:B------:R-:W-:Y:S01]  /*ae00*/  FMUL.FTZ R74, R2.reuse, R74 ;  /* 0x0000004a024a7220 */ /* 0x040fe20000410000 */
[----:B------:R-:W-:Y:S01]  /*ae10*/  LEA R3, R3, UR4, 0x1 ;  /* 0x0000000403037c11 */ /* 0x000fe2000f8e08ff */
[C---:B------:R-:W-:Y:S01]  /*ae20*/  FMUL.FTZ R79, R2.reuse, R79 ;  /* 0x0000004f024f7220 */ /* 0x040fe20000410000 */
[----:B------:R-:W-:Y:S01]  /*ae30*/  MOV R0, 0x20 ;  /* 0x0000002000007802 */ /* 0x000fe20000000f00 */
[----:B------:R-:W-:Y:S01]  /*ae40*/  FMUL.FTZ R78, R2, R78 ;  /* 0x0000004e024e7220 */ /* 0x000fe20000410000 */
[----:B------:R-:W-:Y:S01]  /*ae50*/  F2FP.F16.F32.PACK_AB R160, R161, R160 ;  /* 0x000000a0a1a0723e */ /* 0x000fe200000000ff */
[----:B------:R-:W-:Y:S01]  /*ae60*/  FMUL.FTZ R84, R9, R84 ;  /* 0x0000005409547220 */ /* 0x000fe20000410000 */
[----:B------:R-:W-:Y:S01]  /*ae70*/  F2FP.F16.F32.PACK_AB R162, R163, R162 ;  /* 0x000000a2a3a2723e */ /* 0x000fe200000000ff */
[----:B------:R-:W-:Y:S01]  /*ae80*/  FMUL.FTZ R85, R9, R85 ;  /* 0x0000005509557220 */ /* 0x000fe20000410000 */
[----:B------:R-:W-:Y:S01]  /*ae90*/  IADD3 R5, R3, -0x10, RZ ;  /* 0xfffffff003057810 */ /* 0x000fe20007ffe0ff */
[C---:B------:R-:W-:Y:S01]  /*aea0*/  FMUL.FTZ R86, R11.reuse, R86 ;  /* 0x000000560b567220 */ /* 0x040fe20000410000 */
[----:B------:R-:W-:Y:S01]  /*aeb0*/  SEL R0, R0, 0xffffffe0, !P0 ;  /* 0xffffffe000007807 */ /* 0x000fe20004000000 */
[----:B------:R-:W-:Y:S01]  /*aec0*/  FMUL.FTZ R87, R11, R87 ;  /* 0x000000570b577220 */ /* 0x000fe20000410000 */
[----:B------:R-:W-:Y:S01]  /*aed0*/  F2FP.F16.F32.PACK_AB R148, R149, R148 ;  /* 0x000000949594723e */ /* 0x000fe200000000ff */
[----:B------:R-:W-:Y:S01]  /*aee0*/  FMUL.FTZ R96, R9, R96 ;  /* 0x0000006009607220 */ /* 0x000fe20000410000 */
[----:B------:R-:W-:Y:S01]  /*aef0*/  F2FP.F16.F32.PACK_AB R150, R151, R150 ;  /* 0x000000969796723e */ /* 0x000fe200000000ff */
[----:B------:R-:W-:Y:S01]  /*af00*/  FMUL.FTZ R97, R9, R97 ;  /* 0x0000006109617220 */ /* 0x000fe20000410000 */
[----:B------:R-:W-:Y:S01]  /*af10*/  @P1 IADD3 R5, R3, 0x10, RZ ;  /* 0x0000001003051810 */ /* 0x000fe20007ffe0ff */
[----:B------:R-:W-:Y:S01]  /*af20*/  FMUL.FTZ R98, R11, R98 ;  /* 0x000000620b627220 */ /* 0x000fe20000410000 */
[----:B------:R-:W-:Y:S01]  /*af30*/  F2FP.F16.F32.PACK_AB R156, R157, R156 ;  /* 0x0000009c9d9c723e */ /* 0x000fe200000000ff */
[----:B------:R-:W-:Y:S01]  /*af40*/  FMUL.FTZ R99, R11, R99 ;  /* 0x000000630b637220 */ /* 0x000fe20000410000 */
[----:B------:R-:W-:Y:S01]  /*af50*/  F2FP.F16.F32.PACK_AB R158, R159, R158 ;  /* 0x0000009e9f9e723e */ /* 0x000fe200000000ff */
[C---:B------:R-:W-:Y:S01]  /*af60*/  FMUL.FTZ R91, R2.reuse, R91 ;  /* 0x0000005b025b7220 */ /* 0x040fe20000410000 */
[----:B------:R-:W-:Y:S01]  /*af70*/  F2FP.F16.F32.PACK_AB R152, R153, R152 ;  /* 0x000000989998723e */ /* 0x000fe200000000ff */
[C---:B------:R-:W-:Y:S01]  /*af80*/  FMUL.FTZ R90, R2.reuse, R90 ;  /* 0x0000005a025a7220 */ /* 0x040fe20000410000 */
[----:B------:R-:W-:Y:S01]  /*af90*/  F2FP.F16.F32.PACK_AB R154, R155, R154 ;  /* 0x0000009a9b9a723e */ /* 0x000fe200000000ff */
[----:B------:R-:W-:Y:S01]  /*afa0*/  STS [R3], R160 ;  /* 0x000000a003007388 */ /* 0x000fe20000000800 */
[----:B------:R-:W-:Y:S01]  /*afb0*/  F2FP.F16.F32.PACK_AB R68, R69, R68 ;  /* 0x000000444544723e */ /* 0x000fe200000000ff */
[C---:B------:R-:W-:Y:S01]  /*afc0*/  FMUL.FTZ R95, R2.reuse, R95 ;  /* 0x0000005f025f7220 */ /* 0x040fe20000410000 */
[----:B------:R-:W-:Y:S01]  /*afd0*/  F2FP.F16.F32.PACK_AB R70, R71, R70 ;  /* 0x000000464746723e */ /* 0x000fe200000000ff */
[----:B------:R-:W-:Y:S01]  /*afe0*/  STS [R3+0x200], R162 ;  /* 0x000200a203007388 */ /* 0x000fe20000000800 */
[----:B------:R-:W-:Y:S01]  /*aff0*/  IADD3 R13, R3, R0, RZ ;  /* 0x00000000030d7210 */ /* 0x000fe20007ffe0ff */
[----:B------:R-:W-:Y:S01]  /*b000*/  FMUL.FTZ R94, R2, R94 ;  /* 0x0000005e025e7220 */ /* 0x000fe20000410000 */
[----:B------:R-:W-:Y:S01]  /*b010*/  F2FP.F16.F32.PACK_AB R80, R81, R80 ;  /* 0x000000505150723e */ /* 0x000fe200000000ff */
[----:B------:R-:W-:Y:S01]  /*b020*/  STS [R5], R148 ;  /* 0x0000009405007388 */ /* 0x000fe20000000800 */
[----:B------:R-:W-:Y:S01]  /*b030*/  F2FP.F16.F32.PACK_AB R82, R83, R82 ;  /* 0x000000525352723e */ /* 0x000fe200000000ff */
[----:B------:R-:W-:Y:S01]  /*b040*/  FMUL.FTZ R144, R9, R144 ;  /* 0x0000009009907220 */ /* 0x000fe20000410000 */
[----:B------:R-:W-:Y:S01]  /*b050*/  IADD3 R15, R0, R5, RZ ;  /* 0x00000005000f7210 */ /* 0x000fe20007ffe0ff */
[----:B------:R-:W-:Y:S01]  /*b060*/  STS [R5+0x200], R150 ;  /* 0x0002009605007388 */ /* 0x000fe20000000800 */
[----:B------:R-:W-:Y:S01]  /*b070*/  F2FP.F16.F32.PACK_AB R72, R73, R72 ;  /* 0x000000484948723e */ /* 0x000fe200000000ff */
[----:B------:R-:W-:Y:S01]  /*b080*/  FMUL.FTZ R145, R9, R145 ;  /* 0x0000009109917220 */ /* 0x000fe20000410000 */
[----:B------:R-:W-:Y:S01]  /*b090*/  F2FP.F16.F32.PACK_AB R74, R75, R74 ;  /* 0x0000004a4b4a723e */ /* 0x000fe200000000ff */
[C---:B------:R-:W-:Y:S01]  /*b0a0*/  FMUL.FTZ R146, R11.reuse, R146 ;  /* 0x000000920b927220 */ /* 0x040fe20000410000 */
[----:B------:R-:W-:Y:S01]  /*b0b0*/  FMUL.FTZ R147, R11, R147 ;  /* 0x000000930b937220 */ /* 0x000fe20000410000 */
[----:B------:R-:W-:Y:S01]  /*b0c0*/  F2FP.F16.F32.PACK_AB R76, R77, R76 ;  /* 0x0000004c4d4c723e */ /* 0x000fe200000000ff */
[----:B------:R-:W-:Y:S01]  /*b0d0*/  STS [R3+0x1000], R156 ;  /* 0x0010009c03007388 */ /* 0x000fe20000000800 */
[----:B------:R-:W-:Y:S01]  /*b0e0*/  F2FP.F16.F32.PACK_AB R78, R79, R78 ;  /* 0x0000004e4f4e723e */ /* 0x000fe200000000ff */
[C---:B------:R-:W-:Y:S01]  /*b0f0*/  FMUL.FTZ R108, R9.reuse, R108 ;  /* 0x0000006c096c7220 */ /* 0x040fe20000410000 */
[----:B------:R-:W-:Y:S01]  /*b100*/  FMUL.FTZ R109, R9, R109 ;  /* 0x0000006d096d7220 */ /* 0x000fe20000410000 */
[----:B------:R-:W-:Y:S01]  /*b110*/  STS [R3+0x1200], R158 ;  /* 0x0012009e03007388 */ /* 0x000fe20000000800 */
[C---:B------:R-:W-:Y:S01]  /*b120*/  FMUL.FTZ R110, R11.reuse, R110 ;  /* 0x0000006e0b6e7220 */ /* 0x040fe20000410000 */
[----:B------:R-:W-:Y:S01]  /*b130*/  FMUL.FTZ R111, R11, R111 ;  /* 0x0000006f0b6f7220 */ /* 0x000fe20000410000 */
[----:B------:R-:W-:Y:S01]  /*b140*/  F2FP.F16.F32.PACK_AB R84, R85, R84 ;  /* 0x000000545554723e */ /* 0x000fe200000000ff */
[----:B------:R-:W-:Y:S01]  /*b150*/  STS [R5+0x1000], R152 ;  /* 0x0010009805007388 */ /* 0x000fe20000000800 */
[----:B------:R-:W-:Y:S01]  /*b160*/  F2FP.F16.F32.PACK_AB R86, R87, R86 ;  /* 0x000000565756723e */ /* 0x000fe200000000ff */
[C---:B------:R-:W-:Y:S01]  /*b170*/  FMUL.FTZ R103, R2.reuse, R103 ;  /* 0x0000006702677220 */ /* 0x040fe20000410000 */
[C---:B------:R-:W-:Y:S01]  /*b180*/  FMUL.FTZ R102, R2.reuse, R102 ;  /* 0x0000006602667220 */ /* 0x040fe20000410000 */
[----:B------:R-:W-:Y:S01]  /*b190*/  STS [R5+0x1200], R154 ;  /* 0x0012009a05007388 */ /* 0x000fe20000000800 */
[----:B------:R-:W-:Y:S01]  /*b1a0*/  F2FP.F16.F32.PACK_AB R96, R97, R96 ;  /* 0x000000606160723e */ /* 0x000fe200000000ff */
[C---:B------:R-:W-:Y:S01]  /*b1b0*/  FMUL.FTZ R107, R2.reuse, R107 ;  /* 0x0000006b026b7220 */ /* 0x040fe20000410000 */
[----:B------:R-:W-:Y:S01]  /*b1c0*/  F2FP.F16.F32.PACK_AB R98, R99, R98 ;  /* 0x000000626362723e */ /* 0x000fe200000000ff */
[----:B------:R-:W-:Y:S01]  /*b1d0*/  STS [R13], R68 ;  /* 0x000000440d007388 */ /* 0x000fe20000000800 */
[C---:B------:R-:W-:Y:S01]  /*b1e0*/  FMUL.FTZ R106, R2.reuse, R106 ;  /* 0x0000006a026a7220 */ /* 0x040fe20000410000 */
[----:B------:R-:W-:Y:S01]  /*b1f0*/  F2FP.F16.F32.PACK_AB R88, R89, R88 ;  /* 0x000000585958723e */ /* 0x000fe200000000ff */
[----:B------:R-:W-:Y:S01]  /*b200*/  FMUL.FTZ R140, R9, R140 ;  /* 0x0000008c098c7220 */ /* 0x000fe20000410000 */
[----:B------:R-:W-:Y:S01]  /*b210*/  STS [R13+0x200], R70 ;  /* 0x000200460d007388 */ /* 0x000fe20000000800 */
[----:B------:R-:W-:Y:S01]  /*b220*/  F2FP.F16.F32.PACK_AB R90, R91, R90 ;  /* 0x0000005a5b5a723e */ /* 0x000fe200000000ff */
[----:B------:R-:W-:Y:S01]  /*b230*/  FMUL.FTZ R141, R9, R141 ;  /* 0x0000008d098d7220 */ /* 0x000fe20000410000 */
[C---:B------:R-:W-:Y:S01]  /*b240*/  FMUL.FTZ R142, R11.reuse, R142 ;  /* 0x0000008e0b8e7220 */ /* 0x040fe20000410000 */
[----:B------:R-:W-:Y:S01]  /*b250*/  STS [R15], R80 ;  /* 0x000000500f007388 */ /* 0x000fe20000000800 */
[----:B------:R-:W-:Y:S01]  /*b260*/  FMUL.FTZ R143, R11, R143 ;  /* 0x0000008f0b8f7220 */ /* 0x000fe20000410000 */
[----:B------:R-:W-:Y:S01]  /*b270*/  F2FP.F16.F32.PACK_AB R92, R93, R92 ;  /* 0x0000005c5d5c723e */ /* 0x000fe200000000ff */
[----:B------:R-:W-:Y:S01]  /*b280*/  FMUL.FTZ R120, R9, R120 ;  /* 0x0000007809787220 */ /* 0x000fe20000410000 */
[----:B------:R-:W-:Y:S01]  /*b290*/  STS [R15+0x200], R82 ;  /* 0x000200520f007388 */ /* 0x000fe20000000800 */
[----:B------:R-:W-:Y:S01]  /*b2a0*/  F2FP.F16.F32.PACK_AB R94, R95, R94 ;  /* 0x0000005e5f5e723e */ /* 0x000fe200000000ff */
[----:B------:R-:W-:Y:S01]  /*b2b0*/  FMUL.FTZ R121, R9, R121 ;  /* 0x0000007909797220 */ /* 0x000fe20000410000 */
[C---:B------:R-:W-:Y:S01]  /*b2c0*/  FMUL.FTZ R122, R11.reuse, R122 ;  /* 0x0000007a0b7a7220 */ /* 0x040fe20000410000 */
[----:B------:R-:W-:Y:S01]  /*b2d0*/  STS [R13+0x1000], R72 ;  /* 0x001000480d007388 */ /* 0x000fe20000000800 */
[----:B------:R-:W-:Y:S01]  /*b2e0*/  FMUL.FTZ R123, R11, R123 ;  /* 0x0000007b0b7b7220 */ /* 0x000fe20000410000 */
[----:B------:R-:W-:Y:S01]  /*b2f0*/  F2FP.F16.F32.PACK_AB R144, R145, R144 ;  /* 0x000000909190723e */ /* 0x000fe200000000ff */
[C---:B------:R-:W-:Y:S01]  /*b300*/  FMUL.FTZ R115, R2.reuse, R115 ;  /* 0x0000007302737220 */ /* 0x040fe20000410000 */
[----:B------:R-:W-:Y:S01]  /*b310*/  STS [R13+0x1200], R74 ;  /* 0x0012004a0d007388 */ /* 0x000fe20000000800 */
[----:B------:R-:W-:Y:S01]  /*b320*/  F2FP.F16.F32.PACK_AB R146, R147, R146 ;  /* 0x000000929392723e */ /* 0x000fe200000000ff */
[C---:B------:R-:W-:Y:S01]  /*b330*/  FMUL.FTZ R114, R2.reuse, R114 ;  /* 0x0000007202727220 */ /* 0x040fe20000410000 */
[----:B------:R-:W-:Y:S01]  /*b340*/  F2FP.F16.F32.PACK_AB R108, R109, R108 ;  /* 0x0000006c6d6c723e */ /* 0x000fe200000000ff */
[----:B------:R-:W-:Y:S01]  /*b350*/  STS [R15+0x1000], R76 ;  /* 0x0010004c0f007388 */ /* 0x000fe20000000800 */
[----:B------:R-:W-:Y:S01]  /*b360*/  F2FP.F16.F32.PACK_AB R110, R111, R110 ;  /* 0x0000006e6f6e723e */ /* 0x000fe200000000ff */
[----:B------:R-:W-:Y:S01]  /*b370*/  ULDC.U8 UR4, c[0x0][0x3d9] ;  /* 0x0000f64000047ab9 */ /* 0x000fe20000000000 */
[----:B------:R-:W-:Y:S01]  /*b380*/  F2FP.F16.F32.PACK_AB R100, R101, R100 ;  /* 0x000000646564723e */ /* 0x000fe200000000ff */
[----:B------:R-:W-:Y:S01]  /*b390*/  STS [R15+0x1200], R78 ;  /* 0x0012004e0f007388 */ /* 0x000fe20000000800 */
[----:B------:R-:W-:Y:S01]  /*b3a0*/  F2FP.F16.F32.PACK_AB R102, R103, R102 ;  /* 0x000000666766723e */ /* 0x000fe200000000ff */
[----:B------:R-:W-:Y:S01]  /*b3b0*/  UISETP.NE.AND UP0, UPT, UR4, URZ, UPT ;  /* 0x0000003f0400728c */ /* 0x000fe2000bf05270 */
[----:B------:R-:W-:Y:S01]  /*b3c0*/  F2FP.F16.F32.PACK_AB R104, R105, R104 ;  /* 0x000000686968723e */ /* 0x000fe200000000ff */
[----:B------:R-:W-:Y:S01]  /*b3d0*/  STS [R3+0x2000], R84 ;  /* 0x0020005403007388 */ /* 0x000fe20000000800 */
[----:B------:R-:W-:Y:S01]  /*b3e0*/  F2FP.F16.F32.PACK_AB R106, R107, R106 ;  /* 0x0000006a6b6a723e */ /* 0x000fe200000000ff */
[C---:B------:R-:W-:Y:S01]  /*b3f0*/  FMUL.FTZ R119, R2.reuse, R119 ;  /* 0x0000007702777220 */ /* 0x040fe20000410000 */
[----:B------:R-:W-:Y:S01]  /*b400*/  F2FP.F16.F32.PACK_AB R140, R141, R140 ;  /* 0x0000008c8d8c723e */ /* 0x000fe200000000ff */
[----:B------:R-:W-:Y:S01]  /*b410*/  STS [R3+0x2200], R86 ;  /* 0x0022005603007388 */ /* 0x000fe20000000800 */
[----:B------:R-:W-:Y:S01]  /*b420*/  F2FP.F16.F32.PACK_AB R142, R143, R142 ;  /* 0x0000008e8f8e723e */ /* 0x000fe200000000ff */
[C---:B------:R-:W-:Y:S01]  /*b430*/  FMUL.FTZ R118, R2.reuse, R118 ;  /* 0x0000007602767220 */ /* 0x040fe20000410000 */
[----:B------:R-:W-:Y:S01]  /*b440*/  F2FP.F16.F32.PACK_AB R120, R121, R120 ;  /* 0x000000787978723e */ /* 0x000fe200000000ff */
[----:B------:R-:W-:Y:S01]  /*b450*/  STS [R5+0x2000], R96 ;  /* 0x0020006005007388 */ /* 0x000fe20000000800 */
[----:B------:R-:W-:Y:S01]  /*b460*/  F2FP.F16.F32.PACK_AB R122, R123, R122 ;  /* 0x0000007a7b7a723e */ /* 0x000fe200000000ff */
[----:B------:R-:W-:Y:S01]  /*b470*/  @UP0 ULDC.64 UR8, c[0x0][0x2c0] ;  /* 0x0000b00000080ab9 */ /* 0x000fe20000000a00 */
[----:B------:R-:W-:Y:S01]  /*b480*/  F2FP.F16.F32.PACK_AB R112, R113, R112 ;  /* 0x000000707170723e */ /* 0x000fe200000000ff */
[----:B------:R-:W-:Y:S01]  /*b490*/  STS [R5+0x2200], R98 ;  /* 0x0022006205007388 */ /* 0x000fe20000000800 */
[----:B------:R-:W-:Y:S01]  /*b4a0*/  F2FP.F16.F32.PACK_AB R114, R115, R114 ;  /* 0x000000727372723e */ /* 0x000fe200000000ff */
[----:B------:R-:W-:Y:S01]  /*b4b0*/  @UP0 UIMAD UR15, UR9, UR8, URZ ;  /* 0x00000008090f02a4 */ /* 0x000fe2000f8e023f */
[C---:B------:R-:W-:Y:S01]  /*b4c0*/  FMUL.FTZ R136, R9.reuse, R136 ;  /* 0x0000008809887220 */ /* 0x040fe20000410000 */
[----:B------:R-:W-:Y:S01]  /*b4d0*/  STS [R3+0x3000], R88 ;  /* 0x0030005803007388 */ /* 0x000fe20000000800 */
[C---:B------:R-:W-:Y:S01]  /*b4e0*/  FMUL.FTZ R137, R9.reuse, R137 ;  /* 0x0000008909897220 */ /* 0x040fe20000410000 */
[----:B------:R-:W-:Y:S01]  /*b4f0*/  FMUL.FTZ R128, R9, R128 ;  /* 0x0000008009807220 */ /* 0x000fe20000410000 */
[C---:B------:R-:W-:Y:S01]  /*b500*/  FMUL.FTZ R138, R11.reuse, R138 ;  /* 0x0000008a0b8a7220 */ /* 0x040fe20000410000 */
[----:B------:R-:W-:Y:S01]  /*b510*/  STS [R3+0x3200], R90 ;  /* 0x0032005a03007388 */ /* 0x000fe20000000800 */
[----:B------:R-:W-:Y:S01]  /*b520*/  FMUL.FTZ R139, R11, R139 ;  /* 0x0000008b0b8b7220 */ /* 0x000fe20000410000 */
[----:B------:R-:W1:Y:S01]  /*b530*/  S2UR UR8, SR_CTAID.Z ;  /* 0x00000000000879c3 */ /* 0x000e620000002700 */
[----:B------:R-:W-:Y:S01]  /*b540*/  FMUL.FTZ R9, R9, R129 ;  /* 0x0000008109097220 */ /* 0x000fe20000410000 */
[----:B------:R-:W-:Y:S01]  /*b550*/  STS [R5+0x3000], R92 ;  /* 0x0030005c05007388 */ /* 0x000fe20000000800 */
[C---:B------:R-:W-:Y:S01]  /*b560*/  FMUL.FTZ R130, R11.reuse, R130 ;  /* 0x000000820b827220 */ /* 0x040fe20000410000 */
[----:B------:R-:W-:Y:S01]  /*b570*/  FMUL.FTZ R11, R11, R131 ;  /* 0x000000830b0b7220 */ /* 0x000fe20000410000 */
[C---:B------:R-:W-:Y:S01]  /*b580*/  FMUL.FTZ R127, R2.reuse, R127 ;  /* 0x0000007f027f7220 */ /* 0x040fe20000410000 */
[----:B------:R-:W-:Y:S01]  /*b590*/  STS [R5+0x3200], R94 ;  /* 0x0032005e05007388 */ /* 0x000fe20000000800 */
[C---:B------:R-:W-:Y:S01]  /*b5a0*/  FMUL.FTZ R126, R2.reuse, R126 ;  /* 0x0000007e027e7220 */ /* 0x040fe20000410000 */
[C---:B------:R-:W-:Y:S01]  /*b5b0*/  FMUL.FTZ R135, R2.reuse, R135 ;  /* 0x0000008702877220 */ /* 0x040fe20000410000 */
[----:B------:R-:W-:Y:S01]  /*b5c0*/  F2FP.F16.F32.PACK_AB R116, R117, R116 ;  /* 0x000000747574723e */ /* 0x000fe200000000ff */
[----:B------:R-:W-:Y:S01]  /*b5d0*/  STS [R13+0x2000], R144 ;  /* 0x002000900d007388 */ /* 0x000fe20000000800 */
[----:B------:R-:W-:Y:S01]  /*b5e0*/  F2FP.F16.F32.PACK_AB R118, R119, R118 ;  /* 0x000000767776723e */ /* 0x000fe200000000ff */
[----:B------:R-:W-:Y:S01]  /*b5f0*/  FMUL.FTZ R2, R2, R134 ;  /* 0x0000008602027220 */ /* 0x000fe20000410000 */
[----:B------:R-:W-:Y:S01]  /*b600*/  F2FP.F16.F32.PACK_AB R136, R137, R136 ;  /* 0x000000888988723e */ /* 0x000fe200000000ff */
[----:B------:R-:W-:Y:S01]  /*b610*/  STS [R13+0x2200], R146 ;  /* 0x002200920d007388 */ /* 0x000fe20000000800 */
[----:B------:R-:W-:Y:S01]  /*b620*/  F2FP.F16.F32.PACK_AB R138, R139, R138 ;  /* 0x0000008a8b8a723e */ /* 0x000fe200000000ff */
[----:B------:R-:W-:Y:S01]  /*b630*/  @!UP0 ULDC UR6, c[0x0][0x2e4] ;  /* 0x0000b90000068ab9 */ /* 0x000fe20000000800 */
[----:B------:R-:W-:Y:S01]  /*b640*/  F2FP.F16.F32.PACK_AB R9, R9, R128 ;  /* 0x000000800909723e */ /* 0x000fe200000000ff */
[----:B------:R-:W-:Y:S01]  /*b650*/  STS [R15+0x2000], R108 ;  /* 0x0020006c0f007388 */ /* 0x000fe20000000800 */
[----:B------:R-:W-:Y:S01]  /*b660*/  @!UP0 ULDC UR9, c[0x0][0x2c4] ;  /* 0x0000b10000098ab9 */ /* 0x000fe20000000800 */
[----:B------:R-:W-:Y:S01]  /*b670*/  UISETP.NE.OR UP2, UPT, UR4, URZ, !UP1 ;  /* 0x0000003f0400728c */ /* 0x000fe2000cf45670 */
[----:B------:R-:W-:Y:S01]  /*b680*/  F2FP.F16.F32.PACK_AB R11, R11, R130 ;  /* 0x000000820b0b723e */ /* 0x000fe200000000ff */
[----:B------:R-:W-:Y:S01]  /*b690*/  STS [R15+0x2200], R110 ;  /* 0x0022006e0f007388 */ /* 0x000fe20000000800 */
[----:B------:R-:W-:Y:S01]  /*b6a0*/  @!UP0 USEL UR15, UR9, UR6, !UP1 ;  /* 0x00000006090f8287 */ /* 0x000fe2000c800000 */
[----:B------:R-:W-:Y:S01]  /*b6b0*/  F2FP.F16.F32.PACK_AB R124, R125, R124 ;  /* 0x0000007c7d7c723e */ /* 0x000fe200000000ff */
[----:B------:R-:W-:Y:S01]  /*b6c0*/  @!UP0 ULDC UR5, c[0x0][0x270] ;  /* 0x00009c0000058ab9 */ /* 0x000fe20000000800 */
[----:B------:R-:W-:Y:S01]  /*b6d0*/  STS [R13+0x3000], R100 ;  /* 0x003000640d007388 */ /* 0x000fe20000000800 */
[----:B------:R-:W-:Y:S01]  /*b6e0*/  F2FP.F16.F32.PACK_AB R126, R127, R126 ;  /* 0x0000007e7f7e723e */ /* 0x000fe200000000ff */
[----:B------:R-:W-:Y:S01]  /*b6f0*/  @UP0 UMOV UR7, 0x1 ;  /* 0x0000000100070882 */ /* 0x000fe20000000000 */
[----:B------:R-:W-:Y:S01]  /*b700*/  F2FP.F16.F32.PACK_AB R2, R135, R2 ;  /* 0x000000028702723e */ /* 0x000fe200000000ff */
[----:B------:R-:W-:Y:S01]  /*b710*/  STS [R13+0x3200], R102 ;  /* 0x003200660d007388 */ /* 0x000fe20000000800 */
[----:B------:R-:W2:Y:S01]  /*b720*/  @P4 LDC R18, c[0x0][0x2e8] ;  /* 0x0000ba00ff124b82 */ /* 0x000ea20000000800 */
[----:B------:R-:W-:Y:S01]  /*b730*/  @!UP0 UIMAD UR7, UR15, UR5, URZ ;  /* 0x000000050f0782a4 */ /* 0x000fe2000f8e023f */
[----:B------:R-:W3:Y:S01]  /*b740*/  @P4 MUFU.LG2 R7, R7 ;  /* 0x0000000700074308 */ /* 0x000ee20000000c00 */
[----:B------:R-:W-:Y:S01]  /*b750*/  STS [R15+0x3000], R104 ;  /* 0x003000680f007388 */ /* 0x000fe20000000800 */
[----:B------:R-:W-:Y:S01]  /*b760*/  MOV R0, 0x7f800000 ;  /* 0x7f80000000007802 */ /* 0x000fe20000000f00 */
[----:B------:R-:W-:Y:S01]  /*b770*/  UIMAD UR6, UR11, UR7, URZ ;  /* 0x000000070b0672a4 */ /* 0x000fe2000f8e023f */
[----:B------:R-:W-:Y:S01]  /*b780*/  F2FP.F16.F32.PACK_AB R132, R133, R132 ;  /* 0x000000848584723e */ /* 0x000fe200000000ff */
[----:B------:R-:W-:Y:S01]  /*b790*/  STS [R15+0x3200], R106 ;  /* 0x0032006a0f007388 */ /* 0x000fe20000000800 */
[----:B------:R-:W-:Y:S01]  /*b7a0*/  @UP0 ULDC UR14, c[0x0][0x2c0] ;  /* 0x0000b000000e0ab9 */ /* 0x000fe20000000800 */
[----:B------:R-:W-:Y:S01]  /*b7b0*/  @!UP2 ULDC UR4, c[0x0][0x2c4] ;  /* 0x0000b1000004aab9 */ /* 0x000fe20000000800 */
[----:B------:R-:W4:Y:S01]  /*b7c0*/  @P3 MUFU.LG2 R6, R6 ;  /* 0x0000000600063308 */ /* 0x000f220000000c00 */
[----:B------:R-:W-:Y:S01]  /*b7d0*/  STS [R3+0x4000], R140 ;  /* 0x0040008c03007388 */ /* 0x000fe20000000800 */
[----:B------:R-:W-:Y:S01]  /*b7e0*/  @!UP0 UMOV UR14, 0x1 ;  /* 0x00000001000e8882 */ /* 0x000fe20000000000 */
[----:B------:R-:W-:-:S02]  /*b7f0*/  @!UP2 UIMAD UR4, UR11, UR4, URZ ;  /* 0x000000040b04a2a4 */ /* 0x000fc4000f8e023f */
[----:B------:R-:W-:Y:S01]  /*b800*/  STS [R3+0x4200], R142 ;  /* 0x0042008e03007388 */ /* 0x000fe20000000800 */
[----:B------:R-:W-:Y:S02]  /*b810*/  USEL UR6, UR6, URZ, UP2 ;  /* 0x0000003f06067287 */ /* 0x000fe40009000000 */
[----:B------:R-:W5:Y:S01]  /*b820*/  @P2 MUFU.LG2 R10, R10 ;  /* 0x0000000a000a2308 */ /* 0x000f620000000c00 */
[----:B------:R-:W-:Y:S01]  /*b830*/  STS [R5+0x4000], R120 ;  /* 0x0040007805007388 */ /* 0x000fe20000000800 */
[----:B------:R-:W-:Y:S01]  /*b840*/  UIMAD UR5, UR10, UR14, URZ ;  /* 0x0000000e0a0572a4 */ /* 0x000fe2000f8e023f */
[----:B---3--:R-:W-:Y:S01]  /*b850*/  @P4 FMUL.FTZ R20, R7, 0.69314718246459960938 ;  /* 0x3f31721807144820 */ /* 0x008fe20000410000 */
[----:B-1----:R-:W-:Y:S01]  /*b860*/  UIMAD UR15, UR8, UR15, UR6 ;  /* 0x0000000f080f72a4 */ /* 0x002fe2000f8e0206 */
[----:B------:R-:W-:Y:S01]  /*b870*/  STS [R5+0x4200], R122 ;  /* 0x0042007a05007388 */ /* 0x000fe20000000800 */
[----:B------:R-:W-:Y:S01]  /*b880*/  USHF.L.U32 UR7, UR5, 0x7, URZ ;  /* 0x0000000705077899 */ /* 0x000fe2000800063f */
[----:B--2---:R-:W-:Y:S01]  /*b890*/  @P4 FFMA.FTZ R16, R167, R18, R20 ;  /* 0x00000012a7104223 */ /* 0x004fe20000010014 */
[----:B------:R-:W-:Y:S01]  /*b8a0*/  @!UP2 UMOV UR16, UR4 ;  /* 0x000000040010ac82 */ /* 0x000fe20008000000 */
[----:B------:R-:W-:Y:S01]  /*b8b0*/  STS [R3+0x5000], R112 ;  /* 0x0050007003007388 */ /* 0x000fe20000000800 */
[----:B------:R-:W-:Y:S01]  /*b8c0*/  USHF.R.S32.HI UR6, URZ, 0x1f, UR15 ;  /* 0x0000001f3f067899 */ /* 0x000fe2000801140f */
[----:B----4-:R-:W-:Y:S01]  /*b8d0*/  @P3 FMUL.FTZ R7, R6, 0.69314718246459960938 ;  /* 0x3f31721806073820 */ /* 0x010fe20000410000 */
[----:B------:R-:W-:Y:S01]  /*b8e0*/  @!UP2 USHF.R.S32.HI UR17, URZ, 0x1f, UR4 ;  /* 0x0000001f3f11a899 */ /* 0x000fe20008011404 */
[----:B------:R1:W-:Y:S01]  /*b8f0*/  STS [R3+0x5200], R114 ;  /* 0x0052007203007388 */ /* 0x0003e20000000800 */
[----:B------:R-:W-:-:S02]  /*b900*/  USHF.R.S32.HI UR5, URZ, 0x1f, UR7 ;  /* 0x0000001f3f057899 */ /* 0x000fc40008011407 */
[----:B------:R-:W-:Y:S01]  /*b910*/  UIADD3 UR15, UP1, UP0, UR7, UR16, UR15 ;  /* 0x00000010070f7290 */ /* 0x000fe2000f83e00f */
[----:B------:R-:W-:Y:S01]  /*b920*/  STS [R5+0x5000], R116 ;  /* 0x0050007405007388 */ /* 0x000fe20000000800 */
[----:B-----5:R-:W-:Y:S02]  /*b930*/  @P2 FMUL.FTZ R10, R10, 0.69314718246459960938 ;  /* 0x3f3172180a0a2820 */ /* 0x020fe40000410000 */
[----:B------:R-:W-:Y:S01]  /*b940*/  UIADD3.X UR16, UR5, UR17, UR6, UP1, UP0 ;  /* 0x0000001105107290 */ /* 0x000fe20008fe0406 */
[----:B------:R2:W-:Y:S04]  /*b950*/  STS [R5+0x5200], R118 ;  /* 0x0052007605007388 */ /* 0x0005e80000000800 */
[----:B------:R-:W-:Y:S04]  /*b960*/  STS [R13+0x4000], R136 ;  /* 0x004000880d007388 */ /* 0x000fe80000000800 */
[----:B------:R-:W-:Y:S04]  /*b970*/  STS [R13+0x4200], R138 ;  /* 0x0042008a0d007388 */ /* 0x000fe80000000800 */
[----:B------:R3:W-:Y:S04]  /*b980*/  STS [R15+0x4000], R9 ;  /* 0x004000090f007388 */ /* 0x0007e80000000800 */
[----:B------:R-:W-:Y:S01]  /*b990*/  STS [R15+0x4200], R11 ;  /* 0x0042000b0f007388 */ /* 0x000fe20000000800 */
[----:B-1----:R-:W1:Y:S03]  /*b9a0*/  @P5 LDC R3, c[0x0][0x2e8] ;  /* 0x0000ba00ff035b82 */ /* 0x002e660000000800 */
[----:B------:R-:W-:Y:S04]  /*b9b0*/  STS [R13+0x5000], R124 ;  /* 0x0050007c0d007388 */ /* 0x000fe80000000800 */
[----:B------:R-:W-:Y:S01]  /*b9c0*/  STS [R13+0x5200], R126 ;  /* 0x0052007e0d007388 */ /* 0x000fe20000000800 */
[----:B--2---:R-:W-:-:S02]  /*b9d0*/  @P5 FMUL.FTZ R5, R8, 0.69314718246459960938 ;  /* 0x3f31721808055820 */ /* 0x004fc40000410000 */
[----:B------:R-:W2:Y:S01]  /*b9e0*/  @P2 LDC R8, c[0x0][0x2e8] ;  /* 0x0000ba00ff082b82 */ /* 0x000ea20000000800 */
[----:B------:R4:W-:Y:S04]  /*b9f0*/  STS [R15+0x5200], R2 ;  /* 0x005200020f007388 */ /* 0x0009e80000000800 */
[----:B------:R5:W-:Y:S03]  /*ba00*/  STS [R15+0x5000], R132 ;  /* 0x005000840f007388 */ /* 0x000be60000000800 */
[----:B---3--:R-:W3:Y:S01]  /*ba10*/  @P3 LDC R9, c[0x0][0x2e8] ;  /* 0x0000ba00ff093b82 */ /* 0x008ee20000000800 */
[----:B-1----:R-:W-:-:S07]  /*ba20*/  @P5 FFMA.FTZ R0, R168, R3, R5 ;  /* 0x00000003a8005223 */ /* 0x002fce0000010005 */
[----:B------:R-:W1:Y:S08]  /*ba30*/  LDC.64 R4, c[0x0][0x290] ;  /* 0x0000a400ff047b82 */ /* 0x000e700000000a00 */
[----:B----4-:R-:W4:Y:S01]  /*ba40*/  LDC.64 R2, c[0x0][0x2a0] ;  /* 0x0000a800ff027b82 */ /* 0x010f220000000a00 */
[----:B-----5:R-:W-:Y:S01]  /*ba50*/  MOV R15, 0x7f800000 ;  /* 0x7f800000000f7802 */ /* 0x020fe20000000f00 */
[----:B--2---:R-:W-:Y:S01]  /*ba60*/  @P2 FFMA.FTZ R15, R165, R8, R10 ;  /* 0x00000008a50f2223 */ /* 0x004fe2000001000a */
[----:B---3--:R-:W-:-:S05]  /*ba70*/  @P3 FFMA.FTZ R14, R166, R9, R7 ;  /* 0x00000009a60e3223 */ /* 0x008fca0000010007 */
[----:B------:R-:W-:Y:S06]  /*ba80*/  BAR.SYNC.DEFER_BLOCKING 0x0 ;  /* 0x0000000000007b1d */ /* 0x000fec0000010000 */
[----:B------:R-:W-:Y:S05]  /*ba90*/  @P6 BRA `(.L_x_10) ;  /* 0x0000000000a46947 */ /* 0x000fea0003800000 */
[----:B------:R-:W-:Y:S01]  /*baa0*/  SHF.R.S32.HI R7, RZ, 0x1f, R12 ;  /* 0x0000001fff077819 */ /* 0x000fe2000001140c */
[----:B------:R-:W-:-:S03]  /*bab0*/  UIMAD UR4, UR10, -0x80, UR9 ;  /* 0xffffff800a0478a4 */ /* 0x000fc6000f8e0209 */
[----:B------:R-:W-:-:S04]  /*bac0*/  LEA.HI R7, R7, R12, RZ, 0x2 ;  /* 0x0000000c07077211 */ /* 0x000fc800078f10ff */
[----:B------:R-:W-:-:S05]  /*bad0*/  LOP3.LUT R7, R7, 0xffffffc, RZ, 0xc0, !PT ;  /* 0x0ffffffc07077812 */ /* 0x000fca00078ec0ff */
[----:B------:R-:W-:-:S04]  /*bae0*/  IMAD.IADD R18, R12, 0x1, -R7 ;  /* 0x000000010c127824 */ /* 0x000fc800078e0a07 */
[----:B------:R-:W-:-:S04]  /*baf0*/  IMAD R18, R18, 0x10, R231 ;  /* 0x0000001012127824 */ /* 0x000fc800078e02e7 */
[C---:B------:R-:W-:Y:S01]  /*bb00*/  VIADD R21, R18.reuse, 0x8 ;  /* 0x0000000812157836 */ /* 0x040fe20000000000 */
[C---:B------:R-:W-:Y:S01]  /*bb10*/  ISETP.GE.AND P6, PT, R18.reuse, UR4, PT ;  /* 0x0000000412007c0c */ /* 0x040fe2000bfc6270 */
[C---:B------:R-:W-:Y:S02]  /*bb20*/  VIADD R20, R18.reuse, 0x40 ;  /* 0x0000004012147836 */ /* 0x040fe40000000000 */
[----:B------:R-:W-:Y:S01]  /*bb30*/  VIADD R19, R18, 0x48 ;  /* 0x0000004812137836 */ /* 0x000fe20000000000 */
[----:B------:R-:W-:Y:S02]  /*bb40*/  ISETP.GE.AND P5, PT, R21, UR4, PT ;  /* 0x0000000415007c0c */ /* 0x000fe4000bfa6270 */
[----:B------:R-:W-:Y:S02]  /*bb50*/  ISETP.GE.AND P4, PT, R20, UR4, PT ;  /* 0x0000000414007c0c */ /* 0x000fe4000bf86270 */
[----:B------:R-:W-:-:S05]  /*bb60*/  ISETP.GE.AND P3, PT, R19, UR4, PT ;  /* 0x0000000413007c0c */ /* 0x000fca000bf66270 */
[----:B------:R-:W2:Y:S01]  /*bb70*/  @!P6 LDC.64 R12, c[0x0][0x2b0] ;  /* 0x0000ac00ff0ceb82 */ /* 0x000ea20000000a00 */
[----:B------:R-:W-:-:S03]  /*bb80*/  @!P6 IMAD R18, R18, UR14, RZ ;  /* 0x0000000e1212ec24 */ /* 0x000fc6000f8e02ff */
[----:B------:R-:W-:Y:S02]  /*bb90*/  @!P5 IMAD R21, R21, UR14, RZ ;  /* 0x0000000e1515dc24 */ /* 0x000fe4000f8e02ff */
[----:B------:R-:W-:Y:S01]  /*bba0*/  @!P6 IADD3 R17, P0, R18, UR15, RZ ;  /* 0x0000000f1211ec10 */ /* 0x000fe2000ff1e0ff */
[----:B------:R-:W-:Y:S01]  /*bbb0*/  @!P4 IMAD R20, R20, UR14, RZ ;  /* 0x0000000e1414cc24 */ /* 0x000fe2000f8e02ff */
[----:B------:R-:W3:Y:S01]  /*bbc0*/  @!P5 LDC.64 R10, c[0x0][0x2b0] ;  /* 0x0000ac00ff0adb82 */ /* 0x000ee20000000a00 */
[----:B------:R-:W-:Y:S01]  /*bbd0*/  @!P3 IMAD R19, R19, UR14, RZ ;  /* 0x0000000e1313bc24 */ /* 0x000fe2000f8e02ff */
[----:B------:R-:W-:-:S06]  /*bbe0*/  @!P6 LEA.HI.X.SX32 R18, R18, UR16, 0x1, P0 ;  /* 0x000000101212ec11 */ /* 0x000fcc00080f0eff */
[----:B------:R-:W5:Y:S08]  /*bbf0*/  @!P4 LDC.64 R8, c[0x0][0x2b0] ;  /* 0x0000ac00ff08cb82 */ /* 0x000f700000000a00 */
[----:B------:R-:W1:Y:S01]  /*bc00*/  @!P3 LDC.64 R6, c[0x0][0x2b0] ;  /* 0x0000ac00ff06bb82 */ /* 0x000e620000000a00 */
[----:B--2---:R-:W-:Y:S02]  /*bc10*/  @!P6 LEA R22, P1, R17, R12, 0x2 ;  /* 0x0000000c1116e211 */ /* 0x004fe400078210ff */
[----:B------:R-:W-:-:S02]  /*bc20*/  @!P5 IADD3 R12, P0, R21, UR15, RZ ;  /* 0x0000000f150cdc10 */ /* 0x000fc4000ff1e0ff */
[----:B------:R-:W-:Y:S02]  /*bc30*/  @!P6 LEA.HI.X R23, R17, R13, R18, 0x2, P1 ;  /* 0x0000000d1117e211 */ /* 0x000fe400008f1412 */
[----:B------:R-:W-:Y:S02]  /*bc40*/  @!P5 LEA.HI.X.SX32 R21, R21, UR16, 0x1, P0 ;  /* 0x000000101515dc11 */ /* 0x000fe400080f0eff */
[----:B---3--:R-:W-:Y:S01]  /*bc50*/  @!P5 LEA R24, P2, R12, R10, 0x2 ;  /* 0x0000000a0c18d211 */ /* 0x008fe200078410ff */
[----:B------:R2:W-:Y:S01]  /*bc60*/  @!P6 STG.E desc[UR12][R22.64], R0 ;  /* 0x000000001600e986 */ /* 0x0005e2000c10190c */
[----:B------:R-:W-:Y:S02]  /*bc70*/  @!P4 IADD3 R10, P1, R20, UR15, RZ ;  /* 0x0000000f140acc10 */ /* 0x000fe4000ff3e0ff */
[----:B------:R-:W-:Y:S02]  /*bc80*/  @!P3 IADD3 R13, P0, R19, UR15, RZ ;  /* 0x0000000f130dbc10 */ /* 0x000fe4000ff1e0ff */
[----:B------:R-:W-:-:S02]  /*bc90*/  @!P5 LEA.HI.X R25, R12, R11, R21, 0x2, P2 ;  /* 0x0000000b0c19d211 */ /* 0x000fc400010f1415 */
[----:B------:R-:W-:Y:S02]  /*bca0*/  @!P4 LEA.HI.X.SX32 R20, R20, UR16, 0x1, P1 ;  /* 0x000000101414cc11 */ /* 0x000fe400088f0eff */
[----:B------:R-:W-:Y:S01]  /*bcb0*/  @!P3 LEA.HI.X.SX32 R12, R19, UR16, 0x1, P0 ;  /* 0x00000010130cbc11 */ /* 0x000fe200080f0eff */
[----:B------:R2:W-:Y:S01]  /*bcc0*/  @!P5 STG.E desc[UR12][R24.64], R16 ;  /* 0x000000101800d986 */ /* 0x0005e2000c10190c */
[C---:B-----5:R-:W-:Y:S02]  /*bcd0*/  @!P4 LEA R8, P1, R10.reuse, R8, 0x2 ;  /* 0x000000080a08c211 */ /* 0x060fe400078210ff */
[C---:B-1----:R-:W-:Y:S02]  /*bce0*/  @!P3 LEA R6, P0, R13.reuse, R6, 0x2 ;  /* 0x000000060d06b211 */ /* 0x042fe400078010ff */
[----:B------:R-:W-:Y:S02]  /*bcf0*/  @!P4 LEA.HI.X R9, R10, R9, R20, 0x2, P1 ;  /* 0x000000090a09c211 */ /* 0x000fe400008f1414 */
[----:B------:R-:W-:-:S03]  /*bd00*/  @!P3 LEA.HI.X R7, R13, R7, R12, 0x2, P0 ;  /* 0x000000070d07b211 */ /* 0x000fc600000f140c */
[----:B------:R2:W-:Y:S04]  /*bd10*/  @!P4 STG.E desc[UR12][R8.64], R14 ;  /* 0x0000000e0800c986 */ /* 0x0005e8000c10190c */
[----:B------:R2:W-:Y:S02]  /*bd20*/  @!P3 STG.E desc[UR12][R6.64], R15 ;  /* 0x0000000f0600b986 */ /* 0x0005e4000c10190c */
.L_x_10:
[----:B------:R-:W-:Y:S05]  /*bd30*/  BSYNC B0 ;  /* 0x0000000000007941 */ /* 0x000fea0003800000 */
.L_x_9:
[----:B------:R-:W-:Y:S01]  /*bd40*/  USHF.R.S32.HI UR4, URZ, 0x1f, UR11 ;  /* 0x0000001f3f047899 */ /* 0x000fe2000801140b */
[----:B------:R-:W-:Y:S01]  /*bd50*/  SHF.R.S32.HI R237, RZ, 0x1f, R236 ;  /* 0x0000001fffed7819 */ /* 0x000fe200000114ec */
[----:B------:R-:W3:Y:S01]  /*bd60*/  LDS.128 R44, [R230] ;  /* 0x00000000e62c7984 */ /* 0x000ee20000000c00 */
[----:B------:R-:W-:-:S03]  /*bd70*/  ULDC.64 UR6, c[0x0][0x298] ;  /* 0x0000a60000067ab9 */ /* 0x000fc60000000a00 */
[C---:B-12---:R-:W-:Y:S01]  /*bd80*/  IMAD R0, R4.reuse, UR4, RZ ;  /* 0x0000000404007c24 */ /* 0x046fe2000f8e02ff */
[----:B------:R-:W-:Y:S01]  /*bd90*/  USHF.R.S32.HI UR4, URZ, 0x1f, UR8 ;  /* 0x0000001f3f047899 */ /* 0x000fe20008011408 */
[----:B------:R-:W-:Y:S01]  /*bda0*/  IMAD.WIDE.U32 R52, R4, UR11, R236 ;  /* 0x0000000b04347c25 */ /* 0x000fe2000f8e00ec */
[----:B------:R-:W1:Y:S03]  /*bdb0*/  LDS.128 R28, [R230+0x2000] ;  /* 0x00200000e61c7984 */ /* 0x000e660000000c00 */
[----:B------:R-:W-:Y:S01]  /*bdc0*/  IMAD R5, R5, UR11, R0 ;  /* 0x0000000b05057c24 */ /* 0x000fe2000f8e0200 */
[----:B------:R-:W2:Y:S01]  /*bdd0*/  LDS.128 R12, [R230+0x4000] ;  /* 0x00400000e60c7984 */ /* 0x000ea20000000c00 */
[----:B----4-:R-:W-:Y:S01]  /*bde0*/  IMAD R0, R2, UR4, RZ ;  /* 0x0000000402007c24 */ /* 0x010fe2000f8e02ff */
[----:B------:R-:W-:Y:S02]  /*bdf0*/  ULDC.64 UR4, c[0x0][0x280] ;  /* 0x0000a00000047ab9 */ /* 0x000fe40000000a00 */
[----:B------:R-:W-:Y:S01]  /*be00*/  IADD3 R53, R53, R5, RZ ;  /* 0x0000000535357210 */ /* 0x000fe20007ffe0ff */
[----:B------:R-:W4:Y:S01]  /*be10*/  LDS.128 R40, [R230+0x800] ;  /* 0x00080000e6287984 */ /* 0x000f220000000c00 */
[----:B------:R-:W-:-:S03]  /*be20*/  IMAD R3, R3, UR8, R0 ;  /* 0x0000000803037c24 */ /* 0x000fc6000f8e0200 */
[----:B------:R-:W5:Y:S01]  /*be30*/  LDS.128 R24, [R230+0x2800] ;  /* 0x00280000e6187984 */ /* 0x000f620000000c00 */
[----:B------:R-:W-:-:S03]  /*be40*/  IMAD.WIDE.U32 R52, R2, UR8, R52 ;  /* 0x0000000802347c25 */ /* 0x000fc6000f8e0034 */
[----:B------:R-:W5:Y:S02]  /*be50*/  LDS.128 R8, [R230+0x4800] ;  /* 0x00480000e6087984 */ /* 0x000f640000000c00 */
[----:B------:R-:W-:Y:S01]  /*be60*/  IADD3 R53, R53, R3, RZ ;  /* 0x0000000335357210 */ /* 0x000fe20007ffe0ff */
[----:B------:R-:W-:Y:S01]  /*be70*/  IMAD R3, R239, UR6, RZ ;  /* 0x00000006ef037c24 */ /* 0x000fe2000f8e02ff */
[----:B------:R-:W5:Y:S01]  /*be80*/  LDS.128 R36, [R230+0x1000] ;  /* 0x00100000e6247984 */ /* 0x000f620000000c00 */
[----:B------:R-:W-:-:S03]  /*be90*/  IMAD.WIDE.U32 R52, R238, UR6, R52 ;  /* 0x00000006ee347c25 */ /* 0x000fc6000f8e0034 */
[----:B------:R-:W5:Y:S01]  /*bea0*/  LDS.128 R20, [R230+0x3000] ;  /* 0x00300000e6147984 */ /* 0x000f620000000c00 */
[----:B------:R-:W-:-:S03]  /*beb0*/  IMAD R3, R238, UR7, R3 ;  /* 0x00000007ee037c24 */ /* 0x000fc6000f8e0203 */
[----:B------:R-:W5:Y:S01]  /*bec0*/  LDS.128 R4, [R230+0x5000] ;  /* 0x00500000e6047984 */ /* 0x000f620000000c00 */
[C---:B------:R-:W-:Y:S01]  /*bed0*/  LEA R2, P0, R52.reuse, UR4, 0x1 ;  /* 0x0000000434027c11 */ /* 0x040fe2000f8008ff */
[----:B------:R-:W-:Y:S02]  /*bee0*/  USHF.L.U32 UR4, UR6, 0x6, URZ ;  /* 0x0000000606047899 */ /* 0x000fe4000800063f */
[----:B------:R-:W5:Y:S01]  /*bef0*/  LDS.128 R32, [R230+0x1800] ;  /* 0x00180000e6207984 */ /* 0x000f620000000c00 */
[----:B------:R-:W-:Y:S01]  /*bf00*/  IADD3 R3, R53, R3, RZ ;  /* 0x0000000335037210 */ /* 0x000fe20007ffe0ff */
[----:B------:R-:W-:Y:S02]  /*bf10*/  USHF.L.U64.HI UR6, UR6, 0x6, UR7 ;  /* 0x0000000606067899 */ /* 0x000fe40008010207 */
[----:B------:R-:W5:Y:S01]  /*bf20*/  LDS.128 R16, [R230+0x3800] ;  /* 0x00380000e6107984 */ /* 0x000f620000000c00 */
[----:B------:R-:W-:Y:S02]  /*bf30*/  LEA.HI.X R3, R52, UR5, R3, 0x1, P0 ;  /* 0x0000000534037c11 */ /* 0x000fe400080f0c03 */
[----:B------:R-:W-:Y:S01]  /*bf40*/  IADD3 R52, P0, R2, UR4, RZ ;  /* 0x0000000402347c10 */ /* 0x000fe2000ff1e0ff */
[----:B------:R-:W5:Y:S03]  /*bf50*/  LDS.128 R48, [R230+0x5800] ;  /* 0x00580000e6307984 */ /* 0x000f660000000c00 */
[----:B------:R-:W-:Y:S01]  /*bf60*/  IADD3.X R53, R3, UR6, RZ, P0, !PT ;  /* 0x0000000603357c10 */ /* 0x000fe200087fe4ff */
[----:B---3--:R-:W-:Y:S01]  /*bf70*/  STG.E.128 desc[UR12][R2.64], R44 ;  /* 0x0000002c02007986 */ /* 0x008fe2000c101d0c */
[----:B------:R-:W-:-:S03]  /*bf80*/  IADD3 R54, P0, R52, UR4, RZ ;  /* 0x0000000434367c10 */ /* 0x000fc6000ff1e0ff */
[----:B-1----:R-:W-:Y:S01]  /*bf90*/  STG.E.128 desc[UR12][R2.64+0x40], R28 ;  /* 0x0000401c02007986 */ /* 0x002fe2000c101d0c */
[----:B------:R-:W-:Y:S02]  /*bfa0*/  IADD3.X R55, R53, UR6, RZ, P0, !PT ;  /* 0x0000000635377c10 */ /* 0x000fe400087fe4ff */
[----:B------:R-:W-:Y:S01]  /*bfb0*/  IADD3 R56, P0, R54, UR4, RZ ;  /* 0x0000000436387c10 */ /* 0x000fe2000ff1e0ff */
[----:B--2---:R-:W-:Y:S03]  /*bfc0*/  STG.E.128 desc[UR12][R2.64+0x80], R12 ;  /* 0x0000800c02007986 */ /* 0x004fe6000c101d0c */
[----:B------:R-:W-:Y:S01]  /*bfd0*/  IADD3.X R57, R55, UR6, RZ, P0, !PT ;  /* 0x0000000637397c10 */ /* 0x000fe200087fe4ff */
[----:B----4-:R-:W-:Y:S04]  /*bfe0*/  STG.E.128 desc[UR12][R52.64], R40 ;  /* 0x0000002834007986 */ /* 0x010fe8000c101d0c */
[----:B-----5:R-:W-:Y:S04]  /*bff0*/  STG.E.128 desc[UR12][R52.64+0x40], R24 ;  /* 0x0000401834007986 */ /* 0x020fe8000c101d0c */
[----:B------:R-:W-:Y:S04]  /*c000*/  STG.E.128 desc[UR12][R52.64+0x80], R8 ;  /* 0x0000800834007986 */ /* 0x000fe8000c101d0c */
[----:B------:R-:W-:Y:S04]  /*c010*/  STG.E.128 desc[UR12][R54.64], R36 ;  /* 0x0000002436007986 */ /* 0x000fe8000c101d0c */
[----:B------:R-:W-:Y:S04]  /*c020*/  STG.E.128 desc[UR12][R54.64+0x40], R20 ;  /* 0x0000401436007986 */ /* 0x000fe8000c101d0c */
[----:B------:R-:W-:Y:S04]  /*c030*/  STG.E.128 desc[UR12][R54.64+0x80], R4 ;  /* 0x0000800436007986 */ /* 0x000fe8000c101d0c */
[----:B------:R-:W-:Y:S04]  /*c040*/  STG.E.128 desc[UR12][R56.64], R32 ;  /* 0x0000002038007986 */ /* 0x000fe8000c101d0c */
[----:B------:R-:W-:Y:S04]  /*c050*/  STG.E.128 desc[UR12][R56.64+0x40], R16 ;  /* 0x0000401038007986 */ /* 0x000fe8000c101d0c */
[----:B------:R-:W-:Y:S01]  /*c060*/  STG.E.128 desc[UR12][R56.64+0x80], R48 ;  /* 0x0000803038007986 */ /* 0x000fe2000c101d0c */
[----:B------:R-:W-:Y:S05]  /*c070*/  EXIT ;  /* 0x000000000000794d */ /* 0x000fea0003800000 */
.L_x_0:
[----:B------:R-:W-:Y:S01]  /*c080*/  SHF.R.S32.HI R3, RZ, 0x1f, R130 ;  /* 0x0000001fff037819 */ /* 0x000fe20000011482 */
[----:B------:R-:W-:Y:S01]  /*c090*/  ULDC.64 UR4, c[0x0][0x290] ;  /* 0x0000a40000047ab9 */ /* 0x000fe20000000a00 */
[----:B------:R-:W-:Y:S01]  /*c0a0*/  SHF.R.S32.HI R0, RZ, 0x1f, R13 ;  /* 0x0000001fff007819 */ /* 0x000fe2000001140d */
[----:B------:R-:W-:Y:S01]  /*c0b0*/  ULDC.U8 UR8, c[0x0][0x3d9] ;  /* 0x0000f64000087ab9 */ /* 0x000fe20000000000 */
[----:B------:R-:W-:Y:S01]  /*c0c0*/  LEA.HI R2, R3, R130, RZ, 0x2 ;  /* 0x0000008203027211 */ /* 0x000fe200078f10ff */
[----:B------:R-:W-:Y:S01]  /*c0d0*/  UISETP.NE.AND UP1, UPT, UR8, URZ, UPT ;  /* 0x0000003f0800728c */ /* 0x000fe2000bf25270 */
[----:B------:R-:W-:Y:S01]  /*c0e0*/  LOP3.LUT P3, RZ, R130, 0x3, RZ, 0xc0, !PT ;  /* 0x0000000382ff7812 */ /* 0x000fe2000786c0ff */
[----:B------:R-:W-:Y:S01]  /*c0f0*/  IMAD R0, R0, UR4, RZ ;  /* 0x0000000400007c24 */ /* 0x000fe2000f8e02ff */
[----:B------:R-:W-:Y:S01]  /*c100*/  LOP3.LUT R3, R2, 0x1ffffffc, RZ, 0xc0, !PT ;  /* 0x1ffffffc02037812 */ /* 0x000fe200078ec0ff */
[----:B------:R-:W-:Y:S01]  /*c110*/  ULDC.U8 UR10, c[0x0][0x3d8] ;  /* 0x0000f600000a7ab9 */ /* 0x000fe20000000000 */
[----:B------:R-:W-:Y:S01]  /*c120*/  SHF.R.S32.HI R2, RZ, 0x2, R2 ;  /* 0x00000002ff027819 */ /* 0x000fe20000011402 */
[----:B------:R-:W-:Y:S01]  /*c130*/  ULDC.64 UR6, c[0x0][0x298] ;  /* 0x0000a60000067ab9 */ /* 0x000fe20000000a00 */
[----:B------:R-:W-:Y:S01]  /*c140*/  ISETP.NE.AND P1, PT, RZ, UR10, PT ;  /* 0x0000000aff007c0c */ /* 0x000fe2000bf25270 */
[----:B------:R-:W-:Y:S01]  /*c150*/  IMAD.IADD R4, R130, 0x1, -R3 ;  /* 0x0000000182047824 */ /* 0x000fe200078e0a03 */
[----:B------:R-:W-:Y:S01]  /*c160*/  BSSY B0, `(.L_x_11) ;  /* 0x0000051000007945 */ /* 0x000fe20003800000 */
[----:B------:R-:W-:Y:S01]  /*c170*/  IMAD R3, R13, UR5, R0 ;  /* 0x000000050d037c24 */ /* 0x000fe2000f8e0200 */
[----:B------:R-:W-:Y:S01]  /*c180*/  SHF.R.S32.HI R0, RZ, 0x1f, R23 ;  /* 0x0000001fff007819 */ /* 0x000fe20000011417 */
[----:B------:R-:W-:Y:S01]  /*c190*/  IMAD.SHL.U32 R4, R4, 0x8, RZ ;  /* 0x0000000804047824 */ /* 0x000fe200078e00ff */
[----:B------:R-:W-:Y:S01]  /*c1a0*/  @!UP1 UISETP.NE.AND UP0, UPT, UR10, URZ, UPT ;  /* 0x0000003f0a00928c */ /* 0x000fe2000bf05270 */
[----:B------:R-:W-:Y:S01]  /*c1b0*/  ISETP.EQ.AND P1, PT, RZ, UR8, P1 ;  /* 0x00000008ff007c0c */ /* 0x000fe20008f22270 */
[----:B------:R-:W-:Y:S01]  /*c1c0*/  @UP1 ULDC UR9, c[0x0][0x2c0] ;  /* 0x0000b00000091ab9 */ /* 0x000fe20000000800 */
[----:B------:R-:W-:Y:S01]  /*c1d0*/  VIADD R7, R2, 0x60 ;  /* 0x0000006002077836 */ /* 0x000fe20000000000 */
[----:B------:R-:W-:Y:S01]  /*c1e0*/  SHF.R.S32.HI R5, RZ, 0x1f, R4 ;  /* 0x0000001fff057819 */ /* 0x000fe20000011404 */
[----:B------:R-:W-:-:S02]  /*c1f0*/  @UP1 UIMAD UR9, UR15, UR9, URZ ;  /* 0x000000090f0912a4 */ /* 0x000fc4000f8e023f */
[----:B------:R-:W-:Y:S01]  /*c200*/  IMAD.WIDE.U32 R4, R13, UR4, R4 ;  /* 0x000000040d047c25 */ /* 0x000fe2000f8e0004 */
[----:B------:R-:W-:-:S03]  /*c210*/  ULDC.64 UR4, c[0x0][0x2a0] ;  /* 0x0000a80000047ab9 */ /* 0x000fc60000000a00 */
[----:B------:R-:W-:Y:S01]  /*c220*/  IMAD.IADD R5, R3, 0x1, R5 ;  /* 0x0000000103057824 */ /* 0x000fe200078e0205 */
[----:B------:R-:W-:Y:S01]  /*c230*/  SHF.R.S32.HI R3, RZ, 0x1f, R2 ;  /* 0x0000001fff037819 */ /* 0x000fe20000011402 */
[----:B------:R-:W-:Y:S02]  /*c240*/  IMAD R0, R0, UR4, RZ ;  /* 0x0000000400007c24 */ /* 0x000fe4000f8e02ff */
[----:B------:R-:W-:Y:S01]  /*c250*/  IMAD.WIDE.U32 R8, R23, UR4, R4 ;  /* 0x0000000417087c25 */ /* 0x000fe2000f8e0004 */
[----:B------:R-:W-:Y:S02]  /*c260*/  @!UP1 ULDC UR4, c[0x0][0x2e4] ;  /* 0x0000b90000049ab9 */ /* 0x000fe40000000800 */
[----:B------:R-:W-:Y:S01]  /*c270*/  @!UP1 USEL UR9, UR15, UR4, !UP0 ;  /* 0x000000040f099287 */ /* 0x000fe2000c000000 */
[----:B------:R-:W-:Y:S02]  /*c280*/  IMAD.WIDE R10, R238, 0x80, R2 ;  /* 0x00000080ee0a7825 */ /* 0x000fe400078e0202 */
[----:B------:R-:W-:-:S02]  /*c290*/  @!UP1 ULDC UR4, c[0x0][0x270] ;  /* 0x00009c0000049ab9 */ /* 0x000fc40000000800 */
[----:B------:R-:W-:Y:S01]  /*c2a0*/  IMAD R0, R23, UR5, R0 ;  /* 0x0000000517007c24 */ /* 0x000fe2000f8e0200 */
[----:B------:R-:W-:Y:S01]  /*c2b0*/  @UP1 UMOV UR5, 0x1 ;  /* 0x0000000100051882 */ /* 0x000fe20000000000 */
[----:B------:R-:W-:Y:S01]  /*c2c0*/  IMAD R5, R11, UR6, RZ ;  /* 0x000000060b057c24 */ /* 0x000fe2000f8e02ff */
[----:B------:R-:W-:Y:S01]  /*c2d0*/  @!UP1 UIMAD UR5, UR9, UR4, URZ ;  /* 0x00000004090592a4 */ /* 0x000fe2000f8e023f */
[----:B------:R-:W-:Y:S02]  /*c2e0*/  IMAD.IADD R9, R0, 0x1, R9 ;  /* 0x0000000100097824 */ /* 0x000fe400078e0209 */
[C---:B------:R-:W-:Y:S01]  /*c2f0*/  IMAD R5, R10.reuse, UR7, R5 ;  /* 0x000000070a057c24 */ /* 0x040fe2000f8e0205 */
[----:B------:R-:W-:Y:S01]  /*c300*/  USHF.L.U64.HI UR7, UR6, 0x6, UR7 ;  /* 0x0000000606077899 */ /* 0x000fe20008010207 */
[----:B------:R-:W-:-:S04]  /*c310*/  IMAD.WIDE.U32 R10, R10, UR6, R8 ;  /* 0x000000060a0a7c25 */ /* 0x000fc8000f8e0008 */
[----:B------:R-:W-:Y:S01]  /*c320*/  IMAD R6, R13, UR5, RZ ;  /* 0x000000050d067c24 */ /* 0x000fe2000f8e02ff */
[----:B------:R-:W-:Y:S01]  /*c330*/  ULDC.64 UR4, c[0x0][0x280] ;  /* 0x0000a00000047ab9 */ /* 0x000fe20000000a00 */
[----:B------:R-:W-:Y:S01]  /*c340*/  IMAD.IADD R0, R5, 0x1, R11 ;  /* 0x0000000105007824 */ /* 0x000fe200078e020b */
[----:B------:R-:W-:Y:S01]  /*c350*/  LEA R8, P0, R10, UR4, 0x1 ;  /* 0x000000040a087c11 */ /* 0x000fe2000f8008ff */
[----:B------:R-:W-:Y:S01]  /*c360*/  USHF.L.U32 UR4, UR6, 0x6, URZ ;  /* 0x0000000606047899 */ /* 0x000fe2000800063f */
[----:B------:R-:W-:Y:S01]  /*c370*/  IMAD R4, R13, UR15, RZ ;  /* 0x0000000f0d047c24 */ /* 0x000fe2000f8e02ff */
[----:B------:R-:W-:Y:S01]  /*c380*/  SEL R6, R6, RZ, !P1 ;  /* 0x000000ff06067207 */ /* 0x000fe20004800000 */
[----:B------:R-:W-:Y:S01]  /*c390*/  @UP1 ULDC UR6, c[0x0][0x2c0] ;  /* 0x0000b00000061ab9 */ /* 0x000fe20000000800 */
[----:B------:R-:W-:Y:S01]  /*c3a0*/  LEA.HI.X R9, R10, UR5, R0, 0x1, P0 ;  /* 0x000000050a097c11 */ /* 0x000fe200080f0c00 */
[----:B------:R-:W-:Y:S01]  /*c3b0*/  @!UP1 UMOV UR6, 0x1 ;  /* 0x0000000100069882 */ /* 0x000fe20000000000 */
[----:B------:R-:W-:Y:S01]  /*c3c0*/  IADD3 R12, P0, R8, UR4, RZ ;  /* 0x00000004080c7c10 */ /* 0x000fe2000ff1e0ff */
[----:B------:R-:W-:Y:S01]  /*c3d0*/  IMAD R23, R23, UR9, R6 ;  /* 0x0000000917177c24 */ /* 0x000fe2000f8e0206 */
[----:B------:R-:W-:Y:S01]  /*c3e0*/  IADD3 R6, -R133, UR15, RZ ;  /* 0x0000000f85067c10 */ /* 0x000fe2000fffe1ff */
[----:B------:R1:W-:Y:S01]  /*c3f0*/  STG.E.128 desc[UR12][R8.64], RZ ;  /* 0x000000ff08007986 */ /* 0x0003e2000c101d0c */
[----:B------:R-:W-:Y:S01]  /*c400*/  IADD3.X R13, R9, UR7, RZ, P0, !PT ;  /* 0x00000007090d7c10 */ /* 0x000fe200087fe4ff */
[----:B------:R-:W-:Y:S01]  /*c410*/  IMAD R133, R133, UR6, RZ ;  /* 0x0000000685857c24 */ /* 0x000fe2000f8e02ff */
[----:B------:R-:W-:Y:S01]  /*c420*/  IADD3 R14, P0, R12, UR4, RZ ;  /* 0x000000040c0e7c10 */ /* 0x000fe2000ff1e0ff */
[----:B------:R1:W-:Y:S01]  /*c430*/  STG.E.128 desc[UR12][R8.64+0x40], RZ ;  /* 0x000040ff08007986 */ /* 0x0003e2000c101d0c */
[C---:B------:R-:W-:Y:S01]  /*c440*/  ISETP.GE.OR P6, PT, R2.reuse, R6, P3 ;  /* 0x000000060200720c */ /* 0x040fe20001fc6670 */
[----:B------:R-:W-:Y:S01]  /*c450*/  VIADD R5, R2, 0x20 ;  /* 0x0000002002057836 */ /* 0x000fe20000000000 */
[----:B------:R-:W-:Y:S01]  /*c460*/  IADD3.X R15, R13, UR7, RZ, P0, !PT ;  /* 0x000000070d0f7c10 */ /* 0x000fe200087fe4ff */
[----:B------:R1:W-:Y:S01]  /*c470*/  STG.E.128 desc[UR12][R8.64+0x80], RZ ;  /* 0x000080ff08007986 */ /* 0x0003e2000c101d0c */
[----:B------:R-:W-:Y:S01]  /*c480*/  IADD3 R16, P0, R14, UR4, RZ ;  /* 0x000000040e107c10 */ /* 0x000fe2000ff1e0ff */
[----:B------:R-:W-:Y:S01]  /*c490*/  VIADD R11, R2, 0x40 ;  /* 0x00000040020b7836 */ /* 0x000fe20000000000 */
[----:B------:R-:W-:Y:S01]  /*c4a0*/  SHF.R.S32.HI R0, RZ, 0x1f, R4 ;  /* 0x0000001fff007819 */ /* 0x000fe20000011404 */
[----:B------:R1:W-:Y:S01]  /*c4b0*/  STG.E.128 desc[UR12][R12.64], RZ ;  /* 0x000000ff0c007986 */ /* 0x0003e2000c101d0c */
[----:B------:R-:W-:-:S02]  /*c4c0*/  IADD3.X R17, R15, UR7, RZ, P0, !PT ;  /* 0x000000070f117c10 */ /* 0x000fc400087fe4ff */
[----:B------:R-:W-:Y:S01]  /*c4d0*/  SEL R4, R4, RZ, P1 ;  /* 0x000000ff04047207 */ /* 0x000fe20000800000 */
[----:B------:R1:W-:Y:S01]  /*c4e0*/  STG.E.128 desc[UR12][R12.64+0x40], RZ ;  /* 0x000040ff0c007986 */ /* 0x0003e2000c101d0c */
[----:B------:R-:W-:Y:S02]  /*c4f0*/  SEL R0, R0, RZ, P1 ;  /* 0x000000ff00007207 */ /* 0x000fe40000800000 */
[----:B------:R-:W-:Y:S01]  /*c500*/  IADD3 R4, P2, P1, R133, R4, R23 ;  /* 0x0000000485047210 */ /* 0x000fe2000795e017 */
[----:B------:R1:W-:Y:S01]  /*c510*/  STG.E.128 desc[UR12][R12.64+0x80], RZ ;  /* 0x000080ff0c007986 */ /* 0x0003e2000c101d0c */
[----:B------:R-:W-:Y:S02]  /*c520*/  SHF.R.S32.HI R133, RZ, 0x1f, R133 ;  /* 0x0000001fff857819 */ /* 0x000fe40000011485 */
[----:B------:R-:W-:Y:S01]  /*c530*/  SHF.R.S32.HI R23, RZ, 0x1f, R23 ;  /* 0x0000001fff177819 */ /* 0x000fe20000011417 */
[----:B------:R1:W-:Y:S01]  /*c540*/  STG.E.128 desc[UR12][R14.64], RZ ;  /* 0x000000ff0e007986 */ /* 0x0003e2000c101d0c */
[----:B------:R-:W-:-:S02]  /*c550*/  ISETP.GE.OR P5, PT, R5, R6, P3 ;  /* 0x000000060500720c */ /* 0x000fc40001fa6670 */
[-C--:B------:R-:W-:Y:S01]  /*c560*/  ISETP.GE.OR P4, PT, R11, R6.reuse, P3 ;  /* 0x000000060b00720c */ /* 0x080fe20001f86670 */
[----:B------:R1:W-:Y:S01]  /*c570*/  STG.E.128 desc[UR12][R14.64+0x40], RZ ;  /* 0x000040ff0e007986 */ /* 0x0003e2000c101d0c */
[----:B------:R-:W-:Y:S02]  /*c580*/  ISETP.GE.OR P3, PT, R7, R6, P3 ;  /* 0x000000060700720c */ /* 0x000fe40001f66670 */
[----:B------:R-:W-:Y:S01]  /*c590*/  IADD3.X R0, R133, R0, R23, P2, P1 ;  /* 0x0000000085007210 */ /* 0x000fe200017e2417 */
[----:B------:R1:W-:Y:S04]  /*c5a0*/  STG.E.128 desc[UR12][R14.64+0x80], RZ ;  /* 0x000080ff0e007986 */ /* 0x0003e8000c101d0c */
[----:B------:R1:W-:Y:S04]  /*c5b0*/  STG.E.128 desc[UR12][R16.64], RZ ;  /* 0x000000ff10007986 */ /* 0x0003e8000c101d0c */
[----:B------:R1:W-:Y:S04]  /*c5c0*/  STG.E.128 desc[UR12][R16.64+0x40], RZ ;  /* 0x000040ff10007986 */ /* 0x0003e8000c101d0c */
[----:B------:R1:W-:Y:S01]  /*c5d0*/  STG.E.128 desc[UR12][R16.64+0x80], RZ ;  /* 0x000080ff10007986 */ /* 0x0003e2000c101d0c */
[----:B------:R-:W-:Y:S05]  /*c5e0*/  @P6 BRA `(.L_x_12) ;  /* 0x0000000000206947 */ /* 0x000fea0003800000 */
[----:B-1----:R-:W-:Y:S01]  /*c5f0*/  IMAD R9, R2, UR6, RZ ;  /* 0x0000000602097c24 */ /* 0x002fe2000f8e02ff */
[----:B------:R-:W-:-:S04]  /*c600*/  ULDC.64 UR4, c[0x0][0x2b0] ;  /* 0x0000ac0000047ab9 */ /* 0x000fc80000000a00 */
[----:B------:R-:W-:-:S04]  /*c610*/  IADD3 R3, P0, R9, R4, RZ ;  /* 0x0000000409037210 */ /* 0x000fc80007f1e0ff */
[----:B------:R-:W-:Y:S02]  /*c620*/  LEA.HI.X.SX32 R2, R9, R0, 0x1, P0 ;  /* 0x0000000009027211 */ /* 0x000fe400000f0eff */
[----:B------:R-:W-:-:S04]  /*c630*/  LEA R8, P0, R3, UR4, 0x2 ;  /* 0x0000000403087c11 */ /* 0x000fc8000f8010ff */
[----:B------:R-:W-:Y:S01]  /*c640*/  LEA.HI.X R9, R3, UR5, R2, 0x2, P0 ;  /* 0x0000000503097c11 */ /* 0x000fe200080f1402 */
[----:B------:R-:W-:-:S05]  /*c650*/  IMAD.MOV.U32 R3, RZ, RZ, 0x7f800000 ;  /* 0x7f800000ff037424 */ /* 0x000fca00078e00ff */
[----:B------:R2:W-:Y:S03]  /*c660*/  STG.E desc[UR12][R8.64], R3 ;  /* 0x0000000308007986 */ /* 0x0005e6000c10190c */
.L_x_12:
[----:B------:R-:W-:Y:S05]  /*c670*/  BSYNC B0 ;  /* 0x0000000000007941 */ /* 0x000fea0003800000 */
.L_x_11:
[----:B------:R-:W-:Y:S04]  /*c680*/  BSSY B0, `(.L_x_13) ;  /* 0x000000a000007945 */ /* 0x000fe80003800000 */
[----:B------:R-:W-:Y:S05]  /*c690*/  @P5 BRA `(.L_x_14) ;  /* 0x0000000000205947 */ /* 0x000fea0003800000 */
[----:B------:R-:W-:Y:S01]  /*c6a0*/  IMAD R5, R5, UR6, RZ ;  /* 0x0000000605057c24 */ /* 0x000fe2000f8e02ff */
[----:B------:R-:W-:-:S04]  /*c6b0*/  ULDC.64 UR4, c[0x0][0x2b0] ;  /* 0x0000ac0000047ab9 */ /* 0x000fc80000000a00 */
[----:B--2---:R-:W-:-:S04]  /*c6c0*/  IADD3 R3, P0, R5, R4, RZ ;  /* 0x0000000405037210 */ /* 0x004fc80007f1e0ff */
[----:B------:R-:W-:Y:S02]  /*c6d0*/  LEA.HI.X.SX32 R2, R5, R0, 0x1, P0 ;  /* 0x0000000005027211 */ /* 0x000fe400000f0eff */
[----:B-1----:R-:W-:-:S04]  /*c6e0*/  LEA R8, P0, R3, UR4, 0x2 ;  /* 0x0000000403087c11 */ /* 0x002fc8000f8010ff */
[----:B------:R-:W-:Y:S01]  /*c6f0*/  LEA.HI.X R9, R3, UR5, R2, 0x2, P0 ;  /* 0x0000000503097c11 */ /* 0x000fe200080f1402 */
[----:B------:R-:W-:-:S05]  /*c700*/  IMAD.MOV.U32 R3, RZ, RZ, 0x7f800000 ;  /* 0x7f800000ff037424 */ /* 0x000fca00078e00ff */
[----:B------:R3:W-:Y:S03]  /*c710*/  STG.E desc[UR12][R8.64], R3 ;  /* 0x0000000308007986 */ /* 0x0007e6000c10190c */
.L_x_14:
[----:B------:R-:W-:Y:S05]  /*c720*/  BSYNC B0 ;  /* 0x0000000000007941 */ /* 0x000fea0003800000 */
.L_x_13:
[----:B------:R-:W-:Y:S04]  /*c730*/  BSSY B0, `(.L_x_15) ;  /* 0x000000a000007945 */ /* 0x000fe80003800000 */
[----:B------:R-:W-:Y:S05]  /*c740*/  @P4 BRA `(.L_x_16) ;  /* 0x0000000000204947 */ /* 0x000fea0003800000 */
[----:B------:R-:W-:Y:S01]  /*c750*/  IMAD R11, R11, UR6, RZ ;  /* 0x000000060b0b7c24 */ /* 0x000fe2000f8e02ff */
[----:B------:R-:W-:-:S04]  /*c760*/  ULDC.64 UR4, c[0x0][0x2b0] ;  /* 0x0000ac0000047ab9 */ /* 0x000fc80000000a00 */
[----:B--23--:R-:W-:-:S04]  /*c770*/  IADD3 R3, P0, R11, R4, RZ ;  /* 0x000000040b037210 */ /* 0x00cfc80007f1e0ff */
[----:B------:R-:W-:Y:S02]  /*c780*/  LEA.HI.X.SX32 R2, R11, R0, 0x1, P0 ;  /* 0x000000000b027211 */ /* 0x000fe400000f0eff */
[----:B-1----:R-:W-:-:S04]  /*c790*/  LEA R8, P0, R3, UR4, 0x2 ;  /* 0x0000000403087c11 */ /* 0x002fc8000f8010ff */
[----:B------:R-:W-:Y:S01]  /*c7a0*/  LEA.HI.X R9, R3, UR5, R2, 0x2, P0 ;  /* 0x0000000503097c11 */ /* 0x000fe200080f1402 */
[----:B------:R-:W-:-:S05]  /*c7b0*/  IMAD.MOV.U32 R3, RZ, RZ, 0x7f800000 ;  /* 0x7f800000ff037424 */ /* 0x000fca00078e00ff */
[----:B------:R4:W-:Y:S03]  /*c7c0*/  STG.E desc[UR12][R8.64], R3 ;  /* 0x0000000308007986 */ /* 0x0009e6000c10190c */
.L_x_16:
[----:B------:R-:W-:Y:S05]  /*c7d0*/  BSYNC B0 ;  /* 0x0000000000007941 */ /* 0x000fea0003800000 */
.L_x_15:
[----:B------:R-:W-:Y:S05]  /*c7e0*/  @P3 EXIT ;  /* 0x000000000000394d */ /* 0x000fea0003800000 */
[----:B------:R-:W-:Y:S01]  /*c7f0*/  IMAD R7, R7, UR6, RZ ;  /* 0x0000000607077c24 */ /* 0x000fe2000f8e02ff */
[----:B------:R-:W-:Y:S01]  /*c800*/  ULDC.64 UR4, c[0x0][0x2b0] ;  /* 0x0000ac0000047ab9 */ /* 0x000fe20000000a00 */
[----:B------:R-:W-:-:S03]  /*c810*/  IMAD.MOV.U32 R5, RZ, RZ, 0x7f800000 ;  /* 0x7f800000ff057424 */ /* 0x000fc600078e00ff */
[----:B------:R-:W-:-:S04]  /*c820*/  IADD3 R4, P0, R7, R4, RZ ;  /* 0x0000000407047210 */ /* 0x000fc80007f1e0ff */
[----:B------:R-:W-:Y:S02]  /*c830*/  LEA.HI.X.SX32 R7, R7, R0, 0x1, P0 ;  /* 0x0000000007077211 */ /* 0x000fe400000f0eff */
[----:B------:R-:W-:-:S04]  /*c840*/  LEA R2, P0, R4, UR4, 0x2 ;  /* 0x0000000404027c11 */ /* 0x000fc8000f8010ff */
[----:B--234-:R-:W-:-:S05]  /*c850*/  LEA.HI.X R3, R4, UR5, R7, 0x2, P0 ;  /* 0x0000000504037c11 */ /* 0x01cfca00080f1407 */
[----:B------:R-:W-:Y:S01]  /*c860*/  STG.E desc[UR12][R2.64], R5 ;  /* 0x0000000502007986 */ /* 0x000fe2000c10190c */
[----:B------:R-:W-:Y:S05]  /*c870*/  EXIT ;  /* 0x000000000000794d */ /* 0x000fea0003800000 */
.L_x_17:
[----:B------:R-:W-:-:S00]  /*c880*/  BRA `(.L_x_17) ;  /* 0xfffffffc00fc7947 */ /* 0x000fc0000383ffff */
[----:B------:R-:W-:-:S00]  /*c890*/  NOP ;  /* 0x0000000000007918 */ /* 0x000fc00000000000 */
        /* <DEDUP_REMOVED lines=14> */
.L_x_1141:


//--------------------- .text._ZN5flash16flash_fwd_kernelI23Flash_fwd_kernel_traitsILi96ELi128ELi64ELi4ELb0ELb0EN7cutlass6half_tE19Flash_kernel_traitsILi96ELi128ELi64ELi4ES3_EELb0ELb1ELb0ELb0ELb0ELb1ELb0ELb0EEEvNS_16Flash_fwd_paramsE --------------------------
	.section	.text._ZN5flash16flash_fwd_kernelI23Flash_fwd_kernel_traitsILi96ELi128ELi64ELi4ELb0ELb0EN7cutlass6half_tE19Flash_kernel_traitsILi96ELi128ELi64ELi4ES3_EELb0ELb1ELb0ELb0ELb0ELb1ELb0ELb0EEEvNS_16Flash_fwd_paramsE,"ax",@progbits
	.align	128
        .global         _ZN5flash16flash_fwd_kernelI23Flash_fwd_kernel_traitsILi96ELi128ELi64ELi4ELb0ELb0EN7cutlass6half_tE19Flash_kernel_traitsILi96ELi128ELi64ELi4ES3_EELb0ELb1ELb0ELb0ELb0ELb1ELb0ELb0EEEvNS_16Flash_fwd_paramsE
        .type           _ZN5flash16flash_fwd_kernelI23Flash_fwd_kernel_traitsILi96ELi128ELi64ELi4ELb0ELb0EN7cutlass6half_tE19Flash_kernel_traitsILi96ELi128ELi64ELi4ES3_EELb0ELb1ELb0ELb0ELb0ELb1ELb0ELb0EEEvNS_16Flash_fwd_paramsE,@function
        .size           _ZN5flash16flash_fwd_kernelI23Flash_fwd_kernel_traitsILi96ELi128ELi64ELi4ELb0ELb0EN7cutlass6half_tE19Flash_kernel_traitsILi96ELi128ELi64ELi4ES3_EELb0ELb1ELb0ELb0ELb0ELb1ELb0ELb0EEEvNS_16Flash_fwd_paramsE,(.L_x_1142 - _ZN5flash16flash_fwd_kernelI23Flash_fwd_kernel_traitsILi96ELi128ELi64ELi4ELb0ELb0EN7cutlass6half_tE19Flash_kernel_traitsILi96ELi128ELi64ELi4ES3_EELb0ELb1ELb0ELb0ELb0ELb1ELb0ELb0EEEvNS_16Flash_fwd_paramsE)
        .other          _ZN5flash16flash_fwd_kernelI23Flash_fwd_kernel_traitsILi96ELi128ELi64ELi4ELb0ELb0EN7cutlass6half_tE19Flash_kernel_traitsILi96ELi128ELi64ELi4ES3_EELb0ELb1ELb0ELb0ELb0ELb1ELb0ELb0EEEvNS_16Flash_fwd_paramsE,@"STO_CUDA_ENTRY STV_DEFAULT"
_ZN5flash16flash_fwd_kernelI23Flash_fwd_kernel_traitsILi96ELi128ELi64ELi4ELb0ELb0EN7cutlass6half_tE19Flash_kernel_traitsILi96ELi128ELi64ELi4ES3_EELb0ELb1ELb0ELb0ELb0ELb1ELb0ELb0EEEvNS_16Flash_fwd_paramsE:
.text._ZN5flash16flash_fwd_kernelI23Flash_fwd_kernel_traitsILi96ELi128ELi64ELi4ELb0ELb0EN7cutlass6half_tE19Flash_kernel_traitsILi96ELi128ELi64ELi4ES3_EELb0ELb1ELb0ELb0ELb0ELb1ELb0ELb0EEEvNS_16Flash_fwd_paramsE:
[----:B------:R-:W-:Y:S08]  /*0000*/  LDC R1, c[0x0][0x28] ;  /* 0x00000a00ff017b82 */ /* 0x000ff00000000800 */
[----:B------:R-:W1:Y:S01]  /*0010*/  S2UR UR8, SR_CTAID.Y ;  /* 0x00000000000879c3 */ /* 0x000e620000002600 */
[----:B------:R-:W-:Y:S01]  /*0020*/  ULDC.64 UR4, c[0x0][0x300] ;  /* 0x0000c00000047ab9 */ /* 0x000fe20000000a00 */
[----:B------:R-:W-:Y:S01]  /*0030*/  ULDC.64 UR6, c[0x0][0x2f0] ;  /* 0x0000bc0000067ab9 */ /* 0x000fe20000000a00 */
[----:B------:R-:W-:-:S02]  /*0040*/  UISETP.NE.U32.AND UP1, UPT, UR4, URZ, UPT ;  /* 0x0000003f0400728c */ /* 0x000fc4000bf25070 */
[----:B------:R-:W-:Y:S02]  /*0050*/  UISETP.NE.U32.AND UP2, UPT, UR6, URZ, UPT ;  /* 0x0000003f0600728c */ /* 0x000fe4000bf45070 */
[----:B------:R-:W-:Y:S02]  /*0060*/  UISETP.NE.AND.EX UP1, UPT, UR5, URZ, UPT, UP1 ;  /* 0x0000003f0500728c */ /* 0x000fe4000bf25310 */
[----:B------:R-:W-:Y:S01]  /*0070*/  UISETP.NE.AND.EX UP2, UPT, UR7, URZ, UPT, UP2 ;  /* 0x0000003f0700728c */ /* 0x000fe2000bf45320 */
[----:B------:R-:W-:Y:S01]  /*0080*/  ULDC.64 UR10, c[0x0][0x2f0] ;  /* 0x0000bc00000a7ab9 */ /* 0x000fe20000000a00 */
[----:B------:R-:W-:Y:S02]  /*0090*/  ULDC.U8 UR6, c[0x0][0x3c2] ;  /* 0x0000f08000067ab9 */ /* 0x000fe40000000000 */
[----:B------:R-:W-:Y:S01]  /*00a0*/  PLOP3.LUT P0, PT, PT, PT, UP1, 0x80, 0x0 ;  /* 0x000000000000781c */ /* 0x000fe20003f0f018 */
[----:B------:R-:W-:Y:S01]  /*00b0*/  ULDC.64 UR4, c[0x0][0x2f8] ;  /* 0x0000be0000047ab9 */ /* 0x000fe20000000a00 */
[----:B------:R-:W-:Y:S01]  /*00c0*/  PLOP3.LUT P2, PT, PT, PT, UP2, 0x80, 0x0 ;  /* 0x000000000000781c */ /* 0x000fe20003f4f028 */
[----:B------:R-:W-:-:S02]  /*00d0*/  UISETP.NE.AND UP3, UPT, UR6, URZ, UPT ;  /* 0x0000003f0600728c */ /* 0x000fc4000bf65270 */
[----:B------:R-:W-:Y:S01]  /*00e0*/  UISETP.EQ.U32.AND UP0, UPT, UR4, URZ, UPT ;  /* 0x0000003f0400728c */ /* 0x000fe2000bf02070 */
[----:B------:R-:W-:Y:S01]  /*00f0*/  ULDC.64 UR18, c[0x0][0x208] ;  /* 0x0000820000127ab9 */ /* 0x000fe20000000a00 */
[----:B------:R-:W-:Y:S02]  /*0100*/  ULDC.64 UR6, c[0x0][0x2f8] ;  /* 0x0000be0000067ab9 */ /* 0x000fe40000000a00 */
[----:B------:R-:W-:Y:S02]  /*0110*/  UISETP.EQ.OR.EX UP0, UPT, UR5, URZ, !UP3, UP0 ;  /* 0x0000003f0500728c */ /* 0x000fe4000df02700 */
[----:B-1----:R-:W-:-:S06]  /*0120*/  UIMAD.WIDE UR10, UR8, 0x4, UR10 ;  /* 0x00000004080a78a5 */ /* 0x002fcc000f8e020a */
[----:B------:R-:W-:Y:S02]  /*0130*/  IMAD.U32 R10, RZ, RZ, UR10 ;  /* 0x0000000aff0a7e24 */ /* 0x000fe4000f8e00ff */
[----:B------:R-:W-:Y:S01]  /*0140*/  IMAD.U32 R11, RZ, RZ, UR11 ;  /* 0x0000000bff0b7e24 */ /* 0x000fe2000f8e00ff */
[----:B------:R-:W-:Y:S02]  /*0150*/  @UP1 ULDC.64 UR10, c[0x0][0x300] ;  /* 0x0000c000000a1ab9 */ /* 0x000fe40000000a00 */
[----:B------:R-:W-:Y:S02]  /*0160*/  @UP1 UIMAD.WIDE UR10, UR8, 0x4, UR10 ;  /* 0x00000004080a18a5 */ /* 0x000fe4000f8e020a */
[----:B------:R-:W2:Y:S04]  /*0170*/  @P2 LDG.E R4, desc[UR18][R10.64] ;  /* 0x000000120a042981 */ /* 0x000ea8000c1e1900 */
[----:B------:R-:W-:Y:S01]  /*0180*/  IMAD.U32 R8, RZ, RZ, UR10 ;  /* 0x0000000aff087e24 */ /* 0x000fe2000f8e00ff */
[----:B------:R-:W3:Y:S01]  /*0190*/  @P2 LDG.E R0, desc[UR18][R10.64+0x4] ;  /* 0x000004120a002981 */ /* 0x000ee2000c1e1900 */
[----:B------:R-:W-:Y:S01]  /*01a0*/  IMAD.U32 R9, RZ, RZ, UR11 ;  /* 0x0000000bff097e24 */ /* 0x000fe2000f8e00ff */
[----:B------:R-:W-:Y:S01]  /*01b0*/  PLOP3.LUT P1, PT, PT, PT, UP0, 0x80, 0x0 ;  /* 0x000000000000781c */ /* 0x000fe20003f2f008 */
[----:B------:R-:W-:-:S03]  /*01c0*/  UIMAD.WIDE UR6, UR8, 0x4, UR6 ;  /* 0x00000004080678a5 */ /* 0x000fc6000f8e0206 */
[----:B------:R-:W4:Y:S03]  /*01d0*/  @P0 LDG.E R2, desc[UR18][R8.64] ;  /* 0x0000001208020981 */ /* 0x000f26000c1e1900 */
[----:B------:R-:W-:Y:S02]  /*01e0*/  IMAD.U32 R6, RZ, RZ, UR6 ;  /* 0x00000006ff067e24 */ /* 0x000fe4000f8e00ff */
[----:B------:R-:W-:-:S05]  /*01f0*/  IMAD.U32 R7, RZ, RZ, UR7 ;  /* 0x00000007ff077e24 */ /* 0x000fca000f8e00ff */
[----:B------:R-:W5:Y:S01]  /*0200*/  @!P1 LDG.E R3, desc[UR18][R6.64] ;  /* 0x0000001206039981 */ /* 0x000f62000c1e1900 */
[----:B------:R-:W-:Y:S01]  /*0210*/  UMOV UR15, 0xffffffff ;  /* 0xffffffff000f7882 */ /* 0x000fe20000000000 */
[----:B------:R-:W-:Y:S01]  /*0220*/  UMOV UR9, URZ ;  /* 0x0000003f00097c82 */ /* 0x000fe20008000000 */
[----:B------:R-:W-:Y:S01]  /*0230*/  UMOV UR21, 0xffffffff ;  /* 0xffffffff00157882 */ /* 0x000fe20000000000 */
[----:B------:R-:W1:Y:S08]  /*0240*/  S2UR UR16, SR_CTAID.X ;  /* 0x00000000001079c3 */ /* 0x000e700000002500 */
[----:B------:R-:W1:Y:S01]  /*0250*/  S2UR UR10, SR_CTAID.Z ;  /* 0x00000000000a79c3 */ /* 0x000e620000002700 */
[----:B--2---:R-:W-:-:S02]  /*0260*/  @P2 R2UR UR15, R4 ;  /* 0x00000000040f22ca */ /* 0x004fc400000e0000 */
[----:B---3--:R-:W-:Y:S02]  /*0270*/  @P2 R2UR UR27, R0 ;  /* 0x00000000001b22ca */ /* 0x008fe400000e0000 */
[----:B----4-:R-:W-:Y:S02]  /*0280*/  @P0 R2UR UR9, R2 ;  /* 0x00000000020902ca */ /* 0x010fe400000e0000 */
[----:B------:R-:W-:-:S04]  /*0290*/  ISETP.NE.U32.AND P0, PT, RZ, UR4, PT ;  /* 0x00000004ff007c0c */ /* 0x000fc8000bf05070 */
[----:B------:R-:W-:-:S05]  /*02a0*/  ISETP.NE.AND.EX P0, PT, RZ, UR5, PT, P0 ;  /* 0x00000005ff007c0c */ /* 0x000fca000bf05300 */
[----:B------:R-:W-:Y:S01]  /*02b0*/  @UP2 UIADD3 UR27, UR27, -UR15, URZ ;  /* 0x8000000f1b1b2290 */ /* 0x000fe2000fffe03f */
[----:B-----5:R-:W-:-:S06]  /*02c0*/  @!P1 R2UR UR21, R3 ;  /* 0x00000000031592ca */ /* 0x020fcc00000e0000 */
[----:B------:R-:W-:Y:S01]  /*02d0*/  @!UP2 ULDC UR27, c[0x0][0x2c4] ;  /* 0x0000b100001baab9 */ /* 0x000fe20000000800 */
[----:B-1----:R-:W-:Y:S08]  /*02e0*/  @!P0 BRA `(.L_x_18) ;  /* 0x00000000001c8947 */ /* 0x002ff00003800000 */
[----:B------:R-:W-:-:S13]  /*02f0*/  PLOP3.LUT P0, PT, PT, PT, UP3, 0x80, 0x0 ;  /* 0x000000000000781c */ /* 0x000fda0003f0f038 */
[----:B------:R-:W2:Y:S04]  /*0300*/  @P0 LDG.E R0, desc[UR18][R6.64+0x4] ;  /* 0x0000041206000981 */ /* 0x000ea8000c1e1900 */
[----:B------:R-:W3:Y:S01]  /*0310*/  @!P0 LDG.E R2, desc[UR18][R6.64] ;  /* 0x0000001206028981 */ /* 0x000ee2000c1e1900 */
[----:B--2---:R-:W-:-:S13]  /*0320*/  @P0 R2UR UR6, R0 ;  /* 0x00000000000602ca */ /* 0x004fda00000e0000 */
[----:B------:R-:W-:-:S07]  /*0330*/  @UP3 UIADD3 UR6, UR6, -UR21, URZ ;  /* 0x8000001506063290 */ /* 0x000fce000fffe03f */
[----:B---3--:R-:W-:Y:S01]  /*0340*/  @!P0 R2UR UR6, R2 ;  /* 0x00000000020682ca */ /* 0x008fe200000e0000 */
[----:B------:R-:W-:-:S14]  /*0350*/  BRA `(.L_x_19) ;  /* 0x0000000000047947 */ /* 0x000fdc0003800000 */
.L_x_18:
[----:B------:R-:W-:-:S05]  /*0360*/  ULDC UR6, c[0x0][0x2c8] ;  /* 0x0000b20000067ab9 */ /* 0x000fca0000000800 */
.L_x_19:
[----:B------:R-:W-:Y:S02]  /*0370*/  ULDC.64 UR4, c[0x0][0x308] ;  /* 0x0000c20000047ab9 */ /* 0x000fe40000000a00 */
[----:B------:R-:W-:-:S04]  /*0380*/  UISETP.NE.U32.AND UP2, UPT, UR4, URZ, UPT ;  /* 0x0000003f0400728c */ /* 0x000fc8000bf45070 */
[----:B------:R-:W-:-:S06]  /*0390*/  UISETP.NE.AND.EX UP2, UPT, UR5, URZ, UPT, UP2 ;  /* 0x0000003f0500728c */ /* 0x000fcc000bf45320 */
[----:B------:R-:W-:-:S05]  /*03a0*/  PLOP3.LUT P0, PT, PT, PT, UP2, 0x80, 0x0 ;  /* 0x000000000000781c */ /* 0x000fca0003f0f028 */
[----:B------:R-:W-:Y:S02]  /*03b0*/  @UP2 ULDC.64 UR4, c[0x0][0x308] ;  /* 0x0000c20000042ab9 */ /* 0x000fe40000000a00 */
[----:B------:R-:W-:-:S06]  /*03c0*/  @UP2 UIMAD.WIDE UR4, UR8, 0x4, UR4 ;  /* 0x00000004080428a5 */ /* 0x000fcc000f8e0204 */
[----:B------:R-:W-:Y:S02]  /*03d0*/  IMAD.U32 R2, RZ, RZ, UR4 ;  /* 0x00000004ff027e24 */ /* 0x000fe4000f8e00ff */
[----:B------:R-:W-:Y:S01]  /*03e0*/  IMAD.U32 R3, RZ, RZ, UR5 ;  /* 0x00000005ff037e24 */ /* 0x000fe2000f8e00ff */
[----:B------:R-:W-:Y:S01]  /*03f0*/  USHF.L.U32 UR26, UR16, 0x7, URZ ;  /* 0x00000007101a7899 */ /* 0x000fe2000800063f */
[----:B------:R-:W-:-:S03]  /*0400*/  @!UP2 ULDC.64 UR4, c[0x0][0x318] ;  /* 0x0000c6000004aab9 */ /* 0x000fc60000000a00 */
[----:B------:R-:W2:Y:S01]  /*0410*/  @P0 LDG.E R0, desc[UR18][R2.64] ;  /* 0x0000001202000981 */ /* 0x000ea2000c1e1900 */
[----:B------:R-:W-:Y:S02]  /*0420*/  UISETP.GT.AND UP1, UPT, UR27, UR26, UPT ;  /* 0x0000001a1b00728c */ /* 0x000fe4000bf24270 */
[----:B------:R-:W-:-:S03]  /*0430*/  @!UP2 UISETP.NE.U32.AND UP0, UPT, UR4, URZ, UPT ;  /* 0x0000003f0400a28c */ /* 0x000fc6000bf05070 */
[----:B------:R-:W-:Y:S01]  /*0440*/  @!UP2 ULDC UR4, c[0x0][0x2cc] ;  /* 0x0000b3000004aab9 */ /* 0x000fe20000000800 */
[----:B------:R-:W-:-:S04]  /*0450*/  @!UP2 UISETP.NE.AND.EX UP0, UPT, UR5, URZ, UPT, UP0 ;  /* 0x0000003f0500a28c */ /* 0x000fc8000bf05300 */
[----:B------:R-:W-:Y:S01]  /*0460*/  @!UP2 USEL UR4, UR4, URZ, UP0 ;  /* 0x0000003f0404a287 */ /* 0x000fe20008000000 */
[----:B--2---:R-:W-:Y:S02]  /*0470*/  @P0 R2UR UR24, R0 ;  /* 0x00000000001802ca */ /* 0x004fe400000e0000 */
[----:B------:R-:W-:-:S11]  /*0480*/  PLOP3.LUT P0, PT, PT, PT, UP1, 0x80, 0x0 ;  /* 0x000000000000781c */ /* 0x000fd60003f0f018 */
[----:B------:R-:W-:Y:S02]  /*0490*/  @UP2 UIADD3 UR24, UR24, -UR9, URZ ;  /* 0x8000000918182290 */ /* 0x000fe4000fffe03f */
[----:B------:R-:W-:Y:S01]  /*04a0*/  @!UP2 UIADD3 UR24, UR4, UR6, -UR9 ;  /* 0x000000060418a290 */ /* 0x000fe2000fffe809 */
[----:B------:R-:W-:Y:S11]  /*04b0*/  @!P0 EXIT ;  /* 0x000000000000894d */ /* 0x000ff60003800000 */
[----:B------:R-:W-:Y:S01]  /*04c0*/  UIADD3 UR5, -UR27, 0xbf, UR26 ;  /* 0x000000bf1b057890 */ /* 0x000fe2000fffe11a */
[----:B------:R-:W1:Y:S01]  /*04d0*/  S2R R2, SR_TID.X ;  /* 0x0000000000027919 */ /* 0x000e620000002100 */
[----:B------:R-:W-:Y:S01]  /*04e0*/  ULDC UR25, c[0x0][0x398] ;  /* 0x0000e60000197ab9 */ /* 0x000fe20000000800 */
[----:B------:R-:W-:Y:S02]  /*04f0*/  UIADD3 UR7, UR24, 0x3f, URZ ;  /* 0x0000003f18077890 */ /* 0x000fe4000fffe03f */
[----:B------:R-:W-:Y:S02]  /*0500*/  UIADD3 UR5, UR5, UR25, UR24 ;  /* 0x0000001905057290 */ /* 0x000fe4000fffe018 */
[----:B------:R-:W-:Y:S02]  /*0510*/  USHF.R.S32.HI UR6, URZ, 0x1f, UR7 ;  /* 0x0000001f3f067899 */ /* 0x000fe40008011407 */
[----:B------:R-:W-:Y:S02]  /*0520*/  USHF.R.S32.HI UR4, URZ, 0x1f, UR5 ;  /* 0x0000001f3f047899 */ /* 0x000fe40008011405 */
[----:B------:R-:W-:-:S02]  /*0530*/  ULEA.HI UR6, UR6, UR7, URZ, 0x6 ;  /* 0x0000000706067291 */ /* 0x000fc4000f8f303f */
[----:B------:R-:W-:Y:S02]  /*0540*/  ULEA.HI UR4, UR4, UR5, URZ, 0x6 ;  /* 0x0000000504047291 */ /* 0x000fe4000f8f303f */
[----:B------:R-:W-:Y:S02]  /*0550*/  USHF.R.S32.HI UR6, URZ, 0x6, UR6 ;  /* 0x000000063f067899 */ /* 0x000fe40008011406 */
[----:B------:R-:W-:-:S04]  /*0560*/  USHF.R.S32.HI UR4, URZ, 0x6, UR4 ;  /* 0x000000063f047899 */ /* 0x000fc80008011404 */
[----:B------:R-:W-:-:S04]  /*0570*/  UISETP.LT.AND UP0, UPT, UR6, UR4, UPT ;  /* 0x000000040600728c */ /* 0x000fc8000bf01270 */
[----:B------:R-:W-:-:S04]  /*0580*/  USEL UR23, UR6, UR4, UP0 ;  /* 0x0000000406177287 */ /* 0x000fc80008000000 */
[----:B------:R-:W-:-:S06]  /*0590*/  UISETP.GE.AND UP0, UPT, UR23, 0x1, UPT ;  /* 0x000000011700788c */ /* 0x000fcc000bf06270 */
[----:B------:R-:W-:-:S13]  /*05a0*/  PLOP3.LUT P0, PT, PT, PT, UP0, 0x80, 0x0 ;  /* 0x000000000000781c */ /* 0x000fda0003f0f008 */
[----:B-1----:R-:W-:Y:S05]  /*05b0*/  @!P0 BRA `(.L_x_20) ;  /* 0x0000010000688947 */ /* 0x002fea0003800000 */
[----:B------:R-:W1:Y:S01]  /*05c0*/  LDC R20, c[0x0][0x278] ;  /* 0x00009e00ff147b82 */ /* 0x000e620000000800 */
[----:B------:R-:W2:Y:S01]  /*05d0*/  S2R R3, SR_CTAID.Z ;  /* 0x0000000000037919 */ /* 0x000ea20000002700 */
[----:B------:R-:W-:Y:S01]  /*05e0*/  SHF.R.S32.HI R19, RZ, 0x1f, R2 ;  /* 0x0000001fff137819 */ /* 0x000fe20000011402 */
[----:B------:R-:W-:Y:S01]  /*05f0*/  UIADD3 UR14, -UR26, UR27, URZ ;  /* 0x0000001b1a0e7290 */ /* 0x000fe2000fffe13f */
[----:B------:R-:W-:Y:S01]  /*0600*/  IMAD.U32 R13, RZ, RZ, UR16 ;  /* 0x00000010ff0d7e24 */ /* 0x000fe2000f8e00ff */
[----:B------:R-:W-:Y:S01]  /*0610*/  UISETP.NE.AND UP0, UPT, UR15, -0x1, UPT ;  /* 0xffffffff0f00788c */ /* 0x000fe2000bf05270 */
[CC--:B------:R-:W-:Y:S01]  /*0620*/  LEA.HI R15, R19.reuse, R2.reuse, RZ, 0x2 ;  /* 0x00000002130f7211 */ /* 0x0c0fe200078f10ff */
[----:B------:R-:W-:Y:S01]  /*0630*/  ULDC.64 UR6, c[0x0][0x258] ;  /* 0x0000960000067ab9 */ /* 0x000fe20000000a00 */
[----:B------:R-:W-:Y:S01]  /*0640*/  LEA.HI R127, R19, R2, RZ, 0x5 ;  /* 0x00000002137f7211 */ /* 0x000fe200078f28ff */
[----:B------:R-:W-:Y:S01]  /*0650*/  IMAD.U32 R22, RZ, RZ, UR6 ;  /* 0x00000006ff167e24 */ /* 0x000fe2000f8e00ff */
[----:B------:R-:W-:-:S02]  /*0660*/  SHF.R.S32.HI R26, RZ, 0x2, R15 ;  /* 0x00000002ff1a7819 */ /* 0x000fc4000001140f */
[----:B------:R-:W-:Y:S02]  /*0670*/  SHF.R.S32.HI R128, RZ, 0x5, R127 ;  /* 0x00000005ff807819 */ /* 0x000fe4000001147f */
[C---:B------:R-:W-:Y:S01]  /*0680*/  ISETP.GE.AND P3, PT, R26.reuse, UR14, PT ;  /* 0x0000000e1a007c0c */ /* 0x040fe2000bf66270 */
[----:B------:R-:W-:Y:S01]  /*0690*/  VIADD R14, R26, 0x20 ;  /* 0x000000201a0e7836 */ /* 0x000fe20000000000 */
[----:B------:R-:W-:Y:S01]  /*06a0*/  @UP0 ULDC.64 UR4, c[0x0][0x240] ;  /* 0x0000900000040ab9 */ /* 0x000fe20000000a00 */
[--C-:B------:R-:W-:Y:S01]  /*06b0*/  SHF.R.S32.HI R27, RZ, 0x1f, R26.reuse ;  /* 0x0000001fff1b7819 */ /* 0x100fe2000001141a */
[----:B------:R-:W-:Y:S02]  /*06c0*/  @UP0 UIMAD.WIDE.U32 UR12, UR15, UR4, URZ ;  /* 0x000000040f0c02a5 */ /* 0x000fe4000f8e003f */
[----:B------:R-:W-:Y:S02]  /*06d0*/  ISETP.GE.AND P2, PT, R14, UR14, PT ;  /* 0x0000000e0e007c0c */ /* 0x000fe4000bf46270 */
[----:B------:R-:W-:Y:S01]  /*06e0*/  @UP0 UIMAD UR11, UR15, UR5, UR13 ;  /* 0x000000050f0b02a4 */ /* 0x000fe2000f8e020d */
[----:B------:R-:W-:Y:S01]  /*06f0*/  IMAD.WIDE R12, R13, 0x80, R26 ;  /* 0x000000800d0c7825 */ /* 0x000fe200078e021a */
[----:B-1----:R-:W-:Y:S01]  /*0700*/  IABS R4, R20 ;  /* 0x0000001400047213 */ /* 0x002fe20000000000 */
[----:B------:R-:W-:Y:S01]  /*0710*/  @!UP0 USHF.R.S32.HI UR13, URZ, 0x1f, UR8 ;  /* 0x0000001f3f0d8899 */ /* 0x000fe20008011408 */
[----:B------:R-:W-:-:S02]  /*0720*/  @!UP0 ULDC.64 UR4, c[0x0][0x228] ;  /* 0x00008a0000048ab9 */ /* 0x000fc40000000a00 */
[----:B------:R-:W1:Y:S01]  /*0730*/  I2F.RP R0, R4 ;  /* 0x0000000400007306 */ /* 0x000e620000209400 */
[----:B------:R-:W-:Y:S02]  /*0740*/  @!UP0 UIMAD UR13, UR13, UR4, URZ ;  /* 0x000000040d0d82a4 */ /* 0x000fe4000f8e023f */
[----:B------:R-:W-:Y:S01]  /*0750*/  @!UP0 UIMAD.WIDE.U32 UR28, UR8, UR4, URZ ;  /* 0x00000004081c82a5 */ /* 0x000fe2000f8e003f */
[----:B--2---:R-:W-:Y:S01]  /*0760*/  IABS R3, R3 ;  /* 0x0000000300037213 */ /* 0x004fe20000000000 */
[----:B------:R-:W-:Y:S02]  /*0770*/  @!UP0 UIMAD UR13, UR8, UR5, UR13 ;  /* 0x00000005080d82a4 */ /* 0x000fe4000f8e020d */
[----:B------:R-:W-:Y:S02]  /*0780*/  UIADD3 UR5, UR23, -0x1, URZ ;  /* 0xffffffff17057890 */ /* 0x000fe4000fffe03f */
[----:B------:R-:W-:Y:S02]  /*0790*/  @!UP0 UIADD3 UR11, UR29, UR13, URZ ;  /* 0x0000000d1d0b8290 */ /* 0x000fe4000fffe03f */
[----:B------:R-:W-:Y:S01]  /*07a0*/  UIMAD UR17, UR5, -0x40, UR24 ;  /* 0xffffffc0051178a4 */ /* 0x000fe2000f8e0218 */
[----:B------:R-:W-:Y:S01]  /*07b0*/  @!UP0 UMOV UR12, UR28 ;  /* 0x0000001c000c8c82 */ /* 0x000fe20008000000 */
[----:B-1----:R-:W1:Y:S01]  /*07c0*/  MUFU.RCP R6, R0 ;  /* 0x0000000000067308 */ /* 0x002e620000001000 */
[----:B------:R-:W-:-:S02]  /*07d0*/  USHF.R.S32.HI UR4, URZ, 0x1f, UR10 ;  /* 0x0000001f3f047899 */ /* 0x000fc4000801140a */
[----:B------:R-:W-:Y:S02]  /*07e0*/  UISETP.NE.AND UP0, UPT, UR21, -0x1, UPT ;  /* 0xffffffff1500788c */ /* 0x000fe4000bf05270 */
[----:B------:R-:W-:Y:S01]  /*07f0*/  UIMAD UR4, UR4, UR6, URZ ;  /* 0x00000006040472a4 */ /* 0x000fe2000f8e023f */
[----:B------:R-:W2:Y:S03]  /*0800*/  S2UR UR6, SR_CgaCtaId ;  /* 0x00000000000679c3 */ /* 0x000ea60000008800 */
[----:B------:R-:W-:-:S05]  /*0810*/  UIMAD UR4, UR10, UR7, UR4 ;  /* 0x000000070a0472a4 */ /* 0x000fca000f8e0204 */
[----:B------:R-:W-:Y:S02]  /*0820*/  @UP0 UIADD3 UR20, UR9, UR21, URZ ;  /* 0x0000001509140290 */ /* 0x000fe4000fffe03f */
[----:B------:R-:W-:Y:S01]  /*0830*/  @UP0 UIADD3 UR21, UR9, UR21, URZ ;  /* 0x0000001509150290 */ /* 0x000fe2000fffe03f */
[----:B-1----:R-:W-:Y:S02]  /*0840*/  VIADD R6, R6, 0xffffffe ;  /* 0x0ffffffe06067836 */ /* 0x002fe40000000000 */
[----:B------:R-:W-:Y:S02]  /*0850*/  VIADD R0, R26, 0x60 ;  /* 0x000000601a007836 */ /* 0x000fe40000000000 */
[----:B------:R-:W1:Y:S03]  /*0860*/  F2I.FTZ.U32.TRUNC.NTZ R7, R6 ;  /* 0x0000000600077305 */ /* 0x000e66000021f000 */
[----:B------:R-:W-:-:S02]  /*0870*/  ISETP.GE.AND P0, PT, R0, UR14, PT ;  /* 0x0000000e00007c0c */ /* 0x000fc4000bf06270 */
[----:B------:R-:W-:Y:S01]  /*0880*/  LEA.HI R0, R19, R2, RZ, 0x3 ;  /* 0x0000000213007211 */ /* 0x000fe200078f18ff */
[----:B-1----:R-:W-:-:S10]  /*0890*/  IMAD.MOV R5, RZ, RZ, -R7 ;  /* 0x000000ffff057224 */ /* 0x002fd400078e0a07 */
[----:B------:R-:W1:Y:S01]  /*08a0*/  @!P0 S2R R28, SR_CgaCtaId ;  /* 0x00000000001c8919 */ /* 0x000e620000008800 */
[----:B------:R-:W-:Y:S01]  /*08b0*/  IMAD.MOV.U32 R6, RZ, RZ, RZ ;  /* 0x000000ffff067224 */ /* 0x000fe200078e00ff */
[----:B------:R-:W-:Y:S01]  /*08c0*/  @!P0 MOV R29, 0x400 ;  /* 0x00000400001d8802 */ /* 0x000fe20000000f00 */
[----:B------:R-:W-:Y:S02]  /*08d0*/  IMAD R18, R5, R4, RZ ;  /* 0x0000000405127224 */ /* 0x000fe400078e02ff */
[----:B------:R-:W-:Y:S02]  /*08e0*/  VIADD R5, R26, 0x40 ;  /* 0x000000401a057836 */ /* 0x000fe40000000000 */
[----:B------:R-:W-:-:S03]  /*08f0*/  IMAD.HI.U32 R18, R7, R18, R6 ;  /* 0x0000001207127227 */ /* 0x000fc600078e0006 */
[----:B------:R-:W-:Y:S02]  /*0900*/  ISETP.GE.AND P1, PT, R5, UR14, PT ;  /* 0x0000000e05007c0c */ /* 0x000fe4000bf26270 */
[C---:B------:R-:W-:Y:S01]  /*0910*/  LOP3.LUT R5, R15.reuse, 0xfffffffc, RZ, 0xc0, !PT ;  /* 0xfffffffc0f057812 */ /* 0x040fe200078ec0ff */
[----:B------:R-:W-:Y:S01]  /*0920*/  IMAD.HI.U32 R18, R18, R3, RZ ;  /* 0x0000000312127227 */ /* 0x000fe200078e00ff */
[----:B------:R-:W-:-:S03]  /*0930*/  LEA.HI R15, R15, R26, RZ, 0x1 ;  /* 0x0000001a0f0f7211 */ /* 0x000fc600078f08ff */
[----:B------:R-:W-:Y:S01]  /*0940*/  IMAD.MOV R7, RZ, RZ, -R18 ;  /* 0x000000ffff077224 */ /* 0x000fe200078e0a12 */
[----:B------:R-:W-:Y:S01]  /*0950*/  LOP3.LUT R15, R15, 0x7fffffe, RZ, 0xc0, !PT ;  /* 0x07fffffe0f0f7812 */ /* 0x000fe200078ec0ff */
[----:B------:R-:W-:Y:S02]  /*0960*/  IMAD.IADD R16, R2, 0x1, -R5 ;  /* 0x0000000102107824 */ /* 0x000fe400078e0a05 */
[----:B------:R-:W-:Y:S01]  /*0970*/  IMAD R7, R4, R7, R3 ;  /* 0x0000000704077224 */ /* 0x000fe200078e0203 */
[----:B------:R-:W-:Y:S01]  /*0980*/  SHF.R.S32.HI R3, RZ, 0x3, R0 ;  /* 0x00000003ff037819 */ /* 0x000fe20000011400 */
[----:B------:R-:W-:Y:S01]  /*0990*/  IMAD.SHL.U32 R16, R16, 0x8, RZ ;  /* 0x0000000810107824 */ /* 0x000fe200078e00ff */
[----:B------:R-:W3:Y:S01]  /*09a0*/  @!P1 S2R R30, SR_CgaCtaId ;  /* 0x00000000001e9919 */ /* 0x000ee20000008800 */
[----:B------:R-:W-:Y:S01]  /*09b0*/  IMAD.IADD R15, R26, 0x1, -R15 ;  /* 0x000000011a0f7824 */ /* 0x000fe200078e0a0f */
[----:B------:R-:W-:Y:S01]  /*09c0*/  ISETP.GT.U32.AND P6, PT, R4, R7, PT ;  /* 0x000000070400720c */ /* 0x000fe20003fc4070 */
[----:B------:R-:W-:Y:S01]  /*09d0*/  IMAD.SHL.U32 R5, R3, 0x40, RZ ;  /* 0x0000004003057824 */ /* 0x000fe200078e00ff */
[----:B------:R-:W-:Y:S01]  /*09e0*/  SHF.R.S32.HI R17, RZ, 0x1f, R16 ;  /* 0x0000001fff117819 */ /* 0x000fe20000011410 */
[----:B------:R-:W-:-:S03]  /*09f0*/  IMAD R15, R128, 0x8, R15 ;  /* 0x00000008800f7824 */ /* 0x000fc600078e020f */
[----:B------:R-:W-:Y:S02]  /*0a00*/  LOP3.LUT R5, R5, 0xc0, RZ, 0xc0, !PT ;  /* 0x000000c005057812 */ /* 0x000fe400078ec0ff */
[----:B-1----:R-:W-:Y:S02]  /*0a10*/  @!P0 LEA R28, R28, R29, 0x18 ;  /* 0x0000001d1c1c8211 */ /* 0x002fe400078ec0ff */
[----:B------:R-:W-:Y:S02]  /*0a20*/  LOP3.LUT R9, R5, 0x18, R16, 0xf8, !PT ;  /* 0x0000001805097812 */ /* 0x000fe400078ef810 */
[----:B------:R-:W-:Y:S01]  /*0a30*/  SHF.R.U32.HI R10, RZ, 0x3, R5 ;  /* 0x00000003ff0a7819 */ /* 0x000fe20000011605 */
[----:B------:R-:W-:Y:S01]  /*0a40*/  @!P6 IMAD.IADD R7, R7, 0x1, -R4 ;  /* 0x000000010707e824 */ /* 0x000fe200078e0a04 */
[----:B------:R-:W-:Y:S01]  /*0a50*/  LOP3.LUT R5, R20, UR10, RZ, 0x3c, !PT ;  /* 0x0000000a14057c12 */ /* 0x000fe2000f8e3cff */
[----:B------:R-:W-:Y:S01]  /*0a60*/  @!P6 VIADD R18, R18, 0x1 ;  /* 0x000000011212e836 */ /* 0x000fe20000000000 */
[----:B------:R-:W-:-:S02]  /*0a70*/  LOP3.LUT R10, R9, R10, RZ, 0x3c, !PT ;  /* 0x0000000a090a7212 */ /* 0x000fc400078e3cff */
[----:B------:R-:W-:Y:S01]  /*0a80*/  ISETP.GE.U32.AND P4, PT, R7, R4, PT ;  /* 0x000000040700720c */ /* 0x000fe20003f86070 */
[----:B------:R-:W1:Y:S01]  /*0a90*/  @!P3 LDC.64 R8, c[0x0][0x240] ;  /* 0x00009000ff08bb82 */ /* 0x000e620000000a00 */
[----:B------:R-:W-:Y:S01]  /*0aa0*/  ISETP.GE.AND P5, PT, R5, RZ, PT ;  /* 0x000000ff0500720c */ /* 0x000fe20003fa6270 */
[----:B------:R-:W-:Y:S01]  /*0ab0*/  IMAD.U32 R15, R15, 0x20, R10 ;  /* 0x000000200f0f7824 */ /* 0x000fe200078e000a */
[----:B------:R-:W-:-:S05]  /*0ac0*/  ISETP.GE.AND P6, PT, R26, UR17, PT ;  /* 0x000000111a007c0c */ /* 0x000fca000bfc6270 */
[----:B------:R-:W4:Y:S04]  /*0ad0*/  @!P2 LDC.64 R6, c[0x0][0x240] ;  /* 0x00009000ff06ab82 */ /* 0x000f280000000a00 */
[----:B------:R-:W-:Y:S01]  /*0ae0*/  @P4 VIADD R18, R18, 0x1 ;  /* 0x0000000112124836 */ /* 0x000fe20000000000 */
[----:B------:R-:W-:Y:S01]  /*0af0*/  IADD3 R24, P4, R16, UR12, RZ ;  /* 0x0000000c10187c10 */ /* 0x000fe2000ff9e0ff */
[----:B------:R-:W-:Y:S02]  /*0b00*/  @UP0 ULDC.64 UR12, c[0x0][0x248] ;  /* 0x00009200000c0ab9 */ /* 0x000fe40000000a00 */
[----:B------:R-:W-:Y:S01]  /*0b10*/  @!P5 IMAD.MOV R18, RZ, RZ, -R18 ;  /* 0x000000ffff12d224 */ /* 0x000fe200078e0a12 */
[----:B------:R-:W-:Y:S01]  /*0b20*/  ISETP.NE.AND P5, PT, R20, RZ, PT ;  /* 0x000000ff1400720c */ /* 0x000fe20003fa5270 */
[----:B------:R-:W5:Y:S01]  /*0b30*/  @!P2 LDC.64 R4, c[0x0][0x210] ;  /* 0x00008400ff04ab82 */ /* 0x000f620000000a00 */
[----:B------:R-:W-:Y:S01]  /*0b40*/  IADD3.X R25, R17, UR11, RZ, P4, !PT ;  /* 0x0000000b11197c10 */ /* 0x000fe2000a7fe4ff */
[----:B------:R-:W-:Y:S01]  /*0b50*/  @UP0 UIMAD.WIDE.U32 UR28, UR20, UR12, URZ ;  /* 0x0000000c141c02a5 */ /* 0x000fe2000f8e003f */
[----:B------:R-:W-:Y:S01]  /*0b60*/  @!P2 IADD3 R39, P4, R12, 0x20, RZ ;  /* 0x000000200c27a810 */ /* 0x000fe20007f9e0ff */
[----:B------:R-:W-:Y:S01]  /*0b70*/  @UP0 UIMAD UR20, UR20, UR13, URZ ;  /* 0x0000000d141402a4 */ /* 0x000fe2000f8e023f */
[----:B------:R-:W-:Y:S01]  /*0b80*/  IMAD.WIDE.U32 R22, R22, UR10, R24 ;  /* 0x0000000a16167c25 */ /* 0x000fe2000f8e0018 */
[----:B------:R-:W-:Y:S01]  /*0b90*/  @UP0 ULDC.64 UR10, c[0x0][0x250] ;  /* 0x00009400000a0ab9 */ /* 0x000fe20000000a00 */
[----:B------:R-:W3:Y:S01]  /*0ba0*/  @!P6 S2R R24, SR_CgaCtaId ;  /* 0x000000000018e919 */ /* 0x000ee20000008800 */
[----:B------:R-:W3:Y:S01]  /*0bb0*/  @!P3 LDC.64 R10, c[0x0][0x210] ;  /* 0x00008400ff0abb82 */ /* 0x000ee20000000a00 */
[----:B------:R-:W-:-:S03]  /*0bc0*/  @!P2 IMAD.X R21, RZ, RZ, R13, P4 ;  /* 0x000000ffff15a224 */ /* 0x000fc600020e060d */
[----:B------:R-:W-:Y:S01]  /*0bd0*/  @!P5 LOP3.LUT R18, RZ, R20, RZ, 0x33, !PT ;  /* 0x00000014ff12d212 */ /* 0x000fe200078e33ff */
[----:B------:R-:W-:Y:S01]  /*0be0*/  @!P2 IMAD.MOV.U32 R20, RZ, RZ, R22 ;  /* 0x000000ffff14a224 */ /* 0x000fe200078e0016 */
[----:B------:R-:W-:Y:S01]  /*0bf0*/  ISETP.GE.AND P5, PT, R14, UR17, PT ;  /* 0x000000110e007c0c */ /* 0x000fe2000bfa6270 */
[-C--:B----4-:R-:W-:Y:S02]  /*0c00*/  @!P2 IMAD R36, R21, R6.reuse, RZ ;  /* 0x000000061524a224 */ /* 0x090fe400078e02ff */
[----:B------:R-:W-:Y:S01]  /*0c10*/  VIADD R21, R23, UR4 ;  /* 0x0000000417157c36 */ /* 0x000fe20008000000 */
[----:B------:R-:W-:Y:S01]  /*0c20*/  UMOV UR4, 0x400 ;  /* 0x0000040000047882 */ /* 0x000fe20000000000 */
[C---:B------:R-:W-:Y:S01]  /*0c30*/  @!P2 IMAD R36, R39.reuse, R7, R36 ;  /* 0x000000072724a224 */ /* 0x040fe200078e0224 */
[----:B--2---:R-:W-:Y:S01]  /*0c40*/  ULEA UR4, UR6, UR4, 0x18 ;  /* 0x0000000406047291 */ /* 0x004fe2000f8ec03f */
[----:B------:R-:W-:Y:S01]  /*0c50*/  @!P2 IMAD.WIDE.U32 R38, R39, R6, R20 ;  /* 0x000000062726a225 */ /* 0x000fe200078e0014 */
[----:B------:R-:W-:Y:S01]  /*0c60*/  @UP0 UIMAD.WIDE.U32 UR6, UR21, UR10, URZ ;  /* 0x0000000a150602a5 */ /* 0x000fe2000f8e003f */
[----:B------:R-:W2:Y:S01]  /*0c70*/  @!P2 S2R R6, SR_CgaCtaId ;  /* 0x000000000006a919 */ /* 0x000ea20000008800 */
[----:B------:R-:W-:Y:S01]  /*0c80*/  @UP0 UIMAD UR21, UR21, UR11, URZ ;  /* 0x0000000b151502a4 */ /* 0x000fe2000f8e023f */
[----:B-1----:R-:W-:Y:S01]  /*0c90*/  @!P3 IMAD R7, R13, R8, RZ ;  /* 0x000000080d07b224 */ /* 0x002fe200078e02ff */
[----:B-----5:R-:W-:Y:S01]  /*0ca0*/  @!P2 LEA R34, P4, R38, R4, 0x1 ;  /* 0x000000042622a211 */ /* 0x020fe200078808ff */
[----:B------:R-:W-:Y:S01]  /*0cb0*/  @!P3 IMAD.MOV.U32 R40, RZ, RZ, R22 ;  /* 0x000000ffff28b224 */ /* 0x000fe200078e0016 */
[----:B------:R-:W-:Y:S01]  /*0cc0*/  LEA R226, R15, UR4, 0x1 ;  /* 0x000000040fe27c11 */ /* 0x000fe2000f8e08ff */
[----:B------:R-:W-:Y:S01]  /*0cd0*/  @!P3 IMAD.MOV.U32 R41, RZ, RZ, R21 ;  /* 0x000000ffff29b224 */ /* 0x000fe200078e0015 */
[----:B------:R-:W-:Y:S01]  /*0ce0*/  @!P5 MOV R25, 0x400 ;  /* 0x000004000019d802 */ /* 0x000fe20000000f00 */
[C---:B------:R-:W-:Y:S01]  /*0cf0*/  @!P3 IMAD R7, R12.reuse, R9, R7 ;  /* 0x000000090c07b224 */ /* 0x040fe200078e0207 */
[----:B------:R-:W-:Y:S01]  /*0d00*/  LEA.HI R9, R19, R2, RZ, 0x4 ;  /* 0x0000000213097211 */ /* 0x000fe200078f20ff */
[----:B------:R-:W-:Y:S01]  /*0d10*/  @!P3 IMAD.WIDE.U32 R40, R12, R8, R40 ;  /* 0x000000080c28b225 */ /* 0x000fe200078e0028 */
[----:B------:R-:W-:Y:S01]  /*0d20*/  @UP0 UIADD3 UR21, UR7, UR21, URZ ;  /* 0x0000001507150290 */ /* 0x000fe2000fffe03f */
[----:B------:R-:W1:Y:S01]  /*0d30*/  @!P5 S2R R8, SR_CgaCtaId ;  /* 0x000000000008d919 */ /* 0x000e620000008800 */
[----:B------:R-:W-:Y:S01]  /*0d40*/  SHF.R.S32.HI R32, RZ, 0x4, R9 ;  /* 0x00000004ff207819 */ /* 0x000fe20000011409 */
[----:B------:R-:W-:Y:S01]  /*0d50*/  @!P2 IMAD.IADD R36, R39, 0x1, R36 ;  /* 0x000000012724a824 */ /* 0x000fe200078e0224 */
[----:B------:R-:W-:-:S02]  /*0d60*/  @UP0 UMOV UR22, UR6 ;  /* 0x0000000600160c82 */ /* 0x000fc40008000000 */
[----:B------:R-:W-:Y:S02]  /*0d70*/  LEA.HI R19, R9, R32, RZ, 0x1 ;  /* 0x0000002009137211 */ /* 0x000fe400078f08ff */
[----:B------:R-:W-:Y:S01]  /*0d80*/  @!P2 LEA.HI.X R35, R38, R5, R36, 0x1, P4 ;  /* 0x000000052623a211 */ /* 0x000fe200020f0c24 */
[----:B------:R-:W-:Y:S01]  /*0d90*/  @!P3 IMAD.IADD R36, R41, 0x1, R7 ;  /* 0x000000012924b824 */ /* 0x000fe200078e0207 */
[----:B------:R-:W4:Y:S01]  /*0da0*/  @!P1 LDC.64 R4, c[0x0][0x240] ;  /* 0x00009000ff049b82 */ /* 0x000f220000000a00 */
[C---:B---3--:R-:W-:Y:S02]  /*0db0*/  @!P3 LEA R38, P4, R40.reuse, R10, 0x1 ;  /* 0x0000000a2826b211 */ /* 0x048fe400078808ff */
[----:B------:R-:W-:Y:S02]  /*0dc0*/  @!P6 MOV R7, 0x400 ;  /* 0x000004000007e802 */ /* 0x000fe40000000f00 */
[----:B------:R-:W-:Y:S02]  /*0dd0*/  @!P3 LEA.HI.X R39, R40, R11, R36, 0x1, P4 ;  /* 0x0000000b2827b211 */ /* 0x000fe400020f0c24 */
[----:B------:R-:W-:-:S02]  /*0de0*/  LOP3.LUT R19, R19, 0xfffffffe, RZ, 0xc0, !PT ;  /* 0xfffffffe13137812 */ /* 0x000fc400078ec0ff */
[----:B------:R-:W-:Y:S01]  /*0df0*/  ISETP.GE.AND P4, PT, R14, UR17, PT ;  /* 0x000000110e007c0c */ /* 0x000fe2000bf86270 */
[----:B------:R-:W-:Y:S01]  /*0e00*/  @!PT LDS RZ, [RZ] ;  /* 0x00000000fffff984 */ /* 0x000fe20000000800 */
[----:B------:R-:W-:Y:S01]  /*0e10*/  @!PT LDS RZ, [RZ] ;  /* 0x00000000fffff984 */ /* 0x000fe20000000800 */
[----:B------:R-:W-:Y:S01]  /*0e20*/  @!PT LDS RZ, [RZ] ;  /* 0x00000000fffff984 */ /* 0x000fe20000000800 */
[----:B------:R3:W-:Y:S01]  /*0e30*/  @!P3 LDGSTS.E.BYPASS.LTC128B.128 [R226], desc[UR18][R38.64] ;  /* 0x0000000026e2bfae */ /* 0x0007e2000b901d52 */
[----:B------:R-:W-:Y:S01]  /*0e40*/  @!P6 LEA R24, R24, R7, 0x18 ;  /* 0x000000071818e211 */ /* 0x000fe200078ec0ff */
[----:B------:R-:W-:Y:S01]  /*0e50*/  IMAD.IADD R14, R32, 0x1, -R19 ;  /* 0x00000001200e7824 */ /* 0x000fe200078e0a13 */
[----:B------:R-:W-:Y:S01]  /*0e60*/  @!P1 MOV R7, 0x400 ;  /* 0x0000040000079802 */ /* 0x000fe20000000f00 */
[----:B------:R3:W-:Y:S01]  /*0e70*/  @!P3 LDGSTS.E.BYPASS.LTC128B.128 [R226+0x2000], desc[UR18][R38.64+0x40] ;  /* 0x0200004026e2bfae */ /* 0x0007e2000b901d52 */
[----:B------:R-:W-:Y:S02]  /*0e80*/  @!P2 MOV R19, 0x400 ;  /* 0x000004000013a802 */ /* 0x000fe40000000f00 */
[----:B------:R-:W-:Y:S01]  /*0e90*/  @!P1 LEA R30, R30, R7, 0x18 ;  /* 0x000000071e1e9211 */ /* 0x000fe200078ec0ff */
[----:B------:R3:W-:Y:S01]  /*0ea0*/  @!P3 LDGSTS.E.BYPASS.LTC128B.128 [R226+0x4000], desc[UR18][R38.64+0x80] ;  /* 0x0400008026e2bfae */ /* 0x0007e2000b901d52 */
[----:B------:R-:W-:-:S02]  /*0eb0*/  @!P1 IADD3 R11, P3, R12, 0x40, RZ ;  /* 0x000000400c0b9810 */ /* 0x000fc40007f7e0ff */
[----:B--2---:R-:W-:Y:S02]  /*0ec0*/  @!P2 LEA R10, R6, R19, 0x18 ;  /* 0x00000013060aa211 */ /* 0x004fe400078ec0ff */
[----:B------:R-:W2:Y:S01]  /*0ed0*/  @!P1 LDC.64 R6, c[0x0][0x210] ;  /* 0x00008400ff069b82 */ /* 0x000ea20000000a00 */
[--C-:B------:R-:W-:Y:S01]  /*0ee0*/  @!P1 IMAD.X R31, RZ, RZ, R13.reuse, P3 ;  /* 0x000000ffff1f9224 */ /* 0x100fe200018e060d */
[----:B------:R-:W-:Y:S02]  /*0ef0*/  @!P0 IADD3 R19, P3, R12, 0x60, RZ ;  /* 0x000000600c138810 */ /* 0x000fe40007f7e0ff */
[----:B-1----:R-:W-:Y:S01]  /*0f00*/  @!P5 LEA R8, R8, R25, 0x18 ;  /* 0x000000190808d211 */ /* 0x002fe200078ec0ff */
[----:B----4-:R-:W-:Y:S01]  /*0f10*/  @!P1 IMAD R12, R31, R4, RZ ;  /* 0x000000041f0c9224 */ /* 0x010fe200078e02ff */
[----:B------:R-:W-:Y:S01]  /*0f20*/  LOP3.LUT R9, R9, 0xfffffff0, RZ, 0xc0, !PT ;  /* 0xfffffff009097812 */ /* 0x000fe200078ec0ff */
[----:B------:R-:W-:Y:S01]  /*0f30*/  @!P0 IMAD.X R25, RZ, RZ, R13, P3 ;  /* 0x000000ffff198224 */ /* 0x000fe200018e060d */
[----:B------:R-:W-:Y:S01]  /*0f40*/  ISETP.GE.AND P3, PT, R26, UR17, PT ;  /* 0x000000111a007c0c */ /* 0x000fe2000bf66270 */
[----:B------:R-:W-:Y:S01]  /*0f50*/  @!P1 IMAD R5, R11, R5, R12 ;  /* 0x000000050b059224 */ /* 0x000fe200078e020c */
[----:B------:R-:W-:Y:S01]  /*0f60*/  @UP0 UIADD3 UR17, UR29, UR20, URZ ;  /* 0x000000141d110290 */ /* 0x000fe2000fffe03f */
[----:B------:R-:W-:-:S02]  /*0f70*/  @!P1 IMAD.MOV.U32 R12, RZ, RZ, R22 ;  /* 0x000000ffff0c9224 */ /* 0x000fc400078e0016 */
[----:B------:R-:W-:Y:S01]  /*0f80*/  @!P1 IMAD.MOV.U32 R13, RZ, RZ, R21 ;  /* 0x000000ffff0d9224 */ /* 0x000fe200078e0015 */
[----:B------:R-:W-:Y:S01]  /*0f90*/  @UP0 UMOV UR20, UR28 ;  /* 0x0000001c00140c82 */ /* 0x000fe20008000000 */
[----:B------:R-:W-:-:S04]  /*0fa0*/  @!P1 IMAD.WIDE.U32 R12, R11, R4, R12 ;  /* 0x000000040b0c9225 */ /* 0x000fc800078e000c */
[----:B------:R-:W-:Y:S02]  /*0fb0*/  @!P2 IMAD R11, R15, 0x2, R10 ;  /* 0x000000020f0ba824 */ /* 0x000fe400078e020a */
[----:B------:R-:W-:Y:S01]  /*0fc0*/  @!P1 IMAD.IADD R4, R13, 0x1, R5 ;  /* 0x000000010d049824 */ /* 0x000fe200078e0205 */
[----:B------:R-:W-:Y:S02]  /*0fd0*/  LOP3.LUT R5, R0, 0xfffffff8, RZ, 0xc0, !PT ;  /* 0xfffffff800057812 */ /* 0x000fe400078ec0ff */
[----:B------:R3:W-:Y:S04]  /*0fe0*/  @!P2 LDGSTS.E.BYPASS.LTC128B.128 [R11+0x800], desc[UR18][R34.64] ;  /* 0x00800000220bafae */ /* 0x0007e8000b901d52 */
[----:B------:R3:W-:Y:S04]  /*0ff0*/  @!P2 LDGSTS.E.BYPASS.LTC128B.128 [R11+0x2800], desc[UR18][R34.64+0x40] ;  /* 0x02800040220bafae */ /* 0x0007e8000b901d52 */
[----:B------:R3:W-:Y:S01]  /*1000*/  @!P2 LDGSTS.E.BYPASS.LTC128B.128 [R11+0x4800], desc[UR18][R34.64+0x80] ;  /* 0x04800080220bafae */ /* 0x0007e2000b901d52 */
[----:B--2---:R-:W-:-:S04]  /*1010*/  @!P1 LEA R32, P2, R12, R6, 0x1 ;  /* 0x000000060c209211 */ /* 0x004fc800078408ff */
[----:B------:R-:W-:Y:S01]  /*1020*/  @!P1 LEA.HI.X R33, R12, R7, R4, 0x1, P2 ;  /* 0x000000070c219211 */ /* 0x000fe200010f0c04 */
[C---:B------:R-:W-:Y:S01]  /*1030*/  IMAD.IADD R7, R2.reuse, 0x1, -R9 ;  /* 0x0000000102077824 */ /* 0x040fe200078e0a09 */
[----:B------:R-:W-:Y:S01]  /*1040*/  PLOP3.LUT P2, PT, PT, PT, UP0, 0x80, 0x0 ;  /* 0x000000000000781c */ /* 0x000fe20003f4f008 */
[----:B------:R-:W-:-:S03]  /*1050*/  IMAD.IADD R4, R2, 0x1, -R5 ;  /* 0x0000000102047824 */ /* 0x000fc600078e0a05 */
[-C--:B------:R-:W-:Y:S02]  /*1060*/  LEA.HI R5, R7, R7.reuse, RZ, 0x1 ;  /* 0x0000000707057211 */ /* 0x080fe400078f08ff */
[----:B------:R-:W-:Y:S02]  /*1070*/  LEA.HI R0, R4, R4, RZ, 0x1 ;  /* 0x0000000404007211 */ /* 0x000fe400078f08ff */
[----:B------:R-:W-:Y:S02]  /*1080*/  LOP3.LUT R126, R5, 0x7fffffe, RZ, 0xc0, !PT ;  /* 0x07fffffe057e7812 */ /* 0x000fe400078ec0ff */
[----:B------:R-:W-:Y:S02]  /*1090*/  LOP3.LUT R13, R0, 0x7fffffe, RZ, 0xc0, !PT ;  /* 0x07fffffe000d7812 */ /* 0x000fe400078ec0ff */
[----:B------:R-:W-:Y:S01]  /*10a0*/  SHF.R.S32.HI R12, RZ, 0x1f, R7 ;  /* 0x0000001fff0c7819 */ /* 0x000fe20000011407 */
[----:B------:R-:W-:Y:S02]  /*10b0*/  IMAD.IADD R126, R7, 0x1, -R126 ;  /* 0x00000001077e7824 */ /* 0x000fe400078e0a7e */
[----:B------:R-:W-:Y:S01]  /*10c0*/  IMAD.IADD R13, R4, 0x1, -R13 ;  /* 0x00000001040d7824 */ /* 0x000fe200078e0a0d */
[----:B------:R-:W-:Y:S01]  /*10d0*/  LEA.HI R12, R12, R7, RZ, 0x3 ;  /* 0x000000070c0c7211 */ /* 0x000fe200078f18ff */
[----:B------:R-:W-:Y:S06]  /*10e0*/  @P2 BRA `(.L_x_21) ;  /* 0x0000000000342947 */ /* 0x000fec0003800000 */
[----:B------:R-:W-:Y:S01]  /*10f0*/  USHF.R.S32.HI UR20, URZ, 0x1f, UR9 ;  /* 0x0000001f3f147899 */ /* 0x000fe20008011409 */
[----:B------:R-:W-:Y:S01]  /*1100*/  ULDC.64 UR12, c[0x0][0x248] ;  /* 0x00009200000c7ab9 */ /* 0x000fe20000000a00 */
[----:B------:R-:W-:Y:S02]  /*1110*/  USHF.R.S32.HI UR17, URZ, 0x1f, UR8 ;  /* 0x0000001f3f117899 */ /* 0x000fe40008011408 */
[----:B------:R-:W-:Y:S02]  /*1120*/  UIMAD UR20, UR20, UR12, URZ ;  /* 0x0000000c141472a4 */ /* 0x000fe4000f8e023f */
[----:B------:R-:W-:Y:S02]  /*1130*/  UIMAD.WIDE.U32 UR28, UR9, UR12, URZ ;  /* 0x0000000c091c72a5 */ /* 0x000fe4000f8e003f */
[----:B------:R-:W-:Y:S01]  /*1140*/  UIMAD UR20, UR9, UR13, UR20 ;  /* 0x0000000d091472a4 */ /* 0x000fe2000f8e0214 */
[----:B------:R-:W-:-:S03]  /*1150*/  ULDC.64 UR6, c[0x0][0x230] ;  /* 0x00008c0000067ab9 */ /* 0x000fc60000000a00 */
[----:B------:R-:W-:Y:S02]  /*1160*/  UIADD3 UR29, UR29, UR20, URZ ;  /* 0x000000141d1d7290 */ /* 0x000fe4000fffe03f */
[----:B------:R-:W-:Y:S02]  /*1170*/  UIMAD UR17, UR17, UR6, URZ ;  /* 0x00000006111172a4 */ /* 0x000fe4000f8e023f */
[----:B------:R-:W-:Y:S02]  /*1180*/  UIMAD.WIDE.U32 UR28, UR8, UR6, UR28 ;  /* 0x00000006081c72a5 */ /* 0x000fe4000f8e001c */
[----:B------:R-:W-:-:S04]  /*1190*/  UIMAD UR7, UR8, UR7, UR17 ;  /* 0x00000007080772a4 */ /* 0x000fc8000f8e0211 */
[----:B------:R-:W-:Y:S01]  /*11a0*/  UIADD3 UR17, UR29, UR7, URZ ;  /* 0x000000071d117290 */ /* 0x000fe2000fffe03f */
[----:B------:R-:W-:Y:S02]  /*11b0*/  UMOV UR20, UR28 ;  /* 0x0000001c00147c82 */ /* 0x000fe40008000000 */
.L_x_21:
[--C-:B------:R-:W-:Y:S02]  /*11c0*/  SHF.R.S32.HI R4, RZ, 0x1, R5.reuse ;  /* 0x00000001ff047819 */ /* 0x100fe40000011405 */
[----:B------:R-:W-:Y:S02]  /*11d0*/  SHF.R.S32.HI R5, RZ, 0x1f, R5 ;  /* 0x0000001fff057819 */ /* 0x000fe40000011405 */
[----:B------:R-:W-:Y:S01]  /*11e0*/  SHF.R.S32.HI R0, RZ, 0x1, R0 ;  /* 0x00000001ff007819 */ /* 0x000fe20000011400 */
[----:B------:R-:W-:Y:S06]  /*11f0*/  @P2 BRA `(.L_x_22) ;  /* 0x0000000000342947 */ /* 0x000fec0003800000 */
[----:B------:R-:W-:Y:S01]  /*1200*/  USHF.R.S32.HI UR21, URZ, 0x1f, UR9 ;  /* 0x0000001f3f157899 */ /* 0x000fe20008011409 */
[----:B------:R-:W-:Y:S01]  /*1210*/  ULDC.64 UR10, c[0x0][0x250] ;  /* 0x00009400000a7ab9 */ /* 0x000fe20000000a00 */
[----:B------:R-:W-:Y:S02]  /*1220*/  ULDC.64 UR6, c[0x0][0x238] ;  /* 0x00008e0000067ab9 */ /* 0x000fe40000000a00 */
[----:B------:R-:W-:Y:S02]  /*1230*/  UIMAD UR21, UR21, UR10, URZ ;  /* 0x0000000a151572a4 */ /* 0x000fe4000f8e023f */
[----:B------:R-:W-:Y:S02]  /*1240*/  UIMAD.WIDE.U32 UR28, UR9, UR10, URZ ;  /* 0x0000000a091c72a5 */ /* 0x000fe4000f8e003f */
[----:B------:R-:W-:Y:S02]  /*1250*/  UIMAD UR21, UR9, UR11, UR21 ;  /* 0x0000000b091572a4 */ /* 0x000fe4000f8e0215 */
[----:B------:R-:W-:-:S02]  /*1260*/  USHF.R.S32.HI UR9, URZ, 0x1f, UR8 ;  /* 0x0000001f3f097899 */ /* 0x000fc40008011408 */
[----:B------:R-:W-:Y:S02]  /*1270*/  UIADD3 UR29, UR29, UR21, URZ ;  /* 0x000000151d1d7290 */ /* 0x000fe4000fffe03f */
[----:B------:R-:W-:-:S04]  /*1280*/  UIMAD UR9, UR9, UR6, URZ ;  /* 0x00000006090972a4 */ /* 0x000fc8000f8e023f */
[----:B------:R-:W-:Y:S02]  /*1290*/  UIMAD UR7, UR8, UR7, UR9 ;  /* 0x00000007080772a4 */ /* 0x000fe4000f8e0209 */
[----:B------:R-:W-:-:S04]  /*12a0*/  UIMAD.WIDE.U32 UR8, UR8, UR6, UR28 ;  /* 0x00000006080872a5 */ /* 0x000fc8000f8e001c */
[----:B------:R-:W-:-:S03]  /*12b0*/  UIADD3 UR21, UR9, UR7, URZ ;  /* 0x0000000709157290 */ /* 0x000fc6000fffe03f */
[----:B------:R-:W-:-:S09]  /*12c0*/  UMOV UR22, UR8 ;  /* 0x0000000800167c82 */ /* 0x000fd20008000000 */
.L_x_22:
[----:B---3--:R-:W1:Y:S01]  /*12d0*/  @!P0 LDC.64 R10, c[0x0][0x240] ;  /* 0x00009000ff0a8b82 */ /* 0x008e620000000a00 */
[C---:B------:R-:W-:Y:S01]  /*12e0*/  IMAD R23, R27.reuse, UR12, RZ ;  /* 0x0000000c1b177c24 */ /* 0x040fe2000f8e02ff */
[----:B------:R-:W-:Y:S01]  /*12f0*/  SHF.R.S32.HI R20, RZ, 0x1f, R18 ;  /* 0x0000001fff147819 */ /* 0x000fe20000011412 */
[--C-:B------:R-:W-:Y:S01]  /*1300*/  IMAD.WIDE.U32 R34, R26, UR12, R16.reuse ;  /* 0x0000000c1a227c25 */ /* 0x100fe2000f8e0010 */
[----:B------:R-:W-:Y:S01]  /*1310*/  ULDC.64 UR8, c[0x0][0x260] ;  /* 0x0000980000087ab9 */ /* 0x000fe20000000a00 */
[----:B------:R-:W-:Y:S02]  /*1320*/  USHF.L.U32 UR29, UR12, 0x5, URZ ;  /* 0x000000050c1d7899 */ /* 0x000fe4000800063f */
[----:B------:R-:W-:Y:S01]  /*1330*/  IMAD R9, R27, UR10, RZ ;  /* 0x0000000a1b097c24 */ /* 0x000fe2000f8e02ff */
[----:B------:R-:W-:Y:S01]  /*1340*/  IADD3 R228, P2, R34, UR20, RZ ;  /* 0x0000001422e47c10 */ /* 0x000fe2000ff5e0ff */
[----:B------:R-:W-:Y:S01]  /*1350*/  IMAD.WIDE.U32 R6, R26, UR10, R16 ;  /* 0x0000000a1a067c25 */ /* 0x000fe2000f8e0010 */
[----:B------:R-:W-:Y:S01]  /*1360*/  USHF.L.U32 UR20, UR12, 0x6, URZ ;  /* 0x000000060c147899 */ /* 0x000fe2000800063f */
[----:B------:R-:W-:-:S02]  /*1370*/  ULDC.64 UR6, c[0x0][0x268] ;  /* 0x00009a0000067ab9 */ /* 0x000fc40000000a00 */
[C---:B------:R-:W-:Y:S01]  /*1380*/  IMAD R16, R26.reuse, UR13, R23 ;  /* 0x0000000d1a107c24 */ /* 0x040fe2000f8e0217 */
[----:B------:R-:W-:Y:S01]  /*1390*/  USHF.L.U64.HI UR28, UR12, 0x5, UR13 ;  /* 0x000000050c1c7899 */ /* 0x000fe2000801020d */
[----:B------:R-:W-:Y:S01]  /*13a0*/  IMAD R26, R26, UR11, R9 ;  /* 0x0000000b1a1a7c24 */ /* 0x000fe2000f8e0209 */
[----:B------:R-:W-:Y:S01]  /*13b0*/  LEA.HI R9, R5, R4, RZ, 0x2 ;  /* 0x0000000405097211 */ /* 0x000fe200078f10ff */
[----:B------:R-:W-:Y:S01]  /*13c0*/  IMAD.SHL.U32 R224, R0, 0x40, RZ ;  /* 0x0000004000e07824 */ /* 0x000fe200078e00ff */
[----:B------:R-:W-:Y:S01]  /*13d0*/  IADD3.X R229, R35, UR17, R16, P2, !PT ;  /* 0x0000001123e57c10 */ /* 0x000fe200097fe410 */
[----:B------:R-:W-:Y:S01]  /*13e0*/  IMAD.SHL.U32 R5, R3, 0x8, RZ ;  /* 0x0000000803057824 */ /* 0x000fe200078e00ff */
[----:B------:R-:W-:Y:S01]  /*13f0*/  LOP3.LUT R3, R9, 0xfffffffc, RZ, 0xc0, !PT ;  /* 0xfffffffc09037812 */ /* 0x000fe200078ec0ff */
[C---:B------:R-:W-:Y:S01]  /*1400*/  @!P1 IMAD R23, R15.reuse, 0x2, R30 ;  /* 0x000000020f179824 */ /* 0x040fe200078e021e */
[----:B------:R-:W-:Y:S01]  /*1410*/  IADD3 R232, P2, R6, UR22, RZ ;  /* 0x0000001606e87c10 */ /* 0x000fe2000ff5e0ff */
[C---:B------:R-:W-:Y:S01]  /*1420*/  @!P0 IMAD R17, R15.reuse, 0x2, R28 ;  /* 0x000000020f118824 */ /* 0x040fe200078e021c */
[----:B------:R-:W-:Y:S01]  /*1430*/  LOP3.LUT R224, R224, 0xc0, RZ, 0xc0, !PT ;  /* 0x000000c0e0e07812 */ /* 0x000fe200078ec0ff */
[----:B------:R-:W-:Y:S01]  /*1440*/  @!P6 IMAD R16, R15, 0x2, R24 ;  /* 0x000000020f10e824 */ /* 0x000fe200078e0218 */
[----:B------:R-:W-:Y:S01]  /*1450*/  IADD3.X R233, R7, UR21, R26, P2, !PT ;  /* 0x0000001507e97c10 */ /* 0x000fe200097fe41a */
[----:B------:R-:W-:Y:S01]  /*1460*/  @!P5 IMAD R15, R15, 0x2, R8 ;  /* 0x000000020f0fd824 */ /* 0x000fe200078e0208 */
[----:B------:R-:W-:Y:S01]  /*1470*/  LOP3.LUT R5, R224, 0x8, R5, 0xf8, !PT ;  /* 0x00000008e0057812 */ /* 0x000fe200078ef805 */
[----:B------:R-:W2:Y:S01]  /*1480*/  @!P0 LDC.64 R8, c[0x0][0x210] ;  /* 0x00008400ff088b82 */ /* 0x000ea20000000a00 */
[----:B------:R-:W-:Y:S01]  /*1490*/  IMAD.IADD R3, R4, 0x1, -R3 ;  /* 0x0000000104037824 */ /* 0x000fe200078e0a03 */
[----:B------:R-:W-:Y:S01]  /*14a0*/  SHF.R.U32.HI R224, RZ, 0x3, R224 ;  /* 0x00000003ffe07819 */ /* 0x000fe200000116e0 */
[----:B-1----:R-:W-:Y:S01]  /*14b0*/  @!P0 IMAD R4, R25, R10, RZ ;  /* 0x0000000a19048224 */ /* 0x002fe200078e02ff */
[----:B------:R-:W-:Y:S01]  /*14c0*/  USHF.L.U64.HI UR17, UR12, 0x6, UR13 ;  /* 0x000000060c117899 */ /* 0x000fe2000801020d */
[----:B------:R-:W-:Y:S01]  /*14d0*/  @!P0 IMAD.MOV.U32 R27, RZ, RZ, R21 ;  /* 0x000000ffff1b8224 */ /* 0x000fe200078e0015 */
[----:B------:R-:W-:Y:S01]  /*14e0*/  LOP3.LUT R224, R5, R224, RZ, 0x3c, !PT ;  /* 0x000000e005e07212 */ /* 0x000fe200078e3cff */
[C---:B------:R-:W-:Y:S01]  /*14f0*/  @!P0 IMAD R21, R19.reuse, R11, R4 ;  /* 0x0000000b13158224 */ /* 0x040fe200078e0204 */
[----:B------:R-:W1:Y:S01]  /*1500*/  @!P6 LDC.64 R6, c[0x0][0x218] ;  /* 0x00008600ff06eb82 */ /* 0x000e620000000a00 */
[----:B------:R-:W-:Y:S01]  /*1510*/  IMAD R231, R20, UR8, RZ ;  /* 0x0000000814e77c24 */ /* 0x000fe2000f8e02ff */
[----:B------:R-:W-:Y:S01]  /*1520*/  @!PT LDS RZ, [RZ] ;  /* 0x00000000fffff984 */ /* 0x000fe20000000800 */
[----:B------:R-:W-:Y:S01]  /*1530*/  @!PT LDS RZ, [RZ] ;  /* 0x00000000fffff984 */ /* 0x000fe20000000800 */
[----:B------:R-:W-:Y:S01]  /*1540*/  @!PT LDS RZ, [RZ] ;  /* 0x00000000fffff984 */ /* 0x000fe20000000800 */
[----:B------:R-:W-:Y:S01]  /*1550*/  @!P1 LDGSTS.E.BYPASS.LTC128B.128 [R23+0x1000], desc[UR18][R32.64] ;  /* 0x0100000020179fae */ /* 0x000fe2000b901d52 */
[----:B------:R-:W-:Y:S01]  /*1560*/  @!P0 IMAD.MOV.U32 R26, RZ, RZ, R22 ;  /* 0x000000ffff1a8224 */ /* 0x000fe200078e0016 */
[----:B------:R-:W-:Y:S01]  /*1570*/  USHF.L.U64.HI UR21, UR10, 0x6, UR11 ;  /* 0x000000060a157899 */ /* 0x000fe2000801020b */
[C---:B------:R-:W-:Y:S01]  /*1580*/  IMAD.WIDE.U32 R228, R18.reuse, UR8, R228 ;  /* 0x0000000812e47c25 */ /* 0x040fe2000f8e00e4 */
[----:B------:R-:W-:Y:S01]  /*1590*/  USHF.R.S32.HI UR8, URZ, 0x1f, UR5 ;  /* 0x0000001f3f087899 */ /* 0x000fe20008011405 */
[----:B------:R-:W-:Y:S01]  /*15a0*/  @!P1 LDGSTS.E.BYPASS.LTC128B.128 [R23+0x3000], desc[UR18][R32.64+0x40] ;  /* 0x0300004020179fae */ /* 0x000fe2000b901d52 */
[----:B------:R-:W3:Y:S01]  /*15b0*/  @!P5 LDC.64 R4, c[0x0][0x218] ;  /* 0x00008600ff04db82 */ /* 0x000ee20000000a00 */
[----:B------:R-:W-:Y:S01]  /*15c0*/  IMAD R231, R18, UR9, R231 ;  /* 0x0000000912e77c24 */ /* 0x000fe2000f8e02e7 */
[----:B------:R-:W-:Y:S01]  /*15d0*/  UIMAD UR9, UR17, UR5, URZ ;  /* 0x00000005110972a4 */ /* 0x000fe2000f8e023f */
[----:B------:R-:W-:Y:S01]  /*15e0*/  @!P0 IMAD.WIDE.U32 R26, R19, R10, R26 ;  /* 0x0000000a131a8225 */ /* 0x000fe200078e001a */
[----:B------:R4:W-:Y:S01]  /*15f0*/  @!P1 LDGSTS.E.BYPASS.LTC128B.128 [R23+0x5000], desc[UR18][R32.64+0x80] ;  /* 0x0500008020179fae */ /* 0x0009e2000b901d52 */
[----:B------:R-:W-:-:S02]  /*1600*/  USHF.L.U32 UR22, UR10, 0x6, URZ ;  /* 0x000000060a167899 */ /* 0x000fc4000800063f */
[----:B------:R-:W-:Y:S01]  /*1610*/  IMAD.U32 R11, RZ, RZ, UR5 ;  /* 0x00000005ff0b7e24 */ /* 0x000fe2000f8e00ff */
[----:B------:R-:W-:Y:S01]  /*1620*/  UIMAD UR9, UR8, UR20, UR9 ;  /* 0x00000014080972a4 */ /* 0x000fe2000f8e0209 */
[----:B------:R-:W-:Y:S01]  /*1630*/  IMAD.IADD R231, R229, 0x1, R231 ;  /* 0x00000001e5e77824 */ /* 0x000fe200078e02e7 */
[----:B--2---:R-:W-:Y:S01]  /*1640*/  @!P0 LEA R24, P1, R26, R8, 0x1 ;  /* 0x000000081a188211 */ /* 0x004fe200078208ff */
[----:B------:R-:W-:Y:S01]  /*1650*/  IMAD.MOV.U32 R230, RZ, RZ, R228 ;  /* 0x000000ffffe67224 */ /* 0x000fe200078e00e4 */
[----:B------:R-:W-:Y:S01]  /*1660*/  UISETP.GE.AND UP0, UPT, UR23, 0x2, UPT ;  /* 0x000000021700788c */ /* 0x000fe2000bf06270 */
[----:B------:R-:W-:Y:S02]  /*1670*/  @!P0 IMAD.IADD R10, R27, 0x1, R21 ;  /* 0x000000011b0a8824 */ /* 0x000fe400078e0215 */
[----:B------:R-:W-:Y:S02]  /*1680*/  IMAD R241, R20, UR6, RZ ;  /* 0x0000000614f17c24 */ /* 0x000fe4000f8e02ff */
[----:B------:R-:W-:Y:S01]  /*1690*/  IMAD.WIDE.U32 R232, R18, UR6, R232 ;  /* 0x0000000612e87c25 */ /* 0x000fe2000f8e00e8 */
[----:B------:R-:W-:Y:S01]  /*16a0*/  @!P0 LEA.HI.X R25, R26, R9, R10, 0x1, P1 ;  /* 0x000000091a198211 */ /* 0x000fe200008f0c0a */
[----:B------:R-:W-:-:S02]  /*16b0*/  UIMAD UR6, UR21, UR5, URZ ;  /* 0x00000005150672a4 */ /* 0x000fc4000f8e023f */
[----:B------:R-:W-:Y:S02]  /*16c0*/  IMAD R241, R18, UR7, R241 ;  /* 0x0000000712f17c24 */ /* 0x000fe4000f8e02f1 */
[----:B------:R-:W-:Y:S01]  /*16d0*/  @!P0 LDGSTS.E.BYPASS.LTC128B.128 [R17+0x1800], desc[UR18][R24.64] ;  /* 0x0180000018118fae */ /* 0x000fe2000b901d52 */
[----:B------:R-:W-:Y:S01]  /*16e0*/  IMAD.SHL.U32 R124, R3, 0x40, RZ ;  /* 0x00000040037c7824 */ /* 0x000fe200078e00ff */
[----:B------:R-:W-:Y:S01]  /*16f0*/  UIMAD UR6, UR8, UR22, UR6 ;  /* 0x00000016080672a4 */ /* 0x000fe2000f8e0206 */
[----:B------:R-:W-:Y:S01]  /*1700*/  IMAD.SHL.U32 R9, R14, 0x8, RZ ;  /* 0x000000080e097824 */ /* 0x000fe200078e00ff */
[----:B------:R-:W-:Y:S01]  /*1710*/  @!P0 LDGSTS.E.BYPASS.LTC128B.128 [R17+0x3800], desc[UR18][R24.64+0x40] ;  /* 0x0380004018118fae */ /* 0x000fe2000b901d52 */
[----:B------:R-:W-:Y:S01]  /*1720*/  IMAD.SHL.U32 R12, R12, 0x20, RZ ;  /* 0x000000200c0c7824 */ /* 0x000fe200078e00ff */
[----:B------:R-:W-:Y:S01]  /*1730*/  LOP3.LUT R124, R124, 0xc0, RZ, 0xc0, !PT ;  /* 0x000000c07c7c7812 */ /* 0x000fe200078ec0ff */
[----:B------:R-:W-:Y:S01]  /*1740*/  IMAD.IADD R241, R233, 0x1, R241 ;  /* 0x00000001e9f17824 */ /* 0x000fe200078e02f1 */
[----:B------:R-:W-:Y:S01]  /*1750*/  @!P0 LDGSTS.E.BYPASS.LTC128B.128 [R17+0x5800], desc[UR18][R24.64+0x80] ;  /* 0x0580008018118fae */ /* 0x000fe2000b901d52 */
[----:B----4-:R-:W-:Y:S01]  /*1760*/  IMAD.WIDE.U32 R22, R11, UR20, R230 ;  /* 0x000000140b167c25 */ /* 0x010fe2000f8e00e6 */
[----:B------:R-:W-:Y:S01]  /*1770*/  LOP3.LUT R9, R124, 0x8, R9, 0xf8, !PT ;  /* 0x000000087c097812 */ /* 0x000fe200078ef809 */
[----:B------:R-:W-:Y:S01]  /*1780*/  USHF.L.U64.HI UR8, UR10, 0x5, UR11 ;  /* 0x000000050a087899 */ /* 0x000fe2000801020b */
[----:B------:R-:W-:Y:S01]  /*1790*/  LOP3.LUT R125, R12, 0xffffff00, RZ, 0xc0, !PT ;  /* 0xffffff000c7d7812 */ /* 0x000fe200078ec0ff */
[----:B------:R-:W-:Y:S01]  /*17a0*/  VIADD R8, R23, UR9 ;  /* 0x0000000917087c36 */ /* 0x000fe20008000000 */
[C---:B-1----:R-:W-:Y:S01]  /*17b0*/  @!P6 LEA R20, P2, R22.reuse, R6, 0x1 ;  /* 0x000000061614e211 */ /* 0x042fe200078408ff */
[----:B------:R-:W-:Y:S01]  /*17c0*/  IMAD.MOV.U32 R240, RZ, RZ, R232 ;  /* 0x000000fffff07224 */ /* 0x000fe200078e00e8 */
[C---:B------:R-:W-:Y:S01]  /*17d0*/  @!P5 IADD3 R6, P1, R22.reuse, UR29, RZ ;  /* 0x0000001d1606dc10 */ /* 0x040fe2000ff3e0ff */
[----:B------:R-:W-:Y:S01]  /*17e0*/  USHF.L.U32 UR9, UR10, 0x5, URZ ;  /* 0x000000050a097899 */ /* 0x000fe2000800063f */
[----:B------:R-:W-:Y:S01]  /*17f0*/  @!P6 LEA.HI.X R21, R22, R7, R8, 0x1, P2 ;  /* 0x000000071615e211 */ /* 0x000fe200010f0c08 */
[----:B------:R-:W-:Y:S01]  /*1800*/  IMAD.WIDE.U32 R10, R11, UR22, R240 ;  /* 0x000000160b0a7c25 */ /* 0x000fe2000f8e00f0 */
[----:B------:R-:W-:-:S02]  /*1810*/  @!P5 IADD3.X R8, R8, UR28, RZ, P1, !PT ;  /* 0x0000001c0808dc10 */ /* 0x000fc40008ffe4ff */
[----:B---3--:R-:W-:Y:S01]  /*1820*/  @!P5 LEA R18, P1, R6, R4, 0x1 ;  /* 0x000000040612d211 */ /* 0x008fe200078208ff */
[----:B------:R-:W-:Y:S01]  /*1830*/  @!P6 LDGSTS.E.BYPASS.LTC128B.128 [R16+0x6000], desc[UR18][R20.64] ;  /* 0x060000001410efae */ /* 0x000fe2000b901d52 */
[----:B------:R-:W-:Y:S01]  /*1840*/  SHF.R.U32.HI R124, RZ, 0x3, R124 ;  /* 0x00000003ff7c7819 */ /* 0x000fe2000001167c */
[----:B------:R-:W-:Y:S01]  /*1850*/  IMAD R13, R14, 0x8, R13 ;  /* 0x000000080e0d7824 */ /* 0x000fe200078e020d */
[----:B------:R-:W-:Y:S01]  /*1860*/  @!P5 LEA.HI.X R19, R6, R5, R8, 0x1, P1 ;  /* 0x000000050613d211 */ /* 0x000fe200008f0c08 */
[----:B------:R-:W-:Y:S01]  /*1870*/  @!P6 LDGSTS.E.BYPASS.LTC128B.128 [R16+0x7000], desc[UR18][R20.64+0x40] ;  /* 0x070000401410efae */ /* 0x000fe2000b901d52 */
[----:B------:R-:W1:Y:S01]  /*1880*/  @!P3 LDC.64 R6, c[0x0][0x220] ;  /* 0x00008800ff06bb82 */ /* 0x000e620000000a00 */
[----:B------:R-:W-:Y:S01]  /*1890*/  VIADD R8, R11, UR6 ;  /* 0x000000060b087c36 */ /* 0x000fe20008000000 */
[----:B------:R-:W-:Y:S01]  /*18a0*/  LOP3.LUT R124, R9, R124, RZ, 0x3c, !PT ;  /* 0x0000007c097c7212 */ /* 0x000fe200078e3cff */
[----:B------:R-:W-:Y:S01]  /*18b0*/  @!P6 LDGSTS.E.BYPASS.LTC128B.128 [R16+0x8000], desc[UR18][R20.64+0x80] ;  /* 0x080000801410efae */ /* 0x000fe2000b901d52 */
[C---:B------:R-:W-:Y:S01]  /*18c0*/  IMAD R9, R128.reuse, 0x200, R125 ;  /* 0x0000020080097824 */ /* 0x040fe200078e027d */
[----:B------:R-:W-:Y:S01]  /*18d0*/  LEA R128, R128, UR26, 0x4 ;  /* 0x0000001a80807c11 */ /* 0x000fe2000f8e20ff */
[----:B------:R-:W-:Y:S01]  /*18e0*/  IMAD.U32 R224, R13, 0x20, R224 ;  /* 0x000000200de07824 */ /* 0x000fe200078e00e0 */
[----:B------:R-:W-:Y:S01]  /*18f0*/  @!P5 LDGSTS.E.BYPASS.LTC128B.128 [R15+0x6800], desc[UR18][R18.64] ;  /* 0x06800000120fdfae */ /* 0x000fe2000b901d52 */
[----:B------:R-:W2:Y:S01]  /*1900*/  @!P4 LDC.64 R4, c[0x0][0x220] ;  /* 0x00008800ff04cb82 */ /* 0x000ea20000000a00 */
[----:B------:R-:W-:-:S02]  /*1910*/  IMAD R9, R126, 0x20, R9 ;  /* 0x000000207e097824 */ /* 0x000fc400078e0209 */
[----:B------:R-:W-:Y:S01]  /*1920*/  @!P5 LDGSTS.E.BYPASS.LTC128B.128 [R15+0x7800], desc[UR18][R18.64+0x40] ;  /* 0x07800040120fdfae */ /* 0x000fe2000b901d52 */
[----:B------:R-:W-:Y:S01]  /*1930*/  LEA R224, R224, UR4, 0x1 ;  /* 0x00000004e0e07c11 */ /* 0x000fe2000f8e08ff */
[----:B------:R-:W-:Y:S02]  /*1940*/  IMAD.IADD R225, R124, 0x1, R9 ;  /* 0x000000017ce17824 */ /* 0x000fe400078e0209 */
[----:B------:R3:W-:Y:S01]  /*1950*/  @!P5 LDGSTS.E.BYPASS.LTC128B.128 [R15+0x8800], desc[UR18][R18.64+0x80] ;  /* 0x08800080120fdfae */ /* 0x0007e2000b901d52 */
[----:B------:R-:W-:Y:S02]  /*1960*/  IMAD.SHL.U32 R242, R2, 0x2, RZ ;  /* 0x0000000202f27824 */ /* 0x000fe400078e00ff */
[----:B------:R-:W-:Y:S01]  /*1970*/  LEA R225, R225, UR4, 0x1 ;  /* 0x00000004e1e17c11 */ /* 0x000fe2000f8e08ff */
[----:B------:R-:W0:Y:S01]  /*1980*/  LDGDEPBAR ;  /* 0x00000000000079af */ /* 0x000e220000000000 */
[----:B------:R-:W-:Y:S01]  /*1990*/  IMAD.U32 R236, RZ, RZ, UR24 ;  /* 0x00000018ffec7e24 */ /* 0x000fe2000f8e00ff */
[----:B------:R-:W-:-:S02]  /*19a0*/  LOP3.LUT R242, R242, 0x6, RZ, 0xc0, !PT ;  /* 0x00000006f2f27812 */ /* 0x000fc400078ec0ff */
[C---:B-1----:R-:W-:Y:S02]  /*19b0*/  @!P3 LEA R14, P1, R10.reuse, R6, 0x1 ;  /* 0x000000060a0eb211 */ /* 0x042fe400078208ff */
[C---:B------:R-:W-:Y:S02]  /*19c0*/  @!P4 IADD3 R6, P0, R10.reuse, UR9, RZ ;  /* 0x000000090a06cc10 */ /* 0x040fe4000ff1e0ff */
[----:B---3--:R-:W-:Y:S01]  /*19d0*/  @!P3 LEA.HI.X R15, R10, R7, R8, 0x1, P1 ;  /* 0x000000070a0fb211 */ /* 0x008fe200008f0c08 */
[----:B------:R-:W-:-:S04]  /*19e0*/  DEPBAR.LE SB0, 0x0 ;  /* 0x000080000000791a */ /* 0x000fc80000000000 */
[----:B------:R-:W-:Y:S01]  /*19f0*/  BAR.SYNC.DEFER_BLOCKING 0x0 ;  /* 0x0000000000007b1d */ /* 0x000fe20000010000 */
[----:B------:R-:W-:Y:S02]  /*1a00*/  @!P4 IADD3.X R8, R8, UR8, RZ, P0, !PT ;  /* 0x000000080808cc10 */ /* 0x000fe400087fe4ff */
[C---:B--2---:R-:W-:Y:S02]  /*1a10*/  @!P4 LEA R4, P0, R6.reuse, R4, 0x1 ;  /* 0x000000040604c211 */ /* 0x044fe400078008ff */
[----:B------:R-:W-:Y:S02]  /*1a20*/  LOP3.LUT P1, RZ, R3, 0x2, RZ, 0xc0, !PT ;  /* 0x0000000203ff7812 */ /* 0x000fe4000782c0ff */
[----:B------:R-:W-:Y:S02]  /*1a30*/  @!P4 LEA.HI.X R5, R6, R5, R8, 0x1, P0 ;  /* 0x000000050605c211 */ /* 0x000fe400000f0c08 */
[----:B------:R-:W-:Y:S01]  /*1a40*/  LOP3.LUT P0, RZ, R0, 0x2, RZ, 0xc0, !PT ;  /* 0x0000000200ff7812 */ /* 0x000fe2000780c0ff */
[----:B------:R-:W-:-:S05]  /*1a50*/  IMAD.MOV.U32 R0, RZ, RZ, 0x10 ;  /* 0x00000010ff007424 */ /* 0x000fca00078e00ff */
[C---:B------:R-:W-:Y:S02]  /*1a60*/  SEL R3, R0.reuse, 0xfffffff0, !P0 ;  /* 0xfffffff000037807 */ /* 0x040fe40004000000 */
[----:B------:R-:W-:-:S03]  /*1a70*/  SEL R0, R0, 0xfffffff0, !P1 ;  /* 0xfffffff000007807 */ /* 0x000fc60004800000 */
[----:B------:R-:W-:Y:S01]  /*1a80*/  IMAD R221, R3, 0x2, R224 ;  /* 0x0000000203dd7824 */ /* 0x000fe200078e02e0 */
[----:B------:R-:W-:Y:S01]  /*1a90*/  LOP3.LUT R3, R127, 0xffffffe0, RZ, 0xc0, !PT ;  /* 0xffffffe07f037812 */ /* 0x000fe200078ec0ff */
[----:B------:R-:W-:Y:S01]  /*1aa0*/  IMAD R223, R0, 0x2, R225 ;  /* 0x0000000200df7824 */ /* 0x000fe200078e02e1 */
[----:B------:R-:W-:Y:S03]  /*1ab0*/  @P3 STS [R226+0x9000], RZ ;  /* 0x009000ffe2003388 */ /* 0x000fe60000000800 */
[----:B------:R-:W-:Y:S01]  /*1ac0*/  IMAD.IADD R3, R2, 0x1, -R3 ;  /* 0x0000000102037824 */ /* 0x000fe200078e0a03 */
[----:B------:R-:W-:Y:S04]  /*1ad0*/  @P3 STS [R226+0x9004], RZ ;  /* 0x009004ffe2003388 */ /* 0x000fe80000000800 */
[----:B------:R-:W-:Y:S04]  /*1ae0*/  @P3 STS.64 [R226+0x9008], RZ ;  /* 0x009008ffe2003388 */ /* 0x000fe80000000a00 */
[----:B------:R-:W-:Y:S04]  /*1af0*/  @P3 STS.128 [R226+0xa000], RZ ;  /* 0x00a000ffe2003388 */ /* 0x000fe80000000c00 */
[----:B------:R-:W-:Y:S04]  /*1b00*/  @P3 STS.128 [R226+0xb000], RZ ;  /* 0x00b000ffe2003388 */ /* 0x000fe80000000c00 */
[----:B------:R-:W-:Y:S01]  /*1b10*/  @!PT LDS RZ, [RZ] ;  /* 0x00000000fffff984 */ /* 0x000fe20000000800 */
[----:B------:R-:W-:Y:S01]  /*1b20*/  @!PT LDS RZ, [RZ] ;  /* 0x00000000fffff984 */ /* 0x000fe20000000800 */
[----:B------:R-:W-:Y:S01]  /*1b30*/  @!PT LDS RZ, [RZ] ;  /* 0x00000000fffff984 */ /* 0x000fe20000000800 */
[----:B------:R-:W-:Y:S04]  /*1b40*/  @!P3 LDGSTS.E.BYPASS.LTC128B.128 [R226+0x9000], desc[UR18][R14.64] ;  /* 0x090000000ee2bfae */ /* 0x000fe8000b901d52 */
[----:B------:R-:W-:Y:S04]  /*1b50*/  @!P3 LDGSTS.E.BYPASS.LTC128B.128 [R226+0xa000], desc[UR18][R14.64+0x40] ;  /* 0x0a0000400ee2bfae */ /* 0x000fe8000b901d52 */
[----:B------:R-:W-:Y:S04]  /*1b60*/  @!P3 LDGSTS.E.BYPASS.LTC128B.128 [R226+0xb000], desc[UR18][R14.64+0x80] ;  /* 0x0b0000800ee2bfae */ /* 0x000fe8000b901d52 */
[----:B------:R-:W-:Y:S04]  /*1b70*/  @P4 STS.128 [R226+0x9800], RZ ;  /* 0x009800ffe2004388 */ /* 0x000fe80000000c00 */
[----:B------:R-:W-:Y:S04]  /*1b80*/  @P4 STS.128 [R226+0xa800], RZ ;  /* 0x00a800ffe2004388 */ /* 0x000fe80000000c00 */
[----:B------:R-:W-:Y:S04]  /*1b90*/  @P4 STS.128 [R226+0xb800], RZ ;  /* 0x00b800ffe2004388 */ /* 0x000fe80000000c00 */
[----:B------:R-:W-:Y:S01]  /*1ba0*/  @!PT LDS RZ, [RZ] ;  /* 0x00000000fffff984 */ /* 0x000fe20000000800 */
[----:B------:R-:W-:Y:S01]  /*1bb0*/  @!PT LDS RZ, [RZ] ;  /* 0x00000000fffff984 */ /* 0x000fe20000000800 */
[----:B------:R-:W-:Y:S01]  /*1bc0*/  @!PT LDS RZ, [RZ] ;  /* 0x00000000fffff984 */ /* 0x000fe20000000800 */
[----:B------:R-:W-:Y:S04]  /*1bd0*/  @!P4 LDGSTS.E.BYPASS.LTC128B.128 [R226+0x9800], desc[UR18][R4.64] ;  /* 0x0980000004e2cfae */ /* 0x000fe8000b901d52 */
[----:B------:R-:W-:Y:S04]  /*1be0*/  @!P4 LDGSTS.E.BYPASS.LTC128B.128 [R226+0xa800], desc[UR18][R4.64+0x40] ;  /* 0x0a80004004e2cfae */ /* 0x000fe8000b901d52 */
[----:B------:R1:W-:Y:S04]  /*1bf0*/  @!P4 LDGSTS.E.BYPASS.LTC128B.128 [R226+0xb800], desc[UR18][R4.64+0x80] ;  /* 0x0b80008004e2cfae */ /* 0x0003e8000b901d52 */
[----:B------:R-:W-:Y:S04]  /*1c00*/  LDSM.16.M88.4 R108, [R225] ;  /* 0x00000000e16c783b */ /* 0x000fe80000000200 */
[----:B------:R-:W-:Y:S04]  /*1c10*/  LDSM.16.M88.4 R28, [R225+0x1000] ;  /* 0x00100000e11c783b */ /* 0x000fe80000000200 */
[----:B------:R-:W2:Y:S04]  /*1c20*/  LDSM.16.M88.4 R52, [R224+0x6400] ;  /* 0x00640000e034783b */ /* 0x000ea80000000200 */
[----:B------:R-:W3:Y:S04]  /*1c30*/  LDSM.16.M88.4 R68, [R224+0x6000] ;  /* 0x00600000e044783b */ /* 0x000ee80000000200 */
[----:B------:R-:W4:Y:S04]  /*1c40*/  LDSM.16.M88.4 R36, [R224+0x6800] ;  /* 0x00680000e024783b */ /* 0x000f280000000200 */
[----:B------:R-:W5:Y:S04]  /*1c50*/  LDSM.16.M88.4 R20, [R224+0x6c00] ;  /* 0x006c0000e014783b */ /* 0x000f680000000200 */
[----:B------:R-:W-:Y:S04]  /*1c60*/  LDSM.16.M88.4 R16, [R223+0x1000] ;  /* 0x00100000df10783b */ /* 0x000fe80000000200 */
[----:B------:R-:W5:Y:S04]  /*1c70*/  LDSM.16.M88.4 R104, [R221+0x6400] ;  /* 0x00640000dd68783b */ /* 0x000f680000000200 */
[----:B-1----:R-:W1:Y:S04]  /*1c80*/  LDSM.16.M88.4 R4, [R223] ;  /* 0x00000000df04783b */ /* 0x002e680000000200 */
[----:B------:R-:W1:Y:S04]  /*1c90*/  LDSM.16.M88.4 R12, [R221+0x6000] ;  /* 0x00600000dd0c783b */ /* 0x000e680000000200 */
[----:B------:R-:W1:Y:S04]  /*1ca0*/  LDSM.16.M88.4 R100, [R221+0x6800] ;  /* 0x00680000dd64783b */ /* 0x000e680000000200 */
[----:B------:R-:W1:Y:S01]  /*1cb0*/  LDSM.16.M88.4 R8, [R221+0x6c00] ;  /* 0x006c0000dd08783b */ /* 0x000e620000000200 */
[-C--:B--2---:R-:W-:Y:S03]  /*1cc0*/  HMMA.16816.F32 R60, R28, R52.reuse, RZ ;  /* 0x000000341c3c723c */ /* 0x084fe600000018ff */
[----:B------:R-:W-:Y:S04]  /*1cd0*/  LDSM.16.M88.4 R96, [R225+0x3000] ;  /* 0x00300000e160783b */ /* 0x000fe80000000200 */
[----:B------:R-:W2:Y:S01]  /*1ce0*/  LDSM.16.M88.4 R88, [R224+0x7400] ;  /* 0x00740000e058783b */ /* 0x000ea20000000200 */
[C---:B------:R-:W-:Y:S03]  /*1cf0*/  HMMA.16816.F32 R64, R108.reuse, R52, RZ ;  /* 0x000000346c40723c */ /* 0x040fe600000018ff */
[----:B------:R-:W-:Y:S03]  /*1d00*/  LDSM.16.M88.4 R92, [R224+0x7000] ;  /* 0x00700000e05c783b */ /* 0x000fe60000000200 */
[-C--:B---3--:R-:W-:Y:S01]  /*1d10*/  HMMA.16816.F32 R80, R108, R68.reuse, RZ ;  /* 0x000000446c50723c */ /* 0x088fe200000018ff */
[----:B------:R-:W-:Y:S04]  /*1d20*/  LDSM.16.M88.4 R84, [R224+0x7800] ;  /* 0x00780000e054783b */ /* 0x000fe80000000200 */
[----:B------:R-:W-:Y:S01]  /*1d30*/  LDSM.16.M88.4 R24, [R224+0x7c00] ;  /* 0x007c0000e018783b */ /* 0x000fe20000000200 */
[C---:B------:R-:W-:Y:S03]  /*1d40*/  HMMA.16816.F32 R76, R28.reuse, R68, RZ ;  /* 0x000000441c4c723c */ /* 0x040fe600000018ff */
[----:B------:R-:W-:Y:S03]  /*1d50*/  LDSM.16.M88.4 R120, [R223+0x2000] ;  /* 0x00200000df78783b */ /* 0x000fe60000000200 */
[C---:B------:R-:W-:Y:S01]  /*1d60*/  HMMA.16816.F32 R72, R28.reuse, R70, RZ ;  /* 0x000000461c48723c */ /* 0x040fe200000018ff */
[----:B------:R-:W-:Y:S04]  /*1d70*/  LDSM.16.M88.4 R116, [R221+0x7c00] ;  /* 0x007c0000dd74783b */ /* 0x000fe80000000200 */
[----:B------:R-:W0:Y:S01]  /*1d80*/  LDGDEPBAR ;  /* 0x00000000000079af */ /* 0x000e220000000000 */
[C---:B----4-:R-:W-:Y:S06]  /*1d90*/  HMMA.16816.F32 R44, R28.reuse, R36, RZ ;  /* 0x000000241c2c723c */ /* 0x050fec00000018ff */
[C---:B------:R-:W-:Y:S06]  /*1da0*/  HMMA.16816.F32 R56, R28.reuse, R54, RZ ;  /* 0x000000361c38723c */ /* 0x040fec00000018ff */
[----:B------:R-:W-:Y:S06]  /*1db0*/  HMMA.16816.F32 R40, R28, R38, RZ ;  /* 0x000000261c28723c */ /* 0x000fec00000018ff */
[C---:B------:R-:W-:Y:S06]  /*1dc0*/  HMMA.16816.F32 R48, R108.reuse, R36, RZ ;  /* 0x000000246c30723c */ /* 0x040fec00000018ff */
[----:B------:R-:W-:Y:S06]  /*1dd0*/  HMMA.16816.F32 R68, R108, R70, RZ ;  /* 0x000000466c44723c */ /* 0x000fec00000018ff */
[----:B-----5:R-:W-:Y:S06]  /*1de0*/  HMMA.16816.F32 R32, R28, R20, RZ ;  /* 0x000000141c20723c */ /* 0x020fec00000018ff */
[C---:B------:R-:W-:Y:S06]  /*1df0*/  HMMA.16816.F32 R52, R108.reuse, R54, RZ ;  /* 0x000000366c34723c */ /* 0x040fec00000018ff */
[C---:B------:R-:W-:Y:S06]  /*1e00*/  HMMA.16816.F32 R36, R108.reuse, R38, RZ ;  /* 0x000000266c24723c */ /* 0x040fec00000018ff */
[----:B------:R-:W-:Y:S06]  /*1e10*/  HMMA.16816.F32 R112, R108, R20, RZ ;  /* 0x000000146c70723c */ /* 0x000fec00000018ff */
[-C--:B------:R-:W-:Y:S06]  /*1e20*/  HMMA.16816.F32 R28, R28, R22.reuse, RZ ;  /* 0x000000161c1c723c */ /* 0x080fec00000018ff */
[----:B------:R-:W-:Y:S01]  /*1e30*/  HMMA.16816.F32 R108, R108, R22, RZ ;  /* 0x000000166c6c723c */ /* 0x000fe200000018ff */
[----:B------:R-:W3:Y:S05]  /*1e40*/  LDSM.16.M88.4 R20, [R225+0x2000] ;  /* 0x00200000e114783b */ /* 0x000eea0000000200 */
[-C--:B------:R-:W-:Y:S06]  /*1e50*/  HMMA.16816.F32 R60, R16, R104.reuse, R60 ;  /* 0x00000068103c723c */ /* 0x080fec000000183c */
        /* <DEDUP_REMOVED lines=8> */
[----:B------:R-:W-:Y:S05]  /*1ee0*/  LDSM.16.M88.4 R16, [R223+0x3000] ;  /* 0x00300000df10783b */ /* 0x000fea0000000200 */
[C---:B------:R-:W-:Y:S06]  /*1ef0*/  HMMA.16816.F32 R80, R4.reuse, R12, R80 ;  /* 0x0000000c0450723c */ /* 0x040fec0000001850 */
[C---:B------:R-:W-:Y:S06]  /*1f00*/  HMMA.16816.F32 R48, R4.reuse, R100, R48 ;  /* 0x000000640430723c */ /* 0x040fec0000001830 */
[C---:B------:R-:W-:Y:S06]  /*1f10*/  HMMA.16816.F32 R112, R4.reuse, R8, R112 ;  /* 0x000000080470723c */ /* 0x040fec0000001870 */
[C---:B------:R-:W-:Y:S01]  /*1f20*/  HMMA.16816.F32 R68, R4.reuse, R14, R68 ;  /* 0x0000000e0444723c */ /* 0x040fe20000001844 */
[----:B------:R-:W-:Y:S05]  /*1f30*/  LDSM.16.M88.4 R12, [R221+0x7000] ;  /* 0x00700000dd0c783b */ /* 0x000fea0000000200 */
[C---:B------:R-:W-:Y:S01]  /*1f40*/  HMMA.16816.F32 R36, R4.reuse, R102, R36 ;  /* 0x000000660424723c */ /* 0x040fe20000001824 */
[----:B------:R-:W-:Y:S05]  /*1f50*/  LDSM.16.M88.4 R100, [R225+0x5000] ;  /* 0x00500000e164783b */ /* 0x000fea0000000200 */
[C---:B------:R-:W-:Y:S01]  /*1f60*/  HMMA.16816.F32 R108, R4.reuse, R10, R108 ;  /* 0x0000000a046c723c */ /* 0x040fe2000000186c */
[----:B------:R-:W1:Y:S05]  /*1f70*/  LDSM.16.M88.4 R8, [R221+0x7400] ;  /* 0x00740000dd08783b */ /* 0x000e6a0000000200 */
[----:B------:R-:W-:Y:S01]  /*1f80*/  HMMA.16816.F32 R52, R4, R106, R52 ;  /* 0x0000006a0434723c */ /* 0x000fe20000001834 */
[----:B------:R-:W4:Y:S04]  /*1f90*/  LDSM.16.M88.4 R4, [R221+0x7800] ;  /* 0x00780000dd04783b */ /* 0x000f280000000200 */
[----:B------:R-:W-:Y:S01]  /*1fa0*/  LDSM.16.M88.4 R104, [R225+0x4000] ;  /* 0x00400000e168783b */ /* 0x000fe20000000200 */
[-C--:B--2---:R-:W-:Y:S06]  /*1fb0*/  HMMA.16816.F32 R60, R96, R88.reuse, R60 ;  /* 0x00000058603c723c */ /* 0x084fec000000183c */
[----:B---3--:R-:W-:Y:S06]  /*1fc0*/  HMMA.16816.F32 R64, R20, R88, R64 ;  /* 0x000000581440723c */ /* 0x008fec0000001840 */
        /* <DEDUP_REMOVED lines=11> */
[C---:B------:R-:W-:Y:S06]  /*2080*/  HMMA.16816.F32 R48, R20.reuse, R84, R48 ;  /* 0x000000541430723c */ /* 0x040fec0000001830 */
[----:B------:R-:W-:Y:S01]  /*2090*/  HMMA.16816.F32 R36, R20, R86, R36 ;  /* 0x000000561424723c */ /* 0x000fe20000001824 */
[----:B------:R-:W-:Y:S05]  /*20a0*/  LDSM.16.M88.4 R84, [R224+0x8c00] ;  /* 0x008c0000e054783b */ /* 0x000fea0000000200 */
[-C--:B-1----:R-:W-:Y:S06]  /*20b0*/  HMMA.16816.F32 R60, R16, R8.reuse, R60 ;  /* 0x00000008103c723c */ /* 0x082fec000000183c */
[----:B------:R-:W-:Y:S06]  /*20c0*/  HMMA.16816.F32 R64, R120, R8, R64 ;  /* 0x000000087840723c */ /* 0x000fec0000001840 */
[C---:B------:R-:W-:Y:S01]  /*20d0*/  HMMA.16816.F32 R52, R20.reuse, R90, R52 ;  /* 0x0000005a1434723c */ /* 0x040fe20000001834 */
[----:B------:R-:W1:Y:S05]  /*20e0*/  LDSM.16.M88.4 R88, [R224+0x8800] ;  /* 0x00880000e058783b */ /* 0x000e6a0000000200 */
[C---:B------:R-:W-:Y:S06]  /*20f0*/  HMMA.16816.F32 R112, R20.reuse, R24, R112 ;  /* 0x000000181470723c */ /* 0x040fec0000001870 */
[----:B------:R-:W-:Y:S01]  /*2100*/  HMMA.16816.F32 R108, R20, R26, R108 ;  /* 0x0000001a146c723c */ /* 0x000fe2000000186c */
[----:B------:R-:W-:Y:S04]  /*2110*/  LDSM.16.M88.4 R24, [R223+0x5000] ;  /* 0x00500000df18783b */ /* 0x000fe80000000200 */
[----:B------:R-:W-:Y:S01]  /*2120*/  LDSM.16.M88.4 R20, [R221+0x8000] ;  /* 0x00800000dd14783b */ /* 0x000fe20000000200 */
[C---:B------:R-:W-:Y:S06]  /*2130*/  HMMA.16816.F32 R76, R16.reuse, R12, R76 ;  /* 0x0000000c104c723c */ /* 0x040fec000000184c */
[C---:B------:R-:W-:Y:S06]  /*2140*/  HMMA.16816.F32 R72, R16.reuse, R14, R72 ;  /* 0x0000000e1048723c */ /* 0x040fec0000001848 */
[C---:B------:R-:W-:Y:S06]  /*2150*/  HMMA.16816.F32 R56, R16.reuse, R10, R56 ;  /* 0x0000000a1038723c */ /* 0x040fec0000001838 */
[C---:B------:R-:W-:Y:S06]  /*2160*/  HMMA.16816.F32 R32, R16.reuse, R116, R32 ;  /* 0x000000741020723c */ /* 0x040fec0000001820 */
[C---:B----4-:R-:W-:Y:S06]  /*2170*/  HMMA.16816.F32 R44, R16.reuse, R4, R44 ;  /* 0x00000004102c723c */ /* 0x050fec000000182c */
[C---:B------:R-:W-:Y:S06]  /*2180*/  HMMA.16816.F32 R40, R16.reuse, R6, R40 ;  /* 0x000000061028723c */ /* 0x040fec0000001828 */
[----:B------:R-:W-:Y:S01]  /*2190*/  HMMA.16816.F32 R28, R16, R118, R28 ;  /* 0x00000076101c723c */ /* 0x000fe2000000181c */
[----:B------:R-:W3:Y:S05]  /*21a0*/  LDSM.16.M88.4 R16, [R221+0x8400] ;  /* 0x00840000dd10783b */ /* 0x000eea0000000200 */
[C---:B------:R-:W-:Y:S06]  /*21b0*/  HMMA.16816.F32 R48, R120.reuse, R4, R48 ;  /* 0x000000047830723c */ /* 0x040fec0000001830 */
[----:B------:R-:W-:Y:S01]  /*21c0*/  HMMA.16816.F32 R36, R120, R6, R36 ;  /* 0x000000067824723c */ /* 0x000fe20000001824 */
[----:B------:R-:W4:Y:S05]  /*21d0*/  LDSM.16.M88.4 R4, [R223+0x4000] ;  /* 0x00400000df04783b */ /* 0x000f2a0000000200 */
[-C--:B--2---:R-:W-:Y:S06]  /*21e0*/  HMMA.16816.F32 R60, R100, R92.reuse, R60 ;  /* 0x0000005c643c723c */ /* 0x084fec000000183c */
[----:B------:R-:W-:Y:S06]  /*21f0*/  HMMA.16816.F32 R64, R104, R92, R64 ;  /* 0x0000005c6840723c */ /* 0x000fec0000001840 */
[C---:B------:R-:W-:Y:S01]  /*2200*/  HMMA.16816.F32 R52, R120.reuse, R10, R52 ;  /* 0x0000000a7834723c */ /* 0x040fe20000001834 */
[----:B------:R-:W-:Y:S05]  /*2210*/  LDSM.16.M88.4 R8, [R221+0x8c00] ;  /* 0x008c0000dd08783b */ /* 0x000fea0000000200 */
[C---:B------:R-:W-:Y:S06]  /*2220*/  HMMA.16816.F32 R80, R120.reuse, R12, R80 ;  /* 0x0000000c7850723c */ /* 0x040fec0000001850 */
[----:B------:R-:W-:Y:S01]  /*2230*/  HMMA.16816.F32 R68, R120, R14, R68 ;  /* 0x0000000e7844723c */ /* 0x000fe20000001844 */
[----:B------:R-:W2:Y:S01]  /*2240*/  LDSM.16.M88.4 R12, [R221+0x8800] ;  /* 0x00880000dd0c783b */ /* 0x000ea20000000200 */
[----:B------:R-:W-:-:S04]  /*2250*/  DEPBAR.LE SB0, 0x0 ;  /* 0x000080000000791a */ /* 0x000fc80000000000 */
[C---:B------:R-:W-:Y:S06]  /*2260*/  HMMA.16816.F32 R112, R120.reuse, R116, R112 ;  /* 0x000000747870723c */ /* 0x040fec0000001870 */
[----:B------:R-:W-:Y:S06]  /*2270*/  HMMA.16816.F32 R108, R120, R118, R108 ;  /* 0x00000076786c723c */ /* 0x000fec000000186c */
[C---:B------:R-:W-:Y:S06]  /*2280*/  HMMA.16816.F32 R76, R100.reuse, R96, R76 ;  /* 0x00000060644c723c */ /* 0x040fec000000184c */
[C---:B------:R-:W-:Y:S06]  /*2290*/  HMMA.16816.F32 R72, R100.reuse, R98, R72 ;  /* 0x000000626448723c */ /* 0x040fec0000001848 */
[-C--:B-1----:R-:W-:Y:S06]  /*22a0*/  HMMA.16816.F32 R40, R100, R90.reuse, R40 ;  /* 0x0000005a6428723c */ /* 0x082fec0000001828 */
[----:B------:R-:W-:Y:S06]  /*22b0*/  HMMA.16816.F32 R36, R104, R90, R36 ;  /* 0x0000005a6824723c */ /* 0x000fec0000001824 */
[-C--:B---3--:R-:W-:Y:S06]  /*22c0*/  HMMA.16816.F32 R60, R24, R16.reuse, R60 ;  /* 0x00000010183c723c */ /* 0x088fec000000183c */
[----:B----4-:R-:W-:Y:S06]  /*22d0*/  HMMA.16816.F32 R64, R4, R16, R64 ;  /* 0x000000100440723c */ /* 0x010fec0000001840 */
[----:B------:R-:W-:Y:S01]  /*22e0*/  HMMA.16816.F32 R56, R100, R94, R56 ;  /* 0x0000005e6438723c */ /* 0x000fe20000001838 */
[----:B------:R-:W-:Y:S01]  /*22f0*/  SHF.R.S32.HI R16, RZ, 0x1f, R3 ;  /* 0x0000001fff107819 */ /* 0x000fe20000011403 */
[----:B------:R-:W-:-:S03]  /*2300*/  IMAD.U32 R17, RZ, RZ, UR27 ;  /* 0x0000001bff117e24 */ /* 0x000fc6000f8e00ff */
[----:B------:R-:W-:Y:S01]  /*2310*/  LEA.HI R16, R16, R3, RZ, 0x2 ;  /* 0x0000000310107211 */ /* 0x000fe200078f10ff */
[----:B------:R-:W-:Y:S01]  /*2320*/  HMMA.16816.F32 R52, R104, R94, R52 ;  /* 0x0000005e6834723c */ /* 0x000fe20000001834 */
[----:B------:R-:W-:Y:S02]  /*2330*/  IMAD.U32 R3, RZ, RZ, UR5 ;  /* 0x00000005ff037e24 */ /* 0x000fe4000f8e00ff */
[----:B------:R-:W-:-:S03]  /*2340*/  SHF.R.S32.HI R227, RZ, 0x2, R16 ;  /* 0x00000002ffe37819 */ /* 0x000fc60000011410 */
[----:B------:R-:W-:Y:S01]  /*2350*/  HMMA.16816.F32 R80, R104, R96, R80 ;  /* 0x000000606850723c */ /* 0x000fe20000001850 */
[----:B------:R-:W-:-:S04]  /*2360*/  IADD3 R128, R128, 0x1, R227 ;  /* 0x0000000180807810 */ /* 0x000fc80007ffe0e3 */
[----:B------:R-:W-:Y:S01]  /*2370*/  IADD3 R17, R128, UR24, -R17 ;  /* 0x0000001880117c10 */ /* 0x000fe2000fffe811 */
[C---:B------:R-:W-:Y:S04]  /*2380*/  HMMA.16816.F32 R68, R104.reuse, R98, R68 ;  /* 0x000000626844723c */ /* 0x040fe80000001844 */
[----:B------:R-:W-:Y:S02]  /*2390*/  VIADD R17, R17, UR25 ;  /* 0x0000001911117c36 */ /* 0x000fe40008000000 */
[----:B------:R-:W-:Y:S03]  /*23a0*/  HMMA.16816.F32 R48, R104, R88, R48 ;  /* 0x000000586830723c */ /* 0x000fe60000001830 */
[----:B------:R-:W-:-:S03]  /*23b0*/  VIADDMNMX R2, R17, 0x48, R236, PT ;  /* 0x0000004811027846 */ /* 0x000fc600038001ec */
[C---:B------:R-:W-:Y:S06]  /*23c0*/  HMMA.16816.F32 R112, R104.reuse, R84, R112 ;  /* 0x000000546870723c */ /* 0x040fec0000001870 */
[----:B------:R-:W-:Y:S06]  /*23d0*/  HMMA.16816.F32 R108, R104, R86, R108 ;  /* 0x00000056686c723c */ /* 0x000fec000000186c */
[C---:B------:R-:W-:Y:S06]  /*23e0*/  HMMA.16816.F32 R76, R24.reuse, R20, R76 ;  /* 0x00000014184c723c */ /* 0x040fec000000184c */
[----:B------:R-:W-:Y:S06]  /*23f0*/  HMMA.16816.F32 R72, R24, R22, R72 ;  /* 0x000000161848723c */ /* 0x000fec0000001848 */
[----:B------:R-:W-:Y:S06]  /*2400*/  HMMA.16816.F32 R28, R100, R86, R28 ;  /* 0x00000056641c723c */ /* 0x000fec000000181c */
[-C--:B--2---:R-:W-:Y:S06]  /*2410*/  HMMA.16816.F32 R40, R24, R14.reuse, R40 ;  /* 0x0000000e1828723c */ /* 0x084fec0000001828 */
[----:B------:R-:W-:Y:S06]  /*2420*/  HMMA.16816.F32 R36, R4, R14, R36 ;  /* 0x0000000e0424723c */ /* 0x000fec0000001824 */
[----:B------:R-:W-:Y:S01]  /*2430*/  HMMA.16816.F32 R44, R100, R88, R44 ;  /* 0x00000058642c723c */ /* 0x000fe2000000182c */
[----:B------:R-:W-:Y:S01]  /*2440*/  IMAD R15, R3, 0x40, R242 ;  /* 0x00000040030f7824 */ /* 0x000fe200078e02f2 */
[----:B------:R-:W-:-:S03]  /*2450*/  VIADDMNMX R3, R17, 0x40, R236, PT ;  /* 0x0000004011037846 */ /* 0x000fc600038001ec */
[C---:B------:R-:W-:Y:S01]  /*2460*/  VIADD R87, R15.reuse, 0x9 ;  /* 0x000000090f577836 */ /* 0x040fe20000000000 */
[----:B------:R-:W-:Y:S01]  /*2470*/  HMMA.16816.F32 R56, R24, R18, R56 ;  /* 0x000000121838723c */ /* 0x000fe20000001838 */
[C---:B------:R-:W-:Y:S01]  /*2480*/  ISETP.GE.AND P1, PT, R15.reuse, R2, PT ;  /* 0x000000020f00720c */ /* 0x040fe20003f26270 */
[C---:B------:R-:W-:Y:S01]  /*2490*/  VIADD R89, R15.reuse, 0x8 ;  /* 0x000000080f597836 */ /* 0x040fe20000000000 */
[----:B------:R-:W-:-:S03]  /*24a0*/  ISETP.GE.AND P3, PT, R15, R3, PT ;  /* 0x000000030f00720c */ /* 0x000fc60003f66270 */
[----:B------:R-:W-:Y:S01]  /*24b0*/  HMMA.16816.F32 R52, R4, R18, R52 ;  /* 0x000000120434723c */ /* 0x000fe20000001834 */
[----:B------:R-:W-:Y:S02]  /*24c0*/  FSEL R76, R76, -INF , !P3 ;  /* 0xff8000004c4c7808 */ /* 0x000fe40005800000 */
[----:B------:R-:W-:-:S03]  /*24d0*/  ISETP.GE.AND P3, PT, R89, R3, PT ;  /* 0x000000035900720c */ /* 0x000fc60003f66270 */
[----:B------:R-:W-:Y:S01]  /*24e0*/  HMMA.16816.F32 R32, R100, R84, R32 ;  /* 0x000000546420723c */ /* 0x000fe20000001820 */
[----:B------:R-:W-:Y:S01]  /*24f0*/  VIADD R19, R15, 0x1 ;  /* 0x000000010f137836 */ /* 0x000fe20000000000 */
[----:B------:R-:W-:-:S04]  /*2500*/  FSEL R72, R72, -INF , !P3 ;  /* 0xff80000048487808 */ /* 0x000fc80005800000 */
[C---:B------:R-:W-:Y:S01]  /*2510*/  ISETP.GE.AND P2, PT, R19.reuse, R3, PT ;  /* 0x000000031300720c */ /* 0x040fe20003f46270 */
[----:B------:R-:W-:Y:S01]  /*2520*/  HMMA.16816.F32 R80, R4, R20, R80 ;  /* 0x000000140450723c */ /* 0x000fe20000001850 */
[----:B------:R-:W-:Y:S01]  /*2530*/  ISETP.GE.AND P0, PT, R19, R2, PT ;  /* 0x000000021300720c */ /* 0x000fe20003f06270 */
[----:B------:R-:W-:-:S03]  /*2540*/  VIADD R85, R15, 0x10 ;  /* 0x000000100f557836 */ /* 0x000fc60000000000 */
[----:B------:R-:W-:Y:S01]  /*2550*/  FSEL R79, R79, -INF , !P0 ;  /* 0xff8000004f4f7808 */ /* 0x000fe20004000000 */
[C---:B------:R-:W-:Y:S01]  /*2560*/  HMMA.16816.F32 R68, R4.reuse, R22, R68 ;  /* 0x000000160444723c */ /* 0x040fe20000001844 */
[----:B------:R-:W-:Y:S02]  /*2570*/  ISETP.GE.AND P0, PT, R87, R2, PT ;  /* 0x000000025700720c */ /* 0x000fe40003f06270 */
[----:B------:R-:W-:Y:S02]  /*2580*/  ISETP.GE.AND P3, PT, R85, R3, PT ;  /* 0x000000035500720c */ /* 0x000fe40003f66270 */
[----:B------:R-:W-:Y:S01]  /*2590*/  FSEL R75, R75, -INF , !P0 ;  /* 0xff8000004b4b7808 */ /* 0x000fe20004000000 */
[----:B------:R-:W-:Y:S01]  /*25a0*/  HMMA.16816.F32 R48, R4, R12, R48 ;  /* 0x0000000c0430723c */ /* 0x000fe20000001830 */
[----:B------:R-:W-:-:S05]  /*25b0*/  FSEL R14, R60, -INF , !P3 ;  /* 0xff8000003c0e7808 */ /* 0x000fca0005800000 */
[C---:B------:R-:W-:Y:S06]  /*25c0*/  HMMA.16816.F32 R112, R4.reuse, R8, R112 ;  /* 0x000000080470723c */ /* 0x040fec0000001870 */
[-C--:B------:R-:W-:Y:S06]  /*25d0*/  HMMA.16816.F32 R108, R4, R10.reuse, R108 ;  /* 0x0000000a046c723c */ /* 0x080fec000000186c */
[C---:B------:R-:W-:Y:S01]  /*25e0*/  HMMA.16816.F32 R28, R24.reuse, R10, R28 ;  /* 0x0000000a181c723c */ /* 0x040fe2000000181c */
[----:B------:R-:W-:Y:S01]  /*25f0*/  FSEL R6, R77, -INF , !P2 ;  /* 0xff8000004d067808 */ /* 0x000fe20005000000 */
[----:B------:R-:W-:Y:S01]  /*2600*/  VIADD R77, R15, 0x11 ;  /* 0x000000110f4d7836 */ /* 0x000fe20000000000 */
[----:B------:R-:W-:Y:S01]  /*2610*/  FSEL R7, R78, -INF , !P1 ;  /* 0xff8000004e077808 */ /* 0x000fe20004800000 */
[----:B------:R-:W-:Y:S01]  /*2620*/  BAR.SYNC.DEFER_BLOCKING 0x0 ;  /* 0x0000000000007b1d */ /* 0x000fe20000010000 */
[-C--:B------:R-:W-:Y:S01]  /*2630*/  ISETP.GE.AND P1, PT, R89, R2.reuse, PT ;  /* 0x000000025900720c */ /* 0x080fe20003f26270 */
[----:B------:R-:W-:Y:S01]  /*2640*/  HMMA.16816.F32 R44, R24, R12, R44 ;  /* 0x0000000c182c723c */ /* 0x000fe2000000182c */
[----:B------:R-:W-:-:S02]  /*2650*/  ISETP.GE.AND P0, PT, R77, R2, PT ;  /* 0x000000024d00720c */ /* 0x000fc40003f06270 */
[-C--:B------:R-:W-:Y:S02]  /*2660*/  ISETP.GE.AND P2, PT, R87, R3.reuse, PT ;  /* 0x000000035700720c */ /* 0x080fe40003f46270 */
[----:B------:R-:W-:Y:S01]  /*2670*/  FSEL R11, R63, -INF , !P0 ;  /* 0xff8000003f0b7808 */ /* 0x000fe20004000000 */
[----:B------:R-:W-:Y:S01]  /*2680*/  VIADD R63, R15, 0x19 ;  /* 0x000000190f3f7836 */ /* 0x000fe20000000000 */
[----:B------:R-:W-:Y:S01]  /*2690*/  FSEL R5, R74, -INF , !P1 ;  /* 0xff8000004a057808 */ /* 0x000fe20004800000 */
[----:B------:R-:W-:Y:S01]  /*26a0*/  HMMA.16816.F32 R32, R24, R8, R32 ;  /* 0x000000081820723c */ /* 0x000fe20000001820 */
[----:B------:R-:W-:Y:S01]  /*26b0*/  FSEL R74, R73, -INF , !P2 ;  /* 0xff800000494a7808 */ /* 0x000fe20005000000 */
[----:B------:R-:W-:Y:S01]  /*26c0*/  VIADD R73, R15, 0x18 ;  /* 0x000000180f497836 */ /* 0x000fe20000000000 */
[----:B------:R-:W-:Y:S02]  /*26d0*/  ISETP.GE.AND P0, PT, R63, R2, PT ;  /* 0x000000023f00720c */ /* 0x000fe40003f06270 */
[----:B------:R-:W-:-:S02]  /*26e0*/  ISETP.GE.AND P2, PT, R77, R3, PT ;  /* 0x000000034d00720c */ /* 0x000fc40003f46270 */
[----:B------:R-:W-:Y:S02]  /*26f0*/  FSEL R25, R59, -INF , !P0 ;  /* 0xff8000003b197808 */ /* 0x000fe40004000000 */
[----:B------:R-:W-:Y:S01]  /*2700*/  FSEL R12, R61, -INF , !P2 ;  /* 0xff8000003d0c7808 */ /* 0x000fe20005000000 */
[----:B------:R-:W-:Y:S01]  /*2710*/  VIADD R61, R15, 0x20 ;  /* 0x000000200f3d7836 */ /* 0x000fe20000000000 */
[----:B------:R-:W-:Y:S02]  /*2720*/  PLOP3.LUT P0, PT, PT, PT, UP0, 0x80, 0x0 ;  /* 0x000000000000781c */ /* 0x000fe40003f0f008 */
[----:B------:R-:W-:Y:S02]  /*2730*/  ISETP.GE.AND P1, PT, R85, R2, PT ;  /* 0x000000025500720c */ /* 0x000fe40003f26270 */
[----:B------:R-:W-:Y:S02]  /*2740*/  ISETP.GE.AND P2, PT, R63, R3, PT ;  /* 0x000000033f00720c */ /* 0x000fe40003f46270 */
[----:B------:R-:W-:-:S02]  /*2750*/  FSEL R13, R62, -INF , !P1 ;  /* 0xff8000003e0d7808 */ /* 0x000fc40004800000 */
[----:B------:R-:W-:Y:S01]  /*2760*/  FSEL R8, R57, -INF , !P2 ;  /* 0xff80000039087808 */ /* 0x000fe20005000000 */
[----:B------:R-:W-:Y:S01]  /*2770*/  VIADD R57, R15, 0x21 ;  /* 0x000000210f397836 */ /* 0x000fe20000000000 */
[CC--:B------:R-:W-:Y:S02]  /*2780*/  ISETP.GE.AND P3, PT, R73.reuse, R3.reuse, PT ;  /* 0x000000034900720c */ /* 0x0c0fe40003f66270 */
[----:B------:R-:W-:Y:S02]  /*2790*/  ISETP.GE.AND P1, PT, R73, R2, PT ;  /* 0x000000024900720c */ /* 0x000fe40003f26270 */
[----:B------:R-:W-:Y:S02]  /*27a0*/  FSEL R10, R56, -INF , !P3 ;  /* 0xff800000380a7808 */ /* 0x000fe40005800000 */
[----:B------:R-:W-:Y:S02]  /*27b0*/  FSEL R9, R58, -INF , !P1 ;  /* 0xff8000003a097808 */ /* 0x000fe40004800000 */
[----:B------:R-:W-:-:S02]  /*27c0*/  ISETP.GE.AND P4, PT, R61, R3, PT ;  /* 0x000000033d00720c */ /* 0x000fc40003f86270 */
[-C--:B------:R-:W-:Y:S02]  /*27d0*/  ISETP.GE.AND P2, PT, R61, R2.reuse, PT ;  /* 0x000000023d00720c */ /* 0x080fe40003f46270 */
[C---:B------:R-:W-:Y:S02]  /*27e0*/  ISETP.GE.AND P3, PT, R57.reuse, R3, PT ;  /* 0x000000033900720c */ /* 0x040fe40003f66270 */
[----:B------:R-:W-:Y:S02]  /*27f0*/  ISETP.GE.AND P1, PT, R57, R2, PT ;  /* 0x000000023900720c */ /* 0x000fe40003f26270 */
[----:B------:R-:W-:Y:S02]  /*2800*/  FSEL R172, R44, -INF , !P4 ;  /* 0xff8000002cac7808 */ /* 0x000fe40006000000 */
[----:B------:R-:W-:Y:S02]  /*2810*/  FSEL R179, R46, -INF , !P2 ;  /* 0xff8000002eb37808 */ /* 0x000fe40005000000 */
[----:B------:R-:W-:-:S02]  /*2820*/  FSEL R176, R45, -INF , !P3 ;  /* 0xff8000002db07808 */ /* 0x000fc40005800000 */
[----:B------:R-:W-:Y:S01]  /*2830*/  FSEL R181, R47, -INF , !P1 ;  /* 0xff8000002fb57808 */ /* 0x000fe20004800000 */
[----:B------:R-:W-:Y:S06]  /*2840*/  @!P0 BRA `(.L_x_23) ;  /* 0x0000000000608947 */ /* 0x000fec0003800000 */
[----:B------:R-:W-:Y:S01]  /*2850*/  UIADD3 UR7, UR23, -0x2, URZ ;  /* 0xfffffffe17077890 */ /* 0x000fe2000fffe03f */
[----:B------:R-:W-:-:S03]  /*2860*/  IMAD.U32 R4, RZ, RZ, UR28 ;  /* 0x0000001cff047e24 */ /* 0x000fc6000f8e00ff */
[----:B------:R-:W-:Y:S02]  /*2870*/  USHF.R.S32.HI UR6, URZ, 0x1f, UR7 ;  /* 0x0000001f3f067899 */ /* 0x000fe40008011407 */
[----:B------:R-:W-:Y:S01]  /*2880*/  UIMAD UR25, UR17, UR7, URZ ;  /* 0x00000007111972a4 */ /* 0x000fe2000f8e023f */
[----:B------:R-:W-:-:S03]  /*2890*/  IMAD.U32 R21, RZ, RZ, UR7 ;  /* 0x00000007ff157e24 */ /* 0x000fc6000f8e00ff */
[----:B------:R-:W-:Y:S01]  /*28a0*/  UIMAD UR25, UR6, UR20, UR25 ;  /* 0x00000014061972a4 */ /* 0x000fe2000f8e0219 */
[----:B------:R-:W-:Y:S02]  /*28b0*/  IMAD.WIDE.U32 R20, R21, UR20, R230 ;  /* 0x0000001415147c25 */ /* 0x000fe4000f8e00e6 */
[----:B------:R-:W-:-:S03]  /*28c0*/  ULDC.64 UR6, c[0x0][0x218] ;  /* 0x0000860000067ab9 */ /* 0x000fc60000000a00 */
[----:B------:R-:W-:Y:S01]  /*28d0*/  VIADD R16, R21, UR25 ;  /* 0x0000001915107c36 */ /* 0x000fe20008000000 */
[C---:B------:R-:W-:Y:S02]  /*28e0*/  LEA R22, P1, R20.reuse, UR6, 0x1 ;  /* 0x0000000614167c11 */ /* 0x040fe4000f8208ff */
[----:B------:R-:W-:Y:S02]  /*28f0*/  MOV R21, UR29 ;  /* 0x0000001d00157c02 */ /* 0x000fe40008000f00 */
[----:B------:R-:W-:Y:S02]  /*2900*/  LEA.HI.X R23, R20, UR7, R16, 0x1, P1 ;  /* 0x0000000714177c11 */ /* 0x000fe400088f0c10 */
[----:B------:R-:W-:-:S03]  /*2910*/  LEA R20, P1, R21, R22, 0x1 ;  /* 0x0000001615147211 */ /* 0x000fc600078208ff */
[----:B------:R-:W-:Y:S01]  /*2920*/  @!PT LDS RZ, [RZ] ;  /* 0x00000000fffff984 */ /* 0x000fe20000000800 */
[----:B------:R-:W-:Y:S01]  /*2930*/  @!PT LDS RZ, [RZ] ;  /* 0x00000000fffff984 */ /* 0x000fe20000000800 */
[----:B------:R-:W-:Y:S01]  /*2940*/  @!PT LDS RZ, [RZ] ;  /* 0x00000000fffff984 */ /* 0x000fe20000000800 */
[----:B------:R1:W-:Y:S01]  /*2950*/  LDGSTS.E.BYPASS.LTC128B.128 [R226+0x6000], desc[UR18][R22.64] ;  /* 0x0600000016e27fae */ /* 0x0003e2000b901d52 */
[----:B------:R-:W-:-:S03]  /*2960*/  LEA.HI.X R21, R21, R23, R4, 0x1, P1 ;  /* 0x0000001715157211 */ /* 0x000fc600008f0c04 */
[----:B------:R1:W-:Y:S04]  /*2970*/  LDGSTS.E.BYPASS.LTC128B.128 [R226+0x7000], desc[UR18][R22.64+0x40] ;  /* 0x0700004016e27fae */ /* 0x0003e8000b901d52 */
[----:B------:R1:W-:Y:S04]  /*2980*/  LDGSTS.E.BYPASS.LTC128B.128 [R226+0x8000], desc[UR18][R22.64+0x80] ;  /* 0x0800008016e27fae */ /* 0x0003e8000b901d52 */
[----:B------:R1:W-:Y:S04]  /*2990*/  LDGSTS.E.BYPASS.LTC128B.128 [R226+0x6800], desc[UR18][R20.64] ;  /* 0x0680000014e27fae */ /* 0x0003e8000b901d52 */
[----:B------:R1:W-:Y:S04]  /*29a0*/  LDGSTS.E.BYPASS.LTC128B.128 [R226+0x7800], desc[UR18][R20.64+0x40] ;  /* 0x0780004014e27fae */ /* 0x0003e8000b901d52 */
[----:B------:R1:W-:Y:S04]  /*29b0*/  LDGSTS.E.BYPASS.LTC128B.128 [R226+0x8800], desc[UR18][R20.64+0x80] ;  /* 0x0880008014e27fae */ /* 0x0003e8000b901d52 */
[----:B------:R-:W0:Y:S02]  /*29c0*/  LDGDEPBAR ;  /* 0x00000000000079af */ /* 0x000e240000000000 */
.L_x_23:
[----:B------:R-:W-:Y:S01]  /*29d0*/  VIMNMX R238, R17, UR24, PT ;  /* 0x0000001811ee7c48 */ /* 0x000fe2000bfe0100 */
[----:B------:R-:W-:Y:S01]  /*29e0*/  VIADD R47, R15, 0x29 ;  /* 0x000000290f2f7836 */ /* 0x000fe20000000000 */
[----:B------:R-:W-:Y:S01]  /*29f0*/  FMNMX.FTZ R24, R7, R79, !PT ;  /* 0x0000004f07187209 */ /* 0x000fe20007810000 */
[----:B------:R-:W-:Y:S01]  /*2a00*/  VIADD R59, R15, 0x28 ;  /* 0x000000280f3b7836 */ /* 0x000fe20000000000 */
[-C--:B------:R-:W-:Y:S01]  /*2a10*/  ISETP.GE.AND P2, PT, R85, R238.reuse, PT ;  /* 0x000000ee5500720c */ /* 0x080fe20003f46270 */
[----:B------:R-:W-:Y:S01]  /*2a20*/  VIADD R45, R15, 0x30 ;  /* 0x000000300f2d7836 */ /* 0x000fe20000000000 */
[-C--:B------:R-:W-:Y:S01]  /*2a30*/  ISETP.GE.AND P4, PT, R87, R238.reuse, PT ;  /* 0x000000ee5700720c */ /* 0x080fe20003f86270 */
[C---:B------:R-:W-:Y:S01]  /*2a40*/  VIADD R27, R15.reuse, 0x31 ;  /* 0x000000310f1b7836 */ /* 0x040fe20000000000 */
[----:B------:R-:W-:Y:S01]  /*2a50*/  FSEL R64, R64, -INF , !P2 ;  /* 0xff80000040407808 */ /* 0x000fe20005000000 */
[----:B-1----:R-:W-:Y:S01]  /*2a60*/  VIADD R23, R15, 0x38 ;  /* 0x000000380f177836 */ /* 0x002fe20000000000 */
[----:B------:R-:W-:Y:S01]  /*2a70*/  ISETP.GE.AND P2, PT, R57, R238, PT ;  /* 0x000000ee3900720c */ /* 0x000fe20003f46270 */
[----:B------:R-:W-:Y:S01]  /*2a80*/  VIADD R21, R15, 0x39 ;  /* 0x000000390f157836 */ /* 0x000fe20000000000 */
[----:B------:R-:W-:Y:S01]  /*2a90*/  FSEL R44, R69, -INF , !P4 ;  /* 0xff800000452c7808 */ /* 0x000fe20006000000 */
[----:B------:R-:W-:Y:S01]  /*2aa0*/  ULDC UR24, c[0x0][0x2ec] ;  /* 0x0000bb0000187ab9 */ /* 0x000fe20000000800 */
[----:B------:R-:W-:Y:S01]  /*2ab0*/  FSEL R188, R49, -INF , !P2 ;  /* 0xff80000031bc7808 */ /* 0x000fe20005000000 */
[----:B------:R-:W-:Y:S01]  /*2ac0*/  IMAD R125, R126, 0x20, R125 ;  /* 0x000000207e7d7824 */ /* 0x000fe200078e027d */
[----:B------:R-:W-:Y:S01]  /*2ad0*/  FMNMX.FTZ R49, R76, R6, !PT ;  /* 0x000000064c317209 */ /* 0x000fe20007810000 */
[----:B------:R-:W-:Y:S01]  /*2ae0*/  UMOV UR25, UR5 ;  /* 0x0000000500197c82 */ /* 0x000fe20008000000 */
[----:B------:R-:W-:Y:S01]  /*2af0*/  ISETP.GE.AND P4, PT, R61, R238, PT ;  /* 0x000000ee3d00720c */ /* 0x000fe20003f86270 */
[----:B------:R-:W-:Y:S01]  /*2b00*/  IMAD.IADD R222, R124, 0x1, R125 ;  /* 0x000000017cde7824 */ /* 0x000fe200078e027d */
[----:B------:R-:W-:-:S02]  /*2b10*/  FMNMX.FTZ R49, R72, R49, !PT ;  /* 0x0000003148317209 */ /* 0x000fc40007810000 */
[----:B------:R-:W-:Y:S02]  /*2b20*/  FSEL R170, R48, -INF , !P4 ;  /* 0xff80000030aa7808 */ /* 0x000fe40006000000 */
[-C--:B------:R-:W-:Y:S02]  /*2b30*/  ISETP.GE.AND P4, PT, R47, R238.reuse, PT ;  /* 0x000000ee2f00720c */ /* 0x080fe40003f86270 */
[----:B------:R-:W-:Y:S02]  /*2b40*/  FMNMX.FTZ R49, R74, R49, !PT ;  /* 0x000000314a317209 */ /* 0x000fe40007810000 */
[----:B------:R-:W-:Y:S02]  /*2b50*/  FSEL R212, R37, -INF , !P4 ;  /* 0xff80000025d47808 */ /* 0x000fe40006000000 */
[----:B------:R-:W-:Y:S02]  /*2b60*/  FMNMX.FTZ R37, R14, R49, !PT ;  /* 0x000000310e257209 */ /* 0x000fe40007810000 */
[----:B------:R-:W-:-:S02]  /*2b70*/  ISETP.GE.AND P5, PT, R15, R238, PT ;  /* 0x000000ee0f00720c */ /* 0x000fc40003fa6270 */
[----:B------:R-:W-:Y:S02]  /*2b80*/  FMNMX.FTZ R37, R12, R37, !PT ;  /* 0x000000250c257209 */ /* 0x000fe40007810000 */
[----:B------:R-:W-:Y:S02]  /*2b90*/  FSEL R80, R80, -INF , !P5 ;  /* 0xff80000050507808 */ /* 0x000fe40006800000 */
[----:B------:R-:W-:Y:S02]  /*2ba0*/  FMNMX.FTZ R37, R10, R37, !PT ;  /* 0x000000250a257209 */ /* 0x000fe40007810000 */
[-C--:B------:R-:W-:Y:S02]  /*2bb0*/  ISETP.GE.AND P5, PT, R73, R238.reuse, PT ;  /* 0x000000ee4900720c */ /* 0x080fe40003fa6270 */
[----:B------:R-:W-:Y:S02]  /*2bc0*/  ISETP.GE.AND P3, PT, R19, R238, PT ;  /* 0x000000ee1300720c */ /* 0x000fe40003f66270 */
[----:B------:R-:W-:-:S02]  /*2bd0*/  FMNMX.FTZ R37, R8, R37, !PT ;  /* 0x0000002508257209 */ /* 0x000fc40007810000 */
[----:B------:R-:W-:Y:S02]  /*2be0*/  FSEL R18, R52, -INF , !P5 ;  /* 0xff80000034127808 */ /* 0x000fe40006800000 */
[----:B------:R-:W-:Y:S02]  /*2bf0*/  FSEL R4, R81, -INF , !P3 ;  /* 0xff80000051047808 */ /* 0x000fe40005800000 */
[----:B------:R-:W-:Y:S02]  /*2c00*/  ISETP.GE.AND P5, PT, R59, R3, PT ;  /* 0x000000033b00720c */ /* 0x000fe40003fa6270 */
[----:B------:R-:W-:Y:S02]  /*2c10*/  FMNMX.FTZ R37, R172, R37, !PT ;  /* 0x00000025ac257209 */ /* 0x000fe40007810000 */
[----:B------:R-:W-:Y:S02]  /*2c20*/  ISETP.GE.AND P3, PT, R77, R238, PT ;  /* 0x000000ee4d00720c */ /* 0x000fe40003f66270 */
[----:B------:R-:W-:-:S02]  /*2c30*/  ISETP.GE.AND P2, PT, R47, R3, PT ;  /* 0x000000032f00720c */ /* 0x000fc40003f46270 */
[----:B------:R-:W-:Y:S02]  /*2c40*/  FSEL R184, R40, -INF , !P5 ;  /* 0xff80000028b87808 */ /* 0x000fe40006800000 */
[----:B------:R-:W-:Y:S02]  /*2c50*/  FMNMX.FTZ R37, R176, R37, !PT ;  /* 0x00000025b0257209 */ /* 0x000fe40007810000 */
[----:B------:R-:W-:Y:S02]  /*2c60*/  FSEL R20, R65, -INF , !P3 ;  /* 0xff80000041147808 */ /* 0x000fe40005800000 */
[----:B------:R-:W-:Y:S02]  /*2c70*/  ISETP.GE.AND P3, PT, R59, R238, PT ;  /* 0x000000ee3b00720c */ /* 0x000fe40003f66270 */
[----:B------:R-:W-:Y:S02]  /*2c80*/  FSEL R182, R41, -INF , !P2 ;  /* 0xff80000029b67808 */ /* 0x000fe40005000000 */
[----:B------:R-:W-:-:S02]  /*2c90*/  ISETP.GE.AND P2, PT, R45, R3, PT ;  /* 0x000000032d00720c */ /* 0x000fc40003f46270 */
[----:B------:R-:W-:Y:S02]  /*2ca0*/  FMNMX.FTZ R37, R184, R37, !PT ;  /* 0x00000025b8257209 */ /* 0x000fe40007810000 */
[----:B------:R-:W-:Y:S02]  /*2cb0*/  FSEL R36, R36, -INF , !P3 ;  /* 0xff80000024247808 */ /* 0x000fe40005800000 */
[C---:B------:R-:W-:Y:S02]  /*2cc0*/  ISETP.GE.AND P3, PT, R27.reuse, R238, PT ;  /* 0x000000ee1b00720c */ /* 0x040fe40003f66270 */
[----:B------:R-:W-:Y:S02]  /*2cd0*/  ISETP.GE.AND P4, PT, R27, R3, PT ;  /* 0x000000031b00720c */ /* 0x000fe40003f86270 */
[----:B------:R-:W-:Y:S02]  /*2ce0*/  FSEL R194, R32, -INF , !P2 ;  /* 0xff80000020c27808 */ /* 0x000fe40005000000 */
[----:B------:R-:W-:-:S02]  /*2cf0*/  FMNMX.FTZ R37, R182, R37, !PT ;  /* 0x00000025b6257209 */ /* 0x000fc40007810000 */
[----:B------:R-:W-:Y:S02]  /*2d00*/  FMNMX.FTZ R24, R5, R24, !PT ;  /* 0x0000001805187209 */ /* 0x000fe40007810000 */
[----:B------:R-:W-:Y:S02]  /*2d10*/  FSEL R202, R113, -INF , !P3 ;  /* 0xff80000071ca7808 */ /* 0x000fe40005800000 */
[----:B------:R-:W-:Y:S02]  /*2d20*/  ISETP.GE.AND P3, PT, R23, R3, PT ;  /* 0x000000031700720c */ /* 0x000fe40003f66270 */
[----:B------:R-:W-:Y:S02]  /*2d30*/  FSEL R193, R33, -INF , !P4 ;  /* 0xff80000021c17808 */ /* 0x000fe40006000000 */
[----:B------:R-:W-:Y:S02]  /*2d40*/  FMNMX.FTZ R22, R194, R37, !PT ;  /* 0x00000025c2167209 */ /* 0x000fe40007810000 */
[----:B------:R-:W-:-:S02]  /*2d50*/  FMNMX.FTZ R24, R75, R24, !PT ;  /* 0x000000184b187209 */ /* 0x000fc40007810000 */
[----:B------:R-:W-:Y:S02]  /*2d60*/  ISETP.GE.AND P2, PT, R21, R3, PT ;  /* 0x000000031500720c */ /* 0x000fe40003f46270 */
[----:B------:R-:W-:Y:S02]  /*2d70*/  FSEL R192, R28, -INF , !P3 ;  /* 0xff8000001cc07808 */ /* 0x000fe40005800000 */
[----:B------:R-:W-:Y:S02]  /*2d80*/  FMNMX.FTZ R37, R193, R22, !PT ;  /* 0x00000016c1257209 */ /* 0x000fe40007810000 */
[----:B------:R-:W-:Y:S02]  /*2d90*/  FMNMX.FTZ R24, R13, R24, !PT ;  /* 0x000000180d187209 */ /* 0x000fe40007810000 */
[----:B------:R-:W-:Y:S02]  /*2da0*/  FSEL R190, R29, -INF , !P2 ;  /* 0xff8000001dbe7808 */ /* 0x000fe40005000000 */
[----:B------:R-:W-:-:S02]  /*2db0*/  FMNMX.FTZ R29, R192, R37, !PT ;  /* 0x00000025c01d7209 */ /* 0x000fc40007810000 */
[----:B------:R-:W-:Y:S02]  /*2dc0*/  FMNMX.FTZ R24, R11, R24, !PT ;  /* 0x000000180b187209 */ /* 0x000fe40007810000 */
[----:B------:R-:W-:Y:S02]  /*2dd0*/  ISETP.GE.AND P1, PT, R89, R238, PT ;  /* 0x000000ee5900720c */ /* 0x000fe40003f26270 */
[----:B------:R-:W-:Y:S02]  /*2de0*/  FMNMX.FTZ R22, R190, R29, !PT ;  /* 0x0000001dbe167209 */ /* 0x000fe40007810000 */
[----:B------:R-:W-:Y:S02]  /*2df0*/  FMNMX.FTZ R24, R9, R24, !PT ;  /* 0x0000001809187209 */ /* 0x000fe40007810000 */
[----:B------:R-:W-:Y:S01]  /*2e00*/  FSEL R68, R68, -INF , !P1 ;  /* 0xff80000044447808 */ /* 0x000fe20004800000 */
[----:B------:R-:W1:Y:S01]  /*2e10*/  SHFL.BFLY PT, R29, R22, 0x2, 0x1f ;  /* 0x0c401f00161d7f89 */ /* 0x000e6200000e0000 */
[----:B------:R-:W-:-:S02]  /*2e20*/  ISETP.GE.AND P1, PT, R63, R238, PT ;  /* 0x000000ee3f00720c */ /* 0x000fc40003f26270 */
[----:B------:R-:W-:Y:S02]  /*2e30*/  FMNMX.FTZ R24, R25, R24, !PT ;  /* 0x0000001819187209 */ /* 0x000fe40007810000 */
[----:B------:R-:W-:Y:S02]  /*2e40*/  ISETP.GE.AND P2, PT, R47, R2, PT ;  /* 0x000000022f00720c */ /* 0x000fe40003f46270 */
[----:B------:R-:W-:Y:S02]  /*2e50*/  FSEL R16, R53, -INF , !P1 ;  /* 0xff80000035107808 */ /* 0x000fe40004800000 */
[----:B------:R-:W-:Y:S02]  /*2e60*/  ISETP.GE.AND P5, PT, R45, R238, PT ;  /* 0x000000ee2d00720c */ /* 0x000fe40003fa6270 */
[----:B------:R-:W-:Y:S02]  /*2e70*/  ISETP.GE.AND P1, PT, R59, R2, PT ;  /* 0x000000023b00720c */ /* 0x000fe40003f26270 */
[----:B------:R-:W-:-:S02]  /*2e80*/  FMNMX.FTZ R24, R179, R24, !PT ;  /* 0x00000018b3187209 */ /* 0x000fc40007810000 */
[----:B------:R-:W-:Y:S02]  /*2e90*/  FSEL R37, R43, -INF , !P2 ;  /* 0xff8000002b257808 */ /* 0x000fe40005000000 */
[----:B------:R-:W-:Y:S02]  /*2ea0*/  FSEL R196, R112, -INF , !P5 ;  /* 0xff80000070c47808 */ /* 0x000fe40006800000 */
[----:B------:R-:W-:Y:S02]  /*2eb0*/  ISETP.GE.AND P2, PT, R45, R2, PT ;  /* 0x000000022d00720c */ /* 0x000fe40003f46270 */
[-C--:B------:R-:W-:Y:S02]  /*2ec0*/  ISETP.GE.AND P6, PT, R23, R238.reuse, PT ;  /* 0x000000ee1700720c */ /* 0x080fe40003fc6270 */
[----:B------:R-:W-:Y:S02]  /*2ed0*/  ISETP.GE.AND P5, PT, R21, R238, PT ;  /* 0x000000ee1500720c */ /* 0x000fe40003fa6270 */
[----:B------:R-:W-:-:S02]  /*2ee0*/  FSEL R187, R42, -INF , !P1 ;  /* 0xff8000002abb7808 */ /* 0x000fc40004800000 */
[----:B------:R-:W-:Y:S02]  /*2ef0*/  FMNMX.FTZ R24, R181, R24, !PT ;  /* 0x00000018b5187209 */ /* 0x000fe40007810000 */
[----:B------:R-:W-:Y:S02]  /*2f00*/  VIADDMNMX R236, R17, 0x8, R236, PT ;  /* 0x0000000811ec7846 */ /* 0x000fe400038001ec */
[----:B------:R-:W-:Y:S02]  /*2f10*/  FMNMX.FTZ R53, R80, R4, !PT ;  /* 0x0000000450357209 */ /* 0x000fe40007810000 */
[----:B------:R-:W-:Y:S02]  /*2f20*/  FSEL R191, R34, -INF , !P2 ;  /* 0xff80000022bf7808 */ /* 0x000fe40005000000 */
[----:B------:R-:W-:Y:S02]  /*2f30*/  FSEL R198, R108, -INF , !P6 ;  /* 0xff8000006cc67808 */ /* 0x000fe40007000000 */
[----:B------:R-:W-:-:S02]  /*2f40*/  FSEL R200, R109, -INF , !P5 ;  /* 0xff8000006dc87808 */ /* 0x000fc40006800000 */
[----:B------:R-:W-:Y:S02]  /*2f50*/  FMNMX.FTZ R24, R187, R24, !PT ;  /* 0x00000018bb187209 */ /* 0x000fe40007810000 */
[----:B------:R-:W-:Y:S02]  /*2f60*/  ISETP.GE.AND P2, PT, R23, R2, PT ;  /* 0x000000021700720c */ /* 0x000fe40003f46270 */
[-C--:B------:R-:W-:Y:S02]  /*2f70*/  ISETP.GE.AND P5, PT, R19, R236.reuse, PT ;  /* 0x000000ec1300720c */ /* 0x080fe40003fa6270 */
[----:B------:R-:W-:Y:S02]  /*2f80*/  ISETP.GE.AND P6, PT, R15, R236, PT ;  /* 0x000000ec0f00720c */ /* 0x000fe40003fc6270 */
[----:B------:R-:W-:Y:S02]  /*2f90*/  FMNMX.FTZ R53, R68, R53, !PT ;  /* 0x0000003544357209 */ /* 0x000fe40007810000 */
[----:B------:R-:W-:-:S02]  /*2fa0*/  ISETP.GE.AND P1, PT, R27, R2, PT ;  /* 0x000000021b00720c */ /* 0x000fc40003f26270 */
[----:B------:R-:W-:Y:S02]  /*2fb0*/  FMNMX.FTZ R24, R37, R24, !PT ;  /* 0x0000001825187209 */ /* 0x000fe40007810000 */
[----:B------:R-:W-:Y:S02]  /*2fc0*/  FSEL R185, R30, -INF , !P2 ;  /* 0xff8000001eb97808 */ /* 0x000fe40005000000 */
[----:B------:R-:W-:Y:S02]  /*2fd0*/  ISETP.GE.AND P4, PT, R89, R236, PT ;  /* 0x000000ec5900720c */ /* 0x000fe40003f86270 */
[----:B------:R-:W-:Y:S02]  /*2fe0*/  FSEL R28, R83, -INF , !P5 ;  /* 0xff800000531c7808 */ /* 0x000fe40006800000 */
[----:B------:R-:W-:Y:S02]  /*2ff0*/  FSEL R30, R82, -INF , !P6 ;  /* 0xff800000521e7808 */ /* 0x000fe40007000000 */
[----:B------:R-:W-:-:S02]  /*3000*/  FMNMX.FTZ R41, R44, R53, !PT ;  /* 0x000000352c297209 */ /* 0x000fc40007810000 */
[----:B------:R-:W-:Y:S02]  /*3010*/  FSEL R189, R35, -INF , !P1 ;  /* 0xff80000023bd7808 */ /* 0x000fe40004800000 */
[----:B------:R-:W-:Y:S02]  /*3020*/  FMNMX.FTZ R24, R191, R24, !PT ;  /* 0x00000018bf187209 */ /* 0x000fe40007810000 */
[----:B------:R-:W-:Y:S02]  /*3030*/  ISETP.GE.AND P3, PT, R87, R236, PT ;  /* 0x000000ec5700720c */ /* 0x000fe40003f66270 */
[----:B------:R-:W-:Y:S02]  /*3040*/  FSEL R70, R70, -INF , !P4 ;  /* 0xff80000046467808 */ /* 0x000fe40006000000 */
[----:B------:R-:W-:Y:S02]  /*3050*/  FMNMX.FTZ R15, R30, R28, !PT ;  /* 0x0000001c1e0f7209 */ /* 0x000fe40007810000 */
[----:B------:R-:W-:-:S02]  /*3060*/  FMNMX.FTZ R41, R64, R41, !PT ;  /* 0x0000002940297209 */ /* 0x000fc40007810000 */
[----:B------:R-:W-:Y:S02]  /*3070*/  ISETP.GE.AND P1, PT, R21, R2, PT ;  /* 0x000000021500720c */ /* 0x000fe40003f26270 */
[----:B------:R-:W-:Y:S02]  /*3080*/  FMNMX.FTZ R24, R189, R24, !PT ;  /* 0x00000018bd187209 */ /* 0x000fe40007810000 */
[----:B-1----:R-:W-:Y:S02]  /*3090*/  FMNMX.FTZ R29, R22, R29, !PT ;  /* 0x0000001d161d7209 */ /* 0x002fe40007810000 */
[----:B------:R-:W-:Y:S02]  /*30a0*/  ISETP.GE.AND P2, PT, R85, R236, PT ;  /* 0x000000ec5500720c */ /* 0x000fe40003f46270 */
[----:B------:R-:W-:Y:S01]  /*30b0*/  FSEL R22, R71, -INF , !P3 ;  /* 0xff80000047167808 */ /* 0x000fe20005800000 */
[----:B------:R-:W1:Y:S01]  /*30c0*/  SHFL.BFLY PT, R166, R29, 0x1, 0x1f ;  /* 0x0c201f001da67f89 */ /* 0x000e6200000e0000 */
[----:B------:R-:W-:-:S02]  /*30d0*/  FMNMX.FTZ R15, R70, R15, !PT ;  /* 0x0000000f460f7209 */ /* 0x000fc40007810000 */
        /* <DEDUP_REMOVED lines=8> */
[----:B------:R-:W-:Y:S02]  /*3160*/  ISETP.GE.AND P6, PT, R73, R236, PT ;  /* 0x000000ec4900720c */ /* 0x000fe40003fc6270 */
[----:B------:R-:W-:Y:S01]  /*3170*/  FSEL R24, R67, -INF , !P1 ;  /* 0xff80000043187808 */ /* 0x000fe20004800000 */
[----:B------:R-:W2:Y:S01]  /*3180*/  SHFL.BFLY PT, R32, R17, 0x2, 0x1f ;  /* 0x0c401f0011207f89 */ /* 0x000ea200000e0000 */
[----:B------:R-:W-:Y:S02]  /*3190*/  FMNMX.FTZ R15, R26, R15, !PT ;  /* 0x0000000f1a0f7209 */ /* 0x000fe40007810000 */
[----:B------:R-:W-:-:S02]  /*31a0*/  FMNMX.FTZ R41, R16, R41, !PT ;  /* 0x0000002910297209 */ /* 0x000fc40007810000 */
[-C--:B------:R-:W-:Y:S02]  /*31b0*/  ISETP.GE.AND P5, PT, R63, R236.reuse, PT ;  /* 0x000000ec3f00720c */ /* 0x080fe40003fa6270 */
[----:B------:R-:W-:Y:S02]  /*31c0*/  FSEL R164, R54, -INF , !P6 ;  /* 0xff80000036a47808 */ /* 0x000fe40007000000 */
[----:B------:R-:W-:Y:S02]  /*31d0*/  FMNMX.FTZ R15, R24, R15, !PT ;  /* 0x0000000f180f7209 */ /* 0x000fe40007810000 */
[----:B------:R-:W-:Y:S02]  /*31e0*/  FMNMX.FTZ R41, R170, R41, !PT ;  /* 0x00000029aa297209 */ /* 0x000fe40007810000 */
[----:B------:R-:W-:Y:S02]  /*31f0*/  ISETP.GE.AND P4, PT, R61, R236, PT ;  /* 0x000000ec3d00720c */ /* 0x000fe40003f86270 */
[----:B------:R-:W-:-:S02]  /*3200*/  FSEL R216, R55, -INF , !P5 ;  /* 0xff80000037d87808 */ /* 0x000fc40006800000 */
[----:B------:R-:W-:Y:S02]  /*3210*/  FMNMX.FTZ R15, R164, R15, !PT ;  /* 0x0000000fa40f7209 */ /* 0x000fe40007810000 */
[----:B------:R-:W-:Y:S02]  /*3220*/  FMNMX.FTZ R41, R188, R41, !PT ;  /* 0x00000029bc297209 */ /* 0x000fe40007810000 */
[----:B------:R-:W-:Y:S02]  /*3230*/  ISETP.GE.AND P3, PT, R57, R236, PT ;  /* 0x000000ec3900720c */ /* 0x000fe40003f66270 */
[----:B------:R-:W-:Y:S02]  /*3240*/  FSEL R214, R50, -INF , !P4 ;  /* 0xff80000032d67808 */ /* 0x000fe40006000000 */
        /* <DEDUP_REMOVED lines=14> */
[----:B-1----:R-:W-:Y:S02]  /*3330*/  FMNMX.FTZ R166, R29, R166, !PT ;  /* 0x000000a61da67209 */ /* 0x002fe40007810000 */
[-C--:B------:R-:W-:Y:S02]  /*3340*/  ISETP.GE.AND P1, PT, R27, R236.reuse, PT ;  /* 0x000000ec1b00720c */ /* 0x080fe40003f26270 */
[----:B------:R-:W-:Y:S01]  /*3350*/  FSEL R204, R114, -INF , !P2 ;  /* 0xff80000072cc7808 */ /* 0x000fe20005000000 */
[----:B------:R-:W-:Y:S01]  /*3360*/  FMUL.FTZ R195, R166, UR24 ;  /* 0x00000018a6c37c20 */ /* 0x000fe20008410000 */
[----:B------:R-:W-:Y:S02]  /*3370*/  FMNMX.FTZ R15, R206, R15, !PT ;  /* 0x0000000fce0f7209 */ /* 0x000fe40007810000 */
[----:B------:R-:W-:Y:S02]  /*3380*/  FMNMX.FTZ R33, R198, R33, !PT ;  /* 0x00000021c6217209 */ /* 0x000fe40007810000 */
[----:B------:R-:W-:-:S02]  /*3390*/  ISETP.GE.AND P2, PT, R23, R236, PT ;  /* 0x000000ec1700720c */ /* 0x000fc40003f46270 */
[----:B------:R-:W-:Y:S02]  /*33a0*/  FSEL R180, R115, -INF , !P1 ;  /* 0xff80000073b47808 */ /* 0x000fe40004800000 */
[----:B------:R-:W-:Y:S02]  /*33b0*/  FMNMX.FTZ R15, R204, R15, !PT ;  /* 0x0000000fcc0f7209 */ /* 0x000fe40007810000 */
[----:B------:R-:W-:Y:S02]  /*33c0*/  FMNMX.FTZ R168, R200, R33, !PT ;  /* 0x00000021c8a87209 */ /* 0x000fe40007810000 */
[----:B------:R-:W-:Y:S02]  /*33d0*/  FSETP.NEU.FTZ.AND P3, PT, R166, -INF , PT ;  /* 0xff800000a600780b */ /* 0x000fe40003f7d000 */
[----:B------:R-:W-:Y:S01]  /*33e0*/  ISETP.GE.AND P1, PT, R21, R236, PT ;  /* 0x000000ec1500720c */ /* 0x000fe20003f26270 */
[----:B------:R-:W1:Y:S01]  /*33f0*/  SHFL.BFLY PT, R33, R168, 0x2, 0x1f ;  /* 0x0c401f00a8217f89 */ /* 0x000e6200000e0000 */
[----:B------:R-:W-:-:S02]  /*3400*/  FSEL R178, R110, -INF , !P2 ;  /* 0xff8000006eb27808 */ /* 0x000fc40005000000 */
[----:B------:R-:W-:Y:S02]  /*3410*/  FMNMX.FTZ R15, R180, R15, !PT ;  /* 0x0000000fb40f7209 */ /* 0x000fe40007810000 */
[----:B------:R-:W-:Y:S02]  /*3420*/  FSEL R195, R195, RZ, P3 ;  /* 0x000000ffc3c37208 */ /* 0x000fe40001800000 */
[----:B------:R-:W-:Y:S02]  /*3430*/  FSEL R174, R111, -INF , !P1 ;  /* 0xff8000006fae7808 */ /* 0x000fe40004800000 */
[----:B------:R-:W-:Y:S01]  /*3440*/  FMNMX.FTZ R15, R178, R15, !PT ;  /* 0x0000000fb20f7209 */ /* 0x000fe20007810000 */
[--C-:B------:R-:W-:Y:S01]  /*3450*/  FFMA.FTZ R57, R6, UR24, -R195.reuse ;  /* 0x0000001806397c23 */ /* 0x100fe200080108c3 */
[----:B--2---:R-:W-:Y:S01]  /*3460*/  FMNMX.FTZ R32, R17, R32, !PT ;  /* 0x0000002011207209 */ /* 0x004fe20007810000 */
[--C-:B------:R-:W-:Y:S01]  /*3470*/  FFMA.FTZ R58, R76, UR24, -R195.reuse ;  /* 0x000000184c3a7c23 */ /* 0x100fe200080108c3 */
[----:B------:R-:W-:Y:S01]  /*3480*/  FMNMX.FTZ R6, R174, R15, !PT ;  /* 0x0000000fae067209 */ /* 0x000fe20007810000 */
[--C-:B------:R-:W-:Y:S01]  /*3490*/  FFMA.FTZ R53, R72, UR24, -R195.reuse ;  /* 0x0000001848357c23 */ /* 0x100fe200080108c3 */
[----:B------:R-:W-:Y:S01]  /*34a0*/  LEA R222, R222, UR4, 0x1 ;  /* 0x00000004dede7c11 */ /* 0x000fe2000f8e08ff */
[----:B------:R-:W2:Y:S01]  /*34b0*/  SHFL.BFLY PT, R165, R32, 0x1, 0x1f ;  /* 0x0c201f0020a57f89 */ /* 0x000ea200000e0000 */
[--C-:B------:R-:W-:Y:S01]  /*34c0*/  FFMA.FTZ R52, R74, UR24, -R195.reuse ;  /* 0x000000184a347c23 */ /* 0x100fe200080108c3 */
[----:B------:R-:W-:Y:S01]  /*34d0*/  MUFU.EX2 R58, R58 ;  /* 0x0000003a003a7308 */ /* 0x000fe20000000800 */
[----:B------:R-:W-:Y:S01]  /*34e0*/  FFMA.FTZ R51, R14, UR24, -R195 ;  /* 0x000000180e337c23 */ /* 0x000fe200080108c3 */
[----:B------:R-:W3:Y:S01]  /*34f0*/  SHFL.BFLY PT, R15, R6, 0x2, 0x1f ;  /* 0x0c401f00060f7f89 */ /* 0x000ee200000e0000 */
[----:B------:R-:W-:-:S02]  /*3500*/  IMAD R220, R0, 0x2, R222 ;  /* 0x0000000200dc7824 */ /* 0x000fc400078e02de */
[--C-:B------:R-:W-:Y:S01]  /*3510*/  FFMA.FTZ R42, R12, UR24, -R195.reuse ;  /* 0x000000180c2a7c23 */ /* 0x100fe200080108c3 */
[--C-:B------:R-:W-:Y:S01]  /*3520*/  FFMA.FTZ R41, R10, UR24, -R195.reuse ;  /* 0x000000180a297c23 */ /* 0x100fe200080108c3 */
[----:B-1----:R-:W-:Y:S01]  /*3530*/  FMNMX.FTZ R168, R168, R33, !PT ;  /* 0x00000021a8a87209 */ /* 0x002fe20007810000 */
[----:B------:R-:W-:Y:S01]  /*3540*/  LDSM.16.MT88.4 R148, [R222+0x9000] ;  /* 0x00900000de94783b */ /* 0x000fe20000004200 */
[----:B------:R-:W1:Y:S01]  /*3550*/  MUFU.EX2 R57, R57 ;  /* 0x0000003900397308 */ /* 0x000e620000000800 */
[--C-:B------:R-:W-:Y:S01]  /*3560*/  FFMA.FTZ R40, R8, UR24, -R195.reuse ;  /* 0x0000001808287c23 */ /* 0x100fe200080108c3 */
[--C-:B------:R-:W-:Y:S01]  /*3570*/  FFMA.FTZ R177, R182, UR24, -R195.reuse ;  /* 0x00000018b6b17c23 */ /* 0x100fe200080108c3 */
[----:B------:R-:W4:Y:S01]  /*3580*/  SHFL.BFLY PT, R19, R168, 0x1, 0x1f ;  /* 0x0c201f00a8137f89 */ /* 0x000f2200000e0000 */
[--C-:B------:R-:W-:Y:S01]  /*3590*/  FFMA.FTZ R173, R176, UR24, -R195.reuse ;  /* 0x00000018b0ad7c23 */ /* 0x100fe200080108c3 */
[--C-:B------:R-:W-:Y:S01]  /*35a0*/  FFMA.FTZ R176, R184, UR24, -R195.reuse ;  /* 0x00000018b8b07c23 */ /* 0x100fe200080108c3 */
[--C-:B------:R-:W-:Y:S01]  /*35b0*/  FFMA.FTZ R172, R172, UR24, -R195.reuse ;  /* 0x00000018acac7c23 */ /* 0x100fe200080108c3 */
[----:B------:R-:W-:Y:S01]  /*35c0*/  LDSM.16.MT88.4 R96, [R222+0xa000] ;  /* 0x00a00000de60783b */ /* 0x000fe20000004200 */
[----:B------:R-:W-:Y:S01]  /*35d0*/  MUFU.EX2 R53, R53 ;  /* 0x0000003500357308 */ /* 0x000fe20000000800 */
[--C-:B------:R-:W-:Y:S01]  /*35e0*/  FFMA.FTZ R237, R190, UR24, -R195.reuse ;  /* 0x00000018beed7c23 */ /* 0x100fe200080108c3 */
[--C-:B------:R-:W-:Y:S01]  /*35f0*/  FFMA.FTZ R194, R194, UR24, -R195.reuse ;  /* 0x00000018c2c27c23 */ /* 0x100fe200080108c3 */
[----:B------:R-:W-:Y:S01]  /*3600*/  LDSM.16.MT88.4 R108, [R220+0xa000] ;  /* 0x00a00000dc6c783b */ /* 0x000fe20000004200 */
[--C-:B------:R-:W-:Y:S01]  /*3610*/  FFMA.FTZ R193, R193, UR24, -R195.reuse ;  /* 0x00000018c1c17c23 */ /* 0x100fe200080108c3 */
[----:B------:R-:W-:Y:S01]  /*3620*/  FFMA.FTZ R192, R192, UR24, -R195 ;  /* 0x00000018c0c07c23 */ /* 0x000fe200080108c3 */
[----:B--2---:R-:W-:Y:S01]  /*3630*/  FMNMX.FTZ R165, R32, R165, !PT ;  /* 0x000000a520a57209 */ /* 0x004fe20007810000 */
[----:B------:R-:W-:Y:S01]  /*3640*/  LDSM.16.MT88.4 R120, [R222+0xb000] ;  /* 0x00b00000de78783b */ /* 0x000fe20000004200 */
[----:B------:R-:W2:Y:S01]  /*3650*/  MUFU.EX2 R52, R52 ;  /* 0x0000003400347308 */ /* 0x000ea20000000800 */
[----:B-1----:R-:W-:Y:S01]  /*3660*/  F2FP.F16.F32.PACK_AB R132, R57, R58 ;  /* 0x0000003a3984723e */ /* 0x002fe200000000ff */
[----:B------:R-:W-:Y:S01]  /*3670*/  FADD.FTZ R58, R58, R57 ;  /* 0x000000393a3a7221 */ /* 0x000fe20000010000 */
[----:B---3--:R-:W-:Y:S01]  /*3680*/  FMNMX.FTZ R0, R6, R15, !PT ;  /* 0x0000000f06007209 */ /* 0x008fe20007810000 */
[C---:B------:R-:W-:Y:S01]  /*3690*/  FMUL.FTZ R186, R165.reuse, UR24 ;  /* 0x00000018a5ba7c20 */ /* 0x040fe20008410000 */
[----:B------:R-:W-:Y:S01]  /*36a0*/  FSETP.NEU.FTZ.AND P1, PT, R165, -INF , PT ;  /* 0xff800000a500780b */ /* 0x000fe20003f3d000 */
[----:B------:R-:W-:Y:S02]  /*36b0*/  LDSM.16.MT88.4 R32, [R220+0xb400] ;  /* 0x00b40000dc20783b */ /* 0x000fe40000004200 */
[----:B------:R-:W-:Y:S01]  /*36c0*/  MUFU.EX2 R51, R51 ;  /* 0x0000003300337308 */ /* 0x000fe20000000800 */
[----:B------:R-:W-:Y:S01]  /*36d0*/  FSEL R186, R186, RZ, P1 ;  /* 0x000000ffbaba7208 */ /* 0x000fe20000800000 */
[----:B------:R-:W1:Y:S01]  /*36e0*/  SHFL.BFLY PT, R167, R0, 0x1, 0x1f ;  /* 0x0c201f0000a77f89 */ /* 0x000e6200000e0000 */
[----:B----4-:R-:W-:-:S03]  /*36f0*/  FMNMX.FTZ R168, R168, R19, !PT ;  /* 0x00000013a8a87209 */ /* 0x010fc60007810000 */
[--C-:B------:R-:W-:Y:S01]  /*3700*/  FFMA.FTZ R59, R7, UR24, -R186.reuse ;  /* 0x00000018073b7c23 */ /* 0x100fe200080108ba */
[C---:B------:R-:W-:Y:S01]  /*3710*/  FSETP.NEU.FTZ.AND P5, PT, R168.reuse, -INF , PT ;  /* 0xff800000a800780b */ /* 0x040fe20003fbd000 */
[----:B------:R-:W-:Y:S01]  /*3720*/  FMUL.FTZ R205, R168, UR24 ;  /* 0x00000018a8cd7c20 */ /* 0x000fe20008410000 */
[--C-:B------:R-:W-:Y:S01]  /*3730*/  FFMA.FTZ R55, R5, UR24, -R186.reuse ;  /* 0x0000001805377c23 */ /* 0x100fe200080108ba */
[--C-:B------:R-:W-:Y:S01]  /*3740*/  FFMA.FTZ R60, R79, UR24, -R186.reuse ;  /* 0x000000184f3c7c23 */ /* 0x100fe200080108ba */
[--C-:B------:R-:W-:Y:S01]  /*3750*/  FFMA.FTZ R48, R75, UR24, -R186.reuse ;  /* 0x000000184b307c23 */ /* 0x100fe200080108ba */
[----:B------:R-:W-:Y:S01]  /*3760*/  MUFU.EX2 R59, R59 ;  /* 0x0000003b003b7308 */ /* 0x000fe20000000800 */
[----:B------:R-:W-:Y:S01]  /*3770*/  FSEL R205, R205, RZ, P5 ;  /* 0x000000ffcdcd7208 */ /* 0x000fe20002800000 */
[--C-:B------:R-:W-:Y:S01]  /*3780*/  FFMA.FTZ R49, R13, UR24, -R186.reuse ;  /* 0x000000180d317c23 */ /* 0x100fe200080108ba */
[--C-:B------:R-:W-:Y:S01]  /*3790*/  FFMA.FTZ R46, R9, UR24, -R186.reuse ;  /* 0x00000018092e7c23 */ /* 0x100fe200080108ba */
[----:B------:R-:W-:Y:S01]  /*37a0*/  LDSM.16.MT88.4 R12, [R222+0xa400] ;  /* 0x00a40000de0c783b */ /* 0x000fe20000004200 */
[----:B--2---:R-:W-:Y:S01]  /*37b0*/  F2FP.F16.F32.PACK_AB R134, R52, R53 ;  /* 0x000000353486723e */ /* 0x004fe200000000ff */
[--C-:B------:R-:W-:Y:S01]  /*37c0*/  FFMA.FTZ R66, R80, UR24, -R205.reuse ;  /* 0x0000001850427c23 */ /* 0x100fe200080108cd */
[--C-:B------:R-:W-:Y:S01]  /*37d0*/  FFMA.FTZ R169, R4, UR24, -R205.reuse ;  /* 0x0000001804a97c23 */ /* 0x100fe200080108cd */
[----:B------:R-:W2:Y:S01]  /*37e0*/  LDSM.16.MT88.4 R80, [R220+0x9000] ;  /* 0x00900000dc50783b */ /* 0x000ea20000004200 */
[--C-:B------:R-:W-:Y:S01]  /*37f0*/  FFMA.FTZ R65, R68, UR24, -R205.reuse ;  /* 0x0000001844417c23 */ /* 0x100fe200080108cd */
[--C-:B------:R-:W-:Y:S01]  /*3800*/  FFMA.FTZ R56, R44, UR24, -R205.reuse ;  /* 0x000000182c387c23 */ /* 0x100fe200080108cd */
[----:B------:R-:W3:Y:S01]  /*3810*/  MUFU.EX2 R60, R60 ;  /* 0x0000003c003c7308 */ /* 0x000ee20000000800 */
[----:B------:R-:W4:Y:S01]  /*3820*/  LDSM.16.MT88.4 R4, [R220+0xb000] ;  /* 0x00b00000dc04783b */ /* 0x000f220000004200 */
[--C-:B------:R-:W-:Y:S01]  /*3830*/  FFMA.FTZ R45, R20, UR24, -R205.reuse ;  /* 0x00000018142d7c23 */ /* 0x100fe200080108cd */
[----:B-1----:R-:W-:Y:S01]  /*3840*/  FMNMX.FTZ R167, R0, R167, !PT ;  /* 0x000000a700a77209 */ /* 0x002fe20007810000 */
[--C-:B------:R-:W-:Y:S01]  /*3850*/  FFMA.FTZ R44, R18, UR24, -R205.reuse ;  /* 0x00000018122c7c23 */ /* 0x100fe200080108cd */
[--C-:B------:R-:W-:Y:S01]  /*3860*/  FFMA.FTZ R43, R16, UR24, -R205.reuse ;  /* 0x00000018102b7c23 */ /* 0x100fe200080108cd */
[--C-:B------:R-:W-:Y:S01]  /*3870*/  FFMA.FTZ R0, R11, UR24, -R186.reuse ;  /* 0x000000180b007c23 */ /* 0x100fe200080108ba */
[C---:B------:R-:W-:Y:S01]  /*3880*/  FSETP.NEU.FTZ.AND P1, PT, R167.reuse, -INF , PT ;  /* 0xff800000a700780b */ /* 0x040fe20003f3d000 */
[----:B------:R-:W-:Y:S01]  /*3890*/  FMUL.FTZ R175, R167, UR24 ;  /* 0x00000018a7af7c20 */ /* 0x000fe20008410000 */
[----:B------:R-:W-:Y:S01]  /*38a0*/  MUFU.EX2 R66, R66 ;  /* 0x0000004200427308 */ /* 0x000fe20000000800 */
[----:B------:R-:W-:Y:S01]  /*38b0*/  LDSM.16.MT88.4 R16, [R220+0x9400] ;  /* 0x00940000dc10783b */ /* 0x000fe20000004200 */
[----:B------:R-:W-:Y:S01]  /*38c0*/  FFMA.FTZ R50, R64, UR24, -R205 ;  /* 0x0000001840327c23 */ /* 0x000fe200080108cd */
[--C-:B------:R-:W-:Y:S01]  /*38d0*/  FFMA.FTZ R47, R25, UR24, -R186.reuse ;  /* 0x00000018192f7c23 */ /* 0x100fe200080108ba */
[----:B------:R-:W-:Y:S01]  /*38e0*/  FSEL R175, R175, RZ, P1 ;  /* 0x000000ffafaf7208 */ /* 0x000fe20000800000 */
[----:B------:R-:W-:Y:S01]  /*38f0*/  LDSM.16.MT88.4 R8, [R220+0xa400] ;  /* 0x00a40000dc08783b */ /* 0x000fe20000004200 */
[--C-:B------:R-:W-:Y:S01]  /*3900*/  FFMA.FTZ R182, R181, UR24, -R186.reuse ;  /* 0x00000018b5b67c23 */ /* 0x100fe200080108ba */
[--C-:B------:R-:W-:Y:S01]  /*3910*/  FFMA.FTZ R181, R187, UR24, -R186.reuse ;  /* 0x00000018bbb57c23 */ /* 0x100fe200080108ba */
[----:B------:R-:W-:Y:S01]  /*3920*/  MUFU.EX2 R55, R55 ;  /* 0x0000003700377308 */ /* 0x000fe20000000800 */
[--C-:B------:R-:W-:Y:S01]  /*3930*/  FFMA.FTZ R63, R30, UR24, -R175.reuse ;  /* 0x000000181e3f7c23 */ /* 0x100fe200080108af */
[--C-:B------:R-:W-:Y:S01]  /*3940*/  FFMA.FTZ R62, R28, UR24, -R175.reuse ;  /* 0x000000181c3e7c23 */ /* 0x100fe200080108af */
[--C-:B------:R-:W-:Y:S01]  /*3950*/  FFMA.FTZ R61, R70, UR24, -R175.reuse ;  /* 0x00000018463d7c23 */ /* 0x100fe200080108af */
[--C-:B------:R-:W-:Y:S01]  /*3960*/  FFMA.FTZ R54, R22, UR24, -R175.reuse ;  /* 0x0000001816367c23 */ /* 0x100fe200080108af */
[----:B------:R-:W-:Y:S01]  /*3970*/  LDSM.16.MT88.4 R28, [R222+0xb400] ;  /* 0x00b40000de1c783b */ /* 0x000fe20000004200 */
[----:B---3--:R-:W-:Y:S01]  /*3980*/  F2FP.F16.F32.PACK_AB R133, R60, R59 ;  /* 0x0000003b3c85723e */ /* 0x008fe200000000ff */
[--C-:B------:R-:W-:Y:S01]  /*3990*/  FFMA.FTZ R67, R26, UR24, -R175.reuse ;  /* 0x000000181a437c23 */ /* 0x100fe200080108af */
[----:B------:R-:W1:Y:S01]  /*39a0*/  MUFU.EX2 R48, R48 ;  /* 0x0000003000307308 */ /* 0x000e620000000800 */
[----:B------:R-:W3:Y:S01]  /*39b0*/  LDSM.16.MT88.4 R20, [R222+0x9400] ;  /* 0x00940000de14783b */ /* 0x000ee20000004200 */
[--C-:B------:R-:W-:Y:S01]  /*39c0*/  FFMA.FTZ R64, R24, UR24, -R175.reuse ;  /* 0x0000001818407c23 */ /* 0x100fe200080108af */
[--C-:B------:R-:W-:Y:S01]  /*39d0*/  FFMA.FTZ R164, R164, UR24, -R175.reuse ;  /* 0x00000018a4a47c23 */ /* 0x100fe200080108af */
[----:B------:R-:W-:Y:S01]  /*39e0*/  FFMA.FTZ R171, R216, UR24, -R175 ;  /* 0x00000018d8ab7c23 */ /* 0x000fe200080108af */
[--C-:B------:R-:W-:Y:S01]  /*39f0*/  FFMA.FTZ R187, R188, UR24, -R205.reuse ;  /* 0x00000018bcbb7c23 */ /* 0x100fe200080108cd */
[--C-:B------:R-:W-:Y:S01]  /*3a00*/  FFMA.FTZ R184, R37, UR24, -R186.reuse ;  /* 0x0000001825b87c23 */ /* 0x100fe200080108ba */
[--C-:B------:R-:W-:Y:S01]  /*3a10*/  FFMA.FTZ R188, R36, UR24, -R205.reuse ;  /* 0x0000001824bc7c23 */ /* 0x100fe200080108cd */
[----:B------:R-:W5:Y:S01]  /*3a20*/  MUFU.EX2 R169, R169 ;  /* 0x000000a900a97308 */ /* 0x000f620000000800 */
[----:B------:R-:W-:Y:S01]  /*3a30*/  LDSM.16.MT88.4 R36, [R220+0xb800] ;  /* 0x00b80000dc24783b */ /* 0x000fe20000004200 */
[--C-:B------:R-:W-:Y:S01]  /*3a40*/  FFMA.FTZ R199, R202, UR24, -R205.reuse ;  /* 0x00000018cac77c23 */ /* 0x100fe200080108cd */
[--C-:B------:R-:W-:Y:S01]  /*3a50*/  FFMA.FTZ R170, R170, UR24, -R205.reuse ;  /* 0x00000018aaaa7c23 */ /* 0x100fe200080108cd */
[----:B------:R-:W-:Y:S01]  /*3a60*/  FFMA.FTZ R179, R179, UR24, -R186 ;  /* 0x00000018b3b37c23 */ /* 0x000fe200080108ba */
[----:B------:R-:W-:Y:S01]  /*3a70*/  FFMA.FTZ R197, R212, UR24, -R205 ;  /* 0x00000018d4c57c23 */ /* 0x000fe200080108cd */
[--C-:B------:R-:W-:Y:S01]  /*3a80*/  FFMA.FTZ R201, R214, UR24, -R175.reuse ;  /* 0x00000018d6c97c23 */ /* 0x100fe200080108af */
[--C-:B------:R-:W-:Y:S01]  /*3a90*/  FFMA.FTZ R202, R210, UR24, -R175.reuse ;  /* 0x00000018d2ca7c23 */ /* 0x100fe200080108af */
[----:B------:R-:W-:Y:S01]  /*3aa0*/  MUFU.EX2 R65, R65 ;  /* 0x0000004100417308 */ /* 0x000fe20000000800 */
[----:B-1----:R-:W-:Y:S01]  /*3ab0*/  F2FP.F16.F32.PACK_AB R135, R48, R55 ;  /* 0x000000373087723e */ /* 0x002fe200000000ff */
[--C-:B------:R-:W-:Y:S01]  /*3ac0*/  FFMA.FTZ R203, R208, UR24, -R175.reuse ;  /* 0x00000018d0cb7c23 */ /* 0x100fe200080108af */
[----:B------:R-:W-:Y:S01]  /*3ad0*/  FFMA.FTZ R206, R206, UR24, -R175 ;  /* 0x00000018cece7c23 */ /* 0x000fe200080108af */
[----:B------:R-:W-:Y:S01]  /*3ae0*/  FADD.FTZ R60, R59, R60 ;  /* 0x0000003c3b3c7221 */ /* 0x000fe20000010000 */
[----:B------:R-:W-:Y:S01]  /*3af0*/  FADD.FTZ R53, R53, R58 ;  /* 0x0000003a35357221 */ /* 0x000fe20000010000 */
[--C-:B------:R-:W-:Y:S01]  /*3b00*/  FFMA.FTZ R190, R191, UR24, -R186.reuse ;  /* 0x00000018bfbe7c23 */ /* 0x100fe200080108ba */
[----:B------:R-:W-:Y:S01]  /*3b10*/  FFMA.FTZ R189, R189, UR24, -R186 ;  /* 0x00000018bdbd7c23 */ /* 0x000fe200080108ba */
[----:B------:R-:W1:Y:S01]  /*3b20*/  MUFU.EX2 R56, R56 ;  /* 0x0000003800387308 */ /* 0x000e620000000800 */
[----:B-----5:R-:W-:Y:S01]  /*3b30*/  F2FP.F16.F32.PACK_AB R128, R169, R66 ;  /* 0x00000042a980723e */ /* 0x020fe200000000ff */
[C---:B------:R-:W-:Y:S01]  /*3b40*/  HMMA.16816.F32 R156, R132.reuse, R148, RZ ;  /* 0x00000094849c723c */ /* 0x040fe200000018ff */
[----:B------:R-:W-:Y:S01]  /*3b50*/  FADD.FTZ R66, R66, R169 ;  /* 0x000000a942427221 */ /* 0x000fe20000010000 */
[----:B------:R-:W-:Y:S01]  /*3b60*/  FADD.FTZ R55, R55, R60 ;  /* 0x0000003c37377221 */ /* 0x000fe20000010000 */
[----:B------:R-:W-:Y:S01]  /*3b70*/  FADD.FTZ R52, R52, R53 ;  /* 0x0000003534347221 */ /* 0x000fe20000010000 */
[--C-:B------:R-:W-:Y:S01]  /*3b80*/  FFMA.FTZ R185, R185, UR24, -R186.reuse ;  /* 0x00000018b9b97c23 */ /* 0x100fe200080108ba */
[----:B------:R-:W-:Y:S01]  /*3b90*/  FFMA.FTZ R239, R200, UR24, -R205 ;  /* 0x00000018c8ef7c23 */ /* 0x000fe200080108cd */
[----:B------:R-:W-:Y:S01]  /*3ba0*/  MUFU.EX2 R63, R63 ;  /* 0x0000003f003f7308 */ /* 0x000fe20000000800 */
[C---:B--2---:R-:W-:Y:S01]  /*3bb0*/  HMMA.16816.F32 R72, R132.reuse, R80, RZ ;  /* 0x000000508448723c */ /* 0x044fe200000018ff */
[----:B------:R-:W-:Y:S01]  /*3bc0*/  FADD.FTZ R48, R48, R55 ;  /* 0x0000003730307221 */ /* 0x000fe20000010000 */
[----:B------:R-:W-:Y:S01]  /*3bd0*/  FFMA.FTZ R186, R183, UR24, -R186 ;  /* 0x00000018b7ba7c23 */ /* 0x000fe200080108ba */
[----:B------:R-:W-:Y:S01]  /*3be0*/  FFMA.FTZ R196, R196, UR24, -R205 ;  /* 0x00000018c4c47c23 */ /* 0x000fe200080108cd */
[--C-:B------:R-:W-:Y:S01]  /*3bf0*/  FFMA.FTZ R200, R204, UR24, -R175.reuse ;  /* 0x00000018ccc87c23 */ /* 0x100fe200080108af */
[----:B------:R-:W-:Y:S01]  /*3c00*/  FFMA.FTZ R183, R180, UR24, -R175 ;  /* 0x00000018b4b77c23 */ /* 0x000fe200080108af */
[C---:B------:R-:W-:Y:S01]  /*3c10*/  HMMA.16816.F32 R88, R132.reuse, R96, RZ ;  /* 0x000000608458723c */ /* 0x040fe200000018ff */
[----:B------:R-:W2:Y:S01]  /*3c20*/  MUFU.EX2 R62, R62 ;  /* 0x0000003e003e7308 */ /* 0x000ea20000000800 */
[----:B-1----:R-:W-:Y:S01]  /*3c30*/  F2FP.F16.F32.PACK_AB R130, R56, R65 ;  /* 0x000000413882723e */ /* 0x002fe200000000ff */
[----:B------:R-:W-:Y:S01]  /*3c40*/  FADD.FTZ R65, R65, R66 ;  /* 0x0000004241417221 */ /* 0x000fe20000010000 */
[----:B------:R-:W-:Y:S01]  /*3c50*/  FFMA.FTZ R198, R198, UR24, -R205 ;  /* 0x00000018c6c67c23 */ /* 0x000fe200080108cd */
[----:B------:R-:W-:Y:S01]  /*3c60*/  FFMA.FTZ R178, R178, UR24, -R175 ;  /* 0x00000018b2b27c23 */ /* 0x000fe200080108af */
[----:B------:R-:W-:Y:S01]  /*3c70*/  HMMA.16816.F32 R100, R132, R108, RZ ;  /* 0x0000006c8464723c */ /* 0x000fe200000018ff */
[----:B------:R-:W-:-:S02]  /*3c80*/  FADD.FTZ R65, R56, R65 ;  /* 0x0000004138417221 */ /* 0x000fc40000010000 */
[----:B------:R-:W-:Y:S03]  /*3c90*/  MUFU.EX2 R61, R61 ;  /* 0x0000003d003d7308 */ /* 0x000fe60000000800 */
[C---:B------:R-:W-:Y:S05]  /*3ca0*/  HMMA.16816.F32 R112, R132.reuse, R120, RZ ;  /* 0x000000788470723c */ /* 0x040fea00000018ff */
[----:B------:R-:W1:Y:S01]  /*3cb0*/  MUFU.EX2 R54, R54 ;  /* 0x0000003600367308 */ /* 0x000e620000000800 */
[----:B--2---:R-:W-:Y:S01]  /*3cc0*/  F2FP.F16.F32.PACK_AB R129, R62, R63 ;  /* 0x0000003f3e81723e */ /* 0x004fe200000000ff */
[----:B----4-:R-:W-:Y:S01]  /*3cd0*/  HMMA.16816.F32 R124, R132, R4, RZ ;  /* 0x00000004847c723c */ /* 0x010fe200000018ff */
[----:B------:R-:W-:-:S05]  /*3ce0*/  FADD.FTZ R62, R63, R62 ;  /* 0x0000003e3f3e7221 */ /* 0x000fca0000010000 */
[C---:B------:R-:W-:Y:S01]  /*3cf0*/  HMMA.16816.F32 R152, R132.reuse, R150, RZ ;  /* 0x000000968498723c */ /* 0x040fe200000018ff */
[----:B------:R-:W-:Y:S05]  /*3d00*/  MUFU.EX2 R50, R50 ;  /* 0x0000003200327308 */ /* 0x000fea0000000800 */
[----:B------:R-:W-:Y:S01]  /*3d10*/  HMMA.16816.F32 R76, R132, R82, RZ ;  /* 0x00000052844c723c */ /* 0x000fe200000018ff */
[----:B-1----:R-:W-:Y:S02]  /*3d20*/  F2FP.F16.F32.PACK_AB R131, R54, R61 ;  /* 0x0000003d3683723e */ /* 0x002fe400000000ff */
[----:B------:R-:W-:Y:S01]  /*3d30*/  MUFU.EX2 R45, R45 ;  /* 0x0000002d002d7308 */ /* 0x000fe20000000800 */
[----:B------:R-:W-:-:S02]  /*3d40*/  FADD.FTZ R61, R61, R62 ;  /* 0x0000003e3d3d7221 */ /* 0x000fc40000010000 */
[----:B------:R-:W-:Y:S02]  /*3d50*/  HMMA.16816.F32 R92, R132, R98, RZ ;  /* 0x00000062845c723c */ /* 0x000fe400000018ff */
[----:B------:R-:W-:-:S04]  /*3d60*/  FADD.FTZ R54, R54, R61 ;  /* 0x0000003d36367221 */ /* 0x000fc80000010000 */
[C---:B------:R-:W-:Y:S01]  /*3d70*/  HMMA.16816.F32 R104, R132.reuse, R110, RZ ;  /* 0x0000006e8468723c */ /* 0x040fe200000018ff */
[----:B------:R-:W-:Y:S05]  /*3d80*/  MUFU.EX2 R44, R44 ;  /* 0x0000002c002c7308 */ /* 0x000fea0000000800 */
[----:B------:R-:W-:Y:S03]  /*3d90*/  HMMA.16816.F32 R116, R132, R122, RZ ;  /* 0x0000007a8474723c */ /* 0x000fe600000018ff */
[----:B------:R-:W-:Y:S03]  /*3da0*/  MUFU.EX2 R43, R43 ;  /* 0x0000002b002b7308 */ /* 0x000fe60000000800 */
[C---:B------:R-:W-:Y:S05]  /*3db0*/  HMMA.16816.F32 R160, R128.reuse, R148, RZ ;  /* 0x0000009480a0723c */ /* 0x040fea00000018ff */
[----:B------:R-:W1:Y:S01]  /*3dc0*/  MUFU.EX2 R42, R42 ;  /* 0x0000002a002a7308 */ /* 0x000e620000000800 */
[C---:B------:R-:W-:Y:S06]  /*3dd0*/  HMMA.16816.F32 R68, R128.reuse, R80, RZ ;  /* 0x000000508044723c */ /* 0x040fec00000018ff */
[C---:B------:R-:W-:Y:S01]  /*3de0*/  HMMA.16816.F32 R84, R128.reuse, R96, RZ ;  /* 0x000000608054723c */ /* 0x040fe200000018ff */
[----:B------:R-:W-:Y:S05]  /*3df0*/  MUFU.EX2 R41, R41 ;  /* 0x0000002900297308 */ /* 0x000fea0000000800 */
[----:B------:R-:W-:Y:S03]  /*3e00*/  HMMA.16816.F32 R144, R128, R108, RZ ;  /* 0x0000006c8090723c */ /* 0x000fe600000018ff */
[----:B------:R-:W2:Y:S01]  /*3e10*/  MUFU.EX2 R40, R40 ;  /* 0x0000002800287308 */ /* 0x000ea20000000800 */
[C---:B-1----:R-:W-:Y:S01]  /*3e20*/  F2FP.F16.F32.PACK_AB R24, R42.reuse, R51 ;  /* 0x000000332a18723e */ /* 0x042fe200000000ff */
[----:B------:R-:W-:Y:S01]  /*3e30*/  FADD.FTZ R51, R51, R52 ;  /* 0x0000003433337221 */ /* 0x000fe20000010000 */
[----:B------:R-:W-:Y:S03]  /*3e40*/  HMMA.16816.F32 R132, R132, R6, RZ ;  /* 0x000000068484723c */ /* 0x000fe600000018ff */
[----:B------:R-:W-:-:S02]  /*3e50*/  FADD.FTZ R42, R42, R51 ;  /* 0x000000332a2a7221 */ /* 0x000fc40000010000 */
[----:B------:R-:W-:Y:S01]  /*3e60*/  MUFU.EX2 R49, R49 ;  /* 0x0000003100317308 */ /* 0x000fe20000000800 */
[C---:B------:R-:W-:Y:S06]  /*3e70*/  HMMA.16816.F32 R148, R128.reuse, R150, RZ ;  /* 0x000000968094723c */ /* 0x040fec00000018ff */
[----:B------:R-:W-:Y:S01]  /*3e80*/  HMMA.16816.F32 R80, R128, R82, RZ ;  /* 0x000000528050723c */ /* 0x000fe200000018ff */
[----:B------:R-:W1:Y:S01]  /*3e90*/  MUFU.EX2 R0, R0 ;  /* 0x0000000000007308 */ /* 0x000e620000000800 */
[----:B--2---:R-:W-:Y:S01]  /*3ea0*/  F2FP.F16.F32.PACK_AB R26, R40, R41 ;  /* 0x00000029281a723e */ /* 0x004fe200000000ff */
[----:B------:R-:W-:-:S03]  /*3eb0*/  FADD.FTZ R41, R41, R42 ;  /* 0x0000002a29297221 */ /* 0x000fc60000010000 */
[C---:B------:R-:W-:Y:S01]  /*3ec0*/  HMMA.16816.F32 R96, R128.reuse, R98, RZ ;  /* 0x000000628060723c */ /* 0x040fe200000018ff */
[----:B------:R-:W-:Y:S02]  /*3ed0*/  FADD.FTZ R41, R40, R41 ;  /* 0x0000002928297221 */ /* 0x000fe40000010000 */
[----:B------:R-:W-:Y:S03]  /*3ee0*/  MUFU.EX2 R46, R46 ;  /* 0x0000002e002e7308 */ /* 0x000fe60000000800 */
[C---:B------:R-:W-:Y:S05]  /*3ef0*/  HMMA.16816.F32 R108, R128.reuse, R110, RZ ;  /* 0x0000006e806c723c */ /* 0x040fea00000018ff */
        /* <DEDUP_REMOVED lines=9> */
[----:B--2---:R-:W-:Y:S01]  /*3f90*/  F2FP.F16.F32.PACK_AB R27, R47, R46 ;  /* 0x0000002e2f1b723e */ /* 0x004fe200000000ff */
[----:B------:R-:W-:Y:S01]  /*3fa0*/  FADD.FTZ R46, R46, R49 ;  /* 0x000000312e2e7221 */ /* 0x000fe20000010000 */
[----:B------:R-:W-:Y:S01]  /*3fb0*/  HMMA.16816.F32 R128, R128, R6, RZ ;  /* 0x000000068080723c */ /* 0x000fe200000018ff */
[----:B------:R-:W-:Y:S01]  /*3fc0*/  F2FP.F16.F32.PACK_AB R4, R45, R50 ;  /* 0x000000322d04723e */ /* 0x000fe200000000ff */
[----:B------:R-:W-:Y:S01]  /*3fd0*/  FADD.FTZ R50, R50, R65 ;  /* 0x0000004132327221 */ /* 0x000fe20000010000 */
[----:B------:R-:W-:Y:S02]  /*3fe0*/  FADD.FTZ R46, R47, R46 ;  /* 0x0000002e2f2e7221 */ /* 0x000fe40000010000 */
[----:B------:R-:W-:Y:S01]  /*3ff0*/  MUFU.EX2 R164, R164 ;  /* 0x000000a400a47308 */ /* 0x000fe20000000800 */
[----:B---3--:R-:W-:Y:S01]  /*4000*/  HMMA.16816.F32 R156, R24, R20, R156 ;  /* 0x00000014189c723c */ /* 0x008fe2000000189c */
[----:B------:R-:W-:Y:S01]  /*4010*/  F2FP.F16.F32.PACK_AB R6, R43, R44 ;  /* 0x0000002c2b06723e */ /* 0x000fe200000000ff */
[----:B------:R-:W-:-:S04]  /*4020*/  FADD.FTZ R45, R45, R50 ;  /* 0x000000322d2d7221 */ /* 0x000fc80000010000 */
[C---:B------:R-:W-:Y:S01]  /*4030*/  HMMA.16816.F32 R72, R24.reuse, R16, R72 ;  /* 0x000000101848723c */ /* 0x040fe20000001848 */
[----:B------:R-:W2:Y:S01]  /*4040*/  MUFU.EX2 R171, R171 ;  /* 0x000000ab00ab7308 */ /* 0x000ea20000000800 */
[----:B-1----:R-:W-:Y:S01]  /*4050*/  F2FP.F16.F32.PACK_AB R5, R64, R67 ;  /* 0x000000434005723e */ /* 0x002fe200000000ff */
[----:B------:R-:W-:Y:S01]  /*4060*/  FADD.FTZ R67, R67, R54 ;  /* 0x0000003643437221 */ /* 0x000fe20000010000 */
[----:B------:R-:W-:Y:S02]  /*4070*/  FADD.FTZ R44, R44, R45 ;  /* 0x0000002d2c2c7221 */ /* 0x000fe40000010000 */
[C---:B------:R-:W-:Y:S01]  /*4080*/  HMMA.16816.F32 R88, R24.reuse, R12, R88 ;  /* 0x0000000c1858723c */ /* 0x040fe20000001858 */
[----:B------:R-:W-:Y:S01]  /*4090*/  FADD.FTZ R67, R64, R67 ;  /* 0x0000004340437221 */ /* 0x000fe20000010000 */
[----:B------:R-:W-:Y:S01]  /*40a0*/  FADD.FTZ R43, R43, R44 ;  /* 0x0000002c2b2b7221 */ /* 0x000fe20000010000 */
[----:B------:R-:W-:Y:S03]  /*40b0*/  MUFU.EX2 R170, R170 ;  /* 0x000000aa00aa7308 */ /* 0x000fe60000000800 */
[C---:B------:R-:W-:Y:S05]  /*40c0*/  HMMA.16816.F32 R100, R24.reuse, R8, R100 ;  /* 0x000000081864723c */ /* 0x040fea0000001864 */
[----:B------:R-:W-:Y:S01]  /*40d0*/  MUFU.EX2 R172, R172 ;  /* 0x000000ac00ac7308 */ /* 0x000fe20000000800 */
[----:B--2---:R-:W-:Y:S01]  /*40e0*/  F2FP.F16.F32.PACK_AB R7, R171, R164 ;  /* 0x000000a4ab07723e */ /* 0x004fe200000000ff */
[----:B------:R-:W-:Y:S01]  /*40f0*/  HMMA.16816.F32 R112, R24, R28, R112 ;  /* 0x0000001c1870723c */ /* 0x000fe20000001870 */
[----:B------:R-:W-:-:S04]  /*4100*/  FADD.FTZ R164, R164, R67 ;  /* 0x00000043a4a47221 */ /* 0x000fc80000010000 */
[----:B------:R-:W-:Y:S01]  /*4110*/  FADD.FTZ R164, R171, R164 ;  /* 0x000000a4aba47221 */ /* 0x000fe20000010000 */
[C---:B------:R-:W-:Y:S01]  /*4120*/  HMMA.16816.F32 R124, R24.reuse, R32, R124 ;  /* 0x00000020187c723c */ /* 0x040fe2000000187c */
[----:B------:R-:W1:Y:S05]  /*4130*/  MUFU.EX2 R173, R173 ;  /* 0x000000ad00ad7308 */ /* 0x000e6a0000000800 */
[C---:B------:R-:W-:Y:S03]  /*4140*/  HMMA.16816.F32 R152, R24.reuse, R22, R152 ;  /* 0x000000161898723c */ /* 0x040fe60000001898 */
[----:B------:R-:W-:Y:S03]  /*4150*/  MUFU.EX2 R176, R176 ;  /* 0x000000b000b07308 */ /* 0x000fe60000000800 */
[C---:B------:R-:W-:Y:S05]  /*4160*/  HMMA.16816.F32 R76, R24.reuse, R18, R76 ;  /* 0x00000012184c723c */ /* 0x040fea000000184c */
[----:B------:R-:W-:Y:S01]  /*4170*/  MUFU.EX2 R177, R177 ;  /* 0x000000b100b17308 */ /* 0x000fe20000000800 */
[C---:B------:R-:W-:Y:S06]  /*4180*/  HMMA.16816.F32 R92, R24.reuse, R14, R92 ;  /* 0x0000000e185c723c */ /* 0x040fec000000185c */
[C---:B------:R-:W-:Y:S01]  /*4190*/  HMMA.16816.F32 R104, R24.reuse, R10, R104 ;  /* 0x0000000a1868723c */ /* 0x040fe20000001868 */
[----:B------:R-:W-:Y:S05]  /*41a0*/  MUFU.EX2 R179, R179 ;  /* 0x000000b300b37308 */ /* 0x000fea0000000800 */
[C---:B------:R-:W-:Y:S03]  /*41b0*/  HMMA.16816.F32 R116, R24.reuse, R30, R116 ;  /* 0x0000001e1874723c */ /* 0x040fe60000001874 */
[----:B------:R-:W2:Y:S03]  /*41c0*/  MUFU.EX2 R182, R182 ;  /* 0x000000b600b67308 */ /* 0x000ea60000000800 */
[----:B------:R-:W-:Y:S01]  /*41d0*/  HMMA.16816.F32 R132, R24, R34, R132 ;  /* 0x000000221884723c */ /* 0x000fe20000001884 */
[----:B------:R-:W3:Y:S04]  /*41e0*/  LDSM.16.MT88.4 R24, [R222+0x9800] ;  /* 0x00980000de18783b */ /* 0x000ee80000004200 */
[----:B------:R-:W-:Y:S01]  /*41f0*/  MUFU.EX2 R181, R181 ;  /* 0x000000b500b57308 */ /* 0x000fe20000000800 */
[C---:B------:R-:W-:Y:S06]  /*4200*/  HMMA.16816.F32 R160, R4.reuse, R20, R160 ;  /* 0x0000001404a0723c */ /* 0x040fec00000018a0 */
[C---:B------:R-:W-:Y:S01]  /*4210*/  HMMA.16816.F32 R68, R4.reuse, R16, R68 ;  /* 0x000000100444723c */ /* 0x040fe20000001844 */
[----:B------:R-:W4:Y:S05]  /*4220*/  MUFU.EX2 R184, R184 ;  /* 0x000000b800b87308 */ /* 0x000f2a0000000800 */
[C---:B------:R-:W-:Y:S03]  /*4230*/  HMMA.16816.F32 R84, R4.reuse, R12, R84 ;  /* 0x0000000c0454723c */ /* 0x040fe60000001854 */
[----:B------:R-:W5:Y:S03]  /*4240*/  MUFU.EX2 R187, R187 ;  /* 0x000000bb00bb7308 */ /* 0x000f660000000800 */
[C---:B------:R-:W-:Y:S05]  /*4250*/  HMMA.16816.F32 R144, R4.reuse, R8, R144 ;  /* 0x000000080490723c */ /* 0x040fea0000001890 */
[----:B------:R-:W-:Y:S01]  /*4260*/  MUFU.EX2 R188, R188 ;  /* 0x000000bc00bc7308 */ /* 0x000fe20000000800 */
[C---:B------:R-:W-:Y:S01]  /*4270*/  HMMA.16816.F32 R148, R4.reuse, R22, R148 ;  /* 0x000000160494723c */ /* 0x040fe20000001894 */
[----:B------:R-:W5:Y:S05]  /*4280*/  LDSM.16.MT88.4 R20, [R220+0x9800] ;  /* 0x00980000dc14783b */ /* 0x000f6a0000004200 */
[C---:B------:R-:W-:Y:S01]  /*4290*/  HMMA.16816.F32 R80, R4.reuse, R18, R80 ;  /* 0x000000120450723c */ /* 0x040fe20000001850 */
[----:B------:R-:W5:Y:S01]  /*42a0*/  LDSM.16.MT88.4 R16, [R222+0xa800] ;  /* 0x00a80000de10783b */ /* 0x000f620000004200 */
[----:B------:R-:W-:Y:S04]  /*42b0*/  MUFU.EX2 R197, R197 ;  /* 0x000000c500c57308 */ /* 0x000fe80000000800 */
[C---:B------:R-:W-:Y:S01]  /*42c0*/  HMMA.16816.F32 R96, R4.reuse, R14, R96 ;  /* 0x0000000e0460723c */ /* 0x040fe20000001860 */
[----:B------:R-:W5:Y:S03]  /*42d0*/  LDSM.16.MT88.4 R12, [R220+0xa800] ;  /* 0x00a80000dc0c783b */ /* 0x000f660000004200 */
[----:B------:R-:W-:Y:S02]  /*42e0*/  MUFU.EX2 R201, R201 ;  /* 0x000000c900c97308 */ /* 0x000fe40000000800 */
[C---:B------:R-:W-:Y:S01]  /*42f0*/  HMMA.16816.F32 R108, R4.reuse, R10, R108 ;  /* 0x0000000a046c723c */ /* 0x040fe2000000186c */
[----:B------:R-:W5:Y:S05]  /*4300*/  LDSM.16.MT88.4 R8, [R222+0xb800] ;  /* 0x00b80000de08783b */ /* 0x000f6a0000004200 */
[C---:B------:R-:W-:Y:S01]  /*4310*/  HMMA.16816.F32 R140, R4.reuse, R28, R140 ;  /* 0x0000001c048c723c */ /* 0x040fe2000000188c */
[----:B------:R-:W5:Y:S05]  /*4320*/  MUFU.EX2 R202, R202 ;  /* 0x000000ca00ca7308 */ /* 0x000f6a0000000800 */
[C---:B------:R-:W-:Y:S01]  /*4330*/  HMMA.16816.F32 R120, R4.reuse, R30, R120 ;  /* 0x0000001e0478723c */ /* 0x040fe20000001878 */
[----:B-1----:R-:W-:Y:S01]  /*4340*/  F2FP.F16.F32.PACK_AB R28, R173, R172 ;  /* 0x000000acad1c723e */ /* 0x002fe200000000ff */
[----:B------:R-:W-:Y:S01]  /*4350*/  FADD.FTZ R172, R172, R41 ;  /* 0x00000029acac7221 */ /* 0x000fe20000010000 */
[----:B------:R-:W-:Y:S01]  /*4360*/  MUFU.EX2 R203, R203 ;  /* 0x000000cb00cb7308 */ /* 0x000fe20000000800 */
[----:B--2---:R-:W-:Y:S01]  /*4370*/  F2FP.F16.F32.PACK_AB R29, R182, R179 ;  /* 0x000000b3b61d723e */ /* 0x004fe200000000ff */
[----:B------:R-:W-:Y:S01]  /*4380*/  FADD.FTZ R179, R179, R46 ;  /* 0x0000002eb3b37221 */ /* 0x000fe20000010000 */
[C---:B------:R-:W-:Y:S01]  /*4390*/  HMMA.16816.F32 R136, R4.reuse, R32, R136 ;  /* 0x000000200488723c */ /* 0x040fe20000001888 */
[----:B------:R-:W-:Y:S01]  /*43a0*/  F2FP.F16.F32.PACK_AB R30, R177, R176 ;  /* 0x000000b0b11e723e */ /* 0x000fe200000000ff */
[----:B------:R-:W-:Y:S01]  /*43b0*/  FADD.FTZ R173, R173, R172 ;  /* 0x000000acadad7221 */ /* 0x000fe20000010000 */
[----:B----4-:R-:W-:Y:S01]  /*43c0*/  F2FP.F16.F32.PACK_AB R31, R184, R181 ;  /* 0x000000b5b81f723e */ /* 0x010fe200000000ff */
[----:B------:R-:W-:Y:S01]  /*43d0*/  FADD.FTZ R182, R182, R179 ;  /* 0x000000b3b6b67221 */ /* 0x000fe20000010000 */
[----:B------:R-:W1:Y:S01]  /*43e0*/  MUFU.EX2 R206, R206 ;  /* 0x000000ce00ce7308 */ /* 0x000e620000000800 */
[----:B------:R-:W-:Y:S01]  /*43f0*/  HMMA.16816.F32 R128, R4, R34, R128 ;  /* 0x000000220480723c */ /* 0x000fe20000001880 */
[----:B------:R-:W-:Y:S01]  /*4400*/  FADD.FTZ R176, R176, R173 ;  /* 0x000000adb0b07221 */ /* 0x000fe20000010000 */
[----:B------:R-:W-:-:S03]  /*4410*/  FADD.FTZ R181, R181, R182 ;  /* 0x000000b6b5b57221 */ /* 0x000fc60000010000 */
[----:B------:R-:W-:Y:S01]  /*4420*/  FADD.FTZ R177, R177, R176 ;  /* 0x000000b0b1b17221 */ /* 0x000fe20000010000 */
[C---:B---3--:R-:W-:Y:S01]  /*4430*/  HMMA.16816.F32 R156, R28.reuse, R24, R156 ;  /* 0x000000181c9c723c */ /* 0x048fe2000000189c */
[----:B-----5:R-:W-:Y:S01]  /*4440*/  F2FP.F16.F32.PACK_AB R4, R187, R170 ;  /* 0x000000aabb04723e */ /* 0x020fe200000000ff */
[----:B------:R-:W-:Y:S01]  /*4450*/  MUFU.EX2 R196, R196 ;  /* 0x000000c400c47308 */ /* 0x000fe20000000800 */
[----:B------:R-:W-:Y:S01]  /*4460*/  F2FP.F16.F32.PACK_AB R5, R202, R201 ;  /* 0x000000c9ca05723e */ /* 0x000fe200000000ff */
[----:B------:R-:W-:Y:S01]  /*4470*/  FADD.FTZ R170, R170, R43 ;  /* 0x0000002baaaa7221 */ /* 0x000fe20000010000 */
[----:B------:R-:W-:Y:S01]  /*4480*/  F2FP.F16.F32.PACK_AB R6, R197, R188 ;  /* 0x000000bcc506723e */ /* 0x000fe200000000ff */
[C---:B------:R-:W-:Y:S01]  /*4490*/  HMMA.16816.F32 R72, R28.reuse, R20, R72 ;  /* 0x000000141c48723c */ /* 0x040fe20000001848 */
[----:B------:R-:W-:Y:S01]  /*44a0*/  FADD.FTZ R201, R201, R164 ;  /* 0x000000a4c9c97221 */ /* 0x000fe20000010000 */
[----:B------:R-:W-:Y:S01]  /*44b0*/  FADD.FTZ R187, R187, R170 ;  /* 0x000000aabbbb7221 */ /* 0x000fe20000010000 */
[----:B------:R-:W-:Y:S01]  /*44c0*/  FADD.FTZ R181, R184, R181 ;  /* 0x000000b5b8b57221 */ /* 0x000fe20000010000 */
[----:B-1----:R-:W-:Y:S01]  /*44d0*/  F2FP.F16.F32.PACK_AB R7, R206, R203 ;  /* 0x000000cbce07723e */ /* 0x002fe200000000ff */
[----:B------:R-:W-:Y:S01]  /*44e0*/  MUFU.EX2 R199, R199 ;  /* 0x000000c700c77308 */ /* 0x000fe20000000800 */
[----:B------:R-:W-:Y:S01]  /*44f0*/  HMMA.16816.F32 R88, R28, R16, R88 ;  /* 0x000000101c58723c */ /* 0x000fe20000001858 */
[----:B------:R-:W-:Y:S01]  /*4500*/  FADD.FTZ R202, R202, R201 ;  /* 0x000000c9caca7221 */ /* 0x000fe20000010000 */
[----:B------:R-:W-:-:S03]  /*4510*/  FADD.FTZ R188, R188, R187 ;  /* 0x000000bbbcbc7221 */ /* 0x000fc60000010000 */
[----:B------:R-:W-:Y:S01]  /*4520*/  FADD.FTZ R203, R203, R202 ;  /* 0x000000cacbcb7221 */ /* 0x000fe20000010000 */
[----:B------:R-:W-:Y:S01]  /*4530*/  HMMA.16816.F32 R100, R28, R12, R100 ;  /* 0x0000000c1c64723c */ /* 0x000fe20000001864 */
[----:B------:R-:W-:Y:S01]  /*4540*/  MUFU.EX2 R200, R200 ;  /* 0x000000c800c87308 */ /* 0x000fe20000000800 */
[----:B------:R-:W-:Y:S01]  /*4550*/  FADD.FTZ R197, R197, R188 ;  /* 0x000000bcc5c57221 */ /* 0x000fe20000010000 */
[----:B------:R-:W-:-:S03]  /*4560*/  FADD.FTZ R203, R206, R203 ;  /* 0x000000cbcecb7221 */ /* 0x000fc60000010000 */
[C---:B------:R-:W-:Y:S03]  /*4570*/  HMMA.16816.F32 R112, R28.reuse, R8, R112 ;  /* 0x000000081c70723c */ /* 0x040fe60000001870 */
[----:B------:R-:W-:Y:S03]  /*4580*/  MUFU.EX2 R194, R194 ;  /* 0x000000c200c27308 */ /* 0x000fe60000000800 */
[C---:B------:R-:W-:Y:S05]  /*4590*/  HMMA.16816.F32 R124, R28.reuse, R36, R124 ;  /* 0x000000241c7c723c */ /* 0x040fea000000187c */
[----:B------:R-:W1:Y:S01]  /*45a0*/  MUFU.EX2 R193, R193 ;  /* 0x000000c100c17308 */ /* 0x000e620000000800 */
[C---:B------:R-:W-:Y:S06]  /*45b0*/  HMMA.16816.F32 R152, R28.reuse, R26, R152 ;  /* 0x0000001a1c98723c */ /* 0x040fec0000001898 */
        /* <DEDUP_REMOVED lines=11> */
[----:B------:R-:W1:Y:S01]  /*4670*/  LDSM.16.MT88.4 R28, [R222+0x9c00] ;  /* 0x009c0000de1c783b */ /* 0x000e620000004200 */
[----:B------:R-:W-:Y:S01]  /*4680*/  MUFU.EX2 R198, R198 ;  /* 0x000000c600c67308 */ /* 0x000fe20000000800 */
[----:B--2---:R-:W-:Y:S01]  /*4690*/  F2FP.F16.F32.PACK_AB R33, R189, R190 ;  /* 0x000000bebd21723e */ /* 0x004fe200000000ff */
[----:B------:R-:W-:-:S02]  /*46a0*/  FADD.FTZ R190, R190, R181 ;  /* 0x000000b5bebe7221 */ /* 0x000fc40000010000 */
[C---:B------:R-:W-:Y:S02]  /*46b0*/  HMMA.16816.F32 R160, R4.reuse, R24, R160 ;  /* 0x0000001804a0723c */ /* 0x040fe400000018a0 */
[----:B------:R-:W-:Y:S02]  /*46c0*/  FADD.FTZ R190, R189, R190 ;  /* 0x000000bebdbe7221 */ /* 0x000fe40000010000 */
[----:B------:R-:W-:Y:S02]  /*46d0*/  MUFU.EX2 R239, R239 ;  /* 0x000000ef00ef7308 */ /* 0x000fe40000000800 */
[C---:B------:R-:W-:Y:S01]  /*46e0*/  HMMA.16816.F32 R148, R4.reuse, R26, R148 ;  /* 0x0000001a0494723c */ /* 0x040fe20000001894 */
[----:B------:R-:W2:Y:S05]  /*46f0*/  LDSM.16.MT88.4 R24, [R220+0x9c00] ;  /* 0x009c0000dc18783b */ /* 0x000eaa0000004200 */
[C---:B------:R-:W-:Y:S01]  /*4700*/  HMMA.16816.F32 R68, R4.reuse, R20, R68 ;  /* 0x000000140444723c */ /* 0x040fe20000001844 */
[----:B------:R-:W-:Y:S05]  /*4710*/  MUFU.EX2 R192, R192 ;  /* 0x000000c000c07308 */ /* 0x000fea0000000800 */
[C---:B------:R-:W-:Y:S01]  /*4720*/  HMMA.16816.F32 R80, R4.reuse, R22, R80 ;  /* 0x000000160450723c */ /* 0x040fe20000001850 */
[----:B------:R-:W3:Y:S02]  /*4730*/  LDSM.16.MT88.4 R20, [R222+0xac00] ;  /* 0x00ac0000de14783b */ /* 0x000ee40000004200 */
[----:B------:R-:W4:Y:S03]  /*4740*/  MUFU.EX2 R237, R237 ;  /* 0x000000ed00ed7308 */ /* 0x000f260000000800 */
[C---:B------:R-:W-:Y:S05]  /*4750*/  HMMA.16816.F32 R84, R4.reuse, R16, R84 ;  /* 0x000000100454723c */ /* 0x040fea0000001854 */
[----:B------:R-:W-:Y:S01]  /*4760*/  MUFU.EX2 R185, R185 ;  /* 0x000000b900b97308 */ /* 0x000fe20000000800 */
[C---:B------:R-:W-:Y:S01]  /*4770*/  HMMA.16816.F32 R96, R4.reuse, R18, R96 ;  /* 0x000000120460723c */ /* 0x040fe20000001860 */
[----:B------:R-:W5:Y:S05]  /*4780*/  LDSM.16.MT88.4 R16, [R220+0xac00] ;  /* 0x00ac0000dc10783b */ /* 0x000f6a0000004200 */
[----:B------:R-:W-:Y:S01]  /*4790*/  HMMA.16816.F32 R144, R4, R12, R144 ;  /* 0x0000000c0490723c */ /* 0x000fe20000001890 */
[----:B------:R-:W1:Y:S01]  /*47a0*/  MUFU.EX2 R186, R186 ;  /* 0x000000ba00ba7308 */ /* 0x000e620000000800 */
[----:B----4-:R-:W-:Y:S01]  /*47b0*/  F2FP.F16.F32.PACK_AB R34, R237, R192 ;  /* 0x000000c0ed22723e */ /* 0x010fe200000000ff */
[----:B------:R-:W-:-:S03]  /*47c0*/  FADD.FTZ R192, R192, R193 ;  /* 0x000000c1c0c07221 */ /* 0x000fc60000010000 */
[----:B------:R-:W-:Y:S01]  /*47d0*/  HMMA.16816.F32 R108, R4, R14, R108 ;  /* 0x0000000e046c723c */ /* 0x000fe2000000186c */
[----:B------:R-:W4:Y:S01]  /*47e0*/  LDSM.16.MT88.4 R12, [R222+0xbc00] ;  /* 0x00bc0000de0c783b */ /* 0x000f220000004200 */
[----:B------:R-:W-:-:S04]  /*47f0*/  FADD.FTZ R237, R237, R192 ;  /* 0x000000c0eded7221 */ /* 0x000fc80000010000 */
[C---:B------:R-:W-:Y:S06]  /*4800*/  HMMA.16816.F32 R140, R4.reuse, R8, R140 ;  /* 0x00000008048c723c */ /* 0x040fec000000188c */
[----:B------:R-:W-:Y:S01]  /*4810*/  HMMA.16816.F32 R120, R4, R10, R120 ;  /* 0x0000000a0478723c */ /* 0x000fe20000001878 */
[----:B------:R-:W4:Y:S01]  /*4820*/  LDSM.16.MT88.4 R8, [R220+0xbc00] ;  /* 0x00bc0000dc08783b */ /* 0x000f220000004200 */
[----:B-1----:R-:W-:Y:S01]  /*4830*/  F2FP.F16.F32.PACK_AB R35, R186, R185 ;  /* 0x000000b9ba23723e */ /* 0x002fe200000000ff */
[----:B------:R-:W-:-:S03]  /*4840*/  FADD.FTZ R185, R185, R190 ;  /* 0x000000beb9b97221 */ /* 0x000fc60000010000 */
[----:B------:R-:W-:Y:S01]  /*4850*/  HMMA.16816.F32 R136, R4, R36, R136 ;  /* 0x000000240488723c */ /* 0x000fe20000001888 */
[----:B------:R-:W-:Y:S01]  /*4860*/  MUFU.EX2 R36, R178 ;  /* 0x000000b200247308 */ /* 0x000fe20000000800 */
[----:B------:R-:W-:-:S04]  /*4870*/  FADD.FTZ R235, R186, R185 ;  /* 0x000000b9baeb7221 */ /* 0x000fc80000010000 */
[----:B------:R-:W-:Y:S01]  /*4880*/  HMMA.16816.F32 R128, R4, R38, R128 ;  /* 0x000000260480723c */ /* 0x000fe20000001880 */
[----:B------:R-:W-:-:S05]  /*4890*/  FFMA.FTZ R37, R174, UR24, -R175 ;  /* 0x00000018ae257c23 */ /* 0x000fca00080108af */
[C---:B------:R-:W-:Y:S01]  /*48a0*/  HMMA.16816.F32 R156, R32.reuse, R28, R156 ;  /* 0x0000001c209c723c */ /* 0x040fe2000000189c */
        /* <DEDUP_REMOVED lines=10> */
[----:B--2---:R-:W-:Y:S01]  /*4950*/  HMMA.16816.F32 R72, R32, R24, R72 ;  /* 0x000000182048723c */ /* 0x004fe20000001848 */
[----:B------:R-:W-:Y:S01]  /*4960*/  FADD.FTZ R239, R239, R198 ;  /* 0x000000c6efef7221 */ /* 0x000fe20000010000 */
[----:B-1----:R-:W-:Y:S01]  /*4970*/  F2FP.F16.F32.PACK_AB R7, R37, R36 ;  /* 0x000000242507723e */ /* 0x002fe200000000ff */
[----:B------:R-:W-:-:S03]  /*4980*/  FADD.FTZ R36, R36, R183 ;  /* 0x000000b724247221 */ /* 0x000fc60000010000 */
[----:B------:R-:W-:Y:S01]  /*4990*/  HMMA.16816.F32 R76, R32, R26, R76 ;  /* 0x0000001a204c723c */ /* 0x000fe2000000184c */
[----:B------:R-:W-:-:S05]  /*49a0*/  FADD.FTZ R234, R37, R36 ;  /* 0x0000002425ea7221 */ /* 0x000fca0000010000 */
[C---:B---3--:R-:W-:Y:S06]  /*49b0*/  HMMA.16816.F32 R88, R32.reuse, R20, R88 ;  /* 0x000000142058723c */ /* 0x048fec0000001858 */
        /* <DEDUP_REMOVED lines=21> */
[----:B------:R-:W-:Y:S01]  /*4b10*/  UIADD3 UR25, UR23, -0x2, URZ ;  /* 0xfffffffe17197890 */ /* 0x000fe2000fffe03f */
[----:B------:R-:W-:-:S04]  /*4b20*/  DEPBAR.LE SB0, 0x0 ;  /* 0x000080000000791a */ /* 0x000fc80000000000 */
[----:B------:R-:W-:Y:S01]  /*4b30*/  USHF.R.S32.HI UR4, URZ, 0x1f, UR25 ;  /* 0x0000001f3f047899 */ /* 0x000fe20008011419 */
[----:B------:R-:W-:Y:S01]  /*4b40*/  IMAD.U32 R5, RZ, RZ, UR25 ;  /* 0x00000019ff057e24 */ /* 0x000fe2000f8e00ff */
[----:B------:R-:W-:Y:S01]  /*4b50*/  UIMAD UR5, UR21, UR25, URZ ;  /* 0x00000019150572a4 */ /* 0x000fe2000f8e023f */
[----:B------:R-:W-:Y:S01]  /*4b60*/  IMAD.U32 R4, RZ, RZ, UR9 ;  /* 0x00000009ff047e24 */ /* 0x000fe2000f8e00ff */
[----:B------:R-:W-:Y:S01]  /*4b70*/  ULDC.64 UR6, c[0x0][0x220] ;  /* 0x0000880000067ab9 */ /* 0x000fe20000000a00 */
[----:B------:R-:W-:Y:S01]  /*4b80*/  IMAD.WIDE.U32 R8, R5, UR22, R240 ;  /* 0x0000001605087c25 */ /* 0x000fe2000f8e00f0 */
[----:B------:R-:W-:Y:S02]  /*4b90*/  UIMAD UR4, UR4, UR22, UR5 ;  /* 0x00000016040472a4 */ /* 0x000fe4000f8e0205 */
[----:B------:R-:W-:Y:S01]  /*4ba0*/  UISETP.NE.AND UP0, UPT, UR23, 0x2, UPT ;  /* 0x000000021700788c */ /* 0x000fe2000bf05270 */
[----:B------:R-:W-:Y:S01]  /*4bb0*/  IMAD.U32 R5, RZ, RZ, UR9 ;  /* 0x00000009ff057e24 */ /* 0x000fe2000f8e00ff */
[----:B------:R-:W-:Y:S01]  /*4bc0*/  BAR.SYNC.DEFER_BLOCKING 0x0 ;  /* 0x0000000000007b1d */ /* 0x000fe20000010000 */
[----:B------:R-:W-:Y:S01]  /*4bd0*/  LEA R6, P0, R8, UR6, 0x1 ;  /* 0x0000000608067c11 */ /* 0x000fe2000f8008ff */
[----:B------:R-:W-:Y:S01]  /*4be0*/  VIADD R0, R9, UR4 ;  /* 0x0000000409007c36 */ /* 0x000fe20008000000 */
[----:B------:R-:W-:-:S04]  /*4bf0*/  UIADD3 UR4, UR23, -0x2, URZ ;  /* 0xfffffffe17047890 */ /* 0x000fc8000fffe03f */
[----:B------:R-:W-:Y:S01]  /*4c00*/  LEA.HI.X R7, R8, UR7, R0, 0x1, P0 ;  /* 0x0000000708077c11 */ /* 0x000fe200080f0c00 */
[----:B------:R-:W-:Y:S01]  /*4c10*/  IMAD.U32 R0, RZ, RZ, UR8 ;  /* 0x00000008ff007e24 */ /* 0x000fe2000f8e00ff */
[----:B------:R-:W-:Y:S01]  /*4c20*/  LEA R4, P0, R4, R6, 0x1 ;  /* 0x0000000604047211 */ /* 0x000fe200078008ff */
[----:B------:R-:W-:-:S03]  /*4c30*/  IMAD.U32 R171, RZ, RZ, UR4 ;  /* 0x00000004ffab7e24 */ /* 0x000fc6000f8e00ff */
[----:B------:R-:W-:Y:S01]  /*4c40*/  LEA.HI.X R5, R5, R7, R0, 0x1, P0 ;  /* 0x0000000705057211 */ /* 0x000fe200000f0c00 */
[----:B------:R-:W-:Y:S01]  /*4c50*/  IMAD R171, R171, 0x40, R242 ;  /* 0x00000040abab7824 */ /* 0x000fe200078e02f2 */
        /* <DEDUP_REMOVED lines=10> */
[----:B------:R-:W2:Y:S04]  /*4d00*/  LDSM.16.M88.4 R48, [R224+0x6000] ;  /* 0x00600000e030783b */ /* 0x000ea80000000200 */
[----:B------:R-:W3:Y:S04]  /*4d10*/  LDSM.16.M88.4 R16, [R225+0x1000] ;  /* 0x00100000e110783b */ /* 0x000ee80000000200 */
[----:B------:R-:W4:Y:S04]  /*4d20*/  LDSM.16.M88.4 R32, [R224+0x6400] ;  /* 0x00640000e020783b */ /* 0x000f280000000200 */
[----:B------:R-:W5:Y:S04]  /*4d30*/  LDSM.16.M88.4 R200, [R224+0x6800] ;  /* 0x00680000e0c8783b */ /* 0x000f680000000200 */
        /* <DEDUP_REMOVED lines=8> */
[----:B------:R-:W-:Y:S03]  /*4dc0*/  LDSM.16.M88.4 R184, [R224+0x7000] ;  /* 0x00700000e0b8783b */ /* 0x000fe60000000200 */
[C---:B---3--:R-:W-:Y:S01]  /*4dd0*/  HMMA.16816.F32 R56, R16.reuse, R48, RZ ;  /* 0x000000301038723c */ /* 0x048fe200000018ff */
[----:B------:R-:W-:Y:S04]  /*4de0*/  LDSM.16.M88.4 R188, [R225+0x3000] ;  /* 0x00300000e1bc783b */ /* 0x000fe80000000200 */
[----:B------:R-:W-:Y:S01]  /*4df0*/  LDSM.16.M88.4 R180, [R224+0x7400] ;  /* 0x00740000e0b4783b */ /* 0x000fe20000000200 */
[-C--:B------:R-:W-:Y:S03]  /*4e00*/  HMMA.16816.F32 R52, R16, R50.reuse, RZ ;  /* 0x000000321034723c */ /* 0x080fe600000018ff */
[----:B------:R-:W-:Y:S03]  /*4e10*/  LDSM.16.M88.4 R216, [R223+0x2000] ;  /* 0x00200000dfd8783b */ /* 0x000fe60000000200 */
[----:B------:R-:W-:Y:S01]  /*4e20*/  HMMA.16816.F32 R48, R192, R50, RZ ;  /* 0x00000032c030723c */ /* 0x000fe200000018ff */
[----:B------:R-:W-:Y:S04]  /*4e30*/  LDSM.16.M88.4 R212, [R221+0x7800] ;  /* 0x00780000ddd4783b */ /* 0x000fe80000000200 */
[----:B------:R-:W0:Y:S01]  /*4e40*/  LDGDEPBAR ;  /* 0x00000000000079af */ /* 0x000e220000000000 */
[C---:B----4-:R-:W-:Y:S06]  /*4e50*/  HMMA.16816.F32 R40, R16.reuse, R32, RZ ;  /* 0x000000201028723c */ /* 0x050fec00000018ff */
[C---:B-----5:R-:W-:Y:S06]  /*4e60*/  HMMA.16816.F32 R28, R16.reuse, R200, RZ ;  /* 0x000000c8101c723c */ /* 0x060fec00000018ff */
[C---:B------:R-:W-:Y:S06]  /*4e70*/  HMMA.16816.F32 R20, R16.reuse, R176, RZ ;  /* 0x000000b01014723c */ /* 0x040fec00000018ff */
[C---:B------:R-:W-:Y:S06]  /*4e80*/  HMMA.16816.F32 R36, R16.reuse, R34, RZ ;  /* 0x000000221024723c */ /* 0x040fec00000018ff */
[C---:B------:R-:W-:Y:S06]  /*4e90*/  HMMA.16816.F32 R24, R16.reuse, R202, RZ ;  /* 0x000000ca1018723c */ /* 0x040fec00000018ff */
[----:B------:R-:W-:Y:S06]  /*4ea0*/  HMMA.16816.F32 R16, R16, R178, RZ ;  /* 0x000000b21010723c */ /* 0x000fec00000018ff */
[C---:B------:R-:W-:Y:S06]  /*4eb0*/  HMMA.16816.F32 R44, R192.reuse, R32, RZ ;  /* 0x00000020c02c723c */ /* 0x040fec00000018ff */
[C---:B------:R-:W-:Y:S06]  /*4ec0*/  HMMA.16816.F32 R204, R192.reuse, R200, RZ ;  /* 0x000000c8c0cc723c */ /* 0x040fec00000018ff */
[C---:B------:R-:W-:Y:S06]  /*4ed0*/  HMMA.16816.F32 R32, R192.reuse, R34, RZ ;  /* 0x00000022c020723c */ /* 0x040fec00000018ff */
[----:B------:R-:W-:Y:S06]  /*4ee0*/  HMMA.16816.F32 R200, R192, R202, RZ ;  /* 0x000000cac0c8723c */ /* 0x000fec00000018ff */
[C---:B------:R-:W-:Y:S06]  /*4ef0*/  HMMA.16816.F32 R56, R172.reuse, R64, R56 ;  /* 0x00000040ac38723c */ /* 0x040fec0000001838 */
[----:B------:R-:W-:Y:S06]  /*4f00*/  HMMA.16816.F32 R52, R172, R66, R52 ;  /* 0x00000042ac34723c */ /* 0x000fec0000001834 */
[C---:B-1----:R-:W-:Y:S06]  /*4f10*/  HMMA.16816.F32 R60, R4.reuse, R64, R60 ;  /* 0x00000040043c723c */ /* 0x042fec000000183c */
[----:B------:R-:W-:Y:S01]  /*4f20*/  HMMA.16816.F32 R48, R4, R66, R48 ;  /* 0x000000420430723c */ /* 0x000fe20000001830 */
[----:B------:R-:W1:Y:S05]  /*4f30*/  LDSM.16.M88.4 R64, [R225+0x2000] ;  /* 0x00200000e140783b */ /* 0x000e6a0000000200 */
[C---:B------:R-:W-:Y:S06]  /*4f40*/  HMMA.16816.F32 R196, R192.reuse, R176, RZ ;  /* 0x000000b0c0c4723c */ /* 0x040fec00000018ff */
[----:B------:R-:W-:Y:S01]  /*4f50*/  HMMA.16816.F32 R192, R192, R178, RZ ;  /* 0x000000b2c0c0723c */ /* 0x000fe200000018ff */
[----:B------:R-:W2:Y:S05]  /*4f60*/  LDSM.16.M88.4 R176, [R224+0x7800] ;  /* 0x00780000e0b0783b */ /* 0x000eaa0000000200 */
[C---:B------:R-:W-:Y:S06]  /*4f70*/  HMMA.16816.F32 R40, R172.reuse, R12, R40 ;  /* 0x0000000cac28723c */ /* 0x040fec0000001828 */
[C---:B------:R-:W-:Y:S06]  /*4f80*/  HMMA.16816.F32 R28, R172.reuse, R8, R28 ;  /* 0x00000008ac1c723c */ /* 0x040fec000000181c */
[C---:B------:R-:W-:Y:S06]  /*4f90*/  HMMA.16816.F32 R20, R172.reuse, R208, R20 ;  /* 0x000000d0ac14723c */ /* 0x040fec0000001814 */
[C---:B------:R-:W-:Y:S06]  /*4fa0*/  HMMA.16816.F32 R36, R172.reuse, R14, R36 ;  /* 0x0000000eac24723c */ /* 0x040fec0000001824 */
[C---:B------:R-:W-:Y:S06]  /*4fb0*/  HMMA.16816.F32 R24, R172.reuse, R10, R24 ;  /* 0x0000000aac18723c */ /* 0x040fec0000001818 */
[----:B------:R-:W-:Y:S01]  /*4fc0*/  HMMA.16816.F32 R16, R172, R210, R16 ;  /* 0x000000d2ac10723c */ /* 0x000fe20000001810 */
[----:B------:R-:W3:Y:S05]  /*4fd0*/  LDSM.16.M88.4 R172, [R224+0x7c00] ;  /* 0x007c0000e0ac783b */ /* 0x000eea0000000200 */
[C---:B------:R-:W-:Y:S06]  /*4fe0*/  HMMA.16816.F32 R44, R4.reuse, R12, R44 ;  /* 0x0000000c042c723c */ /* 0x040fec000000182c */
[C---:B------:R-:W-:Y:S06]  /*4ff0*/  HMMA.16816.F32 R204, R4.reuse, R8, R204 ;  /* 0x0000000804cc723c */ /* 0x040fec00000018cc */
[C---:B------:R-:W-:Y:S01]  /*5000*/  HMMA.16816.F32 R32, R4.reuse, R14, R32 ;  /* 0x0000000e0420723c */ /* 0x040fe20000001820 */
[----:B------:R-:W-:Y:S05]  /*5010*/  LDSM.16.M88.4 R12, [R223+0x3000] ;  /* 0x00300000df0c783b */ /* 0x000fea0000000200 */
[C---:B------:R-:W-:Y:S01]  /*5020*/  HMMA.16816.F32 R200, R4.reuse, R10, R200 ;  /* 0x0000000a04c8723c */ /* 0x040fe200000018c8 */
[----:B------:R-:W4:Y:S05]  /*5030*/  LDSM.16.M88.4 R8, [R221+0x7000] ;  /* 0x00700000dd08783b */ /* 0x000f2a0000000200 */
[C---:B------:R-:W-:Y:S06]  /*5040*/  HMMA.16816.F32 R196, R4.reuse, R208, R196 ;  /* 0x000000d004c4723c */ /* 0x040fec00000018c4 */
[----:B------:R-:W-:Y:S01]  /*5050*/  HMMA.16816.F32 R192, R4, R210, R192 ;  /* 0x000000d204c0723c */ /* 0x000fe200000018c0 */
[----:B------:R-:W5:Y:S04]  /*5060*/  LDSM.16.M88.4 R4, [R221+0x7400] ;  /* 0x00740000dd04783b */ /* 0x000f680000000200 */
[----:B------:R-:W5:Y:S01]  /*5070*/  LDSM.16.M88.4 R208, [R221+0x7c00] ;  /* 0x007c0000ddd0783b */ /* 0x000f620000000200 */
[-C--:B-1----:R-:W-:Y:S06]  /*5080*/  HMMA.16816.F32 R48, R64, R186.reuse, R48 ;  /* 0x000000ba4030723c */ /* 0x082fec0000001830 */
[C---:B------:R-:W-:Y:S06]  /*5090*/  HMMA.16816.F32 R52, R188.reuse, R186, R52 ;  /* 0x000000babc34723c */ /* 0x040fec0000001834 */
[C---:B------:R-:W-:Y:S06]  /*50a0*/  HMMA.16816.F32 R56, R188.reuse, R184, R56 ;  /* 0x000000b8bc38723c */ /* 0x040fec0000001838 */
[C---:B------:R-:W-:Y:S06]  /*50b0*/  HMMA.16816.F32 R40, R188.reuse, R180, R40 ;  /* 0x000000b4bc28723c */ /* 0x040fec0000001828 */
[C---:B--2---:R-:W-:Y:S06]  /*50c0*/  HMMA.16816.F32 R28, R188.reuse, R176, R28 ;  /* 0x000000b0bc1c723c */ /* 0x044fec000000181c */
[C---:B------:R-:W-:Y:S06]  /*50d0*/  HMMA.16816.F32 R36, R188.reuse, R182, R36 ;  /* 0x000000b6bc24723c */ /* 0x040fec0000001824 */
[C---:B---3--:R-:W-:Y:S06]  /*50e0*/  HMMA.16816.F32 R20, R188.reuse, R172, R20 ;  /* 0x000000acbc14723c */ /* 0x048fec0000001814 */
[C---:B------:R-:W-:Y:S06]  /*50f0*/  HMMA.16816.F32 R24, R188.reuse, R178, R24 ;  /* 0x000000b2bc18723c */ /* 0x040fec0000001818 */
[----:B------:R-:W-:Y:S01]  /*5100*/  HMMA.16816.F32 R16, R188, R174, R16 ;  /* 0x000000aebc10723c */ /* 0x000fe20000001810 */
[----:B------:R-:W-:Y:S05]  /*5110*/  LDSM.16.M88.4 R188, [R225+0x4000] ;  /* 0x00400000e1bc783b */ /* 0x000fea0000000200 */
[C---:B------:R-:W-:Y:S06]  /*5120*/  HMMA.16816.F32 R44, R64.reuse, R180, R44 ;  /* 0x000000b4402c723c */ /* 0x040fec000000182c */
[C---:B------:R-:W-:Y:S01]  /*5130*/  HMMA.16816.F32 R32, R64.reuse, R182, R32 ;  /* 0x000000b64020723c */ /* 0x040fe20000001820 */
[----:B------:R-:W1:Y:S05]  /*5140*/  LDSM.16.M88.4 R180, [R224+0x8000] ;  /* 0x00800000e0b4783b */ /* 0x000e6a0000000200 */
[C---:B------:R-:W-:Y:S01]  /*5150*/  HMMA.16816.F32 R60, R64.reuse, R184, R60 ;  /* 0x000000b8403c723c */ /* 0x040fe2000000183c */
[----:B------:R-:W2:Y:S05]  /*5160*/  LDSM.16.M88.4 R184, [R225+0x5000] ;  /* 0x00500000e1b8783b */ /* 0x000eaa0000000200 */
[C---:B------:R-:W-:Y:S06]  /*5170*/  HMMA.16816.F32 R204, R64.reuse, R176, R204 ;  /* 0x000000b040cc723c */ /* 0x040fec00000018cc */
[C---:B------:R-:W-:Y:S01]  /*5180*/  HMMA.16816.F32 R200, R64.reuse, R178, R200 ;  /* 0x000000b240c8723c */ /* 0x040fe200000018c8 */
[----:B------:R-:W3:Y:S05]  /*5190*/  LDSM.16.M88.4 R176, [R224+0x8400] ;  /* 0x00840000e0b0783b */ /* 0x000eea0000000200 */
[C---:B------:R-:W-:Y:S06]  /*51a0*/  HMMA.16816.F32 R196, R64.reuse, R172, R196 ;  /* 0x000000ac40c4723c */ /* 0x040fec00000018c4 */
[----:B------:R-:W-:Y:S01]  /*51b0*/  HMMA.16816.F32 R192, R64, R174, R192 ;  /* 0x000000ae40c0723c */ /* 0x000fe200000018c0 */
[----:B------:R-:W-:Y:S04]  /*51c0*/  LDSM.16.M88.4 R64, [R224+0x8c00] ;  /* 0x008c0000e040783b */ /* 0x000fe80000000200 */
[----:B------:R-:W-:Y:S01]  /*51d0*/  LDSM.16.M88.4 R172, [R224+0x8800] ;  /* 0x00880000e0ac783b */ /* 0x000fe20000000200 */
[-C--:B----4-:R-:W-:Y:S06]  /*51e0*/  HMMA.16816.F32 R48, R216, R10.reuse, R48 ;  /* 0x0000000ad830723c */ /* 0x090fec0000001830 */
[C---:B------:R-:W-:Y:S06]  /*51f0*/  HMMA.16816.F32 R52, R12.reuse, R10, R52 ;  /* 0x0000000a0c34723c */ /* 0x040fec0000001834 */
[C---:B------:R-:W-:Y:S06]  /*5200*/  HMMA.16816.F32 R56, R12.reuse, R8, R56 ;  /* 0x000000080c38723c */ /* 0x040fec0000001838 */
[C---:B-----5:R-:W-:Y:S06]  /*5210*/  HMMA.16816.F32 R40, R12.reuse, R4, R40 ;  /* 0x000000040c28723c */ /* 0x060fec0000001828 */
        /* <DEDUP_REMOVED lines=8> */
[----:B------:R-:W4:Y:S05]  /*52a0*/  LDSM.16.M88.4 R4, [R221+0x8000] ;  /* 0x00800000dd04783b */ /* 0x000f2a0000000200 */
[C---:B------:R-:W-:Y:S01]  /*52b0*/  HMMA.16816.F32 R60, R216.reuse, R8, R60 ;  /* 0x00000008d83c723c */ /* 0x040fe2000000183c */
[----:B------:R-:W5:Y:S05]  /*52c0*/  LDSM.16.M88.4 R8, [R223+0x5000] ;  /* 0x00500000df08783b */ /* 0x000f6a0000000200 */
[C---:B------:R-:W-:Y:S06]  /*52d0*/  HMMA.16816.F32 R196, R216.reuse, R208, R196 ;  /* 0x000000d0d8c4723c */ /* 0x040fec00000018c4 */
[----:B------:R-:W-:Y:S01]  /*52e0*/  HMMA.16816.F32 R192, R216, R210, R192 ;  /* 0x000000d2d8c0723c */ /* 0x000fe200000018c0 */
[----:B------:R-:W5:Y:S05]  /*52f0*/  LDSM.16.M88.4 R208, [R221+0x8400] ;  /* 0x00840000ddd0783b */ /* 0x000f6a0000000200 */
[-C--:B-1----:R-:W-:Y:S06]  /*5300*/  HMMA.16816.F32 R48, R188, R182.reuse, R48 ;  /* 0x000000b6bc30723c */ /* 0x082fec0000001830 */
[C---:B--2---:R-:W-:Y:S06]  /*5310*/  HMMA.16816.F32 R52, R184.reuse, R182, R52 ;  /* 0x000000b6b834723c */ /* 0x044fec0000001834 */
[-C--:B---3--:R-:W-:Y:S06]  /*5320*/  HMMA.16816.F32 R40, R184, R176.reuse, R40 ;  /* 0x000000b0b828723c */ /* 0x088fec0000001828 */
[----:B------:R-:W-:Y:S06]  /*5330*/  HMMA.16816.F32 R44, R188, R176, R44 ;  /* 0x000000b0bc2c723c */ /* 0x000fec000000182c */
[C---:B------:R-:W-:Y:S06]  /*5340*/  HMMA.16816.F32 R204, R216.reuse, R212, R204 ;  /* 0x000000d4d8cc723c */ /* 0x040fec00000018cc */
[----:B------:R-:W-:Y:S06]  /*5350*/  HMMA.16816.F32 R200, R216, R214, R200 ;  /* 0x000000d6d8c8723c */ /* 0x000fec00000018c8 */
[-C--:B------:R-:W-:Y:S06]  /*5360*/  HMMA.16816.F32 R56, R184, R180.reuse, R56 ;  /* 0x000000b4b838723c */ /* 0x080fec0000001838 */
[----:B------:R-:W-:Y:S06]  /*5370*/  HMMA.16816.F32 R60, R188, R180, R60 ;  /* 0x000000b4bc3c723c */ /* 0x000fec000000183c */
[-C--:B----4-:R-:W-:Y:S06]  /*5380*/  HMMA.16816.F32 R48, R12, R6.reuse, R48 ;  /* 0x000000060c30723c */ /* 0x090fec0000001830 */
[----:B-----5:R-:W-:Y:S06]  /*5390*/  HMMA.16816.F32 R52, R8, R6, R52 ;  /* 0x000000060834723c */ /* 0x020fec0000001834 */
[-C--:B------:R-:W-:Y:S06]  /*53a0*/  HMMA.16816.F32 R32, R188, R178.reuse, R32 ;  /* 0x000000b2bc20723c */ /* 0x080fec0000001820 */
[C---:B------:R-:W-:Y:S06]  /*53b0*/  HMMA.16816.F32 R36, R184.reuse, R178, R36 ;  /* 0x000000b2b824723c */ /* 0x040fec0000001824 */
[-C--:B------:R-:W-:Y:S06]  /*53c0*/  HMMA.16816.F32 R20, R184, R64.reuse, R20 ;  /* 0x00000040b814723c */ /* 0x080fec0000001814 */
[----:B------:R-:W-:Y:S06]  /*53d0*/  HMMA.16816.F32 R196, R188, R64, R196 ;  /* 0x00000040bcc4723c */ /* 0x000fec00000018c4 */
[----:B------:R-:W-:Y:S01]  /*53e0*/  HMMA.16816.F32 R44, R12, R208, R44 ;  /* 0x000000d00c2c723c */ /* 0x000fe2000000182c */
[----:B------:R-:W-:-:S05]  /*53f0*/  VIADD R65, R171, 0x8 ;  /* 0x00000008ab417836 */ /* 0x000fca0000000000 */
[----:B------:R-:W-:Y:S01]  /*5400*/  HMMA.16816.F32 R40, R8, R208, R40 ;  /* 0x000000d00828723c */ /* 0x000fe20000001828 */
[C---:B------:R-:W-:Y:S02]  /*5410*/  ISETP.GE.AND P0, PT, R65.reuse, R238, PT ;  /* 0x000000ee4100720c */ /* 0x040fe40003f06270 */
[C---:B------:R-:W-:Y:S02]  /*5420*/  ISETP.GE.AND P3, PT, R65.reuse, R236, PT ;  /* 0x000000ec4100720c */ /* 0x040fe40003f66270 */
[----:B------:R-:W-:Y:S01]  /*5430*/  FSEL R169, R48, -INF , !P0 ;  /* 0xff80000030a97808 */ /* 0x000fe20004000000 */
[----:B------:R-:W-:Y:S01]  /*5440*/  HMMA.16816.F32 R28, R184, R172, R28 ;  /* 0x000000acb81c723c */ /* 0x000fe2000000181c */
[C---:B------:R-:W-:Y:S02]  /*5450*/  ISETP.GE.AND P6, PT, R65.reuse, R3, PT ;  /* 0x000000034100720c */ /* 0x040fe40003fc6270 */
[----:B------:R-:W-:-:S03]  /*5460*/  ISETP.GE.AND P0, PT, R65, R2, PT ;  /* 0x000000024100720c */ /* 0x000fc60003f06270 */
[----:B------:R-:W-:Y:S01]  /*5470*/  HMMA.16816.F32 R204, R188, R172, R204 ;  /* 0x000000acbccc723c */ /* 0x000fe200000018cc */
[----:B------:R-:W-:-:S05]  /*5480*/  FSEL R181, R54, -INF , !P0 ;  /* 0xff80000036b57808 */ /* 0x000fca0004000000 */
[----:B------:R-:W-:Y:S01]  /*5490*/  HMMA.16816.F32 R200, R188, R174, R200 ;  /* 0x000000aebcc8723c */ /* 0x000fe200000018c8 */
[----:B------:R-:W-:-:S05]  /*54a0*/  VIADD R173, R171, 0x9 ;  /* 0x00000009abad7836 */ /* 0x000fca0000000000 */
[----:B------:R-:W-:Y:S01]  /*54b0*/  HMMA.16816.F32 R192, R188, R66, R192 ;  /* 0x00000042bcc0723c */ /* 0x000fe200000018c0 */
[----:B------:R-:W-:-:S05]  /*54c0*/  ISETP.GE.AND P0, PT, R173, R2, PT ;  /* 0x00000002ad00720c */ /* 0x000fca0003f06270 */
[-C--:B------:R-:W-:Y:S01]  /*54d0*/  HMMA.16816.F32 R56, R8, R4.reuse, R56 ;  /* 0x000000040838723c */ /* 0x080fe20000001838 */
[----:B------:R-:W-:Y:S02]  /*54e0*/  FSEL R188, R50, -INF , !P3 ;  /* 0xff80000032bc7808 */ /* 0x000fe40005800000 */
[----:B------:R-:W-:Y:S02]  /*54f0*/  ISETP.GE.AND P3, PT, R173, R3, PT ;  /* 0x00000003ad00720c */ /* 0x000fe40003f66270 */
[----:B------:R-:W-:Y:S01]  /*5500*/  FSEL R50, R52, -INF , !P6 ;  /* 0xff80000034327808 */ /* 0x000fe20007000000 */
[----:B------:R-:W-:Y:S01]  /*5510*/  HMMA.16816.F32 R60, R12, R4, R60 ;  /* 0x000000040c3c723c */ /* 0x000fe2000000183c */
[----:B------:R-:W1:Y:S01]  /*5520*/  LDSM.16.M88.4 R4, [R221+0x8800] ;  /* 0x00880000dd04783b */ /* 0x000e620000000200 */
[----:B------:R-:W-:Y:S01]  /*5530*/  FSEL R48, R53, -INF , !P3 ;  /* 0xff80000035307808 */ /* 0x000fe20005800000 */
[----:B------:R-:W-:Y:S01]  /*5540*/  VIADD R53, R171, 0x11 ;  /* 0x00000011ab357836 */ /* 0x000fe20000000000 */
[----:B------:R-:W-:-:S02]  /*5550*/  ISETP.GE.AND P6, PT, R173, R238, PT ;  /* 0x000000eead00720c */ /* 0x000fc40003fc6270 */
[----:B------:R-:W-:Y:S01]  /*5560*/  ISETP.GE.AND P3, PT, R173, R236, PT ;  /* 0x000000ecad00720c */ /* 0x000fe20003f66270 */
[----:B------:R-:W-:Y:S01]  /*5570*/  HMMA.16816.F32 R32, R12, R210, R32 ;  /* 0x000000d20c20723c */ /* 0x000fe20000001820 */
[----:B------:R-:W-:Y:S01]  /*5580*/  VIADD R173, R171, 0x10 ;  /* 0x00000010abad7836 */ /* 0x000fe20000000000 */
[----:B------:R-:W-:Y:S02]  /*5590*/  FSEL R49, R49, -INF , !P6 ;  /* 0xff80000031317808 */ /* 0x000fe40007000000 */
[----:B------:R-:W-:Y:S02]  /*55a0*/  FSEL R190, R51, -INF , !P3 ;  /* 0xff80000033be7808 */ /* 0x000fe40005800000 */
[----:B------:R-:W-:Y:S01]  /*55b0*/  HMMA.16816.F32 R16, R184, R66, R16 ;  /* 0x00000042b810723c */ /* 0x000fe20000001810 */
[----:B------:R-:W-:Y:S02]  /*55c0*/  FSEL R189, R55, -INF , !P0 ;  /* 0xff80000037bd7808 */ /* 0x000fe40004000000 */
[----:B------:R-:W-:-:S02]  /*55d0*/  ISETP.GE.AND P3, PT, R173, R238, PT ;  /* 0x000000eead00720c */ /* 0x000fc40003f66270 */
[-C--:B------:R-:W-:Y:S01]  /*55e0*/  ISETP.GE.AND P6, PT, R173, R3.reuse, PT ;  /* 0x00000003ad00720c */ /* 0x080fe20003fc6270 */
[----:B------:R-:W-:Y:S01]  /*55f0*/  HMMA.16816.F32 R36, R8, R210, R36 ;  /* 0x000000d20824723c */ /* 0x000fe20000001824 */
[----:B------:R-:W-:Y:S01]  /*5600*/  VIADD R67, R171, 0x1 ;  /* 0x00000001ab437836 */ /* 0x000fe20000000000 */
[----:B------:R-:W-:Y:S02]  /*5610*/  ISETP.GE.AND P0, PT, R173, R236, PT ;  /* 0x000000ecad00720c */ /* 0x000fe40003f06270 */
[----:B------:R-:W-:Y:S02]  /*5620*/  FSEL R51, R44, -INF , !P3 ;  /* 0xff8000002c337808 */ /* 0x000fe40005800000 */
[C---:B------:R-:W-:Y:S01]  /*5630*/  ISETP.GE.AND P2, PT, R67.reuse, R238, PT ;  /* 0x000000ee4300720c */ /* 0x040fe20003f46270 */
[----:B------:R-:W-:Y:S01]  /*5640*/  HMMA.16816.F32 R24, R184, R174, R24 ;  /* 0x000000aeb818723c */ /* 0x000fe20000001818 */
[C---:B------:R-:W-:Y:S02]  /*5650*/  ISETP.GE.AND P4, PT, R67.reuse, R236, PT ;  /* 0x000000ec4300720c */ /* 0x040fe40003f86270 */
[----:B------:R-:W-:-:S02]  /*5660*/  ISETP.GE.AND P1, PT, R67, R3, PT ;  /* 0x000000034300720c */ /* 0x000fc40003f26270 */
[----:B------:R-:W-:Y:S02]  /*5670*/  ISETP.GE.AND P5, PT, R67, R2, PT ;  /* 0x000000024300720c */ /* 0x000fe40003fa6270 */
[----:B------:R-:W2:Y:S01]  /*5680*/  LDSM.16.M88.4 R64, [R221+0x8c00] ;  /* 0x008c0000dd40783b */ /* 0x000ea20000000200 */
[----:B------:R-:W-:Y:S01]  /*5690*/  FSEL R164, R40, -INF , !P6 ;  /* 0xff80000028a47808 */ /* 0x000fe20007000000 */
[----:B------:R-:W-:-:S04]  /*56a0*/  DEPBAR.LE SB0, 0x0 ;  /* 0x000080000000791a */ /* 0x000fc80000000000 */
[----:B------:R-:W-:Y:S02]  /*56b0*/  ISETP.GE.AND P3, PT, R173, R2, PT ;  /* 0x00000002ad00720c */ /* 0x000fe40003f66270 */
[----:B------:R-:W-:Y:S01]  /*56c0*/  FSEL R216, R46, -INF , !P0 ;  /* 0xff8000002ed87808 */ /* 0x000fe20004000000 */
[C---:B-1----:R-:W-:Y:S01]  /*56d0*/  HMMA.16816.F32 R200, R12.reuse, R6, R200 ;  /* 0x000000060cc8723c */ /* 0x042fe200000018c8 */
[C---:B------:R-:W-:Y:S02]  /*56e0*/  ISETP.GE.AND P6, PT, R53.reuse, R236, PT ;  /* 0x000000ec3500720c */ /* 0x040fe40003fc6270 */
[----:B------:R-:W-:Y:S02]  /*56f0*/  ISETP.GE.AND P0, PT, R53, R238, PT ;  /* 0x000000ee3500720c */ /* 0x000fe40003f06270 */
[----:B------:R-:W-:Y:S01]  /*5700*/  FSEL R183, R42, -INF , !P3 ;  /* 0xff8000002ab77808 */ /* 0x000fe20005800000 */
[----:B------:R-:W-:Y:S01]  /*5710*/  HMMA.16816.F32 R204, R12, R4, R204 ;  /* 0x000000040ccc723c */ /* 0x000fe200000018cc */
[----:B------:R-:W-:Y:S01]  /*5720*/  FSEL R40, R47, -INF , !P6 ;  /* 0xff8000002f287808 */ /* 0x000fe20007000000 */
[----:B------:R-:W-:Y:S01]  /*5730*/  VIADD R47, R171, 0x18 ;  /* 0x00000018ab2f7836 */ /* 0x000fe20000000000 */
[----:B------:R-:W-:-:S02]  /*5740*/  ISETP.GE.AND P3, PT, R53, R3, PT ;  /* 0x000000033500720c */ /* 0x000fc40003f66270 */
[----:B------:R-:W-:Y:S01]  /*5750*/  FSEL R45, R45, -INF , !P0 ;  /* 0xff8000002d2d7808 */ /* 0x000fe20004000000 */
[C---:B------:R-:W-:Y:S01]  /*5760*/  HMMA.16816.F32 R24, R8.reuse, R6, R24 ;  /* 0x000000060818723c */ /* 0x040fe20000001818 */
[----:B------:R-:W-:Y:S02]  /*5770*/  ISETP.GE.AND P0, PT, R53, R2, PT ;  /* 0x000000023500720c */ /* 0x000fe40003f06270 */
[----:B------:R-:W-:Y:S02]  /*5780*/  FSEL R42, R41, -INF , !P3 ;  /* 0xff800000292a7808 */ /* 0x000fe40005800000 */
[----:B------:R-:W-:Y:S01]  /*5790*/  FSEL R187, R43, -INF , !P0 ;  /* 0xff8000002bbb7808 */ /* 0x000fe20004000000 */
[----:B------:R-:W-:Y:S01]  /*57a0*/  VIADD R43, R171, 0x19 ;  /* 0x00000019ab2b7836 */ /* 0x000fe20000000000 */
[C---:B------:R-:W-:Y:S01]  /*57b0*/  ISETP.GE.AND P3, PT, R47.reuse, R236, PT ;  /* 0x000000ec2f00720c */ /* 0x040fe20003f66270 */
[----:B------:R-:W-:Y:S01]  /*57c0*/  HMMA.16816.F32 R28, R8, R4, R28 ;  /* 0x00000004081c723c */ /* 0x000fe2000000181c */
[----:B------:R-:W-:-:S02]  /*57d0*/  ISETP.GE.AND P6, PT, R47, R3, PT ;  /* 0x000000032f00720c */ /* 0x000fc40003fc6270 */
[----:B------:R-:W-:Y:S02]  /*57e0*/  FSEL R210, R34, -INF , !P3 ;  /* 0xff80000022d27808 */ /* 0x000fe40005800000 */
[----:B------:R-:W-:Y:S02]  /*57f0*/  FSEL R34, R36, -INF , !P6 ;  /* 0xff80000024227808 */ /* 0x000fe40007000000 */
[-C--:B------:R-:W-:Y:S02]  /*5800*/  ISETP.GE.AND P6, PT, R43, R238.reuse, PT ;  /* 0x000000ee2b00720c */ /* 0x080fe40003fc6270 */
[-C--:B------:R-:W-:Y:S02]  /*5810*/  ISETP.GE.AND P0, PT, R47, R238.reuse, PT ;  /* 0x000000ee2f00720c */ /* 0x080fe40003f06270 */
[----:B------:R-:W-:Y:S01]  /*5820*/  FSEL R33, R33, -INF , !P6 ;  /* 0xff80000021217808 */ /* 0x000fe20007000000 */
[----:B--2---:R-:W-:Y:S01]  /*5830*/  HMMA.16816.F32 R20, R8, R64, R20 ;  /* 0x000000400814723c */ /* 0x004fe20000001814 */
[----:B------:R-:W-:-:S02]  /*5840*/  ISETP.GE.AND P6, PT, R171, R238, PT ;  /* 0x000000eeab00720c */ /* 0x000fc40003fc6270 */
[----:B------:R-:W-:Y:S02]  /*5850*/  FSEL R61, R61, -INF , !P2 ;  /* 0xff8000003d3d7808 */ /* 0x000fe40005000000 */
[----:B------:R-:W-:Y:S01]  /*5860*/  FSEL R7, R60, -INF , !P6 ;  /* 0xff8000003c077808 */ /* 0x000fe20007000000 */
[----:B------:R-:W-:Y:S01]  /*5870*/  HMMA.16816.F32 R16, R8, R66, R16 ;  /* 0x000000420810723c */ /* 0x000fe20000001810 */
[----:B------:R-:W-:Y:S02]  /*5880*/  FSEL R5, R32, -INF , !P0 ;  /* 0xff80000020057808 */ /* 0x000fe40004000000 */
[----:B------:R-:W-:Y:S02]  /*5890*/  FMNMX.FTZ R0, R168, R7, !PT ;  /* 0x00000007a8007209 */ /* 0x000fe40007810000 */
[----:B------:R-:W-:Y:S01]  /*58a0*/  ISETP.GE.AND P0, PT, R47, R2, PT ;  /* 0x000000022f00720c */ /* 0x000fe20003f06270 */
[C---:B------:R-:W-:Y:S01]  /*58b0*/  HMMA.16816.F32 R196, R12.reuse, R64, R196 ;  /* 0x000000400cc4723c */ /* 0x040fe200000018c4 */
[----:B------:R-:W-:Y:S01]  /*58c0*/  FMNMX.FTZ R0, R61, R0, !PT ;  /* 0x000000003d007209 */ /* 0x000fe20007810000 */
[----:B------:R-:W-:Y:S01]  /*58d0*/  VIADD R9, R171, 0x20 ;  /* 0x00000020ab097836 */ /* 0x000fe20000000000 */
[----:B------:R-:W-:Y:S01]  /*58e0*/  BAR.SYNC.DEFER_BLOCKING 0x0 ;  /* 0x0000000000007b1d */ /* 0x000fe20000010000 */
[----:B------:R-:W-:Y:S01]  /*58f0*/  ISETP.GE.AND P3, PT, R43, R3, PT ;  /* 0x000000032b00720c */ /* 0x000fe20003f66270 */
[----:B------:R-:W-:Y:S01]  /*5900*/  VIADD R11, R171, 0x29 ;  /* 0x00000029ab0b7836 */ /* 0x000fe20000000000 */
[----:B------:R-:W-:Y:S01]  /*5910*/  FMNMX.FTZ R0, R169, R0, !PT ;  /* 0x00000000a9007209 */ /* 0x000fe20007810000 */
[----:B------:R-:W-:Y:S01]  /*5920*/  HMMA.16816.F32 R192, R12, R66, R192 ;  /* 0x000000420cc0723c */ /* 0x000fe200000018c0 */
[----:B------:R-:W-:-:S02]  /*5930*/  FSEL R41, R38, -INF , !P0 ;  /* 0xff80000026297808 */ /* 0x000fc40004000000 */
[----:B------:R-:W-:Y:S02]  /*5940*/  FSEL R32, R37, -INF , !P3 ;  /* 0xff80000025207808 */ /* 0x000fe40005800000 */
[C---:B------:R-:W-:Y:S02]  /*5950*/  ISETP.GE.AND P0, PT, R43.reuse, R2, PT ;  /* 0x000000022b00720c */ /* 0x040fe40003f06270 */
[----:B------:R-:W-:Y:S01]  /*5960*/  ISETP.GE.AND P3, PT, R43, R236, PT ;  /* 0x000000ec2b00720c */ /* 0x000fe20003f66270 */
[----:B------:R-:W-:Y:S01]  /*5970*/  VIADD R15, R171, 0x31 ;  /* 0x00000031ab0f7836 */ /* 0x000fe20000000000 */
[----:B------:R-:W-:Y:S01]  /*5980*/  FMNMX.FTZ R0, R49, R0, !PT ;  /* 0x0000000031007209 */ /* 0x000fe20007810000 */
[----:B------:R-:W-:Y:S01]  /*5990*/  VIADD R13, R171, 0x38 ;  /* 0x00000038ab0d7836 */ /* 0x000fe20000000000 */
[----:B------:R-:W-:Y:S02]  /*59a0*/  FSEL R43, R39, -INF , !P0 ;  /* 0xff800000272b7808 */ /* 0x000fe40004000000 */
[----:B------:R-:W-:-:S02]  /*59b0*/  FSEL R218, R35, -INF , !P3 ;  /* 0xff80000023da7808 */ /* 0x000fc40005800000 */
[----:B------:R-:W-:Y:S02]  /*59c0*/  FSEL R4, R57, -INF , !P1 ;  /* 0xff80000039047808 */ /* 0x000fe40004800000 */
[C---:B------:R-:W-:Y:S02]  /*59d0*/  ISETP.GE.AND P0, PT, R9.reuse, R238, PT ;  /* 0x000000ee0900720c */ /* 0x040fe40003f06270 */
[C---:B------:R-:W-:Y:S02]  /*59e0*/  ISETP.GE.AND P1, PT, R9.reuse, R236, PT ;  /* 0x000000ec0900720c */ /* 0x040fe40003f26270 */
[C---:B------:R-:W-:Y:S02]  /*59f0*/  ISETP.GE.AND P2, PT, R9.reuse, R3, PT ;  /* 0x000000030900720c */ /* 0x040fe40003f46270 */
[----:B------:R-:W-:Y:S01]  /*5a00*/  ISETP.GE.AND P3, PT, R9, R2, PT ;  /* 0x000000020900720c */ /* 0x000fe20003f66270 */
[----:B------:R-:W-:Y:S01]  /*5a10*/  VIADD R9, R171, 0x21 ;  /* 0x00000021ab097836 */ /* 0x000fe20000000000 */
[----:B------:R-:W-:-:S02]  /*5a20*/  FMNMX.FTZ R0, R51, R0, !PT ;  /* 0x0000000033007209 */ /* 0x000fc40007810000 */
[----:B------:R-:W-:Y:S02]  /*5a30*/  FSEL R215, R204, -INF , !P0 ;  /* 0xff800000ccd77808 */ /* 0x000fe40004000000 */
[----:B------:R-:W-:Y:S02]  /*5a40*/  FMNMX.FTZ R0, R45, R0, !PT ;  /* 0x000000002d007209 */ /* 0x000fe40007810000 */
[----:B------:R-:W-:Y:S02]  /*5a50*/  ISETP.GE.AND P0, PT, R9, R238, PT ;  /* 0x000000ee0900720c */ /* 0x000fe40003f06270 */
[----:B------:R-:W-:Y:S02]  /*5a60*/  FMNMX.FTZ R6, R5, R0, !PT ;  /* 0x0000000005067209 */ /* 0x000fe40007810000 */
[----:B------:R-:W-:Y:S02]  /*5a70*/  FSEL R206, R206, -INF , !P1 ;  /* 0xff800000cece7808 */ /* 0x000fe40004800000 */
[----:B------:R-:W-:-:S02]  /*5a80*/  FSEL R211, R205, -INF , !P0 ;  /* 0xff800000cdd37808 */ /* 0x000fc40004000000 */
[C---:B------:R-:W-:Y:S02]  /*5a90*/  ISETP.GE.AND P6, PT, R9.reuse, R236, PT ;  /* 0x000000ec0900720c */ /* 0x040fe40003fc6270 */
[C---:B------:R-:W-:Y:S02]  /*5aa0*/  ISETP.GE.AND P1, PT, R9.reuse, R3, PT ;  /* 0x000000030900720c */ /* 0x040fe40003f26270 */
[----:B------:R-:W-:Y:S01]  /*5ab0*/  ISETP.GE.AND P0, PT, R9, R2, PT ;  /* 0x000000020900720c */ /* 0x000fe20003f06270 */
[----:B------:R-:W-:Y:S01]  /*5ac0*/  VIADD R9, R171, 0x28 ;  /* 0x00000028ab097836 */ /* 0x000fe20000000000 */
[----:B------:R-:W-:Y:S02]  /*5ad0*/  FMNMX.FTZ R6, R33, R6, !PT ;  /* 0x0000000621067209 */ /* 0x000fe40007810000 */
[----:B------:R-:W-:Y:S02]  /*5ae0*/  FSEL R208, R28, -INF , !P2 ;  /* 0xff8000001cd07808 */ /* 0x000fe40005000000 */
[----:B------:R-:W-:-:S02]  /*5af0*/  FSEL R180, R207, -INF , !P6 ;  /* 0xff800000cfb47808 */ /* 0x000fc40007000000 */
[----:B------:R-:W-:Y:S02]  /*5b00*/  ISETP.GE.AND P2, PT, R9, R238, PT ;  /* 0x000000ee0900720c */ /* 0x000fe40003f46270 */
[----:B------:R-:W-:Y:S02]  /*5b10*/  FMNMX.FTZ R6, R215, R6, !PT ;  /* 0x00000006d7067209 */ /* 0x000fe40007810000 */
[----:B------:R-:W-:Y:S02]  /*5b20*/  FSEL R207, R30, -INF , !P3 ;  /* 0xff8000001ecf7808 */ /* 0x000fe40005800000 */
[----:B------:R-:W-:Y:S01]  /*5b30*/  FSEL R204, R29, -INF , !P1 ;  /* 0xff8000001dcc7808 */ /* 0x000fe20004800000 */
[----:B------:R-:W-:Y:S01]  /*5b40*/  VIADD R29, R171, 0x30 ;  /* 0x00000030ab1d7836 */ /* 0x000fe20000000000 */
[C---:B------:R-:W-:Y:S02]  /*5b50*/  ISETP.GE.AND P6, PT, R9.reuse, R236, PT ;  /* 0x000000ec0900720c */ /* 0x040fe40003fc6270 */
[----:B------:R-:W-:-:S02]  /*5b60*/  ISETP.GE.AND P3, PT, R9, R3, PT ;  /* 0x000000030900720c */ /* 0x000fc40003f66270 */
[----:B------:R-:W-:Y:S02]  /*5b70*/  ISETP.GE.AND P1, PT, R9, R2, PT ;  /* 0x000000020900720c */ /* 0x000fe40003f26270 */
[----:B------:R-:W-:Y:S02]  /*5b80*/  FSEL R9, R59, -INF , !P5 ;  /* 0xff8000003b097808 */ /* 0x000fe40006800000 */
[----:B------:R-:W-:Y:S02]  /*5b90*/  ISETP.GE.AND P5, PT, R11, R238, PT ;  /* 0x000000ee0b00720c */ /* 0x000fe40003fa6270 */
[----:B------:R-:W-:Y:S02]  /*5ba0*/  FSEL R205, R200, -INF , !P2 ;  /* 0xff800000c8cd7808 */ /* 0x000fe40005000000 */
[----:B------:R-:W-:Y:S02]  /*5bb0*/  FMNMX.FTZ R6, R211, R6, !PT ;  /* 0x00000006d3067209 */ /* 0x000fe40007810000 */
[----:B------:R-:W-:-:S02]  /*5bc0*/  FSEL R209, R31, -INF , !P0 ;  /* 0xff8000001fd17808 */ /* 0x000fc40004000000 */
[----:B------:R-:W-:Y:S02]  /*5bd0*/  ISETP.GE.AND P0, PT, R171, R236, PT ;  /* 0x000000ecab00720c */ /* 0x000fe40003f06270 */
[----:B------:R-:W-:Y:S02]  /*5be0*/  ISETP.GE.AND P2, PT, R29, R238, PT ;  /* 0x000000ee1d00720c */ /* 0x000fe40003f46270 */
[----:B------:R-:W-:Y:S02]  /*5bf0*/  FSEL R201, R201, -INF , !P5 ;  /* 0xff800000c9c97808 */ /* 0x000fe40006800000 */
[----:B------:R-:W-:Y:S02]  /*5c00*/  FMNMX.FTZ R6, R205, R6, !PT ;  /* 0x00000006cd067209 */ /* 0x000fe40007810000 */
[----:B------:R-:W-:Y:S02]  /*5c10*/  ISETP.GE.AND P5, PT, R15, R238, PT ;  /* 0x000000ee0f00720c */ /* 0x000fe40003fa6270 */
[----:B------:R-:W-:-:S02]  /*5c20*/  FSEL R191, R196, -INF , !P2 ;  /* 0xff800000c4bf7808 */ /* 0x000fc40005000000 */
[----:B------:R-:W-:Y:S02]  /*5c30*/  FMNMX.FTZ R6, R201, R6, !PT ;  /* 0x00000006c9067209 */ /* 0x000fe40007810000 */
[----:B------:R-:W-:Y:S02]  /*5c40*/  FSEL R62, R62, -INF , !P0 ;  /* 0xff8000003e3e7808 */ /* 0x000fe40004000000 */
[----:B------:R-:W-:Y:S02]  /*5c50*/  FSEL R0, R63, -INF , !P4 ;  /* 0xff8000003f007808 */ /* 0x000fe40006000000 */
[----:B------:R-:W-:Y:S02]  /*5c60*/  PLOP3.LUT P0, PT, PT, PT, UP0, 0x80, 0x0 ;  /* 0x000000000000781c */ /* 0x000fe40003f0f008 */
[C---:B------:R-:W-:Y:S02]  /*5c70*/  ISETP.GE.AND P4, PT, R171.reuse, R3, PT ;  /* 0x00000003ab00720c */ /* 0x040fe40003f86270 */
[C---:B------:R-:W-:Y:S01]  /*5c80*/  ISETP.GE.AND P2, PT, R171.reuse, R2, PT ;  /* 0x00000002ab00720c */ /* 0x040fe20003f46270 */
[----:B------:R-:W-:Y:S01]  /*5c90*/  VIADD R171, R171, 0x39 ;  /* 0x00000039abab7836 */ /* 0x000fe20000000000 */
[----:B------:R-:W-:-:S02]  /*5ca0*/  FSEL R197, R197, -INF , !P5 ;  /* 0xff800000c5c57808 */ /* 0x000fc40006800000 */
[----:B------:R-:W-:Y:S02]  /*5cb0*/  ISETP.GE.AND P5, PT, R13, R238, PT ;  /* 0x000000ee0d00720c */ /* 0x000fe40003fa6270 */
[----:B------:R-:W-:Y:S02]  /*5cc0*/  FMNMX.FTZ R6, R191, R6, !PT ;  /* 0x00000006bf067209 */ /* 0x000fe40007810000 */
[----:B------:R-:W-:Y:S02]  /*5cd0*/  FSEL R185, R192, -INF , !P5 ;  /* 0xff800000c0b97808 */ /* 0x000fe40006800000 */
[----:B------:R-:W-:Y:S02]  /*5ce0*/  ISETP.GE.AND P5, PT, R171, R238, PT ;  /* 0x000000eeab00720c */ /* 0x000fe40003fa6270 */
[----:B------:R-:W-:Y:S02]  /*5cf0*/  FMNMX.FTZ R6, R197, R6, !PT ;  /* 0x00000006c5067209 */ /* 0x000fe40007810000 */
[----:B------:R-:W-:-:S02]  /*5d00*/  FSEL R193, R193, -INF , !P5 ;  /* 0xff800000c1c17808 */ /* 0x000fc40006800000 */
[----:B------:R-:W-:Y:S02]  /*5d10*/  FMNMX.FTZ R6, R185, R6, !PT ;  /* 0x00000006b9067209 */ /* 0x000fe40007810000 */
[----:B------:R-:W-:Y:S02]  /*5d20*/  ISETP.GE.AND P5, PT, R11, R236, PT ;  /* 0x000000ec0b00720c */ /* 0x000fe40003fa6270 */
[----:B------:R-:W-:Y:S01]  /*5d30*/  FMNMX.FTZ R31, R193, R6, !PT ;  /* 0x00000006c11f7209 */ /* 0x000fe20007810000 */
[----:B------:R-:W-:Y:S10]  /*5d40*/  @!P0 BRA `(.L_x_25) ;  /* 0x0000000000688947 */ /* 0x000ff40003800000 */
[----:B------:R-:W-:-:S04]  /*5d50*/  UIADD3 UR5, UR23, -0x3, URZ ;  /* 0xfffffffd17057890 */ /* 0x000fc8000fffe03f */
[----:B------:R-:W-:Y:S02]  /*5d60*/  USHF.R.S32.HI UR4, URZ, 0x1f, UR5 ;  /* 0x0000001f3f047899 */ /* 0x000fe40008011405 */
[----:B------:R-:W-:Y:S02]  /*5d70*/  UIMAD.WIDE.U32 UR26, UR5, UR12, URZ ;  /* 0x0000000c051a72a5 */ /* 0x000fe4000f8e003f */
[----:B------:R-:W-:-:S04]  /*5d80*/  UIMAD UR4, UR4, UR12, URZ ;  /* 0x0000000c040472a4 */ /* 0x000fc8000f8e023f */
[----:B------:R-:W-:Y:S01]  /*5d90*/  UIMAD UR4, UR5, UR13, UR4 ;  /* 0x0000000d050472a4 */ /* 0x000fe2000f8e0204 */
[----:B------:R-:W-:Y:S02]  /*5da0*/  IMAD.U32 R35, RZ, RZ, UR26 ;  /* 0x0000001aff237e24 */ /* 0x000fe4000f8e00ff */
[----:B------:R-:W-:Y:S01]  /*5db0*/  IMAD.U32 R6, RZ, RZ, UR26 ;  /* 0x0000001aff067e24 */ /* 0x000fe2000f8e00ff */
[----:B------:R-:W-:Y:S02]  /*5dc0*/  UIADD3 UR4, UR27, UR4, URZ ;  /* 0x000000041b047290 */ /* 0x000fe4000fffe03f */
[----:B------:R-:W-:-:S04]  /*5dd0*/  LEA R8, P0, R35, R228, 0x6 ;  /* 0x000000e423087211 */ /* 0x000fc800078030ff */
[----:B------:R-:W-:Y:S01]  /*5de0*/  IMAD.U32 R35, RZ, RZ, UR4 ;  /* 0x00000004ff237e24 */ /* 0x000fe2000f8e00ff */
[----:B------:R-:W-:-:S04]  /*5df0*/  ULDC.64 UR4, c[0x0][0x218] ;  /* 0x0000860000047ab9 */ /* 0x000fc80000000a00 */
[----:B------:R-:W-:Y:S02]  /*5e00*/  LEA.HI.X R35, R6, R231, R35, 0x6, P0 ;  /* 0x000000e706237211 */ /* 0x000fe400000f3423 */
[----:B------:R-:W-:-:S04]  /*5e10*/  LEA R36, P0, R8, UR4, 0x1 ;  /* 0x0000000408247c11 */ /* 0x000fc8000f8008ff */
[----:B------:R-:W-:Y:S02]  /*5e20*/  LEA.HI.X R37, R8, UR5, R35, 0x1, P0 ;  /* 0x0000000508257c11 */ /* 0x000fe400080f0c23 */
[----:B------:R-:W-:-:S03]  /*5e30*/  IADD3 R38, P0, R36, UR20, RZ ;  /* 0x0000001424267c10 */ /* 0x000fc6000ff1e0ff */
[----:B------:R-:W-:Y:S01]  /*5e40*/  @!PT LDS RZ, [RZ] ;  /* 0x00000000fffff984 */ /* 0x000fe20000000800 */
[----:B------:R-:W-:Y:S01]  /*5e50*/  @!PT LDS RZ, [RZ] ;  /* 0x00000000fffff984 */ /* 0x000fe20000000800 */
[----:B------:R-:W-:Y:S01]  /*5e60*/  @!PT LDS RZ, [RZ] ;  /* 0x00000000fffff984 */ /* 0x000fe20000000800 */
[----:B------:R1:W-:Y:S01]  /*5e70*/  LDGSTS.E.BYPASS.LTC128B.128 [R226+0x6000], desc[UR18][R36.64] ;  /* 0x0600000024e27fae */ /* 0x0003e2000b901d52 */
[----:B------:R-:W-:-:S03]  /*5e80*/  IADD3.X R39, R37, UR17, RZ, P0, !PT ;  /* 0x0000001125277c10 */ /* 0x000fc600087fe4ff */
[----:B------:R1:W-:Y:S04]  /*5e90*/  LDGSTS.E.BYPASS.LTC128B.128 [R226+0x7000], desc[UR18][R36.64+0x40] ;  /* 0x0700004024e27fae */ /* 0x0003e8000b901d52 */
[----:B------:R1:W-:Y:S04]  /*5ea0*/  LDGSTS.E.BYPASS.LTC128B.128 [R226+0x8000], desc[UR18][R36.64+0x80] ;  /* 0x0800008024e27fae */ /* 0x0003e8000b901d52 */
[----:B------:R1:W-:Y:S04]  /*5eb0*/  LDGSTS.E.BYPASS.LTC128B.128 [R226+0x6800], desc[UR18][R38.64] ;  /* 0x0680000026e27fae */ /* 0x0003e8000b901d52 */
[----:B------:R1:W-:Y:S04]  /*5ec0*/  LDGSTS.E.BYPASS.LTC128B.128 [R226+0x7800], desc[UR18][R38.64+0x40] ;  /* 0x0780004026e27fae */ /* 0x0003e8000b901d52 */
[----:B------:R1:W-:Y:S04]  /*5ed0*/  LDGSTS.E.BYPASS.LTC128B.128 [R226+0x8800], desc[UR18][R38.64+0x80] ;  /* 0x0880008026e27fae */ /* 0x0003e8000b901d52 */
[----:B------:R-:W0:Y:S02]  /*5ee0*/  LDGDEPBAR ;  /* 0x00000000000079af */ /* 0x000e240000000000 */
.L_x_25:
[----:B------:R-:W2:Y:S01]  /*5ef0*/  SHFL.BFLY PT, R214, R31, 0x2, 0x1f ;  /* 0x0c401f001fd67f89 */ /* 0x000ea200000e0000 */
[----:B------:R-:W-:Y:S01]  /*5f00*/  FMNMX.FTZ R35, R167, R62, !PT ;  /* 0x0000003ea7237209 */ /* 0x000fe20007810000 */
[----:B------:R-:W-:Y:S01]  /*5f10*/  UISETP.GE.AND UP0, UPT, UR23, 0x3, UPT ;  /* 0x000000031700788c */ /* 0x000fe2000bf06270 */
[----:B------:R-:W-:Y:S02]  /*5f20*/  FSEL R6, R56, -INF , !P4 ;  /* 0xff80000038067808 */ /* 0x000fe40006000000 */
[----:B------:R-:W-:Y:S02]  /*5f30*/  FMNMX.FTZ R35, R0, R35, !PT ;  /* 0x0000002300237209 */ /* 0x000fe40007810000 */
[----:B-1----:R-:W-:Y:S02]  /*5f40*/  FMNMX.FTZ R37, R166, R6, !PT ;  /* 0x00000006a6257209 */ /* 0x002fe40007810000 */
[----:B------:R-:W-:Y:S02]  /*5f50*/  FMNMX.FTZ R35, R188, R35, !PT ;  /* 0x00000023bc237209 */ /* 0x000fe40007810000 */
[----:B------:R-:W-:-:S02]  /*5f60*/  FMNMX.FTZ R37, R4, R37, !PT ;  /* 0x0000002504257209 */ /* 0x000fc40007810000 */
[----:B------:R-:W-:Y:S02]  /*5f70*/  FMNMX.FTZ R39, R190, R35, !PT ;  /* 0x00000023be277209 */ /* 0x000fe40007810000 */
[----:B------:R-:W-:Y:S02]  /*5f80*/  FMNMX.FTZ R35, R50, R37, !PT ;  /* 0x0000002532237209 */ /* 0x000fe40007810000 */
[----:B------:R-:W-:Y:S02]  /*5f90*/  FMNMX.FTZ R37, R216, R39, !PT ;  /* 0x00000027d8257209 */ /* 0x000fe40007810000 */
[C---:B------:R-:W-:Y:S02]  /*5fa0*/  ISETP.GE.AND P0, PT, R11.reuse, R3, PT ;  /* 0x000000030b00720c */ /* 0x040fe40003f06270 */
[----:B------:R-:W-:Y:S02]  /*5fb0*/  FMNMX.FTZ R37, R40, R37, !PT ;  /* 0x0000002528257209 */ /* 0x000fe40007810000 */
[----:B------:R-:W-:-:S02]  /*5fc0*/  ISETP.GE.AND P4, PT, R11, R2, PT ;  /* 0x000000020b00720c */ /* 0x000fc40003f86270 */
[----:B--2---:R-:W-:Y:S02]  /*5fd0*/  FMNMX.FTZ R214, R31, R214, !PT ;  /* 0x000000d61fd67209 */ /* 0x004fe40007810000 */
[----:B------:R-:W-:Y:S02]  /*5fe0*/  FMNMX.FTZ R31, R210, R37, !PT ;  /* 0x00000025d21f7209 */ /* 0x000fe40007810000 */
[----:B------:R-:W-:Y:S02]  /*5ff0*/  FSEL R11, R58, -INF , !P2 ;  /* 0xff8000003a0b7808 */ /* 0x000fe40005000000 */
[----:B------:R-:W-:Y:S02]  /*6000*/  FMNMX.FTZ R31, R218, R31, !PT ;  /* 0x0000001fda1f7209 */ /* 0x000fe40007810000 */
[----:B------:R-:W-:Y:S02]  /*6010*/  FMNMX.FTZ R12, R165, R11, !PT ;  /* 0x0000000ba50c7209 */ /* 0x000fe40007810000 */
[----:B------:R-:W-:-:S02]  /*6020*/  FMNMX.FTZ R31, R206, R31, !PT ;  /* 0x0000001fce1f7209 */ /* 0x000fc40007810000 */
[----:B------:R-:W-:Y:S02]  /*6030*/  FMNMX.FTZ R35, R48, R35, !PT ;  /* 0x0000002330237209 */ /* 0x000fe40007810000 */
[----:B------:R-:W-:Y:S02]  /*6040*/  FMNMX.FTZ R12, R9, R12, !PT ;  /* 0x0000000c090c7209 */ /* 0x000fe40007810000 */
[----:B------:R-:W-:Y:S02]  /*6050*/  FSEL R202, R202, -INF , !P6 ;  /* 0xff800000caca7808 */ /* 0x000fe40007000000 */
[----:B------:R-:W-:Y:S02]  /*6060*/  FMNMX.FTZ R31, R180, R31, !PT ;  /* 0x0000001fb41f7209 */ /* 0x000fe40007810000 */
[----:B------:R-:W-:Y:S02]  /*6070*/  FMNMX.FTZ R35, R164, R35, !PT ;  /* 0x00000023a4237209 */ /* 0x000fe40007810000 */
[----:B------:R-:W-:-:S02]  /*6080*/  FMNMX.FTZ R12, R181, R12, !PT ;  /* 0x0000000cb50c7209 */ /* 0x000fc40007810000 */
[----:B------:R-:W-:Y:S02]  /*6090*/  FSEL R184, R203, -INF , !P5 ;  /* 0xff800000cbb87808 */ /* 0x000fe40006800000 */
[----:B------:R-:W-:Y:S02]  /*60a0*/  ISETP.GE.AND P5, PT, R29, R236, PT ;  /* 0x000000ec1d00720c */ /* 0x000fe40003fa6270 */
[----:B------:R-:W-:Y:S02]  /*60b0*/  FMNMX.FTZ R31, R202, R31, !PT ;  /* 0x0000001fca1f7209 */ /* 0x000fe40007810000 */
[----:B------:R-:W-:Y:S02]  /*60c0*/  FMNMX.FTZ R35, R42, R35, !PT ;  /* 0x000000232a237209 */ /* 0x000fe40007810000 */
[----:B------:R-:W-:Y:S02]  /*60d0*/  FMNMX.FTZ R12, R189, R12, !PT ;  /* 0x0000000cbd0c7209 */ /* 0x000fe40007810000 */
[----:B------:R-:W-:-:S02]  /*60e0*/  ISETP.GE.AND P2, PT, R15, R236, PT ;  /* 0x000000ec0f00720c */ /* 0x000fc40003f46270 */
[----:B------:R-:W-:Y:S02]  /*60f0*/  FSEL R198, R198, -INF , !P5 ;  /* 0xff800000c6c67808 */ /* 0x000fe40006800000 */
[----:B------:R-:W-:Y:S02]  /*6100*/  FMNMX.FTZ R31, R184, R31, !PT ;  /* 0x0000001fb81f7209 */ /* 0x000fe40007810000 */
[----:B------:R-:W-:Y:S02]  /*6110*/  FMNMX.FTZ R35, R34, R35, !PT ;  /* 0x0000002322237209 */ /* 0x000fe40007810000 */
[----:B------:R-:W-:Y:S02]  /*6120*/  FMNMX.FTZ R12, R183, R12, !PT ;  /* 0x0000000cb70c7209 */ /* 0x000fe40007810000 */
[----:B------:R-:W-:Y:S02]  /*6130*/  FSEL R170, R199, -INF , !P2 ;  /* 0xff800000c7aa7808 */ /* 0x000fe40005000000 */
[----:B------:R-:W-:-:S02]  /*6140*/  ISETP.GE.AND P5, PT, R13, R236, PT ;  /* 0x000000ec0d00720c */ /* 0x000fc40003fa6270 */
[----:B------:R-:W-:Y:S02]  /*6150*/  FMNMX.FTZ R31, R198, R31, !PT ;  /* 0x0000001fc61f7209 */ /* 0x000fe40007810000 */
[----:B------:R-:W-:Y:S02]  /*6160*/  FMNMX.FTZ R35, R32, R35, !PT ;  /* 0x0000002320237209 */ /* 0x000fe40007810000 */
[----:B------:R-:W-:Y:S02]  /*6170*/  FMNMX.FTZ R12, R187, R12, !PT ;  /* 0x0000000cbb0c7209 */ /* 0x000fe40007810000 */
[----:B------:R-:W-:Y:S02]  /*6180*/  ISETP.GE.AND P2, PT, R171, R236, PT ;  /* 0x000000ecab00720c */ /* 0x000fe40003f46270 */
[----:B------:R-:W-:Y:S02]  /*6190*/  FSEL R66, R194, -INF , !P5 ;  /* 0xff800000c2427808 */ /* 0x000fe40006800000 */
[----:B------:R-:W-:-:S02]  /*61a0*/  FMNMX.FTZ R31, R170, R31, !PT ;  /* 0x0000001faa1f7209 */ /* 0x000fc40007810000 */
[----:B------:R-:W-:Y:S02]  /*61b0*/  FMNMX.FTZ R35, R208, R35, !PT ;  /* 0x00000023d0237209 */ /* 0x000fe40007810000 */
[----:B------:R-:W-:Y:S02]  /*61c0*/  FSEL R196, R25, -INF , !P0 ;  /* 0xff80000019c47808 */ /* 0x000fe40004000000 */
[----:B------:R-:W-:Y:S01]  /*61d0*/  FMNMX.FTZ R12, R41, R12, !PT ;  /* 0x0000000c290c7209 */ /* 0x000fe20007810000 */
[----:B------:R-:W1:Y:S01]  /*61e0*/  SHFL.BFLY PT, R25, R214, 0x1, 0x1f ;  /* 0x0c201f00d6197f89 */ /* 0x000e6200000e0000 */
[----:B------:R-:W-:Y:S02]  /*61f0*/  FSEL R44, R195, -INF , !P2 ;  /* 0xff800000c32c7808 */ /* 0x000fe40005000000 */
[----:B------:R-:W-:Y:S02]  /*6200*/  FMNMX.FTZ R31, R66, R31, !PT ;  /* 0x0000001f421f7209 */ /* 0x000fe40007810000 */
[----:B------:R-:W-:-:S02]  /*6210*/  FSEL R200, R24, -INF , !P3 ;  /* 0xff80000018c87808 */ /* 0x000fc40005800000 */
[----:B------:R-:W-:Y:S02]  /*6220*/  FMNMX.FTZ R35, R204, R35, !PT ;  /* 0x00000023cc237209 */ /* 0x000fe40007810000 */
[----:B------:R-:W-:Y:S02]  /*6230*/  FMNMX.FTZ R12, R43, R12, !PT ;  /* 0x0000000c2b0c7209 */ /* 0x000fe40007810000 */
[----:B------:R-:W-:Y:S02]  /*6240*/  ISETP.GE.AND P0, PT, R171, R3, PT ;  /* 0x00000003ab00720c */ /* 0x000fe40003f06270 */
[----:B------:R-:W-:Y:S02]  /*6250*/  FMNMX.FTZ R8, R44, R31, !PT ;  /* 0x0000001f2c087209 */ /* 0x000fe40007810000 */
[----:B------:R-:W-:Y:S02]  /*6260*/  ISETP.GE.AND P5, PT, R29, R3, PT ;  /* 0x000000031d00720c */ /* 0x000fe40003fa6270 */
[----:B------:R-:W-:-:S02]  /*6270*/  FMNMX.FTZ R35, R200, R35, !PT ;  /* 0x00000023c8237209 */ /* 0x000fc40007810000 */
[----:B------:R-:W-:Y:S02]  /*6280*/  FMNMX.FTZ R12, R207, R12, !PT ;  /* 0x0000000ccf0c7209 */ /* 0x000fe40007810000 */
[----:B------:R-:W-:Y:S02]  /*6290*/  FSEL R174, R17, -INF , !P0 ;  /* 0xff80000011ae7808 */ /* 0x000fe40004000000 */
[----:B------:R-:W-:Y:S01]  /*62a0*/  ISETP.GE.AND P2, PT, R15, R3, PT ;  /* 0x000000030f00720c */ /* 0x000fe20003f46270 */
[----:B------:R-:W2:Y:S01]  /*62b0*/  SHFL.BFLY PT, R17, R8, 0x2, 0x1f ;  /* 0x0c401f0008117f89 */ /* 0x000ea200000e0000 */
[----:B------:R-:W-:Y:S02]  /*62c0*/  FSEL R182, R20, -INF , !P5 ;  /* 0xff80000014b67808 */ /* 0x000fe40006800000 */
[----:B------:R-:W-:Y:S02]  /*62d0*/  FMNMX.FTZ R35, R196, R35, !PT ;  /* 0x00000023c4237209 */ /* 0x000fe40007810000 */
[----:B------:R-:W-:-:S02]  /*62e0*/  FSEL R203, R26, -INF , !P1 ;  /* 0xff8000001acb7808 */ /* 0x000fc40004800000 */
[----:B------:R-:W-:Y:S02]  /*62f0*/  FMNMX.FTZ R12, R209, R12, !PT ;  /* 0x0000000cd10c7209 */ /* 0x000fe40007810000 */
[----:B------:R-:W-:Y:S02]  /*6300*/  FSEL R178, R21, -INF , !P2 ;  /* 0xff80000015b27808 */ /* 0x000fe40005000000 */
[----:B------:R-:W-:Y:S02]  /*6310*/  ISETP.GE.AND P3, PT, R13, R3, PT ;  /* 0x000000030d00720c */ /* 0x000fe40003f66270 */
[----:B------:R-:W-:Y:S02]  /*6320*/  FMNMX.FTZ R21, R182, R35, !PT ;  /* 0x00000023b6157209 */ /* 0x000fe40007810000 */
[----:B------:R-:W-:Y:S02]  /*6330*/  ISETP.GE.AND P0, PT, R29, R2, PT ;  /* 0x000000021d00720c */ /* 0x000fe40003f06270 */
        /* <DEDUP_REMOVED lines=8> */
[----:B------:R-:W-:Y:S02]  /*63c0*/  ISETP.GE.AND P0, PT, R13, R2, PT ;  /* 0x000000020d00720c */ /* 0x000fe40003f06270 */
[----:B------:R-:W-:Y:S02]  /*63d0*/  FSEL R175, R23, -INF , !P1 ;  /* 0xff80000017af7808 */ /* 0x000fe40004800000 */
[----:B------:R-:W-:Y:S02]  /*63e0*/  FMNMX.FTZ R12, R177, R12, !PT ;  /* 0x0000000cb10c7209 */ /* 0x000fe40007810000 */
[----:B-1----:R-:W-:Y:S02]  /*63f0*/  FMNMX.FTZ R214, R214, R25, !PT ;  /* 0x00000019d6d67209 */ /* 0x002fe40007810000 */
[----:B------:R-:W-:Y:S01]  /*6400*/  FMNMX.FTZ R10, R174, R21, !PT ;  /* 0x00000015ae0a7209 */ /* 0x000fe20007810000 */
[----:B------:R-:W-:Y:S01]  /*6410*/  LDSM.16.MT88.4 R24, [R222+0xb000] ;  /* 0x00b00000de18783b */ /* 0x000fe20000004200 */
[----:B------:R-:W-:Y:S01]  /*6420*/  ISETP.GE.AND P1, PT, R171, R2, PT ;  /* 0x00000002ab00720c */ /* 0x000fe20003f26270 */
[----:B------:R-:W-:Y:S01]  /*6430*/  FMUL.FTZ R186, R214, UR24 ;  /* 0x00000018d6ba7c20 */ /* 0x000fe20008410000 */
[----:B------:R-:W-:Y:S01]  /*6440*/  FSEL R173, R18, -INF , !P0 ;  /* 0xff80000012ad7808 */ /* 0x000fe20004000000 */
[----:B------:R-:W1:Y:S01]  /*6450*/  SHFL.BFLY PT, R21, R10, 0x2, 0x1f ;  /* 0x0c401f000a157f89 */ /* 0x000e6200000e0000 */
[----:B------:R-:W-:-:S02]  /*6460*/  FMNMX.FTZ R12, R175, R12, !PT ;  /* 0x0000000caf0c7209 */ /* 0x000fc40007810000 */
[----:B------:R-:W-:Y:S02]  /*6470*/  FSETP.NEU.FTZ.AND P3, PT, R214, -INF , PT ;  /* 0xff800000d600780b */ /* 0x000fe40003f7d000 */
[----:B------:R-:W-:Y:S02]  /*6480*/  FSEL R171, R19, -INF , !P1 ;  /* 0xff80000013ab7808 */ /* 0x000fe40004800000 */
[----:B------:R-:W-:Y:S02]  /*6490*/  FMNMX.FTZ R12, R173, R12, !PT ;  /* 0x0000000cad0c7209 */ /* 0x000fe40007810000 */
[----:B------:R-:W-:Y:S02]  /*64a0*/  FSEL R186, R186, RZ, P3 ;  /* 0x000000ffbaba7208 */ /* 0x000fe40001800000 */
[----:B--2---:R-:W-:Y:S02]  /*64b0*/  FMNMX.FTZ R17, R8, R17, !PT ;  /* 0x0000001108117209 */ /* 0x004fe40007810000 */
[----:B------:R-:W-:Y:S01]  /*64c0*/  FMNMX.FTZ R8, R171, R12, !PT ;  /* 0x0000000cab087209 */ /* 0x000fe20007810000 */
[--C-:B------:R-:W-:Y:S01]  /*64d0*/  FFMA.FTZ R46, R7, UR24, -R186.reuse ;  /* 0x00000018072e7c23 */ /* 0x100fe200080108ba */
[--C-:B------:R-:W-:Y:S01]  /*64e0*/  FFMA.FTZ R57, R5, UR24, -R186.reuse ;  /* 0x0000001805397c23 */ /* 0x100fe200080108ba */
[----:B------:R-:W2:Y:S01]  /*64f0*/  SHFL.BFLY PT, R12, R17, 0x1, 0x1f ;  /* 0x0c201f00110c7f89 */ /* 0x000ea200000e0000 */
[--C-:B------:R-:W-:Y:S01]  /*6500*/  FFMA.FTZ R63, R61, UR24, -R186.reuse ;  /* 0x000000183d3f7c23 */ /* 0x100fe200080108ba */
[--C-:B------:R-:W-:Y:S01]  /*6510*/  FFMA.FTZ R61, R169, UR24, -R186.reuse ;  /* 0x00000018a93d7c23 */ /* 0x100fe200080108ba */
[--C-:B------:R-:W-:Y:S01]  /*6520*/  FFMA.FTZ R59, R51, UR24, -R186.reuse ;  /* 0x00000018333b7c23 */ /* 0x100fe200080108ba */
[----:B------:R-:W3:Y:S01]  /*6530*/  SHFL.BFLY PT, R7, R8, 0x2, 0x1f ;  /* 0x0c401f0008077f89 */ /* 0x000ee200000e0000 */
[--C-:B------:R-:W-:Y:S01]  /*6540*/  FFMA.FTZ R58, R49, UR24, -R186.reuse ;  /* 0x00000018313a7c23 */ /* 0x100fe200080108ba */
[--C-:B------:R-:W-:Y:S01]  /*6550*/  FFMA.FTZ R54, R33, UR24, -R186.reuse ;  /* 0x0000001821367c23 */ /* 0x100fe200080108ba */
[----:B------:R-:W-:Y:S01]  /*6560*/  FSEL R35, R214, RZ, P3 ;  /* 0x000000ffd6237208 */ /* 0x000fe20001800000 */
[--C-:B------:R-:W-:Y:S01]  /*6570*/  FFMA.FTZ R56, R45, UR24, -R186.reuse ;  /* 0x000000182d387c23 */ /* 0x100fe200080108ba */
[----:B-1----:R-:W-:Y:S01]  /*6580*/  FMNMX.FTZ R21, R10, R21, !PT ;  /* 0x000000150a157209 */ /* 0x002fe20007810000 */
[----:B------:R-:W-:Y:S01]  /*6590*/  MUFU.EX2 R46, R46 ;  /* 0x0000002e002e7308 */ /* 0x000fe20000000800 */
[--C-:B------:R-:W-:Y:S01]  /*65a0*/  FFMA.FTZ R191, R191, UR24, -R186.reuse ;  /* 0x00000018bfbf7c23 */ /* 0x100fe200080108ba */
[----:B------:R-:W-:Y:S01]  /*65b0*/  FADD.FTZ R35, R168, -R35 ;  /* 0x80000023a8237221 */ /* 0x000fe20000010000 */
[----:B------:R-:W-:Y:S01]  /*65c0*/  FFMA.FTZ R185, R185, UR24, -R186 ;  /* 0x00000018b9b97c23 */ /* 0x000fe200080108ba */
[----:B------:R-:W1:Y:S02]  /*65d0*/  SHFL.BFLY PT, R212, R21, 0x1, 0x1f ;  /* 0x0c201f0015d47f89 */ /* 0x000e6400000e0000 */
[----:B------:R-:W-:-:S02]  /*65e0*/  FMUL.FTZ R35, R35, UR24 ;  /* 0x0000001823237c20 */ /* 0x000fc40008410000 */
[----:B------:R-:W4:Y:S01]  /*65f0*/  MUFU.EX2 R63, R63 ;  /* 0x0000003f003f7308 */ /* 0x000f220000000800 */
[----:B--2---:R-:W-:Y:S02]  /*6600*/  FMNMX.FTZ R213, R17, R12, !PT ;  /* 0x0000000c11d57209 */ /* 0x004fe40007810000 */
[----:B------:R-:W-:Y:S05]  /*6610*/  LDSM.16.MT88.4 R12, [R220+0x9000] ;  /* 0x00900000dc0c783b */ /* 0x000fea0000004200 */
[----:B------:R-:W-:Y:S01]  /*6620*/  MUFU.EX2 R61, R61 ;  /* 0x0000003d003d7308 */ /* 0x000fe20000000800 */
[----:B---3--:R-:W-:Y:S01]  /*6630*/  FMNMX.FTZ R8, R8, R7, !PT ;  /* 0x0000000708087209 */ /* 0x008fe20007810000 */
[C---:B------:R-:W-:Y:S01]  /*6640*/  FMUL.FTZ R169, R213.reuse, UR24 ;  /* 0x00000018d5a97c20 */ /* 0x040fe20008410000 */
[----:B------:R-:W-:Y:S01]  /*6650*/  FSETP.NEU.FTZ.AND P2, PT, R213, -INF , PT ;  /* 0xff800000d500780b */ /* 0x000fe20003f5d000 */
[----:B------:R-:W-:Y:S03]  /*6660*/  LDSM.16.MT88.4 R16, [R220+0xb000] ;  /* 0x00b00000dc10783b */ /* 0x000fe60000004200 */
[----:B------:R-:W-:Y:S01]  /*6670*/  FSEL R169, R169, RZ, P2 ;  /* 0x000000ffa9a97208 */ /* 0x000fe20001000000 */
[----:B------:R-:W2:Y:S01]  /*6680*/  SHFL.BFLY PT, R5, R8, 0x1, 0x1f ;  /* 0x0c201f0008057f89 */ /* 0x000ea200000e0000 */
[----:B------:R-:W3:Y:S01]  /*6690*/  MUFU.EX2 R58, R58 ;  /* 0x0000003a003a7308 */ /* 0x000ee20000000800 */
[----:B----4-:R-:W-:-:S02]  /*66a0*/  F2FP.F16.F32.PACK_AB R36, R63, R46 ;  /* 0x0000002e3f24723e */ /* 0x010fc400000000ff */
[----:B-1----:R-:W-:Y:S01]  /*66b0*/  FMNMX.FTZ R212, R21, R212, !PT ;  /* 0x000000d415d47209 */ /* 0x002fe20007810000 */
[--C-:B------:R-:W-:Y:S01]  /*66c0*/  FFMA.FTZ R53, R0, UR24, -R169.reuse ;  /* 0x0000001800357c23 */ /* 0x100fe200080108a9 */
[----:B------:R-:W1:Y:S01]  /*66d0*/  LDSM.16.MT88.4 R20, [R222+0x9000] ;  /* 0x00900000de14783b */ /* 0x000e620000004200 */
[--C-:B------:R-:W-:Y:S01]  /*66e0*/  FFMA.FTZ R55, R62, UR24, -R169.reuse ;  /* 0x000000183e377c23 */ /* 0x100fe200080108a9 */
[C---:B------:R-:W-:Y:S01]  /*66f0*/  FSETP.NEU.FTZ.AND P1, PT, R212.reuse, -INF , PT ;  /* 0xff800000d400780b */ /* 0x040fe20003f3d000 */
[----:B------:R-:W-:Y:S01]  /*6700*/  FMUL.FTZ R179, R212, UR24 ;  /* 0x00000018d4b37c20 */ /* 0x000fe20008410000 */
[--C-:B------:R-:W-:Y:S01]  /*6710*/  FFMA.FTZ R62, R188, UR24, -R169.reuse ;  /* 0x00000018bc3e7c23 */ /* 0x100fe200080108a9 */
[--C-:B------:R-:W-:Y:S01]  /*6720*/  FFMA.FTZ R67, R190, UR24, -R169.reuse ;  /* 0x00000018be437c23 */ /* 0x100fe200080108a9 */
[----:B------:R-:W-:Y:S01]  /*6730*/  FSEL R65, R212, RZ, P1 ;  /* 0x000000ffd4417208 */ /* 0x000fe20000800000 */
[----:B------:R-:W-:Y:S01]  /*6740*/  MUFU.EX2 R55, R55 ;  /* 0x0000003700377308 */ /* 0x000fe20000000800 */
[----:B------:R-:W-:Y:S01]  /*6750*/  FSEL R179, R179, RZ, P1 ;  /* 0x000000ffb3b37208 */ /* 0x000fe20000800000 */
[--C-:B------:R-:W-:Y:S01]  /*6760*/  FFMA.FTZ R192, R40, UR24, -R169.reuse ;  /* 0x0000001828c07c23 */ /* 0x100fe200080108a9 */
[----:B------:R-:W-:Y:S01]  /*6770*/  FFMA.FTZ R194, R210, UR24, -R169 ;  /* 0x00000018d2c27c23 */ /* 0x000fe200080108a9 */
[----:B------:R-:W-:Y:S01]  /*6780*/  FADD.FTZ R65, R166, -R65 ;  /* 0x80000041a6417221 */ /* 0x000fe20000010000 */
[----:B---3--:R-:W-:Y:S01]  /*6790*/  F2FP.F16.F32.PACK_AB R38, R58, R61 ;  /* 0x0000003d3a26723e */ /* 0x008fe200000000ff */
[--C-:B------:R-:W-:Y:S01]  /*67a0*/  FFMA.FTZ R51, R4, UR24, -R179.reuse ;  /* 0x0000001804337c23 */ /* 0x100fe200080108b3 */
[--C-:B------:R-:W-:Y:S01]  /*67b0*/  FFMA.FTZ R49, R48, UR24, -R179.reuse ;  /* 0x0000001830317c23 */ /* 0x100fe200080108b3 */
[--C-:B------:R-:W-:Y:S01]  /*67c0*/  FFMA.FTZ R52, R6, UR24, -R179.reuse ;  /* 0x0000001806347c23 */ /* 0x100fe200080108b3 */
[--C-:B------:R-:W-:Y:S01]  /*67d0*/  FFMA.FTZ R50, R50, UR24, -R179.reuse ;  /* 0x0000001832327c23 */ /* 0x100fe200080108b3 */
[----:B------:R-:W-:Y:S01]  /*67e0*/  FMUL.FTZ R65, R65, UR24 ;  /* 0x0000001841417c20 */ /* 0x000fe20008410000 */
[----:B--2---:R-:W-:Y:S01]  /*67f0*/  FMNMX.FTZ R0, R8, R5, !PT ;  /* 0x0000000508007209 */ /* 0x004fe20007810000 */
[----:B------:R-:W2:Y:S01]  /*6800*/  MUFU.EX2 R53, R53 ;  /* 0x0000003500357308 */ /* 0x000ea20000000800 */
[--C-:B------:R-:W-:Y:S01]  /*6810*/  FFMA.FTZ R168, R34, UR24, -R179.reuse ;  /* 0x0000001822a87c23 */ /* 0x100fe200080108b3 */
[----:B------:R-:W-:Y:S01]  /*6820*/  FFMA.FTZ R164, R164, UR24, -R179 ;  /* 0x00000018a4a47c23 */ /* 0x000fe200080108b3 */
[C---:B------:R-:W-:Y:S01]  /*6830*/  FSETP.NEU.FTZ.AND P0, PT, R0.reuse, -INF , PT ;  /* 0xff8000000000780b */ /* 0x040fe20003f1d000 */
[----:B------:R-:W-:Y:S01]  /*6840*/  FMUL.FTZ R172, R0, UR24 ;  /* 0x0000001800ac7c20 */ /* 0x000fe20008410000 */
[----:B------:R-:W-:Y:S01]  /*6850*/  FFMA.FTZ R195, R218, UR24, -R169 ;  /* 0x00000018dac37c23 */ /* 0x000fe200080108a9 */
[----:B------:R-:W-:Y:S01]  /*6860*/  FFMA.FTZ R210, R197, UR24, -R186 ;  /* 0x00000018c5d27c23 */ /* 0x000fe200080108ba */
[----:B------:R-:W-:Y:S01]  /*6870*/  FSEL R4, R0, RZ, P0 ;  /* 0x000000ff00047208 */ /* 0x000fe20000000000 */
[----:B------:R-:W-:Y:S01]  /*6880*/  MUFU.EX2 R52, R52 ;  /* 0x0000003400347308 */ /* 0x000fe20000000800 */
[----:B------:R-:W-:Y:S01]  /*6890*/  FSEL R172, R172, RZ, P0 ;  /* 0x000000ffacac7208 */ /* 0x000fe20000000000 */
[----:B------:R-:W-:Y:S01]  /*68a0*/  FFMA.FTZ R200, R200, UR24, -R179 ;  /* 0x00000018c8c87c23 */ /* 0x000fe200080108b3 */
[----:B------:R-:W-:Y:S01]  /*68b0*/  FFMA.FTZ R197, R206, UR24, -R169 ;  /* 0x00000018cec57c23 */ /* 0x000fe200080108a9 */
[----:B------:R-:W-:Y:S01]  /*68c0*/  FADD.FTZ R4, R165, -R4 ;  /* 0x80000004a5047221 */ /* 0x000fe20000010000 */
[--C-:B------:R-:W-:Y:S01]  /*68d0*/  FFMA.FTZ R165, R42, UR24, -R179.reuse ;  /* 0x000000182aa57c23 */ /* 0x100fe200080108b3 */
[--C-:B------:R-:W-:Y:S01]  /*68e0*/  FFMA.FTZ R48, R11, UR24, -R172.reuse ;  /* 0x000000180b307c23 */ /* 0x100fe200080108ac */
[--C-:B------:R-:W-:Y:S01]  /*68f0*/  FFMA.FTZ R47, R9, UR24, -R172.reuse ;  /* 0x00000018092f7c23 */ /* 0x100fe200080108ac */
[----:B------:R-:W-:Y:S01]  /*6900*/  FMUL.FTZ R64, R4, UR24 ;  /* 0x0000001804407c20 */ /* 0x000fe20008410000 */
[----:B------:R-:W-:Y:S01]  /*6910*/  FSEL R4, R213, RZ, P2 ;  /* 0x000000ffd5047208 */ /* 0x000fe20001000000 */
[----:B------:R-:W3:Y:S01]  /*6920*/  LDSM.16.MT88.4 R8, [R222+0xa000] ;  /* 0x00a00000de08783b */ /* 0x000ee20000004200 */
[--C-:B------:R-:W-:Y:S01]  /*6930*/  FFMA.FTZ R45, R181, UR24, -R172.reuse ;  /* 0x00000018b52d7c23 */ /* 0x100fe200080108ac */
[----:B------:R-:W-:Y:S01]  /*6940*/  FFMA.FTZ R60, R189, UR24, -R172 ;  /* 0x00000018bd3c7c23 */ /* 0x000fe200080108ac */
[----:B------:R-:W4:Y:S01]  /*6950*/  MUFU.EX2 R51, R51 ;  /* 0x0000003300337308 */ /* 0x000f220000000800 */
[----:B------:R-:W-:Y:S01]  /*6960*/  FADD.FTZ R33, R167, -R4 ;  /* 0x80000004a7217221 */ /* 0x000fe20000010000 */
[----:B--2---:R-:W-:Y:S01]  /*6970*/  F2FP.F16.F32.PACK_AB R37, R53, R55 ;  /* 0x000000373525723e */ /* 0x004fe200000000ff */
[----:B------:R-:W2:Y:S01]  /*6980*/  LDSM.16.MT88.4 R4, [R220+0xa000] ;  /* 0x00a00000dc04783b */ /* 0x000ea20000004200 */
[----:B------:R-:W-:Y:S01]  /*6990*/  FFMA.FTZ R181, R32, UR24, -R179 ;  /* 0x0000001820b57c23 */ /* 0x000fe200080108b3 */
[----:B------:R-:W-:Y:S01]  /*69a0*/  FMUL.FTZ R33, R33, UR24 ;  /* 0x0000001821217c20 */ /* 0x000fe20008410000 */
[--C-:B------:R-:W-:Y:S01]  /*69b0*/  FFMA.FTZ R188, R187, UR24, -R172.reuse ;  /* 0x00000018bbbc7c23 */ /* 0x100fe200080108ac */
[--C-:B------:R-:W-:Y:S01]  /*69c0*/  FFMA.FTZ R183, R183, UR24, -R172.reuse ;  /* 0x00000018b7b77c23 */ /* 0x100fe200080108ac */
[----:B------:R-:W-:Y:S01]  /*69d0*/  MUFU.EX2 R50, R50 ;  /* 0x0000003200327308 */ /* 0x000fe20000000800 */
[--C-:B------:R-:W-:Y:S01]  /*69e0*/  FFMA.FTZ R187, R41, UR24, -R172.reuse ;  /* 0x0000001829bb7c23 */ /* 0x100fe200080108ac */
[--C-:B------:R-:W-:Y:S01]  /*69f0*/  FFMA.FTZ R190, R43, UR24, -R172.reuse ;  /* 0x000000182bbe7c23 */ /* 0x100fe200080108ac */
[--C-:B------:R-:W-:Y:S01]  /*6a00*/  FFMA.FTZ R189, R216, UR24, -R169.reuse ;  /* 0x00000018d8bd7c23 */ /* 0x100fe200080108a9 */
[--C-:B------:R-:W-:Y:S01]  /*6a10*/  FFMA.FTZ R203, R203, UR24, -R172.reuse ;  /* 0x00000018cbcb7c23 */ /* 0x100fe200080108ac */
[--C-:B------:R-:W-:Y:S01]  /*6a20*/  FFMA.FTZ R180, R180, UR24, -R169.reuse ;  /* 0x00000018b4b47c23 */ /* 0x100fe200080108a9 */
[----:B------:R-:W-:Y:S01]  /*6a30*/  FFMA.FTZ R184, R184, UR24, -R169 ;  /* 0x00000018b8b87c23 */ /* 0x000fe200080108a9 */
[--C-:B------:R-:W-:Y:S01]  /*6a40*/  FFMA.FTZ R182, R182, UR24, -R179.reuse ;  /* 0x00000018b6b67c23 */ /* 0x100fe200080108b3 */
[----:B------:R-:W5:Y:S01]  /*6a50*/  MUFU.EX2 R49, R49 ;  /* 0x0000003100317308 */ /* 0x000f620000000800 */
[----:B----4-:R-:W-:Y:S01]  /*6a60*/  F2FP.F16.F32.PACK_AB R28, R51, R52 ;  /* 0x00000034331c723e */ /* 0x010fe200000000ff */
[----:B------:R-:W-:Y:S01]  /*6a70*/  FFMA.FTZ R176, R176, UR24, -R179 ;  /* 0x00000018b0b07c23 */ /* 0x000fe200080108b3 */
[--C-:B------:R-:W-:Y:S01]  /*6a80*/  FFMA.FTZ R175, R175, UR24, -R172.reuse ;  /* 0x00000018afaf7c23 */ /* 0x100fe200080108ac */
[--C-:B------:R-:W-:Y:S01]  /*6a90*/  FFMA.FTZ R170, R170, UR24, -R169.reuse ;  /* 0x00000018aaaa7c23 */ /* 0x100fe200080108a9 */
[----:B------:R-:W-:Y:S01]  /*6aa0*/  FFMA.FTZ R173, R173, UR24, -R172 ;  /* 0x00000018adad7c23 */ /* 0x000fe200080108ac */
[----:B------:R-:W-:Y:S01]  /*6ab0*/  FFMA.FTZ R66, R66, UR24, -R169 ;  /* 0x0000001842427c23 */ /* 0x000fe200080108a9 */
[----:B------:R-:W-:Y:S01]  /*6ac0*/  PLOP3.LUT P0, PT, PT, PT, UP0, 0x80, 0x0 ;  /* 0x000000000000781c */ /* 0x000fe20003f0f008 */
[----:B------:R-:W-:Y:S08]  /*6ad0*/  MUFU.EX2 R48, R48 ;  /* 0x0000003000307308 */ /* 0x000ff00000000800 */
[----:B------:R-:W4:Y:S01]  /*6ae0*/  MUFU.EX2 R47, R47 ;  /* 0x0000002f002f7308 */ /* 0x000f220000000800 */
[----:B-----5:R-:W-:-:S07]  /*6af0*/  F2FP.F16.F32.PACK_AB R30, R49, R50 ;  /* 0x00000032311e723e */ /* 0x020fce00000000ff */
[----:B------:R-:W-:Y:S08]  /*6b00*/  MUFU.EX2 R45, R45 ;  /* 0x0000002d002d7308 */ /* 0x000ff00000000800 */
[----:B------:R-:W5:Y:S01]  /*6b10*/  MUFU.EX2 R60, R60 ;  /* 0x0000003c003c7308 */ /* 0x000f620000000800 */
[----:B----4-:R-:W-:-:S07]  /*6b20*/  F2FP.F16.F32.PACK_AB R29, R47, R48 ;  /* 0x000000302f1d723e */ /* 0x010fce00000000ff */
[----:B------:R-:W4:Y:S08]  /*6b30*/  MUFU.EX2 R65, R65 ;  /* 0x0000004100417308 */ /* 0x000f300000000800 */
[----:B------:R-:W1:Y:S01]  /*6b40*/  MUFU.EX2 R64, R64 ;  /* 0x0000004000407308 */ /* 0x000e620000000800 */
[----:B-----5:R-:W-:-:S07]  /*6b50*/  F2FP.F16.F32.PACK_AB R31, R60, R45 ;  /* 0x0000002d3c1f723e */ /* 0x020fce00000000ff */
[----:B------:R-:W-:Y:S01]  /*6b60*/  MUFU.EX2 R62, R62 ;  /* 0x0000003e003e7308 */ /* 0x000fe20000000800 */
[-C--:B----4-:R-:W-:Y:S01]  /*6b70*/  FMUL.FTZ R156, R156, R65.reuse ;  /* 0x000000419c9c7220 */ /* 0x090fe20000410000 */
[-C--:B------:R-:W-:Y:S01]  /*6b80*/  FMUL.FTZ R157, R157, R65.reuse ;  /* 0x000000419d9d7220 */ /* 0x080fe20000410000 */
[-C--:B------:R-:W-:Y:S01]  /*6b90*/  FMUL.FTZ R152, R152, R65.reuse ;  /* 0x0000004198987220 */ /* 0x080fe20000410000 */
[-C--:B------:R-:W-:Y:S01]  /*6ba0*/  FMUL.FTZ R153, R153, R65.reuse ;  /* 0x0000004199997220 */ /* 0x080fe20000410000 */
[-C--:B------:R-:W-:Y:S01]  /*6bb0*/  FMUL.FTZ R72, R72, R65.reuse ;  /* 0x0000004148487220 */ /* 0x080fe20000410000 */
[-C--:B------:R-:W-:Y:S01]  /*6bc0*/  FMUL.FTZ R73, R73, R65.reuse ;  /* 0x0000004149497220 */ /* 0x080fe20000410000 */
[-C--:B------:R-:W-:Y:S01]  /*6bd0*/  FMUL.FTZ R76, R76, R65.reuse ;  /* 0x000000414c4c7220 */ /* 0x080fe20000410000 */
[----:B------:R-:W4:Y:S01]  /*6be0*/  MUFU.EX2 R67, R67 ;  /* 0x0000004300437308 */ /* 0x000f220000000800 */
[-C--:B-1----:R-:W-:Y:S01]  /*6bf0*/  FMUL.FTZ R158, R158, R64.reuse ;  /* 0x000000409e9e7220 */ /* 0x082fe20000410000 */
[-C--:B------:R-:W-:Y:S01]  /*6c00*/  FMUL.FTZ R159, R159, R64.reuse ;  /* 0x000000409f9f7220 */ /* 0x080fe20000410000 */
[-C--:B------:R-:W-:Y:S01]  /*6c10*/  FMUL.FTZ R154, R154, R64.reuse ;  /* 0x000000409a9a7220 */ /* 0x080fe20000410000 */
[-C--:B------:R-:W-:Y:S01]  /*6c20*/  FMUL.FTZ R155, R155, R64.reuse ;  /* 0x000000409b9b7220 */ /* 0x080fe20000410000 */
[-C--:B------:R-:W-:Y:S01]  /*6c30*/  FMUL.FTZ R74, R74, R64.reuse ;  /* 0x000000404a4a7220 */ /* 0x080fe20000410000 */
[-C--:B------:R-:W-:Y:S01]  /*6c40*/  FMUL.FTZ R75, R75, R64.reuse ;  /* 0x000000404b4b7220 */ /* 0x080fe20000410000 */
[-C--:B------:R-:W-:Y:S01]  /*6c50*/  FMUL.FTZ R77, R77, R65.reuse ;  /* 0x000000414d4d7220 */ /* 0x080fe20000410000 */
[----:B------:R-:W1:Y:S01]  /*6c60*/  MUFU.EX2 R166, R35 ;  /* 0x0000002300a67308 */ /* 0x000e620000000800 */
[-C--:B------:R-:W-:Y:S01]  /*6c70*/  FMUL.FTZ R78, R78, R64.reuse ;  /* 0x000000404e4e7220 */ /* 0x080fe20000410000 */
[-C--:B------:R-:W-:Y:S01]  /*6c80*/  FMUL.FTZ R79, R79, R64.reuse ;  /* 0x000000404f4f7220 */ /* 0x080fe20000410000 */
[-C--:B------:R-:W-:Y:S01]  /*6c90*/  FMUL.FTZ R88, R88, R65.reuse ;  /* 0x0000004158587220 */ /* 0x080fe20000410000 */
        /* <DEDUP_REMOVED lines=14> */
[-C--:B------:R-:W-:Y:S01]  /*6d80*/  FMUL.FTZ R106, R106, R64.reuse ;  /* 0x000000406a6a7220 */ /* 0x080fe20000410000 */
[----:B------:R-:W-:Y:S01]  /*6d90*/  FMUL.FTZ R107, R107, R64 ;  /* 0x000000406b6b7220 */ /* 0x000fe20000410000 */
[----:B----4-:R-:W-:Y:S01]  /*6da0*/  F2FP.F16.F32.PACK_AB R39, R67, R62 ;  /* 0x0000003e4327723e */ /* 0x010fe200000000ff */
[-C--:B-1----:R-:W-:Y:S01]  /*6db0*/  FMUL.FTZ R160, R160, R166.reuse ;  /* 0x000000a6a0a07220 */ /* 0x082fe20000410000 */
[-C--:B------:R-:W-:Y:S01]  /*6dc0*/  FMUL.FTZ R161, R161, R166.reuse ;  /* 0x000000a6a1a17220 */ /* 0x080fe20000410000 */
[-C--:B------:R-:W-:Y:S01]  /*6dd0*/  FMUL.FTZ R148, R148, R166.reuse ;  /* 0x000000a694947220 */ /* 0x080fe20000410000 */
[-C--:B------:R-:W-:Y:S01]  /*6de0*/  FMUL.FTZ R149, R149, R166.reuse ;  /* 0x000000a695957220 */ /* 0x080fe20000410000 */
        /* <DEDUP_REMOVED lines=28> */
[C---:B------:R-:W-:Y:S01]  /*6fb0*/  HMMA.16816.F32 R156, R28.reuse, R20, R156 ;  /* 0x000000141c9c723c */ /* 0x040fe2000000189c */
        /* <DEDUP_REMOVED lines=15> */
[----:B------:R-:W-:Y:S01]  /*70b0*/  FMUL.FTZ R133, R133, R65 ;  /* 0x0000004185857220 */ /* 0x000fe20000410000 */
[-C--:B------:R-:W-:Y:S01]  /*70c0*/  FMUL.FTZ R134, R134, R64.reuse ;  /* 0x0000004086867220 */ /* 0x080fe20000410000 */
[C---:B------:R-:W-:Y:S01]  /*70d0*/  HMMA.16816.F32 R76, R28.reuse, R14, R76 ;  /* 0x0000000e1c4c723c */ /* 0x040fe2000000184c */
[----:B------:R-:W-:Y:S01]  /*70e0*/  FMUL.FTZ R135, R135, R64 ;  /* 0x0000004087877220 */ /* 0x000fe20000410000 */
[----:B------:R-:W-:Y:S01]  /*70f0*/  LDSM.16.MT88.4 R32, [R222+0x9400] ;  /* 0x00940000de20783b */ /* 0x000fe20000004200 */
[-C--:B------:R-:W-:Y:S01]  /*7100*/  FMUL.FTZ R140, R140, R166.reuse ;  /* 0x000000a68c8c7220 */ /* 0x080fe20000410000 */
[-C--:B------:R-:W-:Y:S01]  /*7110*/  FMUL.FTZ R141, R141, R166.reuse ;  /* 0x000000a68d8d7220 */ /* 0x080fe20000410000 */
[-C--:B------:R-:W-:Y:S01]  /*7120*/  FMUL.FTZ R142, R142, R167.reuse ;  /* 0x000000a78e8e7220 */ /* 0x080fe20000410000 */
[C---:B---3--:R-:W-:Y:S01]  /*7130*/  HMMA.16816.F32 R88, R28.reuse, R8, R88 ;  /* 0x000000081c58723c */ /* 0x048fe20000001858 */
        /* <DEDUP_REMOVED lines=11> */
[C---:B--2---:R-:W-:Y:S01]  /*71f0*/  HMMA.16816.F32 R100, R28.reuse, R4, R100 ;  /* 0x000000041c64723c */ /* 0x044fe20000001864 */
[-C--:B------:R-:W-:Y:S01]  /*7200*/  FMUL.FTZ R129, R129, R166.reuse ;  /* 0x000000a681817220 */ /* 0x080fe20000410000 */
[-C--:B------:R-:W-:Y:S01]  /*7210*/  FMUL.FTZ R130, R130, R167.reuse ;  /* 0x000000a782827220 */ /* 0x080fe20000410000 */
[-C--:B------:R-:W-:Y:S01]  /*7220*/  FMUL.FTZ R131, R131, R167.reuse ;  /* 0x000000a783837220 */ /* 0x080fe20000410000 */
[----:B------:R-:W-:Y:S01]  /*7230*/  MUFU.EX2 R59, R59 ;  /* 0x0000003b003b7308 */ /* 0x000fe20000000800 */
[----:B------:R-:W-:Y:S01]  /*7240*/  FFMA.FTZ R46, R239, R166, R46 ;  /* 0x000000a6ef2e7223 */ /* 0x000fe2000001002e */
[----:B------:R-:W-:Y:S01]  /*7250*/  HMMA.16816.F32 R104, R28, R6, R104 ;  /* 0x000000061c68723c */ /* 0x000fe20000001868 */
[----:B------:R-:W-:Y:S01]  /*7260*/  FFMA.FTZ R234, R234, R167, R55 ;  /* 0x000000a7eaea7223 */ /* 0x000fe20000010037 */
[----:B------:R-:W-:Y:S01]  /*7270*/  FFMA.FTZ R52, R237, R65, R52 ;  /* 0x00000041ed347223 */ /* 0x000fe20000010034 */
[----:B------:R-:W-:Y:S01]  /*7280*/  FFMA.FTZ R48, R235, R64, R48 ;  /* 0x00000040eb307223 */ /* 0x000fe20000010030 */
        /* <DEDUP_REMOVED lines=12> */
[----:B------:R-:W-:Y:S01]  /*7350*/  FADD.FTZ R45, R45, R48 ;  /* 0x000000302d2d7221 */ /* 0x000fe20000010000 */
[----:B------:R-:W-:Y:S01]  /*7360*/  FADD.FTZ R58, R58, R61 ;  /* 0x0000003d3a3a7221 */ /* 0x000fe20000010000 */
[C---:B------:R-:W-:Y:S01]  /*7370*/  HMMA.16816.F32 R68, R36.reuse, R12, R68 ;  /* 0x0000000c2444723c */ /* 0x040fe20000001844 */
[----:B------:R-:W-:Y:S01]  /*7380*/  FADD.FTZ R62, R67, R62 ;  /* 0x0000003e433e7221 */ /* 0x000fe20000010000 */
[----:B------:R-:W-:Y:S01]  /*7390*/  FADD.FTZ R49, R49, R50 ;  /* 0x0000003231317221 */ /* 0x000fe20000010000 */
[----:B------:R-:W-:Y:S01]  /*73a0*/  FADD.FTZ R60, R60, R45 ;  /* 0x0000002d3c3c7221 */ /* 0x000fe20000010000 */
[----:B------:R-:W-:Y:S01]  /*73b0*/  MOV R167, R213 ;  /* 0x000000d500a77202 */ /* 0x000fe20000000f00 */
[----:B------:R-:W-:Y:S01]  /*73c0*/  MUFU.EX2 R54, R54 ;  /* 0x0000003600367308 */ /* 0x000fe20000000800 */
[----:B------:R-:W-:Y:S01]  /*73d0*/  HMMA.16816.F32 R80, R36, R14, R80 ;  /* 0x0000000e2450723c */ /* 0x000fe20000001850 */
[----:B------:R-:W2:Y:S01]  /*73e0*/  LDSM.16.MT88.4 R12, [R220+0xa400] ;  /* 0x00a40000dc0c783b */ /* 0x000ea20000004200 */
[----:B------:R-:W-:-:S04]  /*73f0*/  MOV R166, R212 ;  /* 0x000000d400a67202 */ /* 0x000fc80000000f00 */
[C---:B------:R-:W-:Y:S01]  /*7400*/  HMMA.16816.F32 R84, R36.reuse, R8, R84 ;  /* 0x000000082454723c */ /* 0x040fe20000001854 */
[----:B------:R-:W-:Y:S05]  /*7410*/  MUFU.EX2 R164, R164 ;  /* 0x000000a400a47308 */ /* 0x000fea0000000800 */
[C---:B------:R-:W-:Y:S01]  /*7420*/  HMMA.16816.F32 R96, R36.reuse, R10, R96 ;  /* 0x0000000a2460723c */ /* 0x040fe20000001860 */
[----:B------:R-:W3:Y:S02]  /*7430*/  LDSM.16.MT88.4 R8, [R222+0xb400] ;  /* 0x00b40000de08783b */ /* 0x000ee40000004200 */
[----:B------:R-:W4:Y:S03]  /*7440*/  MUFU.EX2 R165, R165 ;  /* 0x000000a500a57308 */ /* 0x000f260000000800 */
[C---:B------:R-:W-:Y:S05]  /*7450*/  HMMA.16816.F32 R144, R36.reuse, R4, R144 ;  /* 0x000000042490723c */ /* 0x040fea0000001890 */
[----:B------:R-:W-:Y:S01]  /*7460*/  MUFU.EX2 R168, R168 ;  /* 0x000000a800a87308 */ /* 0x000fe20000000800 */
[----:B------:R-:W-:Y:S01]  /*7470*/  HMMA.16816.F32 R108, R36, R6, R108 ;  /* 0x00000006246c723c */ /* 0x000fe2000000186c */
[----:B------:R-:W5:Y:S05]  /*7480*/  LDSM.16.MT88.4 R4, [R220+0xb400] ;  /* 0x00b40000dc04783b */ /* 0x000f6a0000004200 */
[----:B------:R-:W-:Y:S01]  /*7490*/  HMMA.16816.F32 R112, R28, R24, R112 ;  /* 0x000000181c70723c */ /* 0x000fe20000001870 */
[----:B------:R-:W1:Y:S01]  /*74a0*/  MUFU.EX2 R181, R181 ;  /* 0x000000b500b57308 */ /* 0x000e620000000800 */
[----:B----4-:R-:W-:Y:S01]  /*74b0*/  F2FP.F16.F32.PACK_AB R40, R165, R164 ;  /* 0x000000a4a528723e */ /* 0x010fe200000000ff */
[----:B------:R-:W-:-:S03]  /*74c0*/  FADD.FTZ R164, R164, R49 ;  /* 0x00000031a4a47221 */ /* 0x000fc60000010000 */
[C---:B------:R-:W-:Y:S01]  /*74d0*/  HMMA.16816.F32 R116, R28.reuse, R26, R116 ;  /* 0x0000001a1c74723c */ /* 0x040fe20000001874 */
[----:B------:R-:W-:Y:S02]  /*74e0*/  FADD.FTZ R165, R165, R164 ;  /* 0x000000a4a5a57221 */ /* 0x000fe40000010000 */
[----:B------:R-:W-:Y:S03]  /*74f0*/  MUFU.EX2 R183, R183 ;  /* 0x000000b700b77308 */ /* 0x000fe60000000800 */
[C---:B------:R-:W-:Y:S05]  /*7500*/  HMMA.16816.F32 R124, R28.reuse, R16, R124 ;  /* 0x000000101c7c723c */ /* 0x040fea000000187c */
[----:B------:R-:W4:Y:S01]  /*7510*/  MUFU.EX2 R188, R188 ;  /* 0x000000bc00bc7308 */ /* 0x000f220000000800 */
[----:B------:R-:W-:Y:S01]  /*7520*/  HMMA.16816.F32 R132, R28, R18, R132 ;  /* 0x000000121c84723c */ /* 0x000fe20000001884 */
[----:B------:R-:W5:Y:S01]  /*7530*/  LDSM.16.MT88.4 R28, [R220+0x9400] ;  /* 0x00940000dc1c783b */ /* 0x000f620000004200 */
[----:B-1----:R-:W-:Y:S01]  /*7540*/  F2FP.F16.F32.PACK_AB R42, R181, R168 ;  /* 0x000000a8b52a723e */ /* 0x002fe200000000ff */
[----:B------:R-:W-:Y:S01]  /*7550*/  FADD.FTZ R168, R168, R165 ;  /* 0x000000a5a8a87221 */ /* 0x000fe20000010000 */
[----:B------:R-:W-:-:S02]  /*7560*/  MOV R165, R0 ;  /* 0x0000000000a57202 */ /* 0x000fc40000000f00 */
[----:B------:R-:W-:Y:S01]  /*7570*/  HMMA.16816.F32 R140, R36, R24, R140 ;  /* 0x00000018248c723c */ /* 0x000fe2000000188c */
[----:B------:R-:W-:Y:S01]  /*7580*/  MUFU.EX2 R187, R187 ;  /* 0x000000bb00bb7308 */ /* 0x000fe20000000800 */
[----:B------:R-:W-:Y:S01]  /*7590*/  FADD.FTZ R181, R181, R168 ;  /* 0x000000a8b5b57221 */ /* 0x000fe20000010000 */
[----:B------:R-:W-:-:S03]  /*75a0*/  MOV R168, R214 ;  /* 0x000000d600a87202 */ /* 0x000fc60000000f00 */
[C---:B------:R-:W-:Y:S01]  /*75b0*/  HMMA.16816.F32 R120, R36.reuse, R26, R120 ;  /* 0x0000001a2478723c */ /* 0x040fe20000001878 */
[----:B------:R-:W-:Y:S01]  /*75c0*/  F2FP.F16.F32.PACK_AB R24, R56, R59 ;  /* 0x0000003b3818723e */ /* 0x000fe200000000ff */
[----:B------:R-:W-:Y:S01]  /*75d0*/  FADD.FTZ R59, R59, R58 ;  /* 0x0000003a3b3b7221 */ /* 0x000fe20000010000 */
[----:B------:R-:W1:Y:S01]  /*75e0*/  MUFU.EX2 R190, R190 ;  /* 0x000000be00be7308 */ /* 0x000e620000000800 */
[----:B----4-:R-:W-:Y:S01]  /*75f0*/  F2FP.F16.F32.PACK_AB R41, R188, R183 ;  /* 0x000000b7bc29723e */ /* 0x010fe200000000ff */
[----:B------:R-:W-:Y:S01]  /*7600*/  FADD.FTZ R183, R183, R60 ;  /* 0x0000003cb7b77221 */ /* 0x000fe20000010000 */
[C---:B------:R-:W-:Y:S01]  /*7610*/  HMMA.16816.F32 R136, R36.reuse, R16, R136 ;  /* 0x000000102488723c */ /* 0x040fe20000001888 */
[----:B------:R-:W-:Y:S01]  /*7620*/  F2FP.F16.F32.PACK_AB R26, R54, R57 ;  /* 0x00000039361a723e */ /* 0x000fe200000000ff */
[----:B------:R-:W-:Y:S01]  /*7630*/  FADD.FTZ R56, R56, R59 ;  /* 0x0000003b38387221 */ /* 0x000fe20000010000 */
[----:B------:R-:W-:Y:S02]  /*7640*/  FADD.FTZ R188, R188, R183 ;  /* 0x000000b7bcbc7221 */ /* 0x000fe40000010000 */
[----:B------:R-:W-:Y:S01]  /*7650*/  MUFU.EX2 R189, R189 ;  /* 0x000000bd00bd7308 */ /* 0x000fe20000000800 */
[----:B------:R-:W-:Y:S01]  /*7660*/  HMMA.16816.F32 R128, R36, R18, R128 ;  /* 0x000000122480723c */ /* 0x000fe20000001880 */
[----:B------:R-:W-:Y:S01]  /*7670*/  LDSM.16.MT88.4 R16, [R220+0x9800] ;  /* 0x00980000dc10783b */ /* 0x000fe20000004200 */
[----:B------:R-:W-:-:S04]  /*7680*/  FADD.FTZ R57, R57, R56 ;  /* 0x0000003839397221 */ /* 0x000fc80000010000 */
[----:B------:R-:W-:Y:S01]  /*7690*/  FADD.FTZ R57, R54, R57 ;  /* 0x0000003936397221 */ /* 0x000fe20000010000 */
[----:B------:R-:W4:Y:S01]  /*76a0*/  MUFU.EX2 R192, R192 ;  /* 0x000000c000c07308 */ /* 0x000f220000000800 */
[----:B-1----:R-:W-:Y:S01]  /*76b0*/  F2FP.F16.F32.PACK_AB R43, R190, R187 ;  /* 0x000000bbbe2b723e */ /* 0x002fe200000000ff */
[----:B------:R-:W-:-:S04]  /*76c0*/  FADD.FTZ R187, R187, R188 ;  /* 0x000000bcbbbb7221 */ /* 0x000fc80000010000 */
[----:B------:R-:W-:Y:S02]  /*76d0*/  FADD.FTZ R187, R190, R187 ;  /* 0x000000bbbebb7221 */ /* 0x000fe40000010000 */
[----:B------:R-:W-:Y:S01]  /*76e0*/  MUFU.EX2 R194, R194 ;  /* 0x000000c200c27308 */ /* 0x000fe20000000800 */
[C---:B------:R-:W-:Y:S06]  /*76f0*/  HMMA.16816.F32 R88, R40.reuse, R20, R88 ;  /* 0x000000142858723c */ /* 0x040fec0000001858 */
[----:B------:R-:W-:Y:S01]  /*7700*/  HMMA.16816.F32 R92, R40, R22, R92 ;  /* 0x00000016285c723c */ /* 0x000fe2000000185c */
[----:B------:R-:W1:Y:S01]  /*7710*/  MUFU.EX2 R195, R195 ;  /* 0x000000c300c37308 */ /* 0x000e620000000800 */
[----:B----4-:R-:W-:Y:S01]  /*7720*/  F2FP.F16.F32.PACK_AB R25, R192, R189 ;  /* 0x000000bdc019723e */ /* 0x010fe200000000ff */
[----:B------:R-:W-:-:S03]  /*7730*/  FADD.FTZ R189, R189, R62 ;  /* 0x0000003ebdbd7221 */ /* 0x000fc60000010000 */
[C---:B--2---:R-:W-:Y:S01]  /*7740*/  HMMA.16816.F32 R100, R40.reuse, R12, R100 ;  /* 0x0000000c2864723c */ /* 0x044fe20000001864 */
[----:B------:R-:W-:Y:S02]  /*7750*/  FADD.FTZ R189, R192, R189 ;  /* 0x000000bdc0bd7221 */ /* 0x000fe40000010000 */
[----:B------:R-:W-:Y:S03]  /*7760*/  MUFU.EX2 R200, R200 ;  /* 0x000000c800c87308 */ /* 0x000fe60000000800 */
[C---:B------:R-:W-:Y:S05]  /*7770*/  HMMA.16816.F32 R104, R40.reuse, R14, R104 ;  /* 0x0000000e2868723c */ /* 0x040fea0000001868 */
[----:B------:R-:W-:Y:S01]  /*7780*/  MUFU.EX2 R203, R203 ;  /* 0x000000cb00cb7308 */ /* 0x000fe20000000800 */
[----:B-1----:R-:W-:Y:S01]  /*7790*/  F2FP.F16.F32.PACK_AB R27, R195, R194 ;  /* 0x000000c2c31b723e */ /* 0x002fe200000000ff */
[----:B---3--:R-:W-:Y:S01]  /*77a0*/  HMMA.16816.F32 R112, R40, R8, R112 ;  /* 0x000000082870723c */ /* 0x008fe20000001870 */
[----:B------:R-:W-:-:S04]  /*77b0*/  FADD.FTZ R194, R194, R189 ;  /* 0x000000bdc2c27221 */ /* 0x000fc80000010000 */
[----:B------:R-:W-:Y:S01]  /*77c0*/  FADD.FTZ R194, R195, R194 ;  /* 0x000000c2c3c27221 */ /* 0x000fe20000010000 */
[C---:B------:R-:W-:Y:S01]  /*77d0*/  HMMA.16816.F32 R116, R40.reuse, R10, R116 ;  /* 0x0000000a2874723c */ /* 0x040fe20000001874 */
[----:B------:R-:W-:Y:S05]  /*77e0*/  MUFU.EX2 R197, R197 ;  /* 0x000000c500c57308 */ /* 0x000fea0000000800 */
[C---:B-----5:R-:W-:Y:S03]  /*77f0*/  HMMA.16816.F32 R124, R40.reuse, R4, R124 ;  /* 0x00000004287c723c */ /* 0x060fe6000000187c */
[----:B------:R-:W1:Y:S03]  /*7800*/  MUFU.EX2 R180, R180 ;  /* 0x000000b400b47308 */ /* 0x000e660000000800 */
[----:B------:R-:W-:Y:S05]  /*7810*/  HMMA.16816.F32 R132, R40, R6, R132 ;  /* 0x000000062884723c */ /* 0x000fea0000001884 */
[----:B------:R-:W-:Y:S01]  /*7820*/  MUFU.EX2 R184, R184 ;  /* 0x000000b800b87308 */ /* 0x000fe20000000800 */
[C---:B------:R-:W-:Y:S06]  /*7830*/  HMMA.16816.F32 R84, R24.reuse, R20, R84 ;  /* 0x000000141854723c */ /* 0x040fec0000001854 */
[C---:B------:R-:W-:Y:S01]  /*7840*/  HMMA.16816.F32 R96, R24.reuse, R22, R96 ;  /* 0x000000161860723c */ /* 0x040fe20000001860 */
[----:B------:R-:W2:Y:S01]  /*7850*/  LDSM.16.MT88.4 R20, [R222+0x9800] ;  /* 0x00980000de14783b */ /* 0x000ea20000004200 */
[----:B------:R-:W-:Y:S04]  /*7860*/  MUFU.EX2 R191, R191 ;  /* 0x000000bf00bf7308 */ /* 0x000fe80000000800 */
[C---:B------:R-:W-:Y:S04]  /*7870*/  HMMA.16816.F32 R144, R24.reuse, R12, R144 ;  /* 0x0000000c1890723c */ /* 0x040fe80000001890 */
[----:B------:R-:W-:Y:S02]  /*7880*/  MUFU.EX2 R210, R210 ;  /* 0x000000d200d27308 */ /* 0x000fe40000000800 */
[C---:B------:R-:W-:Y:S01]  /*7890*/  HMMA.16816.F32 R108, R24.reuse, R14, R108 ;  /* 0x0000000e186c723c */ /* 0x040fe2000000186c */
[----:B------:R-:W3:Y:S05]  /*78a0*/  LDSM.16.MT88.4 R12, [R222+0xa800] ;  /* 0x00a80000de0c783b */ /* 0x000eea0000004200 */
[C---:B------:R-:W-:Y:S01]  /*78b0*/  HMMA.16816.F32 R140, R24.reuse, R8, R140 ;  /* 0x00000008188c723c */ /* 0x040fe2000000188c */
[----:B------:R-:W-:Y:S05]  /*78c0*/  MUFU.EX2 R182, R182 ;  /* 0x000000b600b67308 */ /* 0x000fea0000000800 */
[C---:B------:R-:W-:Y:S01]  /*78d0*/  HMMA.16816.F32 R120, R24.reuse, R10, R120 ;  /* 0x0000000a1878723c */ /* 0x040fe20000001878 */
[----:B------:R-:W4:Y:S02]  /*78e0*/  LDSM.16.MT88.4 R8, [R220+0xa800] ;  /* 0x00a80000dc08783b */ /* 0x000f240000004200 */
[----:B------:R-:W-:Y:S03]  /*78f0*/  MUFU.EX2 R175, R175 ;  /* 0x000000af00af7308 */ /* 0x000fe60000000800 */
[C---:B------:R-:W-:Y:S05]  /*7900*/  HMMA.16816.F32 R136, R24.reuse, R4, R136 ;  /* 0x000000041888723c */ /* 0x040fea0000001888 */
[----:B------:R-:W-:Y:S01]  /*7910*/  MUFU.EX2 R170, R170 ;  /* 0x000000aa00aa7308 */ /* 0x000fe20000000800 */
[----:B------:R-:W-:Y:S01]  /*7920*/  HMMA.16816.F32 R128, R24, R6, R128 ;  /* 0x000000061880723c */ /* 0x000fe20000001880 */
[----:B------:R-:W5:Y:S05]  /*7930*/  LDSM.16.MT88.4 R4, [R222+0xb800] ;  /* 0x00b80000de04783b */ /* 0x000f6a0000004200 */
[C---:B------:R-:W-:Y:S01]  /*7940*/  HMMA.16816.F32 R156, R40.reuse, R32, R156 ;  /* 0x00000020289c723c */ /* 0x040fe2000000189c */
[----:B------:R-:W-:Y:S05]  /*7950*/  MUFU.EX2 R185, R185 ;  /* 0x000000b900b97308 */ /* 0x000fea0000000800 */
[C---:B------:R-:W-:Y:S03]  /*7960*/  HMMA.16816.F32 R152, R40.reuse, R34, R152 ;  /* 0x000000222898723c */ /* 0x040fe60000001898 */
[----:B------:R-:W-:Y:S03]  /*7970*/  MUFU.EX2 R176, R176 ;  /* 0x000000b000b07308 */ /* 0x000fe60000000800 */
[C---:B------:R-:W-:Y:S05]  /*7980*/  HMMA.16816.F32 R72, R40.reuse, R28, R72 ;  /* 0x0000001c2848723c */ /* 0x040fea0000001848 */
[----:B------:R-:W-:Y:S01]  /*7990*/  MUFU.EX2 R173, R173 ;  /* 0x000000ad00ad7308 */ /* 0x000fe20000000800 */
[----:B------:R-:W-:Y:S06]  /*79a0*/  HMMA.16816.F32 R76, R40, R30, R76 ;  /* 0x0000001e284c723c */ /* 0x000fec000000184c */
[C---:B------:R-:W-:Y:S01]  /*79b0*/  HMMA.16816.F32 R68, R24.reuse, R28, R68 ;  /* 0x0000001c1844723c */ /* 0x040fe20000001844 */
[----:B------:R-:W-:Y:S01]  /*79c0*/  FFMA.FTZ R41, R211, UR24, -R186 ;  /* 0x00000018d3297c23 */ /* 0x000fe200080108ba */
[--C-:B------:R-:W-:Y:S01]  /*79d0*/  FFMA.FTZ R42, R208, UR24, -R179.reuse ;  /* 0x00000018d02a7c23 */ /* 0x100fe200080108b3 */
[--C-:B------:R-:W-:Y:S01]  /*79e0*/  FFMA.FTZ R43, R204, UR24, -R179.reuse ;  /* 0x00000018cc2b7c23 */ /* 0x100fe200080108b3 */
[----:B------:R-:W-:Y:S01]  /*79f0*/  FFMA.FTZ R211, R196, UR24, -R179 ;  /* 0x00000018c4d37c23 */ /* 0x000fe200080108b3 */
[--C-:B------:R-:W-:Y:S01]  /*7a00*/  FFMA.FTZ R196, R207, UR24, -R172.reuse ;  /* 0x00000018cfc47c23 */ /* 0x100fe200080108ac */
[C---:B------:R-:W-:Y:S01]  /*7a10*/  HMMA.16816.F32 R80, R24.reuse, R30, R80 ;  /* 0x0000001e1850723c */ /* 0x040fe20000001850 */
[----:B------:R-:W-:Y:S01]  /*7a20*/  FFMA.FTZ R204, R199, UR24, -R172 ;  /* 0x00000018c7cc7c23 */ /* 0x000fe200080108ac */
[--C-:B------:R-:W-:Y:S01]  /*7a30*/  FFMA.FTZ R208, R201, UR24, -R186.reuse ;  /* 0x00000018c9d07c23 */ /* 0x100fe200080108ba */
[----:B------:R-:W-:Y:S01]  /*7a40*/  FFMA.FTZ R40, R215, UR24, -R186 ;  /* 0x00000018d7287c23 */ /* 0x000fe200080108ba */
[----:B------:R-:W-:Y:S01]  /*7a50*/  FFMA.FTZ R207, R209, UR24, -R172 ;  /* 0x00000018d1cf7c23 */ /* 0x000fe200080108ac */
[--C-:B------:R-:W-:Y:S01]  /*7a60*/  FFMA.FTZ R199, R205, UR24, -R186.reuse ;  /* 0x00000018cdc77c23 */ /* 0x100fe200080108ba */
[----:B------:R-:W5:Y:S01]  /*7a70*/  LDSM.16.MT88.4 R28, [R220+0xb800] ;  /* 0x00b80000dc1c783b */ /* 0x000f620000004200 */
[----:B------:R-:W-:Y:S01]  /*7a80*/  FFMA.FTZ R201, R202, UR24, -R169 ;  /* 0x00000018cac97c23 */ /* 0x000fe200080108a9 */
[C---:B------:R-:W-:Y:S01]  /*7a90*/  HMMA.16816.F32 R160, R24.reuse, R32, R160 ;  /* 0x0000002018a0723c */ /* 0x040fe200000018a0 */
[----:B------:R-:W-:Y:S01]  /*7aa0*/  MUFU.EX2 R40, R40 ;  /* 0x0000002800287308 */ /* 0x000fe20000000800 */
[--C-:B------:R-:W-:Y:S01]  /*7ab0*/  FFMA.FTZ R205, R178, UR24, -R179.reuse ;  /* 0x00000018b2cd7c23 */ /* 0x100fe200080108b3 */
[----:B------:R-:W-:Y:S01]  /*7ac0*/  FFMA.FTZ R186, R193, UR24, -R186 ;  /* 0x00000018c1ba7c23 */ /* 0x000fe200080108ba */
[----:B------:R-:W-:Y:S01]  /*7ad0*/  FFMA.FTZ R179, R174, UR24, -R179 ;  /* 0x00000018aeb37c23 */ /* 0x000fe200080108b3 */
[----:B------:R-:W-:Y:S01]  /*7ae0*/  FFMA.FTZ R193, R198, UR24, -R169 ;  /* 0x00000018c6c17c23 */ /* 0x000fe200080108a9 */
[----:B------:R-:W-:Y:S01]  /*7af0*/  HMMA.16816.F32 R148, R24, R34, R148 ;  /* 0x000000221894723c */ /* 0x000fe20000001894 */
[----:B-1----:R-:W-:Y:S01]  /*7b00*/  F2FP.F16.F32.PACK_AB R33, R180, R197 ;  /* 0x000000c5b421723e */ /* 0x002fe200000000ff */
[----:B------:R-:W1:Y:S01]  /*7b10*/  LDSM.16.MT88.4 R24, [R222+0x9c00] ;  /* 0x009c0000de18783b */ /* 0x000e620000004200 */
[----:B------:R-:W2:Y:S01]  /*7b20*/  MUFU.EX2 R41, R41 ;  /* 0x0000002900297308 */ /* 0x000ea20000000800 */
[--C-:B------:R-:W-:Y:S01]  /*7b30*/  FFMA.FTZ R174, R177, UR24, -R172.reuse ;  /* 0x00000018b1ae7c23 */ /* 0x100fe200080108ac */
[----:B------:R-:W-:Y:S01]  /*7b40*/  FFMA.FTZ R172, R171, UR24, -R172 ;  /* 0x00000018abac7c23 */ /* 0x000fe200080108ac */
[----:B------:R-:W-:-:S04]  /*7b50*/  FADD.FTZ R197, R197, R194 ;  /* 0x000000c2c5c57221 */ /* 0x000fc80000010000 */
[----:B------:R-:W-:Y:S01]  /*7b60*/  FADD.FTZ R180, R180, R197 ;  /* 0x000000c5b4b47221 */ /* 0x000fe20000010000 */
[----:B------:R-:W-:Y:S08]  /*7b70*/  MUFU.EX2 R42, R42 ;  /* 0x0000002a002a7308 */ /* 0x000ff00000000800 */
[----:B------:R-:W3:Y:S01]  /*7b80*/  MUFU.EX2 R43, R43 ;  /* 0x0000002b002b7308 */ /* 0x000ee20000000800 */
[----:B--2---:R-:W-:Y:S01]  /*7b90*/  F2FP.F16.F32.PACK_AB R32, R41, R40 ;  /* 0x000000282920723e */ /* 0x004fe200000000ff */
[----:B------:R-:W-:-:S04]  /*7ba0*/  FADD.FTZ R40, R40, R57 ;  /* 0x0000003928287221 */ /* 0x000fc80000010000 */
[----:B------:R-:W-:Y:S02]  /*7bb0*/  FADD.FTZ R40, R41, R40 ;  /* 0x0000002829287221 */ /* 0x000fe40000010000 */
[----:B------:R-:W2:Y:S08]  /*7bc0*/  MUFU.EX2 R211, R211 ;  /* 0x000000d300d37308 */ /* 0x000eb00000000800 */
[----:B------:R-:W-:Y:S01]  /*7bd0*/  MUFU.EX2 R196, R196 ;  /* 0x000000c400c47308 */ /* 0x000fe20000000800 */
[----:B---3--:R-:W-:Y:S01]  /*7be0*/  F2FP.F16.F32.PACK_AB R36, R43, R42 ;  /* 0x0000002a2b24723e */ /* 0x008fe200000000ff */
[----:B------:R-:W-:-:S04]  /*7bf0*/  FADD.FTZ R42, R42, R181 ;  /* 0x000000b52a2a7221 */ /* 0x000fc80000010000 */
[----:B------:R-:W-:Y:S02]  /*7c00*/  FADD.FTZ R43, R43, R42 ;  /* 0x0000002a2b2b7221 */ /* 0x000fe40000010000 */
        /* <DEDUP_REMOVED lines=13> */
[----:B------:R-:W2:Y:S01]  /*7ce0*/  MUFU.EX2 R201, R201 ;  /* 0x000000c900c97308 */ /* 0x000ea20000000800 */
[C---:B------:R-:W-:Y:S06]  /*7cf0*/  HMMA.16816.F32 R156, R36.reuse, R20, R156 ;  /* 0x00000014249c723c */ /* 0x040fec000000189c */
[----:B------:R-:W-:Y:S01]  /*7d00*/  HMMA.16816.F32 R152, R36, R22, R152 ;  /* 0x000000162498723c */ /* 0x000fe20000001898 */
[----:B------:R-:W1:Y:S01]  /*7d10*/  MUFU.EX2 R193, R193 ;  /* 0x000000c100c17308 */ /* 0x000e620000000800 */
[----:B---3--:R-:W-:Y:S01]  /*7d20*/  F2FP.F16.F32.PACK_AB R34, R208, R199 ;  /* 0x000000c7d022723e */ /* 0x008fe200000000ff */
[----:B------:R-:W-:-:S03]  /*7d30*/  FADD.FTZ R199, R199, R40 ;  /* 0x00000028c7c77221 */ /* 0x000fc60000010000 */
[C---:B------:R-:W-:Y:S01]  /*7d40*/  HMMA.16816.F32 R72, R36.reuse, R16, R72 ;  /* 0x000000102448723c */ /* 0x040fe20000001848 */
[----:B------:R-:W-:Y:S02]  /*7d50*/  FADD.FTZ R208, R208, R199 ;  /* 0x000000c7d0d07221 */ /* 0x000fe40000010000 */
[----:B------:R-:W3:Y:S01]  /*7d60*/  MUFU.EX2 R205, R205 ;  /* 0x000000cd00cd7308 */ /* 0x000ee20000000800 */
[C---:B--2---:R-:W-:Y:S01]  /*7d70*/  F2FP.F16.F32.PACK_AB R35, R184.reuse, R201 ;  /* 0x000000c9b823723e */ /* 0x044fe200000000ff */
[----:B------:R-:W-:Y:S01]  /*7d80*/  FADD.FTZ R201, R201, R180 ;  /* 0x000000b4c9c97221 */ /* 0x000fe20000010000 */
[C---:B------:R-:W-:Y:S03]  /*7d90*/  HMMA.16816.F32 R76, R36.reuse, R18, R76 ;  /* 0x00000012244c723c */ /* 0x040fe6000000184c */
[----:B------:R-:W-:Y:S02]  /*7da0*/  FADD.FTZ R184, R184, R201 ;  /* 0x000000c9b8b87221 */ /* 0x000fe40000010000 */
[----:B------:R-:W2:Y:S01]  /*7db0*/  MUFU.EX2 R174, R174 ;  /* 0x000000ae00ae7308 */ /* 0x000ea20000000800 */
[C---:B------:R-:W-:Y:S06]  /*7dc0*/  HMMA.16816.F32 R88, R36.reuse, R12, R88 ;  /* 0x0000000c2458723c */ /* 0x040fec0000001858 */
[C---:B------:R-:W-:Y:S01]  /*7dd0*/  HMMA.16816.F32 R92, R36.reuse, R14, R92 ;  /* 0x0000000e245c723c */ /* 0x040fe2000000185c */
[----:B------:R-:W-:Y:S05]  /*7de0*/  MUFU.EX2 R186, R186 ;  /* 0x000000ba00ba7308 */ /* 0x000fea0000000800 */
[C---:B----4-:R-:W-:Y:S03]  /*7df0*/  HMMA.16816.F32 R100, R36.reuse, R8, R100 ;  /* 0x000000082464723c */ /* 0x050fe60000001864 */
[----:B------:R-:W4:Y:S03]  /*7e00*/  MUFU.EX2 R179, R179 ;  /* 0x000000b300b37308 */ /* 0x000f260000000800 */
[C---:B------:R-:W-:Y:S05]  /*7e10*/  HMMA.16816.F32 R104, R36.reuse, R10, R104 ;  /* 0x0000000a2468723c */ /* 0x040fea0000001868 */
[----:B------:R-:W4:Y:S01]  /*7e20*/  MUFU.EX2 R172, R172 ;  /* 0x000000ac00ac7308 */ /* 0x000f220000000800 */
[C---:B-----5:R-:W-:Y:S06]  /*7e30*/  HMMA.16816.F32 R112, R36.reuse, R4, R112 ;  /* 0x000000042470723c */ /* 0x060fec0000001870 */
[----:B------:R-:W-:Y:S01]  /*7e40*/  HMMA.16816.F32 R116, R36, R6, R116 ;  /* 0x000000062474723c */ /* 0x000fe20000001874 */
[----:B------:R-:W-:Y:S05]  /*7e50*/  MUFU.EX2 R66, R66 ;  /* 0x0000004200427308 */ /* 0x000fea0000000800 */
[C---:B------:R-:W-:Y:S06]  /*7e60*/  HMMA.16816.F32 R160, R32.reuse, R20, R160 ;  /* 0x0000001420a0723c */ /* 0x040fec00000018a0 */
[C---:B------:R-:W-:Y:S01]  /*7e70*/  HMMA.16816.F32 R148, R32.reuse, R22, R148 ;  /* 0x000000162094723c */ /* 0x040fe20000001894 */
[----:B------:R-:W5:Y:S05]  /*7e80*/  LDSM.16.MT88.4 R20, [R220+0x9c00] ;  /* 0x009c0000dc14783b */ /* 0x000f6a0000004200 */
        /* <DEDUP_REMOVED lines=13> */
[----:B------:R-:W-:Y:S06]  /*7f60*/  HMMA.16816.F32 R128, R32, R30, R128 ;  /* 0x0000001e2080723c */ /* 0x000fec0000001880 */
[----:B------:R-:W-:Y:S01]  /*7f70*/  HMMA.16816.F32 R124, R36, R28, R124 ;  /* 0x0000001c247c723c */ /* 0x000fe2000000187c */
[----:B------:R-:W-:-:S05]  /*7f80*/  FFMA.FTZ R33, R44, UR24, -R169 ;  /* 0x000000182c217c23 */ /* 0x000fca00080108a9 */
[----:B------:R-:W-:Y:S01]  /*7f90*/  HMMA.16816.F32 R132, R36, R30, R132 ;  /* 0x0000001e2484723c */ /* 0x000fe20000001884 */
[----:B------:R-:W5:Y:S01]  /*7fa0*/  MUFU.EX2 R33, R33 ;  /* 0x0000002100217308 */ /* 0x000f620000000800 */
[----:B------:R-:W-:Y:S01]  /*7fb0*/  F2FP.F16.F32.PACK_AB R28, R210, R191 ;  /* 0x000000bfd21c723e */ /* 0x000fe200000000ff */
[----:B------:R-:W-:Y:S01]  /*7fc0*/  FADD.FTZ R191, R191, R208 ;  /* 0x000000d0bfbf7221 */ /* 0x000fe20000010000 */
[----:B-1----:R-:W-:Y:S01]  /*7fd0*/  F2FP.F16.F32.PACK_AB R29, R170, R193 ;  /* 0x000000c1aa1d723e */ /* 0x002fe200000000ff */
[----:B------:R-:W-:Y:S02]  /*7fe0*/  FADD.FTZ R193, R193, R184 ;  /* 0x000000b8c1c17221 */ /* 0x000fe40000010000 */
[----:B---3--:R-:W-:Y:S01]  /*7ff0*/  F2FP.F16.F32.PACK_AB R36, R205, R182 ;  /* 0x000000b6cd24723e */ /* 0x008fe200000000ff */
[----:B------:R-:W-:Y:S01]  /*8000*/  FADD.FTZ R182, R182, R211 ;  /* 0x000000d3b6b67221 */ /* 0x000fe20000010000 */
[----:B--2---:R-:W-:Y:S01]  /*8010*/  F2FP.F16.F32.PACK_AB R37, R175, R174 ;  /* 0x000000aeaf25723e */ /* 0x004fe200000000ff */
[----:B------:R-:W-:Y:S01]  /*8020*/  FADD.FTZ R174, R174, R203 ;  /* 0x000000cbaeae7221 */ /* 0x000fe20000010000 */
[----:B----4-:R-:W-:Y:S01]  /*8030*/  F2FP.F16.F32.PACK_AB R38, R179, R176 ;  /* 0x000000b0b326723e */ /* 0x010fe200000000ff */
[----:B------:R-:W-:Y:S01]  /*8040*/  FADD.FTZ R210, R210, R191 ;  /* 0x000000bfd2d27221 */ /* 0x000fe20000010000 */
[----:B------:R-:W-:Y:S01]  /*8050*/  F2FP.F16.F32.PACK_AB R39, R172, R173 ;  /* 0x000000adac27723e */ /* 0x000fe200000000ff */
[----:B------:R-:W-:Y:S01]  /*8060*/  FADD.FTZ R193, R170, R193 ;  /* 0x000000c1aac17221 */ /* 0x000fe20000010000 */
[----:B------:R-:W-:Y:S01]  /*8070*/  F2FP.F16.F32.PACK_AB R30, R186, R185 ;  /* 0x000000b9ba1e723e */ /* 0x000fe200000000ff */
[----:B------:R-:W-:Y:S01]  /*8080*/  FADD.FTZ R205, R205, R182 ;  /* 0x000000b6cdcd7221 */ /* 0x000fe20000010000 */
[----:B------:R-:W-:Y:S01]  /*8090*/  FADD.FTZ R174, R175, R174 ;  /* 0x000000aeafae7221 */ /* 0x000fe20000010000 */
[----:B-----5:R-:W-:Y:S01]  /*80a0*/  F2FP.F16.F32.PACK_AB R31, R33, R66 ;  /* 0x00000042211f723e */ /* 0x020fe200000000ff */
[----:B------:R-:W-:Y:S01]  /*80b0*/  FADD.FTZ R185, R185, R210 ;  /* 0x000000d2b9b97221 */ /* 0x000fe20000010000 */
[----:B------:R-:W-:Y:S01]  /*80c0*/  FADD.FTZ R66, R66, R193 ;  /* 0x000000c142427221 */ /* 0x000fe20000010000 */
[----:B------:R-:W-:Y:S01]  /*80d0*/  FADD.FTZ R176, R176, R205 ;  /* 0x000000cdb0b07221 */ /* 0x000fe20000010000 */
[----:B------:R-:W-:Y:S01]  /*80e0*/  FADD.FTZ R173, R173, R174 ;  /* 0x000000aeadad7221 */ /* 0x000fe20000010000 */
[----:B------:R-:W-:Y:S01]  /*80f0*/  HMMA.16816.F32 R156, R36, R24, R156 ;  /* 0x00000018249c723c */ /* 0x000fe2000000189c */
[----:B------:R-:W-:Y:S01]  /*8100*/  FADD.FTZ R239, R186, R185 ;  /* 0x000000b9baef7221 */ /* 0x000fe20000010000 */
[----:B------:R-:W-:Y:S01]  /*8110*/  FADD.FTZ R234, R33, R66 ;  /* 0x0000004221ea7221 */ /* 0x000fe20000010000 */
[----:B------:R-:W-:Y:S01]  /*8120*/  FADD.FTZ R237, R179, R176 ;  /* 0x000000b0b3ed7221 */ /* 0x000fe20000010000 */
[----:B------:R-:W-:-:S02]  /*8130*/  FADD.FTZ R235, R172, R173 ;  /* 0x000000adaceb7221 */ /* 0x000fc40000010000 */
        /* <DEDUP_REMOVED lines=27> */
[----:B------:R-:W-:Y:S02]  /*82f0*/  USHF.R.S32.HI UR4, URZ, 0x1f, UR25 ;  /* 0x0000001f3f047899 */ /* 0x000fe40008011419 */
[----:B------:R-:W-:Y:S02]  /*8300*/  UIMAD.WIDE.U32 UR26, UR25, UR10, URZ ;  /* 0x0000000a191a72a5 */ /* 0x000fe4000f8e003f */
[----:B------:R-:W-:Y:S02]  /*8310*/  UIMAD UR4, UR4, UR10, URZ ;  /* 0x0000000a040472a4 */ /* 0x000fe4000f8e023f */
[----:B------:R-:W-:Y:S02]  /*8320*/  UISETP.NE.AND UP0, UPT, UR23, 0x3, UPT ;  /* 0x000000031700788c */ /* 0x000fe4000bf05270 */
[----:B------:R-:W-:Y:S01]  /*8330*/  UIMAD UR4, UR25, UR11, UR4 ;  /* 0x0000000b190472a4 */ /* 0x000fe2000f8e0204 */
[----:B------:R-:W-:Y:S02]  /*8340*/  IMAD.U32 R8, RZ, RZ, UR26 ;  /* 0x0000001aff087e24 */ /* 0x000fe4000f8e00ff */
[----:B------:R-:W-:Y:S01]  /*8350*/  IMAD.U32 R9, RZ, RZ, UR27 ;  /* 0x0000001bff097e24 */ /* 0x000fe2000f8e00ff */
[----:B------:R-:W-:Y:S01]  /*8360*/  UIADD3 UR4, UR27, UR4, URZ ;  /* 0x000000041b047290 */ /* 0x000fe2000fffe03f */
[----:B------:R-:W-:Y:S01]  /*8370*/  BAR.SYNC.DEFER_BLOCKING 0x0 ;  /* 0x0000000000007b1d */ /* 0x000fe20000010000 */
[----:B------:R-:W-:-:S04]  /*8380*/  LEA R4, P0, R8, R232, 0x6 ;  /* 0x000000e808047211 */ /* 0x000fc800078030ff */
[----:B------:R-:W-:Y:S01]  /*8390*/  IMAD.U32 R5, RZ, RZ, UR4 ;  /* 0x00000004ff057e24 */ /* 0x000fe2000f8e00ff */
[----:B------:R-:W-:Y:S01]  /*83a0*/  LEA R6, P1, R4, UR6, 0x1 ;  /* 0x0000000604067c11 */ /* 0x000fe2000f8208ff */
[----:B------:R-:W-:-:S03]  /*83b0*/  UIADD3 UR4, UR23, -0x3, URZ ;  /* 0xfffffffd17047890 */ /* 0x000fc6000fffe03f */
[----:B------:R-:W-:Y:S02]  /*83c0*/  LEA.HI.X R5, R8, R241, R5, 0x6, P0 ;  /* 0x000000f108057211 */ /* 0x000fe400000f3405 */
[----:B------:R-:W-:Y:S02]  /*83d0*/  IADD3 R8, P0, R6, UR22, RZ ;  /* 0x0000001606087c10 */ /* 0x000fe4000ff1e0ff */
[----:B------:R-:W-:-:S04]  /*83e0*/  LEA.HI.X R7, R4, UR7, R5, 0x1, P1 ;  /* 0x0000000704077c11 */ /* 0x000fc800088f0c05 */
[----:B------:R-:W-:Y:S01]  /*83f0*/  IADD3.X R9, R7, UR21, RZ, P0, !PT ;  /* 0x0000001507097c10 */ /* 0x000fe200087fe4ff */
        /* <DEDUP_REMOVED lines=17> */
[----:B------:R-:W5:Y:S04]  /*8510*/  LDSM.16.M88.4 R188, [R223] ;  /* 0x00000000dfbc783b */ /* 0x000f680000000200 */
[----:B------:R-:W5:Y:S04]  /*8520*/  LDSM.16.M88.4 R196, [R221+0x6000] ;  /* 0x00600000ddc4783b */ /* 0x000f680000000200 */
[----:B------:R-:W5:Y:S04]  /*8530*/  LDSM.16.M88.4 R208, [R221+0x6c00] ;  /* 0x006c0000ddd0783b */ /* 0x000f680000000200 */
[----:B------:R-:W5:Y:S01]  /*8540*/  LDSM.16.M88.4 R192, [R221+0x6800] ;  /* 0x00680000ddc0783b */ /* 0x000f620000000200 */
[C---:B--2---:R-:W-:Y:S03]  /*8550*/  HMMA.16816.F32 R20, R60.reuse, R172, RZ ;  /* 0x000000ac3c14723c */ /* 0x044fe600000018ff */
[----:B------:R-:W-:Y:S04]  /*8560*/  LDSM.16.M88.4 R48, [R224+0x7000] ;  /* 0x00700000e030783b */ /* 0x000fe80000000200 */
[----:B------:R-:W-:Y:S01]  /*8570*/  LDSM.16.M88.4 R52, [R225+0x3000] ;  /* 0x00300000e134783b */ /* 0x000fe20000000200 */
[----:B------:R-:W-:Y:S03]  /*8580*/  HMMA.16816.F32 R16, R60, R174, RZ ;  /* 0x000000ae3c10723c */ /* 0x000fe600000018ff */
[----:B------:R-:W-:Y:S03]  /*8590*/  LDSM.16.M88.4 R44, [R224+0x7400] ;  /* 0x00740000e02c783b */ /* 0x000fe60000000200 */
[C---:B------:R-:W-:Y:S01]  /*85a0*/  HMMA.16816.F32 R176, R56.reuse, R172, RZ ;  /* 0x000000ac38b0723c */ /* 0x040fe200000018ff */
[----:B------:R-:W-:Y:S04]  /*85b0*/  LDSM.16.M88.4 R40, [R224+0x7800] ;  /* 0x00780000e028783b */ /* 0x000fe80000000200 */
[----:B------:R-:W-:Y:S01]  /*85c0*/  LDSM.16.M88.4 R204, [R223+0x3000] ;  /* 0x00300000dfcc783b */ /* 0x000fe20000000200 */
[C---:B------:R-:W-:Y:S03]  /*85d0*/  HMMA.16816.F32 R172, R56.reuse, R174, RZ ;  /* 0x000000ae38ac723c */ /* 0x040fe600000018ff */
[----:B------:R-:W0:Y:S03]  /*85e0*/  LDGDEPBAR ;  /* 0x00000000000079af */ /* 0x000e260000000000 */
[-C--:B---3--:R-:W-:Y:S06]  /*85f0*/  HMMA.16816.F32 R184, R56, R180.reuse, RZ ;  /* 0x000000b438b8723c */ /* 0x088fec00000018ff */
[C---:B------:R-:W-:Y:S06]  /*8600*/  HMMA.16816.F32 R28, R60.reuse, R180, RZ ;  /* 0x000000b43c1c723c */ /* 0x040fec00000018ff */
[-C--:B------:R-:W-:Y:S06]  /*8610*/  HMMA.16816.F32 R24, R60, R182.reuse, RZ ;  /* 0x000000b63c18723c */ /* 0x080fec00000018ff */
[----:B------:R-:W-:Y:S06]  /*8620*/  HMMA.16816.F32 R180, R56, R182, RZ ;  /* 0x000000b638b4723c */ /* 0x000fec00000018ff */
[C---:B----4-:R-:W-:Y:S06]  /*8630*/  HMMA.16816.F32 R12, R60.reuse, R164, RZ ;  /* 0x000000a43c0c723c */ /* 0x050fec00000018ff */
[----:B-1----:R-:W-:Y:S06]  /*8640*/  HMMA.16816.F32 R8, R60, R166, RZ ;  /* 0x000000a63c08723c */ /* 0x002fec00000018ff */
[----:B------:R-:W-:Y:S06]  /*8650*/  HMMA.16816.F32 R168, R56, R164, RZ ;  /* 0x000000a438a8723c */ /* 0x000fec00000018ff */
[-C--:B-----5:R-:W-:Y:S06]  /*8660*/  HMMA.16816.F32 R4, R60, R36.reuse, RZ ;  /* 0x000000243c04723c */ /* 0x0a0fec00000018ff */
[C---:B------:R-:W-:Y:S06]  /*8670*/  HMMA.16816.F32 R64, R56.reuse, R36, RZ ;  /* 0x000000243840723c */ /* 0x040fec00000018ff */
[----:B------:R-:W-:Y:S06]  /*8680*/  HMMA.16816.F32 R164, R56, R166, RZ ;  /* 0x000000a638a4723c */ /* 0x000fec00000018ff */
[-C--:B------:R-:W-:Y:S06]  /*8690*/  HMMA.16816.F32 R60, R60, R38.reuse, RZ ;  /* 0x000000263c3c723c */ /* 0x080fec00000018ff */
[----:B------:R-:W-:Y:S01]  /*86a0*/  HMMA.16816.F32 R56, R56, R38, RZ ;  /* 0x000000263838723c */ /* 0x000fe200000018ff */
[----:B------:R-:W-:Y:S05]  /*86b0*/  LDSM.16.M88.4 R36, [R224+0x7c00] ;  /* 0x007c0000e024783b */ /* 0x000fea0000000200 */
[C---:B------:R-:W-:Y:S06]  /*86c0*/  HMMA.16816.F32 R20, R200.reuse, R32, R20 ;  /* 0x00000020c814723c */ /* 0x040fec0000001814 */
[----:B------:R-:W-:Y:S06]  /*86d0*/  HMMA.16816.F32 R16, R200, R34, R16 ;  /* 0x00000022c810723c */ /* 0x000fec0000001810 */
[C---:B------:R-:W-:Y:S06]  /*86e0*/  HMMA.16816.F32 R176, R188.reuse, R32, R176 ;  /* 0x00000020bcb0723c */ /* 0x040fec00000018b0 */
[C---:B------:R-:W-:Y:S01]  /*86f0*/  HMMA.16816.F32 R172, R188.reuse, R34, R172 ;  /* 0x00000022bcac723c */ /* 0x040fe200000018ac */
[----:B------:R-:W1:Y:S05]  /*8700*/  LDSM.16.M88.4 R32, [R225+0x2000] ;  /* 0x00200000e120783b */ /* 0x000e6a0000000200 */
[-C--:B------:R-:W-:Y:S06]  /*8710*/  HMMA.16816.F32 R184, R188, R196.reuse, R184 ;  /* 0x000000c4bcb8723c */ /* 0x080fec00000018b8 */
[C---:B------:R-:W-:Y:S06]  /*8720*/  HMMA.16816.F32 R28, R200.reuse, R196, R28 ;  /* 0x000000c4c81c723c */ /* 0x040fec000000181c */
[-C--:B------:R-:W-:Y:S06]  /*8730*/  HMMA.16816.F32 R24, R200, R198.reuse, R24 ;  /* 0x000000c6c818723c */ /* 0x080fec0000001818 */
[----:B------:R-:W-:Y:S01]  /*8740*/  HMMA.16816.F32 R180, R188, R198, R180 ;  /* 0x000000c6bcb4723c */ /* 0x000fe200000018b4 */
[----:B------:R-:W-:Y:S05]  /*8750*/  LDSM.16.M88.4 R196, [R221+0x7400] ;  /* 0x00740000ddc4783b */ /* 0x000fea0000000200 */
[C---:B------:R-:W-:Y:S06]  /*8760*/  HMMA.16816.F32 R4, R200.reuse, R208, R4 ;  /* 0x000000d0c804723c */ /* 0x040fec0000001804 */
[C---:B------:R-:W-:Y:S06]  /*8770*/  HMMA.16816.F32 R12, R200.reuse, R192, R12 ;  /* 0x000000c0c80c723c */ /* 0x040fec000000180c */
[C---:B------:R-:W-:Y:S06]  /*8780*/  HMMA.16816.F32 R8, R200.reuse, R194, R8 ;  /* 0x000000c2c808723c */ /* 0x040fec0000001808 */
[----:B------:R-:W-:Y:S01]  /*8790*/  HMMA.16816.F32 R60, R200, R210, R60 ;  /* 0x000000d2c83c723c */ /* 0x000fe2000000183c */
[----:B------:R-:W-:Y:S05]  /*87a0*/  LDSM.16.M88.4 R200, [R221+0x7000] ;  /* 0x00700000ddc8783b */ /* 0x000fea0000000200 */
[C---:B------:R-:W-:Y:S06]  /*87b0*/  HMMA.16816.F32 R64, R188.reuse, R208, R64 ;  /* 0x000000d0bc40723c */ /* 0x040fec0000001840 */
[C---:B------:R-:W-:Y:S06]  /*87c0*/  HMMA.16816.F32 R168, R188.reuse, R192, R168 ;  /* 0x000000c0bca8723c */ /* 0x040fec00000018a8 */
[C---:B------:R-:W-:Y:S01]  /*87d0*/  HMMA.16816.F32 R56, R188.reuse, R210, R56 ;  /* 0x000000d2bc38723c */ /* 0x040fe20000001838 */
[----:B------:R-:W2:Y:S05]  /*87e0*/  LDSM.16.M88.4 R208, [R223+0x2000] ;  /* 0x00200000dfd0783b */ /* 0x000eaa0000000200 */
[----:B------:R-:W-:Y:S01]  /*87f0*/  HMMA.16816.F32 R164, R188, R194, R164 ;  /* 0x000000c2bca4723c */ /* 0x000fe200000018a4 */
[----:B------:R-:W3:Y:S04]  /*8800*/  LDSM.16.M88.4 R192, [R221+0x7800] ;  /* 0x00780000ddc0783b */ /* 0x000ee80000000200 */
[----:B------:R-:W4:Y:S01]  /*8810*/  LDSM.16.M88.4 R188, [R221+0x7c00] ;  /* 0x007c0000ddbc783b */ /* 0x000f220000000200 */
[-C--:B-1----:R-:W-:Y:S06]  /*8820*/  HMMA.16816.F32 R184, R32, R48.reuse, R184 ;  /* 0x0000003020b8723c */ /* 0x082fec00000018b8 */
[C---:B------:R-:W-:Y:S06]  /*8830*/  HMMA.16816.F32 R28, R52.reuse, R48, R28 ;  /* 0x00000030341c723c */ /* 0x040fec000000181c */
[-C--:B------:R-:W-:Y:S06]  /*8840*/  HMMA.16816.F32 R24, R52, R50.reuse, R24 ;  /* 0x000000323418723c */ /* 0x080fec0000001818 */
[----:B------:R-:W-:Y:S01]  /*8850*/  HMMA.16816.F32 R180, R32, R50, R180 ;  /* 0x0000003220b4723c */ /* 0x000fe200000018b4 */
[----:B------:R-:W-:Y:S05]  /*8860*/  LDSM.16.M88.4 R48, [R225+0x5000] ;  /* 0x00500000e130783b */ /* 0x000fea0000000200 */
        /* <DEDUP_REMOVED lines=9> */
[----:B------:R-:W1:Y:S05]  /*8900*/  LDSM.16.M88.4 R44, [R224+0x8000] ;  /* 0x00800000e02c783b */ /* 0x000e6a0000000200 */
[C---:B------:R-:W-:Y:S06]  /*8910*/  HMMA.16816.F32 R168, R32.reuse, R40, R168 ;  /* 0x0000002820a8723c */ /* 0x040fec00000018a8 */
[C---:B------:R-:W-:Y:S01]  /*8920*/  HMMA.16816.F32 R164, R32.reuse, R42, R164 ;  /* 0x0000002a20a4723c */ /* 0x040fe200000018a4 */
[----:B------:R-:W5:Y:S05]  /*8930*/  LDSM.16.M88.4 R40, [R224+0x8400] ;  /* 0x00840000e028783b */ /* 0x000f6a0000000200 */
[C---:B------:R-:W-:Y:S06]  /*8940*/  HMMA.16816.F32 R64, R32.reuse, R36, R64 ;  /* 0x000000242040723c */ /* 0x040fec0000001840 */
[----:B------:R-:W-:Y:S01]  /*8950*/  HMMA.16816.F32 R56, R32, R38, R56 ;  /* 0x000000262038723c */ /* 0x000fe20000001838 */
[----:B------:R-:W5:Y:S04]  /*8960*/  LDSM.16.M88.4 R32, [R224+0x8c00] ;  /* 0x008c0000e020783b */ /* 0x000f680000000200 */
[----:B------:R-:W-:Y:S01]  /*8970*/  LDSM.16.M88.4 R36, [R224+0x8800] ;  /* 0x00880000e024783b */ /* 0x000fe20000000200 */
[-C--:B--2---:R-:W-:Y:S06]  /*8980*/  HMMA.16816.F32 R184, R208, R200.reuse, R184 ;  /* 0x000000c8d0b8723c */ /* 0x084fec00000018b8 */
[C---:B------:R-:W-:Y:S06]  /*8990*/  HMMA.16816.F32 R28, R204.reuse, R200, R28 ;  /* 0x000000c8cc1c723c */ /* 0x040fec000000181c */
[-C--:B------:R-:W-:Y:S06]  /*89a0*/  HMMA.16816.F32 R24, R204, R202.reuse, R24 ;  /* 0x000000cacc18723c */ /* 0x080fec0000001818 */
[----:B------:R-:W-:Y:S06]  /*89b0*/  HMMA.16816.F32 R180, R208, R202, R180 ;  /* 0x000000cad0b4723c */ /* 0x000fec00000018b4 */
[C---:B------:R-:W-:Y:S06]  /*89c0*/  HMMA.16816.F32 R20, R204.reuse, R196, R20 ;  /* 0x000000c4cc14723c */ /* 0x040fec0000001814 */
[----:B------:R-:W-:Y:S06]  /*89d0*/  HMMA.16816.F32 R16, R204, R198, R16 ;  /* 0x000000c6cc10723c */ /* 0x000fec0000001810 */
[C---:B------:R-:W-:Y:S06]  /*89e0*/  HMMA.16816.F32 R176, R208.reuse, R196, R176 ;  /* 0x000000c4d0b0723c */ /* 0x040fec00000018b0 */
[C---:B------:R-:W-:Y:S01]  /*89f0*/  HMMA.16816.F32 R172, R208.reuse, R198, R172 ;  /* 0x000000c6d0ac723c */ /* 0x040fe200000018ac */
[----:B------:R-:W-:Y:S05]  /*8a00*/  LDSM.16.M88.4 R196, [R223+0x4000] ;  /* 0x00400000dfc4783b */ /* 0x000fea0000000200 */
[C---:B---3--:R-:W-:Y:S01]  /*8a10*/  HMMA.16816.F32 R200, R208.reuse, R192, R168 ;  /* 0x000000c0d0c8723c */ /* 0x048fe200000018a8 */
[----:B------:R-:W2:Y:S05]  /*8a20*/  LDSM.16.M88.4 R168, [R221+0x8000] ;  /* 0x00800000dda8783b */ /* 0x000eaa0000000200 */
[C---:B------:R-:W-:Y:S06]  /*8a30*/  HMMA.16816.F32 R164, R208.reuse, R194, R164 ;  /* 0x000000c2d0a4723c */ /* 0x040fec00000018a4 */
[C---:B----4-:R-:W-:Y:S06]  /*8a40*/  HMMA.16816.F32 R64, R208.reuse, R188, R64 ;  /* 0x000000bcd040723c */ /* 0x050fec0000001840 */
[----:B------:R-:W-:Y:S01]  /*8a50*/  HMMA.16816.F32 R208, R208, R190, R56 ;  /* 0x000000bed0d0723c */ /* 0x000fe20000001838 */
[----:B------:R-:W3:Y:S05]  /*8a60*/  LDSM.16.M88.4 R56, [R223+0x5000] ;  /* 0x00500000df38783b */ /* 0x000eea0000000200 */
[----:B------:R-:W-:Y:S06]  /*8a70*/  HMMA.16816.F32 R4, R204, R188, R4 ;  /* 0x000000bccc04723c */ /* 0x000fec0000001804 */
[-C--:B-1----:R-:W-:Y:S06]  /*8a80*/  HMMA.16816.F32 R184, R52, R44.reuse, R184 ;  /* 0x0000002c34b8723c */ /* 0x082fec00000018b8 */
[C---:B------:R-:W-:Y:S06]  /*8a90*/  HMMA.16816.F32 R28, R48.reuse, R44, R28 ;  /* 0x0000002c301c723c */ /* 0x040fec000000181c */
[-C--:B------:R-:W-:Y:S06]  /*8aa0*/  HMMA.16816.F32 R24, R48, R46.reuse, R24 ;  /* 0x0000002e3018723c */ /* 0x080fec0000001818 */
[----:B------:R-:W-:Y:S01]  /*8ab0*/  HMMA.16816.F32 R180, R52, R46, R180 ;  /* 0x0000002e34b4723c */ /* 0x000fe200000018b4 */
[----:B------:R-:W1:Y:S05]  /*8ac0*/  LDSM.16.M88.4 R44, [R221+0x8400] ;  /* 0x00840000dd2c783b */ /* 0x000e6a0000000200 */
[----:B------:R-:W-:Y:S06]  /*8ad0*/  HMMA.16816.F32 R60, R204, R190, R60 ;  /* 0x000000becc3c723c */ /* 0x000fec000000183c */
[----:B-----5:R-:W-:Y:S06]  /*8ae0*/  HMMA.16816.F32 R176, R52, R40, R176 ;  /* 0x0000002834b0723c */ /* 0x020fec00000018b0 */
[----:B------:R-:W-:Y:S06]  /*8af0*/  HMMA.16816.F32 R12, R204, R192, R12 ;  /* 0x000000c0cc0c723c */ /* 0x000fec000000180c */
[-C--:B------:R-:W-:Y:S06]  /*8b00*/  HMMA.16816.F32 R4, R48, R32.reuse, R4 ;  /* 0x000000203004723c */ /* 0x080fec0000001804 */
[----:B------:R-:W-:Y:S06]  /*8b10*/  HMMA.16816.F32 R64, R52, R32, R64 ;  /* 0x000000203440723c */ /* 0x000fec0000001840 */
[----:B--2---:R-:W-:Y:S01]  /*8b20*/  HMMA.16816.F32 R184, R196, R168, R184 ;  /* 0x000000a8c4b8723c */ /* 0x004fe200000018b8 */
[----:B------:R-:W-:-:S05]  /*8b30*/  IMAD.U32 R33, RZ, RZ, UR4 ;  /* 0x00000004ff217e24 */ /* 0x000fca000f8e00ff */
[C---:B------:R-:W-:Y:S06]  /*8b40*/  HMMA.16816.F32 R16, R48.reuse, R42, R16 ;  /* 0x0000002a3010723c */ /* 0x040fec0000001810 */
[----:B------:R-:W-:Y:S06]  /*8b50*/  HMMA.16816.F32 R20, R48, R40, R20 ;  /* 0x000000283014723c */ /* 0x000fec0000001814 */
[----:B------:R-:W-:Y:S06]  /*8b60*/  HMMA.16816.F32 R8, R204, R194, R8 ;  /* 0x000000c2cc08723c */ /* 0x000fec0000001808 */
[C---:B------:R-:W-:Y:S06]  /*8b70*/  HMMA.16816.F32 R172, R52.reuse, R42, R172 ;  /* 0x0000002a34ac723c */ /* 0x040fec00000018ac */
[C---:B------:R-:W-:Y:S06]  /*8b80*/  HMMA.16816.F32 R200, R52.reuse, R36, R200 ;  /* 0x0000002434c8723c */ /* 0x040fec00000018c8 */
[C---:B------:R-:W-:Y:S06]  /*8b90*/  HMMA.16816.F32 R164, R52.reuse, R38, R164 ;  /* 0x0000002634a4723c */ /* 0x040fec00000018a4 */
[----:B------:R-:W-:Y:S06]  /*8ba0*/  HMMA.16816.F32 R208, R52, R34, R208 ;  /* 0x0000002234d0723c */ /* 0x000fec00000018d0 */
[----:B---3--:R-:W-:Y:S01]  /*8bb0*/  HMMA.16816.F32 R28, R56, R168, R28 ;  /* 0x000000a8381c723c */ /* 0x008fe2000000181c */
[----:B------:R-:W-:-:S04]  /*8bc0*/  IMAD R55, R33, 0x40, R242 ;  /* 0x0000004021377824 */ /* 0x000fc800078e02f2 */
[C---:B------:R-:W-:Y:S01]  /*8bd0*/  VIADD R33, R55.reuse, 0x1 ;  /* 0x0000000137217836 */ /* 0x040fe20000000000 */
[----:B------:R-:W-:Y:S01]  /*8be0*/  HMMA.16816.F32 R24, R56, R170, R24 ;  /* 0x000000aa3818723c */ /* 0x000fe20000001818 */
[C---:B------:R-:W-:Y:S01]  /*8bf0*/  VIADD R41, R55.reuse, 0x9 ;  /* 0x0000000937297836 */ /* 0x040fe20000000000 */
[CC--:B------:R-:W-:Y:S01]  /*8c00*/  ISETP.GE.AND P6, PT, R55.reuse, R238.reuse, PT ;  /* 0x000000ee3700720c */ /* 0x0c0fe20003fc6270 */
[----:B------:R-:W-:Y:S01]  /*8c10*/  VIADD R169, R55, 0x19 ;  /* 0x0000001937a97836 */ /* 0x000fe20000000000 */
[C---:B------:R-:W-:Y:S02]  /*8c20*/  ISETP.GE.AND P2, PT, R33.reuse, R238, PT ;  /* 0x000000ee2100720c */ /* 0x040fe40003f46270 */
[----:B------:R-:W-:Y:S01]  /*8c30*/  HMMA.16816.F32 R60, R48, R34, R60 ;  /* 0x00000022303c723c */ /* 0x000fe2000000183c */
[C---:B------:R-:W-:Y:S02]  /*8c40*/  ISETP.GE.AND P3, PT, R33.reuse, R236, PT ;  /* 0x000000ec2100720c */ /* 0x040fe40003f66270 */
[----:B------:R-:W-:-:S02]  /*8c50*/  ISETP.GE.AND P4, PT, R33, R3, PT ;  /* 0x000000032100720c */ /* 0x000fc40003f86270 */
[----:B------:R-:W-:Y:S01]  /*8c60*/  ISETP.GE.AND P1, PT, R33, R2, PT ;  /* 0x000000022100720c */ /* 0x000fe20003f26270 */
[C---:B------:R-:W-:Y:S01]  /*8c70*/  HMMA.16816.F32 R180, R196.reuse, R170, R180 ;  /* 0x000000aac4b4723c */ /* 0x040fe200000018b4 */
[----:B------:R-:W2:Y:S01]  /*8c80*/  LDSM.16.M88.4 R32, [R221+0x8800] ;  /* 0x00880000dd20783b */ /* 0x000ea20000000200 */
[----:B------:R-:W-:Y:S02]  /*8c90*/  FSEL R187, R187, -INF , !P3 ;  /* 0xff800000bbbb7808 */ /* 0x000fe40005800000 */
[C---:B------:R-:W-:Y:S02]  /*8ca0*/  ISETP.GE.AND P0, PT, R55.reuse, R236, PT ;  /* 0x000000ec3700720c */ /* 0x040fe40003f06270 */
[----:B-1----:R-:W-:Y:S01]  /*8cb0*/  HMMA.16816.F32 R176, R196, R44, R176 ;  /* 0x0000002cc4b0723c */ /* 0x002fe200000018b0 */
[C---:B------:R-:W-:Y:S01]  /*8cc0*/  ISETP.GE.AND P3, PT, R55.reuse, R3, PT ;  /* 0x000000033700720c */ /* 0x040fe20003f66270 */
[----:B------:R-:W-:Y:S01]  /*8cd0*/  VIADD R171, R55, 0x18 ;  /* 0x0000001837ab7836 */ /* 0x000fe20000000000 */
[----:B------:R-:W-:-:S02]  /*8ce0*/  FSEL R53, R185, -INF , !P2 ;  /* 0xff800000b9357808 */ /* 0x000fc40005000000 */
[----:B------:R-:W-:Y:S01]  /*8cf0*/  FSEL R31, R31, -INF , !P1 ;  /* 0xff8000001f1f7808 */ /* 0x000fe20004800000 */
[----:B------:R-:W-:Y:S06]  /*8d00*/  HMMA.16816.F32 R12, R48, R36, R12 ;  /* 0x00000024300c723c */ /* 0x000fec000000180c */
[----:B------:R-:W-:Y:S01]  /*8d10*/  HMMA.16816.F32 R16, R56, R46, R16 ;  /* 0x0000002e3810723c */ /* 0x000fe20000001810 */
[----:B------:R-:W-:-:S05]  /*8d20*/  VIADD R37, R55, 0x8 ;  /* 0x0000000837257836 */ /* 0x000fca0000000000 */
[----:B------:R-:W-:Y:S01]  /*8d30*/  HMMA.16816.F32 R20, R56, R44, R20 ;  /* 0x0000002c3814723c */ /* 0x000fe20000001814 */
[C---:B------:R-:W-:Y:S02]  /*8d40*/  ISETP.GE.AND P2, PT, R37.reuse, R3, PT ;  /* 0x000000032500720c */ /* 0x040fe40003f46270 */
[----:B------:R-:W-:-:S03]  /*8d50*/  ISETP.GE.AND P5, PT, R37, R238, PT ;  /* 0x000000ee2500720c */ /* 0x000fc60003fa6270 */
[----:B------:R-:W-:Y:S01]  /*8d60*/  HMMA.16816.F32 R8, R48, R38, R8 ;  /* 0x000000263008723c */ /* 0x000fe20000001808 */
[----:B------:R-:W-:Y:S01]  /*8d70*/  FSEL R44, R29, -INF , !P4 ;  /* 0xff8000001d2c7808 */ /* 0x000fe20006000000 */
[----:B------:R-:W-:Y:S01]  /*8d80*/  VIADD R29, R55, 0x10 ;  /* 0x00000010371d7836 */ /* 0x000fe20000000000 */
[----:B------:R-:W-:Y:S02]  /*8d90*/  ISETP.GE.AND P4, PT, R41, R3, PT ;  /* 0x000000032900720c */ /* 0x000fe40003f86270 */
[----:B------:R-:W-:Y:S01]  /*8da0*/  FSEL R45, R180, -INF , !P5 ;  /* 0xff800000b42d7808 */ /* 0x000fe20006800000 */
[C---:B------:R-:W-:Y:S01]  /*8db0*/  HMMA.16816.F32 R172, R196.reuse, R46, R172 ;  /* 0x0000002ec4ac723c */ /* 0x040fe200000018ac */
[----:B------:R-:W-:Y:S02]  /*8dc0*/  FSEL R51, R184, -INF , !P6 ;  /* 0xff800000b8337808 */ /* 0x000fe40007000000 */
[----:B------:R-:W-:Y:S02]  /*8dd0*/  FSEL R49, R186, -INF , !P0 ;  /* 0xff800000ba317808 */ /* 0x000fe40004000000 */
[----:B------:R-:W-:Y:S01]  /*8de0*/  FSEL R48, R28, -INF , !P3 ;  /* 0xff8000001c307808 */ /* 0x000fe20005800000 */
[----:B--2---:R-:W-:Y:S01]  /*8df0*/  HMMA.16816.F32 R200, R196, R32, R200 ;  /* 0x00000020c4c8723c */ /* 0x004fe200000018c8 */
[----:B------:R-:W-:-:S02]  /*8e00*/  ISETP.GE.AND P6, PT, R37, R236, PT ;  /* 0x000000ec2500720c */ /* 0x000fc40003fc6270 */
[-C--:B------:R-:W-:Y:S02]  /*8e10*/  ISETP.GE.AND P0, PT, R37, R2.reuse, PT ;  /* 0x000000022500720c */ /* 0x080fe40003f06270 */
[----:B------:R-:W-:Y:S01]  /*8e20*/  ISETP.GE.AND P3, PT, R55, R2, PT ;  /* 0x000000023700720c */ /* 0x000fe20003f66270 */
[----:B------:R-:W1:Y:S01]  /*8e30*/  LDSM.16.M88.4 R36, [R221+0x8c00] ;  /* 0x008c0000dd24783b */ /* 0x000e620000000200 */
[----:B------:R-:W-:Y:S01]  /*8e40*/  FSEL R28, R24, -INF , !P2 ;  /* 0xff800000181c7808 */ /* 0x000fe20005000000 */
[----:B------:R-:W-:Y:S01]  /*8e50*/  HMMA.16816.F32 R164, R196, R34, R164 ;  /* 0x00000022c4a4723c */ /* 0x000fe200000018a4 */
[----:B------:R-:W-:Y:S01]  /*8e60*/  FSEL R24, R25, -INF , !P4 ;  /* 0xff80000019187808 */ /* 0x000fe20006000000 */
[----:B------:R-:W-:-:S04]  /*8e70*/  DEPBAR.LE SB0, 0x0 ;  /* 0x000080000000791a */ /* 0x000fc80000000000 */
[----:B------:R-:W-:Y:S01]  /*8e80*/  FSEL R25, R30, -INF , !P3 ;  /* 0xff8000001e197808 */ /* 0x000fe20005800000 */
[C---:B------:R-:W-:Y:S01]  /*8e90*/  HMMA.16816.F32 R12, R56.reuse, R32, R12 ;  /* 0x00000020380c723c */ /* 0x040fe2000000180c */
[C---:B------:R-:W-:Y:S02]  /*8ea0*/  ISETP.GE.AND P2, PT, R41.reuse, R238, PT ;  /* 0x000000ee2900720c */ /* 0x040fe40003f46270 */
[C---:B------:R-:W-:Y:S02]  /*8eb0*/  ISETP.GE.AND P4, PT, R41.reuse, R236, PT ;  /* 0x000000ec2900720c */ /* 0x040fe40003f86270 */
[----:B------:R-:W-:Y:S01]  /*8ec0*/  ISETP.GE.AND P3, PT, R41, R2, PT ;  /* 0x000000022900720c */ /* 0x000fe20003f66270 */
[----:B------:R-:W-:Y:S01]  /*8ed0*/  VIADD R41, R55, 0x11 ;  /* 0x0000001137297836 */ /* 0x000fe20000000000 */
[----:B------:R-:W-:Y:S01]  /*8ee0*/  ISETP.GE.AND P1, PT, R29, R238, PT ;  /* 0x000000ee1d00720c */ /* 0x000fe20003f26270 */
[----:B------:R-:W-:Y:S01]  /*8ef0*/  HMMA.16816.F32 R8, R56, R34, R8 ;  /* 0x000000223808723c */ /* 0x000fe20000001808 */
[----:B------:R-:W-:-:S02]  /*8f00*/  FSEL R30, R27, -INF , !P3 ;  /* 0xff8000001b1e7808 */ /* 0x000fc40005800000 */
[----:B------:R-:W-:Y:S02]  /*8f10*/  FSEL R181, R181, -INF , !P2 ;  /* 0xff800000b5b57808 */ /* 0x000fe40005000000 */
[----:B------:R-:W-:Y:S02]  /*8f20*/  FSEL R26, R26, -INF , !P0 ;  /* 0xff8000001a1a7808 */ /* 0x000fe40004000000 */
[-C--:B------:R-:W-:Y:S01]  /*8f30*/  ISETP.GE.AND P3, PT, R41, R236.reuse, PT ;  /* 0x000000ec2900720c */ /* 0x080fe20003f66270 */
[----:B------:R-:W-:Y:S01]  /*8f40*/  VIADD R35, R55, 0x30 ;  /* 0x0000003037237836 */ /* 0x000fe20000000000 */
[C---:B------:R-:W-:Y:S02]  /*8f50*/  ISETP.GE.AND P5, PT, R29.reuse, R236, PT ;  /* 0x000000ec1d00720c */ /* 0x040fe40003fa6270 */
[C---:B------:R-:W-:Y:S02]  /*8f60*/  ISETP.GE.AND P2, PT, R29.reuse, R3, PT ;  /* 0x000000031d00720c */ /* 0x040fe40003f46270 */
[----:B------:R-:W-:-:S02]  /*8f70*/  ISETP.GE.AND P0, PT, R29, R2, PT ;  /* 0x000000021d00720c */ /* 0x000fc40003f06270 */
[----:B------:R-:W-:Y:S02]  /*8f80*/  FSEL R29, R182, -INF , !P6 ;  /* 0xff800000b61d7808 */ /* 0x000fe40007000000 */
[----:B------:R-:W-:Y:S02]  /*8f90*/  FSEL R27, R183, -INF , !P4 ;  /* 0xff800000b71b7808 */ /* 0x000fe40006000000 */
[----:B------:R-:W-:Y:S02]  /*8fa0*/  FSEL R47, R176, -INF , !P1 ;  /* 0xff800000b02f7808 */ /* 0x000fe40004800000 */
[C---:B------:R-:W-:Y:S02]  /*8fb0*/  ISETP.GE.AND P6, PT, R41.reuse, R238, PT ;  /* 0x000000ee2900720c */ /* 0x040fe40003fc6270 */
[C---:B------:R-:W-:Y:S01]  /*8fc0*/  ISETP.GE.AND P4, PT, R41.reuse, R3, PT ;  /* 0x000000032900720c */ /* 0x040fe20003f86270 */
[----:B-1----:R-:W-:Y:S01]  /*8fd0*/  HMMA.16816.F32 R64, R196, R36, R64 ;  /* 0x00000024c440723c */ /* 0x002fe20000001840 */
[----:B------:R-:W-:-:S02]  /*8fe0*/  ISETP.GE.AND P1, PT, R41, R2, PT ;  /* 0x000000022900720c */ /* 0x000fc40003f26270 */
[----:B------:R-:W-:Y:S02]  /*8ff0*/  FSEL R41, R179, -INF , !P3 ;  /* 0xff800000b3297808 */ /* 0x000fe40005800000 */
[----:B------:R-:W-:Y:S01]  /*9000*/  ISETP.GE.AND P3, PT, R171, R3, PT ;  /* 0x00000003ab00720c */ /* 0x000fe20003f66270 */
[----:B------:R-:W-:Y:S01]  /*9010*/  HMMA.16816.F32 R208, R196, R38, R208 ;  /* 0x00000026c4d0723c */ /* 0x000fe200000018d0 */
[----:B------:R-:W-:Y:S02]  /*9020*/  FSEL R42, R22, -INF , !P0 ;  /* 0xff800000162a7808 */ /* 0x000fe40004000000 */
[----:B------:R-:W-:Y:S02]  /*9030*/  FSEL R186, R16, -INF , !P3 ;  /* 0xff80000010ba7808 */ /* 0x000fe40005800000 */
[----:B------:R-:W-:Y:S01]  /*9040*/  FMNMX.FTZ R16, R214, R51, !PT ;  /* 0x00000033d6107209 */ /* 0x000fe20007810000 */
[----:B------:R-:W-:Y:S01]  /*9050*/  HMMA.16816.F32 R4, R56, R36, R4 ;  /* 0x000000243804723c */ /* 0x000fe20000001804 */
[----:B------:R-:W-:-:S02]  /*9060*/  ISETP.GE.AND P0, PT, R169, R2, PT ;  /* 0x00000002a900720c */ /* 0x000fc40003f06270 */
[----:B------:R-:W-:Y:S02]  /*9070*/  FMNMX.FTZ R16, R53, R16, !PT ;  /* 0x0000001035107209 */ /* 0x000fe40007810000 */
[----:B------:R-:W-:Y:S01]  /*9080*/  FSEL R170, R21, -INF , !P4 ;  /* 0xff80000015aa7808 */ /* 0x000fe20006000000 */
[----:B------:R-:W-:Y:S01]  /*9090*/  HMMA.16816.F32 R60, R56, R38, R60 ;  /* 0x00000026383c723c */ /* 0x000fe2000000183c */
[----:B------:R-:W-:Y:S01]  /*90a0*/  FMNMX.FTZ R16, R45, R16, !PT ;  /* 0x000000102d107209 */ /* 0x000fe20007810000 */
[----:B------:R-:W-:Y:S01]  /*90b0*/  VIADD R37, R55, 0x29 ;  /* 0x0000002937257836 */ /* 0x000fe20000000000 */
[----:B------:R-:W-:Y:S02]  /*90c0*/  ISETP.GE.AND P4, PT, R169, R3, PT ;  /* 0x00000003a900720c */ /* 0x000fe40003f86270 */
[----:B------:R-:W-:Y:S02]  /*90d0*/  FMNMX.FTZ R16, R181, R16, !PT ;  /* 0x00000010b5107209 */ /* 0x000fe40007810000 */
[----:B------:R-:W-:-:S02]  /*90e0*/  FSEL R43, R178, -INF , !P5 ;  /* 0xff800000b22b7808 */ /* 0x000fc40006800000 */
[----:B------:R-:W-:Y:S02]  /*90f0*/  FSEL R40, R19, -INF , !P0 ;  /* 0xff80000013287808 */ /* 0x000fe40004000000 */
[----:B------:R-:W-:Y:S01]  /*9100*/  FSEL R46, R177, -INF , !P6 ;  /* 0xff800000b12e7808 */ /* 0x000fe20007000000 */
[----:B------:R-:W-:Y:S01]  /*9110*/  BAR.SYNC.DEFER_BLOCKING 0x0 ;  /* 0x0000000000007b1d */ /* 0x000fe20000010000 */
[----:B------:R-:W-:Y:S02]  /*9120*/  ISETP.GE.AND P5, PT, R171, R238, PT ;  /* 0x000000eeab00720c */ /* 0x000fe40003fa6270 */
[----:B------:R-:W-:Y:S02]  /*9130*/  FMNMX.FTZ R19, R47, R16, !PT ;  /* 0x000000102f137209 */ /* 0x000fe40007810000 */
[----:B------:R-:W-:Y:S02]  /*9140*/  FSEL R182, R17, -INF , !P4 ;  /* 0xff80000011b67808 */ /* 0x000fe40006000000 */
[----:B------:R-:W-:-:S02]  /*9150*/  ISETP.GE.AND P3, PT, R169, R238, PT ;  /* 0x000000eea900720c */ /* 0x000fc40003f66270 */
[----:B------:R-:W-:Y:S01]  /*9160*/  ISETP.GE.AND P4, PT, R169, R236, PT ;  /* 0x000000eca900720c */ /* 0x000fe20003f86270 */
[C---:B------:R-:W-:Y:S01]  /*9170*/  VIADD R169, R55.reuse, 0x20 ;  /* 0x0000002037a97836 */ /* 0x040fe20000000000 */
[----:B------:R-:W-:Y:S02]  /*9180*/  FSEL R188, R20, -INF , !P2 ;  /* 0xff80000014bc7808 */ /* 0x000fe40005000000 */
[----:B------:R-:W-:Y:S02]  /*9190*/  FSEL R21, R172, -INF , !P5 ;  /* 0xff800000ac157808 */ /* 0x000fe40006800000 */
[----:B------:R-:W-:Y:S01]  /*91a0*/  FMNMX.FTZ R16, R46, R19, !PT ;  /* 0x000000132e107209 */ /* 0x000fe20007810000 */
[----:B------:R-:W-:Y:S01]  /*91b0*/  VIADD R19, R55, 0x38 ;  /* 0x0000003837137836 */ /* 0x000fe20000000000 */
[----:B------:R-:W-:Y:S02]  /*91c0*/  ISETP.GE.AND P2, PT, R171, R2, PT ;  /* 0x00000002ab00720c */ /* 0x000fe40003f46270 */
[----:B------:R-:W-:Y:S01]  /*91d0*/  FSEL R197, R23, -INF , !P1 ;  /* 0xff80000017c57808 */ /* 0x000fe20004800000 */
[----:B------:R-:W-:Y:S01]  /*91e0*/  VIADD R23, R55, 0x21 ;  /* 0x0000002137177836 */ /* 0x000fe20000000000 */
[----:B------:R-:W-:-:S02]  /*91f0*/  ISETP.GE.AND P6, PT, R171, R236, PT ;  /* 0x000000ecab00720c */ /* 0x000fc40003fc6270 */
[----:B------:R-:W-:Y:S02]  /*9200*/  ISETP.GE.AND P1, PT, R169, R238, PT ;  /* 0x000000eea900720c */ /* 0x000fe40003f26270 */
[----:B------:R-:W-:Y:S02]  /*9210*/  FSEL R17, R173, -INF , !P3 ;  /* 0xff800000ad117808 */ /* 0x000fe40005800000 */
[----:B------:R-:W-:Y:S02]  /*9220*/  FMNMX.FTZ R16, R21, R16, !PT ;  /* 0x0000001015107209 */ /* 0x000fe40007810000 */
[----:B------:R-:W-:Y:S02]  /*9230*/  FSEL R33, R18, -INF , !P2 ;  /* 0xff80000012217808 */ /* 0x000fe40005000000 */
[C---:B------:R-:W-:Y:S02]  /*9240*/  ISETP.GE.AND P3, PT, R169.reuse, R236, PT ;  /* 0x000000eca900720c */ /* 0x040fe40003f66270 */
[----:B------:R-:W-:-:S02]  /*9250*/  ISETP.GE.AND P5, PT, R169, R3, PT ;  /* 0x00000003a900720c */ /* 0x000fc40003fa6270 */
[----:B------:R-:W-:Y:S01]  /*9260*/  ISETP.GE.AND P2, PT, R169, R2, PT ;  /* 0x00000002a900720c */ /* 0x000fe20003f46270 */
[----:B------:R-:W-:Y:S01]  /*9270*/  VIADD R169, R55, 0x28 ;  /* 0x0000002837a97836 */ /* 0x000fe20000000000 */
[----:B------:R-:W-:Y:S02]  /*9280*/  FSEL R251, R174, -INF , !P6 ;  /* 0xff800000aefb7808 */ /* 0x000fe40007000000 */
[----:B------:R-:W-:Y:S02]  /*9290*/  ISETP.GE.AND P6, PT, R23, R238, PT ;  /* 0x000000ee1700720c */ /* 0x000fe40003fc6270 */
[----:B------:R-:W-:Y:S02]  /*92a0*/  FSEL R217, R200, -INF , !P1 ;  /* 0xff800000c8d97808 */ /* 0x000fe40004800000 */
[----:B------:R-:W-:Y:S02]  /*92b0*/  FMNMX.FTZ R16, R17, R16, !PT ;  /* 0x0000001011107209 */ /* 0x000fe40007810000 */
[----:B------:R-:W-:-:S02]  /*92c0*/  ISETP.GE.AND P0, PT, R23, R236, PT ;  /* 0x000000ec1700720c */ /* 0x000fc40003f06270 */
[----:B------:R-:W-:Y:S02]  /*92d0*/  FSEL R183, R202, -INF , !P3 ;  /* 0xff800000cab77808 */ /* 0x000fe40005800000 */
[----:B------:R-:W-:Y:S02]  /*92e0*/  FSEL R243, R201, -INF , !P6 ;  /* 0xff800000c9f37808 */ /* 0x000fe40007000000 */
[----:B------:R-:W-:Y:S02]  /*92f0*/  ISETP.GE.AND P3, PT, R169, R238, PT ;  /* 0x000000eea900720c */ /* 0x000fe40003f66270 */
[----:B------:R-:W-:Y:S02]  /*9300*/  FMNMX.FTZ R16, R217, R16, !PT ;  /* 0x00000010d9107209 */ /* 0x000fe40007810000 */
[----:B------:R-:W-:Y:S02]  /*9310*/  FSEL R249, R175, -INF , !P4 ;  /* 0xff800000aff97808 */ /* 0x000fe40006000000 */
[----:B------:R-:W-:-:S02]  /*9320*/  ISETP.GE.AND P4, PT, R23, R3, PT ;  /* 0x000000031700720c */ /* 0x000fc40003f86270 */
[----:B------:R-:W-:Y:S01]  /*9330*/  ISETP.GE.AND P1, PT, R23, R2, PT ;  /* 0x000000021700720c */ /* 0x000fe20003f26270 */
[----:B------:R-:W-:Y:S01]  /*9340*/  VIADD R23, R55, 0x31 ;  /* 0x0000003137177836 */ /* 0x000fe20000000000 */
[----:B------:R-:W-:Y:S01]  /*9350*/  FSEL R203, R203, -INF , !P0 ;  /* 0xff800000cbcb7808 */ /* 0x000fe20004000000 */
[----:B------:R-:W-:Y:S01]  /*9360*/  VIADD R55, R55, 0x39 ;  /* 0x0000003937377836 */ /* 0x000fe20000000000 */
[----:B------:R-:W-:Y:S02]  /*9370*/  ISETP.GE.AND P0, PT, R37, R238, PT ;  /* 0x000000ee2500720c */ /* 0x000fe40003f06270 */
[----:B------:R-:W-:Y:S02]  /*9380*/  FSEL R205, R164, -INF , !P3 ;  /* 0xff800000a4cd7808 */ /* 0x000fe40005800000 */
[----:B------:R-:W-:Y:S02]  /*9390*/  FMNMX.FTZ R16, R243, R16, !PT ;  /* 0x00000010f3107209 */ /* 0x000fe40007810000 */
[----:B------:R-:W-:-:S02]  /*93a0*/  FSEL R207, R165, -INF , !P0 ;  /* 0xff800000a5cf7808 */ /* 0x000fc40004000000 */
[----:B------:R-:W-:Y:S02]  /*93b0*/  ISETP.GE.AND P3, PT, R35, R238, PT ;  /* 0x000000ee2300720c */ /* 0x000fe40003f66270 */
[----:B------:R-:W-:Y:S02]  /*93c0*/  FMNMX.FTZ R16, R205, R16, !PT ;  /* 0x00000010cd107209 */ /* 0x000fe40007810000 */
[----:B------:R-:W-:Y:S02]  /*93d0*/  ISETP.GE.AND P0, PT, R23, R238, PT ;  /* 0x000000ee1700720c */ /* 0x000fe40003f06270 */
[----:B------:R-:W-:Y:S02]  /*93e0*/  FSEL R199, R64, -INF , !P3 ;  /* 0xff80000040c77808 */ /* 0x000fe40005800000 */
[----:B------:R-:W-:Y:S02]  /*93f0*/  FMNMX.FTZ R16, R207, R16, !PT ;  /* 0x00000010cf107209 */ /* 0x000fe40007810000 */
[----:B------:R-:W-:-:S02]  /*9400*/  FSEL R195, R65, -INF , !P0 ;  /* 0xff80000041c37808 */ /* 0x000fc40004000000 */
[----:B------:R-:W-:Y:S02]  /*9410*/  PLOP3.LUT P0, PT, PT, PT, UP0, 0x80, 0x0 ;  /* 0x000000000000781c */ /* 0x000fe40003f0f008 */
[----:B------:R-:W-:Y:S02]  /*9420*/  ISETP.GE.AND P6, PT, R19, R238, PT ;  /* 0x000000ee1300720c */ /* 0x000fe40003fc6270 */
[----:B------:R-:W-:Y:S02]  /*9430*/  FMNMX.FTZ R16, R199, R16, !PT ;  /* 0x00000010c7107209 */ /* 0x000fe40007810000 */
[----:B------:R-:W-:Y:S02]  /*9440*/  ISETP.GE.AND P3, PT, R55, R238, PT ;  /* 0x000000ee3700720c */ /* 0x000fe40003f66270 */
[----:B------:R-:W-:Y:S02]  /*9450*/  FSEL R193, R208, -INF , !P6 ;  /* 0xff800000d0c17808 */ /* 0x000fe40007000000 */
[----:B------:R-:W-:-:S02]  /*9460*/  FMNMX.FTZ R16, R195, R16, !PT ;  /* 0x00000010c3107209 */ /* 0x000fc40007810000 */
[----:B------:R-:W-:Y:S02]  /*9470*/  FSEL R209, R209, -INF , !P3 ;  /* 0xff800000d1d17808 */ /* 0x000fe40005800000 */
[----:B------:R-:W-:Y:S02]  /*9480*/  FMNMX.FTZ R16, R193, R16, !PT ;  /* 0x00000010c1107209 */ /* 0x000fe40007810000 */
[C---:B------:R-:W-:Y:S02]  /*9490*/  ISETP.GE.AND P6, PT, R169.reuse, R236, PT ;  /* 0x000000eca900720c */ /* 0x040fe40003fc6270 */
        /* <DEDUP_REMOVED lines=29> */
.L_x_26:
[----:B------:R-:W-:Y:S01]  /*9670*/  FSEL R196, R12, -INF , !P5 ;  /* 0xff8000000cc47808 */ /* 0x000fe20006800000 */
[----:B-1----:R-:W-:Y:S01]  /*9680*/  SHFL.BFLY PT, R39, R16, 0x2, 0x1f ;  /* 0x0c401f0010277f89 */ /* 0x002fe200000e0000 */
[----:B------:R-:W-:Y:S01]  /*9690*/  FMNMX.FTZ R12, R213, R49, !PT ;  /* 0x00000031d50c7209 */ /* 0x000fe20007810000 */
[----:B------:R-:W-:Y:S01]  /*96a0*/  UISETP.GE.AND UP0, UPT, UR23, 0x4, UPT ;  /* 0x000000041700788c */ /* 0x000fe2000bf06270 */
[----:B------:R-:W-:Y:S02]  /*96b0*/  FSEL R192, R13, -INF , !P4 ;  /* 0xff8000000dc07808 */ /* 0x000fe40006000000 */
[----:B------:R-:W-:Y:S02]  /*96c0*/  FMNMX.FTZ R12, R187, R12, !PT ;  /* 0x0000000cbb0c7209 */ /* 0x000fe40007810000 */
[----:B------:R-:W-:Y:S02]  /*96d0*/  FMNMX.FTZ R13, R212, R48, !PT ;  /* 0x00000030d40d7209 */ /* 0x000fe40007810000 */
[----:B------:R-:W-:-:S02]  /*96e0*/  FMNMX.FTZ R12, R29, R12, !PT ;  /* 0x0000000c1d0c7209 */ /* 0x000fc40007810000 */
[----:B------:R-:W-:Y:S02]  /*96f0*/  FMNMX.FTZ R13, R44, R13, !PT ;  /* 0x0000000d2c0d7209 */ /* 0x000fe40007810000 */
[----:B------:R-:W-:Y:S01]  /*9700*/  FMNMX.FTZ R12, R27, R12, !PT ;  /* 0x0000000c1b0c7209 */ /* 0x000fe20007810000 */
[----:B------:R-:W-:Y:S01]  /*9710*/  @UP0 UIADD3 UR23, UR23, -0x4, URZ ;  /* 0xfffffffc17170890 */ /* 0x000fe2000fffe03f */
        /* <DEDUP_REMOVED lines=8> */
[----:B------:R-:W-:Y:S02]  /*97a0*/  FMNMX.FTZ R12, R0, R25, !PT ;  /* 0x00000019000c7209 */ /* 0x000fe40007810000 */
[----:B------:R-:W-:-:S02]  /*97b0*/  FSEL R194, R9, -INF , !P4 ;  /* 0xff80000009c27808 */ /* 0x000fc40006000000 */
[----:B------:R-:W-:Y:S02]  /*97c0*/  FMNMX.FTZ R9, R170, R13, !PT ;  /* 0x0000000daa097209 */ /* 0x000fe40007810000 */
[----:B------:R-:W-:Y:S02]  /*97d0*/  FMNMX.FTZ R8, R249, R8, !PT ;  /* 0x00000008f9087209 */ /* 0x000fe40007810000 */
[----:B------:R-:W-:Y:S02]  /*97e0*/  FMNMX.FTZ R13, R31, R12, !PT ;  /* 0x0000000c1f0d7209 */ /* 0x000fe40007810000 */
[----:B------:R-:W-:Y:S02]  /*97f0*/  FMNMX.FTZ R8, R183, R8, !PT ;  /* 0x00000008b7087209 */ /* 0x000fe40007810000 */
[----:B------:R-:W-:Y:S02]  /*9800*/  FMNMX.FTZ R13, R26, R13, !PT ;  /* 0x0000000d1a0d7209 */ /* 0x000fe40007810000 */
[----:B------:R-:W-:-:S02]  /*9810*/  ISETP.GE.AND P5, PT, R37, R236, PT ;  /* 0x000000ec2500720c */ /* 0x000fc40003fa6270 */
[----:B------:R-:W-:Y:S02]  /*9820*/  FSEL R191, R166, -INF , !P6 ;  /* 0xff800000a6bf7808 */ /* 0x000fe40007000000 */
[----:B------:R-:W-:Y:S02]  /*9830*/  FMNMX.FTZ R8, R203, R8, !PT ;  /* 0x00000008cb087209 */ /* 0x000fe40007810000 */
[----:B------:R-:W-:Y:S02]  /*9840*/  FMNMX.FTZ R13, R30, R13, !PT ;  /* 0x0000000d1e0d7209 */ /* 0x000fe40007810000 */
[----:B------:R-:W-:Y:S02]  /*9850*/  FSEL R215, R15, -INF , !P1 ;  /* 0xff8000000fd77808 */ /* 0x000fe40004800000 */
[----:B------:R-:W-:Y:S02]  /*9860*/  FSEL R189, R167, -INF , !P5 ;  /* 0xff800000a7bd7808 */ /* 0x000fe40006800000 */
[----:B------:R-:W-:-:S02]  /*9870*/  ISETP.GE.AND P1, PT, R35, R236, PT ;  /* 0x000000ec2300720c */ /* 0x000fc40003f26270 */
[----:B------:R-:W-:Y:S02]  /*9880*/  FMNMX.FTZ R8, R191, R8, !PT ;  /* 0x00000008bf087209 */ /* 0x000fe40007810000 */
[----:B------:R-:W-:Y:S02]  /*9890*/  FMNMX.FTZ R12, R42, R13, !PT ;  /* 0x0000000d2a0c7209 */ /* 0x000fe40007810000 */
[-C--:B------:R-:W-:Y:S02]  /*98a0*/  ISETP.GE.AND P6, PT, R23, R236.reuse, PT ;  /* 0x000000ec1700720c */ /* 0x080fe40003fc6270 */
[----:B------:R-:W-:Y:S02]  /*98b0*/  ISETP.GE.AND P5, PT, R19, R236, PT ;  /* 0x000000ec1300720c */ /* 0x000fe40003fa6270 */
[----:B------:R-:W-:Y:S02]  /*98c0*/  FMNMX.FTZ R9, R186, R9, !PT ;  /* 0x00000009ba097209 */ /* 0x000fe40007810000 */
[----:B------:R-:W-:-:S02]  /*98d0*/  FSEL R185, R66, -INF , !P1 ;  /* 0xff80000042b97808 */ /* 0x000fc40004800000 */
[----:B------:R-:W-:Y:S02]  /*98e0*/  FMNMX.FTZ R8, R189, R8, !PT ;  /* 0x00000008bd087209 */ /* 0x000fe40007810000 */
[----:B------:R-:W-:Y:S02]  /*98f0*/  ISETP.GE.AND P0, PT, R169, R2, PT ;  /* 0x00000002a900720c */ /* 0x000fe40003f06270 */
[----:B------:R-:W-:Y:S02]  /*9900*/  FMNMX.FTZ R12, R197, R12, !PT ;  /* 0x0000000cc50c7209 */ /* 0x000fe40007810000 */
[----:B------:R-:W-:Y:S02]  /*9910*/  FSEL R169, R67, -INF , !P6 ;  /* 0xff80000043a97808 */ /* 0x000fe40007000000 */
[----:B------:R-:W-:Y:S02]  /*9920*/  FMNMX.FTZ R9, R182, R9, !PT ;  /* 0x00000009b6097209 */ /* 0x000fe40007810000 */
[----:B------:R-:W-:-:S02]  /*9930*/  FSEL R67, R210, -INF , !P5 ;  /* 0xff800000d2437808 */ /* 0x000fc40006800000 */
[-C--:B------:R-:W-:Y:S02]  /*9940*/  ISETP.GE.AND P3, PT, R35, R3.reuse, PT ;  /* 0x000000032300720c */ /* 0x080fe40003f66270 */
[-C--:B------:R-:W-:Y:S02]  /*9950*/  ISETP.GE.AND P6, PT, R23, R3.reuse, PT ;  /* 0x000000031700720c */ /* 0x080fe40003fc6270 */
[-C--:B------:R-:W-:Y:S02]  /*9960*/  ISETP.GE.AND P4, PT, R19, R3.reuse, PT ;  /* 0x000000031300720c */ /* 0x080fe40003f86270 */
[----:B------:R-:W-:Y:S02]  /*9970*/  ISETP.GE.AND P5, PT, R55, R3, PT ;  /* 0x000000033700720c */ /* 0x000fe40003fa6270 */
[----:B------:R-:W-:Y:S02]  /*9980*/  FMNMX.FTZ R8, R185, R8, !PT ;  /* 0x00000008b9087209 */ /* 0x000fe40007810000 */
        /* <DEDUP_REMOVED lines=8> */
[----:B------:R-:W-:Y:S02]  /*9a10*/  FSEL R59, R211, -INF , !P1 ;  /* 0xff800000d33b7808 */ /* 0x000fe40004800000 */
[----:B------:R-:W-:Y:S02]  /*9a20*/  FMNMX.FTZ R8, R67, R8, !PT ;  /* 0x0000000843087209 */ /* 0x000fe40007810000 */
[----:B------:R-:W-:Y:S02]  /*9a30*/  FMNMX.FTZ R4, R245, R4, !PT ;  /* 0x00000004f5047209 */ /* 0x000fe40007810000 */
[----:B------:R-:W-:Y:S02]  /*9a40*/  FMNMX.FTZ R9, R198, R9, !PT ;  /* 0x00000009c6097209 */ /* 0x000fe40007810000 */
[----:B------:R-:W-:-:S02]  /*9a50*/  FMNMX.FTZ R3, R59, R8, !PT ;  /* 0x000000083b037209 */ /* 0x000fc40007810000 */
[----:B------:R-:W-:Y:S02]  /*9a60*/  FSEL R247, R10, -INF , !P0 ;  /* 0xff8000000af77808 */ /* 0x000fe40004000000 */
[----:B------:R-:W-:Y:S01]  /*9a70*/  ISETP.GE.AND P2, PT, R37, R2, PT ;  /* 0x000000022500720c */ /* 0x000fe20003f46270 */
[----:B------:R-:W1:Y:S01]  /*9a80*/  SHFL.BFLY PT, R8, R3, 0x2, 0x1f ;  /* 0x0c401f0003087f89 */ /* 0x000e6200000e0000 */
[----:B------:R-:W-:Y:S02]  /*9a90*/  FMNMX.FTZ R10, R215, R4, !PT ;  /* 0x00000004d70a7209 */ /* 0x000fe40007810000 */
[----:B------:R-:W-:Y:S02]  /*9aa0*/  FMNMX.FTZ R9, R194, R9, !PT ;  /* 0x00000009c2097209 */ /* 0x000fe40007810000 */
[----:B------:R-:W-:Y:S02]  /*9ab0*/  ISETP.GE.AND P0, PT, R35, R2, PT ;  /* 0x000000022300720c */ /* 0x000fe40003f06270 */
[----:B------:R-:W-:-:S02]  /*9ac0*/  FSEL R219, R11, -INF , !P2 ;  /* 0xff8000000bdb7808 */ /* 0x000fc40005000000 */
[----:B------:R-:W-:Y:S02]  /*9ad0*/  FMNMX.FTZ R10, R247, R10, !PT ;  /* 0x0000000af70a7209 */ /* 0x000fe40007810000 */
[----:B------:R-:W-:Y:S02]  /*9ae0*/  FSEL R179, R5, -INF , !P6 ;  /* 0xff80000005b37808 */ /* 0x000fe40007000000 */
[----:B------:R-:W-:Y:S02]  /*9af0*/  FMNMX.FTZ R12, R180, R9, !PT ;  /* 0x00000009b40c7209 */ /* 0x000fe40007810000 */
[----:B------:R-:W-:Y:S02]  /*9b00*/  FSEL R177, R6, -INF , !P0 ;  /* 0xff80000006b17808 */ /* 0x000fe40004000000 */
[----:B------:R-:W-:Y:S02]  /*9b10*/  ISETP.GE.AND P1, PT, R23, R2, PT ;  /* 0x000000021700720c */ /* 0x000fe40003f26270 */
[----:B------:R-:W-:-:S02]  /*9b20*/  FMNMX.FTZ R6, R219, R10, !PT ;  /* 0x0000000adb067209 */ /* 0x000fc40007810000 */
[----:B------:R-:W-:Y:S02]  /*9b30*/  FSEL R178, R60, -INF , !P4 ;  /* 0xff8000003cb27808 */ /* 0x000fe40006000000 */
[----:B------:R-:W-:Y:S02]  /*9b40*/  FMNMX.FTZ R5, R179, R12, !PT ;  /* 0x0000000cb3057209 */ /* 0x000fe40007810000 */
[----:B------:R-:W-:Y:S01]  /*9b50*/  ISETP.GE.AND P0, PT, R19, R2, PT ;  /* 0x000000021300720c */ /* 0x000fe20003f06270 */
[----:B------:R-:W-:Y:S01]  /*9b60*/  LDSM.16.MT88.4 R12, [R220+0x9000] ;  /* 0x00900000dc0c783b */ /* 0x000fe20000004200 */
[----:B------:R-:W-:Y:S02]  /*9b70*/  FSEL R175, R7, -INF , !P1 ;  /* 0xff80000007af7808 */ /* 0x000fe40004800000 */
[----:B------:R-:W-:Y:S02]  /*9b80*/  FMNMX.FTZ R6, R177, R6, !PT ;  /* 0x00000006b1067209 */ /* 0x000fe40007810000 */
[----:B------:R-:W-:-:S02]  /*9b90*/  FSEL R176, R61, -INF , !P5 ;  /* 0xff8000003db07808 */ /* 0x000fc40006800000 */
[----:B------:R-:W-:Y:S02]  /*9ba0*/  FMNMX.FTZ R5, R178, R5, !PT ;  /* 0x00000005b2057209 */ /* 0x000fe40007810000 */
[----:B------:R-:W-:Y:S02]  /*9bb0*/  ISETP.GE.AND P1, PT, R55, R2, PT ;  /* 0x000000023700720c */ /* 0x000fe40003f26270 */
[----:B------:R-:W-:Y:S02]  /*9bc0*/  FSEL R173, R62, -INF , !P0 ;  /* 0xff8000003ead7808 */ /* 0x000fe40004000000 */
[----:B------:R-:W-:Y:S02]  /*9bd0*/  FMNMX.FTZ R6, R175, R6, !PT ;  /* 0x00000006af067209 */ /* 0x000fe40007810000 */
[----:B------:R-:W-:Y:S02]  /*9be0*/  FMNMX.FTZ R4, R176, R5, !PT ;  /* 0x00000005b0047209 */ /* 0x000fe40007810000 */
[----:B------:R-:W-:-:S02]  /*9bf0*/  FSEL R171, R63, -INF , !P1 ;  /* 0xff8000003fab7808 */ /* 0x000fc40004800000 */
[----:B------:R-:W-:Y:S01]  /*9c00*/  FMNMX.FTZ R2, R173, R6, !PT ;  /* 0x00000006ad027209 */ /* 0x000fe20007810000 */
[----:B------:R-:W2:Y:S01]  /*9c10*/  SHFL.BFLY PT, R5, R4, 0x2, 0x1f ;  /* 0x0c401f0004057f89 */ /* 0x000ea200000e0000 */
[----:B-1----:R-:W-:Y:S02]  /*9c20*/  FMNMX.FTZ R8, R3, R8, !PT ;  /* 0x0000000803087209 */ /* 0x002fe40007810000 */
[----:B------:R-:W-:Y:S02]  /*9c30*/  FMNMX.FTZ R2, R171, R2, !PT ;  /* 0x00000002ab027209 */ /* 0x000fe40007810000 */
[----:B------:R-:W-:Y:S01]  /*9c40*/  FMNMX.FTZ R39, R16, R39, !PT ;  /* 0x0000002710277209 */ /* 0x000fe20007810000 */
[----:B------:R-:W1:Y:S04]  /*9c50*/  SHFL.BFLY PT, R167, R8, 0x1, 0x1f ;  /* 0x0c201f0008a77f89 */ /* 0x000e6800000e0000 */
[----:B------:R-:W3:Y:S04]  /*9c60*/  SHFL.BFLY PT, R3, R2, 0x2, 0x1f ;  /* 0x0c401f0002037f89 */ /* 0x000ee800000e0000 */
[----:B------:R-:W4:Y:S01]  /*9c70*/  SHFL.BFLY PT, R168, R39, 0x1, 0x1f ;  /* 0x0c201f0027a87f89 */ /* 0x000f2200000e0000 */
[----:B--2---:R-:W-:-:S05]  /*9c80*/  FMNMX.FTZ R5, R4, R5, !PT ;  /* 0x0000000504057209 */ /* 0x004fca0007810000 */
[----:B------:R-:W2:Y:S01]  /*9c90*/  SHFL.BFLY PT, R166, R5, 0x1, 0x1f ;  /* 0x0c201f0005a67f89 */ /* 0x000ea200000e0000 */
[----:B-1----:R-:W-:-:S03]  /*9ca0*/  FMNMX.FTZ R167, R8, R167, !PT ;  /* 0x000000a708a77209 */ /* 0x002fc60007810000 */
[----:B------:R-:W-:Y:S01]  /*9cb0*/  LDSM.16.MT88.4 R8, [R222+0xa000] ;  /* 0x00a00000de08783b */ /* 0x000fe20000004200 */
[----:B---3--:R-:W-:Y:S01]  /*9cc0*/  FMNMX.FTZ R2, R2, R3, !PT ;  /* 0x0000000302027209 */ /* 0x008fe20007810000 */
[C---:B------:R-:W-:Y:S01]  /*9cd0*/  FMUL.FTZ R64, R167.reuse, UR24 ;  /* 0x00000018a7407c20 */ /* 0x040fe20008410000 */
[----:B------:R-:W-:Y:S02]  /*9ce0*/  FSETP.NEU.FTZ.AND P2, PT, R167, -INF , PT ;  /* 0xff800000a700780b */ /* 0x000fe40003f5d000 */
[----:B----4-:R-:W-:Y:S01]  /*9cf0*/  FMNMX.FTZ R168, R39, R168, !PT ;  /* 0x000000a827a87209 */ /* 0x010fe20007810000 */
[----:B------:R-:W1:Y:S01]  /*9d00*/  SHFL.BFLY PT, R165, R2, 0x1, 0x1f ;  /* 0x0c201f0002a57f89 */ /* 0x000e6200000e0000 */
[----:B------:R-:W-:Y:S02]  /*9d10*/  FSEL R64, R64, RZ, P2 ;  /* 0x000000ff40407208 */ /* 0x000fe40001000000 */
[C---:B------:R-:W-:Y:S01]  /*9d20*/  FSETP.NEU.FTZ.AND P3, PT, R168.reuse, -INF , PT ;  /* 0xff800000a800780b */ /* 0x040fe20003f7d000 */
[----:B------:R-:W-:Y:S01]  /*9d30*/  FMUL.FTZ R184, R168, UR24 ;  /* 0x00000018a8b87c20 */ /* 0x000fe20008410000 */
[----:B------:R-:W-:Y:S01]  /*9d40*/  FSEL R32, R167, RZ, P2 ;  /* 0x000000ffa7207208 */ /* 0x000fe20001000000 */
[--C-:B------:R-:W-:Y:S01]  /*9d50*/  FFMA.FTZ R63, R27, UR24, -R64.reuse ;  /* 0x000000181b3f7c23 */ /* 0x100fe20008010840 */
[--C-:B------:R-:W-:Y:S01]  /*9d60*/  FFMA.FTZ R211, R41, UR24, -R64.reuse ;  /* 0x0000001829d37c23 */ /* 0x100fe20008010840 */
[----:B------:R-:W-:Y:S01]  /*9d70*/  FFMA.FTZ R190, R251, UR24, -R64 ;  /* 0x00000018fbbe7c23 */ /* 0x000fe20008010840 */
[----:B------:R-:W-:Y:S01]  /*9d80*/  FSEL R184, R184, RZ, P3 ;  /* 0x000000ffb8b87208 */ /* 0x000fe20001800000 */
[----:B------:R-:W-:Y:S01]  /*9d90*/  FADD.FTZ R32, R213, -R32 ;  /* 0x80000020d5207221 */ /* 0x000fe20000010000 */
[--C-:B------:R-:W-:Y:S01]  /*9da0*/  FFMA.FTZ R213, R249, UR24, -R64.reuse ;  /* 0x00000018f9d57c23 */ /* 0x100fe20008010840 */
[----:B------:R-:W-:Y:S01]  /*9db0*/  MUFU.EX2 R63, R63 ;  /* 0x0000003f003f7308 */ /* 0x000fe20000000800 */
[----:B------:R-:W-:Y:S01]  /*9dc0*/  FFMA.FTZ R183, R183, UR24, -R64 ;  /* 0x00000018b7b77c23 */ /* 0x000fe20008010840 */
[----:B--2---:R-:W-:Y:S01]  /*9dd0*/  FMNMX.FTZ R166, R5, R166, !PT ;  /* 0x000000a605a67209 */ /* 0x004fe20007810000 */
[--C-:B------:R-:W-:Y:S01]  /*9de0*/  FFMA.FTZ R54, R181, UR24, -R184.reuse ;  /* 0x00000018b5367c23 */ /* 0x100fe200080108b8 */
[--C-:B------:R-:W-:Y:S01]  /*9df0*/  FFMA.FTZ R56, R53, UR24, -R184.reuse ;  /* 0x0000001835387c23 */ /* 0x100fe200080108b8 */
[--C-:B------:R-:W-:Y:S01]  /*9e00*/  FFMA.FTZ R53, R21, UR24, -R184.reuse ;  /* 0x0000001815357c23 */ /* 0x100fe200080108b8 */
[C---:B------:R-:W-:Y:S01]  /*9e10*/  FSETP.NEU.FTZ.AND P1, PT, R166.reuse, -INF , PT ;  /* 0xff800000a600780b */ /* 0x040fe20003f3d000 */
[C---:B------:R-:W-:Y:S01]  /*9e20*/  FMUL.FTZ R181, R166.reuse, UR24 ;  /* 0x00000018a6b57c20 */ /* 0x040fe20008410000 */
[----:B------:R-:W2:Y:S01]  /*9e30*/  LDSM.16.MT88.4 R20, [R222+0x9000] ;  /* 0x00900000de14783b */ /* 0x000ea20000004200 */
[--C-:B------:R-:W-:Y:S01]  /*9e40*/  FFMA.FTZ R55, R47, UR24, -R184.reuse ;  /* 0x000000182f377c23 */ /* 0x100fe200080108b8 */
[----:B------:R-:W-:Y:S01]  /*9e50*/  FSEL R5, R166, RZ, P1 ;  /* 0x000000ffa6057208 */ /* 0x000fe20000800000 */
[--C-:B------:R-:W-:Y:S01]  /*9e60*/  FFMA.FTZ R57, R45, UR24, -R184.reuse ;  /* 0x000000182d397c23 */ /* 0x100fe200080108b8 */
[----:B-1----:R-:W-:Y:S01]  /*9e70*/  FMNMX.FTZ R165, R2, R165, !PT ;  /* 0x000000a502a57209 */ /* 0x002fe20007810000 */
[--C-:B------:R-:W-:Y:S01]  /*9e80*/  FFMA.FTZ R50, R17, UR24, -R184.reuse ;  /* 0x0000001811327c23 */ /* 0x100fe200080108b8 */
[----:B------:R-:W-:Y:S01]  /*9e90*/  FSEL R181, R181, RZ, P1 ;  /* 0x000000ffb5b57208 */ /* 0x000fe20000800000 */
[----:B------:R-:W-:Y:S01]  /*9ea0*/  FADD.FTZ R62, R212, -R5 ;  /* 0x80000005d43e7221 */ /* 0x000fe20000010000 */
[C---:B------:R-:W-:Y:S01]  /*9eb0*/  FSETP.NEU.FTZ.AND P0, PT, R165.reuse, -INF , PT ;  /* 0xff800000a500780b */ /* 0x040fe20003f1d000 */
[----:B------:R-:W-:Y:S01]  /*9ec0*/  FMUL.FTZ R172, R165, UR24 ;  /* 0x00000018a5ac7c20 */ /* 0x000fe20008410000 */
[--C-:B------:R-:W-:Y:S01]  /*9ed0*/  FFMA.FTZ R58, R51, UR24, -R184.reuse ;  /* 0x00000018333a7c23 */ /* 0x100fe200080108b8 */
[--C-:B------:R-:W-:Y:S01]  /*9ee0*/  FFMA.FTZ R47, R44, UR24, -R181.reuse ;  /* 0x000000182c2f7c23 */ /* 0x100fe200080108b5 */
[----:B------:R-:W-:Y:S01]  /*9ef0*/  FSEL R5, R165, RZ, P0 ;  /* 0x000000ffa5057208 */ /* 0x000fe20000000000 */
[----:B------:R-:W-:Y:S01]  /*9f00*/  FFMA.FTZ R45, R24, UR24, -R181 ;  /* 0x00000018182d7c23 */ /* 0x000fe200080108b5 */
[----:B------:R-:W-:Y:S01]  /*9f10*/  FSEL R172, R172, RZ, P0 ;  /* 0x000000ffacac7208 */ /* 0x000fe20000000000 */
[----:B------:R-:W-:Y:S01]  /*9f20*/  LDSM.16.MT88.4 R16, [R220+0xb000] ;  /* 0x00b00000dc10783b */ /* 0x000fe20000004200 */
[----:B------:R-:W-:Y:S01]  /*9f30*/  FFMA.FTZ R52, R46, UR24, -R184 ;  /* 0x000000182e347c23 */ /* 0x000fe200080108b8 */
[----:B------:R-:W-:Y:S01]  /*9f40*/  FADD.FTZ R0, R0, -R5 ;  /* 0x8000000500007221 */ /* 0x000fe20000010000 */
[----:B------:R-:W-:Y:S01]  /*9f50*/  FSEL R5, R168, RZ, P3 ;  /* 0x000000ffa8057208 */ /* 0x000fe20001800000 */
[--C-:B------:R-:W-:Y:S01]  /*9f60*/  FFMA.FTZ R44, R25, UR24, -R172.reuse ;  /* 0x00000018192c7c23 */ /* 0x100fe200080108ac */
[----:B------:R-:W-:Y:S01]  /*9f70*/  FFMA.FTZ R2, R26, UR24, -R172 ;  /* 0x000000181a027c23 */ /* 0x000fe200080108ac */
[--C-:B------:R-:W-:Y:S01]  /*9f80*/  FFMA.FTZ R51, R49, UR24, -R64.reuse ;  /* 0x0000001831337c23 */ /* 0x100fe20008010840 */
[----:B------:R-:W-:Y:S01]  /*9f90*/  LDSM.16.MT88.4 R24, [R222+0xb000] ;  /* 0x00b00000de18783b */ /* 0x000fe20000004200 */
[----:B------:R-:W-:Y:S01]  /*9fa0*/  FADD.FTZ R34, R214, -R5 ;  /* 0x80000005d6227221 */ /* 0x000fe20000010000 */
[----:B------:R-:W-:Y:S01]  /*9fb0*/  FMUL.FTZ R60, R0, UR24 ;  /* 0x00000018003c7c20 */ /* 0x000fe20008410000 */
[----:B------:R-:W-:Y:S01]  /*9fc0*/  FFMA.FTZ R49, R187, UR24, -R64 ;  /* 0x00000018bb317c23 */ /* 0x000fe20008010840 */
[----:B------:R-:W1:Y:S01]  /*9fd0*/  LDSM.16.MT88.4 R4, [R220+0xa000] ;  /* 0x00a00000dc04783b */ /* 0x000e620000004200 */
[--C-:B------:R-:W-:Y:S01]  /*9fe0*/  FFMA.FTZ R48, R48, UR24, -R181.reuse ;  /* 0x0000001830307c23 */ /* 0x100fe200080108b5 */
[--C-:B------:R-:W-:Y:S01]  /*9ff0*/  FFMA.FTZ R46, R28, UR24, -R181.reuse ;  /* 0x000000181c2e7c23 */ /* 0x100fe200080108b5 */
[--C-:B------:R-:W-:Y:S01]  /*a000*/  FFMA.FTZ R3, R31, UR24, -R172.reuse ;  /* 0x000000181f037c23 */ /* 0x100fe200080108ac */
[----:B------:R-:W-:Y:S01]  /*a010*/  FFMA.FTZ R61, R30, UR24, -R172 ;  /* 0x000000181e3d7c23 */ /* 0x000fe200080108ac */
[----:B------:R-:W-:Y:S01]  /*a020*/  FMUL.FTZ R62, R62, UR24 ;  /* 0x000000183e3e7c20 */ /* 0x000fe20008410000 */
[----:B------:R-:W-:Y:S01]  /*a030*/  FFMA.FTZ R0, R29, UR24, -R64 ;  /* 0x000000181d007c23 */ /* 0x000fe20008010840 */
[----:B------:R-:W-:Y:S01]  /*a040*/  FMUL.FTZ R34, R34, UR24 ;  /* 0x0000001822227c20 */ /* 0x000fe20008410000 */
[----:B------:R-:W-:Y:S01]  /*a050*/  FMUL.FTZ R32, R32, UR24 ;  /* 0x0000001820207c20 */ /* 0x000fe20008410000 */
[--C-:B------:R-:W-:Y:S01]  /*a060*/  FFMA.FTZ R66, R170, UR24, -R181.reuse ;  /* 0x00000018aa427c23 */ /* 0x100fe200080108b5 */
[----:B------:R-:W-:Y:S01]  /*a070*/  MUFU.EX2 R58, R58 ;  /* 0x0000003a003a7308 */ /* 0x000fe20000000800 */
[--C-:B------:R-:W-:Y:S01]  /*a080*/  FFMA.FTZ R174, R186, UR24, -R181.reuse ;  /* 0x00000018baae7c23 */ /* 0x100fe200080108b5 */
[--C-:B------:R-:W-:Y:S01]  /*a090*/  FFMA.FTZ R186, R33, UR24, -R172.reuse ;  /* 0x0000001821ba7c23 */ /* 0x100fe200080108ac */
[--C-:B------:R-:W-:Y:S01]  /*a0a0*/  FFMA.FTZ R65, R188, UR24, -R181.reuse ;  /* 0x00000018bc417c23 */ /* 0x100fe200080108b5 */
[--C-:B------:R-:W-:Y:S01]  /*a0b0*/  FFMA.FTZ R187, R182, UR24, -R181.reuse ;  /* 0x00000018b6bb7c23 */ /* 0x100fe200080108b5 */
[--C-:B------:R-:W-:Y:S01]  /*a0c0*/  FFMA.FTZ R182, R42, UR24, -R172.reuse ;  /* 0x000000182ab67c23 */ /* 0x100fe200080108ac */
[--C-:B------:R-:W-:Y:S01]  /*a0d0*/  FFMA.FTZ R197, R197, UR24, -R172.reuse ;  /* 0x00000018c5c57c23 */ /* 0x100fe200080108ac */
[----:B------:R-:W-:Y:S01]  /*a0e0*/  FFMA.FTZ R201, R40, UR24, -R172 ;  /* 0x0000001828c97c23 */ /* 0x000fe200080108ac */
[----:B------:R-:W3:Y:S01]  /*a0f0*/  MUFU.EX2 R56, R56 ;  /* 0x0000003800387308 */ /* 0x000ee20000000800 */
[----:B------:R-:W-:Y:S01]  /*a100*/  FFMA.FTZ R188, R43, UR24, -R64 ;  /* 0x000000182bbc7c23 */ /* 0x000fe20008010840 */
[--C-:B------:R-:W-:Y:S01]  /*a110*/  FFMA.FTZ R215, R215, UR24, -R172.reuse ;  /* 0x00000018d7d77c23 */ /* 0x100fe200080108ac */
[----:B------:R-:W-:Y:S01]  /*a120*/  FFMA.FTZ R219, R219, UR24, -R172 ;  /* 0x00000018dbdb7c23 */ /* 0x000fe200080108ac */
[--C-:B------:R-:W-:Y:S01]  /*a130*/  FFMA.FTZ R202, R203, UR24, -R64.reuse ;  /* 0x00000018cbca7c23 */ /* 0x100fe20008010840 */
[--C-:B------:R-:W-:Y:S01]  /*a140*/  FFMA.FTZ R191, R191, UR24, -R64.reuse ;  /* 0x00000018bfbf7c23 */ /* 0x100fe20008010840 */
[----:B------:R-:W-:Y:S01]  /*a150*/  FFMA.FTZ R204, R189, UR24, -R64 ;  /* 0x00000018bdcc7c23 */ /* 0x000fe20008010840 */
[--C-:B------:R-:W-:Y:S01]  /*a160*/  FFMA.FTZ R207, R207, UR24, -R184.reuse ;  /* 0x00000018cfcf7c23 */ /* 0x100fe200080108b8 */
[----:B------:R-:W-:Y:S01]  /*a170*/  MUFU.EX2 R57, R57 ;  /* 0x0000003900397308 */ /* 0x000fe20000000800 */
[--C-:B------:R-:W-:Y:S01]  /*a180*/  FFMA.FTZ R200, R199, UR24, -R184.reuse ;  /* 0x00000018c7c87c23 */ /* 0x100fe200080108b8 */
[--C-:B------:R-:W-:Y:S01]  /*a190*/  FFMA.FTZ R180, R180, UR24, -R181.reuse ;  /* 0x00000018b4b47c23 */ /* 0x100fe200080108b5 */
[--C-:B------:R-:W-:Y:S01]  /*a1a0*/  FFMA.FTZ R179, R179, UR24, -R181.reuse ;  /* 0x00000018b3b37c23 */ /* 0x100fe200080108b5 */
[----:B------:R-:W-:Y:S01]  /*a1b0*/  FFMA.FTZ R178, R178, UR24, -R181 ;  /* 0x00000018b2b27c23 */ /* 0x000fe200080108b5 */
[----:B------:R-:W-:Y:S01]  /*a1c0*/  FFMA.FTZ R195, R195, UR24, -R184 ;  /* 0x00000018c3c37c23 */ /* 0x000fe200080108b8 */
[----:B------:R-:W-:Y:S01]  /*a1d0*/  FFMA.FTZ R185, R185, UR24, -R64 ;  /* 0x00000018b9b97c23 */ /* 0x000fe20008010840 */
[----:B------:R-:W-:Y:S01]  /*a1e0*/  FFMA.FTZ R175, R175, UR24, -R172 ;  /* 0x00000018afaf7c23 */ /* 0x000fe200080108ac */
[----:B------:R-:W4:Y:S01]  /*a1f0*/  MUFU.EX2 R54, R54 ;  /* 0x0000003600367308 */ /* 0x000f220000000800 */
[----:B---3--:R-:W-:Y:S01]  /*a200*/  F2FP.F16.F32.PACK_AB R36, R56, R58 ;  /* 0x0000003a3824723e */ /* 0x008fe200000000ff */
[----:B------:R-:W-:Y:S01]  /*a210*/  FFMA.FTZ R206, R169, UR24, -R64 ;  /* 0x00000018a9ce7c23 */ /* 0x000fe20008010840 */
[----:B------:R-:W-:Y:S01]  /*a220*/  FFMA.FTZ R193, R193, UR24, -R184 ;  /* 0x00000018c1c17c23 */ /* 0x000fe200080108b8 */
[----:B------:R-:W-:Y:S01]  /*a230*/  FFMA.FTZ R173, R173, UR24, -R172 ;  /* 0x00000018adad7c23 */ /* 0x000fe200080108ac */
[----:B------:R-:W-:Y:S01]  /*a240*/  FFMA.FTZ R67, R67, UR24, -R64 ;  /* 0x0000001843437c23 */ /* 0x000fe20008010840 */
[----:B------:R-:W-:-:S02]  /*a250*/  PLOP3.LUT P0, PT, PT, PT, UP0, 0x80, 0x0 ;  /* 0x000000000000781c */ /* 0x000fc40003f0f008 */
[----:B------:R-:W-:Y:S08]  /*a260*/  MUFU.EX2 R51, R51 ;  /* 0x0000003300337308 */ /* 0x000ff00000000800 */
[----:B------:R-:W3:Y:S01]  /*a270*/  MUFU.EX2 R49, R49 ;  /* 0x0000003100317308 */ /* 0x000ee20000000800 */
[----:B----4-:R-:W-:-:S07]  /*a280*/  F2FP.F16.F32.PACK_AB R38, R54, R57 ;  /* 0x000000393626723e */ /* 0x010fce00000000ff */
[----:B------:R-:W-:Y:S08]  /*a290*/  MUFU.EX2 R48, R48 ;  /* 0x0000003000307308 */ /* 0x000ff00000000800 */
[----:B------:R-:W4:Y:S01]  /*a2a0*/  MUFU.EX2 R47, R47 ;  /* 0x0000002f002f7308 */ /* 0x000f220000000800 */
[----:B---3--:R-:W-:-:S07]  /*a2b0*/  F2FP.F16.F32.PACK_AB R37, R49, R51 ;  /* 0x000000333125723e */ /* 0x008fce00000000ff */
        /* <DEDUP_REMOVED lines=9> */
[----:B------:R-:W4:Y:S08]  /*a350*/  MUFU.EX2 R62, R62 ;  /* 0x0000003e003e7308 */ /* 0x000f300000000800 */
[----:B------:R-:W5:Y:S01]  /*a360*/  MUFU.EX2 R60, R60 ;  /* 0x0000003c003c7308 */ /* 0x000f620000000800 */
[----:B---3--:R-:W-:-:S07]  /*a370*/  F2FP.F16.F32.PACK_AB R31, R61, R2 ;  /* 0x000000023d1f723e */ /* 0x008fce00000000ff */
[----:B------:R-:W3:Y:S01]  /*a380*/  MUFU.EX2 R0, R0 ;  /* 0x0000000000007308 */ /* 0x000ee20000000800 */
[-C--:B----4-:R-:W-:Y:S01]  /*a390*/  FMUL.FTZ R156, R156, R62.reuse ;  /* 0x0000003e9c9c7220 */ /* 0x090fe20000410000 */
[-C--:B------:R-:W-:Y:S01]  /*a3a0*/  FMUL.FTZ R157, R157, R62.reuse ;  /* 0x0000003e9d9d7220 */ /* 0x080fe20000410000 */
[-C--:B------:R-:W-:Y:S01]  /*a3b0*/  FMUL.FTZ R152, R152, R62.reuse ;  /* 0x0000003e98987220 */ /* 0x080fe20000410000 */
[-C--:B------:R-:W-:Y:S01]  /*a3c0*/  FMUL.FTZ R153, R153, R62.reuse ;  /* 0x0000003e99997220 */ /* 0x080fe20000410000 */
[-C--:B------:R-:W-:Y:S01]  /*a3d0*/  FMUL.FTZ R72, R72, R62.reuse ;  /* 0x0000003e48487220 */ /* 0x080fe20000410000 */
[-C--:B------:R-:W-:Y:S01]  /*a3e0*/  FMUL.FTZ R73, R73, R62.reuse ;  /* 0x0000003e49497220 */ /* 0x080fe20000410000 */
[----:B------:R-:W-:Y:S01]  /*a3f0*/  FMUL.FTZ R76, R76, R62 ;  /* 0x0000003e4c4c7220 */ /* 0x000fe20000410000 */
[----:B------:R-:W4:Y:S01]  /*a400*/  MUFU.EX2 R164, R34 ;  /* 0x0000002200a47308 */ /* 0x000f220000000800 */
[-C--:B-----5:R-:W-:Y:S01]  /*a410*/  FMUL.FTZ R158, R158, R60.reuse ;  /* 0x0000003c9e9e7220 */ /* 0x0a0fe20000410000 */
[-C--:B------:R-:W-:Y:S01]  /*a420*/  FMUL.FTZ R159, R159, R60.reuse ;  /* 0x0000003c9f9f7220 */ /* 0x080fe20000410000 */
[-C--:B------:R-:W-:Y:S01]  /*a430*/  FMUL.FTZ R154, R154, R60.reuse ;  /* 0x0000003c9a9a7220 */ /* 0x080fe20000410000 */
[-C--:B------:R-:W-:Y:S01]  /*a440*/  FMUL.FTZ R155, R155, R60.reuse ;  /* 0x0000003c9b9b7220 */ /* 0x080fe20000410000 */
[-C--:B------:R-:W-:Y:S01]  /*a450*/  FMUL.FTZ R74, R74, R60.reuse ;  /* 0x0000003c4a4a7220 */ /* 0x080fe20000410000 */
[----:B------:R-:W-:Y:S01]  /*a460*/  FMUL.FTZ R75, R75, R60 ;  /* 0x0000003c4b4b7220 */ /* 0x000fe20000410000 */
[----:B------:R-:W-:Y:S01]  /*a470*/  FMUL.FTZ R77, R77, R62 ;  /* 0x0000003e4d4d7220 */ /* 0x000fe20000410000 */
[----:B------:R-:W5:Y:S01]  /*a480*/  MUFU.EX2 R170, R32 ;  /* 0x0000002000aa7308 */ /* 0x000f620000000800 */
[-C--:B------:R-:W-:Y:S01]  /*a490*/  FMUL.FTZ R78, R78, R60.reuse ;  /* 0x0000003c4e4e7220 */ /* 0x080fe20000410000 */
[----:B------:R-:W-:Y:S01]  /*a4a0*/  FMUL.FTZ R79, R79, R60 ;  /* 0x0000003c4f4f7220 */ /* 0x000fe20000410000 */
        /* <DEDUP_REMOVED lines=16> */
[----:B---3--:R-:W-:Y:S01]  /*a5b0*/  F2FP.F16.F32.PACK_AB R39, R63, R0 ;  /* 0x000000003f27723e */ /* 0x008fe200000000ff */
[-C--:B----4-:R-:W-:Y:S01]  /*a5c0*/  FMUL.FTZ R160, R160, R164.reuse ;  /* 0x000000a4a0a07220 */ /* 0x090fe20000410000 */
[----:B------:R-:W-:Y:S01]  /*a5d0*/  FMUL.FTZ R161, R161, R164 ;  /* 0x000000a4a1a17220 */ /* 0x000fe20000410000 */
[-C--:B-----5:R-:W-:Y:S01]  /*a5e0*/  FMUL.FTZ R162, R162, R170.reuse ;  /* 0x000000aaa2a27220 */ /* 0x0a0fe20000410000 */
        /* <DEDUP_REMOVED lines=29> */
[C---:B--2---:R-:W-:Y:S01]  /*a7c0*/  HMMA.16816.F32 R156, R28.reuse, R20, R156 ;  /* 0x000000141c9c723c */ /* 0x044fe2000000189c */
[-C--:B------:R-:W-:Y:S01]  /*a7d0*/  FMUL.FTZ R112, R112, R62.reuse ;  /* 0x0000003e70707220 */ /* 0x080fe20000410000 */
[----:B------:R-:W-:Y:S01]  /*a7e0*/  FMUL.FTZ R113, R113, R62 ;  /* 0x0000003e71717220 */ /* 0x000fe20000410000 */
[-C--:B------:R-:W-:Y:S01]  /*a7f0*/  FMUL.FTZ R114, R114, R60.reuse ;  /* 0x0000003c72727220 */ /* 0x080fe20000410000 */
[----:B------:R-:W-:Y:S01]  /*a800*/  FMUL.FTZ R115, R115, R60 ;  /* 0x0000003c73737220 */ /* 0x000fe20000410000 */
[-C--:B------:R-:W-:Y:S01]  /*a810*/  FMUL.FTZ R116, R116, R62.reuse ;  /* 0x0000003e74747220 */ /* 0x080fe20000410000 */
[C---:B------:R-:W-:Y:S01]  /*a820*/  HMMA.16816.F32 R152, R28.reuse, R22, R152 ;  /* 0x000000161c98723c */ /* 0x040fe20000001898 */
[----:B------:R-:W-:Y:S01]  /*a830*/  FMUL.FTZ R117, R117, R62 ;  /* 0x0000003e75757220 */ /* 0x000fe20000410000 */
[-C--:B------:R-:W-:Y:S01]  /*a840*/  FMUL.FTZ R118, R118, R60.reuse ;  /* 0x0000003c76767220 */ /* 0x080fe20000410000 */
[----:B------:R-:W-:Y:S01]  /*a850*/  FMUL.FTZ R119, R119, R60 ;  /* 0x0000003c77777220 */ /* 0x000fe20000410000 */
[-C--:B------:R-:W-:Y:S01]  /*a860*/  FMUL.FTZ R124, R124, R62.reuse ;  /* 0x0000003e7c7c7220 */ /* 0x080fe20000410000 */
[----:B------:R-:W-:Y:S01]  /*a870*/  FMUL.FTZ R125, R125, R62 ;  /* 0x0000003e7d7d7220 */ /* 0x000fe20000410000 */
[C---:B------:R-:W-:Y:S01]  /*a880*/  HMMA.16816.F32 R72, R28.reuse, R12, R72 ;  /* 0x0000000c1c48723c */ /* 0x040fe20000001848 */
[-C--:B------:R-:W-:Y:S01]  /*a890*/  FMUL.FTZ R126, R126, R60.reuse ;  /* 0x0000003c7e7e7220 */ /* 0x080fe20000410000 */
[----:B------:R-:W-:Y:S01]  /*a8a0*/  FMUL.FTZ R127, R127, R60 ;  /* 0x0000003c7f7f7220 */ /* 0x000fe20000410000 */
[-C--:B------:R-:W-:Y:S01]  /*a8b0*/  FMUL.FTZ R132, R132, R62.reuse ;  /* 0x0000003e84847220 */ /* 0x080fe20000410000 */
[----:B------:R-:W-:Y:S01]  /*a8c0*/  FMUL.FTZ R133, R133, R62 ;  /* 0x0000003e85857220 */ /* 0x000fe20000410000 */
[-C--:B------:R-:W-:Y:S01]  /*a8d0*/  FMUL.FTZ R134, R134, R60.reuse ;  /* 0x0000003c86867220 */ /* 0x080fe20000410000 */
[C---:B------:R-:W-:Y:S01]  /*a8e0*/  HMMA.16816.F32 R76, R28.reuse, R14, R76 ;  /* 0x0000000e1c4c723c */ /* 0x040fe2000000184c */
[----:B------:R-:W-:Y:S01]  /*a8f0*/  FMUL.FTZ R135, R135, R60 ;  /* 0x0000003c87877220 */ /* 0x000fe20000410000 */
[----:B------:R-:W-:Y:S01]  /*a900*/  LDSM.16.MT88.4 R32, [R222+0x9400] ;  /* 0x00940000de20783b */ /* 0x000fe20000004200 */
        /* <DEDUP_REMOVED lines=15> */
[C---:B-1----:R-:W-:Y:S01]  /*aa00*/  HMMA.16816.F32 R100, R28.reuse, R4, R100 ;  /* 0x000000041c64723c */ /* 0x042fe20000001864 */
[----:B------:R-:W-:Y:S01]  /*aa10*/  FMUL.FTZ R129, R129, R164 ;  /* 0x000000a481817220 */ /* 0x000fe20000410000 */
[-C--:B------:R-:W-:Y:S01]  /*aa20*/  FMUL.FTZ R130, R130, R170.reuse ;  /* 0x000000aa82827220 */ /* 0x080fe20000410000 */
[----:B------:R-:W-:Y:S01]  /*aa30*/  FMUL.FTZ R131, R131, R170 ;  /* 0x000000aa83837220 */ /* 0x000fe20000410000 */
        /* <DEDUP_REMOVED lines=20> */
[----:B------:R-:W-:Y:S01]  /*ab80*/  HMMA.16816.F32 R68, R36, R12, R68 ;  /* 0x0000000c2444723c */ /* 0x000fe20000001844 */
[----:B------:R-:W-:Y:S01]  /*ab90*/  FADD.FTZ R63, R63, R0 ;  /* 0x000000003f3f7221 */ /* 0x000fe20000010000 */
[----:B------:R-:W-:Y:S01]  /*aba0*/  FADD.FTZ R46, R45, R46 ;  /* 0x0000002e2d2e7221 */ /* 0x000fe20000010000 */
[----:B------:R-:W-:-:S02]  /*abb0*/  FADD.FTZ R61, R61, R2 ;  /* 0x000000023d3d7221 */ /* 0x000fc40000010000 */
[----:B------:R-:W-:Y:S01]  /*abc0*/  MUFU.EX2 R50, R50 ;  /* 0x0000003200327308 */ /* 0x000fe20000000800 */
        /* <DEDUP_REMOVED lines=23> */
[----:B------:R-:W-:-:S03]  /*ad40*/  FADD.FTZ R174, R174, R65 ;  /* 0x00000041aeae7221 */ /* 0x000fc60000010000 */
[----:B------:R-:W-:Y:S01]  /*ad50*/  HMMA.16816.F32 R140, R36, R24, R140 ;  /* 0x00000018248c723c */ /* 0x000fe2000000188c */
[----:B------:R-:W-:Y:S01]  /*ad60*/  MUFU.EX2 R186, R186 ;  /* 0x000000ba00ba7308 */ /* 0x000fe20000000800 */
[----:B------:R-:W-:-:S04]  /*ad70*/  FADD.FTZ R187, R187, R174 ;  /* 0x000000aebbbb7221 */ /* 0x000fc80000010000 */
[C---:B------:R-:W-:Y:S01]  /*ad80*/  HMMA.16816.F32 R120, R36.reuse, R26, R120 ;  /* 0x0000001a2478723c */ /* 0x040fe20000001878 */
[----:B------:R-:W-:Y:S01]  /*ad90*/  F2FP.F16.F32.PACK_AB R24, R52, R55 ;  /* 0x000000373418723e */ /* 0x000fe200000000ff */
[----:B------:R-:W-:Y:S01]  /*ada0*/  FADD.FTZ R55, R55, R54 ;  /* 0x0000003637377221 */ /* 0x000fe20000010000 */
[----:B------:R-:W1:Y:S01]  /*adb0*/  MUFU.EX2 R201, R201 ;  /* 0x000000c900c97308 */ /* 0x000e620000000800 */
[C---:B----4-:R-:W-:Y:S01]  /*adc0*/  F2FP.F16.F32.PACK_AB R41, R197.reuse, R182 ;  /* 0x000000b6c529723e */ /* 0x050fe200000000ff */
        /* <DEDUP_REMOVED lines=32> */
[----:B------:R-:W-:Y:S03]  /*afd0*/  MUFU.EX2 R183, R183 ;  /* 0x000000b700b77308 */ /* 0x000fe60000000800 */
[----:B------:R-:W-:Y:S05]  /*afe0*/  HMMA.16816.F32 R132, R40, R6, R132 ;  /* 0x000000062884723c */ /* 0x000fea0000001884 */
[----:B------:R-:W1:Y:S01]  /*aff0*/  MUFU.EX2 R202, R202 ;  /* 0x000000ca00ca7308 */ /* 0x000e620000000800 */
[C---:B------:R-:W-:Y:S06]  /*b000*/  HMMA.16816.F32 R84, R24.reuse, R20, R84 ;  /* 0x000000141854723c */ /* 0x040fec0000001854 */
[C---:B------:R-:W-:Y:S01]  /*b010*/  HMMA.16816.F32 R96, R24.reuse, R22, R96 ;  /* 0x000000161860723c */ /* 0x040fe20000001860 */
[----:B------:R-:W2:Y:S01]  /*b020*/  LDSM.16.MT88.4 R20, [R222+0x9800] ;  /* 0x00980000de14783b */ /* 0x000ea20000004200 */
[----:B------:R-:W-:Y:S04]  /*b030*/  MUFU.EX2 R191, R191 ;  /* 0x000000bf00bf7308 */ /* 0x000fe80000000800 */
[C---:B------:R-:W-:Y:S04]  /*b040*/  HMMA.16816.F32 R144, R24.reuse, R12, R144 ;  /* 0x0000000c1890723c */ /* 0x040fe80000001890 */
[----:B------:R-:W3:Y:S02]  /*b050*/  MUFU.EX2 R204, R204 ;  /* 0x000000cc00cc7308 */ /* 0x000ee40000000800 */
[C---:B------:R-:W-:Y:S01]  /*b060*/  HMMA.16816.F32 R108, R24.reuse, R14, R108 ;  /* 0x0000000e186c723c */ /* 0x040fe2000000186c */
[----:B------:R-:W4:Y:S05]  /*b070*/  LDSM.16.MT88.4 R12, [R222+0xa800] ;  /* 0x00a80000de0c783b */ /* 0x000f2a0000004200 */
[C---:B------:R-:W-:Y:S01]  /*b080*/  HMMA.16816.F32 R140, R24.reuse, R8, R140 ;  /* 0x00000008188c723c */ /* 0x040fe2000000188c */
[----:B------:R-:W-:Y:S05]  /*b090*/  MUFU.EX2 R200, R200 ;  /* 0x000000c800c87308 */ /* 0x000fea0000000800 */
[C---:B------:R-:W-:Y:S01]  /*b0a0*/  HMMA.16816.F32 R120, R24.reuse, R10, R120 ;  /* 0x0000000a1878723c */ /* 0x040fe20000001878 */
[----:B------:R-:W5:Y:S02]  /*b0b0*/  LDSM.16.MT88.4 R8, [R220+0xa800] ;  /* 0x00a80000dc08783b */ /* 0x000f640000004200 */
        /* <DEDUP_REMOVED lines=13> */
[--C-:B------:R-:W-:Y:S01]  /*b190*/  FFMA.FTZ R40, R217, UR24, -R184.reuse ;  /* 0x00000018d9287c23 */ /* 0x100fe200080108b8 */
[--C-:B------:R-:W-:Y:S01]  /*b1a0*/  FFMA.FTZ R43, R192, UR24, -R181.reuse ;  /* 0x00000018c02b7c23 */ /* 0x100fe200080108b5 */
[--C-:B------:R-:W-:Y:S01]  /*b1b0*/  FFMA.FTZ R42, R196, UR24, -R181.reuse ;  /* 0x00000018c42a7c23 */ /* 0x100fe200080108b5 */
[--C-:B------:R-:W-:Y:S01]  /*b1c0*/  FFMA.FTZ R192, R198, UR24, -R181.reuse ;  /* 0x00000018c6c07c23 */ /* 0x100fe200080108b5 */
[--C-:B------:R-:W-:Y:S01]  /*b1d0*/  FFMA.FTZ R217, R194, UR24, -R181.reuse ;  /* 0x00000018c2d97c23 */ /* 0x100fe200080108b5 */
[C---:B------:R-:W-:Y:S01]  /*b1e0*/  HMMA.16816.F32 R80, R24.reuse, R30, R80 ;  /* 0x0000001e1850723c */ /* 0x040fe20000001850 */
[----:B------:R-:W-:Y:S01]  /*b1f0*/  FFMA.FTZ R41, R243, UR24, -R184 ;  /* 0x00000018f3297c23 */ /* 0x000fe200080108b8 */
[--C-:B------:R-:W-:Y:S01]  /*b200*/  FFMA.FTZ R194, R245, UR24, -R172.reuse ;  /* 0x00000018f5c27c23 */ /* 0x100fe200080108ac */
[----:B------:R-:W-:Y:S01]  /*b210*/  FFMA.FTZ R196, R247, UR24, -R172 ;  /* 0x00000018f7c47c23 */ /* 0x000fe200080108ac */
[----:B------:R-:W-:Y:S01]  /*b220*/  FFMA.FTZ R198, R205, UR24, -R184 ;  /* 0x00000018cdc67c23 */ /* 0x000fe200080108b8 */
[----:B------:R-:W5:Y:S01]  /*b230*/  LDSM.16.MT88.4 R28, [R220+0xb800] ;  /* 0x00b80000dc1c783b */ /* 0x000f620000004200 */
[----:B------:R-:W-:Y:S01]  /*b240*/  MUFU.EX2 R40, R40 ;  /* 0x0000002800287308 */ /* 0x000fe20000000800 */
[----:B------:R-:W-:Y:S01]  /*b250*/  HMMA.16816.F32 R160, R24, R32, R160 ;  /* 0x0000002018a0723c */ /* 0x000fe200000018a0 */
[----:B------:R-:W-:Y:S01]  /*b260*/  FFMA.FTZ R181, R176, UR24, -R181 ;  /* 0x00000018b0b57c23 */ /* 0x000fe200080108b5 */
[----:B------:R-:W-:Y:S01]  /*b270*/  FFMA.FTZ R176, R177, UR24, -R172 ;  /* 0x00000018b1b07c23 */ /* 0x000fe200080108ac */
[----:B------:R-:W-:Y:S01]  /*b280*/  FFMA.FTZ R184, R209, UR24, -R184 ;  /* 0x00000018d1b87c23 */ /* 0x000fe200080108b8 */
[----:B------:R-:W-:-:S02]  /*b290*/  FFMA.FTZ R172, R171, UR24, -R172 ;  /* 0x00000018abac7c23 */ /* 0x000fc400080108ac */
[----:B------:R-:W-:Y:S01]  /*b2a0*/  HMMA.16816.F32 R148, R24, R34, R148 ;  /* 0x000000221894723c */ /* 0x000fe20000001894 */
[----:B------:R-:W2:Y:S01]  /*b2b0*/  MUFU.EX2 R41, R41 ;  /* 0x0000002900297308 */ /* 0x000ea20000000800 */
[----:B-1----:R-:W-:Y:S01]  /*b2c0*/  F2FP.F16.F32.PACK_AB R33, R202, R183 ;  /* 0x000000b7ca21723e */ /* 0x002fe200000000ff */
[----:B------:R-:W1:Y:S01]  /*b2d0*/  LDSM.16.MT88.4 R24, [R222+0x9c00] ;  /* 0x009c0000de18783b */ /* 0x000e620000004200 */
[----:B------:R-:W-:-:S03]  /*b2e0*/  FADD.FTZ R183, R183, R190 ;  /* 0x000000beb7b77221 */ /* 0x000fc60000010000 */
[----:B---3--:R-:W-:Y:S01]  /*b2f0*/  F2FP.F16.F32.PACK_AB R35, R204, R191 ;  /* 0x000000bfcc23723e */ /* 0x008fe200000000ff */
[----:B------:R-:W-:Y:S01]  /*b300*/  FADD.FTZ R202, R202, R183 ;  /* 0x000000b7caca7221 */ /* 0x000fe20000010000 */
[----:B------:R-:W-:Y:S03]  /*b310*/  MUFU.EX2 R42, R42 ;  /* 0x0000002a002a7308 */ /* 0x000fe60000000800 */
[----:B------:R-:W-:-:S04]  /*b320*/  FADD.FTZ R191, R191, R202 ;  /* 0x000000cabfbf7221 */ /* 0x000fc80000010000 */
[----:B------:R-:W-:Y:S01]  /*b330*/  FADD.FTZ R204, R204, R191 ;  /* 0x000000bfcccc7221 */ /* 0x000fe20000010000 */
[----:B------:R-:W3:Y:S01]  /*b340*/  MUFU.EX2 R43, R43 ;  /* 0x0000002b002b7308 */ /* 0x000ee20000000800 */
[----:B--2---:R-:W-:Y:S01]  /*b350*/  F2FP.F16.F32.PACK_AB R32, R41, R40 ;  /* 0x000000282920723e */ /* 0x004fe200000000ff */
[----:B------:R-:W-:-:S04]  /*b360*/  FADD.FTZ R40, R40, R53 ;  /* 0x0000003528287221 */ /* 0x000fc80000010000 */
[----:B------:R-:W-:Y:S02]  /*b370*/  FADD.FTZ R41, R41, R40 ;  /* 0x0000002829297221 */ /* 0x000fe40000010000 */
[----:B------:R-:W-:Y:S08]  /*b380*/  MUFU.EX2 R192, R192 ;  /* 0x000000c000c07308 */ /* 0x000ff00000000800 */
[----:B------:R-:W2:Y:S01]  /*b390*/  MUFU.EX2 R217, R217 ;  /* 0x000000d900d97308 */ /* 0x000ea20000000800 */
[----:B---3--:R-:W-:Y:S01]  /*b3a0*/  F2FP.F16.F32.PACK_AB R36, R43, R42 ;  /* 0x0000002a2b24723e */ /* 0x008fe200000000ff */
[----:B------:R-:W-:-:S04]  /*b3b0*/  FADD.FTZ R42, R42, R187 ;  /* 0x000000bb2a2a7221 */ /* 0x000fc80000010000 */
[----:B------:R-:W-:Y:S02]  /*b3c0*/  FADD.FTZ R43, R43, R42 ;  /* 0x0000002a2b2b7221 */ /* 0x000fe40000010000 */
[----:B------:R-:W3:Y:S08]  /*b3d0*/  MUFU.EX2 R194, R194 ;  /* 0x000000c200c27308 */ /* 0x000ef00000000800 */
[----:B------:R-:W4:Y:S01]  /*b3e0*/  MUFU.EX2 R196, R196 ;  /* 0x000000c400c47308 */ /* 0x000f220000000800 */
[----:B--2---:R-:W-:Y:S01]  /*b3f0*/  F2FP.F16.F32.PACK_AB R38, R217, R192 ;  /* 0x000000c0d926723e */ /* 0x004fe200000000ff */
[----:B------:R-:W-:-:S04]  /*b400*/  FADD.FTZ R192, R192, R43 ;  /* 0x0000002bc0c07221 */ /* 0x000fc80000010000 */
[----:B------:R-:W-:Y:S02]  /*b410*/  FADD.FTZ R217, R217, R192 ;  /* 0x000000c0d9d97221 */ /* 0x000fe40000010000 */
[----:B------:R-:W2:Y:S01]  /*b420*/  MUFU.EX2 R198, R198 ;  /* 0x000000c600c67308 */ /* 0x000ea20000000800 */
[----:B---3--:R-:W-:Y:S01]  /*b430*/  F2FP.F16.F32.PACK_AB R37, R215, R194 ;  /* 0x000000c2d725723e */ /* 0x008fe200000000ff */
[----:B------:R-:W-:-:S04]  /*b440*/  FADD.FTZ R194, R194, R201 ;  /* 0x000000c9c2c27221 */ /* 0x000fc80000010000 */
[----:B------:R-:W-:Y:S02]  /*b450*/  FADD.FTZ R215, R215, R194 ;  /* 0x000000c2d7d77221 */ /* 0x000fe40000010000 */
[----:B------:R-:W-:Y:S01]  /*b460*/  MUFU.EX2 R176, R176 ;  /* 0x000000b000b07308 */ /* 0x000fe20000000800 */
[----:B----4-:R-:W-:Y:S01]  /*b470*/  F2FP.F16.F32.PACK_AB R39, R219, R196 ;  /* 0x000000c4db27723e */ /* 0x010fe200000000ff */
[----:B------:R-:W-:-:S04]  /*b480*/  FADD.FTZ R196, R196, R215 ;  /* 0x000000d7c4c47221 */ /* 0x000fc80000010000 */
[----:B------:R-:W-:Y:S02]  /*b490*/  FADD.FTZ R219, R219, R196 ;  /* 0x000000c4dbdb7221 */ /* 0x000fe40000010000 */
[----:B------:R-:W-:Y:S01]  /*b4a0*/  HMMA.16816.F32 R156, R36, R20, R156 ;  /* 0x00000014249c723c */ /* 0x000fe2000000189c */
[----:B--2---:R-:W-:Y:S01]  /*b4b0*/  F2FP.F16.F32.PACK_AB R34, R199, R198 ;  /* 0x000000c6c722723e */ /* 0x004fe200000000ff */
[----:B------:R-:W2:Y:S01]  /*b4c0*/  MUFU.EX2 R206, R206 ;  /* 0x000000ce00ce7308 */ /* 0x000ea20000000800 */
[----:B------:R-:W-:-:S03]  /*b4d0*/  FADD.FTZ R198, R198, R41 ;  /* 0x00000029c6c67221 */ /* 0x000fc60000010000 */
[----:B------:R-:W-:Y:S01]  /*b4e0*/  HMMA.16816.F32 R152, R36, R22, R152 ;  /* 0x000000162498723c */ /* 0x000fe20000001898 */
[----:B------:R-:W-:-:S03]  /*b4f0*/  FADD.FTZ R199, R199, R198 ;  /* 0x000000c6c7c77221 */ /* 0x000fc60000010000 */
[----:B------:R-:W-:Y:S02]  /*b500*/  MUFU.EX2 R193, R193 ;  /* 0x000000c100c17308 */ /* 0x000fe40000000800 */
[C---:B------:R-:W-:Y:S06]  /*b510*/  HMMA.16816.F32 R72, R36.reuse, R16, R72 ;  /* 0x000000102448723c */ /* 0x040fec0000001848 */
[C---:B------:R-:W-:Y:S01]  /*b520*/  HMMA.16816.F32 R76, R36.reuse, R18, R76 ;  /* 0x00000012244c723c */ /* 0x040fe2000000184c */
[----:B------:R-:W-:Y:S05]  /*b530*/  MUFU.EX2 R184, R184 ;  /* 0x000000b800b87308 */ /* 0x000fea0000000800 */
[C---:B------:R-:W-:Y:S03]  /*b540*/  HMMA.16816.F32 R88, R36.reuse, R12, R88 ;  /* 0x0000000c2458723c */ /* 0x040fe60000001858 */
[----:B------:R-:W-:Y:S03]  /*b550*/  MUFU.EX2 R178, R178 ;  /* 0x000000b200b27308 */ /* 0x000fe60000000800 */
[C---:B------:R-:W-:Y:S05]  /*b560*/  HMMA.16816.F32 R92, R36.reuse, R14, R92 ;  /* 0x0000000e245c723c */ /* 0x040fea000000185c */
[----:B------:R-:W3:Y:S01]  /*b570*/  MUFU.EX2 R181, R181 ;  /* 0x000000b500b57308 */ /* 0x000ee20000000800 */
[C---:B-----5:R-:W-:Y:S06]  /*b580*/  HMMA.16816.F32 R100, R36.reuse, R8, R100 ;  /* 0x000000082464723c */ /* 0x060fec0000001864 */
[C---:B------:R-:W-:Y:S01]  /*b590*/  HMMA.16816.F32 R104, R36.reuse, R10, R104 ;  /* 0x0000000a2468723c */ /* 0x040fe20000001868 */
[----:B------:R-:W-:Y:S05]  /*b5a0*/  MUFU.EX2 R173, R173 ;  /* 0x000000ad00ad7308 */ /* 0x000fea0000000800 */
[C---:B------:R-:W-:Y:S03]  /*b5b0*/  HMMA.16816.F32 R112, R36.reuse, R4, R112 ;  /* 0x000000042470723c */ /* 0x040fe60000001870 */
[----:B------:R-:W4:Y:S03]  /*b5c0*/  MUFU.EX2 R172, R172 ;  /* 0x000000ac00ac7308 */ /* 0x000f260000000800 */
[----:B------:R-:W-:Y:S05]  /*b5d0*/  HMMA.16816.F32 R116, R36, R6, R116 ;  /* 0x000000062474723c */ /* 0x000fea0000001874 */
[----:B------:R-:W-:Y:S01]  /*b5e0*/  MUFU.EX2 R67, R67 ;  /* 0x0000004300437308 */ /* 0x000fe20000000800 */
        /* <DEDUP_REMOVED lines=20> */
[----:B------:R-:W1:Y:S01]  /*b730*/  MUFU.EX2 R32, R32 ;  /* 0x0000002000207308 */ /* 0x000e620000000800 */
[----:B------:R-:W-:Y:S01]  /*b740*/  F2FP.F16.F32.PACK_AB R28, R195, R200 ;  /* 0x000000c8c31c723e */ /* 0x000fe200000000ff */
[----:B------:R-:W-:Y:S01]  /*b750*/  FADD.FTZ R200, R200, R199 ;  /* 0x000000c7c8c87221 */ /* 0x000fe20000010000 */
[----:B--2---:R-:W-:Y:S01]  /*b760*/  F2FP.F16.F32.PACK_AB R29, R206, R185 ;  /* 0x000000b9ce1d723e */ /* 0x004fe200000000ff */
[----:B------:R-:W-:Y:S02]  /*b770*/  FADD.FTZ R185, R185, R204 ;  /* 0x000000ccb9b97221 */ /* 0x000fe40000010000 */
[----:B------:R-:W-:Y:S01]  /*b780*/  F2FP.F16.F32.PACK_AB R36, R179, R180 ;  /* 0x000000b4b324723e */ /* 0x000fe200000000ff */
[----:B------:R-:W-:Y:S01]  /*b790*/  FADD.FTZ R180, R180, R217 ;  /* 0x000000d9b4b47221 */ /* 0x000fe20000010000 */
[----:B------:R-:W-:Y:S01]  /*b7a0*/  F2FP.F16.F32.PACK_AB R37, R175, R176 ;  /* 0x000000b0af25723e */ /* 0x000fe200000000ff */
[----:B------:R-:W-:Y:S01]  /*b7b0*/  FADD.FTZ R176, R176, R219 ;  /* 0x000000dbb0b07221 */ /* 0x000fe20000010000 */
[----:B---3--:R-:W-:Y:S01]  /*b7c0*/  F2FP.F16.F32.PACK_AB R38, R181, R178 ;  /* 0x000000b2b526723e */ /* 0x008fe200000000ff */
[----:B------:R-:W-:Y:S01]  /*b7d0*/  FADD.FTZ R200, R195, R200 ;  /* 0x000000c8c3c87221 */ /* 0x000fe20000010000 */
[----:B----4-:R-:W-:Y:S01]  /*b7e0*/  F2FP.F16.F32.PACK_AB R39, R172, R173 ;  /* 0x000000adac27723e */ /* 0x010fe200000000ff */
[----:B------:R-:W-:Y:S01]  /*b7f0*/  FADD.FTZ R206, R206, R185 ;  /* 0x000000b9cece7221 */ /* 0x000fe20000010000 */
[----:B------:R-:W-:Y:S01]  /*b800*/  F2FP.F16.F32.PACK_AB R30, R184, R193 ;  /* 0x000000c1b81e723e */ /* 0x000fe200000000ff */
[----:B------:R-:W-:Y:S01]  /*b810*/  FADD.FTZ R179, R179, R180 ;  /* 0x000000b4b3b37221 */ /* 0x000fe20000010000 */
[----:B------:R-:W-:Y:S01]  /*b820*/  FADD.FTZ R176, R175, R176 ;  /* 0x000000b0afb07221 */ /* 0x000fe20000010000 */
[----:B-1----:R-:W-:Y:S01]  /*b830*/  F2FP.F16.F32.PACK_AB R31, R32, R67 ;  /* 0x00000043201f723e */ /* 0x002fe200000000ff */
        /* <DEDUP_REMOVED lines=10> */
[C---:B-----5:R-:W-:Y:S06]  /*b8e0*/  HMMA.16816.F32 R72, R36.reuse, R20, R72 ;  /* 0x000000142448723c */ /* 0x060fec0000001848 */
        /* <DEDUP_REMOVED lines=23> */
.L_x_24:
[----:B------:R-:W-:-:S12]  /*ba60*/  UIADD3 UR23, UR25, -0x1, URZ ;  /* 0xffffffff19177890 */ /* 0x000fd8000fffe03f */
.L_x_27:
[----:B------:R-:W-:-:S13]  /*ba70*/  ISETP.LE.AND P0, PT, RZ, UR23, PT ;  /* 0x00000017ff007c0c */ /* 0x000fda000bf03270 */
[----:B------:R-:W-:Y:S05]  /*ba80*/  @!P0 BRA `(.L_x_28) ;  /* 0x0000002c00b08947 */ /* 0x000fea0003800000 */
[----:B------:R-:W-:Y:S01]  /*ba90*/  MOV R2, R167 ;  /* 0x000000a700027202 */ /* 0x000fe20000000f00 */
[----:B------:R-:W-:Y:S01]  /*baa0*/  IMAD.MOV.U32 R0, RZ, RZ, R165 ;  /* 0x000000ffff007224 */ /* 0x000fe200078e00a5 */
[----:B------:R-:W-:Y:S01]  /*bab0*/  MOV R169, R168 ;  /* 0x000000a800a97202 */ /* 0x000fe20000000f00 */
[----:B------:R-:W-:Y:S01]  /*bac0*/  IMAD.MOV.U32 R233, RZ, RZ, R241 ;  /* 0x000000ffffe97224 */ /* 0x000fe200078e00f1 */
[----:B------:R-:W-:Y:S01]  /*bad0*/  MOV R3, R166 ;  /* 0x000000a600037202 */ /* 0x000fe20000000f00 */
[----:B------:R-:W-:Y:S02]  /*bae0*/  USHF.L.U64.HI UR5, UR9, 0x1, UR8 ;  /* 0x0000000109057899 */ /* 0x000fe40008010208 */
[----:B------:R-:W-:Y:S01]  /*baf0*/  USHF.L.U32 UR13, UR9, 0x1, URZ ;  /* 0x00000001090d7899 */ /* 0x000fe2000800063f */
[----:B------:R-:W-:Y:S01]  /*bb00*/  ULDC UR4, c[0x0][0x2ec] ;  /* 0x0000bb0000047ab9 */ /* 0x000fe20000000800 */
[----:B------:R-:W-:Y:S01]  /*bb10*/  ULDC.64 UR6, c[0x0][0x218] ;  /* 0x0000860000067ab9 */ /* 0x000fe20000000a00 */
[----:B------:R-:W-:Y:S01]  /*bb20*/  ULDC.64 UR10, c[0x0][0x220] ;  /* 0x00008800000a7ab9 */ /* 0x000fe20000000a00 */
[----:B------:R-:W-:Y:S01]  /*bb30*/  ULDC.64 UR8, c[0x0][0x248] ;  /* 0x0000920000087ab9 */ /* 0x000fe20000000a00 */
[----:B------:R-:W-:Y:S07]  /*bb40*/  BRA `(.L_x_29) ;  /* 0x0000000000687947 */ /* 0x000fee0003800000 */
.L_x_31:
[----:B------:R-:W-:Y:S04]  /*bb50*/  UIADD3 UR24, UR23, -0x1, URZ ;  /* 0xffffffff17187890 */ /* 0x000fe8000fffe03f */
[----:B------:R-:W-:Y:S02]  /*bb60*/  USHF.R.S32.HI UR12, URZ, 0x1f, UR24 ;  /* 0x0000001f3f0c7899 */ /* 0x000fe40008011418 */
[----:B------:R-:W-:Y:S02]  /*bb70*/  UIMAD.WIDE.U32 UR26, UR24, UR8, URZ ;  /* 0x00000008181a72a5 */ /* 0x000fe4000f8e003f */
[----:B------:R-:W-:Y:S04]  /*bb80*/  UIMAD UR12, UR12, UR8, URZ ;  /* 0x000000080c0c72a4 */ /* 0x000fe8000f8e023f */
[----:B------:R-:W-:Y:S01]  /*bb90*/  UIMAD UR12, UR24, UR9, UR12 ;  /* 0x00000009180c72a4 */ /* 0x000fe2000f8e020c */
[----:B------:R-:W-:Y:S02]  /*bba0*/  IMAD.U32 R165, RZ, RZ, UR26 ;  /* 0x0000001affa57e24 */ /* 0x000fe4000f8e00ff */
[----:B------:R-:W-:Y:S01]  /*bbb0*/  IMAD.U32 R164, RZ, RZ, UR26 ;  /* 0x0000001affa47e24 */ /* 0x000fe2000f8e00ff */
[----:B------:R-:W-:Y:S02]  /*bbc0*/  UIADD3 UR12, UR27, UR12, URZ ;  /* 0x0000000c1b0c7290 */ /* 0x000fe4000fffe03f */
[----:B------:R-:W-:Y:S04]  /*bbd0*/  LEA R166, P1, R165, R228, 0x6 ;  /* 0x000000e4a5a67211 */ /* 0x000fe800078230ff */
[----:B------:R-:W-:Y:S01]  /*bbe0*/  IMAD.U32 R165, RZ, RZ, UR12 ;  /* 0x0000000cffa57e24 */ /* 0x000fe2000f8e00ff */
[----:B------:R-:W-:Y:S04]  /*bbf0*/  LEA R172, P2, R166, UR6, 0x1 ;  /* 0x00000006a6ac7c11 */ /* 0x000fe8000f8408ff */
[----:B------:R-:W-:Y:S02]  /*bc00*/  LEA.HI.X R165, R164, R231, R165, 0x6, P1 ;  /* 0x000000e7a4a57211 */ /* 0x000fe400008f34a5 */
[----:B------:R-:W-:Y:S02]  /*bc10*/  IADD3 R174, P1, R172, UR20, RZ ;  /* 0x00000014acae7c10 */ /* 0x000fe4000ff3e0ff */
[----:B------:R-:W-:Y:S04]  /*bc20*/  LEA.HI.X R173, R166, UR7, R165, 0x1, P2 ;  /* 0x00000007a6ad7c11 */ /* 0x000fe800090f0ca5 */
[----:B------:R-:W-:Y:S01]  /*bc30*/  IADD3.X R175, R173, UR17, RZ, P1, !PT ;  /* 0x00000011adaf7c10 */ /* 0x000fe20008ffe4ff */
        /* <DEDUP_REMOVED lines=9> */
[----:B------:R-:W0:Y:S01]  /*bcd0*/  LDGDEPBAR ;  /* 0x00000000000079af */ /* 0x000e220000000000 */
[----:B------:R-:W-:Y:S05]  /*bce0*/  BRA `(.L_x_30) ;  /* 0x0000000c00587947 */ /* 0x000fea0003800000 */
.L_x_29:
[----:B------:R-:W-:Y:S04]  /*bcf0*/  DEPBAR.LE SB0, 0x0 ;  /* 0x000080000000791a */ /* 0x000fe80000000000 */
[----:B------:R-:W-:Y:S01]  /*bd00*/  BAR.SYNC.DEFER_BLOCKING 0x0 ;  /* 0x0000000000007b1d */ /* 0x000fe20000010000 */
[----:B------:R-:W-:Y:S01]  /*bd10*/  USHF.R.S32.HI UR24, URZ, 0x1f, UR23 ;  /* 0x0000001f3f187899 */ /* 0x000fe20008011417 */
[----:B------:R-:W-:Y:S01]  /*bd20*/  IMAD.U32 R171, RZ, RZ, UR23 ;  /* 0x00000017ffab7e24 */ /* 0x000fe2000f8e00ff */
[----:B------:R-:W-:Y:S03]  /*bd30*/  UIMAD UR12, UR21, UR23, URZ ;  /* 0x00000017150c72a4 */ /* 0x000fe6000f8e023f */
[----:B------:R-:W-:Y:S01]  /*bd40*/  IMAD.WIDE.U32 R170, R171, UR22, R232 ;  /* 0x00000016abaa7c25 */ /* 0x000fe2000f8e00e8 */
[----:B------:R-:W-:Y:S02]  /*bd50*/  UIMAD UR12, UR24, UR22, UR12 ;  /* 0x00000016180c72a4 */ /* 0x000fe4000f8e020c */
[C---:B------:R-:W-:Y:S04]  /*bd60*/  LEA R240, P0, R170.reuse, UR10, 0x1 ;  /* 0x0000000aaaf07c11 */ /* 0x040fe8000f8008ff */
[----:B------:R-:W-:Y:S05]  /*bd70*/  VIADD R168, R171, UR12 ;  /* 0x0000000caba87c36 */ /* 0x000fea0008000000 */
[----:B------:R-:W-:Y:S02]  /*bd80*/  LEA.HI.X R241, R170, UR11, R168, 0x1, P0 ;  /* 0x0000000baaf17c11 */ /* 0x000fe400080f0ca8 */
[----:B------:R-:W-:Y:S03]  /*bd90*/  IADD3 R170, P0, R240, UR13, RZ ;  /* 0x0000000df0aa7c10 */ /* 0x000fe6000ff1e0ff */
[----:B------:R-:W-:Y:S01]  /*bda0*/  @!PT LDS RZ, [RZ] ;  /* 0x00000000fffff984 */ /* 0x000fe20000000800 */
[----:B------:R-:W-:Y:S01]  /*bdb0*/  @!PT LDS RZ, [RZ] ;  /* 0x00000000fffff984 */ /* 0x000fe20000000800 */
[----:B------:R-:W-:Y:S01]  /*bdc0*/  @!PT LDS RZ, [RZ] ;  /* 0x00000000fffff984 */ /* 0x000fe20000000800 */
[----:B------:R-:W-:Y:S01]  /*bdd0*/  LDGSTS.E.BYPASS.LTC128B.128 [R226+0x9000], desc[UR18][R240.64] ;  /* 0x09000000f0e27fae */ /* 0x000fe2000b901d52 */
[----:B------:R-:W-:Y:S02]  /*bde0*/  IADD3.X R171, R241, UR5, RZ, P0, !PT ;  /* 0x00000005f1ab7c10 */ /* 0x000fe400087fe4ff */
[----:B------:R-:W-:Y:S03]  /*bdf0*/  ISETP.LT.AND P0, PT, RZ, UR23, PT ;  /* 0x00000017ff007c0c */ /* 0x000fe6000bf01270 */
[----:B------:R-:W-:Y:S06]  /*be00*/  LDGSTS.E.BYPASS.LTC128B.128 [R226+0xa000], desc[UR18][R240.64+0x40] ;  /* 0x0a000040f0e27fae */ /* 0x000fec000b901d52 */
[----:B------:R-:W-:Y:S06]  /*be10*/  LDGSTS.E.BYPASS.LTC128B.128 [R226+0xb000], desc[UR18][R240.64+0x80] ;  /* 0x0b000080f0e27fae */ /* 0x000fec000b901d52 */
[----:B------:R-:W-:Y:S06]  /*be20*/  LDGSTS.E.BYPASS.LTC128B.128 [R226+0x9800], desc[UR18][R170.64] ;  /* 0x09800000aae27fae */ /* 0x000fec000b901d52 */
[----:B------:R-:W-:Y:S06]  /*be30*/  LDGSTS.E.BYPASS.LTC128B.128 [R226+0xa800], desc[UR18][R170.64+0x40] ;  /* 0x0a800040aae27fae */ /* 0x000fec000b901d52 */
[----:B------:R1:W-:Y:S06]  /*be40*/  LDGSTS.E.BYPASS.LTC128B.128 [R226+0xb800], desc[UR18][R170.64+0x80] ;  /* 0x0b800080aae27fae */ /* 0x0003ec000b901d52 */
[----:B------:R-:W-:Y:S06]  /*be50*/  LDSM.16.M88.4 R164, [R225] ;  /* 0x00000000e1a4783b */ /* 0x000fec0000000200 */
[----:B------:R-:W2:Y:S06]  /*be60*/  LDSM.16.M88.4 R172, [R224+0x6000] ;  /* 0x00600000e0ac783b */ /* 0x000eac0000000200 */
[----:B------:R-:W3:Y:S06]  /*be70*/  LDSM.16.M88.4 R176, [R225+0x1000] ;  /* 0x00100000e1b0783b */ /* 0x000eec0000000200 */
[----:B------:R-:W4:Y:S06]  /*be80*/  LDSM.16.M88.4 R180, [R224+0x6400] ;  /* 0x00640000e0b4783b */ /* 0x000f2c0000000200 */
[----:B------:R-:W0:Y:S06]  /*be90*/  LDGDEPBAR ;  /* 0x00000000000079af */ /* 0x000e2c0000000000 */
[----:B------:R-:W5:Y:S06]  /*bea0*/  LDSM.16.M88.4 R184, [R224+0x6800] ;  /* 0x00680000e0b8783b */ /* 0x000f6c0000000200 */
[----:B------:R-:W1:Y:S06]  /*beb0*/  LDSM.16.M88.4 R188, [R224+0x6c00] ;  /* 0x006c0000e0bc783b */ /* 0x000e6c0000000200 */
[----:B------:R-:W-:Y:S01]  /*bec0*/  LDSM.16.M88.4 R192, [R223] ;  /* 0x00000000dfc0783b */ /* 0x000fe20000000200 */
[-C--:B--2---:R-:W-:Y:S05]  /*bed0*/  HMMA.16816.F32 R4, R164, R172.reuse, RZ ;  /* 0x000000aca404723c */ /* 0x084fea00000018ff */
[----:B------:R-:W2:Y:S01]  /*bee0*/  LDSM.16.M88.4 R196, [R221+0x6000] ;  /* 0x00600000ddc4783b */ /* 0x000ea20000000200 */
        /* <DEDUP_REMOVED lines=12> */
[C---:B------:R-:W-:Y:S05]  /*bfb0*/  HMMA.16816.F32 R32, R164.reuse, R182, RZ ;  /* 0x000000b6a420723c */ /* 0x040fea00000018ff */
[----:B------:R-:W4:Y:S01]  /*bfc0*/  LDSM.16.M88.4 R180, [R225+0x2000] ;  /* 0x00200000e1b4783b */ /* 0x000f220000000200 */
[-C--:B-----5:R-:W-:Y:S06]  /*bfd0*/  HMMA.16816.F32 R36, R164, R184.reuse, RZ ;  /* 0x000000b8a424723c */ /* 0x0a0fec00000018ff */
[C---:B------:R-:W-:Y:S06]  /*bfe0*/  HMMA.16816.F32 R40, R176.reuse, R184, RZ ;  /* 0x000000b8b028723c */ /* 0x040fec00000018ff */
[-C--:B------:R-:W-:Y:S06]  /*bff0*/  HMMA.16816.F32 R44, R176, R186.reuse, RZ ;  /* 0x000000bab02c723c */ /* 0x080fec00000018ff */
[C---:B------:R-:W-:Y:S01]  /*c000*/  HMMA.16816.F32 R48, R164.reuse, R186, RZ ;  /* 0x000000baa430723c */ /* 0x040fe200000018ff */
[----:B------:R-:W-:Y:S05]  /*c010*/  LDSM.16.M88.4 R184, [R224+0x7c00] ;  /* 0x007c0000e0b8783b */ /* 0x000fea0000000200 */
[-C--:B-1----:R-:W-:Y:S06]  /*c020*/  HMMA.16816.F32 R52, R164, R188.reuse, RZ ;  /* 0x000000bca434723c */ /* 0x082fec00000018ff */
[C---:B------:R-:W-:Y:S06]  /*c030*/  HMMA.16816.F32 R56, R176.reuse, R188, RZ ;  /* 0x000000bcb038723c */ /* 0x040fec00000018ff */
[-C--:B------:R-:W-:Y:S01]  /*c040*/  HMMA.16816.F32 R60, R176, R190.reuse, RZ ;  /* 0x000000beb03c723c */ /* 0x080fe200000018ff */
[----:B------:R-:W-:Y:S05]  /*c050*/  LDSM.16.M88.4 R176, [R224+0x7800] ;  /* 0x00780000e0b0783b */ /* 0x000fea0000000200 */
[----:B------:R-:W-:Y:S01]  /*c060*/  HMMA.16816.F32 R64, R164, R190, RZ ;  /* 0x000000bea440723c */ /* 0x000fe200000018ff */
[----:B------:R-:W1:Y:S05]  /*c070*/  LDSM.16.M88.4 R164, [R224+0x7400] ;  /* 0x00740000e0a4783b */ /* 0x000e6a0000000200 */
        /* <DEDUP_REMOVED lines=22> */
[-C--:B------:R-:W-:Y:S01]  /*c1e0*/  HMMA.16816.F32 R4, R180, R212.reuse, R4 ;  /* 0x000000d4b404723c */ /* 0x080fe20000001804 */
[----:B------:R-:W3:Y:S05]  /*c1f0*/  LDSM.16.M88.4 R192, [R223+0x3000] ;  /* 0x00300000dfc0783b */ /* 0x000eea0000000200 */
[C---:B------:R-:W-:Y:S06]  /*c200*/  HMMA.16816.F32 R8, R216.reuse, R212, R8 ;  /* 0x000000d4d808723c */ /* 0x040fec0000001808 */
[-C--:B------:R-:W-:Y:S06]  /*c210*/  HMMA.16816.F32 R12, R216, R214.reuse, R12 ;  /* 0x000000d6d80c723c */ /* 0x080fec000000180c */
[C---:B------:R-:W-:Y:S06]  /*c220*/  HMMA.16816.F32 R16, R180.reuse, R214, R16 ;  /* 0x000000d6b410723c */ /* 0x040fec0000001810 */
[-C--:B-1----:R-:W-:Y:S06]  /*c230*/  HMMA.16816.F32 R20, R180, R164.reuse, R20 ;  /* 0x000000a4b414723c */ /* 0x082fec0000001814 */
        /* <DEDUP_REMOVED lines=8> */
[----:B------:R-:W1:Y:S05]  /*c2c0*/  LDSM.16.M88.4 R176, [R224+0x8000] ;  /* 0x00800000e0b0783b */ /* 0x000e6a0000000200 */
[-C--:B------:R-:W-:Y:S06]  /*c2d0*/  HMMA.16816.F32 R52, R180, R184.reuse, R52 ;  /* 0x000000b8b434723c */ /* 0x080fec0000001834 */
[C---:B------:R-:W-:Y:S06]  /*c2e0*/  HMMA.16816.F32 R56, R216.reuse, R184, R56 ;  /* 0x000000b8d838723c */ /* 0x040fec0000001838 */
[-C--:B------:R-:W-:Y:S06]  /*c2f0*/  HMMA.16816.F32 R60, R216, R186.reuse, R60 ;  /* 0x000000bad83c723c */ /* 0x080fec000000183c */
[----:B------:R-:W-:Y:S01]  /*c300*/  HMMA.16816.F32 R64, R180, R186, R64 ;  /* 0x000000bab440723c */ /* 0x000fe20000001840 */
[----:B------:R-:W4:Y:S05]  /*c310*/  LDSM.16.M88.4 R180, [R225+0x5000] ;  /* 0x00500000e1b4783b */ /* 0x000f2a0000000200 */
[-C--:B--2---:R-:W-:Y:S01]  /*c320*/  HMMA.16816.F32 R4, R172, R188.reuse, R4 ;  /* 0x000000bcac04723c */ /* 0x084fe20000001804 */
[----:B------:R-:W2:Y:S05]  /*c330*/  LDSM.16.M88.4 R184, [R224+0x8400] ;  /* 0x00840000e0b8783b */ /* 0x000eaa0000000200 */
[C---:B---3--:R-:W-:Y:S06]  /*c340*/  HMMA.16816.F32 R8, R192.reuse, R188, R8 ;  /* 0x000000bcc008723c */ /* 0x048fec0000001808 */
[-C--:B------:R-:W-:Y:S06]  /*c350*/  HMMA.16816.F32 R12, R192, R190.reuse, R12 ;  /* 0x000000bec00c723c */ /* 0x080fec000000180c */
[C---:B------:R-:W-:Y:S01]  /*c360*/  HMMA.16816.F32 R16, R172.reuse, R190, R16 ;  /* 0x000000beac10723c */ /* 0x040fe20000001810 */
[----:B------:R-:W3:Y:S05]  /*c370*/  LDSM.16.M88.4 R188, [R224+0x8800] ;  /* 0x00880000e0bc783b */ /* 0x000eea0000000200 */
        /* <DEDUP_REMOVED lines=16> */
[-C--:B-1----:R-:W-:Y:S01]  /*c480*/  HMMA.16816.F32 R4, R164, R176.reuse, R4 ;  /* 0x000000b0a404723c */ /* 0x082fe20000001804 */
[----:B------:R-:W1:Y:S05]  /*c490*/  LDSM.16.M88.4 R204, [R221+0x8400] ;  /* 0x00840000ddcc783b */ /* 0x000e6a0000000200 */
        /* <DEDUP_REMOVED lines=10> */
[-C--:B---3--:R-:W-:Y:S06]  /*c540*/  HMMA.16816.F32 R36, R164, R188.reuse, R36 ;  /* 0x000000bca424723c */ /* 0x088fec0000001824 */
        /* <DEDUP_REMOVED lines=12> */
[-C--:B-1----:R-:W-:Y:S04]  /*c610*/  HMMA.16816.F32 R20, R172, R204.reuse, R20 ;  /* 0x000000ccac14723c */ /* 0x082fe80000001814 */
        /* <DEDUP_REMOVED lines=67> */
.L_x_30:
[----:B------:R-:W-:Y:S01]  /*ca50*/  FMNMX.FTZ R165, R57, R170, !PT ;  /* 0x000000aa39a57209 */ /* 0x000fe20007810000 */
[----:B-1----:R-:W1:Y:S01]  /*ca60*/  SHFL.BFLY PT, R175, R168, 0x2, 0x1f ;  /* 0x0c401f00a8af7f89 */ /* 0x002e6200000e0000 */
[----:B------:R-:W-:Y:S01]  /*ca70*/  FMNMX.FTZ R172, R58, R241, !PT ;  /* 0x000000f13aac7209 */ /* 0x000fe20007810000 */
[----:B------:R-:W-:Y:S01]  /*ca80*/  UIADD3 UR23, UR23, -0x1, URZ ;  /* 0xffffffff17177890 */ /* 0x000fe2000fffe03f */
[----:B------:R-:W-:Y:S05]  /*ca90*/  FMNMX.FTZ R164, R60, R165, !PT ;  /* 0x000000a53ca47209 */ /* 0x000fea0007810000 */
[----:B------:R-:W-:Y:S01]  /*caa0*/  LDSM.16.MT88.4 R176, [R220+0x9000] ;  /* 0x00900000dcb0783b */ /* 0x000fe20000004200 */
[----:B------:R-:W-:Y:S02]  /*cab0*/  FMNMX.FTZ R165, R59, R172, !PT ;  /* 0x000000ac3ba57209 */ /* 0x000fe40007810000 */
[----:B------:R-:W-:Y:S02]  /*cac0*/  FMNMX.FTZ R171, R67, R236, !PT ;  /* 0x000000ec43ab7209 */ /* 0x000fe40007810000 */
[----:B------:R-:W-:Y:S02]  /*cad0*/  FMNMX.FTZ R166, R61, R164, !PT ;  /* 0x000000a43da67209 */ /* 0x000fe40007810000 */
[----:B------:R-:W-:Y:S01]  /*cae0*/  FMNMX.FTZ R164, R62, R165, !PT ;  /* 0x000000a53ea47209 */ /* 0x000fe20007810000 */
[----:B------:R-:W2:Y:S03]  /*caf0*/  SHFL.BFLY PT, R170, R171, 0x2, 0x1f ;  /* 0x0c401f00abaa7f89 */ /* 0x000ea600000e0000 */
        /* <DEDUP_REMOVED lines=120> */
[----:B------:R-:W-:Y:S01]  /*d280*/  FFMA.FTZ R247, R57, UR4, -R194 ;  /* 0x0000000439f77c23 */ /* 0x000fe200080108c2 */
[----:B------:R-:W-:Y:S01]  /*d290*/  FFMA.FTZ R249, R59, UR4, -R192 ;  /* 0x000000043bf97c23 */ /* 0x000fe200080108c0 */
[C---:B------:R-:W-:Y:S01]  /*d2a0*/  FMUL.FTZ R84, R164.reuse, R84 ;  /* 0x00000054a4547220 */ /* 0x040fe20000410000 */
[----:B------:R-:W-:Y:S01]  /*d2b0*/  LDSM.16.MT88.4 R52, [R222+0xb800] ;  /* 0x00b80000de34783b */ /* 0x000fe20000004200 */
[----:B------:R-:W-:Y:S03]  /*d2c0*/  FMUL.FTZ R85, R164, R85 ;  /* 0x00000055a4557220 */ /* 0x000fe60000410000 */
[----:B------:R-:W4:Y:S01]  /*d2d0*/  MUFU.EX2 R185, R185 ;  /* 0x000000b900b97308 */ /* 0x000f220000000800 */
[----:B---3--:R-:W-:Y:S01]  /*d2e0*/  F2FP.F16.F32.PACK_AB R159, R183, R182 ;  /* 0x000000b6b79f723e */ /* 0x008fe200000000ff */
[C---:B------:R-:W-:Y:S01]  /*d2f0*/  FMUL.FTZ R86, R3.reuse, R86 ;  /* 0x0000005603567220 */ /* 0x040fe20000410000 */
[C---:B------:R-:W-:Y:S01]  /*d300*/  FMUL.FTZ R87, R3.reuse, R87 ;  /* 0x0000005703577220 */ /* 0x040fe20000410000 */
[C---:B------:R-:W-:Y:S01]  /*d310*/  FMUL.FTZ R88, R2.reuse, R88 ;  /* 0x0000005802587220 */ /* 0x040fe20000410000 */
[----:B------:R-:W-:Y:S01]  /*d320*/  FMUL.FTZ R89, R2, R89 ;  /* 0x0000005902597220 */ /* 0x000fe20000410000 */
[C---:B------:R-:W-:Y:S01]  /*d330*/  FMUL.FTZ R90, R0.reuse, R90 ;  /* 0x0000005a005a7220 */ /* 0x040fe20000410000 */
        /* <DEDUP_REMOVED lines=9> */
[C---:B------:R-:W-:Y:S01]  /*d3d0*/  FMUL.FTZ R92, R2.reuse, R92 ;  /* 0x0000005c025c7220 */ /* 0x040fe20000410000 */
[----:B------:R-:W-:Y:S01]  /*d3e0*/  FMUL.FTZ R93, R2, R93 ;  /* 0x0000005d025d7220 */ /* 0x000fe20000410000 */
[C---:B------:R-:W-:Y:S01]  /*d3f0*/  FMUL.FTZ R94, R0.reuse, R94 ;  /* 0x0000005e005e7220 */ /* 0x040fe20000410000 */
[----:B------:R-:W-:Y:S01]  /*d400*/  FMUL.FTZ R95, R0, R95 ;  /* 0x0000005f005f7220 */ /* 0x000fe20000410000 */
[C---:B------:R-:W-:Y:S04]  /*d410*/  FMUL.FTZ R96, R164.reuse, R96 ;  /* 0x00000060a4607220 */ /* 0x040fe80000410000 */
[----:B------:R-:W-:Y:S01]  /*d420*/  MUFU.EX2 R187, R187 ;  /* 0x000000bb00bb7308 */ /* 0x000fe20000000800 */
[----:B------:R-:W-:Y:S01]  /*d430*/  FMUL.FTZ R97, R164, R97 ;  /* 0x00000061a4617220 */ /* 0x000fe20000410000 */
[C---:B------:R-:W-:Y:S01]  /*d440*/  FMUL.FTZ R98, R3.reuse, R98 ;  /* 0x0000006203627220 */ /* 0x040fe20000410000 */
[C---:B------:R-:W-:Y:S01]  /*d450*/  FMUL.FTZ R99, R3.reuse, R99 ;  /* 0x0000006303637220 */ /* 0x040fe20000410000 */
[C---:B------:R-:W-:Y:S01]  /*d460*/  FMUL.FTZ R112, R2.reuse, R112 ;  /* 0x0000007002707220 */ /* 0x040fe20000410000 */
[----:B------:R-:W-:Y:S01]  /*d470*/  FMUL.FTZ R113, R2, R113 ;  /* 0x0000007102717220 */ /* 0x000fe20000410000 */
[C---:B------:R-:W-:Y:S01]  /*d480*/  FMUL.FTZ R114, R0.reuse, R114 ;  /* 0x0000007200727220 */ /* 0x040fe20000410000 */
[----:B------:R-:W-:Y:S03]  /*d490*/  FMUL.FTZ R115, R0, R115 ;  /* 0x0000007300737220 */ /* 0x000fe60000410000 */
[----:B------:R-:W4:Y:S01]  /*d4a0*/  MUFU.EX2 R188, R188 ;  /* 0x000000bc00bc7308 */ /* 0x000f220000000800 */
[----:B---3--:R-:W-:Y:S01]  /*d4b0*/  F2FP.F16.F32.PACK_AB R161, R186, R191 ;  /* 0x000000bfbaa1723e */ /* 0x008fe200000000ff */
[C---:B------:R-:W-:Y:S01]  /*d4c0*/  FMUL.FTZ R116, R2.reuse, R116 ;  /* 0x0000007402747220 */ /* 0x040fe20000410000 */
[----:B------:R-:W-:Y:S01]  /*d4d0*/  FMUL.FTZ R117, R2, R117 ;  /* 0x0000007502757220 */ /* 0x000fe20000410000 */
[C---:B------:R-:W-:Y:S01]  /*d4e0*/  FMUL.FTZ R118, R0.reuse, R118 ;  /* 0x0000007600767220 */ /* 0x040fe20000410000 */
[----:B------:R-:W-:Y:S01]  /*d4f0*/  FMUL.FTZ R119, R0, R119 ;  /* 0x0000007700777220 */ /* 0x000fe20000410000 */
[C---:B------:R-:W-:Y:S01]  /*d500*/  FMUL.FTZ R120, R164.reuse, R120 ;  /* 0x00000078a4787220 */ /* 0x040fe20000410000 */
[----:B------:R-:W-:Y:S03]  /*d510*/  FMUL.FTZ R121, R164, R121 ;  /* 0x00000079a4797220 */ /* 0x000fe60000410000 */
        /* <DEDUP_REMOVED lines=8> */
[----:B------:R-:W3:Y:S01]  /*d5a0*/  MUFU.EX2 R193, R193 ;  /* 0x000000c100c17308 */ /* 0x000ee20000000800 */
[----:B----4-:R-:W-:Y:S01]  /*d5b0*/  F2FP.F16.F32.PACK_AB R162, R188, R187 ;  /* 0x000000bbbca2723e */ /* 0x010fe200000000ff */
[----:B------:R-:W-:Y:S01]  /*d5c0*/  FMUL.FTZ R129, R164, R129 ;  /* 0x00000081a4817220 */ /* 0x000fe20000410000 */
[C---:B------:R-:W-:Y:S01]  /*d5d0*/  FMUL.FTZ R130, R3.reuse, R130 ;  /* 0x0000008203827220 */ /* 0x040fe20000410000 */
[----:B------:R-:W-:Y:S01]  /*d5e0*/  FMUL.FTZ R131, R3, R131 ;  /* 0x0000008303837220 */ /* 0x000fe20000410000 */
[--C-:B------:R-:W-:Y:S01]  /*d5f0*/  FFMA.FTZ R217, R44, UR4, -R194.reuse ;  /* 0x000000042cd97c23 */ /* 0x100fe200080108c2 */
[----:B------:R-:W-:Y:S01]  /*d600*/  FFMA.FTZ R218, R45, UR4, -R194 ;  /* 0x000000042dda7c23 */ /* 0x000fe200080108c2 */
[--C-:B------:R-:W-:Y:S01]  /*d610*/  FFMA.FTZ R219, R46, UR4, -R192.reuse ;  /* 0x000000042edb7c23 */ /* 0x100fe200080108c0 */
[----:B------:R-:W-:Y:S02]  /*d620*/  FFMA.FTZ R236, R47, UR4, -R192 ;  /* 0x000000042fec7c23 */ /* 0x000fe400080108c0 */
[----:B------:R-:W-:Y:S01]  /*d630*/  MUFU.EX2 R213, R213 ;  /* 0x000000d500d57308 */ /* 0x000fe20000000800 */
[C---:B------:R-:W-:Y:S01]  /*d640*/  FMUL.FTZ R100, R2.reuse, R100 ;  /* 0x0000006402647220 */ /* 0x040fe20000410000 */
[----:B------:R-:W-:Y:S01]  /*d650*/  FMUL.FTZ R101, R2, R101 ;  /* 0x0000006502657220 */ /* 0x000fe20000410000 */
[C---:B------:R-:W-:Y:S01]  /*d660*/  FMUL.FTZ R102, R0.reuse, R102 ;  /* 0x0000006600667220 */ /* 0x040fe20000410000 */
[----:B------:R-:W-:Y:S01]  /*d670*/  FMUL.FTZ R103, R0, R103 ;  /* 0x0000006700677220 */ /* 0x000fe20000410000 */
[C---:B------:R-:W-:Y:S01]  /*d680*/  FMUL.FTZ R104, R2.reuse, R104 ;  /* 0x0000006802687220 */ /* 0x040fe20000410000 */
[----:B------:R-:W-:Y:S01]  /*d690*/  FMUL.FTZ R105, R2, R105 ;  /* 0x0000006902697220 */ /* 0x000fe20000410000 */
[C---:B------:R-:W-:Y:S01]  /*d6a0*/  FMUL.FTZ R106, R0.reuse, R106 ;  /* 0x0000006a006a7220 */ /* 0x040fe20000410000 */
[----:B---3--:R-:W-:Y:S02]  /*d6b0*/  F2FP.F16.F32.PACK_AB R163, R193, R190 ;  /* 0x000000bec1a3723e */ /* 0x008fe400000000ff */
[----:B------:R-:W3:Y:S01]  /*d6c0*/  MUFU.EX2 R214, R214 ;  /* 0x000000d600d67308 */ /* 0x000ee20000000800 */
[----:B------:R-:W-:Y:S01]  /*d6d0*/  FMUL.FTZ R107, R0, R107 ;  /* 0x0000006b006b7220 */ /* 0x000fe20000410000 */
[C---:B------:R-:W-:Y:S01]  /*d6e0*/  FMUL.FTZ R108, R164.reuse, R108 ;  /* 0x0000006ca46c7220 */ /* 0x040fe20000410000 */
[----:B------:R-:W-:Y:S01]  /*d6f0*/  FMUL.FTZ R109, R164, R109 ;  /* 0x0000006da46d7220 */ /* 0x000fe20000410000 */
[C---:B------:R-:W-:Y:S01]  /*d700*/  FMUL.FTZ R110, R3.reuse, R110 ;  /* 0x0000006e036e7220 */ /* 0x040fe20000410000 */
[----:B------:R-:W-:Y:S01]  /*d710*/  FMUL.FTZ R111, R3, R111 ;  /* 0x0000006f036f7220 */ /* 0x000fe20000410000 */
[C---:B------:R-:W-:Y:S04]  /*d720*/  HMMA.16816.F32 R8, R160.reuse, R172, R8 ;  /* 0x000000aca008723c */ /* 0x040fe80000001808 */
[----:B------:R-:W-:Y:S01]  /*d730*/  MUFU.EX2 R215, R215 ;  /* 0x000000d700d77308 */ /* 0x000fe20000000800 */
[----:B------:R-:W-:Y:S01]  /*d740*/  FFMA.FTZ R197, R24, UR4, -R194 ;  /* 0x0000000418c57c23 */ /* 0x000fe200080108c2 */
[----:B------:R-:W-:Y:S01]  /*d750*/  FMUL.FTZ R24, R164, R136 ;  /* 0x00000088a4187220 */ /* 0x000fe20000410000 */
[-C--:B------:R-:W-:Y:S07]  /*d760*/  HMMA.16816.F32 R12, R160, R174.reuse, R12 ;  /* 0x000000aea00c723c */ /* 0x080fee000000180c */
[----:B------:R-:W4:Y:S01]  /*d770*/  MUFU.EX2 R216, R216 ;  /* 0x000000d800d87308 */ /* 0x000f220000000800 */
[----:B---3--:R-:W-:Y:S01]  /*d780*/  F2FP.F16.F32.PACK_AB R44, R214, R213 ;  /* 0x000000d5d62c723e */ /* 0x008fe200000000ff */
[C---:B------:R-:W-:Y:S04]  /*d790*/  HMMA.16816.F32 R16, R156.reuse, R174, R16 ;  /* 0x000000ae9c10723c */ /* 0x040fe80000001810 */
[--C-:B------:R-:W-:Y:S02]  /*d7a0*/  FFMA.FTZ R172, R20, UR4, -R196.reuse ;  /* 0x0000000414ac7c23 */ /* 0x100fe400080108c4 */
[-C--:B------:R-:W-:Y:S02]  /*d7b0*/  HMMA.16816.F32 R68, R156, R176.reuse, R68 ;  /* 0x000000b09c44723c */ /* 0x080fe40000001844 */
[----:B------:R-:W-:Y:S03]  /*d7c0*/  MUFU.EX2 R217, R217 ;  /* 0x000000d900d97308 */ /* 0x000fe60000000800 */
[----:B------:R-:W-:Y:S01]  /*d7d0*/  FMUL.FTZ R20, R164, R144 ;  /* 0x00000090a4147220 */ /* 0x000fe20000410000 */
[C---:B------:R-:W-:Y:S06]  /*d7e0*/  HMMA.16816.F32 R72, R160.reuse, R176, R72 ;  /* 0x000000b0a048723c */ /* 0x040fec0000001848 */
[----:B------:R-:W3:Y:S01]  /*d7f0*/  MUFU.EX2 R218, R218 ;  /* 0x000000da00da7308 */ /* 0x000ee20000000800 */
[----:B----4-:R-:W-:Y:S01]  /*d800*/  F2FP.F16.F32.PACK_AB R45, R216, R215 ;  /* 0x000000d7d82d723e */ /* 0x010fe200000000ff */
[-C--:B------:R-:W-:Y:S03]  /*d810*/  HMMA.16816.F32 R76, R160, R178.reuse, R76 ;  /* 0x000000b2a04c723c */ /* 0x080fe6000000184c */
[--C-:B------:R-:W-:Y:S03]  /*d820*/  FFMA.FTZ R173, R21, UR4, -R196.reuse ;  /* 0x0000000415ad7c23 */ /* 0x100fe600080108c4 */
[C---:B------:R-:W-:Y:S02]  /*d830*/  HMMA.16816.F32 R80, R156.reuse, R178, R80 ;  /* 0x000000b29c50723c */ /* 0x040fe40000001850 */
[----:B------:R-:W-:Y:S03]  /*d840*/  MUFU.EX2 R219, R219 ;  /* 0x000000db00db7308 */ /* 0x000fe60000000800 */
[----:B------:R-:W-:Y:S01]  /*d850*/  FMUL.FTZ R21, R164, R145 ;  /* 0x00000091a4157220 */ /* 0x000fe20000410000 */
[-C--:B-1----:R-:W-:Y:S06]  /*d860*/  HMMA.16816.F32 R84, R156, R148.reuse, R84 ;  /* 0x000000949c54723c */ /* 0x082fec0000001854 */
[----:B------:R-:W1:Y:S01]  /*d870*/  MUFU.EX2 R236, R236 ;  /* 0x000000ec00ec7308 */ /* 0x000e620000000800 */
[----:B---3--:R-:W-:Y:S01]  /*d880*/  F2FP.F16.F32.PACK_AB R46, R218, R217 ;  /* 0x000000d9da2e723e */ /* 0x008fe200000000ff */
        /* <DEDUP_REMOVED lines=21> */
[----:B------:R2:W-:Y:S01]  /*d9e0*/  MUFU.EX2 R245, R196 ;  /* 0x000000c400f57308 */ /* 0x0005e20000000800 */
[----:B------:R-:W-:Y:S01]  /*d9f0*/  FMUL.FTZ R34, R3, R142 ;  /* 0x0000008e03227220 */ /* 0x000fe20000410000 */
[-C--:B------:R-:W-:Y:S04]  /*da00*/  HMMA.16816.F32 R104, R160, R154.reuse, R104 ;  /* 0x0000009aa068723c */ /* 0x080fe80000001868 */
[--C-:B------:R-:W-:Y:S02]  /*da10*/  FFMA.FTZ R179, R35, UR4, -R195.reuse ;  /* 0x0000000423b37c23 */ /* 0x100fe400080108c3 */
[C---:B------:R-:W-:Y:S02]  /*da20*/  HMMA.16816.F32 R108, R156.reuse, R154, R108 ;  /* 0x0000009a9c6c723c */ /* 0x040fe4000000186c */
[----:B------:R-:W5:Y:S03]  /*da30*/  MUFU.EX2 R175, R175 ;  /* 0x000000af00af7308 */ /* 0x000f660000000800 */
[----:B------:R-:W-:Y:S01]  /*da40*/  FMUL.FTZ R35, R3, R143 ;  /* 0x0000008f03237220 */ /* 0x000fe20000410000 */
[----:B------:R-:W-:Y:S01]  /*da50*/  FFMA.FTZ R195, R67, UR4, -R195 ;  /* 0x0000000443c37c23 */ /* 0x000fe200080108c3 */
[----:B------:R-:W5:Y:S01]  /*da60*/  LDSM.16.MT88.4 R140, [R222+0x9400] ;  /* 0x00940000de8c783b */ /* 0x000f620000004200 */
[----:B--2---:R-:W-:Y:S04]  /*da70*/  FFMA.FTZ R196, R58, UR4, -R192 ;  /* 0x000000043ac47c23 */ /* 0x004fe800080108c0 */
[----:B------:R-:W-:Y:S01]  /*da80*/  MUFU.EX2 R176, R176 ;  /* 0x000000b000b07308 */ /* 0x000fe20000000800 */
[----:B------:R-:W-:Y:S01]  /*da90*/  FFMA.FTZ R198, R25, UR4, -R194 ;  /* 0x0000000419c67c23 */ /* 0x000fe200080108c2 */
[-C--:B---3--:R-:W-:Y:S01]  /*daa0*/  HMMA.16816.F32 R32, R156, R148.reuse, R32 ;  /* 0x000000949c20723c */ /* 0x088fe20000001820 */
[----:B------:R-:W-:Y:S02]  /*dab0*/  LDSM.16.MT88.4 R56, [R222+0xac00] ;  /* 0x00ac0000de38783b */ /* 0x000fe40000004200 */
[----:B------:R-:W-:Y:S01]  /*dac0*/  FMUL.FTZ R25, R164, R137 ;  /* 0x00000089a4197220 */ /* 0x000fe20000410000 */
[--C-:B------:R-:W-:Y:S02]  /*dad0*/  FFMA.FTZ R199, R26, UR4, -R192.reuse ;  /* 0x000000041ac77c23 */ /* 0x100fe400080108c0 */
[C---:B------:R-:W-:Y:S02]  /*dae0*/  HMMA.16816.F32 R112, R160.reuse, R148, R112 ;  /* 0x00000094a070723c */ /* 0x040fe40000001870 */
[----:B------:R-:W2:Y:S01]  /*daf0*/  MUFU.EX2 R177, R177 ;  /* 0x000000b100b17308 */ /* 0x000ea20000000800 */
[----:B------:R-:W-:Y:S03]  /*db00*/  LDSM.16.MT88.4 R64, [R220+0xac00] ;  /* 0x00ac0000dc40783b */ /* 0x000fe60000004200 */
[-C--:B------:R-:W-:Y:S06]  /*db10*/  HMMA.16816.F32 R116, R160, R150.reuse, R116 ;  /* 0x00000096a074723c */ /* 0x080fec0000001874 */
[----:B------:R-:W-:Y:S01]  /*db20*/  MUFU.EX2 R178, R178 ;  /* 0x000000b200b27308 */ /* 0x000fe20000000800 */
[----:B------:R-:W-:Y:S01]  /*db30*/  FFMA.FTZ R200, R27, UR4, -R192 ;  /* 0x000000041bc87c23 */ /* 0x000fe200080108c0 */
[C---:B------:R-:W-:Y:S01]  /*db40*/  HMMA.16816.F32 R120, R156.reuse, R150, R120 ;  /* 0x000000969c78723c */ /* 0x040fe20000001878 */
[----:B------:R-:W3:Y:S03]  /*db50*/  LDSM.16.MT88.4 R148, [R220+0x9400] ;  /* 0x00940000dc94783b */ /* 0x000ee60000004200 */
[C---:B------:R-:W-:Y:S01]  /*db60*/  FMUL.FTZ R26, R3.reuse, R138 ;  /* 0x0000008a031a7220 */ /* 0x040fe20000410000 */
[----:B------:R-:W-:Y:S03]  /*db70*/  FMUL.FTZ R27, R3, R139 ;  /* 0x0000008b031b7220 */ /* 0x000fe60000410000 */
[----:B------:R-:W2:Y:S03]  /*db80*/  MUFU.EX2 R179, R179 ;  /* 0x000000b300b37308 */ /* 0x000ea60000000800 */
[--C-:B------:R-:W-:Y:S01]  /*db90*/  FFMA.FTZ R201, R28, UR4, -R194.reuse ;  /* 0x000000041cc97c23 */ /* 0x100fe200080108c2 */
[----:B------:R-:W-:Y:S01]  /*dba0*/  FMUL.FTZ R28, R2, R132 ;  /* 0x00000084021c7220 */ /* 0x000fe20000410000 */
[----:B----4-:R-:W-:Y:S01]  /*dbb0*/  F2FP.F16.F32.PACK_AB R132, R173, R172 ;  /* 0x000000acad84723e */ /* 0x010fe200000000ff */
[-C--:B-1----:R-:W-:Y:S04]  /*dbc0*/  HMMA.16816.F32 R24, R156, R144.reuse, R24 ;  /* 0x000000909c18723c */ /* 0x082fe80000001818 */
[----:B------:R-:W-:Y:S01]  /*dbd0*/  MUFU.EX2 R197, R197 ;  /* 0x000000c500c57308 */ /* 0x000fe20000000800 */
[----:B------:R-:W-:Y:S01]  /*dbe0*/  FFMA.FTZ R202, R29, UR4, -R194 ;  /* 0x000000041dca7c23 */ /* 0x000fe200080108c2 */
[--C-:B------:R-:W-:Y:S01]  /*dbf0*/  FFMA.FTZ R203, R30, UR4, -R192.reuse ;  /* 0x000000041ecb7c23 */ /* 0x100fe200080108c0 */
[----:B------:R-:W-:Y:S01]  /*dc00*/  FFMA.FTZ R204, R31, UR4, -R192 ;  /* 0x000000041fcc7c23 */ /* 0x000fe200080108c0 */
[C---:B------:R-:W-:Y:S06]  /*dc10*/  HMMA.16816.F32 R124, R160.reuse, R144, R124 ;  /* 0x00000090a07c723c */ /* 0x040fec000000187c */
[----:B------:R-:W1:Y:S01]  /*dc20*/  MUFU.EX2 R198, R198 ;  /* 0x000000c600c67308 */ /* 0x000e620000000800 */
[----:B------:R-:W-:Y:S01]  /*dc30*/  FMUL.FTZ R29, R2, R133 ;  /* 0x00000085021d7220 */ /* 0x000fe20000410000 */
[C---:B------:R-:W-:Y:S03]  /*dc40*/  FMUL.FTZ R30, R0.reuse, R134 ;  /* 0x00000086001e7220 */ /* 0x040fe60000410000 */
[----:B------:R-:W-:Y:S01]  /*dc50*/  FMUL.FTZ R31, R0, R135 ;  /* 0x00000087001f7220 */ /* 0x000fe20000410000 */
[----:B-----5:R-:W-:Y:S02]  /*dc60*/  F2FP.F16.F32.PACK_AB R133, R175, R174 ;  /* 0x000000aeaf85723e */ /* 0x020fe400000000ff */
[----:B--2---:R-:W-:Y:S02]  /*dc70*/  F2FP.F16.F32.PACK_AB R134, R177, R176 ;  /* 0x000000b0b186723e */ /* 0x004fe400000000ff */
[----:B------:R-:W-:Y:S01]  /*dc80*/  MUFU.EX2 R199, R199 ;  /* 0x000000c700c77308 */ /* 0x000fe20000000800 */
[----:B------:R-:W-:Y:S01]  /*dc90*/  F2FP.F16.F32.PACK_AB R135, R179, R178 ;  /* 0x000000b2b387723e */ /* 0x000fe200000000ff */
[-C--:B------:R-:W-:Y:S03]  /*dca0*/  HMMA.16816.F32 R28, R160, R146.reuse, R28 ;  /* 0x00000092a01c723c */ /* 0x080fe6000000181c */
[--C-:B------:R-:W-:Y:S01]  /*dcb0*/  FFMA.FTZ R60, R60, UR4, -R194.reuse ;  /* 0x000000043c3c7c23 */ /* 0x100fe200080108c2 */
[----:B------:R-:W-:Y:S01]  /*dcc0*/  FFMA.FTZ R194, R61, UR4, -R194 ;  /* 0x000000043dc27c23 */ /* 0x000fe200080108c2 */
[----:B------:R-:W-:Y:S01]  /*dcd0*/  FFMA.FTZ R181, R164, R239, R181 ;  /* 0x000000efa4b57223 */ /* 0x000fe200000100b5 */
[----:B------:R-:W-:Y:S02]  /*dce0*/  HMMA.16816.F32 R128, R156, R146, R128 ;  /* 0x000000929c80723c */ /* 0x000fe40000001880 */
[----:B------:R-:W2:Y:S01]  /*dcf0*/  MUFU.EX2 R200, R200 ;  /* 0x000000c800c87308 */ /* 0x000ea20000000800 */
[----:B------:R-:W4:Y:S02]  /*dd00*/  LDSM.16.MT88.4 R144, [R222+0xa400] ;  /* 0x00a40000de90783b */ /* 0x000f240000004200 */
[----:B-1----:R-:W-:Y:S01]  /*dd10*/  F2FP.F16.F32.PACK_AB R136, R198, R197 ;  /* 0x000000c5c688723e */ /* 0x002fe200000000ff */
[-C--:B------:R-:W-:Y:S06]  /*dd20*/  HMMA.16816.F32 R4, R132, R140.reuse, R4 ;  /* 0x0000008c8404723c */ /* 0x080fec0000001804 */
[----:B------:R-:W-:Y:S01]  /*dd30*/  MUFU.EX2 R201, R201 ;  /* 0x000000c900c97308 */ /* 0x000fe20000000800 */
[----:B------:R-:W-:Y:S01]  /*dd40*/  FFMA.FTZ R184, R3, R234, R184 ;  /* 0x000000ea03b87223 */ /* 0x000fe200000100b8 */
[----:B------:R-:W-:Y:S03]  /*dd50*/  MOV R3, R166 ;  /* 0x000000a600037202 */ /* 0x000fe60000000f00 */
[----:B------:R-:W-:Y:S01]  /*dd60*/  FFMA.FTZ R189, R2, R237, R189 ;  /* 0x000000ed02bd7223 */ /* 0x000fe200000100bd */
[----:B------:R-:W-:Y:S04]  /*dd70*/  FFMA.FTZ R191, R0, R235, R191 ;  /* 0x000000eb00bf7223 */ /* 0x000fe800000100bf */
[----:B------:R-:W1:Y:S01]  /*dd80*/  MUFU.EX2 R202, R202 ;  /* 0x000000ca00ca7308 */ /* 0x000e620000000800 */
[----:B--2---:R-:W-:Y:S01]  /*dd90*/  F2FP.F16.F32.PACK_AB R137, R200, R199 ;  /* 0x000000c7c889723e */ /* 0x004fe200000000ff */
        /* <DEDUP_REMOVED lines=15> */
[----:B-1----:R-:W-:Y:S01]  /*de90*/  F2FP.F16.F32.PACK_AB R138, R202, R201 ;  /* 0x000000c9ca8a723e */ /* 0x002fe200000000ff */
        /* <DEDUP_REMOVED lines=13> */
[----:B------:R-:W-:Y:S03]  /*df70*/  MOV R169, R168 ;  /* 0x000000a800a97202 */ /* 0x000fe60000000f00 */
[----:B------:R-:W1:Y:S01]  /*df80*/  MUFU.EX2 R206, R206 ;  /* 0x000000ce00ce7308 */ /* 0x000e620000000800 */
[----:B--2---:R-:W-:Y:S01]  /*df90*/  F2FP.F16.F32.PACK_AB R139, R204, R203 ;  /* 0x000000cbcc8b723e */ /* 0x004fe200000000ff */
[----:B------:R-:W-:Y:S01]  /*dfa0*/  FADD.FTZ R203, R203, R200 ;  /* 0x000000c8cbcb7221 */ /* 0x000fe20000010000 */
[----:B------:R-:W-:Y:S01]  /*dfb0*/  FADD.FTZ R176, R177, R176 ;  /* 0x000000b0b1b07221 */ /* 0x000fe20000010000 */
[----:B------:R-:W-:Y:S01]  /*dfc0*/  FADD.FTZ R178, R179, R178 ;  /* 0x000000b2b3b27221 */ /* 0x000fe20000010000 */
[----:B------:R-:W-:Y:S01]  /*dfd0*/  FADD.FTZ R202, R202, R201 ;  /* 0x000000c9caca7221 */ /* 0x000fe20000010000 */
[----:B------:R-:W-:Y:S02]  /*dfe0*/  FADD.FTZ R204, R204, R203 ;  /* 0x000000cbcccc7221 */ /* 0x000fe40000010000 */
[C---:B------:R-:W-:Y:S02]  /*dff0*/  HMMA.16816.F32 R8, R136.reuse, R140, R8 ;  /* 0x0000008c8808723c */ /* 0x040fe40000001808 */
[----:B------:R-:W-:Y:S02]  /*e000*/  MUFU.EX2 R207, R207 ;  /* 0x000000cf00cf7308 */ /* 0x000fe40000000800 */
[----:B------:R-:W-:Y:S01]  /*e010*/  FADD.FTZ R213, R213, R202 ;  /* 0x000000cad5d57221 */ /* 0x000fe20000010000 */
[----:B------:R-:W-:Y:S01]  /*e020*/  FADD.FTZ R215, R215, R204 ;  /* 0x000000ccd7d77221 */ /* 0x000fe20000010000 */
[-C--:B------:R-:W-:Y:S06]  /*e030*/  HMMA.16816.F32 R12, R136, R142.reuse, R12 ;  /* 0x0000008e880c723c */ /* 0x080fec000000180c */
[----:B------:R-:W2:Y:S01]  /*e040*/  MUFU.EX2 R208, R208 ;  /* 0x000000d000d07308 */ /* 0x000ea20000000800 */
[----:B------:R-:W-:Y:S01]  /*e050*/  FADD.FTZ R214, R214, R213 ;  /* 0x000000d5d6d67221 */ /* 0x000fe20000010000 */
[C---:B------:R-:W-:Y:S01]  /*e060*/  HMMA.16816.F32 R16, R132.reuse, R142, R16 ;  /* 0x0000008e8410723c */ /* 0x040fe20000001810 */
[----:B------:R-:W5:Y:S07]  /*e070*/  LDSM.16.MT88.4 R140, [R220+0xa400] ;  /* 0x00a40000dc8c783b */ /* 0x000f6e0000004200 */
[----:B------:R-:W-:Y:S01]  /*e080*/  MUFU.EX2 R209, R209 ;  /* 0x000000d100d17308 */ /* 0x000fe20000000800 */
[-C--:B---3--:R-:W-:Y:S03]  /*e090*/  HMMA.16816.F32 R68, R132, R148.reuse, R68 ;  /* 0x000000948444723c */ /* 0x088fe60000001844 */
[----:B------:R-:W-:Y:S03]  /*e0a0*/  FADD.FTZ R216, R216, R215 ;  /* 0x000000d7d8d87221 */ /* 0x000fe60000010000 */
[C---:B------:R-:W-:Y:S03]  /*e0b0*/  HMMA.16816.F32 R72, R136.reuse, R148, R72 ;  /* 0x000000948848723c */ /* 0x040fe60000001848 */
[----:B------:R-:W3:Y:S02]  /*e0c0*/  MUFU.EX2 R210, R210 ;  /* 0x000000d200d27308 */ /* 0x000ee40000000800 */
[----:B------:R-:W-:Y:S01]  /*e0d0*/  FADD.FTZ R217, R217, R214 ;  /* 0x000000d6d9d97221 */ /* 0x000fe20000010000 */
[-C--:B------:R-:W-:Y:S07]  /*e0e0*/  HMMA.16816.F32 R76, R136, R150.reuse, R76 ;  /* 0x00000096884c723c */ /* 0x080fee000000184c */
[----:B------:R-:W-:Y:S01]  /*e0f0*/  MUFU.EX2 R211, R211 ;  /* 0x000000d300d37308 */ /* 0x000fe20000000800 */
[----:B------:R-:W-:Y:S01]  /*e100*/  FADD.FTZ R219, R219, R216 ;  /* 0x000000d8dbdb7221 */ /* 0x000fe20000010000 */
[C---:B------:R-:W-:Y:S01]  /*e110*/  HMMA.16816.F32 R80, R132.reuse, R150, R80 ;  /* 0x000000968450723c */ /* 0x040fe20000001850 */
[----:B------:R-:W-:Y:S07]  /*e120*/  LDSM.16.MT88.4 R148, [R222+0x9c00] ;  /* 0x009c0000de94783b */ /* 0x000fee0000004200 */
[----:B------:R-:W3:Y:S01]  /*e130*/  MUFU.EX2 R212, R212 ;  /* 0x000000d400d47308 */ /* 0x000ee20000000800 */
[-C--:B----4-:R-:W-:Y:S03]  /*e140*/  HMMA.16816.F32 R84, R132, R144.reuse, R84 ;  /* 0x000000908454723c */ /* 0x090fe60000001854 */
[----:B------:R-:W-:Y:S03]  /*e150*/  FADD.FTZ R217, R218, R217 ;  /* 0x000000d9dad97221 */ /* 0x000fe60000010000 */
[C---:B------:R-:W-:Y:S03]  /*e160*/  HMMA.16816.F32 R88, R136.reuse, R144, R88 ;  /* 0x000000908858723c */ /* 0x040fe60000001858 */
[----:B------:R-:W-:Y:S02]  /*e170*/  MUFU.EX2 R238, R238 ;  /* 0x000000ee00ee7308 */ /* 0x000fe40000000800 */
[----:B------:R-:W-:Y:S01]  /*e180*/  FADD.FTZ R219, R236, R219 ;  /* 0x000000dbecdb7221 */ /* 0x000fe20000010000 */
[-C--:B------:R-:W-:Y:S07]  /*e190*/  HMMA.16816.F32 R92, R136, R146.reuse, R92 ;  /* 0x00000092885c723c */ /* 0x080fee000000185c */
[----:B------:R-:W-:Y:S01]  /*e1a0*/  MUFU.EX2 R241, R241 ;  /* 0x000000f100f17308 */ /* 0x000fe20000000800 */
[C---:B------:R-:W-:Y:S09]  /*e1b0*/  HMMA.16816.F32 R96, R132.reuse, R146, R96 ;  /* 0x000000928460723c */ /* 0x040ff20000001860 */
[----:B------:R-:W-:Y:S01]  /*e1c0*/  MUFU.EX2 R240, R240 ;  /* 0x000000f000f07308 */ /* 0x000fe20000000800 */
[-C--:B-----5:R-:W-:Y:S06]  /*e1d0*/  HMMA.16816.F32 R20, R132, R140.reuse, R20 ;  /* 0x0000008c8414723c */ /* 0x0a0fec0000001814 */
[C---:B------:R-:W-:Y:S03]  /*e1e0*/  HMMA.16816.F32 R100, R136.reuse, R140, R100 ;  /* 0x0000008c8864723c */ /* 0x040fe60000001864 */
[----:B------:R-:W-:Y:S03]  /*e1f0*/  MUFU.EX2 R243, R243 ;  /* 0x000000f300f37308 */ /* 0x000fe60000000800 */
[-C--:B------:R-:W-:Y:S07]  /*e200*/  HMMA.16816.F32 R104, R136, R142.reuse, R104 ;  /* 0x0000008e8868723c */ /* 0x080fee0000001868 */
[----:B------:R-:W-:Y:S01]  /*e210*/  MUFU.EX2 R242, R242 ;  /* 0x000000f200f27308 */ /* 0x000fe20000000800 */
[C---:B------:R-:W-:Y:S01]  /*e220*/  HMMA.16816.F32 R108, R132.reuse, R142, R108 ;  /* 0x0000008e846c723c */ /* 0x040fe2000000186c */
[----:B------:R-:W4:Y:S08]  /*e230*/  LDSM.16.MT88.4 R140, [R220+0x9800] ;  /* 0x00980000dc8c783b */ /* 0x000f300000004200 */
[----:B------:R-:W-:Y:S01]  /*e240*/  MUFU.EX2 R244, R244 ;  /* 0x000000f400f47308 */ /* 0x000fe20000000800 */
[-C--:B------:R-:W-:Y:S06]  /*e250*/  HMMA.16816.F32 R32, R132, R36.reuse, R32 ;  /* 0x000000248420723c */ /* 0x080fec0000001820 */
[C---:B------:R-:W-:Y:S03]  /*e260*/  HMMA.16816.F32 R112, R136.reuse, R36, R112 ;  /* 0x000000248870723c */ /* 0x040fe60000001870 */
[----:B------:R-:W-:Y:S03]  /*e270*/  MUFU.EX2 R195, R195 ;  /* 0x000000c300c37308 */ /* 0x000fe60000000800 */
[-C--:B------:R-:W-:Y:S07]  /*e280*/  HMMA.16816.F32 R116, R136, R38.reuse, R116 ;  /* 0x000000268874723c */ /* 0x080fee0000001874 */
[----:B------:R-:W-:Y:S01]  /*e290*/  MUFU.EX2 R246, R246 ;  /* 0x000000f600f67308 */ /* 0x000fe20000000800 */
[----:B-1----:R-:W-:Y:S01]  /*e2a0*/  F2FP.F16.F32.PACK_AB R36, R206, R205 ;  /* 0x000000cdce24723e */ /* 0x002fe200000000ff */
[C---:B------:R-:W-:Y:S04]  /*e2b0*/  HMMA.16816.F32 R120, R132.reuse, R38, R120 ;  /* 0x000000268478723c */ /* 0x040fe80000001878 */
[----:B--2---:R-:W-:Y:S02]  /*e2c0*/  F2FP.F16.F32.PACK_AB R37, R208, R207 ;  /* 0x000000cfd025723e */ /* 0x004fe400000000ff */
[-C--:B------:R-:W-:Y:S02]  /*e2d0*/  HMMA.16816.F32 R24, R132, R48.reuse, R24 ;  /* 0x000000308418723c */ /* 0x080fe40000001818 */
[----:B------:R-:W1:Y:S03]  /*e2e0*/  MUFU.EX2 R247, R247 ;  /* 0x000000f700f77308 */ /* 0x000e660000000800 */
[----:B---3--:R-:W-:Y:S01]  /*e2f0*/  F2FP.F16.F32.PACK_AB R38, R210, R209 ;  /* 0x000000d1d226723e */ /* 0x008fe200000000ff */
[C---:B------:R-:W-:Y:S06]  /*e300*/  HMMA.16816.F32 R124, R136.reuse, R48, R124 ;  /* 0x00000030887c723c */ /* 0x040fec000000187c */
[----:B------:R-:W-:Y:S01]  /*e310*/  MUFU.EX2 R196, R196 ;  /* 0x000000c400c47308 */ /* 0x000fe20000000800 */
[----:B------:R-:W-:Y:S01]  /*e320*/  F2FP.F16.F32.PACK_AB R39, R212, R211 ;  /* 0x000000d3d427723e */ /* 0x000fe200000000ff */
[-C--:B------:R-:W-:Y:S08]  /*e330*/  HMMA.16816.F32 R28, R136, R50.reuse, R28 ;  /* 0x00000032881c723c */ /* 0x080ff0000000181c */
[----:B------:R-:W2:Y:S01]  /*e340*/  MUFU.EX2 R249, R249 ;  /* 0x000000f900f97308 */ /* 0x000ea20000000800 */
[----:B------:R-:W-:Y:S01]  /*e350*/  HMMA.16816.F32 R128, R132, R50, R128 ;  /* 0x000000328480723c */ /* 0x000fe20000001880 */
[----:B------:R-:W3:Y:S03]  /*e360*/  LDSM.16.MT88.4 R48, [R222+0xa800] ;  /* 0x00a80000de30783b */ /* 0x000ee60000004200 */
[----:B------:R-:W-:Y:S02]  /*e370*/  FADD.FTZ R205, R205, R176 ;  /* 0x000000b0cdcd7221 */ /* 0x000fe40000010000 */
[-C--:B------:R-:W-:Y:S03]  /*e380*/  HMMA.16816.F32 R4, R36, R40.reuse, R4 ;  /* 0x000000282404723c */ /* 0x080fe60000001804 */
[----:B------:R-:W-:Y:S02]  /*e390*/  MUFU.EX2 R60, R60 ;  /* 0x0000003c003c7308 */ /* 0x000fe40000000800 */
[----:B-1----:R-:W-:Y:S01]  /*e3a0*/  F2FP.F16.F32.PACK_AB R132, R247, R246 ;  /* 0x000000f6f784723e */ /* 0x002fe200000000ff */
[C---:B------:R-:W-:Y:S07]  /*e3b0*/  HMMA.16816.F32 R8, R44.reuse, R40, R8 ;  /* 0x000000282c08723c */ /* 0x040fee0000001808 */
[----:B------:R-:W1:Y:S01]  /*e3c0*/  MUFU.EX2 R61, R194 ;  /* 0x000000c2003d7308 */ /* 0x000e620000000800 */
[----:B--2---:R-:W-:Y:S01]  /*e3d0*/  F2FP.F16.F32.PACK_AB R133, R249, R196 ;  /* 0x000000c4f985723e */ /* 0x004fe200000000ff */
[-C--:B------:R-:W-:Y:S03]  /*e3e0*/  HMMA.16816.F32 R12, R44, R42.reuse, R12 ;  /* 0x0000002a2c0c723c */ /* 0x080fe6000000180c */
[----:B------:R-:W-:Y:S03]  /*e3f0*/  FADD.FTZ R207, R207, R178 ;  /* 0x000000b2cfcf7221 */ /* 0x000fe60000010000 */
[C---:B------:R-:W-:Y:S01]  /*e400*/  HMMA.16816.F32 R16, R36.reuse, R42, R16 ;  /* 0x0000002a2410723c */ /* 0x040fe20000001810 */
[----:B------:R-:W2:Y:S04]  /*e410*/  LDSM.16.MT88.4 R40, [R220+0xa800] ;  /* 0x00a80000dc28783b */ /* 0x000ea80000004200 */
[----:B------:R-:W-:Y:S01]  /*e420*/  FADD.FTZ R206, R206, R205 ;  /* 0x000000cdcece7221 */ /* 0x000fe20000010000 */
[-C--:B----4-:R-:W-:Y:S05]  /*e430*/  HMMA.16816.F32 R68, R36, R140.reuse, R68 ;  /* 0x0000008c2444723c */ /* 0x090fea0000001844 */
[----:B-1----:R-:W-:Y:S01]  /*e440*/  F2FP.F16.F32.PACK_AB R134, R61, R60 ;  /* 0x0000003c3d86723e */ /* 0x002fe200000000ff */
[C---:B------:R-:W-:Y:S05]  /*e450*/  HMMA.16816.F32 R72, R44.reuse, R140, R72 ;  /* 0x0000008c2c48723c */ /* 0x040fea0000001848 */
[----:B------:R-:W-:Y:S01]  /*e460*/  FADD.FTZ R208, R208, R207 ;  /* 0x000000cfd0d07221 */ /* 0x000fe20000010000 */
[-C--:B------:R-:W-:Y:S05]  /*e470*/  HMMA.16816.F32 R76, R44, R142.reuse, R76 ;  /* 0x0000008e2c4c723c */ /* 0x080fea000000184c */
[----:B------:R-:W-:Y:S01]  /*e480*/  FADD.FTZ R209, R209, R206 ;  /* 0x000000ced1d17221 */ /* 0x000fe20000010000 */
[C---:B------:R-:W-:Y:S05]  /*e490*/  HMMA.16816.F32 R80, R36.reuse, R142, R80 ;  /* 0x0000008e2450723c */ /* 0x040fea0000001850 */
[----:B------:R-:W-:Y:S01]  /*e4a0*/  FADD.FTZ R211, R211, R208 ;  /* 0x000000d0d3d37221 */ /* 0x000fe20000010000 */
[-C--:B---3--:R-:W-:Y:S05]  /*e4b0*/  HMMA.16816.F32 R84, R36, R48.reuse, R84 ;  /* 0x000000302454723c */ /* 0x088fea0000001854 */
        /* <DEDUP_REMOVED lines=8> */
[-C--:B--2---:R-:W-:Y:S05]  /*e540*/  HMMA.16816.F32 R20, R36, R40.reuse, R20 ;  /* 0x000000282414723c */ /* 0x084fea0000001814 */
[----:B------:R-:W-:Y:S01]  /*e550*/  FADD.FTZ R247, R247, R246 ;  /* 0x000000f6f7f77221 */ /* 0x000fe20000010000 */
[C---:B------:R-:W-:Y:S05]  /*e560*/  HMMA.16816.F32 R100, R44.reuse, R40, R100 ;  /* 0x000000282c64723c */ /* 0x040fea0000001864 */
[----:B------:R-:W-:Y:S01]  /*e570*/  FADD.FTZ R249, R249, R196 ;  /* 0x000000c4f9f97221 */ /* 0x000fe20000010000 */
[-C--:B------:R-:W-:Y:S05]  /*e580*/  HMMA.16816.F32 R104, R44, R42.reuse, R104 ;  /* 0x0000002a2c68723c */ /* 0x080fea0000001868 */
[----:B------:R-:W-:Y:S01]  /*e590*/  FADD.FTZ R60, R60, R247 ;  /* 0x000000f73c3c7221 */ /* 0x000fe20000010000 */
[C---:B------:R-:W-:Y:S01]  /*e5a0*/  HMMA.16816.F32 R108, R36.reuse, R42, R108 ;  /* 0x0000002a246c723c */ /* 0x040fe2000000186c */
[----:B------:R-:W2:Y:S04]  /*e5b0*/  LDSM.16.MT88.4 R40, [R220+0x9c00] ;  /* 0x009c0000dc28783b */ /* 0x000ea80000004200 */
[----:B------:R-:W-:Y:S01]  /*e5c0*/  FADD.FTZ R237, R61, R60 ;  /* 0x0000003c3ded7221 */ /* 0x000fe20000010000 */
[-C--:B------:R-:W-:Y:S06]  /*e5d0*/  HMMA.16816.F32 R32, R36, R52.reuse, R32 ;  /* 0x000000342420723c */ /* 0x080fec0000001820 */
[C---:B------:R-:W-:Y:S06]  /*e5e0*/  HMMA.16816.F32 R112, R44.reuse, R52, R112 ;  /* 0x000000342c70723c */ /* 0x040fec0000001870 */
[-C--:B------:R-:W-:Y:S05]  /*e5f0*/  HMMA.16816.F32 R116, R44, R54.reuse, R116 ;  /* 0x000000362c74723c */ /* 0x080fea0000001874 */
[--C-:B------:R-:W-:Y:S01]  /*e600*/  FFMA.FTZ R52, R62, UR4, -R192.reuse ;  /* 0x000000043e347c23 */ /* 0x100fe200080108c0 */
[C---:B------:R-:W-:Y:S05]  /*e610*/  HMMA.16816.F32 R120, R36.reuse, R54, R120 ;  /* 0x000000362478723c */ /* 0x040fea0000001878 */
[----:B------:R-:W-:Y:S01]  /*e620*/  FFMA.FTZ R192, R63, UR4, -R192 ;  /* 0x000000043fc07c23 */ /* 0x000fe200080108c0 */
[-C--:B-1----:R-:W-:Y:S01]  /*e630*/  HMMA.16816.F32 R24, R36, R48.reuse, R24 ;  /* 0x000000302418723c */ /* 0x082fe20000001818 */
[----:B------:R-:W-:Y:S05]  /*e640*/  MUFU.EX2 R52, R52 ;  /* 0x0000003400347308 */ /* 0x000fea0000000800 */
[C---:B------:R-:W-:Y:S05]  /*e650*/  HMMA.16816.F32 R124, R44.reuse, R48, R124 ;  /* 0x000000302c7c723c */ /* 0x040fea000000187c */
[----:B------:R-:W1:Y:S01]  /*e660*/  MUFU.EX2 R53, R192 ;  /* 0x000000c000357308 */ /* 0x000e620000000800 */
[-C--:B------:R-:W-:Y:S01]  /*e670*/  HMMA.16816.F32 R28, R44, R50.reuse, R28 ;  /* 0x000000322c1c723c */ /* 0x080fe2000000181c */
[----:B------:R-:W3:Y:S05]  /*e680*/  LDSM.16.MT88.4 R44, [R222+0xbc00] ;  /* 0x00bc0000de2c783b */ /* 0x000eea0000004200 */
[----:B------:R-:W-:Y:S07]  /*e690*/  HMMA.16816.F32 R128, R36, R50, R128 ;  /* 0x000000322480723c */ /* 0x000fee0000001880 */
[----:B------:R-:W-:Y:S01]  /*e6a0*/  F2FP.F16.F32.PACK_AB R36, R241, R238 ;  /* 0x000000eef124723e */ /* 0x000fe200000000ff */
[----:B------:R-:W-:Y:S03]  /*e6b0*/  FADD.FTZ R238, R238, R209 ;  /* 0x000000d1eeee7221 */ /* 0x000fe60000010000 */
[----:B------:R-:W-:Y:S01]  /*e6c0*/  F2FP.F16.F32.PACK_AB R37, R243, R240 ;  /* 0x000000f0f325723e */ /* 0x000fe200000000ff */
[----:B------:R-:W-:Y:S01]  /*e6d0*/  FADD.FTZ R240, R240, R211 ;  /* 0x000000d3f0f07221 */ /* 0x000fe20000010000 */
[----:B------:R-:W-:Y:S01]  /*e6e0*/  F2FP.F16.F32.PACK_AB R38, R245, R242 ;  /* 0x000000f2f526723e */ /* 0x000fe200000000ff */
[----:B------:R-:W-:Y:S01]  /*e6f0*/  FADD.FTZ R241, R241, R238 ;  /* 0x000000eef1f17221 */ /* 0x000fe20000010000 */
[----:B------:R-:W-:Y:S01]  /*e700*/  F2FP.F16.F32.PACK_AB R39, R195, R244 ;  /* 0x000000f4c327723e */ /* 0x000fe200000000ff */
[----:B------:R-:W-:Y:S01]  /*e710*/  FADD.FTZ R243, R243, R240 ;  /* 0x000000f0f3f37221 */ /* 0x000fe20000010000 */
[----:B-1----:R-:W-:Y:S01]  /*e720*/  F2FP.F16.F32.PACK_AB R135, R53, R52 ;  /* 0x000000343587723e */ /* 0x002fe200000000ff */
[----:B------:R-:W-:Y:S01]  /*e730*/  FADD.FTZ R242, R242, R241 ;  /* 0x000000f1f2f27221 */ /* 0x000fe20000010000 */
[----:B------:R-:W-:Y:S01]  /*e740*/  FADD.FTZ R52, R52, R249 ;  /* 0x000000f934347221 */ /* 0x000fe20000010000 */
[----:B------:R-:W-:Y:S02]  /*e750*/  FADD.FTZ R234, R244, R243 ;  /* 0x000000f3f4ea7221 */ /* 0x000fe40000010000 */
[-C--:B------:R-:W-:Y:S01]  /*e760*/  HMMA.16816.F32 R160, R36, R148.reuse, R4 ;  /* 0x0000009424a0723c */ /* 0x080fe20000001804 */
[----:B------:R-:W1:Y:S02]  /*e770*/  LDSM.16.MT88.4 R4, [R220+0xbc00] ;  /* 0x00bc0000dc04783b */ /* 0x000e640000004200 */
[----:B------:R-:W-:Y:S01]  /*e780*/  FADD.FTZ R239, R245, R242 ;  /* 0x000000f2f5ef7221 */ /* 0x000fe20000010000 */
[----:B------:R-:W-:Y:S01]  /*e790*/  FADD.FTZ R234, R195, R234 ;  /* 0x000000eac3ea7221 */ /* 0x000fe20000010000 */
[----:B------:R-:W-:Y:S01]  /*e7a0*/  FADD.FTZ R235, R53, R52 ;  /* 0x0000003435eb7221 */ /* 0x000fe20000010000 */
[C---:B------:R-:W-:Y:S06]  /*e7b0*/  HMMA.16816.F32 R156, R132.reuse, R148, R8 ;  /* 0x00000094849c723c */ /* 0x040fec0000001808 */
[-C--:B------:R-:W-:Y:S06]  /*e7c0*/  HMMA.16816.F32 R152, R132, R150.reuse, R12 ;  /* 0x000000968498723c */ /* 0x080fec000000180c */
[C---:B------:R-:W-:Y:S06]  /*e7d0*/  HMMA.16816.F32 R148, R36.reuse, R150, R16 ;  /* 0x000000962494723c */ /* 0x040fec0000001810 */
        /* <DEDUP_REMOVED lines=12> */
[-C--:B---3--:R-:W-:Y:S06]  /*e8a0*/  HMMA.16816.F32 R140, R36, R44.reuse, R32 ;  /* 0x0000002c248c723c */ /* 0x088fec0000001820 */
        /* <DEDUP_REMOVED lines=10> */
.L_x_28:
[----:B------:R-:W1:Y:S01]  /*e950*/  SHFL.BFLY PT, R6, R239, 0x2, 0x1f ;  /* 0x0c401f00ef067f89 */ /* 0x000e6200000e0000 */
[----:B------:R-:W2:Y:S01]  /*e960*/  S2UR UR6, SR_CgaCtaId ;  /* 0x00000000000679c3 */ /* 0x000ea20000008800 */
[----:B------:R-:W-:Y:S01]  /*e970*/  UISETP.NE.AND UP0, UPT, UR15, -0x1, UPT ;  /* 0xffffffff0f00788c */ /* 0x000fe2000bf05270 */
[----:B------:R-:W-:Y:S01]  /*e980*/  PLOP3.LUT P6, PT, PT, PT, PT, 0x8, 0x0 ;  /* 0x000000000000781c */ /* 0x000fe20003fce170 */
[----:B------:R-:W3:Y:S01]  /*e990*/  SHFL.BFLY PT, R5, R234, 0x2, 0x1f ;  /* 0x0c401f00ea057f89 */ /* 0x000ee200000e0000 */
[----:B------:R-:W-:Y:S01]  /*e9a0*/  UMOV UR7, 0x400 ;  /* 0x0000040000077882 */ /* 0x000fe20000000000 */
[----:B------:R-:W4:Y:S02]  /*e9b0*/  S2R R0, SR_TID.X ;  /* 0x0000000000007919 */ /* 0x000f240000002100 */
[----:B------:R-:W-:Y:S01]  /*e9c0*/  PLOP3.LUT P0, PT, PT, PT, UP0, 0x80, 0x0 ;  /* 0x000000000000781c */ /* 0x000fe20003f0f008 */
[----:B------:R-:W5:Y:S04]  /*e9d0*/  SHFL.BFLY PT, R2, R235, 0x2, 0x1f ;  /* 0x0c401f00eb027f89 */ /* 0x000f6800000e0000 */
[----:B------:R-:W-:-:S02]  /*e9e0*/  @UP0 ULDC.64 UR4, c[0x0][0x298] ;  /* 0x0000a60000040ab9 */ /* 0x000fc40000000a00 */
[----:B------:R-:W-:Y:S01]  /*e9f0*/  @UP0 UIMAD.WIDE.U32 UR8, UR15, UR4, URZ ;  /* 0x000000040f0802a5 */ /* 0x000fe2000f8e003f */
[----:B------:R-:W4:Y:S01]  /*ea00*/  SHFL.BFLY PT, R10, R237, 0x2, 0x1f ;  /* 0x0c401f00ed0a7f89 */ /* 0x000f2200000e0000 */
[----:B------:R-:W4:Y:S01]  /*ea10*/  S2R R3, SR_TID.X ;  /* 0x0000000000037919 */ /* 0x000f220000002100 */
[----:B-1----:R-:W-:Y:S01]  /*ea20*/  FADD.FTZ R6, R6, R239 ;  /* 0x000000ef06067221 */ /* 0x002fe20000010000 */
[----:B--2---:R-:W-:Y:S02]  /*ea30*/  ULEA UR4, UR6, UR7, 0x18 ;  /* 0x0000000706047291 */ /* 0x004fe4000f8ec03f */
[----:B------:R-:W-:Y:S01]  /*ea40*/  @UP0 UIMAD UR6, UR15, UR5, UR9 ;  /* 0x000000050f0602a4 */ /* 0x000fe2000f8e0209 */
[----:B---3--:R-:W-:Y:S01]  /*ea50*/  FADD.FTZ R12, R5, R234 ;  /* 0x000000ea050c7221 */ /* 0x008fe20000010000 */
[----:B------:R-:W1:Y:S04]  /*ea60*/  SHFL.BFLY PT, R7, R6, 0x1, 0x1f ;  /* 0x0c201f0006077f89 */ /* 0x000e6800000e0000 */
[----:B------:R-:W2:Y:S01]  /*ea70*/  SHFL.BFLY PT, R15, R12, 0x1, 0x1f ;  /* 0x0c201f000c0f7f89 */ /* 0x000ea200000e0000 */
[----:B-----5:R-:W-:Y:S01]  /*ea80*/  FADD.FTZ R13, R2, R235 ;  /* 0x000000eb020d7221 */ /* 0x020fe20000010000 */
[----:B----4-:R-:W-:Y:S01]  /*ea90*/  SHF.R.S32.HI R11, RZ, 0x1f, R0 ;  /* 0x0000001fff0b7819 */ /* 0x010fe20000011400 */
[----:B------:R-:W-:-:S03]  /*eaa0*/  FADD.FTZ R10, R10, R237 ;  /* 0x000000ed0a0a7221 */ /* 0x000fc60000010000 */
[----:B------:R-:W3:Y:S01]  /*eab0*/  SHFL.BFLY PT, R4, R13, 0x1, 0x1f ;  /* 0x0c201f000d047f89 */ /* 0x000ee200000e0000 */
[----:B------:R-:W-:-:S03]  /*eac0*/  LEA.HI R9, R11, R0, RZ, 0x2 ;  /* 0x000000000b097211 */ /* 0x000fc600078f10ff */
[----:B------:R-:W4:Y:S01]  /*ead0*/  SHFL.BFLY PT, R5, R10, 0x1, 0x1f ;  /* 0x0c201f000a057f89 */ /* 0x000f2200000e0000 */
[----:B------:R-:W-:Y:S02]  /*eae0*/  LEA.HI R11, R11, R0, RZ, 0x5 ;  /* 0x000000000b0b7211 */ /* 0x000fe400078f28ff */
[----:B------:R-:W-:-:S04]  /*eaf0*/  SHF.R.S32.HI R8, RZ, 0x2, R9 ;  /* 0x00000002ff087819 */ /* 0x000fc80000011409 */
[----:B------:R-:W-:Y:S01]  /*eb00*/  SHF.R.S32.HI R17, RZ, 0x1f, R8 ;  /* 0x0000001fff117819 */ /* 0x000fe20000011408 */
[----:B-1----:R-:W-:-:S03]  /*eb10*/  FADD.FTZ R7, R6, R7 ;  /* 0x0000000706077221 */ /* 0x002fc60000010000 */
[----:B------:R-:W-:Y:S01]  /*eb20*/  LEA.HI R2, R17, R8, RZ, 0x3 ;  /* 0x0000000811027211 */ /* 0x000fe200078f18ff */
[----:B--2---:R-:W-:Y:S01]  /*eb30*/  FADD.FTZ R6, R12, R15 ;  /* 0x0000000f0c067221 */ /* 0x004fe20000010000 */
[----:B------:R-:W-:Y:S02]  /*eb40*/  SHF.R.S32.HI R12, RZ, 0x1f, R3 ;  /* 0x0000001fff0c7819 */ /* 0x000fe40000011403 */
[----:B------:R-:W-:Y:S02]  /*eb50*/  LOP3.LUT R15, R2, 0xfffffff8, RZ, 0xc0, !PT ;  /* 0xfffffff8020f7812 */ /* 0x000fe400078ec0ff */
[----:B------:R-:W-:Y:S02]  /*eb60*/  LEA.HI R2, R12, R3, RZ, 0x2 ;  /* 0x000000030c027211 */ /* 0x000fe400078f10ff */
[----:B------:R-:W-:Y:S01]  /*eb70*/  LOP3.LUT R17, R9, 0xfffffffc, RZ, 0xc0, !PT ;  /* 0xfffffffc09117812 */ /* 0x000fe200078ec0ff */
[----:B---3--:R-:W-:Y:S01]  /*eb80*/  FADD.FTZ R4, R13, R4 ;  /* 0x000000040d047221 */ /* 0x008fe20000010000 */
[----:B------:R-:W-:Y:S01]  /*eb90*/  IMAD.IADD R15, R8, 0x1, -R15 ;  /* 0x00000001080f7824 */ /* 0x000fe200078e0a0f */
[----:B------:R-:W-:-:S02]  /*eba0*/  LOP3.LUT R13, R11, 0xffffffe0, RZ, 0xc0, !PT ;  /* 0xffffffe00b0d7812 */ /* 0x000fc400078ec0ff */
[----:B------:R-:W-:Y:S01]  /*ebb0*/  LOP3.LUT R14, R2, 0xfffffffc, RZ, 0xc0, !PT ;  /* 0xfffffffc020e7812 */ /* 0x000fe200078ec0ff */
[----:B----4-:R-:W-:Y:S01]  /*ebc0*/  FADD.FTZ R5, R10, R5 ;  /* 0x000000050a057221 */ /* 0x010fe20000010000 */
[----:B------:R-:W-:Y:S01]  /*ebd0*/  LEA.HI R9, R15, R15, RZ, 0x1 ;  /* 0x0000000f0f097211 */ /* 0x000fe200078f08ff */
[C---:B------:R-:W-:Y:S01]  /*ebe0*/  IMAD.IADD R8, R0.reuse, 0x1, -R17 ;  /* 0x0000000100087824 */ /* 0x040fe200078e0a11 */
[----:B------:R-:W-:Y:S01]  /*ebf0*/  FSETP.NE.FTZ.AND P4, PT, R7, RZ, PT ;  /* 0x000000ff0700720b */ /* 0x000fe20003f95000 */
[----:B------:R-:W-:Y:S01]  /*ec00*/  IMAD.IADD R10, R0, 0x1, -R13 ;  /* 0x00000001000a7824 */ /* 0x000fe200078e0a0d */
[----:B------:R-:W-:Y:S01]  /*ec10*/  LOP3.LUT R12, R9, 0x3fffffe, RZ, 0xc0, !PT ;  /* 0x03fffffe090c7812 */ /* 0x000fe200078ec0ff */
[----:B------:R-:W-:Y:S01]  /*ec20*/  IMAD.IADD R0, R3, 0x1, -R14 ;  /* 0x0000000103007824 */ /* 0x000fe200078e0a0e */
[----:B------:R-:W-:Y:S02]  /*ec30*/  SHF.R.S32.HI R3, RZ, 0x5, R11 ;  /* 0x00000005ff037819 */ /* 0x000fe4000001140b */
[----:B------:R-:W-:Y:S01]  /*ec40*/  SHF.R.S32.HI R9, RZ, 0x1, R9 ;  /* 0x00000001ff097819 */ /* 0x000fe20000011409 */
[----:B------:R-:W-:Y:S01]  /*ec50*/  IMAD.IADD R12, R15, 0x1, -R12 ;  /* 0x000000010f0c7824 */ /* 0x000fe200078e0a0c */
[----:B------:R-:W-:Y:S01]  /*ec60*/  LOP3.LUT P5, RZ, R10, 0x3, RZ, 0xc0, !PT ;  /* 0x000000030aff7812 */ /* 0x000fe200078ac0ff */
[----:B------:R-:W-:Y:S01]  /*ec70*/  IMAD R11, R3, 0x100, R8 ;  /* 0x00000100030b7824 */ /* 0x000fe200078e0208 */
[----:B------:R-:W-:-:S02]  /*ec80*/  LOP3.LUT R8, R9, 0x1, RZ, 0xc0, !PT ;  /* 0x0000000109087812 */ /* 0x000fc400078ec0ff */
[C---:B------:R-:W-:Y:S01]  /*ec90*/  LOP3.LUT P1, RZ, R9.reuse, 0x2, RZ, 0xc0, !PT ;  /* 0x0000000209ff7812 */ /* 0x040fe2000782c0ff */
[----:B------:R-:W-:Y:S01]  /*eca0*/  IMAD.SHL.U32 R9, R9, 0x40, RZ ;  /* 0x0000004009097824 */ /* 0x000fe200078e00ff */
[----:B------:R-:W-:Y:S01]  /*ecb0*/  ISETP.NE.U32.AND P2, PT, R8, 0x1, PT ;  /* 0x000000010800780c */ /* 0x000fe20003f45070 */
[----:B------:R-:W-:Y:S01]  /*ecc0*/  IMAD R12, R12, 0x10, R11 ;  /* 0x000000100c0c7824 */ /* 0x000fe200078e020b */
[----:B------:R-:W-:Y:S01]  /*ecd0*/  FSETP.NE.FTZ.AND P3, PT, R6, RZ, PT ;  /* 0x000000ff0600720b */ /* 0x000fe20003f75000 */
[----:B------:R-:W-:Y:S01]  /*ece0*/  IMAD.MOV.U32 R11, RZ, RZ, 0x3f800000 ;  /* 0x3f800000ff0b7424 */ /* 0x000fe200078e00ff */
[----:B------:R-:W-:Y:S01]  /*ecf0*/  LOP3.LUT R9, R9, 0xc0, RZ, 0xc0, !PT ;  /* 0x000000c009097812 */ /* 0x000fe200078ec0ff */
[----:B------:R-:W-:-:S03]  /*ed00*/  IMAD.MOV.U32 R8, RZ, RZ, 0x20 ;  /* 0x00000020ff087424 */ /* 0x000fc600078e00ff */
[----:B------:R-:W-:Y:S01]  /*ed10*/  LEA.HI R9, R9, R9, RZ, 0x1d ;  /* 0x0000000909097211 */ /* 0x000fe200078fe8ff */
[----:B------:R1:W2:Y:S04]  /*ed20*/  @P4 MUFU.RCP R11, R7 ;  /* 0x00000007000b4308 */ /* 0x0002a80000001000 */
[----:B------:R-:W-:Y:S02]  /*ed30*/  IMAD.U32 R10, R12, 0x2, R9 ;  /* 0x000000020c0a7824 */ /* 0x000fe400078e0009 */
[----:B------:R-:W-:-:S03]  /*ed40*/  IMAD.MOV.U32 R12, RZ, RZ, 0x3f800000 ;  /* 0x3f800000ff0c7424 */ /* 0x000fc600078e00ff */
[----:B------:R-:W-:Y:S01]  /*ed50*/  LEA R10, R10, UR4, 0x1 ;  /* 0x000000040a0a7c11 */ /* 0x000fe2000f8e08ff */
[----:B------:R-:W-:Y:S06]  /*ed60*/  @P0 BRA `(.L_x_32) ;  /* 0x00000000001c0947 */ /* 0x000fec0003800000 */
[----:B------:R-:W3:Y:S01]  /*ed70*/  S2UR UR7, SR_CTAID.Y ;  /* 0x00000000000779c3 */ /* 0x000ee20000002600 */
[----:B------:R-:W-:Y:S01]  /*ed80*/  ULDC.64 UR4, c[0x0][0x290] ;  /* 0x0000a40000047ab9 */ /* 0x000fe20000000a00 */
[----:B---3--:R-:W-:Y:S02]  /*ed90*/  USHF.R.S32.HI UR6, URZ, 0x1f, UR7 ;  /* 0x0000001f3f067899 */ /* 0x008fe40008011407 */
[----:B------:R-:W-:Y:S02]  /*eda0*/  UIMAD.WIDE.U32 UR8, UR7, UR4, URZ ;  /* 0x00000004070872a5 */ /* 0x000fe4000f8e003f */
[----:B------:R-:W-:-:S04]  /*edb0*/  UIMAD UR6, UR6, UR4, URZ ;  /* 0x00000004060672a4 */ /* 0x000fc8000f8e023f */
[----:B------:R-:W-:-:S04]  /*edc0*/  UIMAD UR6, UR7, UR5, UR6 ;  /* 0x00000005070672a4 */ /* 0x000fc8000f8e0206 */
[----:B------:R-:W-:-:S12]  /*edd0*/  UIADD3 UR6, UR9, UR6, URZ ;  /* 0x0000000609067290 */ /* 0x000fd8000fffe03f */
.L_x_32:
[----:B------:R-:W-:Y:S01]  /*ede0*/  ULDC.U8 UR4, c[0x0][0x3d8] ;  /* 0x0000f60000047ab9 */ /* 0x000fe20000000000 */
[C---:B------:R-:W-:Y:S01]  /*edf0*/  IADD3 R9, R10.reuse, -0x10, RZ ;  /* 0xfffffff00a097810 */ /* 0x040fe20007ffe0ff */
[----:B------:R-:W-:Y:S01]  /*ee00*/  ULDC.U8 UR7, c[0x0][0x3d9] ;  /* 0x0000f64000077ab9 */ /* 0x000fe20000000000 */
[----:B------:R-:W-:Y:S01]  /*ee10*/  ISETP.NE.AND P0, PT, RZ, UR4, PT ;  /* 0x00000004ff007c0c */ /* 0x000fe2000bf05270 */
[----:B------:R3:W4:Y:S01]  /*ee20*/  @P3 MUFU.RCP R12, R6 ;  /* 0x00000006000c3308 */ /* 0x0007220000001000 */
[----:B------:R-:W-:Y:S01]  /*ee30*/  @P2 IADD3 R9, R10, 0x10, RZ ;  /* 0x000000100a092810 */ /* 0x000fe20007ffe0ff */
[C---:B--2---:R-:W-:Y:S01]  /*ee40*/  FMUL.FTZ R160, R11.reuse, R160 ;  /* 0x000000a00ba07220 */ /* 0x044fe20000410000 */
[----:B------:R-:W-:Y:S01]  /*ee50*/  ISETP.NE.OR P2, PT, RZ, UR7, !P0 ;  /* 0x00000007ff007c0c */ /* 0x000fe2000c745670 */
[C---:B------:R-:W-:Y:S01]  /*ee60*/  FMUL.FTZ R161, R11.reuse, R161 ;  /* 0x000000a10ba17220 */ /* 0x040fe20000410000 */
[C---:B------:R-:W-:Y:S01]  /*ee70*/  FMUL.FTZ R148, R11.reuse, R148 ;  /* 0x000000940b947220 */ /* 0x040fe20000410000 */
[C---:B------:R-:W-:Y:S01]  /*ee80*/  FMUL.FTZ R149, R11.reuse, R149 ;  /* 0x000000950b957220 */ /* 0x040fe20000410000 */
[C---:B------:R-:W-:Y:S01]  /*ee90*/  FMUL.FTZ R68, R11.reuse, R68 ;  /* 0x000000440b447220 */ /* 0x040fe20000410000 */
[C---:B------:R-:W-:Y:S01]  /*eea0*/  FMUL.FTZ R69, R11.reuse, R69 ;  /* 0x000000450b457220 */ /* 0x040fe20000410000 */
[----:B------:R-:W-:Y:S01]  /*eeb0*/  FMUL.FTZ R80, R11, R80 ;  /* 0x000000500b507220 */ /* 0x000fe20000410000 */
[----:B------:R-:W-:-:S06]  /*eec0*/  CS2R R14, SRZ ;  /* 0x00000000000e7805 */ /* 0x000fcc000001ff00 */
[----:B------:R-:W-:Y:S05]  /*eed0*/  @P2 BRA `(.L_x_33) ;  /* 0x0000000000202947 */ /* 0x000fea0003800000 */
[----:B------:R-:W2:Y:S01]  /*eee0*/  S2UR UR4, SR_CTAID.Y ;  /* 0x00000000000479c3 */ /* 0x000ea20000002600 */
[----:B------:R-:W-:Y:S01]  /*eef0*/  ULDC UR5, c[0x0][0x2c4] ;  /* 0x0000b10000057ab9 */ /* 0x000fe20000000800 */
[----:B------:R-:W-:Y:S01]  /*ef00*/  PLOP3.LUT P6, PT, PT, PT, PT, 0x80, 0x0 ;  /* 0x000000000000781c */ /* 0x000fe20003fcf070 */
[----:B--2---:R-:W-:-:S04]  /*ef10*/  UIMAD UR4, UR4, UR5, URZ ;  /* 0x00000005040472a4 */ /* 0x004fc8000f8e023f */
[----:B------:R-:W-:-:S04]  /*ef20*/  USEL UR15, UR4, UR15, !UP0 ;  /* 0x0000000f040f7287 */ /* 0x000fc8000c000000 */
[----:B------:R-:W-:Y:S02]  /*ef30*/  USHF.R.S32.HI UR4, URZ, 0x1f, UR15 ;  /* 0x0000001f3f047899 */ /* 0x000fe4000801140f */
[----:B------:R-:W-:-:S04]  /*ef40*/  IMAD.U32 R14, RZ, RZ, UR15 ;  /* 0x0000000fff0e7e24 */ /* 0x000fc8000f8e00ff */
[----:B------:R-:W-:-:S07]  /*ef50*/  MOV R15, UR4 ;  /* 0x00000004000f7c02 */ /* 0x000fce0008000f00 */
.L_x_33:
[----:B------:R-:W-:Y:S01]  /*ef60*/  ISETP.NE.AND P2, PT, RZ, UR7, PT ;  /* 0x00000007ff007c0c */ /* 0x000fe2000bf45270 */
[----:B----4-:R-:W-:Y:S01]  /*ef70*/  FMUL.FTZ R162, R12, R162 ;  /* 0x000000a20ca27220 */ /* 0x010fe20000410000 */
[----:B------:R-:W-:Y:S01]  /*ef80*/  SEL R8, R8, 0xffffffe0, !P1 ;  /* 0xffffffe008087807 */ /* 0x000fe20004800000 */
[C---:B------:R-:W-:Y:S01]  /*ef90*/  FMUL.FTZ R163, R12.reuse, R163 ;  /* 0x000000a30ca37220 */ /* 0x040fe20000410000 */
[----:B------:R-:W-:Y:S01]  /*efa0*/  PLOP3.LUT P1, PT, PT, PT, PT, 0x8, 0x0 ;  /* 0x000000000000781c */ /* 0x000fe20003f2e170 */
[C---:B------:R-:W-:Y:S01]  /*efb0*/  FMUL.FTZ R150, R12.reuse, R150 ;  /* 0x000000960c967220 */ /* 0x040fe20000410000 */
[----:B------:R-:W-:Y:S01]  /*efc0*/  MOV R16, 0x3f800000 ;  /* 0x3f80000000107802 */ /* 0x000fe20000000f00 */
[C---:B------:R-:W-:Y:S01]  /*efd0*/  FMUL.FTZ R151, R12.reuse, R151 ;  /* 0x000000970c977220 */ /* 0x040fe20000410000 */
[----:B------:R-:W-:Y:S01]  /*efe0*/  MOV R17, 0x3f800000 ;  /* 0x3f80000000117802 */ /* 0x000fe20000000f00 */
[C---:B------:R-:W-:Y:S01]  /*eff0*/  FMUL.FTZ R70, R12.reuse, R70 ;  /* 0x000000460c467220 */ /* 0x040fe20000410000 */
[C---:B------:R-:W-:Y:S01]  /*f000*/  FMUL.FTZ R71, R12.reuse, R71 ;  /* 0x000000470c477220 */ /* 0x040fe20000410000 */
[----:B------:R-:W-:Y:S01]  /*f010*/  FMUL.FTZ R81, R11, R81 ;  /* 0x000000510b517220 */ /* 0x000fe20000410000 */
[C---:B------:R-:W-:Y:S01]  /*f020*/  FMUL.FTZ R82, R12.reuse, R82 ;  /* 0x000000520c527220 */ /* 0x040fe20000410000 */
[----:B------:R-:W2:Y:S01]  /*f030*/  @!P2 LDC R13, c[0x0][0x2c4] ;  /* 0x0000b100ff0dab82 */ /* 0x000ea20000000800 */
[----:B------:R-:W-:Y:S01]  /*f040*/  @!P2 PLOP3.LUT P1, PT, P0, PT, PT, 0x80, 0x0 ;  /* 0x000000000000a81c */ /* 0x000fe2000072f070 */
[C---:B------:R-:W-:Y:S01]  /*f050*/  FMUL.FTZ R83, R12.reuse, R83 ;  /* 0x000000530c537220 */ /* 0x040fe20000410000 */
[----:B------:R-:W-:Y:S01]  /*f060*/  FSETP.NE.FTZ.AND P0, PT, R5, RZ, PT ;  /* 0x000000ff0500720b */ /* 0x000fe20003f15000 */
        /* <DEDUP_REMOVED lines=8> */
[C---:B------:R-:W-:Y:S01]  /*f0f0*/  FMUL.FTZ R96, R11.reuse, R96 ;  /* 0x000000600b607220 */ /* 0x040fe20000410000 */
[----:B------:R-:W-:Y:S01]  /*f100*/  FMUL.FTZ R97, R11, R97 ;  /* 0x000000610b617220 */ /* 0x000fe20000410000 */
[C---:B------:R-:W-:Y:S01]  /*f110*/  FMUL.FTZ R98, R12.reuse, R98 ;  /* 0x000000620c627220 */ /* 0x040fe20000410000 */
[----:B------:R-:W-:Y:S01]  /*f120*/  FMUL.FTZ R99, R12, R99 ;  /* 0x000000630c637220 */ /* 0x000fe20000410000 */
[----:B------:R-:W4:Y:S01]  /*f130*/  @P0 MUFU.RCP R16, R5 ;  /* 0x0000000500100308 */ /* 0x000f220000001000 */
[----:B------:R-:W-:Y:S01]  /*f140*/  F2FP.F16.F32.PACK_AB R68, R69, R68 ;  /* 0x000000444544723e */ /* 0x000fe200000000ff */
[----:B------:R-:W-:Y:S01]  /*f150*/  STS [R10], R161 ;  /* 0x000000a10a007388 */ /* 0x000fe20000000800 */
[----:B------:R-:W-:Y:S01]  /*f160*/  F2FP.F16.F32.PACK_AB R70, R71, R70 ;  /* 0x000000464746723e */ /* 0x000fe200000000ff */
[----:B------:R-:W-:Y:S01]  /*f170*/  FMUL.FTZ R144, R11, R144 ;  /* 0x000000900b907220 */ /* 0x000fe20000410000 */
[----:B------:R-:W-:Y:S01]  /*f180*/  F2FP.F16.F32.PACK_AB R80, R81, R80 ;  /* 0x000000505150723e */ /* 0x000fe200000000ff */
[----:B------:R-:W-:Y:S01]  /*f190*/  STS [R10+0x200], R163 ;  /* 0x000200a30a007388 */ /* 0x000fe20000000800 */
[----:B------:R-:W-:Y:S01]  /*f1a0*/  F2FP.F16.F32.PACK_AB R82, R83, R82 ;  /* 0x000000525352723e */ /* 0x000fe200000000ff */
[----:B--2---:R-:W2:Y:S01]  /*f1b0*/  @P1 LDC R13, c[0x0][0x2e4] ;  /* 0x0000b900ff0d1b82 */ /* 0x004ea20000000800 */
[----:B------:R-:W-:Y:S01]  /*f1c0*/  FSETP.NE.FTZ.AND P1, PT, R4, RZ, PT ;  /* 0x000000ff0400720b */ /* 0x000fe20003f35000 */
[----:B------:R-:W-:Y:S01]  /*f1d0*/  STS [R9], R148 ;  /* 0x0000009409007388 */ /* 0x000fe20000000800 */
[----:B------:R-:W-:Y:S01]  /*f1e0*/  IADD3 R19, R8, R9, RZ ;  /* 0x0000000908137210 */ /* 0x000fe20007ffe0ff */
[C---:B------:R-:W-:Y:S01]  /*f1f0*/  FMUL.FTZ R145, R11.reuse, R145 ;  /* 0x000000910b917220 */ /* 0x040fe20000410000 */
[C---:B------:R-:W-:Y:S01]  /*f200*/  FMUL.FTZ R146, R12.reuse, R146 ;  /* 0x000000920c927220 */ /* 0x040fe20000410000 */
[----:B------:R-:W-:Y:S01]  /*f210*/  STS [R9+0x200], R150 ;  /* 0x0002009609007388 */ /* 0x000fe20000000800 */
[----:B------:R-:W-:Y:S01]  /*f220*/  FMUL.FTZ R147, R12, R147 ;  /* 0x000000930c937220 */ /* 0x000fe20000410000 */
[----:B------:R-:W-:Y:S01]  /*f230*/  FMUL.FTZ R108, R11, R108 ;  /* 0x0000006c0b6c7220 */ /* 0x000fe20000410000 */
[C---:B----4-:R-:W-:Y:S01]  /*f240*/  FMUL.FTZ R156, R16.reuse, R156 ;  /* 0x0000009c109c7220 */ /* 0x050fe20000410000 */
[C---:B------:R-:W-:Y:S01]  /*f250*/  FMUL.FTZ R157, R16.reuse, R157 ;  /* 0x0000009d109d7220 */ /* 0x040fe20000410000 */
[C---:B------:R-:W-:Y:S01]  /*f260*/  FMUL.FTZ R152, R16.reuse, R152 ;  /* 0x0000009810987220 */ /* 0x040fe20000410000 */
[C---:B------:R-:W-:Y:S01]  /*f270*/  FMUL.FTZ R153, R16.reuse, R153 ;  /* 0x0000009910997220 */ /* 0x040fe20000410000 */
[C---:B------:R-:W-:Y:S01]  /*f280*/  FMUL.FTZ R72, R16.reuse, R72 ;  /* 0x0000004810487220 */ /* 0x040fe20000410000 */
[----:B------:R-:W4:Y:S01]  /*f290*/  @P1 MUFU.RCP R17, R4 ;  /* 0x0000000400111308 */ /* 0x000f220000001000 */
[C---:B------:R-:W-:Y:S01]  /*f2a0*/  FMUL.FTZ R73, R16.reuse, R73 ;  /* 0x0000004910497220 */ /* 0x040fe20000410000 */
[C---:B------:R-:W-:Y:S01]  /*f2b0*/  FMUL.FTZ R76, R16.reuse, R76 ;  /* 0x0000004c104c7220 */ /* 0x040fe20000410000 */
[C---:B------:R-:W-:Y:S01]  /*f2c0*/  FMUL.FTZ R77, R16.reuse, R77 ;  /* 0x0000004d104d7220 */ /* 0x040fe20000410000 */
[----:B------:R-:W-:Y:S01]  /*f2d0*/  F2FP.F16.F32.PACK_AB R157, R157, R156 ;  /* 0x0000009c9d9d723e */ /* 0x000fe200000000ff */
[C---:B------:R-:W-:Y:S01]  /*f2e0*/  FMUL.FTZ R88, R16.reuse, R88 ;  /* 0x0000005810587220 */ /* 0x040fe20000410000 */
[----:B------:R-:W-:Y:S01]  /*f2f0*/  F2FP.F16.F32.PACK_AB R152, R153, R152 ;  /* 0x000000989998723e */ /* 0x000fe200000000ff */
[C---:B------:R-:W-:Y:S01]  /*f300*/  FMUL.FTZ R89, R16.reuse, R89 ;  /* 0x0000005910597220 */ /* 0x040fe20000410000 */
[C---:B------:R-:W-:Y:S01]  /*f310*/  FMUL.FTZ R92, R16.reuse, R92 ;  /* 0x0000005c105c7220 */ /* 0x040fe20000410000 */
[----:B------:R-:W-:Y:S01]  /*f320*/  FMUL.FTZ R93, R16, R93 ;  /* 0x0000005d105d7220 */ /* 0x000fe20000410000 */
[----:B------:R-:W-:Y:S01]  /*f330*/  F2FP.F16.F32.PACK_AB R72, R73, R72 ;  /* 0x000000484948723e */ /* 0x000fe200000000ff */
[----:B------:R-:W-:Y:S01]  /*f340*/  STS [R10+0x1000], R157 ;  /* 0x0010009d0a007388 */ /* 0x000fe20000000800 */
[----:B------:R-:W-:Y:S01]  /*f350*/  F2FP.F16.F32.PACK_AB R76, R77, R76 ;  /* 0x0000004c4d4c723e */ /* 0x000fe200000000ff */
[----:B------:R-:W-:Y:S01]  /*f360*/  FMUL.FTZ R109, R11, R109 ;  /* 0x0000006d0b6d7220 */ /* 0x000fe20000410000 */
[C---:B------:R-:W-:Y:S01]  /*f370*/  FMUL.FTZ R110, R12.reuse, R110 ;  /* 0x0000006e0c6e7220 */ /* 0x040fe20000410000 */
[----:B------:R-:W-:Y:S01]  /*f380*/  FMUL.FTZ R111, R12, R111 ;  /* 0x0000006f0c6f7220 */ /* 0x000fe20000410000 */
[----:B------:R-:W-:Y:S01]  /*f390*/  F2FP.F16.F32.PACK_AB R85, R85, R84 ;  /* 0x000000545555723e */ /* 0x000fe200000000ff */
[C---:B----4-:R-:W-:Y:S01]  /*f3a0*/  FMUL.FTZ R159, R17.reuse, R159 ;  /* 0x0000009f119f7220 */ /* 0x050fe20000410000 */
[C---:B------:R-:W-:Y:S01]  /*f3b0*/  FMUL.FTZ R158, R17.reuse, R158 ;  /* 0x0000009e119e7220 */ /* 0x040fe20000410000 */
[C---:B------:R-:W-:Y:S01]  /*f3c0*/  FMUL.FTZ R155, R17.reuse, R155 ;  /* 0x0000009b119b7220 */ /* 0x040fe20000410000 */
[C---:B------:R-:W-:Y:S01]  /*f3d0*/  FMUL.FTZ R154, R17.reuse, R154 ;  /* 0x0000009a119a7220 */ /* 0x040fe20000410000 */
[C---:B------:R-:W-:Y:S01]  /*f3e0*/  FMUL.FTZ R75, R17.reuse, R75 ;  /* 0x0000004b114b7220 */ /* 0x040fe20000410000 */
[C---:B------:R-:W-:Y:S01]  /*f3f0*/  FMUL.FTZ R74, R17.reuse, R74 ;  /* 0x0000004a114a7220 */ /* 0x040fe20000410000 */
[C---:B------:R-:W-:Y:S01]  /*f400*/  FMUL.FTZ R79, R17.reuse, R79 ;  /* 0x0000004f114f7220 */ /* 0x040fe20000410000 */
[----:B------:R-:W-:Y:S01]  /*f410*/  FMUL.FTZ R78, R17, R78 ;  /* 0x0000004e114e7220 */ /* 0x000fe20000410000 */
[----:B------:R-:W-:Y:S01]  /*f420*/  F2FP.F16.F32.PACK_AB R159, R159, R158 ;  /* 0x0000009e9f9f723e */ /* 0x000fe200000000ff */
        /* <DEDUP_REMOVED lines=17> */
[----:B------:R-:W-:Y:S01]  /*f540*/  STS [R10+0x1200], R159 ;  /* 0x0012009f0a007388 */ /* 0x000fe20000000800 */
[----:B------:R-:W-:Y:S01]  /*f550*/  IADD3 R17, R10, R8, RZ ;  /* 0x000000080a117210 */ /* 0x000fe20007ffe0ff */
        /* <DEDUP_REMOVED lines=36> */
[C---:B------:R-:W-:Y:S01]  /*f7a0*/  FMUL.FTZ R116, R16.reuse, R116 ;  /* 0x0000007410747220 */ /* 0x040fe20000410000 */
[----:B------:R-:W-:Y:S01]  /*f7b0*/  FMUL.FTZ R117, R16, R117 ;  /* 0x0000007510757220 */ /* 0x000fe20000410000 */
[----:B------:R-:W-:Y:S01]  /*f7c0*/  STS [R19+0x1200], R78 ;  /* 0x0012004e13007388 */ /* 0x000fe20000000800 */
[----:B------:R-:W-:Y:S01]  /*f7d0*/  F2FP.F16.F32.PACK_AB R100, R101, R100 ;  /* 0x000000646564723e */ /* 0x000fe200000000ff */
[----:B------:R-:W-:Y:S01]  /*f7e0*/  FMUL.FTZ R136, R11, R136 ;  /* 0x000000880b887220 */ /* 0x000fe20000410000 */
[----:B------:R-:W-:Y:S01]  /*f7f0*/  F2FP.F16.F32.PACK_AB R102, R103, R102 ;  /* 0x000000666766723e */ /* 0x000fe200000000ff */
[----:B------:R-:W-:Y:S01]  /*f800*/  STS [R10+0x2000], R85 ;  /* 0x002000550a007388 */ /* 0x000fe20000000800 */
[C---:B------:R-:W-:Y:S01]  /*f810*/  FMUL.FTZ R137, R11.reuse, R137 ;  /* 0x000000890b897220 */ /* 0x040fe20000410000 */
[----:B------:R-:W-:Y:S01]  /*f820*/  FMUL.FTZ R128, R11, R128 ;  /* 0x000000800b807220 */ /* 0x000fe20000410000 */
[C---:B------:R-:W-:Y:S01]  /*f830*/  FMUL.FTZ R138, R12.reuse, R138 ;  /* 0x0000008a0c8a7220 */ /* 0x040fe20000410000 */
[----:B------:R-:W-:Y:S01]  /*f840*/  STS [R10+0x2200], R87 ;  /* 0x002200570a007388 */ /* 0x000fe20000000800 */
[C---:B------:R-:W-:Y:S01]  /*f850*/  FMUL.FTZ R139, R12.reuse, R139 ;  /* 0x0000008b0c8b7220 */ /* 0x040fe20000410000 */
[----:B------:R-:W-:Y:S01]  /*f860*/  F2FP.F16.F32.PACK_AB R104, R105, R104 ;  /* 0x000000686968723e */ /* 0x000fe200000000ff */
[----:B------:R-:W-:Y:S01]  /*f870*/  FMUL.FTZ R11, R11, R129 ;  /* 0x000000810b0b7220 */ /* 0x000fe20000410000 */
[----:B------:R-:W-:Y:S01]  /*f880*/  STS [R9+0x2000], R96 ;  /* 0x0020006009007388 */ /* 0x000fe20000000800 */
[----:B------:R-:W-:Y:S01]  /*f890*/  F2FP.F16.F32.PACK_AB R106, R107, R106 ;  /* 0x0000006a6b6a723e */ /* 0x000fe200000000ff */
[C---:B------:R-:W-:Y:S01]  /*f8a0*/  FMUL.FTZ R130, R12.reuse, R130 ;  /* 0x000000820c827220 */ /* 0x040fe20000410000 */
[----:B------:R-:W-:Y:S01]  /*f8b0*/  FMUL.FTZ R131, R12, R131 ;  /* 0x000000830c837220 */ /* 0x000fe20000410000 */
[----:B------:R-:W-:Y:S01]  /*f8c0*/  STS [R9+0x2200], R98 ;  /* 0x0022006209007388 */ /* 0x000fe20000000800 */
[----:B------:R-:W-:Y:S01]  /*f8d0*/  F2FP.F16.F32.PACK_AB R141, R141, R140 ;  /* 0x0000008c8d8d723e */ /* 0x000fe200000000ff */
[C---:B------:R-:W-:Y:S01]  /*f8e0*/  FMUL.FTZ R124, R16.reuse, R124 ;  /* 0x0000007c107c7220 */ /* 0x040fe20000410000 */
[----:B------:R-:W-:Y:S01]  /*f8f0*/  F2FP.F16.F32.PACK_AB R143, R143, R142 ;  /* 0x0000008e8f8f723e */ /* 0x000fe200000000ff */
[----:B------:R-:W-:Y:S01]  /*f900*/  STS [R10+0x3000], R89 ;  /* 0x003000590a007388 */ /* 0x000fe20000000800 */
[C---:B------:R-:W-:Y:S01]  /*f910*/  FMUL.FTZ R125, R16.reuse, R125 ;  /* 0x0000007d107d7220 */ /* 0x040fe20000410000 */
[----:B------:R-:W-:Y:S01]  /*f920*/  F2FP.F16.F32.PACK_AB R120, R121, R120 ;  /* 0x000000787978723e */ /* 0x000fe200000000ff */
[C---:B------:R-:W-:Y:S01]  /*f930*/  FMUL.FTZ R132, R16.reuse, R132 ;  /* 0x0000008410847220 */ /* 0x040fe20000410000 */
[----:B------:R-:W-:Y:S01]  /*f940*/  STS [R10+0x3200], R91 ;  /* 0x0032005b0a007388 */ /* 0x000fe20000000800 */
[----:B------:R-:W-:Y:S01]  /*f950*/  F2FP.F16.F32.PACK_AB R122, R123, R122 ;  /* 0x0000007a7b7a723e */ /* 0x000fe200000000ff */
[----:B------:R-:W-:Y:S01]  /*f960*/  FMUL.FTZ R133, R16, R133 ;  /* 0x0000008510857220 */ /* 0x000fe20000410000 */
[----:B------:R-:W-:Y:S01]  /*f970*/  F2FP.F16.F32.PACK_AB R113, R113, R112 ;  /* 0x000000707171723e */ /* 0x000fe200000000ff */
[----:B------:R-:W-:Y:S01]  /*f980*/  STS [R9+0x3000], R92 ;  /* 0x0030005c09007388 */ /* 0x000fe20000000800 */
[----:B------:R-:W-:Y:S01]  /*f990*/  F2FP.F16.F32.PACK_AB R115, R115, R114 ;  /* 0x000000727373723e */ /* 0x000fe200000000ff */
[----:B------:R-:W2:Y:S01]  /*f9a0*/  @!P2 LDC R12, c[0x0][0x270] ;  /* 0x00009c00ff0cab82 */ /* 0x000ea20000000800 */
[----:B------:R-:W-:Y:S01]  /*f9b0*/  F2FP.F16.F32.PACK_AB R116, R117, R116 ;  /* 0x000000747574723e */ /* 0x000fe200000000ff */
[----:B------:R-:W-:Y:S01]  /*f9c0*/  STS [R9+0x3200], R94 ;  /* 0x0032005e09007388 */ /* 0x000fe20000000800 */
[----:B------:R-:W-:Y:S01]  /*f9d0*/  F2FP.F16.F32.PACK_AB R118, R119, R118 ;  /* 0x000000767776723e */ /* 0x000fe200000000ff */
[----:B-1----:R-:W-:Y:S01]  /*f9e0*/  @P4 MUFU.LG2 R7, R7 ;  /* 0x0000000700074308 */ /* 0x002fe20000000c00 */
[----:B------:R-:W-:Y:S01]  /*f9f0*/  F2FP.F16.F32.PACK_AB R136, R137, R136 ;  /* 0x000000888988723e */ /* 0x000fe200000000ff */
[----:B------:R-:W-:Y:S01]  /*fa00*/  STS [R17+0x2000], R144 ;  /* 0x0020009011007388 */ /* 0x000fe20000000800 */
[----:B------:R-:W-:Y:S01]  /*fa10*/  F2FP.F16.F32.PACK_AB R138, R139, R138 ;  /* 0x0000008a8b8a723e */ /* 0x000fe200000000ff */
[----:B------:R-:W1:Y:S01]  /*fa20*/  @P2 LDC.64 R20, c[0x0][0x2c0] ;  /* 0x0000b000ff142b82 */ /* 0x000e620000000a00 */
[----:B------:R-:W-:Y:S01]  /*fa30*/  F2FP.F16.F32.PACK_AB R11, R11, R128 ;  /* 0x000000800b0b723e */ /* 0x000fe200000000ff */
[----:B------:R-:W-:Y:S01]  /*fa40*/  STS [R17+0x2200], R146 ;  /* 0x0022009211007388 */ /* 0x000fe20000000800 */
[----:B------:R-:W-:Y:S01]  /*fa50*/  F2FP.F16.F32.PACK_AB R130, R131, R130 ;  /* 0x000000828382723e */ /* 0x000fe200000000ff */
[----:B---3--:R-:W3:Y:S01]  /*fa60*/  @P3 MUFU.LG2 R6, R6 ;  /* 0x0000000600063308 */ /* 0x008ee20000000c00 */
[----:B------:R-:W-:Y:S01]  /*fa70*/  F2FP.F16.F32.PACK_AB R124, R125, R124 ;  /* 0x0000007c7d7c723e */ /* 0x000fe200000000ff */
[----:B------:R-:W-:Y:S01]  /*fa80*/  STS [R19+0x2000], R108 ;  /* 0x0020006c13007388 */ /* 0x000fe20000000800 */
[----:B------:R-:W-:Y:S01]  /*fa90*/  F2FP.F16.F32.PACK_AB R126, R127, R126 ;  /* 0x0000007e7f7e723e */ /* 0x000fe200000000ff */
[----:B------:R-:W4:Y:S01]  /*faa0*/  S2UR UR4, SR_CTAID.X ;  /* 0x00000000000479c3 */ /* 0x000f220000002500 */
[----:B------:R-:W-:Y:S01]  /*fab0*/  F2FP.F16.F32.PACK_AB R132, R133, R132 ;  /* 0x000000848584723e */ /* 0x000fe200000000ff */
[----:B------:R-:W-:Y:S01]  /*fac0*/  STS [R19+0x2200], R110 ;  /* 0x0022006e13007388 */ /* 0x000fe20000000800 */
[----:B------:R-:W-:Y:S01]  /*fad0*/  F2FP.F16.F32.PACK_AB R134, R135, R134 ;  /* 0x000000868786723e */ /* 0x000fe200000000ff */
[----:B------:R-:W-:Y:S01]  /*fae0*/  @P0 MUFU.LG2 R5, R5 ;  /* 0x0000000500050308 */ /* 0x000fe20000000c00 */
[----:B------:R-:W-:Y:S01]  /*faf0*/  @P2 MOV R23, 0x1 ;  /* 0x0000000100172802 */ /* 0x000fe20000000f00 */
[----:B------:R-:W-:Y:S01]  /*fb00*/  STS [R17+0x3000], R100 ;  /* 0x0030006411007388 */ /* 0x000fe20000000800 */
[----:B------:R-:W-:Y:S01]  /*fb10*/  SHF.R.S32.HI R16, RZ, 0x2, R2 ;  /* 0x00000002ff107819 */ /* 0x000fe20000011402 */
[----:B--2---:R-:W-:Y:S01]  /*fb20*/  @!P2 IMAD R23, R13, R12, RZ ;  /* 0x0000000c0d17a224 */ /* 0x004fe200078e02ff */
[----:B------:R-:W2:Y:S01]  /*fb30*/  @P1 LDC R2, c[0x0][0x2e8] ;  /* 0x0000ba00ff021b82 */ /* 0x000ea20000000800 */
[----:B------:R-:W-:Y:S01]  /*fb40*/  STS [R17+0x3200], R102 ;  /* 0x0032006611007388 */ /* 0x000fe20000000800 */
[----:B------:R-:W-:Y:S01]  /*fb50*/  BSSY B0, `(.L_x_34) ;  /* 0x0000064000007945 */ /* 0x000fe20003800000 */
[----:B------:R-:W5:Y:S01]  /*fb60*/  @P1 MUFU.LG2 R4, R4 ;  /* 0x0000000400041308 */ /* 0x000f620000000c00 */
[----:B---3--:R-:W-:Y:S01]  /*fb70*/  @P3 FMUL.FTZ R6, R6, 0.69314718246459960938 ;  /* 0x3f31721806063820 */ /* 0x008fe20000410000 */
[----:B------:R-:W-:Y:S01]  /*fb80*/  STS [R19+0x3000], R104 ;  /* 0x0030006813007388 */ /* 0x000fe20000000800 */
[----:B------:R-:W-:Y:S01]  /*fb90*/  SHF.L.U32 R0, R0, 0x3, RZ ;  /* 0x0000000300007819 */ /* 0x000fe200000006ff */
[----:B-1----:R-:W-:Y:S01]  /*fba0*/  @P2 IMAD R20, R21, R20, RZ ;  /* 0x0000001415142224 */ /* 0x002fe200078e02ff */
[----:B------:R-:W1:Y:S01]  /*fbb0*/  @P3 LDC R12, c[0x0][0x2e8] ;  /* 0x0000ba00ff0c3b82 */ /* 0x000e620000000800 */
[----:B------:R-:W-:Y:S01]  /*fbc0*/  STS [R19+0x3200], R106 ;  /* 0x0032006a13007388 */ /* 0x000fe20000000800 */
[----:B------:R-:W-:-:S02]  /*fbd0*/  IADD3 R21, R16, 0x20, RZ ;  /* 0x0000002010157810 */ /* 0x000fc40007ffe0ff */
[----:B------:R-:W-:Y:S01]  /*fbe0*/  @!P2 MOV R20, R13 ;  /* 0x0000000d0014a202 */ /* 0x000fe20000000f00 */
[----:B------:R-:W-:Y:S01]  /*fbf0*/  STS [R10+0x4000], R141 ;  /* 0x0040008d0a007388 */ /* 0x000fe20000000800 */
[----:B------:R-:W-:-:S03]  /*fc00*/  MOV R13, 0x7f800000 ;  /* 0x7f800000000d7802 */ /* 0x000fc60000000f00 */
[----:B------:R-:W-:Y:S01]  /*fc10*/  STS [R10+0x4200], R143 ;  /* 0x0042008f0a007388 */ /* 0x000fe20000000800 */
[----:B-----5:R-:W-:-:S03]  /*fc20*/  @P1 FMUL.FTZ R4, R4, 0.69314718246459960938 ;  /* 0x3f31721804041820 */ /* 0x020fc60000410000 */
[----:B------:R-:W-:Y:S04]  /*fc30*/  STS [R9+0x4000], R120 ;  /* 0x0040007809007388 */ /* 0x000fe80000000800 */
[----:B------:R-:W-:Y:S04]  /*fc40*/  STS [R9+0x4200], R122 ;  /* 0x0042007a09007388 */ /* 0x000fe80000000800 */
[----:B------:R-:W-:Y:S01]  /*fc50*/  STS [R10+0x5000], R113 ;  /* 0x005000710a007388 */ /* 0x000fe20000000800 */
[----:B-1----:R-:W-:-:S03]  /*fc60*/  @P3 FFMA.FTZ R13, R167, R12, R6 ;  /* 0x0000000ca70d3223 */ /* 0x002fc60000010006 */
[----:B------:R1:W-:Y:S01]  /*fc70*/  STS [R10+0x5200], R115 ;  /* 0x005200730a007388 */ /* 0x0003e20000000800 */
[----:B------:R-:W-:Y:S01]  /*fc80*/  MOV R12, 0x7f800000 ;  /* 0x7f800000000c7802 */ /* 0x000fe20000000f00 */
[----:B--2---:R-:W-:Y:S02]  /*fc90*/  @P1 FFMA.FTZ R12, R165, R2, R4 ;  /* 0x00000002a50c1223 */ /* 0x004fe40000010004 */
[----:B------:R-:W-:Y:S04]  /*fca0*/  STS [R9+0x5000], R116 ;  /* 0x0050007409007388 */ /* 0x000fe80000000800 */
[----:B------:R-:W-:Y:S04]  /*fcb0*/  STS [R9+0x5200], R118 ;  /* 0x0052007609007388 */ /* 0x000fe80000000800 */
[----:B------:R-:W-:Y:S04]  /*fcc0*/  STS [R17+0x4000], R136 ;  /* 0x0040008811007388 */ /* 0x000fe80000000800 */
[----:B------:R-:W-:Y:S04]  /*fcd0*/  STS [R17+0x4200], R138 ;  /* 0x0042008a11007388 */ /* 0x000fe80000000800 */
[----:B------:R2:W-:Y:S04]  /*fce0*/  STS [R19+0x4000], R11 ;  /* 0x0040000b13007388 */ /* 0x0005e80000000800 */
[----:B------:R-:W-:Y:S01]  /*fcf0*/  STS [R19+0x4200], R130 ;  /* 0x0042008213007388 */ /* 0x000fe20000000800 */
[----:B-1----:R-:W4:Y:S03]  /*fd00*/  @P2 LDC R10, c[0x0][0x2c0] ;  /* 0x0000b000ff0a2b82 */ /* 0x002f260000000800 */
[----:B------:R-:W-:Y:S04]  /*fd10*/  STS [R17+0x5000], R124 ;  /* 0x0050007c11007388 */ /* 0x000fe80000000800 */
[----:B------:R-:W-:Y:S04]  /*fd20*/  STS [R17+0x5200], R126 ;  /* 0x0052007e11007388 */ /* 0x000fe80000000800 */
[----:B------:R-:W-:Y:S04]  /*fd30*/  STS [R19+0x5000], R132 ;  /* 0x0050008413007388 */ /* 0x000fe80000000800 */
[----:B------:R1:W-:Y:S01]  /*fd40*/  STS [R19+0x5200], R134 ;  /* 0x0052008613007388 */ /* 0x0003e20000000800 */
[----:B------:R-:W-:Y:S01]  /*fd50*/  BAR.SYNC.DEFER_BLOCKING 0x0 ;  /* 0x0000000000007b1d */ /* 0x000fe20000010000 */
[----:B------:R-:W-:-:S07]  /*fd60*/  @!P2 MOV R10, 0x1 ;  /* 0x00000001000aa802 */ /* 0x000fce0000000f00 */
[----:B--2---:R-:W2:Y:S01]  /*fd70*/  @P4 LDC R11, c[0x0][0x2e8] ;  /* 0x0000ba00ff0b4b82 */ /* 0x004ea20000000800 */
[----:B------:R-:W3:Y:S01]  /*fd80*/  S2R R8, SR_CTAID.Y ;  /* 0x0000000000087919 */ /* 0x000ee20000002600 */
[----:B------:R-:W5:Y:S06]  /*fd90*/  S2R R9, SR_CTAID.Z ;  /* 0x0000000000097919 */ /* 0x000f6c0000002700 */
[----:B-1----:R-:W1:Y:S01]  /*fda0*/  @P0 LDC R19, c[0x0][0x2e8] ;  /* 0x0000ba00ff130b82 */ /* 0x002e620000000800 */
[----:B------:R1:W1:Y:S04]  /*fdb0*/  LDS.128 R32, [R226+0x1800] ;  /* 0x00180000e2207984 */ /* 0x0002680000000c00 */
[----:B------:R1:W1:Y:S04]  /*fdc0*/  LDS.128 R28, [R226+0x3800] ;  /* 0x00380000e21c7984 */ /* 0x0002680000000c00 */
[----:B------:R1:W5:Y:S01]  /*fdd0*/  LDS.128 R24, [R226+0x5800] ;  /* 0x00580000e2187984 */ /* 0x0003620000000c00 */
[----:B---3--:R-:W-:-:S02]  /*fde0*/  IMAD R8, R8, R23, RZ ;  /* 0x0000001708087224 */ /* 0x008fc400078e02ff */
[----:B------:R-:W-:-:S03]  /*fdf0*/  @P0 FMUL.FTZ R23, R5, 0.69314718246459960938 ;  /* 0x3f31721805170820 */ /* 0x000fc60000410000 */
[----:B------:R-:W-:Y:S02]  /*fe00*/  SEL R18, R8, RZ, !P6 ;  /* 0x000000ff08127207 */ /* 0x000fe40007000000 */
[----:B------:R-:W-:Y:S01]  /*fe10*/  ISETP.GE.AND P6, PT, R21, UR14, PT ;  /* 0x0000000e15007c0c */ /* 0x000fe2000bfc6270 */
[----:B------:R-:W-:Y:S01]  /*fe20*/  @P4 FMUL.FTZ R21, R7, 0.69314718246459960938 ;  /* 0x3f31721807154820 */ /* 0x000fe20000410000 */
[----:B------:R-:W-:Y:S02]  /*fe30*/  MOV R8, 0x7f800000 ;  /* 0x7f80000000087802 */ /* 0x000fe40000000f00 */
[----:B------:R-:W-:Y:S01]  /*fe40*/  IADD3 R7, R16, 0x40, RZ ;  /* 0x0000004010077810 */ /* 0x000fe20007ffe0ff */
[----:B--2---:R-:W-:Y:S01]  /*fe50*/  @P4 FFMA.FTZ R8, R168, R11, R21 ;  /* 0x0000000ba8084223 */ /* 0x004fe20000010015 */
[----:B----4-:R-:W-:Y:S01]  /*fe60*/  IMAD R21, R10, UR4, RZ ;  /* 0x000000040a157c24 */ /* 0x010fe2000f8e02ff */
[----:B------:R-:W-:Y:S01]  /*fe70*/  MOV R11, 0x7f800000 ;  /* 0x7f800000000b7802 */ /* 0x000fe20000000f00 */
[----:B-1----:R-:W-:Y:S01]  /*fe80*/  @P0 FFMA.FTZ R11, R166, R19, R23 ;  /* 0x00000013a60b0223 */ /* 0x002fe20000010017 */
[----:B------:R-:W-:Y:S01]  /*fe90*/  ISETP.GE.AND P2, PT, R7, UR14, PT ;  /* 0x0000000e07007c0c */ /* 0x000fe2000bf46270 */
[----:B-----5:R-:W-:Y:S01]  /*fea0*/  IMAD R7, R9, R20, R18 ;  /* 0x0000001409077224 */ /* 0x020fe200078e0212 */
[----:B------:R-:W-:-:S04]  /*feb0*/  SHF.L.U32 R21, R21, 0x7, RZ ;  /* 0x0000000715157819 */ /* 0x000fc800000006ff */
[----:B------:R-:W-:Y:S02]  /*fec0*/  IADD3 R14, P4, P3, R21, R14, R7 ;  /* 0x0000000e150e7210 */ /* 0x000fe40007b9e007 */
[----:B------:R-:W-:Y:S02]  /*fed0*/  SHF.R.S32.HI R5, RZ, 0x1f, R21 ;  /* 0x0000001fff057819 */ /* 0x000fe40000011415 */
[----:B------:R-:W-:-:S04]  /*fee0*/  SHF.R.S32.HI R7, RZ, 0x1f, R7 ;  /* 0x0000001fff077819 */ /* 0x000fc80000011407 */
[----:B------:R-:W-:Y:S01]  /*fef0*/  IADD3.X R15, R5, R15, R7, P4, P3 ;  /* 0x0000000f050f7210 */ /* 0x000fe200027e6407 */
[----:B------:R-:W-:Y:S06]  /*ff00*/  @P5 BRA `(.L_x_35) ;  /* 0x0000000000a05947 */ /* 0x000fec0003800000 */
[----:B------:R-:W-:-:S04]  /*ff10*/  SHF.R.S32.HI R2, RZ, 0x1f, R3 ;  /* 0x0000001fff027819 */ /* 0x000fc80000011403 */
        /* <DEDUP_REMOVED lines=11> */
[----:B------:R-:W1:Y:S01]  /*ffd0*/  @!P5 LDC.64 R2, c[0x0][0x2b0] ;  /* 0x0000ac00ff02db82 */ /* 0x000e620000000a00 */
[----:B------:R-:W-:-:S03]  /*ffe0*/  @!P5 IMAD R20, R227, R10, RZ ;  /* 0x0000000ae314d224 */ /* 0x000fc600078e02ff */
[----:B------:R-:W-:Y:S02]  /*fff0*/  @!P4 IMAD R18, R37, R10, RZ ;  /* 0x0000000a2512c224 */ /* 0x000fe400078e02ff */
[C---:B------:R-:W-:Y:S01]  /*10000*/  @!P5 IADD3 R23, P0, R20.reuse, R14, RZ ;  /* 0x0000000e1417d210 */ /* 0x040fe20007f1e0ff */
[-C--:B------:R-:W-:Y:S01]  /*10010*/  @!P3 IMAD R21, R21, R10.reuse, RZ ;  /* 0x0000000a1515b224 */ /* 0x080fe200078e02ff */
[----:B------:R-:W2:Y:S01]  /*10020*/  @!P4 LDC.64 R6, c[0x0][0x2b0] ;  /* 0x0000ac00ff06cb82 */ /* 0x000ea20000000a00 */
[----:B------:R-:W-:Y:S01]  /*10030*/  @!P1 IMAD R10, R19, R10, RZ ;  /* 0x0000000a130a9224 */ /* 0x000fe200078e02ff */
[----:B------:R-:W-:-:S06]  /*10040*/  @!P5 LEA.HI.X.SX32 R20, R20, R15, 0x1, P0 ;  /* 0x0000000f1414d211 */ /* 0x000fcc00000f0eff */
[----:B------:R-:W3:Y:S01]  /*10050*/  @!P3 LDC.64 R4, c[0x0][0x2b0] ;  /* 0x0000ac00ff04bb82 */ /* 0x000ee20000000a00 */
[----:B-1----:R-:W-:-:S04]  /*10060*/  @!P5 LEA R22, P0, R23, R2, 0x2 ;  /* 0x000000021716d211 */ /* 0x002fc800078010ff */
[----:B------:R-:W-:Y:S02]  /*10070*/  @!P5 LEA.HI.X R23, R23, R3, R20, 0x2, P0 ;  /* 0x000000031717d211 */ /* 0x000fe400000f1414 */
[C---:B------:R-:W-:Y:S01]  /*10080*/  @!P4 IADD3 R20, P0, R18.reuse, R14, RZ ;  /* 0x0000000e1214c210 */ /* 0x040fe20007f1e0ff */
[----:B------:R-:W1:Y:S02]  /*10090*/  @!P1 LDC.64 R2, c[0x0][0x2b0] ;  /* 0x0000ac00ff029b82 */ /* 0x000e640000000a00 */
[----:B------:R4:W-:Y:S01]  /*100a0*/  @!P5 STG.E desc[UR18][R22.64], R8 ;  /* 0x000000081600d986 */ /* 0x0009e2000c101912 */
[----:B------:R-:W-:Y:S02]  /*100b0*/  @!P4 LEA.HI.X.SX32 R18, R18, R15, 0x1, P0 ;  /* 0x0000000f1212c211 */ /* 0x000fe400000f0eff */
[----:B--2---:R-:W-:-:S04]  /*100c0*/  @!P4 LEA R36, P0, R20, R6, 0x2 ;  /* 0x000000061424c211 */ /* 0x004fc800078010ff */
[----:B------:R-:W-:Y:S02]  /*100d0*/  @!P4 LEA.HI.X R37, R20, R7, R18, 0x2, P0 ;  /* 0x000000071425c211 */ /* 0x000fe400000f1412 */
[----:B------:R-:W-:-:S03]  /*100e0*/  @!P3 IADD3 R6, P0, R21, R14, RZ ;  /* 0x0000000e1506b210 */ /* 0x000fc60007f1e0ff */
[----:B------:R4:W-:Y:S01]  /*100f0*/  @!P4 STG.E desc[UR18][R36.64], R13 ;  /* 0x0000000d2400c986 */ /* 0x0009e2000c101912 */
[----:B------:R-:W-:Y:S02]  /*10100*/  @!P3 LEA.HI.X.SX32 R21, R21, R15, 0x1, P0 ;  /* 0x0000000f1515b211 */ /* 0x000fe400000f0eff */
[----:B---3--:R-:W-:-:S04]  /*10110*/  @!P3 LEA R4, P0, R6, R4, 0x2 ;  /* 0x000000040604b211 */ /* 0x008fc800078010ff */
[----:B------:R-:W-:Y:S02]  /*10120*/  @!P3 LEA.HI.X R5, R6, R5, R21, 0x2, P0 ;  /* 0x000000050605b211 */ /* 0x000fe400000f1415 */
[----:B------:R-:W-:-:S03]  /*10130*/  @!P1 IADD3 R14, P0, R10, R14, RZ ;  /* 0x0000000e0a0e9210 */ /* 0x000fc60007f1e0ff */
[----:B------:R4:W-:Y:S01]  /*10140*/  @!P3 STG.E desc[UR18][R4.64], R11 ;  /* 0x0000000b0400b986 */ /* 0x0009e2000c101912 */
[----:B------:R-:W-:Y:S02]  /*10150*/  @!P1 LEA.HI.X.SX32 R10, R10, R15, 0x1, P0 ;  /* 0x0000000f0a0a9211 */ /* 0x000fe400000f0eff */
[----:B-1----:R-:W-:-:S04]  /*10160*/  @!P1 LEA R2, P0, R14, R2, 0x2 ;  /* 0x000000020e029211 */ /* 0x002fc800078010ff */
[----:B------:R-:W-:-:S05]  /*10170*/  @!P1 LEA.HI.X R3, R14, R3, R10, 0x2, P0 ;  /* 0x000000030e039211 */ /* 0x000fca00000f140a */
[----:B------:R4:W-:Y:S04]  /*10180*/  @!P1 STG.E desc[UR18][R2.64], R12 ;  /* 0x0000000c02009986 */ /* 0x0009e8000c101912 */
.L_x_35:
[----:B------:R-:W-:Y:S05]  /*10190*/  BSYNC B0 ;  /* 0x0000000000007941 */ /* 0x000fea0003800000 */
.L_x_34:
[----:B----4-:R-:W-:Y:S01]  /*101a0*/  SHF.R.S32.HI R3, RZ, 0x1f, R0 ;  /* 0x0000001fff037819 */ /* 0x010fe20000011400 */
[----:B------:R-:W-:Y:S01]  /*101b0*/  ULDC.64 UR4, c[0x0][0x2a0] ;  /* 0x0000a80000047ab9 */ /* 0x000fe20000000a00 */
[----:B------:R-:W-:Y:S01]  /*101c0*/  IADD3 R18, P1, R0, UR8, RZ ;  /* 0x0000000800127c10 */ /* 0x000fe2000ff3e0ff */
[----:B------:R1:W2:Y:S01]  /*101d0*/  LDS.128 R12, [R226] ;  /* 0x00000000e20c7984 */ /* 0x0002a20000000c00 */
[----:B------:R-:W-:Y:S01]  /*101e0*/  SHF.R.S32.HI R0, RZ, 0x1f, R9 ;  /* 0x0000001fff007819 */ /* 0x000fe20000011409 */
[C---:B------:R-:W-:Y:S01]  /*101f0*/  VIADD R2, R16.reuse, 0x60 ;  /* 0x0000006010027836 */ /* 0x040fe20000000000 */
[----:B------:R-:W-:Y:S01]  /*10200*/  IADD3.X R19, R3, UR6, RZ, P1, !PT ;  /* 0x0000000603137c10 */ /* 0x000fe20008ffe4ff */
[----:B------:R1:W3:Y:S01]  /*10210*/  LDS.128 R4, [R226+0x4000] ;  /* 0x00400000e2047984 */ /* 0x0002e20000000c00 */
[----:B------:R-:W-:Y:S01]  /*10220*/  ISETP.GE.AND P1, PT, R16, UR14, PT ;  /* 0x0000000e10007c0c */ /* 0x000fe2000bf26270 */
[----:B------:R-:W-:Y:S01]  /*10230*/  IMAD R0, R0, UR4, RZ ;  /* 0x0000000400007c24 */ /* 0x000fe2000f8e02ff */
[----:B------:R-:W-:Y:S01]  /*10240*/  SHF.R.S32.HI R17, RZ, 0x1f, R16 ;  /* 0x0000001fff117819 */ /* 0x000fe20000011410 */
[----:B------:R-:W-:Y:S01]  /*10250*/  IMAD.WIDE.U32 R18, R9, UR4, R18 ;  /* 0x0000000409127c25 */ /* 0x000fe2000f8e0012 */
[----:B------:R-:W-:Y:S01]  /*10260*/  BSSY B0, `(.L_x_36) ;  /* 0x0000014000007945 */ /* 0x000fe20003800000 */
[----:B------:R-:W-:-:S02]  /*10270*/  ISETP.GE.AND P0, PT, R2, UR14, PT ;  /* 0x0000000e02007c0c */ /* 0x000fc4000bf06270 */
[----:B------:R-:W-:Y:S02]  /*10280*/  IMAD R0, R9, UR5, R0 ;  /* 0x0000000509007c24 */ /* 0x000fe4000f8e0200 */
[----:B------:R1:W4:Y:S01]  /*10290*/  LDS.128 R8, [R226+0x2000] ;  /* 0x00200000e2087984 */ /* 0x0003220000000c00 */
[----:B------:R-:W-:Y:S02]  /*102a0*/  IMAD.U32 R3, RZ, RZ, UR16 ;  /* 0x00000010ff037e24 */ /* 0x000fe4000f8e00ff */
[----:B------:R-:W-:Y:S02]  /*102b0*/  IMAD.IADD R21, R19, 0x1, R0 ;  /* 0x0000000113157824 */ /* 0x000fe400078e0200 */
[----:B------:R-:W-:Y:S01]  /*102c0*/  IMAD.WIDE R16, R3, 0x80, R16 ;  /* 0x0000008003107825 */ /* 0x000fe200078e0210 */
[----:B------:R-:W-:Y:S06]  /*102d0*/  @P1 BRA `(.L_x_37) ;  /* 0x0000000000301947 */ /* 0x000fec0003800000 */
[----:B------:R-:W-:Y:S01]  /*102e0*/  ULDC.64 UR4, c[0x0][0x298] ;  /* 0x0000a60000047ab9 */ /* 0x000fe20000000a00 */
[----:B------:R-:W-:Y:S01]  /*102f0*/  MOV R20, R18 ;  /* 0x0000001200147202 */ /* 0x000fe20000000f00 */
[----:B------:R-:W-:-:S04]  /*10300*/  IMAD R3, R17, UR4, RZ ;  /* 0x0000000411037c24 */ /* 0x000fc8000f8e02ff */
[----:B------:R-:W-:-:S04]  /*10310*/  IMAD.WIDE.U32 R22, R16, UR4, R20 ;  /* 0x0000000410167c25 */ /* 0x000fc8000f8e0014 */
[----:B------:R-:W-:Y:S01]  /*10320*/  IMAD R0, R16, UR5, R3 ;  /* 0x0000000510007c24 */ /* 0x000fe2000f8e0203 */
[----:B------:R-:W-:Y:S02]  /*10330*/  ULDC.64 UR4, c[0x0][0x280] ;  /* 0x0000a00000047ab9 */ /* 0x000fe40000000a00 */
[----:B------:R-:W-:Y:S02]  /*10340*/  LEA R2, P1, R22, UR4, 0x1 ;  /* 0x0000000416027c11 */ /* 0x000fe4000f8208ff */
[----:B------:R-:W-:-:S04]  /*10350*/  IADD3 R0, R23, R0, RZ ;  /* 0x0000000017007210 */ /* 0x000fc80007ffe0ff */
[----:B------:R-:W-:-:S05]  /*10360*/  LEA.HI.X R3, R22, UR5, R0, 0x1, P1 ;  /* 0x0000000516037c11 */ /* 0x000fca00088f0c00 */
[----:B--2---:R2:W-:Y:S04]  /*10370*/  STG.E.128 desc[UR18][R2.64], R12 ;  /* 0x0000000c02007986 */ /* 0x0045e8000c101d12 */
[----:B----4-:R2:W-:Y:S04]  /*10380*/  STG.E.128 desc[UR18][R2.64+0x40], R8 ;  /* 0x0000400802007986 */ /* 0x0105e8000c101d12 */
[----:B---3--:R2:W-:Y:S02]  /*10390*/  STG.E.128 desc[UR18][R2.64+0x80], R4 ;  /* 0x0000800402007986 */ /* 0x0085e4000c101d12 */
.L_x_37:
[----:B------:R-:W-:Y:S05]  /*103a0*/  BSYNC B0 ;  /* 0x0000000000007941 */ /* 0x000fea0003800000 */
.L_x_36:
[----:B--2---:R2:W1:Y:S01]  /*103b0*/  LDS.128 R12, [R226+0x800] ;  /* 0x00080000e20c7984 */ /* 0x0044620000000c00 */
[----:B------:R-:W-:Y:S03]  /*103c0*/  BSSY B0, `(.L_x_38) ;  /* 0x0000013000007945 */ /* 0x000fe60003800000 */
[----:B----4-:R2:W4:Y:S04]  /*103d0*/  LDS.128 R8, [R226+0x2800] ;  /* 0x00280000e2087984 */ /* 0x0105280000000c00 */
[----:B---3--:R2:W3:Y:S01]  /*103e0*/  LDS.128 R4, [R226+0x4800] ;  /* 0x00480000e2047984 */ /* 0x0084e20000000c00 */
[----:B------:R-:W-:Y:S05]  /*103f0*/  @P6 BRA `(.L_x_39) ;  /* 0x00000000003c6947 */ /* 0x000fea0003800000 */
[----:B------:R-:W-:Y:S01]  /*10400*/  IADD3 R2, P1, R16, 0x20, RZ ;  /* 0x0000002010027810 */ /* 0x000fe20007f3e0ff */
[----:B------:R-:W-:Y:S01]  /*10410*/  ULDC.64 UR4, c[0x0][0x298] ;  /* 0x0000a60000047ab9 */ /* 0x000fe20000000a00 */
[----:B------:R-:W-:Y:S01]  /*10420*/  MOV R23, R21 ;  /* 0x0000001500177202 */ /* 0x000fe20000000f00 */
[----:B------:R-:W-:Y:S02]  /*10430*/  IMAD.MOV.U32 R22, RZ, RZ, R18 ;  /* 0x000000ffff167224 */ /* 0x000fe400078e0012 */
[----:B------:R-:W-:Y:S02]  /*10440*/  IMAD.X R0, RZ, RZ, R17, P1 ;  /* 0x000000ffff007224 */ /* 0x000fe400008e0611 */
[----:B------:R-:W-:-:S04]  /*10450*/  IMAD.WIDE.U32 R22, R2, UR4, R22 ;  /* 0x0000000402167c25 */ /* 0x000fc8000f8e0016 */
[----:B------:R-:W-:-:S04]  /*10460*/  IMAD R3, R0, UR4, RZ ;  /* 0x0000000400037c24 */ /* 0x000fc8000f8e02ff */
[----:B------:R-:W-:Y:S01]  /*10470*/  IMAD R3, R2, UR5, R3 ;  /* 0x0000000502037c24 */ /* 0x000fe2000f8e0203 */
[----:B------:R-:W-:Y:S02]  /*10480*/  ULDC.64 UR4, c[0x0][0x280] ;  /* 0x0000a00000047ab9 */ /* 0x000fe40000000a00 */
[----:B------:R-:W-:Y:S02]  /*10490*/  LEA R2, P1, R22, UR4, 0x1 ;  /* 0x0000000416027c11 */ /* 0x000fe4000f8208ff */
[----:B------:R-:W-:-:S04]  /*104a0*/  IADD3 R3, R23, R3, RZ ;  /* 0x0000000317037210 */ /* 0x000fc80007ffe0ff */
[----:B------:R-:W-:-:S05]  /*104b0*/  LEA.HI.X R3, R22, UR5, R3, 0x1, P1 ;  /* 0x0000000516037c11 */ /* 0x000fca00088f0c03 */
[----:B-1----:R1:W-:Y:S04]  /*104c0*/  STG.E.128 desc[UR18][R2.64], R12 ;  /* 0x0000000c02007986 */ /* 0x0023e8000c101d12 */
[----:B----4-:R1:W-:Y:S04]  /*104d0*/  STG.E.128 desc[UR18][R2.64+0x40], R8 ;  /* 0x0000400802007986 */ /* 0x0103e8000c101d12 */
[----:B---3--:R1:W-:Y:S02]  /*104e0*/  STG.E.128 desc[UR18][R2.64+0x80], R4 ;  /* 0x0000800402007986 */ /* 0x0083e4000c101d12 */
.L_x_39:
[----:B------:R-:W-:Y:S05]  /*104f0*/  BSYNC B0 ;  /* 0x0000000000007941 */ /* 0x000fea0003800000 */
.L_x_38:
[----:B-1--4-:R1:W4:Y:S01]  /*10500*/  LDS.128 R8, [R226+0x1000] ;  /* 0x00100000e2087984 */ /* 0x0123220000000c00 */
[----:B------:R-:W-:Y:S03]  /*10510*/  BSSY B0, `(.L_x_40) ;  /* 0x0000013000007945 */ /* 0x000fe60003800000 */
[----:B---3--:R1:W3:Y:S04]  /*10520*/  LDS.128 R4, [R226+0x3000] ;  /* 0x00300000e2047984 */ /* 0x0082e80000000c00 */
[----:B------:R1:W1:Y:S01]  /*10530*/  LDS.128 R12, [R226+0x5000] ;  /* 0x00500000e20c7984 */ /* 0x0002620000000c00 */
        /* <DEDUP_REMOVED lines=13> */
[----:B----4-:R4:W-:Y:S04]  /*10610*/  STG.E.128 desc[UR18][R2.64], R8 ;  /* 0x0000000802007986 */ /* 0x0109e8000c101d12 */
[----:B---3--:R4:W-:Y:S04]  /*10620*/  STG.E.128 desc[UR18][R2.64+0x40], R4 ;  /* 0x0000400402007986 */ /* 0x0089e8000c101d12 */
[----:B-1----:R4:W-:Y:S02]  /*10630*/  STG.E.128 desc[UR18][R2.64+0x80], R12 ;  /* 0x0000800c02007986 */ /* 0x0029e4000c101d12 */
.L_x_41:
[----:B------:R-:W-:Y:S05]  /*10640*/  BSYNC B0 ;  /* 0x0000000000007941 */ /* 0x000fea0003800000 */
.L_x_40:
[----:B------:R-:W-:Y:S05]  /*10650*/  @P0 EXIT ;  /* 0x000000000000094d */ /* 0x000fea0003800000 */
[----:B------:R-:W-:Y:S01]  /*10660*/  IADD3 R0, P0, R16, 0x60, RZ ;  /* 0x0000006010007810 */ /* 0x000fe20007f1e0ff */
[----:B------:R-:W-:Y:S01]  /*10670*/  ULDC.64 UR4, c[0x0][0x298] ;  /* 0x0000a60000047ab9 */ /* 0x000fe20000000a00 */
[----:B---34-:R-:W-:Y:S01]  /*10680*/  MOV R5, R21 ;  /* 0x0000001500057202 */ /* 0x018fe20000000f00 */
        /* <DEDUP_REMOVED lines=9> */
[----:B------:R-:W-:Y:S04]  /*10720*/  STG.E.128 desc[UR18][R2.64], R32 ;  /* 0x0000002002007986 */ /* 0x000fe8000c101d12 */
[----:B------:R-:W-:Y:S04]  /*10730*/  STG.E.128 desc[UR18][R2.64+0x40], R28 ;  /* 0x0000401c02007986 */ /* 0x000fe8000c101d12 */
[----:B------:R-:W-:Y:S01]  /*10740*/  STG.E.128 desc[UR18][R2.64+0x80], R24 ;  /* 0x0000801802007986 */ /* 0x000fe2000c101d12 */
[----:B------:R-:W-:Y:S05]  /*10750*/  EXIT ;  /* 0x000000000000794d */ /* 0x000fea0003800000 */
.L_x_20:
[----:B------:R-:W-:Y:S01]  /*10760*/  UISETP.NE.AND UP0, UPT, UR15, -0x1, UPT ;  /* 0xffffffff0f00788c */ /* 0x000fe2000bf05270 */
[----:B------:R-:W-:Y:S01]  /*10770*/  SHF.R.S32.HI R3, RZ, 0x1f, R2 ;  /* 0x0000001fff037819 */ /* 0x000fe20000011402 */
[----:B------:R-:W-:Y:S01]  /*10780*/  ULDC.U8 UR9, c[0x0][0x3d9] ;  /* 0x0000f64000097ab9 */ /* 0x000fe20000000000 */
[----:B------:R-:W-:Y:S01]  /*10790*/  UIADD3 UR27, -UR26, UR27, URZ ;  /* 0x0000001b1a1b7290 */ /* 0x000fe2000fffe13f */
[----:B------:R-:W-:Y:S01]  /*107a0*/  LOP3.LUT P3, RZ, R2, 0x3, RZ, 0xc0, !PT ;  /* 0x0000000302ff7812 */ /* 0x000fe2000786c0ff */
[----:B------:R-:W-:Y:S01]  /*107b0*/  UISETP.NE.AND UP2, UPT, UR9, URZ, UPT ;  /* 0x0000003f0900728c */ /* 0x000fe2000bf45270 */
[----:B------:R-:W-:Y:S01]  /*107c0*/  LEA.HI R8, R3, R2, RZ, 0x2 ;  /* 0x0000000203087211 */ /* 0x000fe200078f10ff */
[----:B------:R-:W-:Y:S01]  /*107d0*/  UMOV UR22, URZ ;  /* 0x0000003f00167c82 */ /* 0x000fe20008000000 */
[----:B------:R-:W-:Y:S01]  /*107e0*/  UMOV UR23, URZ ;  /* 0x0000003f00177c82 */ /* 0x000fe20008000000 */
[----:B------:R-:W-:Y:S01]  /*107f0*/  IMAD.U32 R7, RZ, RZ, UR16 ;  /* 0x00000010ff077e24 */ /* 0x000fe2000f8e00ff */
[----:B------:R-:W-:Y:S01]  /*10800*/  LOP3.LUT R3, R8, 0x1ffffffc, RZ, 0xc0, !PT ;  /* 0x1ffffffc08037812 */ /* 0x000fe200078ec0ff */
[----:B------:R-:W-:Y:S01]  /*10810*/  @!UP0 USHF.R.S32.HI UR11, URZ, 0x1f, UR8 ;  /* 0x0000001f3f0b8899 */ /* 0x000fe20008011408 */
[----:B------:R-:W-:Y:S01]  /*10820*/  SHF.R.S32.HI R8, RZ, 0x2, R8 ;  /* 0x00000002ff087819 */ /* 0x000fe20000011408 */
[----:B------:R-:W-:Y:S01]  /*10830*/  @UP0 ULDC.64 UR6, c[0x0][0x298] ;  /* 0x0000a60000060ab9 */ /* 0x000fe20000000a00 */
[----:B------:R-:W-:Y:S01]  /*10840*/  @!UP0 ULDC.64 UR4, c[0x0][0x290] ;  /* 0x0000a40000048ab9 */ /* 0x000fe20000000a00 */
[----:B------:R-:W-:Y:S01]  /*10850*/  @UP0 UIMAD.WIDE.U32 UR12, UR15, UR6, URZ ;  /* 0x000000060f0c02a5 */ /* 0x000fe2000f8e003f */
[----:B------:R-:W-:Y:S01]  /*10860*/  IMAD.IADD R0, R2, 0x1, -R3 ;  /* 0x0000000102007824 */ /* 0x000fe200078e0a03 */
[----:B------:R-:W-:Y:S01]  /*10870*/  @!UP0 UIMAD UR6, UR11, UR4, URZ ;  /* 0x000000040b0682a4 */ /* 0x000fe2000f8e023f */
[----:B------:R-:W-:Y:S01]  /*10880*/  ISETP.GE.AND P4, PT, R8, UR27, PT ;  /* 0x0000001b08007c0c */ /* 0x000fe2000bf86270 */
[----:B------:R-:W-:Y:S01]  /*10890*/  @!UP0 UIMAD.WIDE.U32 UR20, UR8, UR4, URZ ;  /* 0x00000004081482a5 */ /* 0x000fe2000f8e003f */
[----:B------:R-:W-:Y:S01]  /*108a0*/  IMAD.SHL.U32 R0, R0, 0x8, RZ ;  /* 0x0000000800007824 */ /* 0x000fe200078e00ff */
[----:B------:R-:W-:Y:S01]  /*108b0*/  @!UP0 UIMAD UR6, UR8, UR5, UR6 ;  /* 0x00000005080682a4 */ /* 0x000fe2000f8e0206 */
[--C-:B------:R-:W-:Y:S01]  /*108c0*/  SHF.R.S32.HI R9, RZ, 0x1f, R8.reuse ;  /* 0x0000001fff097819 */ /* 0x100fe20000011408 */
[----:B------:R-:W-:Y:S01]  /*108d0*/  @UP0 UIMAD UR7, UR15, UR7, UR13 ;  /* 0x000000070f0702a4 */ /* 0x000fe2000f8e020d */
[----:B------:R-:W-:Y:S01]  /*108e0*/  BSSY B0, `(.L_x_42) ;  /* 0x000003d000007945 */ /* 0x000fe20003800000 */
[----:B------:R-:W-:Y:S01]  /*108f0*/  @!UP0 UIADD3 UR7, UR21, UR6, URZ ;  /* 0x0000000615078290 */ /* 0x000fe2000fffe03f */
[----:B------:R-:W-:Y:S01]  /*10900*/  ISETP.GE.OR P6, PT, R8, UR27, P3 ;  /* 0x0000001b08007c0c */ /* 0x000fe20009fc6670 */
[----:B------:R-:W-:Y:S01]  /*10910*/  ULDC.U8 UR13, c[0x0][0x3d8] ;  /* 0x0000f600000d7ab9 */ /* 0x000fe20000000000 */
[----:B------:R-:W-:Y:S01]  /*10920*/  @!UP0 UMOV UR12, UR20 ;  /* 0x00000014000c8c82 */ /* 0x000fe20008000000 */
[----:B------:R-:W-:Y:S01]  /*10930*/  @UP2 ULDC.64 UR4, c[0x0][0x2c0] ;  /* 0x0000b00000042ab9 */ /* 0x000fe20000000a00 */
[----:B------:R-:W-:Y:S01]  /*10940*/  UISETP.NE.AND UP0, UPT, UR13, URZ, !UP2 ;  /* 0x0000003f0d00728c */ /* 0x000fe2000d705270 */
[C---:B------:R-:W-:Y:S01]  /*10950*/  IADD3 R4, P0, R0.reuse, UR12, RZ ;  /* 0x0000000c00047c10 */ /* 0x040fe2000ff1e0ff */
[----:B------:R-:W-:Y:S01]  /*10960*/  USHF.R.S32.HI UR11, URZ, 0x1f, UR10 ;  /* 0x0000001f3f0b7899 */ /* 0x000fe2000801140a */
[----:B------:R-:W-:Y:S01]  /*10970*/  IMAD.WIDE R6, R7, 0x80, R8 ;  /* 0x0000008007067825 */ /* 0x000fe200078e0208 */
[----:B------:R-:W-:Y:S01]  /*10980*/  UISETP.NE.AND UP3, UPT, UR13, URZ, UPT ;  /* 0x0000003f0d00728c */ /* 0x000fe2000bf65270 */
[----:B------:R-:W-:Y:S01]  /*10990*/  LEA.HI.X.SX32 R5, R0, UR7, 0x1, P0 ;  /* 0x0000000700057c11 */ /* 0x000fe200080f0eff */
[----:B------:R-:W-:Y:S01]  /*109a0*/  @UP2 UIMAD UR14, UR5, UR4, URZ ;  /* 0x00000004050e22a4 */ /* 0x000fe2000f8e023f */
[----:B------:R-:W-:Y:S01]  /*109b0*/  VIADD R0, R8, 0x60 ;  /* 0x0000006008007836 */ /* 0x000fe20000000000 */
[----:B------:R-:W-:Y:S01]  /*109c0*/  UISETP.NE.OR UP3, UPT, UR9, URZ, !UP3 ;  /* 0x0000003f0900728c */ /* 0x000fe2000df65670 */
[----:B------:R-:W-:Y:S01]  /*109d0*/  ULDC.64 UR4, c[0x0][0x2a0] ;  /* 0x0000a80000047ab9 */ /* 0x000fe20000000a00 */
[----:B------:R-:W-:Y:S01]  /*109e0*/  @!UP2 ULDC UR7, c[0x0][0x270] ;  /* 0x00009c000007aab9 */ /* 0x000fe20000000800 */
[----:B------:R-:W-:Y:S01]  /*109f0*/  UIMAD UR11, UR11, UR4, URZ ;  /* 0x000000040b0b72a4 */ /* 0x000fe2000f8e023f */
[----:B------:R-:W-:Y:S01]  /*10a00*/  IMAD.U32 R10, RZ, RZ, UR4 ;  /* 0x00000004ff0a7e24 */ /* 0x000fe2000f8e00ff */
[----:B------:R-:W-:Y:S01]  /*10a10*/  UISETP.NE.OR UP1, UPT, UR15, -0x1, UP3 ;  /* 0xffffffff0f00788c */ /* 0x000fe20009f25670 */
[----:B------:R-:W-:Y:S01]  /*10a20*/  ISETP.GE.AND P1, PT, R0, UR27, PT ;  /* 0x0000001b00007c0c */ /* 0x000fe2000bf26270 */
[----:B------:R-:W-:Y:S01]  /*10a30*/  @!UP2 ULDC UR4, c[0x0][0x2c4] ;  /* 0x0000b1000004aab9 */ /* 0x000fe20000000800 */
[----:B------:R-:W-:Y:S01]  /*10a40*/  UIMAD UR5, UR10, UR5, UR11 ;  /* 0x000000050a0572a4 */ /* 0x000fe2000f8e020b */
[----:B------:R-:W-:Y:S01]  /*10a50*/  IMAD.WIDE.U32 R10, R10, UR10, R4 ;  /* 0x0000000a0a0a7c25 */ /* 0x000fe2000f8e0004 */
[----:B------:R-:W-:Y:S01]  /*10a60*/  @UP0 ULDC UR4, c[0x0][0x2e4] ;  /* 0x0000b90000040ab9 */ /* 0x000fe20000000800 */
[----:B------:R-:W-:Y:S01]  /*10a70*/  @UP2 UMOV UR11, 0x1 ;  /* 0x00000001000b2882 */ /* 0x000fe20000000000 */
[----:B------:R-:W-:Y:S01]  /*10a80*/  @!UP2 UIMAD UR11, UR4, UR7, URZ ;  /* 0x00000007040ba2a4 */ /* 0x000fe2000f8e023f */
[C---:B------:R-:W-:Y:S01]  /*10a90*/  VIADD R5, R8.reuse, 0x20 ;  /* 0x0000002008057836 */ /* 0x040fe20000000000 */
[----:B------:R-:W-:Y:S01]  /*10aa0*/  @!UP3 ULDC UR9, c[0x0][0x2c4] ;  /* 0x0000b1000009bab9 */ /* 0x000fe20000000800 */
[----:B------:R-:W-:Y:S01]  /*10ab0*/  @UP2 ULDC UR6, c[0x0][0x2c0] ;  /* 0x0000b00000062ab9 */ /* 0x000fe20000000800 */
[----:B------:R-:W-:Y:S01]  /*10ac0*/  UIMAD UR11, UR8, UR11, URZ ;  /* 0x0000000b080b72a4 */ /* 0x000fe2000f8e023f */
[----:B------:R-:W-:Y:S01]  /*10ad0*/  VIADD R4, R8, 0x40 ;  /* 0x0000004008047836 */ /* 0x000fe20000000000 */
[----:B------:R-:W-:Y:S01]  /*10ae0*/  @!UP1 UIMAD UR15, UR8, UR9, URZ ;  /* 0x00000009080f92a4 */ /* 0x000fe2000f8e023f */
[----:B------:R-:W-:Y:S01]  /*10af0*/  VIADD R13, R11, UR5 ;  /* 0x000000050b0d7c36 */ /* 0x000fe20008000000 */
[----:B------:R-:W-:Y:S01]  /*10b00*/  USEL UR11, UR11, URZ, UP3 ;  /* 0x0000003f0b0b7287 */ /* 0x000fe20009800000 */
[C---:B------:R-:W-:Y:S01]  /*10b10*/  ISETP.GE.AND P0, PT, R5.reuse, UR27, PT ;  /* 0x0000001b05007c0c */ /* 0x040fe2000bf06270 */
[----:B------:R-:W-:Y:S01]  /*10b20*/  @!UP2 UMOV UR6, 0x1 ;  /* 0x000000010006a882 */ /* 0x000fe20000000000 */
[----:B------:R-:W-:Y:S01]  /*10b30*/  @!UP2 UMOV UR14, UR4 ;  /* 0x00000004000eac82 */ /* 0x000fe20008000000 */
[----:B------:R-:W-:Y:S01]  /*10b40*/  UIMAD UR7, UR26, UR6, URZ ;  /* 0x000000061a0772a4 */ /* 0x000fe2000f8e023f */
[----:B------:R-:W-:Y:S01]  /*10b50*/  ISETP.GE.AND P2, PT, R4, UR27, PT ;  /* 0x0000001b04007c0c */ /* 0x000fe2000bf46270 */
[----:B------:R-:W-:Y:S01]  /*10b60*/  UIMAD UR14, UR10, UR14, UR11 ;  /* 0x0000000e0a0e72a4 */ /* 0x000fe2000f8e020b */
[----:B------:R-:W-:Y:S01]  /*10b70*/  ISETP.GE.OR P5, PT, R5, UR27, P3 ;  /* 0x0000001b05007c0c */ /* 0x000fe20009fa6670 */
[----:B------:R-:W-:Y:S01]  /*10b80*/  @!UP3 UMOV UR22, UR15 ;  /* 0x0000000f0016bc82 */ /* 0x000fe20008000000 */
[----:B------:R-:W-:-:S02]  /*10b90*/  USHF.R.S32.HI UR4, URZ, 0x1f, UR7 ;  /* 0x0000001f3f047899 */ /* 0x000fc40008011407 */
[----:B------:R-:W-:Y:S02]  /*10ba0*/  @!UP3 USHF.R.S32.HI UR23, URZ, 0x1f, UR15 ;  /* 0x0000001f3f17b899 */ /* 0x000fe4000801140f */
[----:B------:R-:W-:Y:S02]  /*10bb0*/  USHF.R.S32.HI UR8, URZ, 0x1f, UR14 ;  /* 0x0000001f3f087899 */ /* 0x000fe4000801140e */
[----:B------:R-:W-:-:S04]  /*10bc0*/  UIADD3 UR7, UP1, UP0, UR7, UR22, UR14 ;  /* 0x0000001607077290 */ /* 0x000fc8000f83e00e */
[----:B------:R-:W-:Y:S01]  /*10bd0*/  UIADD3.X UR22, UR4, UR23, UR8, UP1, UP0 ;  /* 0x0000001704167290 */ /* 0x000fe20008fe0408 */
[----:B------:R-:W-:Y:S11]  /*10be0*/  @P4 BRA `(.L_x_43) ;  /* 0x0000000000304947 */ /* 0x000ff60003800000 */
        /* <DEDUP_REMOVED lines=9> */
[----:B------:R1:W-:Y:S04]  /*10c80*/  STG.E.128 desc[UR18][R16.64], RZ ;  /* 0x000000ff10007986 */ /* 0x0003e8000c101d12 */
[----:B------:R1:W-:Y:S04]  /*10c90*/  STG.E.128 desc[UR18][R16.64+0x40], RZ ;  /* 0x000040ff10007986 */ /* 0x0003e8000c101d12 */
[----:B------:R1:W-:Y:S02]  /*10ca0*/  STG.E.128 desc[UR18][R16.64+0x80], RZ ;  /* 0x000080ff10007986 */ /* 0x0003e4000c101d12 */
.L_x_43:
[----:B------:R-:W-:Y:S05]  /*10cb0*/  BSYNC B0 ;  /* 0x0000000000007941 */ /* 0x000fea0003800000 */
.L_x_42:
[----:B------:R-:W-:Y:S01]  /*10cc0*/  BSSY B0, `(.L_x_44) ;  /* 0x0000013000007945 */ /* 0x000fe20003800000 */
[----:B------:R-:W-:Y:S02]  /*10cd0*/  ISETP.GE.OR P4, PT, R4, UR27, P3 ;  /* 0x0000001b04007c0c */ /* 0x000fe40009f86670 */
[----:B------:R-:W-:Y:S01]  /*10ce0*/  ISETP.GE.OR P3, PT, R0, UR27, P3 ;  /* 0x0000001b00007c0c */ /* 0x000fe20009f66670 */
[----:B------:R-:W-:-:S12]  /*10cf0*/  @P0 BRA `(.L_x_45) ;  /* 0x00000000003c0947 */ /* 0x000fd80003800000 */
        /* <DEDUP_REMOVED lines=9> */
[----:B-1----:R-:W-:Y:S02]  /*10d90*/  LEA R16, P0, R14, UR4, 0x1 ;  /* 0x000000040e107c11 */ /* 0x002fe4000f8008ff */
[----:B------:R-:W-:-:S04]  /*10da0*/  IADD3 R2, R2, R15, RZ ;  /* 0x0000000f02027210 */ /* 0x000fc80007ffe0ff */
[----:B------:R-:W-:-:S05]  /*10db0*/  LEA.HI.X R17, R14, UR5, R2, 0x1, P0 ;  /* 0x000000050e117c11 */ /* 0x000fca00080f0c02 */
[----:B------:R2:W-:Y:S04]  /*10dc0*/  STG.E.128 desc[UR18][R16.64], RZ ;  /* 0x000000ff10007986 */ /* 0x0005e8000c101d12 */
[----:B------:R2:W-:Y:S04]  /*10dd0*/  STG.E.128 desc[UR18][R16.64+0x40], RZ ;  /* 0x000040ff10007986 */ /* 0x0005e8000c101d12 */
[----:B------:R2:W-:Y:S02]  /*10de0*/  STG.E.128 desc[UR18][R16.64+0x80], RZ ;  /* 0x000080ff10007986 */ /* 0x0005e4000c101d12 */
.L_x_45:
[----:B------:R-:W-:Y:S05]  /*10df0*/  BSYNC B0 ;  /* 0x0000000000007941 */ /* 0x000fea0003800000 */
.L_x_44:
[----:B------:R-:W-:Y:S04]  /*10e00*/  BSSY B0, `(.L_x_46) ;  /* 0x0000011000007945 */ /* 0x000fe80003800000 */
        /* <DEDUP_REMOVED lines=10> */
[----:B-12---:R-:W-:Y:S02]  /*10eb0*/  LEA R16, P0, R14, UR4, 0x1 ;  /* 0x000000040e107c11 */ /* 0x006fe4000f8008ff */
[----:B------:R-:W-:-:S04]  /*10ec0*/  IADD3 R2, R2, R15, RZ ;  /* 0x0000000f02027210 */ /* 0x000fc80007ffe0ff */
[----:B------:R-:W-:-:S05]  /*10ed0*/  LEA.HI.X R17, R14, UR5, R2, 0x1, P0 ;  /* 0x000000050e117c11 */ /* 0x000fca00080f0c02 */
[----:B------:R3:W-:Y:S04]  /*10ee0*/  STG.E.128 desc[UR18][R16.64], RZ ;  /* 0x000000ff10007986 */ /* 0x0007e8000c101d12 */
[----:B------:R3:W-:Y:S04]  /*10ef0*/  STG.E.128 desc[UR18][R16.64+0x40], RZ ;  /* 0x000040ff10007986 */ /* 0x0007e8000c101d12 */
[----:B------:R3:W-:Y:S02]  /*10f00*/  STG.E.128 desc[UR18][R16.64+0x80], RZ ;  /* 0x000080ff10007986 */ /* 0x0007e4000c101d12 */
.L_x_47:
[----:B------:R-:W-:Y:S05]  /*10f10*/  BSYNC B0 ;  /* 0x0000000000007941 */ /* 0x000fea0003800000 */
.L_x_46:
[----:B------:R-:W-:Y:S04]  /*10f20*/  BSSY B0, `(.L_x_48) ;  /* 0x0000011000007945 */ /* 0x000fe80003800000 */
[----:B------:R-:W-:Y:S05]  /*10f30*/  @P1 BRA `(.L_x_49) ;  /* 0x00000000003c1947 */ /* 0x000fea0003800000 */
[----:B------:R-:W-:Y:S01]  /*10f40*/  IADD3 R2, P0, R6, 0x60, RZ ;  /* 0x0000006006027810 */ /* 0x000fe20007f1e0ff */
[----:B------:R-:W-:Y:S01]  /*10f50*/  ULDC.64 UR4, c[0x0][0x298] ;  /* 0x0000a60000047ab9 */ /* 0x000fe20000000a00 */
[----:B------:R-:W-:-:S03]  /*10f60*/  IMAD.MOV.U32 R6, RZ, RZ, R10 ;  /* 0x000000ffff067224 */ /* 0x000fc600078e000a */
[----:B------:R-:W-:Y:S01]  /*10f70*/  IMAD.X R3, RZ, RZ, R7, P0 ;  /* 0x000000ffff037224 */ /* 0x000fe200000e0607 */
[----:B------:R-:W-:-:S03]  /*10f80*/  MOV R7, R13 ;  /* 0x0000000d00077202 */ /* 0x000fc60000000f00 */
[----:B------:R-:W-:Y:S02]  /*10f90*/  IMAD R3, R3, UR4, RZ ;  /* 0x0000000403037c24 */ /* 0x000fe4000f8e02ff */
        /* <DEDUP_REMOVED lines=9> */
.L_x_49:
[----:B------:R-:W-:Y:S05]  /*11030*/  BSYNC B0 ;  /* 0x0000000000007941 */ /* 0x000fea0003800000 */
.L_x_48:
[----:B------:R-:W-:Y:S04]  /*11040*/  BSSY B0, `(.L_x_50) ;  /* 0x000000a000007945 */ /* 0x000fe80003800000 */
[----:B------:R-:W-:Y:S05]  /*11050*/  @P6 BRA `(.L_x_51) ;  /* 0x0000000000206947 */ /* 0x000fea0003800000 */
[----:B----4-:R-:W-:Y:S01]  /*11060*/  IMAD R2, R8, UR6, RZ ;  /* 0x0000000608027c24 */ /* 0x010fe2000f8e02ff */
[----:B------:R-:W-:-:S04]  /*11070*/  ULDC.64 UR4, c[0x0][0x2b0] ;  /* 0x0000ac0000047ab9 */ /* 0x000fc80000000a00 */
[----:B------:R-:W-:-:S04]  /*11080*/  IADD3 R3, P0, R2, UR7, RZ ;  /* 0x0000000702037c10 */ /* 0x000fc8000ff1e0ff */
[----:B------:R-:W-:Y:S02]  /*11090*/  LEA.HI.X.SX32 R2, R2, UR22, 0x1, P0 ;  /* 0x0000001602027c11 */ /* 0x000fe400080f0eff */
[----:B------:R-:W-:-:S04]  /*110a0*/  LEA R6, P0, R3, UR4, 0x2 ;  /* 0x0000000403067c11 */ /* 0x000fc8000f8010ff */
[----:B------:R-:W-:Y:S01]  /*110b0*/  LEA.HI.X R7, R3, UR5, R2, 0x2, P0 ;  /* 0x0000000503077c11 */ /* 0x000fe200080f1402 */
[----:B------:R-:W-:-:S05]  /*110c0*/  IMAD.MOV.U32 R3, RZ, RZ, 0x7f800000 ;  /* 0x7f800000ff037424 */ /* 0x000fca00078e00ff */
[----:B------:R4:W-:Y:S03]  /*110d0*/  STG.E desc[UR18][R6.64], R3 ;  /* 0x0000000306007986 */ /* 0x0009e6000c101912 */
.L_x_51:
[----:B------:R-:W-:Y:S05]  /*110e0*/  BSYNC B0 ;  /* 0x0000000000007941 */ /* 0x000fea0003800000 */
.L_x_50:
        /* <DEDUP_REMOVED lines=10> */
.L_x_53:
[----:B------:R-:W-:Y:S05]  /*11190*/  BSYNC B0 ;  /* 0x0000000000007941 */ /* 0x000fea0003800000 */
.L_x_52:
        /* <DEDUP_REMOVED lines=10> */
.L_x_55:
[----:B------:R-:W-:Y:S05]  /*11240*/  BSYNC B0 ;  /* 0x0000000000007941 */ /* 0x000fea0003800000 */
.L_x_54:
[----:B------:R-:W-:Y:S05]  /*11250*/  @P3 EXIT ;  /* 0x000000000000394d */ /* 0x000fea0003800000 */
[----:B------:R-:W-:Y:S01]  /*11260*/  IMAD R0, R0, UR6, RZ ;  /* 0x0000000600007c24 */ /* 0x000fe2000f8e02ff */
[----:B------:R-:W-:Y:S01]  /*11270*/  ULDC.64 UR4, c[0x0][0x2b0] ;  /* 0x0000ac0000047ab9 */ /* 0x000fe20000000a00 */
[----:B----4-:R-:W-:-:S03]  /*11280*/  IMAD.MOV.U32 R5, RZ, RZ, 0x7f800000 ;  /* 0x7f800000ff057424 */ /* 0x010fc600078e00ff */
[----:B------:R-:W-:-:S04]  /*11290*/  IADD3 R3, P0, R0, UR7, RZ ;  /* 0x0000000700037c10 */ /* 0x000fc8000ff1e0ff */
[----:B------:R-:W-:Y:S02]  /*112a0*/  LEA.HI.X.SX32 R0, R0, UR22, 0x1, P0 ;  /* 0x0000001600007c11 */ /* 0x000fe400080f0eff */
[----:B------:R-:W-:-:S04]  /*112b0*/  LEA R2, P0, R3, UR4, 0x2 ;  /* 0x0000000403027c11 */ /* 0x000fc8000f8010ff */
[----:B------:R-:W-:-:S05]  /*112c0*/  LEA.HI.X R3, R3, UR5, R0, 0x2, P0 ;  /* 0x0000000503037c11 */ /* 0x000fca00080f1400 */
[----:B------:R-:W-:Y:S01]  /*112d0*/  STG.E desc[UR18][R2.64], R5 ;  /* 0x0000000502007986 */ /* 0x000fe2000c101912 */
[----:B------:R-:W-:Y:S05]  /*112e0*/  EXIT ;  /* 0x000000000000794d */ /* 0x000fea0003800000 */
.L_x_56:
        /* <DEDUP_REMOVED lines=9> */
.L_x_1142:


//--------------------- .text._ZN5flash16flash_fwd_kernelI23Flash_fwd_kernel_traitsILi96ELi128ELi64ELi4ELb0ELb0EN7cutlass6half_tE19Flash_kernel_traitsILi96ELi128ELi64ELi4ES3_EELb0ELb1ELb0ELb0ELb0ELb0ELb0ELb0EEEvNS_16Flash_fwd_paramsE --------------------------
	.section	.text._ZN5flash16flash_fwd_kernelI23Flash_fwd_kernel_traitsILi96ELi128ELi64ELi4ELb0ELb0EN7cutlass6half_tE19Flash_kernel_traitsILi96ELi128ELi64ELi4ES3_EELb0ELb1ELb0ELb0ELb0ELb0ELb0ELb0EEEvNS_16Flash_fwd_paramsE,"ax",@progbits
	.align	128
        .global         _ZN5flash16flash_fwd_kernelI23Flash_fwd_kernel_traitsILi96ELi128ELi64ELi4ELb0ELb0EN7cutlass6half_tE19Flash_kernel_traitsILi96ELi128ELi64ELi4ES3_EELb0ELb1ELb0ELb0ELb0ELb0ELb0ELb0EEEvNS_16Flash_fwd_paramsE
        .type           _ZN5flash16flash_fwd_kernelI23Flash_fwd_kernel_traitsILi96ELi128ELi64ELi4ELb0ELb0EN7cutlass6half_tE19Flash_kernel_traitsILi96ELi128ELi64ELi4ES3_EELb0ELb1ELb0ELb0ELb0ELb0ELb0ELb0EEEvNS_16Flash_fwd_paramsE,@function
        .size           _ZN5flash16flash_fwd_kernelI23Flash_fwd_kernel_traitsILi96ELi128ELi64ELi4ELb0ELb0EN7cutlass6half_tE19Flash_kernel_traitsILi96ELi128ELi64ELi4ES3_EELb0ELb1ELb0ELb0ELb0ELb0ELb0ELb0EEEvNS_16Flash_fwd_paramsE,(.L_x_1143 - _ZN5flash16flash_fwd_kernelI23Flash_fwd_kernel_traitsILi96ELi128ELi64ELi4ELb0ELb0EN7cutlass6half_tE19Flash_kernel_traitsILi96ELi128ELi64ELi4ES3_EELb0ELb1ELb0ELb0ELb0ELb0ELb0ELb0EEEvNS_16Flash_fwd_paramsE)
        .other          _ZN5flash16flash_fwd_kernelI23Flash_fwd_kernel_traitsILi96ELi128ELi64ELi4ELb0ELb0EN7cutlass6half_tE19Flash_kernel_traitsILi96ELi128ELi64ELi4ES3_EELb0ELb1ELb0ELb0ELb0ELb0ELb0ELb0EEEvNS_16Flash_fwd_paramsE,@"STO_CUDA_ENTRY STV_DEFAULT"
_ZN5flash16flash_fwd_kernelI23Flash_fwd_kernel_traitsILi96ELi128ELi64ELi4ELb0ELb0EN7cutlass6half_tE19Flash_kernel_traitsILi96ELi128ELi64ELi4ES3_EELb0ELb1ELb0ELb0ELb0ELb0ELb0ELb0EEEvNS_16Flash_fwd_paramsE:
.text._ZN5flash16flash_fwd_kernelI23Flash_fwd_kernel_traitsILi96ELi128ELi64ELi4ELb0ELb0EN7cutlass6half_tE19Flash_kernel_traitsILi96ELi128ELi64ELi4ES3_EELb0ELb1ELb0ELb0ELb0ELb0ELb0ELb0EEEvNS_16Flash_fwd_paramsE:
        /* <DEDUP_REMOVED lines=9> */
[----:B------:R-:W-:Y:S02]  /*0090*/  ULDC.64 UR22, c[0x0][0x208] ;  /* 0x0000820000167ab9 */ /* 0x000fe40000000a00 */
[----:B------:R-:W-:Y:S01]  /*00a0*/  PLOP3.LUT P2, PT, PT, PT, UP2, 0x80, 0x0 ;  /* 0x000000000000781c */ /* 0x000fe20003f4f028 */
[----:B------:R-:W-:Y:S01]  /*00b0*/  ULDC.U8 UR6, c[0x0][0x3c2] ;  /* 0x0000f08000067ab9 */ /* 0x000fe20000000000 */
[----:B------:R-:W-:Y:S01]  /*00c0*/  PLOP3.LUT P0, PT, PT, PT, UP1, 0x80, 0x0 ;  /* 0x000000000000781c */ /* 0x000fe20003f0f018 */
[----:B------:R-:W-:Y:S01]  /*00d0*/  ULDC.64 UR4, c[0x0][0x2f8] ;  /* 0x0000be0000047ab9 */ /* 0x000fe20000000a00 */
[----:B------:R-:W-:-:S02]  /*00e0*/  UISETP.NE.AND UP3, UPT, UR6, URZ, UPT ;  /* 0x0000003f0600728c */ /* 0x000fc4000bf65270 */
[----:B------:R-:W-:Y:S01]  /*00f0*/  UISETP.EQ.U32.AND UP0, UPT, UR4, URZ, UPT ;  /* 0x0000003f0400728c */ /* 0x000fe2000bf02070 */
[----:B------:R-:W-:-:S03]  /*0100*/  ULDC.64 UR6, c[0x0][0x2f8] ;  /* 0x0000be0000067ab9 */ /* 0x000fc60000000a00 */
[----:B------:R-:W-:Y:S02]  /*0110*/  UISETP.EQ.OR.EX UP0, UPT, UR5, URZ, !UP3, UP0 ;  /* 0x0000003f0500728c */ /* 0x000fe4000df02700 */
[----:B-1----:R-:W-:-:S06]  /*0120*/  UIMAD.WIDE UR8, UR11, 0x4, UR8 ;  /* 0x000000040b0878a5 */ /* 0x002fcc000f8e0208 */
[----:B------:R-:W-:Y:S02]  /*0130*/  IMAD.U32 R2, RZ, RZ, UR8 ;  /* 0x00000008ff027e24 */ /* 0x000fe4000f8e00ff */
[----:B------:R-:W-:Y:S01]  /*0140*/  IMAD.U32 R3, RZ, RZ, UR9 ;  /* 0x00000009ff037e24 */ /* 0x000fe2000f8e00ff */
[----:B------:R-:W-:Y:S02]  /*0150*/  @UP1 ULDC.64 UR8, c[0x0][0x300] ;  /* 0x0000c00000081ab9 */ /* 0x000fe40000000a00 */
[----:B------:R-:W-:Y:S02]  /*0160*/  @UP1 UIMAD.WIDE UR8, UR11, 0x4, UR8 ;  /* 0x000000040b0818a5 */ /* 0x000fe4000f8e0208 */
[----:B------:R-:W2:Y:S04]  /*0170*/  @P2 LDG.E R4, desc[UR22][R2.64] ;  /* 0x0000001602042981 */ /* 0x000ea8000c1e1900 */
[----:B------:R1:W3:Y:S01]  /*0180*/  @P2 LDG.E R0, desc[UR22][R2.64+0x4] ;  /* 0x0000041602002981 */ /* 0x0002e2000c1e1900 */
[----:B------:R-:W-:Y:S01]  /*0190*/  PLOP3.LUT P1, PT, PT, PT, UP0, 0x80, 0x0 ;  /* 0x000000000000781c */ /* 0x000fe20003f2f008 */
[----:B------:R-:W-:-:S06]  /*01a0*/  UIMAD.WIDE UR6, UR11, 0x4, UR6 ;  /* 0x000000040b0678a5 */ /* 0x000fcc000f8e0206 */
[----:B------:R-:W-:Y:S02]  /*01b0*/  IMAD.U32 R6, RZ, RZ, UR6 ;  /* 0x00000006ff067e24 */ /* 0x000fe4000f8e00ff */
[----:B------:R-:W-:Y:S02]  /*01c0*/  IMAD.U32 R7, RZ, RZ, UR7 ;  /* 0x00000007ff077e24 */ /* 0x000fe4000f8e00ff */
[----:B-1----:R-:W-:Y:S02]  /*01d0*/  IMAD.U32 R2, RZ, RZ, UR8 ;  /* 0x00000008ff027e24 */ /* 0x002fe4000f8e00ff */
[----:B------:R-:W-:-:S05]  /*01e0*/  IMAD.U32 R3, RZ, RZ, UR9 ;  /* 0x00000009ff037e24 */ /* 0x000fca000f8e00ff */
[----:B------:R-:W4:Y:S04]  /*01f0*/  @P0 LDG.E R2, desc[UR22][R2.64] ;  /* 0x0000001602020981 */ /* 0x000f28000c1e1900 */
[----:B------:R-:W5:Y:S01]  /*0200*/  @!P1 LDG.E R3, desc[UR22][R6.64] ;  /* 0x0000001606039981 */ /* 0x000f62000c1e1900 */
[----:B------:R-:W-:Y:S01]  /*0210*/  UMOV UR15, 0xffffffff ;  /* 0xffffffff000f7882 */ /* 0x000fe20000000000 */
[----:B------:R-:W-:Y:S01]  /*0220*/  UMOV UR12, URZ ;  /* 0x0000003f000c7c82 */ /* 0x000fe20008000000 */
[----:B------:R-:W-:Y:S01]  /*0230*/  UMOV UR6, 0xffffffff ;  /* 0xffffffff00067882 */ /* 0x000fe20000000000 */
[----:B------:R-:W1:Y:S08]  /*0240*/  S2UR UR16, SR_CTAID.X ;  /* 0x00000000001079c3 */ /* 0x000e700000002500 */
[----:B------:R-:W1:Y:S01]  /*0250*/  S2UR UR25, SR_CTAID.Z ;  /* 0x00000000001979c3 */ /* 0x000e620000002700 */
[----:B--2---:R-:W-:-:S02]  /*0260*/  @P2 R2UR UR15, R4 ;  /* 0x00000000040f22ca */ /* 0x004fc400000e0000 */
[----:B---3--:R-:W-:-:S13]  /*0270*/  @P2 R2UR UR17, R0 ;  /* 0x00000000001122ca */ /* 0x008fda00000e0000 */
[----:B------:R-:W-:-:S07]  /*0280*/  @UP2 UIADD3 UR17, UR17, -UR15, URZ ;  /* 0x8000000f11112290 */ /* 0x000fce000fffe03f */
[----:B------:R-:W-:Y:S01]  /*0290*/  @!UP2 ULDC UR17, c[0x0][0x2c4] ;  /* 0x0000b1000011aab9 */ /* 0x000fe20000000800 */
[----:B----4-:R-:W-:Y:S02]  /*02a0*/  @P0 R2UR UR12, R2 ;  /* 0x00000000020c02ca */ /* 0x010fe400000e0000 */
[----:B------:R-:W-:-:S04]  /*02b0*/  ISETP.NE.U32.AND P0, PT, RZ, UR4, PT ;  /* 0x00000004ff007c0c */ /* 0x000fc8000bf05070 */
[----:B------:R-:W-:Y:S02]  /*02c0*/  ISETP.NE.AND.EX P0, PT, RZ, UR5, PT, P0 ;  /* 0x00000005ff007c0c */ /* 0x000fe4000bf05300 */
[----:B-----5:R-:W-:-:S11]  /*02d0*/  @!P1 R2UR UR6, R3 ;  /* 0x00000000030692ca */ /* 0x020fd600000e0000 */
[----:B-1----:R-:W-:Y:S05]  /*02e0*/  @!P0 BRA `(.L_x_57) ;  /* 0x00000000001c8947 */ /* 0x002fea0003800000 */
[----:B------:R-:W-:-:S13]  /*02f0*/  PLOP3.LUT P0, PT, PT, PT, UP3, 0x80, 0x0 ;  /* 0x000000000000781c */ /* 0x000fda0003f0f038 */
[----:B------:R-:W2:Y:S04]  /*0300*/  @P0 LDG.E R0, desc[UR22][R6.64+0x4] ;  /* 0x0000041606000981 */ /* 0x000ea8000c1e1900 */
[----:B------:R-:W3:Y:S01]  /*0310*/  @!P0 LDG.E R6, desc[UR22][R6.64] ;  /* 0x0000001606068981 */ /* 0x000ee2000c1e1900 */
[----:B--2---:R-:W-:-:S13]  /*0320*/  @P0 R2UR UR7, R0 ;  /* 0x00000000000702ca */ /* 0x004fda00000e0000 */
[----:B------:R-:W-:-:S07]  /*0330*/  @UP3 UIADD3 UR7, UR7, -UR6, URZ ;  /* 0x8000000607073290 */ /* 0x000fce000fffe03f */
[----:B---3--:R-:W-:Y:S01]  /*0340*/  @!P0 R2UR UR7, R6 ;  /* 0x00000000060782ca */ /* 0x008fe200000e0000 */
[----:B------:R-:W-:-:S14]  /*0350*/  BRA `(.L_x_58) ;  /* 0x0000000000047947 */ /* 0x000fdc0003800000 */
.L_x_57:
[----:B------:R-:W-:-:S05]  /*0360*/  ULDC UR7, c[0x0][0x2c8] ;  /* 0x0000b20000077ab9 */ /* 0x000fca0000000800 */
.L_x_58:
        /* <DEDUP_REMOVED lines=39> */
[----:B------:R-:W-:Y:S01]  /*05e0*/  UISETP.NE.AND UP1, UPT, UR15, -0x1, UPT ;  /* 0xffffffff0f00788c */ /* 0x000fe2000bf25270 */
[----:B------:R-:W-:Y:S01]  /*05f0*/  SHF.R.S32.HI R16, RZ, 0x1f, R124 ;  /* 0x0000001fff107819 */ /* 0x000fe2000001147c */
[----:B------:R-:W-:Y:S02]  /*0600*/  UISETP.NE.AND UP0, UPT, UR6, -0x1, UPT ;  /* 0xffffffff0600788c */ /* 0x000fe4000bf05270 */
[----:B------:R-:W-:Y:S01]  /*0610*/  UIADD3 UR14, -UR21, UR17, URZ ;  /* 0x00000011150e7290 */ /* 0x000fe2000fffe13f */
[----:B------:R-:W-:-:S03]  /*0620*/  LEA.HI R17, R16, R124, RZ, 0x3 ;  /* 0x0000007c10117211 */ /* 0x000fc600078f18ff */
[----:B------:R-:W-:Y:S02]  /*0630*/  PLOP3.LUT P1, PT, PT, PT, UP0, 0x80, 0x0 ;  /* 0x000000000000781c */ /* 0x000fe40003f2f008 */
[----:B------:R-:W-:Y:S01]  /*0640*/  SHF.R.S32.HI R11, RZ, 0x3, R17 ;  /* 0x00000003ff0b7819 */ /* 0x000fe20000011411 */
[----:B------:R-:W-:Y:S01]  /*0650*/  @UP1 ULDC.64 UR4, c[0x0][0x240] ;  /* 0x0000900000041ab9 */ /* 0x000fe20000000a00 */
[----:B------:R-:W-:Y:S02]  /*0660*/  @!UP1 USHF.R.S32.HI UR7, URZ, 0x1f, UR11 ;  /* 0x0000001f3f079899 */ /* 0x000fe4000801140b */
[----:B------:R-:W-:Y:S02]  /*0670*/  @UP1 UIMAD.WIDE.U32 UR28, UR15, UR4, URZ ;  /* 0x000000040f1c12a5 */ /* 0x000fe4000f8e003f */
[----:B------:R-:W-:Y:S02]  /*0680*/  @UP0 UIADD3 UR13, UR12, UR6, URZ ;  /* 0x000000060c0d0290 */ /* 0x000fe4000fffe03f */
[----:B------:R-:W-:Y:S01]  /*0690*/  @UP1 UIMAD UR10, UR15, UR5, UR29 ;  /* 0x000000050f0a12a4 */ /* 0x000fe2000f8e021d */
[----:B------:R-:W-:-:S02]  /*06a0*/  @UP0 ULDC.64 UR8, c[0x0][0x248] ;  /* 0x0000920000080ab9 */ /* 0x000fc40000000a00 */
[----:B------:R-:W-:Y:S01]  /*06b0*/  @!UP1 ULDC.64 UR4, c[0x0][0x228] ;  /* 0x00008a0000049ab9 */ /* 0x000fe20000000a00 */
[----:B-1----:R-:W-:Y:S01]  /*06c0*/  IABS R0, R2 ;  /* 0x0000000200007213 */ /* 0x002fe20000000000 */
[----:B------:R-:W-:Y:S02]  /*06d0*/  @!UP1 UIMAD UR7, UR7, UR4, URZ ;  /* 0x00000004070792a4 */ /* 0x000fe4000f8e023f */
[----:B------:R-:W-:Y:S01]  /*06e0*/  @!UP1 UIMAD.WIDE.U32 UR26, UR11, UR4, URZ ;  /* 0x000000040b1a92a5 */ /* 0x000fe2000f8e003f */
[----:B------:R-:W1:Y:S01]  /*06f0*/  I2F.RP R6, R0 ;  /* 0x0000000000067306 */ /* 0x000e620000209400 */
[----:B------:R-:W-:Y:S02]  /*0700*/  @UP0 UIMAD.WIDE.U32 UR30, UR13, UR8, URZ ;  /* 0x000000080d1e02a5 */ /* 0x000fe4000f8e003f */
[----:B------:R-:W-:Y:S01]  /*0710*/  @!UP1 UIMAD UR5, UR11, UR5, UR7 ;  /* 0x000000050b0592a4 */ /* 0x000fe2000f8e0207 */
[----:B--2---:R-:W-:Y:S01]  /*0720*/  IABS R3, R3 ;  /* 0x0000000300037213 */ /* 0x004fe20000000000 */
[----:B------:R-:W-:Y:S01]  /*0730*/  @UP0 UIMAD UR13, UR13, UR9, URZ ;  /* 0x000000090d0d02a4 */ /* 0x000fe2000f8e023f */
[----:B------:R-:W-:-:S02]  /*0740*/  @UP1 UMOV UR18, UR28 ;  /* 0x0000001c00121c82 */ /* 0x000fc40008000000 */
[----:B------:R-:W-:Y:S01]  /*0750*/  @UP0 UMOV UR28, UR30 ;  /* 0x0000001e001c0c82 */ /* 0x000fe20008000000 */
[----:B------:R-:W-:Y:S02]  /*0760*/  @UP0 UIADD3 UR13, UR31, UR13, URZ ;  /* 0x0000000d1f0d0290 */ /* 0x000fe4000fffe03f */
[----:B------:R-:W-:Y:S01]  /*0770*/  @!UP1 UIADD3 UR10, UR27, UR5, URZ ;  /* 0x000000051b0a9290 */ /* 0x000fe2000fffe03f */
[----:B------:R-:W-:Y:S01]  /*0780*/  @!UP1 UMOV UR18, UR26 ;  /* 0x0000001a00129c82 */ /* 0x000fe20008000000 */
[----:B-1----:R-:W1:Y:S02]  /*0790*/  MUFU.RCP R6, R6 ;  /* 0x0000000600067308 */ /* 0x002e640000001000 */
[----:B-1----:R-:W-:-:S06]  /*07a0*/  VIADD R6, R6, 0xffffffe ;  /* 0x0ffffffe06067836 */ /* 0x002fcc0000000000 */
[----:B------:R-:W1:Y:S02]  /*07b0*/  F2I.FTZ.U32.TRUNC.NTZ R7, R6 ;  /* 0x0000000600077305 */ /* 0x000e64000021f000 */
[----:B-1----:R-:W-:Y:S02]  /*07c0*/  IMAD.MOV R4, RZ, RZ, -R7 ;  /* 0x000000ffff047224 */ /* 0x002fe400078e0a07 */
[----:B------:R-:W-:Y:S02]  /*07d0*/  IMAD.MOV.U32 R6, RZ, RZ, RZ ;  /* 0x000000ffff067224 */ /* 0x000fe400078e00ff */
[----:B------:R-:W-:-:S04]  /*07e0*/  IMAD R4, R4, R0, RZ ;  /* 0x0000000004047224 */ /* 0x000fc800078e02ff */
[----:B------:R-:W-:-:S04]  /*07f0*/  IMAD.HI.U32 R4, R7, R4, R6 ;  /* 0x0000000407047227 */ /* 0x000fc800078e0006 */
[----:B------:R-:W-:Y:S02]  /*0800*/  IMAD.SHL.U32 R7, R11, 0x40, RZ ;  /* 0x000000400b077824 */ /* 0x000fe400078e00ff */
[----:B------:R-:W-:-:S03]  /*0810*/  IMAD.HI.U32 R248, R4, R3, RZ ;  /* 0x0000000304f87227 */ /* 0x000fc600078e00ff */
[----:B------:R-:W-:Y:S01]  /*0820*/  LOP3.LUT R7, R7, 0xc0, RZ, 0xc0, !PT ;  /* 0x000000c007077812 */ /* 0x000fe200078ec0ff */
[----:B------:R-:W-:-:S04]  /*0830*/  IMAD.MOV R6, RZ, RZ, -R248 ;  /* 0x000000ffff067224 */ /* 0x000fc800078e0af8 */
[----:B------:R-:W-:Y:S01]  /*0840*/  IMAD R6, R0, R6, R3 ;  /* 0x0000000600067224 */ /* 0x000fe200078e0203 */
[----:B------:R-:W-:-:S04]  /*0850*/  LEA.HI R3, R16, R124, RZ, 0x2 ;  /* 0x0000007c10037211 */ /* 0x000fc800078f10ff */
[----:B------:R-:W-:Y:S02]  /*0860*/  LOP3.LUT R42, R3, 0xfffffffc, RZ, 0xc0, !PT ;  /* 0xfffffffc032a7812 */ /* 0x000fe400078ec0ff */
[----:B------:R-:W-:Y:S02]  /*0870*/  SHF.R.S32.HI R18, RZ, 0x2, R3 ;  /* 0x00000002ff127819 */ /* 0x000fe40000011403 */
[----:B------:R-:W-:Y:S01]  /*0880*/  ISETP.GT.U32.AND P3, PT, R0, R6, PT ;  /* 0x000000060000720c */ /* 0x000fe20003f64070 */
[----:B------:R-:W-:Y:S02]  /*0890*/  IMAD.IADD R42, R124, 0x1, -R42 ;  /* 0x000000017c2a7824 */ /* 0x000fe400078e0a2a */
[----:B------:R-:W-:Y:S02]  /*08a0*/  VIADD R4, R18, 0x40 ;  /* 0x0000004012047836 */ /* 0x000fe40000000000 */
[----:B------:R-:W-:-:S05]  /*08b0*/  IMAD.SHL.U32 R42, R42, 0x8, RZ ;  /* 0x000000082a2a7824 */ /* 0x000fca00078e00ff */
[----:B------:R-:W-:Y:S02]  /*08c0*/  LOP3.LUT R8, R7, 0x18, R42, 0xf8, !PT ;  /* 0x0000001807087812 */ /* 0x000fe400078ef82a */
[----:B------:R-:W-:Y:S01]  /*08d0*/  SHF.R.U32.HI R7, RZ, 0x3, R7 ;  /* 0x00000003ff077819 */ /* 0x000fe20000011607 */
        /* <DEDUP_REMOVED lines=12> */
[----:B------:R-:W-:-:S12]  /*09a0*/  UIADD3 UR13, UR29, UR5, URZ ;  /* 0x000000051d0d7290 */ /* 0x000fd8000fffe03f */
.L_x_60:
[----:B------:R-:W-:Y:S01]  /*09b0*/  @UP0 UIADD3 UR29, UR12, UR6, URZ ;  /* 0x000000060c1d0290 */ /* 0x000fe2000fffe03f */
[----:B------:R-:W-:Y:S01]  /*09c0*/  @!P3 IMAD.IADD R6, R6, 0x1, -R0 ;  /* 0x000000010606b824 */ /* 0x000fe200078e0a00 */
[----:B------:R-:W-:Y:S01]  /*09d0*/  LEA.HI R222, R3, R18, RZ, 0x1 ;  /* 0x0000001203de7211 */ /* 0x000fe200078f08ff */
[----:B------:R-:W-:Y:S01]  /*09e0*/  @UP0 ULDC.64 UR6, c[0x0][0x250] ;  /* 0x0000940000060ab9 */ /* 0x000fe20000000a00 */
[----:B------:R-:W-:Y:S01]  /*09f0*/  LOP3.LUT R5, R2, UR25, RZ, 0x3c, !PT ;  /* 0x0000001902057c12 */ /* 0x000fe2000f8e3cff */
[----:B------:R-:W-:Y:S01]  /*0a00*/  @UP0 UIMAD.WIDE.U32 UR4, UR29, UR6, URZ ;  /* 0x000000061d0402a5 */ /* 0x000fe2000f8e003f */
[----:B------:R-:W-:Y:S01]  /*0a10*/  ISETP.GE.U32.AND P5, PT, R6, R0, PT ;  /* 0x000000000600720c */ /* 0x000fe20003fa6070 */
[----:B------:R-:W-:Y:S01]  /*0a20*/  @UP0 UIMAD UR29, UR29, UR7, URZ ;  /* 0x000000071d1d02a4 */ /* 0x000fe2000f8e023f */
[----:B------:R-:W-:Y:S01]  /*0a30*/  LOP3.LUT R222, R222, 0x7fffffe, RZ, 0xc0, !PT ;  /* 0x07fffffedede7812 */ /* 0x000fe200078ec0ff */
[----:B------:R-:W-:Y:S01]  /*0a40*/  USHF.R.S32.HI UR26, URZ, 0x1f, UR25 ;  /* 0x0000001f3f1a7899 */ /* 0x000fe20008011419 */
[----:B------:R-:W-:Y:S01]  /*0a50*/  LEA.HI R0, R16, R124, RZ, 0x5 ;  /* 0x0000007c10007211 */ /* 0x000fe200078f28ff */
[----:B------:R-:W-:Y:S01]  /*0a60*/  @UP0 UIADD3 UR29, UR5, UR29, URZ ;  /* 0x0000001d051d0290 */ /* 0x000fe2000fffe03f */
[----:B------:R-:W-:Y:S01]  /*0a70*/  ISETP.GE.AND P0, PT, R4, UR14, PT ;  /* 0x0000000e04007c0c */ /* 0x000fe2000bf06270 */
[----:B------:R-:W-:Y:S01]  /*0a80*/  IMAD.U32 R14, RZ, RZ, UR16 ;  /* 0x00000010ff0e7e24 */ /* 0x000fe2000f8e00ff */
[----:B------:R-:W-:Y:S01]  /*0a90*/  LOP3.LUT R4, R8, R7, RZ, 0x3c, !PT ;  /* 0x0000000708047212 */ /* 0x000fe200078e3cff */
[----:B------:R-:W-:Y:S01]  /*0aa0*/  IMAD.IADD R222, R18, 0x1, -R222 ;  /* 0x0000000112de7824 */ /* 0x000fe200078e0ade */
[----:B------:R-:W-:Y:S01]  /*0ab0*/  ISETP.GE.AND P2, PT, R5, RZ, PT ;  /* 0x000000ff0500720c */ /* 0x000fe20003f46270 */
[----:B------:R-:W-:Y:S01]  /*0ac0*/  @!P3 VIADD R248, R248, 0x1 ;  /* 0x00000001f8f8b836 */ /* 0x000fe20000000000 */
[----:B------:R-:W-:-:S02]  /*0ad0*/  ISETP.NE.AND P4, PT, R2, RZ, PT ;  /* 0x000000ff0200720c */ /* 0x000fc40003f85270 */
[----:B------:R-:W-:Y:S02]  /*0ae0*/  SHF.R.S32.HI R9, RZ, 0x5, R0 ;  /* 0x00000005ff097819 */ /* 0x000fe40000011400 */
        /* <DEDUP_REMOVED lines=11> */
[----:B------:R-:W-:Y:S02]  /*0ba0*/  UIMAD UR12, UR12, UR4, URZ ;  /* 0x000000040c0c72a4 */ /* 0x000fe4000f8e023f */
[----:B------:R-:W-:Y:S02]  /*0bb0*/  UIMAD.WIDE.U32 UR30, UR11, UR4, UR30 ;  /* 0x000000040b1e72a5 */ /* 0x000fe4000f8e001e */
[----:B------:R-:W-:-:S04]  /*0bc0*/  UIMAD UR5, UR11, UR5, UR12 ;  /* 0x000000050b0572a4 */ /* 0x000fc8000f8e020c */
[----:B------:R-:W-:Y:S01]  /*0bd0*/  UIADD3 UR29, UR31, UR5, URZ ;  /* 0x000000051f1d7290 */ /* 0x000fe2000fffe03f */
[----:B------:R-:W-:-:S11]  /*0be0*/  UMOV UR4, UR30 ;  /* 0x0000001e00047c82 */ /* 0x000fd60008000000 */
.L_x_61:
[----:B------:R-:W-:Y:S01]  /*0bf0*/  IMAD R3, R19, UR8, RZ ;  /* 0x0000000813037c24 */ /* 0x000fe2000f8e02ff */
[----:B------:R-:W1:Y:S01]  /*0c00*/  S2UR UR27, SR_CgaCtaId ;  /* 0x00000000001b79c3 */ /* 0x000e620000008800 */
[----:B------:R-:W-:Y:S01]  /*0c10*/  IMAD.WIDE.U32 R6, R18, UR8, R42 ;  /* 0x0000000812067c25 */ /* 0x000fe2000f8e002a */
[----:B------:R-:W-:Y:S01]  /*0c20*/  @P5 IADD3 R248, R248, 0x1, RZ ;  /* 0x00000001f8f85810 */ /* 0x000fe20007ffe0ff */
[----:B------:R-:W-:Y:S01]  /*0c30*/  BSSY B0, `(.L_x_62) ;  /* 0x0000052000007945 */ /* 0x000fe20003800000 */
[----:B------:R-:W-:Y:S01]  /*0c40*/  LEA R222, R9, R222, 0x3 ;  /* 0x000000de09de7211 */ /* 0x000fe200078e18ff */
[----:B------:R-:W-:Y:S01]  /*0c50*/  IMAD R3, R18, UR9, R3 ;  /* 0x0000000912037c24 */ /* 0x000fe2000f8e0203 */
[----:B------:R-:W-:Y:S01]  /*0c60*/  IADD3 R224, P1, R6, UR28, RZ ;  /* 0x0000001c06e07c10 */ /* 0x000fe2000ff3e0ff */
[----:B------:R-:W-:Y:S01]  /*0c70*/  IMAD.WIDE R14, R14, 0x80, R18 ;  /* 0x000000800e0e7825 */ /* 0x000fe200078e0212 */
[----:B------:R-:W-:Y:S02]  /*0c80*/  @!P2 IADD3 R248, -R248, RZ, RZ ;  /* 0x000000fff8f8a210 */ /* 0x000fe40007ffe1ff */
[----:B------:R-:W-:Y:S01]  /*0c90*/  IADD3.X R225, R7, UR13, R3, P1, !PT ;  /* 0x0000000d07e17c10 */ /* 0x000fe20008ffe403 */
[C---:B------:R-:W-:Y:S01]  /*0ca0*/  IMAD.WIDE.U32 R6, R18.reuse, UR6, R42 ;  /* 0x0000000612067c25 */ /* 0x040fe2000f8e002a */
[----:B------:R-:W-:Y:S01]  /*0cb0*/  @!P4 LOP3.LUT R248, RZ, R2, RZ, 0x33, !PT ;  /* 0x00000002fff8c212 */ /* 0x000fe200078e33ff */
[----:B------:R-:W-:Y:S01]  /*0cc0*/  ULDC.64 UR12, c[0x0][0x260] ;  /* 0x00009800000c7ab9 */ /* 0x000fe20000000a00 */
[----:B------:R-:W-:Y:S01]  /*0cd0*/  IADD3 R8, R18, 0x20, RZ ;  /* 0x0000002012087810 */ /* 0x000fe20007ffe0ff */
[----:B------:R-:W-:Y:S01]  /*0ce0*/  IMAD R3, R19, UR6, RZ ;  /* 0x0000000613037c24 */ /* 0x000fe2000f8e02ff */
[----:B------:R-:W-:Y:S01]  /*0cf0*/  IADD3 R234, P2, R6, UR4, RZ ;  /* 0x0000000406ea7c10 */ /* 0x000fe2000ff5e0ff */
[----:B------:R-:W-:Y:S01]  /*0d00*/  IMAD.U32 R222, R222, 0x20, R4 ;  /* 0x00000020dede7824 */ /* 0x000fe200078e0004 */
[----:B------:R-:W-:Y:S01]  /*0d10*/  IADD3 R4, P1, R42, UR18, RZ ;  /* 0x000000122a047c10 */ /* 0x000fe2000ff3e0ff */
[C---:B------:R-:W-:Y:S01]  /*0d20*/  IMAD R2, R18.reuse, UR7, R3 ;  /* 0x0000000712027c24 */ /* 0x040fe2000f8e0203 */
[----:B------:R-:W-:Y:S01]  /*0d30*/  ULDC.64 UR4, c[0x0][0x258] ;  /* 0x0000960000047ab9 */ /* 0x000fe20000000a00 */
[----:B------:R-:W-:Y:S01]  /*0d40*/  UIADD3 UR18, UR19, -0x1, URZ ;  /* 0xffffffff13127890 */ /* 0x000fe2000fffe03f */
[----:B------:R-:W-:Y:S01]  /*0d50*/  IADD3.X R5, R43, UR10, RZ, P1, !PT ;  /* 0x0000000a2b057c10 */ /* 0x000fe20008ffe4ff */
[----:B------:R-:W-:Y:S01]  /*0d60*/  UIMAD UR26, UR26, UR4, URZ ;  /* 0x000000041a1a72a4 */ /* 0x000fe2000f8e023f */
[----:B------:R-:W-:Y:S01]  /*0d70*/  IADD3.X R235, R7, UR29, R2, P2, !PT ;  /* 0x0000001d07eb7c10 */ /* 0x000fe200097fe402 */
[----:B------:R-:W-:Y:S01]  /*0d80*/  IMAD.U32 R6, RZ, RZ, UR4 ;  /* 0x00000004ff067e24 */ /* 0x000fe2000f8e00ff */
[----:B------:R-:W-:Y:S01]  /*0d90*/  SHF.R.S32.HI R2, RZ, 0x1f, R248 ;  /* 0x0000001fff027819 */ /* 0x000fe200000114f8 */
[----:B------:R-:W-:Y:S01]  /*0da0*/  ULDC.64 UR10, c[0x0][0x268] ;  /* 0x00009a00000a7ab9 */ /* 0x000fe20000000a00 */
[----:B------:R-:W-:Y:S01]  /*0db0*/  ISETP.GE.AND P2, PT, R18, UR14, PT ;  /* 0x0000000e12007c0c */ /* 0x000fe2000bf46270 */
[----:B------:R-:W-:Y:S01]  /*0dc0*/  IMAD.WIDE.U32 R234, R248, UR10, R234 ;  /* 0x0000000af8ea7c25 */ /* 0x000fe2000f8e00ea */
[----:B------:R-:W-:Y:S01]  /*0dd0*/  UIMAD UR5, UR25, UR5, UR26 ;  /* 0x00000005190572a4 */ /* 0x000fe2000f8e021a */
[----:B------:R-:W-:-:S02]  /*0de0*/  ISETP.GE.AND P1, PT, R8, UR14, PT ;  /* 0x0000000e08007c0c */ /* 0x000fc4000bf26270 */
[----:B------:R-:W-:Y:S01]  /*0df0*/  IMAD R226, R2, UR12, RZ ;  /* 0x0000000c02e27c24 */ /* 0x000fe2000f8e02ff */
[----:B------:R-:W-:Y:S01]  /*0e00*/  LEA.HI R16, R16, R124, RZ, 0x4 ;  /* 0x0000007c10107211 */ /* 0x000fe200078f20ff */
[----:B------:R-:W-:Y:S01]  /*0e10*/  IMAD R2, R2, UR10, RZ ;  /* 0x0000000a02027c24 */ /* 0x000fe2000f8e02ff */
[----:B------:R-:W-:Y:S01]  /*0e20*/  UMOV UR10, 0x400 ;  /* 0x00000400000a7882 */ /* 0x000fe20000000000 */
[----:B------:R-:W-:Y:S01]  /*0e30*/  IMAD.WIDE.U32 R6, R6, UR25, R4 ;  /* 0x0000001906067c25 */ /* 0x000fe2000f8e0004 */
[----:B-1----:R-:W-:Y:S01]  /*0e40*/  ULEA UR4, UR27, UR10, 0x18 ;  /* 0x0000000a1b047291 */ /* 0x002fe2000f8ec03f */
[----:B------:R-:W-:Y:S02]  /*0e50*/  LOP3.LUT R0, R0, 0xffffffe0, RZ, 0xc0, !PT ;  /* 0xffffffe000007812 */ /* 0x000fe400078ec0ff */
[----:B------:R-:W-:Y:S01]  /*0e60*/  IMAD.WIDE.U32 R224, R248, UR12, R224 ;  /* 0x0000000cf8e07c25 */ /* 0x000fe2000f8e00e0 */
[----:B------:R-:W-:Y:S01]  /*0e70*/  UIMAD UR12, UR18, -0x40, UR24 ;  /* 0xffffffc0120c78a4 */ /* 0x000fe2000f8e0218 */
[----:B------:R-:W-:-:S02]  /*0e80*/  IADD3 R40, R42, 0x40, RZ ;  /* 0x000000402a287810 */ /* 0x000fc40007ffe0ff */
[----:B------:R-:W-:Y:S01]  /*0e90*/  IMAD R226, R248, UR13, R226 ;  /* 0x0000000df8e27c24 */ /* 0x000fe2000f8e02e2 */
[----:B------:R-:W-:Y:S01]  /*0ea0*/  LEA R222, R222, UR4, 0x1 ;  /* 0x00000004dede7c11 */ /* 0x000fe2000f8e08ff */
[----:B------:R-:W-:Y:S01]  /*0eb0*/  IMAD R248, R248, UR11, R2 ;  /* 0x0000000bf8f87c24 */ /* 0x000fe2000f8e0202 */
[----:B------:R-:W-:Y:S01]  /*0ec0*/  ISETP.GE.AND P6, PT, R18, UR12, PT ;  /* 0x0000000c12007c0c */ /* 0x000fe2000bfc6270 */
[----:B------:R-:W-:Y:S02]  /*0ed0*/  VIADD R13, R7, UR5 ;  /* 0x00000005070d7c36 */ /* 0x000fe40008000000 */
[----:B------:R-:W-:Y:S01]  /*0ee0*/  VIADD R41, R42, 0x20 ;  /* 0x000000202a297836 */ /* 0x000fe20000000000 */
[----:B------:R-:W-:Y:S09]  /*0ef0*/  @P2 BRA `(.L_x_63) ;  /* 0x0000000000942947 */ /* 0x000ff20003800000 */
[----:B------:R-:W-:Y:S01]  /*0f00*/  ULDC UR5, c[0x0][0x2d0] ;  /* 0x0000b40000057ab9 */ /* 0x000fe20000000800 */
[----:B------:R-:W-:Y:S01]  /*0f10*/  ULDC.64 UR10, c[0x0][0x240] ;  /* 0x00009000000a7ab9 */ /* 0x000fe20000000a00 */
[----:B------:R-:W-:Y:S01]  /*0f20*/  ISETP.GE.AND P5, PT, R42, UR5, PT ;  /* 0x000000052a007c0c */ /* 0x000fe2000bfa6270 */
[----:B------:R-:W-:Y:S01]  /*0f30*/  IMAD R10, R15, UR10, RZ ;  /* 0x0000000a0f0a7c24 */ /* 0x000fe2000f8e02ff */
[----:B------:R-:W-:Y:S01]  /*0f40*/  ISETP.GE.AND P4, PT, R41, UR5, PT ;  /* 0x0000000529007c0c */ /* 0x000fe2000bf86270 */
[----:B------:R-:W-:Y:S01]  /*0f50*/  IMAD.MOV.U32 R12, RZ, RZ, R6 ;  /* 0x000000ffff0c7224 */ /* 0x000fe200078e0006 */
[----:B------:R-:W-:Y:S01]  /*0f60*/  ISETP.GE.AND P3, PT, R40, UR5, PT ;  /* 0x0000000528007c0c */ /* 0x000fe2000bf66270 */
[C---:B------:R-:W-:Y:S02]  /*0f70*/  IMAD R10, R14.reuse, UR11, R10 ;  /* 0x0000000b0e0a7c24 */ /* 0x040fe4000f8e020a */
[----:B------:R-:W-:-:S04]  /*0f80*/  IMAD.WIDE.U32 R20, R14, UR10, R12 ;  /* 0x0000000a0e147c25 */ /* 0x000fc8000f8e000c */
[----:B------:R-:W-:Y:S02]  /*0f90*/  IMAD.IADD R10, R21, 0x1, R10 ;  /* 0x00000001150a7824 */ /* 0x000fe400078e020a */
[----:B------:R-:W1:Y:S01]  /*0fa0*/  @!P5 LDC.64 R4, c[0x0][0x210] ;  /* 0x00008400ff04db82 */ /* 0x000e620000000a00 */
[----:B------:R2:W-:Y:S04]  /*0fb0*/  @P5 STS [R222], RZ ;  /* 0x000000ffde005388 */ /* 0x0005e80000000800 */
[----:B------:R2:W-:Y:S03]  /*0fc0*/  @P5 STS [R222+0x4], RZ ;  /* 0x000004ffde005388 */ /* 0x0005e60000000800 */
[----:B------:R-:W3:Y:S01]  /*0fd0*/  @!P4 LDC.64 R2, c[0x0][0x210] ;  /* 0x00008400ff02cb82 */ /* 0x000ee20000000a00 */
[----:B------:R2:W-:Y:S01]  /*0fe0*/  @P5 STS.64 [R222+0x8], RZ ;  /* 0x000008ffde005388 */ /* 0x0005e20000000a00 */
[----:B-1----:R-:W-:-:S04]  /*0ff0*/  @!P5 LEA R4, P2, R20, R4, 0x1 ;  /* 0x000000041404d211 */ /* 0x002fc800078408ff */
[C---:B------:R-:W-:Y:S02]  /*1000*/  @!P5 LEA.HI.X R5, R20.reuse, R5, R10, 0x1, P2 ;  /* 0x000000051405d211 */ /* 0x040fe400010f0c0a */
[----:B---3--:R-:W-:-:S03]  /*1010*/  @!P4 LEA R2, P2, R20, R2, 0x1 ;  /* 0x000000021402c211 */ /* 0x008fc600078408ff */
[----:B------:R-:W-:Y:S01]  /*1020*/  @!PT LDS RZ, [RZ] ;  /* 0x00000000fffff984 */ /* 0x000fe20000000800 */
[----:B------:R-:W-:Y:S01]  /*1030*/  @!PT LDS RZ, [RZ] ;  /* 0x00000000fffff984 */ /* 0x000fe20000000800 */
[----:B------:R-:W-:Y:S01]  /*1040*/  @!PT LDS RZ, [RZ] ;  /* 0x00000000fffff984 */ /* 0x000fe20000000800 */
[----:B------:R2:W-:Y:S01]  /*1050*/  @!P5 LDGSTS.E.BYPASS.LTC128B.128 [R222], desc[UR22][R4.64] ;  /* 0x0000000004dedfae */ /* 0x0005e2000b901d56 */
[----:B------:R-:W-:-:S03]  /*1060*/  @!P4 LEA.HI.X R3, R20, R3, R10, 0x1, P2 ;  /* 0x000000031403c211 */ /* 0x000fc600010f0c0a */
[----:B------:R2:W-:Y:S04]  /*1070*/  @P4 STS.128 [R222+0x2000], RZ ;  /* 0x002000ffde004388 */ /* 0x0005e80000000c00 */
[----:B------:R-:W-:Y:S01]  /*1080*/  @!PT LDS RZ, [RZ] ;  /* 0x00000000fffff984 */ /* 0x000fe20000000800 */
[----:B------:R-:W-:Y:S01]  /*1090*/  @!PT LDS RZ, [RZ] ;  /* 0x00000000fffff984 */ /* 0x000fe20000000800 */
[----:B------:R-:W-:Y:S01]  /*10a0*/  @!PT LDS RZ, [RZ] ;  /* 0x00000000fffff984 */ /* 0x000fe20000000800 */
[----:B------:R2:W-:Y:S04]  /*10b0*/  @!P4 LDGSTS.E.BYPASS.LTC128B.128 [R222+0x2000], desc[UR22][R2.64+0x40] ;  /* 0x0200004002decfae */ /* 0x0005e8000b901d56 */
[----:B------:R2:W-:Y:S01]  /*10c0*/  @P3 STS.128 [R222+0x4000], RZ ;  /* 0x004000ffde003388 */ /* 0x0005e20000000c00 */
[----:B------:R-:W-:Y:S05]  /*10d0*/  @P3 BRA `(.L_x_63) ;  /* 0x00000000001c3947 */ /* 0x000fea0003800000 */
[----:B------:R-:W-:Y:S02]  /*10e0*/  ULDC.64 UR10, c[0x0][0x210] ;  /* 0x00008400000a7ab9 */ /* 0x000fe40000000a00 */
[----:B--2---:R-:W-:-:S04]  /*10f0*/  LEA R2, P2, R20, UR10, 0x1 ;  /* 0x0000000a14027c11 */ /* 0x004fc8000f8408ff */
[----:B------:R-:W-:-:S05]  /*1100*/  LEA.HI.X R3, R20, UR11, R10, 0x1, P2 ;  /* 0x0000000b14037c11 */ /* 0x000fca00090f0c0a */
[----:B------:R-:W-:Y:S01]  /*1110*/  @!PT LDS RZ, [RZ] ;  /* 0x00000000fffff984 */ /* 0x000fe20000000800 */
[----:B------:R-:W-:Y:S01]  /*1120*/  @!PT LDS RZ, [RZ] ;  /* 0x00000000fffff984 */ /* 0x000fe20000000800 */
[----:B------:R-:W-:Y:S01]  /*1130*/  @!PT LDS RZ, [RZ] ;  /* 0x00000000fffff984 */ /* 0x000fe20000000800 */
[----:B------:R1:W-:Y:S04]  /*1140*/  LDGSTS.E.BYPASS.LTC128B.128 [R222+0x4000], desc[UR22][R2.64+0x80] ;  /* 0x0400008002de7fae */ /* 0x0003e8000b901d56 */
.L_x_63:
[----:B------:R-:W-:Y:S05]  /*1150*/  BSYNC B0 ;  /* 0x0000000000007941 */ /* 0x000fea0003800000 */
.L_x_62:
[----:B------:R-:W-:Y:S01]  /*1160*/  SHF.R.S32.HI R20, RZ, 0x4, R16 ;  /* 0x00000004ff147819 */ /* 0x000fe20000011410 */
[----:B------:R-:W-:Y:S01]  /*1170*/  BSSY B0, `(.L_x_64) ;  /* 0x000002c000007945 */ /* 0x000fe20003800000 */
[----:B------:R-:W-:Y:S01]  /*1180*/  ISETP.GE.AND P5, PT, R18, UR12, PT ;  /* 0x0000000c12007c0c */ /* 0x000fe2000bfa6270 */
[----:B------:R-:W-:Y:S01]  /*1190*/  IMAD.IADD R0, R124, 0x1, -R0 ;  /* 0x000000017c007824 */ /* 0x000fe200078e0a00 */
[----:B------:R-:W-:Y:S01]  /*11a0*/  LEA.HI R19, R16, R20, RZ, 0x1 ;  /* 0x0000001410137211 */ /* 0x000fe200078f08ff */
[----:B------:R-:W-:Y:S01]  /*11b0*/  VIADD R21, R18, 0x60 ;  /* 0x0000006012157836 */ /* 0x000fe20000000000 */
[----:B------:R-:W-:Y:S09]  /*11c0*/  @P1 BRA `(.L_x_65) ;  /* 0x0000000000981947 */ /* 0x000ff20003800000 */
[----:B------:R-:W-:Y:S01]  /*11d0*/  ULDC UR5, c[0x0][0x2d0] ;  /* 0x0000b40000057ab9 */ /* 0x000fe20000000800 */
[----:B------:R-:W-:Y:S01]  /*11e0*/  IADD3 R18, P1, R14, 0x20, RZ ;  /* 0x000000200e127810 */ /* 0x000fe20007f3e0ff */
[----:B------:R-:W-:Y:S01]  /*11f0*/  ULDC.64 UR10, c[0x0][0x240] ;  /* 0x00009000000a7ab9 */ /* 0x000fe20000000a00 */
[----:B------:R-:W-:Y:S01]  /*1200*/  ISETP.GE.AND P4, PT, R42, UR5, PT ;  /* 0x000000052a007c0c */ /* 0x000fe2000bf86270 */
[----:B------:R-:W-:Y:S01]  /*1210*/  IMAD.MOV.U32 R22, RZ, RZ, R6 ;  /* 0x000000ffff167224 */ /* 0x000fe200078e0006 */
[----:B------:R-:W-:Y:S01]  /*1220*/  ISETP.GE.AND P3, PT, R41, UR5, PT ;  /* 0x0000000529007c0c */ /* 0x000fe2000bf66270 */
[----:B------:R-:W-:Y:S01]  /*1230*/  IMAD.X R10, RZ, RZ, R15, P1 ;  /* 0x000000ffff0a7224 */ /* 0x000fe200008e060f */
[----:B------:R-:W-:Y:S01]  /*1240*/  ISETP.GE.AND P1, PT, R40, UR5, PT ;  /* 0x0000000528007c0c */ /* 0x000fe2000bf26270 */
[----:B------:R-:W-:Y:S02]  /*1250*/  IMAD.MOV.U32 R23, RZ, RZ, R13 ;  /* 0x000000ffff177224 */ /* 0x000fe400078e000d */
[----:B------:R-:W-:-:S02]  /*1260*/  IMAD R10, R10, UR10, RZ ;  /* 0x0000000a0a0a7c24 */ /* 0x000fc4000f8e02ff */
[----:B------:R-:W-:-:S04]  /*1270*/  IMAD.WIDE.U32 R22, R18, UR10, R22 ;  /* 0x0000000a12167c25 */ /* 0x000fc8000f8e0016 */
[----:B--2---:R-:W2:Y:S01]  /*1280*/  @!P4 LDC.64 R4, c[0x0][0x210] ;  /* 0x00008400ff04cb82 */ /* 0x004ea20000000a00 */
[----:B------:R-:W-:Y:S01]  /*1290*/  IMAD R10, R18, UR11, R10 ;  /* 0x0000000b120a7c24 */ /* 0x000fe2000f8e020a */
[----:B------:R3:W-:Y:S03]  /*12a0*/  @P4 STS.128 [R222+0x800], RZ ;  /* 0x000800ffde004388 */ /* 0x0007e60000000c00 */
[----:B------:R-:W-:-:S03]  /*12b0*/  IMAD.IADD R10, R23, 0x1, R10 ;  /* 0x00000001170a7824 */ /* 0x000fc600078e020a */
[----:B-1----:R-:W1:Y:S01]  /*12c0*/  @!P3 LDC.64 R2, c[0x0][0x210] ;  /* 0x00008400ff02bb82 */ /* 0x002e620000000a00 */
[----:B--2---:R-:W-:-:S04]  /*12d0*/  @!P4 LEA R4, P2, R22, R4, 0x1 ;  /* 0x000000041604c211 */ /* 0x004fc800078408ff */
[C---:B------:R-:W-:Y:S02]  /*12e0*/  @!P4 LEA.HI.X R5, R22.reuse, R5, R10, 0x1, P2 ;  /* 0x000000051605c211 */ /* 0x040fe400010f0c0a */
[----:B-1----:R-:W-:-:S03]  /*12f0*/  @!P3 LEA R2, P2, R22, R2, 0x1 ;  /* 0x000000021602b211 */ /* 0x002fc600078408ff */
[----:B------:R-:W-:Y:S01]  /*1300*/  @!PT LDS RZ, [RZ] ;  /* 0x00000000fffff984 */ /* 0x000fe20000000800 */
[----:B------:R-:W-:Y:S01]  /*1310*/  @!PT LDS RZ, [RZ] ;  /* 0x00000000fffff984 */ /* 0x000fe20000000800 */
[----:B------:R-:W-:Y:S01]  /*1320*/  @!PT LDS RZ, [RZ] ;  /* 0x00000000fffff984 */ /* 0x000fe20000000800 */
[----:B------:R3:W-:Y:S01]  /*1330*/  @!P4 LDGSTS.E.BYPASS.LTC128B.128 [R222+0x800], desc[UR22][R4.64] ;  /* 0x0080000004decfae */ /* 0x0007e2000b901d56 */
        /* <DEDUP_REMOVED lines=9> */
[----:B---3--:R-:W-:-:S04]  /*13d0*/  LEA R2, P1, R22, UR10, 0x1 ;  /* 0x0000000a16027c11 */ /* 0x008fc8000f8208ff */
[----:B------:R-:W-:-:S05]  /*13e0*/  LEA.HI.X R3, R22, UR11, R10, 0x1, P1 ;  /* 0x0000000b16037c11 */ /* 0x000fca00088f0c0a */
[----:B------:R-:W-:Y:S01]  /*13f0*/  @!PT LDS RZ, [RZ] ;  /* 0x00000000fffff984 */ /* 0x000fe20000000800 */
[----:B------:R-:W-:Y:S01]  /*1400*/  @!PT LDS RZ, [RZ] ;  /* 0x00000000fffff984 */ /* 0x000fe20000000800 */
[----:B------:R-:W-:Y:S01]  /*1410*/  @!PT LDS RZ, [RZ] ;  /* 0x00000000fffff984 */ /* 0x000fe20000000800 */
[----:B------:R4:W-:Y:S04]  /*1420*/  LDGSTS.E.BYPASS.LTC128B.128 [R222+0x4800], desc[UR22][R2.64+0x80] ;  /* 0x0480008002de7fae */ /* 0x0009e8000b901d56 */
.L_x_65:
[----:B------:R-:W-:Y:S05]  /*1430*/  BSYNC B0 ;  /* 0x0000000000007941 */ /* 0x000fea0003800000 */
.L_x_64:
[----:B------:R-:W-:Y:S01]  /*1440*/  LOP3.LUT R10, R19, 0xfffffffe, RZ, 0xc0, !PT ;  /* 0xfffffffe130a7812 */ /* 0x000fe200078ec0ff */
[----:B------:R-:W-:Y:S01]  /*1450*/  BSSY B0, `(.L_x_66) ;  /* 0x000002e000007945 */ /* 0x000fe20003800000 */
[----:B-1234-:R-:W-:Y:S02]  /*1460*/  SHF.R.S32.HI R2, RZ, 0x1f, R0 ;  /* 0x0000001fff027819 */ /* 0x01efe40000011400 */
[----:B------:R-:W-:Y:S01]  /*1470*/  ISETP.GE.AND P4, PT, R21, UR14, PT ;  /* 0x0000000e15007c0c */ /* 0x000fe2000bf86270 */
[----:B------:R-:W-:Y:S01]  /*1480*/  IMAD.IADD R10, R20, 0x1, -R10 ;  /* 0x00000001140a7824 */ /* 0x000fe200078e0a0a */
[----:B------:R-:W-:Y:S02]  /*1490*/  LEA.HI R0, R2, R0, RZ, 0x2 ;  /* 0x0000000002007211 */ /* 0x000fe400078f10ff */
[----:B------:R-:W-:Y:S02]  /*14a0*/  LOP3.LUT R16, R16, 0xfffffff0, RZ, 0xc0, !PT ;  /* 0xfffffff010107812 */ /* 0x000fe400078ec0ff */
[----:B------:R-:W-:Y:S01]  /*14b0*/  LOP3.LUT R17, R17, 0xfffffff8, RZ, 0xc0, !PT ;  /* 0xfffffff811117812 */ /* 0x000fe200078ec0ff */
[----:B------:R-:W-:Y:S06]  /*14c0*/  @P0 BRA `(.L_x_67) ;  /* 0x0000000000980947 */ /* 0x000fec0003800000 */
        /* <DEDUP_REMOVED lines=11> */
[----:B------:R-:W1:Y:S01]  /*1580*/  @!P3 LDC.64 R4, c[0x0][0x210] ;  /* 0x00008400ff04bb82 */ /* 0x000e620000000a00 */
[----:B------:R-:W-:Y:S01]  /*1590*/  IMAD R18, R19, UR11, R18 ;  /* 0x0000000b13127c24 */ /* 0x000fe2000f8e0212 */
[----:B------:R2:W-:Y:S03]  /*15a0*/  @P3 STS.128 [R222+0x1000], RZ ;  /* 0x001000ffde003388 */ /* 0x0005e60000000c00 */
[----:B------:R-:W-:-:S03]  /*15b0*/  IMAD.IADD R18, R21, 0x1, R18 ;  /* 0x0000000115127824 */ /* 0x000fc600078e0212 */
[----:B------:R-:W3:Y:S01]  /*15c0*/  @!P2 LDC.64 R2, c[0x0][0x210] ;  /* 0x00008400ff02ab82 */ /* 0x000ee20000000a00 */
[----:B-1----:R-:W-:-:S04]  /*15d0*/  @!P3 LEA R4, P1, R20, R4, 0x1 ;  /* 0x000000041404b211 */ /* 0x002fc800078208ff */
[C---:B------:R-:W-:Y:S02]  /*15e0*/  @!P3 LEA.HI.X R5, R20.reuse, R5, R18, 0x1, P1 ;  /* 0x000000051405b211 */ /* 0x040fe400008f0c12 */
[----:B---3--:R-:W-:-:S03]  /*15f0*/  @!P2 LEA R2, P1, R20, R2, 0x1 ;  /* 0x000000021402a211 */ /* 0x008fc600078208ff */
        /* <DEDUP_REMOVED lines=19> */
.L_x_67:
[----:B------:R-:W-:Y:S05]  /*1730*/  BSYNC B0 ;  /* 0x0000000000007941 */ /* 0x000fea0003800000 */
.L_x_66:
[----:B------:R-:W-:Y:S04]  /*1740*/  BSSY B0, `(.L_x_68) ;  /* 0x0000028000007945 */ /* 0x000fe80003800000 */
[----:B------:R-:W-:Y:S05]  /*1750*/  @P4 BRA `(.L_x_69) ;  /* 0x0000000000984947 */ /* 0x000fea0003800000 */
        /* <DEDUP_REMOVED lines=38> */
.L_x_69:
[----:B------:R-:W-:Y:S05]  /*19c0*/  BSYNC B0 ;  /* 0x0000000000007941 */ /* 0x000fea0003800000 */
.L_x_68:
[C---:B------:R-:W-:Y:S01]  /*19d0*/  IMAD.IADD R123, R124.reuse, 0x1, -R16 ;  /* 0x000000017c7b7824 */ /* 0x040fe200078e0a10 */
[----:B------:R-:W-:Y:S01]  /*19e0*/  USHF.L.U32 UR26, UR8, 0x6, URZ ;  /* 0x00000006081a7899 */ /* 0x000fe2000800063f */
[----:B--23--:R-:W-:Y:S01]  /*19f0*/  IMAD.IADD R4, R124, 0x1, -R17 ;  /* 0x000000017c047824 */ /* 0x00cfe200078e0a11 */
[----:B------:R-:W-:Y:S01]  /*1a00*/  USHF.L.U64.HI UR25, UR8, 0x6, UR9 ;  /* 0x0000000608197899 */ /* 0x000fe20008010209 */
[----:B------:R-:W-:Y:S01]  /*1a10*/  IMAD.IADD R227, R225, 0x1, R226 ;  /* 0x00000001e1e37824 */ /* 0x000fe200078e02e2 */
[----:B------:R-:W-:Y:S01]  /*1a20*/  LEA.HI R6, R123, R123, RZ, 0x1 ;  /* 0x0000007b7b067211 */ /* 0x000fe200078f08ff */
[----:B------:R-:W-:Y:S01]  /*1a30*/  USHF.R.S32.HI UR28, URZ, 0x1f, UR18 ;  /* 0x0000001f3f1c7899 */ /* 0x000fe20008011412 */
[----:B------:R-:W-:Y:S01]  /*1a40*/  IMAD.U32 R120, RZ, RZ, UR26 ;  /* 0x0000001aff787e24 */ /* 0x000fe2000f8e00ff */
[----:B------:R-:W-:Y:S01]  /*1a50*/  UIMAD UR5, UR25, UR18, URZ ;  /* 0x00000012190572a4 */ /* 0x000fe2000f8e023f */
[----:B-1--4-:R-:W-:Y:S01]  /*1a60*/  SHF.R.S32.HI R2, RZ, 0x1, R6 ;  /* 0x00000001ff027819 */ /* 0x012fe20000011406 */
[----:B------:R-:W-:Y:S01]  /*1a70*/  IMAD.MOV.U32 R226, RZ, RZ, R224 ;  /* 0x000000ffffe27224 */ /* 0x000fe200078e00e0 */
[----:B------:R-:W-:Y:S01]  /*1a80*/  SHF.R.S32.HI R7, RZ, 0x1f, R6 ;  /* 0x0000001fff077819 */ /* 0x000fe20000011406 */
[----:B------:R-:W-:Y:S01]  /*1a90*/  UIMAD UR5, UR28, UR26, UR5 ;  /* 0x0000001a1c0572a4 */ /* 0x000fe2000f8e0205 */
[----:B------:R-:W-:Y:S01]  /*1aa0*/  LEA.HI R15, R4, R4, RZ, 0x1 ;  /* 0x00000004040f7211 */ /* 0x000fe200078f08ff */
[----:B------:R-:W-:Y:S01]  /*1ab0*/  IMAD.WIDE.U32 R16, R120, UR18, R226 ;  /* 0x0000001278107c25 */ /* 0x000fe2000f8e00e2 */
[----:B------:R-:W-:Y:S01]  /*1ac0*/  LEA.HI R7, R7, R2, RZ, 0x2 ;  /* 0x0000000207077211 */ /* 0x000fe200078f10ff */
[----:B------:R-:W-:Y:S01]  /*1ad0*/  BSSY B0, `(.L_x_70) ;  /* 0x000002e000007945 */ /* 0x000fe20003800000 */
[----:B------:R-:W-:Y:S01]  /*1ae0*/  SHF.R.S32.HI R5, RZ, 0x2, R0 ;  /* 0x00000002ff057819 */ /* 0x000fe20000011400 */
[----:B------:R-:W-:Y:S01]  /*1af0*/  VIADD R13, R17, UR5 ;  /* 0x00000005110d7c36 */ /* 0x000fe20008000000 */
[----:B------:R-:W-:-:S02]  /*1b00*/  SHF.R.S32.HI R12, RZ, 0x1f, R123 ;  /* 0x0000001fff0c7819 */ /* 0x000fc4000001147b */
[----:B------:R-:W-:Y:S02]  /*1b10*/  LOP3.LUT R6, R6, 0x7fffffe, RZ, 0xc0, !PT ;  /* 0x07fffffe06067812 */ /* 0x000fe400078ec0ff */
[----:B------:R-:W-:Y:S02]  /*1b20*/  LOP3.LUT R14, R15, 0x7fffffe, RZ, 0xc0, !PT ;  /* 0x07fffffe0f0e7812 */ /* 0x000fe400078ec0ff */
[----:B------:R-:W-:Y:S02]  /*1b30*/  LOP3.LUT R0, R7, 0xfffffffc, RZ, 0xc0, !PT ;  /* 0xfffffffc07007812 */ /* 0x000fe400078ec0ff */
[----:B------:R-:W-:Y:S01]  /*1b40*/  LEA R3, R9, UR21, 0x4 ;  /* 0x0000001509037c11 */ /* 0x000fe2000f8e20ff */
[----:B------:R-:W-:Y:S01]  /*1b50*/  IMAD.IADD R14, R4, 0x1, -R14 ;  /* 0x00000001040e7824 */ /* 0x000fe200078e0a0e */
[----:B------:R-:W-:Y:S01]  /*1b60*/  LEA.HI R12, R12, R123, RZ, 0x3 ;  /* 0x0000007b0c0c7211 */ /* 0x000fe200078f18ff */
[----:B------:R-:W-:Y:S01]  /*1b70*/  IMAD.IADD R123, R123, 0x1, -R6 ;  /* 0x000000017b7b7824 */ /* 0x000fe200078e0a06 */
[----:B------:R-:W-:Y:S01]  /*1b80*/  ISETP.GE.AND P0, PT, R8, UR12, PT ;  /* 0x0000000c08007c0c */ /* 0x000fe2000bf06270 */
[----:B------:R-:W-:Y:S01]  /*1b90*/  IMAD.IADD R2, R2, 0x1, -R0 ;  /* 0x0000000102027824 */ /* 0x000fe200078e0a00 */
[----:B------:R-:W-:Y:S01]  /*1ba0*/  IADD3 R3, R3, 0x1, R5 ;  /* 0x0000000103037810 */ /* 0x000fe20007ffe005 */
[----:B------:R-:W-:Y:S10]  /*1bb0*/  @P6 BRA `(.L_x_71) ;  /* 0x00000000007c6947 */ /* 0x000ff40003800000 */
[----:B------:R-:W-:Y:S02]  /*1bc0*/  ULDC UR5, c[0x0][0x2d0] ;  /* 0x0000b40000057ab9 */ /* 0x000fe40000000800 */
[----:B------:R-:W-:Y:S02]  /*1bd0*/  ISETP.GE.AND P4, PT, R42, UR5, PT ;  /* 0x000000052a007c0c */ /* 0x000fe4000bf86270 */
[----:B------:R-:W-:Y:S02]  /*1be0*/  ISETP.GE.AND P3, PT, R41, UR5, PT ;  /* 0x0000000529007c0c */ /* 0x000fe4000bf66270 */
[----:B------:R-:W-:-:S09]  /*1bf0*/  ISETP.GE.AND P1, PT, R40, UR5, PT ;  /* 0x0000000528007c0c */ /* 0x000fd2000bf26270 */
[----:B------:R-:W1:Y:S01]  /*1c00*/  @!P4 LDC.64 R6, c[0x0][0x218] ;  /* 0x00008600ff06cb82 */ /* 0x000e620000000a00 */
[----:B------:R2:W-:Y:S04]  /*1c10*/  @P4 STS [R222+0x6000], RZ ;  /* 0x006000ffde004388 */ /* 0x0005e80000000800 */
        /* <DEDUP_REMOVED lines=25> */
.L_x_71:
[----:B------:R-:W-:Y:S05]  /*1db0*/  BSYNC B0 ;  /* 0x0000000000007941 */ /* 0x000fea0003800000 */
.L_x_70:
[----:B------:R-:W-:Y:S01]  /*1dc0*/  USHF.L.U64.HI UR5, UR8, 0x5, UR9 ;  /* 0x0000000508057899 */ /* 0x000fe20008010209 */
[----:B------:R-:W-:Y:S01]  /*1dd0*/  BSSY B0, `(.L_x_72) ;  /* 0x0000023000007945 */ /* 0x000fe20003800000 */
[----:B------:R-:W-:Y:S01]  /*1de0*/  USHF.L.U32 UR13, UR8, 0x5, URZ ;  /* 0x00000005080d7899 */ /* 0x000fe2000800063f */
[----:B------:R-:W-:Y:S02]  /*1df0*/  SHF.R.S32.HI R0, RZ, 0x1, R15 ;  /* 0x00000001ff007819 */ /* 0x000fe4000001140f */
[----:B------:R-:W-:Y:S09]  /*1e00*/  @P0 BRA `(.L_x_73) ;  /* 0x00000000007c0947 */ /* 0x000ff20003800000 */
[----:B------:R-:W-:Y:S01]  /*1e10*/  ULDC UR10, c[0x0][0x2d0] ;  /* 0x0000b400000a7ab9 */ /* 0x000fe20000000800 */
[----:B------:R-:W-:Y:S02]  /*1e20*/  IADD3 R16, P0, R16, UR13, RZ ;  /* 0x0000000d10107c10 */ /* 0x000fe4000ff1e0ff */
[----:B------:R-:W-:Y:S02]  /*1e30*/  ISETP.GE.AND P3, PT, R42, UR10, PT ;  /* 0x0000000a2a007c0c */ /* 0x000fe4000bf66270 */
[----:B------:R-:W-:Y:S02]  /*1e40*/  ISETP.GE.AND P2, PT, R41, UR10, PT ;  /* 0x0000000a29007c0c */ /* 0x000fe4000bf46270 */
[----:B------:R-:W-:Y:S02]  /*1e50*/  IADD3.X R13, R13, UR5, RZ, P0, !PT ;  /* 0x000000050d0d7c10 */ /* 0x000fe400087fe4ff */
[----:B------:R-:W-:-:S07]  /*1e60*/  ISETP.GE.AND P0, PT, R40, UR10, PT ;  /* 0x0000000a28007c0c */ /* 0x000fce000bf06270 */
[----:B--2---:R-:W2:Y:S01]  /*1e70*/  @!P3 LDC.64 R6, c[0x0][0x218] ;  /* 0x00008600ff06bb82 */ /* 0x004ea20000000a00 */
[----:B------:R3:W-:Y:S07]  /*1e80*/  @P3 STS.128 [R222+0x6800], RZ ;  /* 0x006800ffde003388 */ /* 0x0007ee0000000c00 */
        /* <DEDUP_REMOVED lines=23> */
.L_x_73:
[----:B------:R-:W-:Y:S05]  /*2000*/  BSYNC B0 ;  /* 0x0000000000007941 */ /* 0x000fea0003800000 */
.L_x_72:
[----:B------:R-:W0:Y:S01]  /*2010*/  LDGDEPBAR ;  /* 0x00000000000079af */ /* 0x000e220000000000 */
[----:B-1234-:R-:W-:Y:S01]  /*2020*/  IMAD.SHL.U32 R4, R0, 0x40, RZ ;  /* 0x0000004000047824 */ /* 0x01efe200078e00ff */
[----:B------:R-:W-:Y:S01]  /*2030*/  LEA R14, R10, R14, 0x3 ;  /* 0x0000000e0a0e7211 */ /* 0x000fe200078e18ff */
[----:B------:R-:W-:Y:S01]  /*2040*/  IMAD.SHL.U32 R12, R12, 0x20, RZ ;  /* 0x000000200c0c7824 */ /* 0x000fe200078e00ff */
[----:B------:R-:W-:Y:S01]  /*2050*/  USHF.L.U64.HI UR21, UR6, 0x6, UR7 ;  /* 0x0000000606157899 */ /* 0x000fe20008010207 */
[----:B------:R-:W-:Y:S01]  /*2060*/  IMAD.SHL.U32 R5, R2, 0x40, RZ ;  /* 0x0000004002057824 */ /* 0x000fe200078e00ff */
[----:B------:R-:W-:Y:S01]  /*2070*/  LOP3.LUT R4, R4, 0xc0, RZ, 0xc0, !PT ;  /* 0x000000c004047812 */ /* 0x000fe200078ec0ff */
[----:B------:R-:W-:Y:S01]  /*2080*/  IMAD.SHL.U32 R11, R11, 0x8, RZ ;  /* 0x000000080b0b7824 */ /* 0x000fe200078e00ff */
[----:B------:R-:W-:Y:S01]  /*2090*/  LOP3.LUT R122, R12, 0xffffff00, RZ, 0xc0, !PT ;  /* 0xffffff000c7a7812 */ /* 0x000fe200078ec0ff */
[----:B------:R-:W-:Y:S01]  /*20a0*/  IMAD.SHL.U32 R10, R10, 0x8, RZ ;  /* 0x000000080a0a7824 */ /* 0x000fe200078e00ff */
[----:B------:R-:W-:Y:S01]  /*20b0*/  LOP3.LUT R5, R5, 0xc0, RZ, 0xc0, !PT ;  /* 0x000000c005057812 */ /* 0x000fe200078ec0ff */
[----:B------:R-:W-:Y:S01]  /*20c0*/  USHF.L.U32 UR27, UR6, 0x6, URZ ;  /* 0x00000006061b7899 */ /* 0x000fe2000800063f */
[----:B------:R-:W-:Y:S01]  /*20d0*/  LOP3.LUT R11, R4, 0x8, R11, 0xf8, !PT ;  /* 0x00000008040b7812 */ /* 0x000fe200078ef80b */
[----:B------:R-:W-:Y:S01]  /*20e0*/  IMAD R9, R9, 0x200, R122 ;  /* 0x0000020009097824 */ /* 0x000fe200078e027a */
[----:B------:R-:W-:Y:S01]  /*20f0*/  SHF.R.U32.HI R4, RZ, 0x3, R4 ;  /* 0x00000003ff047819 */ /* 0x000fe20000011604 */
[----:B------:R-:W-:Y:S01]  /*2100*/  UIMAD UR10, UR21, UR18, URZ ;  /* 0x00000012150a72a4 */ /* 0x000fe2000f8e023f */
[----:B------:R-:W-:Y:S01]  /*2110*/  LOP3.LUT R10, R5, 0x8, R10, 0xf8, !PT ;  /* 0x00000008050a7812 */ /* 0x000fe200078ef80a */
[----:B------:R-:W-:Y:S01]  /*2120*/  BSSY B0, `(.L_x_74) ;  /* 0x0000039000007945 */ /* 0x000fe20003800000 */
[----:B------:R-:W-:Y:S01]  /*2130*/  SHF.R.U32.HI R121, RZ, 0x3, R5 ;  /* 0x00000003ff797819 */ /* 0x000fe20000011605 */
[----:B------:R-:W-:Y:S01]  /*2140*/  UIMAD UR10, UR28, UR27, UR10 ;  /* 0x0000001b1c0a72a4 */ /* 0x000fe2000f8e020a */
[----:B------:R-:W-:Y:S01]  /*2150*/  LOP3.LUT R11, R11, R4, RZ, 0x3c, !PT ;  /* 0x000000040b0b7212 */ /* 0x000fe200078e3cff */
[----:B------:R-:W-:Y:S01]  /*2160*/  IMAD.U32 R4, RZ, RZ, UR24 ;  /* 0x00000018ff047e24 */ /* 0x000fe2000f8e00ff */
[----:B------:R-:W-:Y:S01]  /*2170*/  IADD3 R249, R235, R248, RZ ;  /* 0x000000f8ebf97210 */ /* 0x000fe20007ffe0ff */
[----:B------:R-:W-:-:S04]  /*2180*/  DEPBAR.LE SB0, 0x0 ;  /* 0x000080000000791a */ /* 0x000fc80000000000 */
[----:B------:R-:W-:Y:S01]  /*2190*/  BAR.SYNC.DEFER_BLOCKING 0x0 ;  /* 0x0000000000007b1d */ /* 0x000fe20000010000 */
[----:B------:R-:W-:Y:S01]  /*21a0*/  LOP3.LUT R121, R10, R121, RZ, 0x3c, !PT ;  /* 0x000000790a797212 */ /* 0x000fe200078e3cff */
[----:B------:R-:W-:Y:S01]  /*21b0*/  IMAD.U32 R10, RZ, RZ, UR18 ;  /* 0x00000012ff0a7e24 */ /* 0x000fe2000f8e00ff */
[----:B------:R-:W-:Y:S01]  /*21c0*/  MOV R248, R234 ;  /* 0x000000ea00f87202 */ /* 0x000fe20000000f00 */
[----:B------:R-:W-:Y:S01]  /*21d0*/  IMAD.U32 R216, R14, 0x20, R11 ;  /* 0x000000200ed87824 */ /* 0x000fe200078e000b */
[----:B------:R-:W-:Y:S02]  /*21e0*/  LEA R9, R123, R9, 0x5 ;  /* 0x000000097b097211 */ /* 0x000fe400078e28ff */
[----:B------:R-:W-:Y:S01]  /*21f0*/  IADD3 R3, R4, -UR17, R3 ;  /* 0x8000001104037c10 */ /* 0x000fe2000fffe003 */
[----:B------:R-:W-:Y:S01]  /*2200*/  IMAD.WIDE.U32 R10, R10, UR27, R248 ;  /* 0x0000001b0a0a7c25 */ /* 0x000fe2000f8e00f8 */
[----:B------:R-:W-:-:S03]  /*2210*/  ISETP.GE.AND P0, PT, R8, UR12, PT ;  /* 0x0000000c08007c0c */ /* 0x000fc6000bf06270 */
[----:B------:R-:W-:Y:S02]  /*2220*/  IMAD.IADD R217, R121, 0x1, R9 ;  /* 0x0000000179d97824 */ /* 0x000fe400078e0209 */
[----:B------:R-:W-:Y:S02]  /*2230*/  VIADD R8, R11, UR10 ;  /* 0x0000000a0b087c36 */ /* 0x000fe40008000000 */
[----:B------:R-:W-:Y:S01]  /*2240*/  VIADD R3, R3, UR20 ;  /* 0x0000001403037c36 */ /* 0x000fe20008000000 */
[----:B------:R-:W-:Y:S01]  /*2250*/  LEA R217, R217, UR4, 0x1 ;  /* 0x00000004d9d97c11 */ /* 0x000fe2000f8e08ff */
[----:B------:R1:W-:Y:S04]  /*2260*/  @P5 STS [R222+0x9000], RZ ;  /* 0x009000ffde005388 */ /* 0x0003e80000000800 */
[----:B------:R1:W-:Y:S04]  /*2270*/  @P5 STS [R222+0x9004], RZ ;  /* 0x009004ffde005388 */ /* 0x0003e80000000800 */
[----:B------:R1:W-:Y:S04]  /*2280*/  @P5 STS.64 [R222+0x9008], RZ ;  /* 0x009008ffde005388 */ /* 0x0003e80000000a00 */
[----:B------:R1:W-:Y:S04]  /*2290*/  @P5 STS.128 [R222+0xa000], RZ ;  /* 0x00a000ffde005388 */ /* 0x0003e80000000c00 */
[----:B------:R1:W-:Y:S01]  /*22a0*/  @P5 STS.128 [R222+0xb000], RZ ;  /* 0x00b000ffde005388 */ /* 0x0003e20000000c00 */
[----:B------:R-:W-:Y:S05]  /*22b0*/  @P5 BRA `(.L_x_75) ;  /* 0x00000000007c5947 */ /* 0x000fea0003800000 */
[----:B------:R-:W-:Y:S02]  /*22c0*/  ULDC UR10, c[0x0][0x2d0] ;  /* 0x0000b400000a7ab9 */ /* 0x000fe40000000800 */
[----:B------:R-:W-:Y:S02]  /*22d0*/  ISETP.GE.AND P4, PT, R42, UR10, PT ;  /* 0x0000000a2a007c0c */ /* 0x000fe4000bf86270 */
[----:B------:R-:W-:Y:S02]  /*22e0*/  ISETP.GE.AND P3, PT, R41, UR10, PT ;  /* 0x0000000a29007c0c */ /* 0x000fe4000bf66270 */
[----:B------:R-:W-:-:S09]  /*22f0*/  ISETP.GE.AND P1, PT, R40, UR10, PT ;  /* 0x0000000a28007c0c */ /* 0x000fd2000bf26270 */
[----:B------:R-:W2:Y:S01]  /*2300*/  @!P4 LDC.64 R6, c[0x0][0x220] ;  /* 0x00008800ff06cb82 */ /* 0x000ea20000000a00 */
[----:B------:R3:W-:Y:S04]  /*2310*/  @P4 STS [R222+0x9000], RZ ;  /* 0x009000ffde004388 */ /* 0x0007e80000000800 */
[----:B------:R3:W-:Y:S03]  /*2320*/  @P4 STS [R222+0x9004], RZ ;  /* 0x009004ffde004388 */ /* 0x0007e60000000800 */
[----:B------:R-:W4:Y:S01]  /*2330*/  @!P3 LDC.64 R4, c[0x0][0x220] ;  /* 0x00008800ff04bb82 */ /* 0x000f220000000a00 */
[----:B------:R3:W-:Y:S01]  /*2340*/  @P4 STS.64 [R222+0x9008], RZ ;  /* 0x009008ffde004388 */ /* 0x0007e20000000a00 */
[----:B--2---:R-:W-:-:S04]  /*2350*/  @!P4 LEA R6, P5, R10, R6, 0x1 ;  /* 0x000000060a06c211 */ /* 0x004fc800078a08ff */
[C---:B------:R-:W-:Y:S02]  /*2360*/  @!P4 LEA.HI.X R7, R10.reuse, R7, R8, 0x1, P5 ;  /* 0x000000070a07c211 */ /* 0x040fe400028f0c08 */
[----:B----4-:R-:W-:-:S03]  /*2370*/  @!P3 LEA R4, P2, R10, R4, 0x1 ;  /* 0x000000040a04b211 */ /* 0x010fc600078408ff */
        /* <DEDUP_REMOVED lines=19> */
.L_x_75:
[----:B------:R-:W-:Y:S05]  /*24b0*/  BSYNC B0 ;  /* 0x0000000000007941 */ /* 0x000fea0003800000 */
.L_x_74:
[----:B------:R4:W-:Y:S01]  /*24c0*/  @P0 STS.128 [R222+0x9800], RZ ;  /* 0x009800ffde000388 */ /* 0x0009e20000000c00 */
[----:B------:R-:W-:Y:S01]  /*24d0*/  USHF.L.U64.HI UR12, UR6, 0x5, UR7 ;  /* 0x00000005060c7899 */ /* 0x000fe20008010207 */
[----:B------:R-:W-:Y:S01]  /*24e0*/  BSSY B0, `(.L_x_76) ;  /* 0x0000025000007945 */ /* 0x000fe20003800000 */
[----:B------:R-:W-:Y:S01]  /*24f0*/  USHF.L.U32 UR20, UR6, 0x5, URZ ;  /* 0x0000000506147899 */ /* 0x000fe2000800063f */
[----:B------:R4:W-:Y:S01]  /*2500*/  @P0 STS.128 [R222+0xa800], RZ ;  /* 0x00a800ffde000388 */ /* 0x0009e20000000c00 */
[----:B------:R-:W-:-:S03]  /*2510*/  LEA R216, R216, UR4, 0x1 ;  /* 0x00000004d8d87c11 */ /* 0x000fc6000f8e08ff */
[----:B------:R4:W-:Y:S01]  /*2520*/  @P0 STS.128 [R222+0xb800], RZ ;  /* 0x00b800ffde000388 */ /* 0x0009e20000000c00 */
[----:B------:R-:W-:Y:S06]  /*2530*/  @P0 BRA `(.L_x_77) ;  /* 0x00000000007c0947 */ /* 0x000fec0003800000 */
[----:B------:R-:W-:Y:S01]  /*2540*/  ULDC UR10, c[0x0][0x2d0] ;  /* 0x0000b400000a7ab9 */ /* 0x000fe20000000800 */
[----:B------:R-:W-:Y:S02]  /*2550*/  IADD3 R9, P0, R10, UR20, RZ ;  /* 0x000000140a097c10 */ /* 0x000fe4000ff1e0ff */
[----:B------:R-:W-:Y:S02]  /*2560*/  ISETP.GE.AND P3, PT, R42, UR10, PT ;  /* 0x0000000a2a007c0c */ /* 0x000fe4000bf66270 */
[----:B------:R-:W-:Y:S02]  /*2570*/  ISETP.GE.AND P2, PT, R41, UR10, PT ;  /* 0x0000000a29007c0c */ /* 0x000fe4000bf46270 */
[----:B------:R-:W-:Y:S02]  /*2580*/  IADD3.X R8, R8, UR12, RZ, P0, !PT ;  /* 0x0000000c08087c10 */ /* 0x000fe400087fe4ff */
[----:B------:R-:W-:-:S07]  /*2590*/  ISETP.GE.AND P0, PT, R40, UR10, PT ;  /* 0x0000000a28007c0c */ /* 0x000fce000bf06270 */
[----:B---3--:R-:W3:Y:S01]  /*25a0*/  @!P3 LDC.64 R6, c[0x0][0x220] ;  /* 0x00008800ff06bb82 */ /* 0x008ee20000000a00 */
[----:B------:R1:W-:Y:S07]  /*25b0*/  @P3 STS.128 [R222+0x9800], RZ ;  /* 0x009800ffde003388 */ /* 0x0003ee0000000c00 */
[----:B--2---:R-:W2:Y:S01]  /*25c0*/  @!P2 LDC.64 R4, c[0x0][0x220] ;  /* 0x00008800ff04ab82 */ /* 0x004ea20000000a00 */
[----:B---3--:R-:W-:-:S04]  /*25d0*/  @!P3 LEA R6, P4, R9, R6, 0x1 ;  /* 0x000000060906b211 */ /* 0x008fc800078808ff */
[C---:B------:R-:W-:Y:S02]  /*25e0*/  @!P3 LEA.HI.X R7, R9.reuse, R7, R8, 0x1, P4 ;  /* 0x000000070907b211 */ /* 0x040fe400020f0c08 */
[----:B--2---:R-:W-:-:S03]  /*25f0*/  @!P2 LEA R4, P1, R9, R4, 0x1 ;  /* 0x000000040904a211 */ /* 0x004fc600078208ff */
        /* <DEDUP_REMOVED lines=13> */
[----:B-1----:R-:W-:-:S04]  /*26d0*/  LEA R4, P0, R9, UR10, 0x1 ;  /* 0x0000000a09047c11 */ /* 0x002fc8000f8008ff */
[----:B------:R-:W-:-:S05]  /*26e0*/  LEA.HI.X R5, R9, UR11, R8, 0x1, P0 ;  /* 0x0000000b09057c11 */ /* 0x000fca00080f0c08 */
[----:B------:R-:W-:Y:S01]  /*26f0*/  @!PT LDS RZ, [RZ] ;  /* 0x00000000fffff984 */ /* 0x000fe20000000800 */
[----:B------:R-:W-:Y:S01]  /*2700*/  @!PT LDS RZ, [RZ] ;  /* 0x00000000fffff984 */ /* 0x000fe20000000800 */
[----:B------:R-:W-:Y:S01]  /*2710*/  @!PT LDS RZ, [RZ] ;  /* 0x00000000fffff984 */ /* 0x000fe20000000800 */
[----:B------:R1:W-:Y:S04]  /*2720*/  LDGSTS.E.BYPASS.LTC128B.128 [R222+0xb800], desc[UR22][R4.64+0x80] ;  /* 0x0b80008004de7fae */ /* 0x0003e8000b901d56 */
.L_x_77:
[----:B------:R-:W-:Y:S05]  /*2730*/  BSYNC B0 ;  /* 0x0000000000007941 */ /* 0x000fea0003800000 */
.L_x_76:
[----:B------:R-:W-:Y:S01]  /*2740*/  LDSM.16.M88.4 R64, [R217+0x1000] ;  /* 0x00100000d940783b */ /* 0x000fe20000000200 */
[----:B------:R-:W-:Y:S01]  /*2750*/  LOP3.LUT P0, RZ, R0, 0x2, RZ, 0xc0, !PT ;  /* 0x0000000200ff7812 */ /* 0x000fe2000780c0ff */
[----:B------:R-:W-:Y:S01]  /*2760*/  IMAD.MOV.U32 R0, RZ, RZ, 0x10 ;  /* 0x00000010ff007424 */ /* 0x000fe200078e00ff */
[----:B------:R-:W-:Y:S01]  /*2770*/  LOP3.LUT P1, RZ, R2, 0x2, RZ, 0xc0, !PT ;  /* 0x0000000202ff7812 */ /* 0x000fe2000782c0ff */
[----:B------:R-:W1:Y:S01]  /*2780*/  LDSM.16.M88.4 R96, [R216+0x6c00] ;  /* 0x006c0000d860783b */ /* 0x000e620000000200 */
[----:B------:R-:W-:Y:S01]  /*2790*/  IMAD.SHL.U32 R221, R124, 0x2, RZ ;  /* 0x000000027cdd7824 */ /* 0x000fe200078e00ff */
[----:B------:R-:W-:Y:S01]  /*27a0*/  VIMNMX R220, R3, UR24, PT ;  /* 0x0000001803dc7c48 */ /* 0x000fe2000bfe0100 */
[----:B------:R-:W-:Y:S01]  /*27b0*/  UISETP.GE.AND UP0, UPT, UR19, 0x2, UPT ;  /* 0x000000021300788c */ /* 0x000fe2000bf06270 */
[----:B------:R-:W5:Y:S01]  /*27c0*/  LDSM.16.M88.4 R88, [R216+0x6000] ;  /* 0x00600000d858783b */ /* 0x000f620000000200 */
[C---:B------:R-:W-:Y:S01]  /*27d0*/  SEL R2, R0.reuse, 0xfffffff0, !P0 ;  /* 0xfffffff000027807 */ /* 0x040fe20004000000 */
[----:B------:R-:W-:Y:S01]  /*27e0*/  IMAD R122, R123, 0x20, R122 ;  /* 0x000000207b7a7824 */ /* 0x000fe200078e027a */
[----:B------:R-:W-:Y:S01]  /*27f0*/  SEL R0, R0, 0xfffffff0, !P1 ;  /* 0xfffffff000007807 */ /* 0x000fe20004800000 */
[----:B------:R-:W4:Y:S01]  /*2800*/  LDSM.16.M88.4 R80, [R216+0x6400] ;  /* 0x00640000d850783b */ /* 0x000f220000000200 */
[----:B------:R-:W-:Y:S01]  /*2810*/  LOP3.LUT R221, R221, 0x6, RZ, 0xc0, !PT ;  /* 0x00000006dddd7812 */ /* 0x000fe200078ec0ff */
[----:B------:R-:W-:-:S02]  /*2820*/  IMAD R213, R2, 0x2, R216 ;  /* 0x0000000202d57824 */ /* 0x000fc400078e02d8 */
[----:B------:R-:W4:Y:S01]  /*2830*/  LDSM.16.M88.4 R72, [R216+0x6800] ;  /* 0x00680000d848783b */ /* 0x000f220000000200 */
[----:B------:R-:W-:Y:S02]  /*2840*/  IMAD R215, R0, 0x2, R217 ;  /* 0x0000000200d77824 */ /* 0x000fe400078e02d9 */
[----:B------:R-:W-:Y:S01]  /*2850*/  IMAD.U32 R2, RZ, RZ, UR18 ;  /* 0x00000012ff027e24 */ /* 0x000fe2000f8e00ff */
[----:B------:R-:W4:Y:S03]  /*2860*/  LDSM.16.M88.4 R60, [R217] ;  /* 0x00000000d93c783b */ /* 0x000f260000000200 */
[----:B------:R-:W-:Y:S01]  /*2870*/  IMAD R2, R2, 0x40, R221 ;  /* 0x0000004002027824 */ /* 0x000fe200078e02dd */
[----:B------:R-:W-:Y:S04]  /*2880*/  LDSM.16.M88.4 R56, [R215+0x1000] ;  /* 0x00100000d738783b */ /* 0x000fe80000000200 */
[----:B------:R-:W4:Y:S04]  /*2890*/  LDSM.16.M88.4 R36, [R213+0x6c00] ;  /* 0x006c0000d524783b */ /* 0x000f280000000200 */
[----:B------:R-:W4:Y:S04]  /*28a0*/  LDSM.16.M88.4 R52, [R213+0x6000] ;  /* 0x00600000d534783b */ /* 0x000f280000000200 */
[----:B------:R-:W-:Y:S04]  /*28b0*/  LDSM.16.M88.4 R48, [R213+0x6400] ;  /* 0x00640000d530783b */ /* 0x000fe80000000200 */
[----:B------:R-:W-:Y:S04]  /*28c0*/  LDSM.16.M88.4 R44, [R213+0x6800] ;  /* 0x00680000d52c783b */ /* 0x000fe80000000200 */
[----:B------:R-:W4:Y:S01]  /*28d0*/  LDSM.16.M88.4 R32, [R215] ;  /* 0x00000000d720783b */ /* 0x000f220000000200 */
[C---:B-123--:R-:W-:Y:S03]  /*28e0*/  HMMA.16816.F32 R4, R64.reuse, R96, RZ ;  /* 0x000000604004723c */ /* 0x04efe600000018ff */
[----:B------:R-:W-:Y:S03]  /*28f0*/  LDSM.16.M88.4 R112, [R217+0x3000] ;  /* 0x00300000d970783b */ /* 0x000fe60000000200 */
[C---:B-----5:R-:W-:Y:S01]  /*2900*/  HMMA.16816.F32 R28, R64.reuse, R88, RZ ;  /* 0x00000058401c723c */ /* 0x060fe200000018ff */
[----:B------:R-:W-:Y:S04]  /*2910*/  LDSM.16.M88.4 R108, [R216+0x7000] ;  /* 0x00700000d86c783b */ /* 0x000fe80000000200 */
[----:B------:R-:W-:Y:S01]  /*2920*/  LDSM.16.M88.4 R116, [R217+0x2000] ;  /* 0x00200000d974783b */ /* 0x000fe20000000200 */
[C---:B----4-:R-:W-:Y:S03]  /*2930*/  HMMA.16816.F32 R20, R64.reuse, R80, RZ ;  /* 0x000000504014723c */ /* 0x050fe600000018ff */
[----:B------:R-:W-:Y:S03]  /*2940*/  LDSM.16.M88.4 R104, [R216+0x7400] ;  /* 0x00740000d868783b */ /* 0x000fe60000000200 */
[C---:B------:R-:W-:Y:S01]  /*2950*/  HMMA.16816.F32 R12, R64.reuse, R72, RZ ;  /* 0x00000048400c723c */ /* 0x040fe200000018ff */
[----:B------:R-:W-:Y:S04]  /*2960*/  LDSM.16.M88.4 R100, [R216+0x7800] ;  /* 0x00780000d864783b */ /* 0x000fe80000000200 */
[----:B------:R-:W0:Y:S01]  /*2970*/  LDGDEPBAR ;  /* 0x00000000000079af */ /* 0x000e220000000000 */
[C---:B------:R-:W-:Y:S06]  /*2980*/  HMMA.16816.F32 R24, R64.reuse, R90, RZ ;  /* 0x0000005a4018723c */ /* 0x040fec00000018ff */
[C---:B------:R-:W-:Y:S06]  /*2990*/  HMMA.16816.F32 R16, R64.reuse, R82, RZ ;  /* 0x000000524010723c */ /* 0x040fec00000018ff */
[----:B------:R-:W-:Y:S06]  /*29a0*/  HMMA.16816.F32 R8, R64, R74, RZ ;  /* 0x0000004a4008723c */ /* 0x000fec00000018ff */
[C---:B------:R-:W-:Y:S06]  /*29b0*/  HMMA.16816.F32 R92, R60.reuse, R88, RZ ;  /* 0x000000583c5c723c */ /* 0x040fec00000018ff */
[C---:B------:R-:W-:Y:S06]  /*29c0*/  HMMA.16816.F32 R84, R60.reuse, R80, RZ ;  /* 0x000000503c54723c */ /* 0x040fec00000018ff */
[C---:B------:R-:W-:Y:S06]  /*29d0*/  HMMA.16816.F32 R76, R60.reuse, R72, RZ ;  /* 0x000000483c4c723c */ /* 0x040fec00000018ff */
[C---:B------:R-:W-:Y:S06]  /*29e0*/  HMMA.16816.F32 R88, R60.reuse, R90, RZ ;  /* 0x0000005a3c58723c */ /* 0x040fec00000018ff */
[C---:B------:R-:W-:Y:S06]  /*29f0*/  HMMA.16816.F32 R80, R60.reuse, R82, RZ ;  /* 0x000000523c50723c */ /* 0x040fec00000018ff */
[C---:B------:R-:W-:Y:S06]  /*2a00*/  HMMA.16816.F32 R72, R60.reuse, R74, RZ ;  /* 0x0000004a3c48723c */ /* 0x040fec00000018ff */
[----:B------:R-:W-:Y:S06]  /*2a10*/  HMMA.16816.F32 R68, R60, R96, RZ ;  /* 0x000000603c44723c */ /* 0x000fec00000018ff */
[-C--:B------:R-:W-:Y:S06]  /*2a20*/  HMMA.16816.F32 R64, R64, R98.reuse, RZ ;  /* 0x000000624040723c */ /* 0x080fec00000018ff */
[----:B------:R-:W-:Y:S01]  /*2a30*/  HMMA.16816.F32 R60, R60, R98, RZ ;  /* 0x000000623c3c723c */ /* 0x000fe200000018ff */
[----:B------:R-:W1:Y:S05]  /*2a40*/  LDSM.16.M88.4 R96, [R216+0x7c00] ;  /* 0x007c0000d860783b */ /* 0x000e6a0000000200 */
[C---:B------:R-:W-:Y:S06]  /*2a50*/  HMMA.16816.F32 R4, R56.reuse, R36, R4 ;  /* 0x000000243804723c */ /* 0x040fec0000001804 */
[C---:B------:R-:W-:Y:S06]  /*2a60*/  HMMA.16816.F32 R28, R56.reuse, R52, R28 ;  /* 0x00000034381c723c */ /* 0x040fec000000181c */
[----:B------:R-:W-:Y:S06]  /*2a70*/  HMMA.16816.F32 R24, R56, R54, R24 ;  /* 0x000000363818723c */ /* 0x000fec0000001818 */
[C---:B------:R-:W-:Y:S06]  /*2a80*/  HMMA.16816.F32 R92, R32.reuse, R52, R92 ;  /* 0x00000034205c723c */ /* 0x040fec000000185c */
[C---:B------:R-:W-:Y:S06]  /*2a90*/  HMMA.16816.F32 R84, R32.reuse, R48, R84 ;  /* 0x000000302054723c */ /* 0x040fec0000001854 */
[C---:B------:R-:W-:Y:S06]  /*2aa0*/  HMMA.16816.F32 R76, R32.reuse, R44, R76 ;  /* 0x0000002c204c723c */ /* 0x040fec000000184c */
[C---:B------:R-:W-:Y:S06]  /*2ab0*/  HMMA.16816.F32 R68, R32.reuse, R36, R68 ;  /* 0x000000242044723c */ /* 0x040fec0000001844 */
[C---:B------:R-:W-:Y:S01]  /*2ac0*/  HMMA.16816.F32 R88, R32.reuse, R54, R88 ;  /* 0x000000362058723c */ /* 0x040fe20000001858 */
[----:B------:R-:W-:Y:S05]  /*2ad0*/  LDSM.16.M88.4 R52, [R215+0x3000] ;  /* 0x00300000d734783b */ /* 0x000fea0000000200 */
[C---:B------:R-:W-:Y:S06]  /*2ae0*/  HMMA.16816.F32 R80, R32.reuse, R50, R80 ;  /* 0x000000322050723c */ /* 0x040fec0000001850 */
[C---:B------:R-:W-:Y:S06]  /*2af0*/  HMMA.16816.F32 R72, R32.reuse, R46, R72 ;  /* 0x0000002e2048723c */ /* 0x040fec0000001848 */
[----:B------:R-:W-:Y:S01]  /*2b00*/  HMMA.16816.F32 R60, R32, R38, R60 ;  /* 0x00000026203c723c */ /* 0x000fe2000000183c */
[----:B------:R-:W2:Y:S05]  /*2b10*/  LDSM.16.M88.4 R32, [R213+0x7c00] ;  /* 0x007c0000d520783b */ /* 0x000eaa0000000200 */
[C---:B------:R-:W-:Y:S06]  /*2b20*/  HMMA.16816.F32 R20, R56.reuse, R48, R20 ;  /* 0x000000303814723c */ /* 0x040fec0000001814 */
[C---:B------:R-:W-:Y:S01]  /*2b30*/  HMMA.16816.F32 R16, R56.reuse, R50, R16 ;  /* 0x000000323810723c */ /* 0x040fe20000001810 */
[----:B------:R-:W-:Y:S05]  /*2b40*/  LDSM.16.M88.4 R48, [R213+0x7000] ;  /* 0x00700000d530783b */ /* 0x000fea0000000200 */
[C---:B------:R-:W-:Y:S06]  /*2b50*/  HMMA.16816.F32 R12, R56.reuse, R44, R12 ;  /* 0x0000002c380c723c */ /* 0x040fec000000180c */
[C---:B------:R-:W-:Y:S01]  /*2b60*/  HMMA.16816.F32 R8, R56.reuse, R46, R8 ;  /* 0x0000002e3808723c */ /* 0x040fe20000001808 */
[----:B------:R-:W-:Y:S05]  /*2b70*/  LDSM.16.M88.4 R44, [R213+0x7400] ;  /* 0x00740000d52c783b */ /* 0x000fea0000000200 */
[----:B------:R-:W-:Y:S01]  /*2b80*/  HMMA.16816.F32 R64, R56, R38, R64 ;  /* 0x000000263840723c */ /* 0x000fe20000001840 */
[----:B------:R-:W3:Y:S04]  /*2b90*/  LDSM.16.M88.4 R56, [R215+0x2000] ;  /* 0x00200000d738783b */ /* 0x000ee80000000200 */
[----:B------:R-:W4:Y:S01]  /*2ba0*/  LDSM.16.M88.4 R36, [R213+0x7800] ;  /* 0x00780000d524783b */ /* 0x000f220000000200 */
[----:B-1----:R-:W-:Y:S06]  /*2bb0*/  HMMA.16816.F32 R4, R112, R96, R4 ;  /* 0x000000607004723c */ /* 0x002fec0000001804 */
[-C--:B------:R-:W-:Y:S06]  /*2bc0*/  HMMA.16816.F32 R88, R116, R110.reuse, R88 ;  /* 0x0000006e7458723c */ /* 0x080fec0000001858 */
[C---:B------:R-:W-:Y:S06]  /*2bd0*/  HMMA.16816.F32 R24, R112.reuse, R110, R24 ;  /* 0x0000006e7018723c */ /* 0x040fec0000001818 */
[C---:B------:R-:W-:Y:S06]  /*2be0*/  HMMA.16816.F32 R20, R112.reuse, R104, R20 ;  /* 0x000000687014723c */ /* 0x040fec0000001814 */
[----:B------:R-:W-:Y:S06]  /*2bf0*/  HMMA.16816.F32 R16, R112, R106, R16 ;  /* 0x0000006a7010723c */ /* 0x000fec0000001810 */
[C---:B------:R-:W-:Y:S06]  /*2c00*/  HMMA.16816.F32 R84, R116.reuse, R104, R84 ;  /* 0x000000687454723c */ /* 0x040fec0000001854 */
[----:B------:R-:W-:Y:S06]  /*2c10*/  HMMA.16816.F32 R80, R116, R106, R80 ;  /* 0x0000006a7450723c */ /* 0x000fec0000001850 */
[C---:B------:R-:W-:Y:S06]  /*2c20*/  HMMA.16816.F32 R12, R112.reuse, R100, R12 ;  /* 0x00000064700c723c */ /* 0x040fec000000180c */
[C---:B------:R-:W-:Y:S06]  /*2c30*/  HMMA.16816.F32 R8, R112.reuse, R102, R8 ;  /* 0x000000667008723c */ /* 0x040fec0000001808 */
[----:B------:R-:W-:Y:S06]  /*2c40*/  HMMA.16816.F32 R64, R112, R98, R64 ;  /* 0x000000627040723c */ /* 0x000fec0000001840 */
[C---:B------:R-:W-:Y:S06]  /*2c50*/  HMMA.16816.F32 R76, R116.reuse, R100, R76 ;  /* 0x00000064744c723c */ /* 0x040fec000000184c */
[C---:B------:R-:W-:Y:S01]  /*2c60*/  HMMA.16816.F32 R72, R116.reuse, R102, R72 ;  /* 0x000000667448723c */ /* 0x040fe20000001848 */
[----:B------:R-:W-:Y:S05]  /*2c70*/  LDSM.16.M88.4 R100, [R217+0x5000] ;  /* 0x00500000d964783b */ /* 0x000fea0000000200 */
[C---:B------:R-:W-:Y:S06]  /*2c80*/  HMMA.16816.F32 R68, R116.reuse, R96, R68 ;  /* 0x000000607444723c */ /* 0x040fec0000001844 */
[----:B------:R-:W-:Y:S01]  /*2c90*/  HMMA.16816.F32 R60, R116, R98, R60 ;  /* 0x00000062743c723c */ /* 0x000fe2000000183c */
[----:B------:R-:W-:Y:S05]  /*2ca0*/  LDSM.16.M88.4 R96, [R216+0x8000] ;  /* 0x00800000d860783b */ /* 0x000fea0000000200 */
[----:B--2---:R-:W-:Y:S01]  /*2cb0*/  HMMA.16816.F32 R104, R52, R32, R4 ;  /* 0x000000203468723c */ /* 0x004fe20000001804 */
[----:B------:R-:W1:Y:S05]  /*2cc0*/  LDSM.16.M88.4 R4, [R217+0x4000] ;  /* 0x00400000d904783b */ /* 0x000e6a0000000200 */
[-C--:B------:R-:W-:Y:S06]  /*2cd0*/  HMMA.16816.F32 R28, R112, R108.reuse, R28 ;  /* 0x0000006c701c723c */ /* 0x080fec000000181c */
[----:B------:R-:W-:Y:S01]  /*2ce0*/  HMMA.16816.F32 R92, R116, R108, R92 ;  /* 0x0000006c745c723c */ /* 0x000fe2000000185c */
[----:B------:R-:W2:Y:S05]  /*2cf0*/  LDSM.16.M88.4 R108, [R216+0x8400] ;  /* 0x00840000d86c783b */ /* 0x000eaa0000000200 */
[-C--:B---3--:R-:W-:Y:S06]  /*2d00*/  HMMA.16816.F32 R88, R56, R50.reuse, R88 ;  /* 0x000000323858723c */ /* 0x088fec0000001858 */
[C---:B------:R-:W-:Y:S06]  /*2d10*/  HMMA.16816.F32 R24, R52.reuse, R50, R24 ;  /* 0x000000323418723c */ /* 0x040fec0000001818 */
[C---:B------:R-:W-:Y:S06]  /*2d20*/  HMMA.16816.F32 R20, R52.reuse, R44, R20 ;  /* 0x0000002c3414723c */ /* 0x040fec0000001814 */
[C---:B------:R-:W-:Y:S06]  /*2d30*/  HMMA.16816.F32 R16, R52.reuse, R46, R16 ;  /* 0x0000002e3410723c */ /* 0x040fec0000001810 */
[C---:B----4-:R-:W-:Y:S06]  /*2d40*/  HMMA.16816.F32 R12, R52.reuse, R36, R12 ;  /* 0x00000024340c723c */ /* 0x050fec000000180c */
[----:B------:R-:W-:Y:S06]  /*2d50*/  HMMA.16816.F32 R8, R52, R38, R8 ;  /* 0x000000263408723c */ /* 0x000fec0000001808 */
[C---:B------:R-:W-:Y:S06]  /*2d60*/  HMMA.16816.F32 R84, R56.reuse, R44, R84 ;  /* 0x0000002c3854723c */ /* 0x040fec0000001854 */
[C---:B------:R-:W-:Y:S01]  /*2d70*/  HMMA.16816.F32 R80, R56.reuse, R46, R80 ;  /* 0x0000002e3850723c */ /* 0x040fe20000001850 */
[----:B------:R-:W-:Y:S05]  /*2d80*/  LDSM.16.M88.4 R44, [R213+0x8000] ;  /* 0x00800000d52c783b */ /* 0x000fea0000000200 */
[C---:B------:R-:W-:Y:S06]  /*2d90*/  HMMA.16816.F32 R76, R56.reuse, R36, R76 ;  /* 0x00000024384c723c */ /* 0x040fec000000184c */
[----:B------:R-:W-:Y:S01]  /*2da0*/  HMMA.16816.F32 R72, R56, R38, R72 ;  /* 0x000000263848723c */ /* 0x000fe20000001848 */
[----:B------:R-:W3:Y:S05]  /*2db0*/  LDSM.16.M88.4 R36, [R215+0x4000] ;  /* 0x00400000d724783b */ /* 0x000eea0000000200 */
[-C--:B------:R-:W-:Y:S06]  /*2dc0*/  HMMA.16816.F32 R28, R52, R48.reuse, R28 ;  /* 0x00000030341c723c */ /* 0x080fec000000181c */
[----:B------:R-:W-:Y:S01]  /*2dd0*/  HMMA.16816.F32 R112, R56, R48, R92 ;  /* 0x000000303870723c */ /* 0x000fe2000000185c */
[----:B------:R-:W4:Y:S04]  /*2de0*/  LDSM.16.M88.4 R48, [R215+0x5000] ;  /* 0x00500000d730783b */ /* 0x000f280000000200 */
[----:B------:R-:W-:Y:S01]  /*2df0*/  LDSM.16.M88.4 R92, [R216+0x8c00] ;  /* 0x008c0000d85c783b */ /* 0x000fe20000000200 */
[----:B------:R-:W-:Y:S03]  /*2e00*/  HMMA.16816.F32 R64, R52, R34, R64 ;  /* 0x000000223440723c */ /* 0x000fe60000001840 */
[----:B------:R-:W5:Y:S03]  /*2e10*/  LDSM.16.M88.4 R52, [R216+0x8800] ;  /* 0x00880000d834783b */ /* 0x000f660000000200 */
[C---:B------:R-:W-:Y:S06]  /*2e20*/  HMMA.16816.F32 R68, R56.reuse, R32, R68 ;  /* 0x000000203844723c */ /* 0x040fec0000001844 */
[----:B------:R-:W-:Y:S06]  /*2e30*/  HMMA.16816.F32 R60, R56, R34, R60 ;  /* 0x00000022383c723c */ /* 0x000fec000000183c */
[-C--:B-1----:R-:W-:Y:S06]  /*2e40*/  HMMA.16816.F32 R88, R4, R98.reuse, R88 ;  /* 0x000000620458723c */ /* 0x082fec0000001858 */
[----:B------:R-:W-:Y:S01]  /*2e50*/  HMMA.16816.F32 R32, R100, R98, R24 ;  /* 0x000000626420723c */ /* 0x000fe20000001818 */
[----:B------:R-:W1:Y:S05]  /*2e60*/  LDSM.16.M88.4 R24, [R213+0x8400] ;  /* 0x00840000d518783b */ /* 0x000e6a0000000200 */
[-C--:B--2---:R-:W-:Y:S06]  /*2e70*/  HMMA.16816.F32 R84, R4, R108.reuse, R84 ;  /* 0x0000006c0454723c */ /* 0x084fec0000001854 */
[----:B------:R-:W-:Y:S06]  /*2e80*/  HMMA.16816.F32 R20, R100, R108, R20 ;  /* 0x0000006c6414723c */ /* 0x000fec0000001814 */
[-C--:B---3--:R-:W-:Y:S06]  /*2e90*/  HMMA.16816.F32 R88, R36, R46.reuse, R88 ;  /* 0x0000002e2458723c */ /* 0x088fec0000001858 */
[----:B----4-:R-:W-:Y:S06]  /*2ea0*/  HMMA.16816.F32 R32, R48, R46, R32 ;  /* 0x0000002e3020723c */ /* 0x010fec0000001820 */
[----:B-----5:R-:W-:Y:S01]  /*2eb0*/  HMMA.16816.F32 R12, R100, R52, R12 ;  /* 0x00000034640c723c */ /* 0x020fe2000000180c */
[----:B------:R-:W-:Y:S01]  /*2ec0*/  IMAD.U32 R46, RZ, RZ, UR24 ;  /* 0x00000018ff2e7e24 */ /* 0x000fe2000f8e00ff */
[----:B------:R-:W-:Y:S01]  /*2ed0*/  UMOV UR24, UR18 ;  /* 0x0000001200187c82 */ /* 0x000fe20008000000 */
[----:B------:R-:W-:-:S03]  /*2ee0*/  VIADD R47, R2, 0x1 ;  /* 0x00000001022f7836 */ /* 0x000fc60000000000 */
[----:B------:R-:W-:Y:S01]  /*2ef0*/  HMMA.16816.F32 R8, R100, R54, R8 ;  /* 0x000000366408723c */ /* 0x000fe20000001808 */
[C-C-:B------:R-:W-:Y:S02]  /*2f00*/  VIADDMNMX R219, R3.reuse, 0x8, R46.reuse, PT ;  /* 0x0000000803db7846 */ /* 0x140fe4000380012e */
[C-C-:B------:R-:W-:Y:S02]  /*2f10*/  VIADDMNMX R218, R3.reuse, 0x40, R46.reuse, PT ;  /* 0x0000004003da7846 */ /* 0x140fe4000380012e */
[----:B------:R-:W-:Y:S01]  /*2f20*/  VIADDMNMX R3, R3, 0x48, R46, PT ;  /* 0x0000004803037846 */ /* 0x000fe2000380012e */
[----:B------:R-:W-:Y:S01]  /*2f30*/  HMMA.16816.F32 R76, R4, R52, R76 ;  /* 0x00000034044c723c */ /* 0x000fe2000000184c */
[----:B------:R-:W-:Y:S01]  /*2f40*/  VIADD R46, R2, 0x8 ;  /* 0x00000008022e7836 */ /* 0x000fe20000000000 */
[C---:B------:R-:W-:Y:S02]  /*2f50*/  ISETP.GE.AND P2, PT, R47.reuse, R220, PT ;  /* 0x000000dc2f00720c */ /* 0x040fe40003f46270 */
[----:B------:R-:W-:-:S02]  /*2f60*/  ISETP.GE.AND P3, PT, R47, R219, PT ;  /* 0x000000db2f00720c */ /* 0x000fc40003f66270 */
[C---:B------:R-:W-:Y:S01]  /*2f70*/  HMMA.16816.F32 R72, R4.reuse, R54, R72 ;  /* 0x000000360448723c */ /* 0x040fe20000001848 */
[----:B------:R-:W2:Y:S01]  /*2f80*/  LDSM.16.M88.4 R52, [R213+0x8800] ;  /* 0x00880000d534783b */ /* 0x000ea20000000200 */
[C---:B------:R-:W-:Y:S02]  /*2f90*/  ISETP.GE.AND P4, PT, R46.reuse, R220, PT ;  /* 0x000000dc2e00720c */ /* 0x040fe40003f86270 */
[----:B------:R-:W-:Y:S02]  /*2fa0*/  ISETP.GE.AND P5, PT, R46, R219, PT ;  /* 0x000000db2e00720c */ /* 0x000fe40003fa6270 */
[----:B------:R-:W-:Y:S01]  /*2fb0*/  HMMA.16816.F32 R80, R4, R110, R80 ;  /* 0x0000006e0450723c */ /* 0x000fe20000001850 */
[----:B------:R-:W-:Y:S02]  /*2fc0*/  FSEL R88, R88, -INF , !P4 ;  /* 0xff80000058587808 */ /* 0x000fe40006000000 */
[C---:B------:R-:W-:Y:S02]  /*2fd0*/  ISETP.GE.AND P6, PT, R46.reuse, R218, PT ;  /* 0x000000da2e00720c */ /* 0x040fe40003fc6270 */
[----:B------:R-:W-:Y:S01]  /*2fe0*/  ISETP.GE.AND P4, PT, R46, R3, PT ;  /* 0x000000032e00720c */ /* 0x000fe20003f86270 */
[----:B-1----:R-:W-:Y:S01]  /*2ff0*/  HMMA.16816.F32 R84, R36, R24, R84 ;  /* 0x000000182454723c */ /* 0x002fe20000001854 */
[----:B------:R-:W-:-:S02]  /*3000*/  FSEL R46, R90, -INF , !P5 ;  /* 0xff8000005a2e7808 */ /* 0x000fc40006800000 */
[----:B------:R-:W-:Y:S01]  /*3010*/  FSEL R56, R32, -INF , !P6 ;  /* 0xff80000020387808 */ /* 0x000fe20007000000 */
[----:B------:R-:W-:Y:S01]  /*3020*/  VIADD R32, R2, 0x11 ;  /* 0x0000001102207836 */ /* 0x000fe20000000000 */
[----:B------:R-:W-:Y:S01]  /*3030*/  FSEL R57, R34, -INF , !P4 ;  /* 0xff80000022397808 */ /* 0x000fe20006000000 */
[----:B------:R-:W-:Y:S01]  /*3040*/  HMMA.16816.F32 R16, R100, R110, R16 ;  /* 0x0000006e6410723c */ /* 0x000fe20000001810 */
[C---:B------:R-:W-:Y:S02]  /*3050*/  ISETP.GE.AND P1, PT, R47.reuse, R218, PT ;  /* 0x000000da2f00720c */ /* 0x040fe40003f26270 */
[----:B------:R-:W-:-:S03]  /*3060*/  ISETP.GE.AND P0, PT, R47, R3, PT ;  /* 0x000000032f00720c */ /* 0x000fc60003f06270 */
[----:B------:R-:W-:Y:S06]  /*3070*/  HMMA.16816.F32 R20, R48, R24, R20 ;  /* 0x000000183014723c */ /* 0x000fec0000001814 */
[----:B------:R-:W-:Y:S01]  /*3080*/  HMMA.16816.F32 R80, R36, R26, R80 ;  /* 0x0000001a2450723c */ /* 0x000fe20000001850 */
[----:B------:R-:W-:-:S05]  /*3090*/  VIADD R24, R2, 0x9 ;  /* 0x0000000902187836 */ /* 0x000fca0000000000 */
[C---:B------:R-:W-:Y:S01]  /*30a0*/  ISETP.GE.AND P5, PT, R24.reuse, R218, PT ;  /* 0x000000da1800720c */ /* 0x040fe20003fa6270 */
[----:B------:R-:W-:Y:S01]  /*30b0*/  HMMA.16816.F32 R28, R100, R96, R28 ;  /* 0x00000060641c723c */ /* 0x000fe2000000181c */
[----:B------:R-:W-:Y:S02]  /*30c0*/  ISETP.GE.AND P6, PT, R24, R220, PT ;  /* 0x000000dc1800720c */ /* 0x000fe40003fc6270 */
[----:B------:R-:W-:Y:S01]  /*30d0*/  FSEL R58, R33, -INF , !P5 ;  /* 0xff800000213a7808 */ /* 0x000fe20006800000 */
[----:B------:R-:W-:Y:S01]  /*30e0*/  VIADD R33, R2, 0x18 ;  /* 0x0000001802217836 */ /* 0x000fe20000000000 */
[C---:B------:R-:W-:Y:S01]  /*30f0*/  ISETP.GE.AND P4, PT, R24.reuse, R3, PT ;  /* 0x000000031800720c */ /* 0x040fe20003f86270 */
[----:B------:R-:W-:Y:S01]  /*3100*/  HMMA.16816.F32 R16, R48, R26, R16 ;  /* 0x0000001a3010723c */ /* 0x000fe20000001810 */
[----:B------:R-:W-:Y:S01]  /*3110*/  ISETP.GE.AND P5, PT, R24, R219, PT ;  /* 0x000000db1800720c */ /* 0x000fe20003fa6270 */
[----:B------:R-:W-:Y:S01]  /*3120*/  VIADD R24, R2, 0x10 ;  /* 0x0000001002187836 */ /* 0x000fe20000000000 */
[----:B------:R-:W-:-:S02]  /*3130*/  FSEL R47, R35, -INF , !P4 ;  /* 0xff800000232f7808 */ /* 0x000fc40006000000 */
[----:B------:R-:W-:Y:S01]  /*3140*/  FSEL R34, R91, -INF , !P5 ;  /* 0xff8000005b227808 */ /* 0x000fe20006800000 */
[-C--:B--2---:R-:W-:Y:S01]  /*3150*/  HMMA.16816.F32 R76, R36, R52.reuse, R76 ;  /* 0x00000034244c723c */ /* 0x084fe2000000184c */
[----:B------:R-:W-:Y:S02]  /*3160*/  ISETP.GE.AND P5, PT, R24, R220, PT ;  /* 0x000000dc1800720c */ /* 0x000fe40003fa6270 */
[----:B------:R-:W-:Y:S02]  /*3170*/  FSEL R89, R89, -INF , !P6 ;  /* 0xff80000059597808 */ /* 0x000fe40007000000 */
[----:B------:R-:W-:Y:S01]  /*3180*/  FSEL R84, R84, -INF , !P5 ;  /* 0xff80000054547808 */ /* 0x000fe20006800000 */
[----:B------:R-:W-:Y:S01]  /*3190*/  HMMA.16816.F32 R12, R48, R52, R12 ;  /* 0x00000034300c723c */ /* 0x000fe2000000180c */
[C---:B------:R-:W-:Y:S02]  /*31a0*/  ISETP.GE.AND P4, PT, R24.reuse, R219, PT ;  /* 0x000000db1800720c */ /* 0x040fe40003f86270 */
[----:B------:R-:W-:-:S02]  /*31b0*/  ISETP.GE.AND P6, PT, R24, R218, PT ;  /* 0x000000da1800720c */ /* 0x000fc40003fc6270 */
[----:B------:R-:W-:Y:S01]  /*31c0*/  ISETP.GE.AND P5, PT, R24, R3, PT ;  /* 0x000000031800720c */ /* 0x000fe20003fa6270 */
[----:B------:R-:W-:Y:S01]  /*31d0*/  HMMA.16816.F32 R68, R4, R92, R68 ;  /* 0x0000005c0444723c */ /* 0x000fe20000001844 */
[----:B------:R-:W1:Y:S01]  /*31e0*/  LDSM.16.M88.4 R24, [R213+0x8c00] ;  /* 0x008c0000d518783b */ /* 0x000e620000000200 */
[----:B------:R-:W-:Y:S01]  /*31f0*/  FSEL R136, R86, -INF , !P4 ;  /* 0xff80000056887808 */ /* 0x000fe20006000000 */
[----:B------:R-:W-:Y:S01]  /*3200*/  VIADD R52, R2, 0x20 ;  /* 0x0000002002347836 */ /* 0x000fe20000000000 */
[----:B------:R-:W-:Y:S01]  /*3210*/  ISETP.GE.AND P4, PT, R32, R220, PT ;  /* 0x000000dc2000720c */ /* 0x000fe20003f86270 */
[----:B------:R-:W-:-:S04]  /*3220*/  DEPBAR.LE SB0, 0x0 ;  /* 0x000080000000791a */ /* 0x000fc80000000000 */
[----:B------:R-:W-:Y:S01]  /*3230*/  FSEL R22, R22, -INF , !P5 ;  /* 0xff80000016167808 */ /* 0x000fe20006800000 */
[----:B------:R-:W-:Y:S01]  /*3240*/  HMMA.16816.F32 R104, R100, R92, R104 ;  /* 0x0000005c6468723c */ /* 0x000fe20000001868 */
[----:B------:R-:W-:Y:S02]  /*3250*/  ISETP.GE.AND P5, PT, R32, R218, PT ;  /* 0x000000da2000720c */ /* 0x000fe40003fa6270 */
[----:B------:R-:W-:Y:S02]  /*3260*/  FSEL R20, R20, -INF , !P6 ;  /* 0xff80000014147808 */ /* 0x000fe40007000000 */
[----:B------:R-:W-:Y:S01]  /*3270*/  FSEL R85, R85, -INF , !P4 ;  /* 0xff80000055557808 */ /* 0x000fe20006000000 */
[----:B------:R-:W-:Y:S01]  /*3280*/  HMMA.16816.F32 R112, R4, R96, R112 ;  /* 0x000000600470723c */ /* 0x000fe20000001870 */
[C---:B------:R-:W-:Y:S02]  /*3290*/  ISETP.GE.AND P6, PT, R32.reuse, R219, PT ;  /* 0x000000db2000720c */ /* 0x040fe40003fc6270 */
[----:B------:R-:W-:Y:S01]  /*32a0*/  ISETP.GE.AND P4, PT, R32, R3, PT ;  /* 0x000000032000720c */ /* 0x000fe20003f86270 */
[----:B------:R-:W-:Y:S01]  /*32b0*/  VIADD R32, R2, 0x19 ;  /* 0x0000001902207836 */ /* 0x000fe20000000000 */
[----:B------:R-:W-:Y:S01]  /*32c0*/  FSEL R21, R21, -INF , !P5 ;  /* 0xff80000015157808 */ /* 0x000fe20006800000 */
[----:B------:R-:W-:Y:S01]  /*32d0*/  HMMA.16816.F32 R72, R36, R54, R72 ;  /* 0x000000362448723c */ /* 0x000fe20000001848 */
[----:B------:R-:W-:-:S02]  /*32e0*/  ISETP.GE.AND P5, PT, R33, R219, PT ;  /* 0x000000db2100720c */ /* 0x000fc40003fa6270 */
[----:B------:R-:W-:Y:S02]  /*32f0*/  FSEL R23, R23, -INF , !P4 ;  /* 0xff80000017177808 */ /* 0x000fe40006000000 */
[----:B------:R-:W-:Y:S01]  /*3300*/  FSEL R172, R82, -INF , !P5 ;  /* 0xff80000052ac7808 */ /* 0x000fe20006800000 */
[----:B------:R-:W-:Y:S01]  /*3310*/  HMMA.16816.F32 R8, R48, R54, R8 ;  /* 0x000000363008723c */ /* 0x000fe20000001808 */
[----:B------:R-:W-:Y:S02]  /*3320*/  ISETP.GE.AND P4, PT, R33, R220, PT ;  /* 0x000000dc2100720c */ /* 0x000fe40003f86270 */
[----:B------:R-:W-:Y:S02]  /*3330*/  ISETP.GE.AND P5, PT, R32, R218, PT ;  /* 0x000000da2000720c */ /* 0x000fe40003fa6270 */
[----:B------:R-:W-:Y:S01]  /*3340*/  FSEL R35, R80, -INF , !P4 ;  /* 0xff80000050237808 */ /* 0x000fe20006000000 */
[----:B------:R-:W-:Y:S01]  /*3350*/  HMMA.16816.F32 R64, R100, R94, R64 ;  /* 0x0000005e6440723c */ /* 0x000fe20000001840 */
[----:B------:R-:W-:-:S02]  /*3360*/  FSEL R17, R17, -INF , !P5 ;  /* 0xff80000011117808 */ /* 0x000fc40006800000 */
[----:B------:R-:W-:Y:S02]  /*3370*/  ISETP.GE.AND P4, PT, R33, R3, PT ;  /* 0x000000032100720c */ /* 0x000fe40003f86270 */
[----:B------:R-:W-:Y:S01]  /*3380*/  ISETP.GE.AND P5, PT, R32, R219, PT ;  /* 0x000000db2000720c */ /* 0x000fe20003fa6270 */
[----:B------:R-:W-:Y:S01]  /*3390*/  HMMA.16816.F32 R60, R4, R94, R60 ;  /* 0x0000005e043c723c */ /* 0x000fe2000000183c */
[----:B------:R-:W-:Y:S02]  /*33a0*/  FSEL R137, R87, -INF , !P6 ;  /* 0xff80000057897808 */ /* 0x000fe40007000000 */
[----:B------:R-:W-:Y:S02]  /*33b0*/  ISETP.GE.AND P6, PT, R33, R218, PT ;  /* 0x000000da2100720c */ /* 0x000fe40003fc6270 */
[----:B------:R-:W-:Y:S01]  /*33c0*/  FSEL R33, R18, -INF , !P4 ;  /* 0xff80000012217808 */ /* 0x000fe20006000000 */
[----:B-1----:R-:W-:Y:S01]  /*33d0*/  HMMA.16816.F32 R68, R36, R24, R68 ;  /* 0x000000182444723c */ /* 0x002fe20000001844 */
[----:B------:R-:W-:Y:S01]  /*33e0*/  FSEL R173, R83, -INF , !P5 ;  /* 0xff80000053ad7808 */ /* 0x000fe20006800000 */
[----:B------:R-:W-:Y:S01]  /*33f0*/  VIADD R5, R2, 0x30 ;  /* 0x0000003002057836 */ /* 0x000fe20000000000 */
[----:B------:R-:W-:Y:S01]  /*3400*/  ISETP.GE.AND P4, PT, R32, R3, PT ;  /* 0x000000032000720c */ /* 0x000fe20003f86270 */
[----:B------:R-:W-:Y:S01]  /*3410*/  VIADD R4, R2, 0x31 ;  /* 0x0000003102047836 */ /* 0x000fe20000000000 */
[----:B------:R-:W-:Y:S01]  /*3420*/  BAR.SYNC.DEFER_BLOCKING 0x0 ;  /* 0x0000000000007b1d */ /* 0x000fe20000010000 */
[----:B------:R-:W-:Y:S01]  /*3430*/  ISETP.GE.AND P5, PT, R52, R220, PT ;  /* 0x000000dc3400720c */ /* 0x000fe20003fa6270 */
[----:B------:R-:W-:Y:S01]  /*3440*/  HMMA.16816.F32 R28, R48, R44, R28 ;  /* 0x0000002c301c723c */ /* 0x000fe2000000181c */
[----:B------:R-:W-:-:S02]  /*3450*/  FSEL R16, R16, -INF , !P6 ;  /* 0xff80000010107808 */ /* 0x000fc40007000000 */
[----:B------:R-:W-:Y:S02]  /*3460*/  ISETP.GE.AND P6, PT, R32, R220, PT ;  /* 0x000000dc2000720c */ /* 0x000fe40003fc6270 */
[----:B------:R-:W-:Y:S01]  /*3470*/  FSEL R32, R19, -INF , !P4 ;  /* 0xff80000013207808 */ /* 0x000fe20006000000 */
[----:B------:R-:W-:Y:S01]  /*3480*/  VIADD R19, R2, 0x21 ;  /* 0x0000002102137836 */ /* 0x000fe20000000000 */
[----:B------:R-:W-:Y:S01]  /*3490*/  FSEL R174, R76, -INF , !P5 ;  /* 0xff8000004cae7808 */ /* 0x000fe20006800000 */
[----:B------:R-:W-:Y:S01]  /*34a0*/  HMMA.16816.F32 R104, R48, R24, R104 ;  /* 0x000000183068723c */ /* 0x000fe20000001868 */
[C---:B------:R-:W-:Y:S02]  /*34b0*/  ISETP.GE.AND P4, PT, R52.reuse, R219, PT ;  /* 0x000000db3400720c */ /* 0x040fe40003f86270 */
[----:B------:R-:W-:Y:S02]  /*34c0*/  ISETP.GE.AND P5, PT, R52, R3, PT ;  /* 0x000000033400720c */ /* 0x000fe40003fa6270 */
[----:B------:R-:W-:Y:S01]  /*34d0*/  FSEL R18, R81, -INF , !P6 ;  /* 0xff80000051127808 */ /* 0x000fe20007000000 */
[----:B------:R-:W-:Y:S01]  /*34e0*/  HMMA.16816.F32 R112, R36, R44, R112 ;  /* 0x0000002c2470723c */ /* 0x000fe20000001870 */
[----:B------:R-:W-:-:S02]  /*34f0*/  FSEL R201, R78, -INF , !P4 ;  /* 0xff8000004ec97808 */ /* 0x000fc40006000000 */
[----:B------:R-:W-:Y:S01]  /*3500*/  FSEL R183, R14, -INF , !P5 ;  /* 0xff8000000eb77808 */ /* 0x000fe20006800000 */
[----:B------:R-:W-:Y:S01]  /*3510*/  VIADD R14, R2, 0x28 ;  /* 0x00000028020e7836 */ /* 0x000fe20000000000 */
[----:B------:R-:W-:Y:S01]  /*3520*/  ISETP.GE.AND P6, PT, R52, R218, PT ;  /* 0x000000da3400720c */ /* 0x000fe20003fc6270 */
[-C--:B------:R-:W-:Y:S01]  /*3530*/  HMMA.16816.F32 R64, R48, R26.reuse, R64 ;  /* 0x0000001a3040723c */ /* 0x080fe20000001840 */
[C---:B------:R-:W-:Y:S02]  /*3540*/  ISETP.GE.AND P4, PT, R19.reuse, R220, PT ;  /* 0x000000dc1300720c */ /* 0x040fe40003f86270 */
[----:B------:R-:W-:Y:S02]  /*3550*/  ISETP.GE.AND P5, PT, R19, R218, PT ;  /* 0x000000da1300720c */ /* 0x000fe40003fa6270 */
[----:B------:R-:W-:Y:S01]  /*3560*/  FSEL R175, R12, -INF , !P6 ;  /* 0xff8000000caf7808 */ /* 0x000fe20007000000 */
[----:B------:R-:W-:Y:S01]  /*3570*/  VIADD R12, R2, 0x29 ;  /* 0x00000029020c7836 */ /* 0x000fe20000000000 */
[----:B------:R-:W-:Y:S01]  /*3580*/  FSEL R191, R77, -INF , !P4 ;  /* 0xff8000004dbf7808 */ /* 0x000fe20006000000 */
[----:B------:R-:W-:Y:S01]  /*3590*/  HMMA.16816.F32 R60, R36, R26, R60 ;  /* 0x0000001a243c723c */ /* 0x000fe2000000183c */
[----:B------:R-:W-:-:S02]  /*35a0*/  FSEL R176, R13, -INF , !P5 ;  /* 0xff8000000db07808 */ /* 0x000fc40006800000 */
[C---:B------:R-:W-:Y:S02]  /*35b0*/  ISETP.GE.AND P6, PT, R19.reuse, R219, PT ;  /* 0x000000db1300720c */ /* 0x040fe40003fc6270 */
[----:B------:R-:W-:Y:S02]  /*35c0*/  ISETP.GE.AND P4, PT, R19, R3, PT ;  /* 0x000000031300720c */ /* 0x000fe40003f86270 */
[----:B------:R-:W-:Y:S02]  /*35d0*/  ISETP.GE.AND P5, PT, R14, R220, PT ;  /* 0x000000dc0e00720c */ /* 0x000fe40003fa6270 */
[----:B------:R-:W-:Y:S02]  /*35e0*/  FSEL R204, R79, -INF , !P6 ;  /* 0xff8000004fcc7808 */ /* 0x000fe40007000000 */
[----:B------:R-:W-:Y:S02]  /*35f0*/  FSEL R184, R15, -INF , !P4 ;  /* 0xff8000000fb87808 */ /* 0x000fe40006000000 */
[----:B------:R-:W-:-:S02]  /*3600*/  FSEL R193, R72, -INF , !P5 ;  /* 0xff80000048c17808 */ /* 0x000fc40006800000 */
[C---:B------:R-:W-:Y:S02]  /*3610*/  ISETP.GE.AND P6, PT, R14.reuse, R219, PT ;  /* 0x000000db0e00720c */ /* 0x040fe40003fc6270 */
[C---:B------:R-:W-:Y:S02]  /*3620*/  ISETP.GE.AND P4, PT, R14.reuse, R218, PT ;  /* 0x000000da0e00720c */ /* 0x040fe40003f86270 */
        /* <DEDUP_REMOVED lines=10> */
[-C--:B------:R-:W-:Y:S02]  /*36d0*/  ISETP.GE.AND P6, PT, R12, R219.reuse, PT ;  /* 0x000000db0c00720c */ /* 0x080fe40003fc6270 */
[C---:B------:R-:W-:Y:S02]  /*36e0*/  ISETP.GE.AND P5, PT, R5.reuse, R220, PT ;  /* 0x000000dc0500720c */ /* 0x040fe40003fa6270 */
[----:B------:R-:W-:Y:S02]  /*36f0*/  ISETP.GE.AND P4, PT, R5, R219, PT ;  /* 0x000000db0500720c */ /* 0x000fe40003f86270 */
[----:B------:R-:W-:Y:S02]  /*3700*/  FSEL R206, R75, -INF , !P6 ;  /* 0xff8000004bce7808 */ /* 0x000fe40007000000 */
[----:B------:R-:W-:Y:S02]  /*3710*/  FSEL R200, R68, -INF , !P5 ;  /* 0xff80000044c87808 */ /* 0x000fe40006800000 */
[----:B------:R-:W-:-:S02]  /*3720*/  FSEL R203, R70, -INF , !P4 ;  /* 0xff80000046cb7808 */ /* 0x000fc40006000000 */
[----:B------:R-:W-:Y:S02]  /*3730*/  FSEL R31, R31, -INF , !P0 ;  /* 0xff8000001f1f7808 */ /* 0x000fe40004000000 */
[C---:B------:R-:W-:Y:S02]  /*3740*/  ISETP.GE.AND P6, PT, R5.reuse, R218, PT ;  /* 0x000000da0500720c */ /* 0x040fe40003fc6270 */
[-C--:B------:R-:W-:Y:S02]  /*3750*/  ISETP.GE.AND P5, PT, R5, R3.reuse, PT ;  /* 0x000000030500720c */ /* 0x080fe40003fa6270 */
[----:B------:R-:W-:Y:S02]  /*3760*/  ISETP.GE.AND P4, PT, R4, R220, PT ;  /* 0x000000dc0400720c */ /* 0x000fe40003f86270 */
[----:B------:R-:W-:Y:S02]  /*3770*/  ISETP.GE.AND P0, PT, R2, R3, PT ;  /* 0x000000030200720c */ /* 0x000fe40003f06270 */
[----:B------:R-:W-:-:S02]  /*3780*/  FSEL R194, R104, -INF , !P6 ;  /* 0xff80000068c27808 */ /* 0x000fc40007000000 */
[----:B------:R-:W-:Y:S02]  /*3790*/  FSEL R190, R106, -INF , !P5 ;  /* 0xff8000006abe7808 */ /* 0x000fe40006800000 */
[----:B------:R-:W-:Y:S02]  /*37a0*/  FSEL R202, R69, -INF , !P4 ;  /* 0xff80000045ca7808 */ /* 0x000fe40006000000 */
[----:B------:R-:W-:Y:S02]  /*37b0*/  FSEL R30, R30, -INF , !P0 ;  /* 0xff8000001e1e7808 */ /* 0x000fe40004000000 */
[C---:B------:R-:W-:Y:S02]  /*37c0*/  ISETP.GE.AND P6, PT, R4.reuse, R219, PT ;  /* 0x000000db0400720c */ /* 0x040fe40003fc6270 */
[C---:B------:R-:W-:Y:S02]  /*37d0*/  ISETP.GE.AND P5, PT, R4.reuse, R218, PT ;  /* 0x000000da0400720c */ /* 0x040fe40003fa6270 */
[----:B------:R-:W-:Y:S01]  /*37e0*/  ISETP.GE.AND P4, PT, R4, R3, PT ;  /* 0x000000030400720c */ /* 0x000fe20003f86270 */
[----:B------:R-:W-:Y:S01]  /*37f0*/  VIADD R4, R2, 0x38 ;  /* 0x0000003802047836 */ /* 0x000fe20000000000 */
[----:B------:R-:W-:-:S02]  /*3800*/  FSEL R113, R113, -INF , !P2 ;  /* 0xff80000071717808 */ /* 0x000fc40005000000 */
[----:B------:R-:W-:Y:S02]  /*3810*/  PLOP3.LUT P0, PT, PT, PT, UP0, 0x80, 0x0 ;  /* 0x000000000000781c */ /* 0x000fe40003f0f008 */
[C---:B------:R-:W-:Y:S02]  /*3820*/  ISETP.GE.AND P2, PT, R2.reuse, R220, PT ;  /* 0x000000dc0200720c */ /* 0x040fe40003f46270 */
[----:B------:R-:W-:Y:S02]  /*3830*/  FSEL R199, R105, -INF , !P5 ;  /* 0xff80000069c77808 */ /* 0x000fe40006800000 */
[----:B------:R-:W-:Y:S02]  /*3840*/  FSEL R29, R29, -INF , !P1 ;  /* 0xff8000001d1d7808 */ /* 0x000fe40004800000 */
[----:B------:R-:W-:Y:S02]  /*3850*/  FSEL R8, R115, -INF , !P3 ;  /* 0xff80000073087808 */ /* 0x000fe40005800000 */
[----:B------:R-:W-:-:S02]  /*3860*/  ISETP.GE.AND P5, PT, R2, R219, PT ;  /* 0x000000db0200720c */ /* 0x000fc40003fa6270 */
[----:B------:R-:W-:Y:S02]  /*3870*/  FSEL R112, R112, -INF , !P2 ;  /* 0xff80000070707808 */ /* 0x000fe40005000000 */
[CC--:B------:R-:W-:Y:S01]  /*3880*/  ISETP.GE.AND P1, PT, R2.reuse, R218.reuse, PT ;  /* 0x000000da0200720c */ /* 0x0c0fe20003f26270 */
[----:B------:R-:W-:Y:S01]  /*3890*/  VIADD R2, R2, 0x39 ;  /* 0x0000003902027836 */ /* 0x000fe20000000000 */
[C---:B------:R-:W-:Y:S02]  /*38a0*/  ISETP.GE.AND P3, PT, R4.reuse, R218, PT ;  /* 0x000000da0400720c */ /* 0x040fe40003f66270 */
[----:B------:R-:W-:Y:S02]  /*38b0*/  ISETP.GE.AND P2, PT, R4, R3, PT ;  /* 0x000000030400720c */ /* 0x000fe40003f46270 */
[----:B------:R-:W-:Y:S02]  /*38c0*/  FSEL R182, R71, -INF , !P6 ;  /* 0xff80000047b67808 */ /* 0x000fe40007000000 */
[----:B------:R-:W-:-:S02]  /*38d0*/  FSEL R192, R107, -INF , !P4 ;  /* 0xff8000006bc07808 */ /* 0x000fc40006000000 */
[----:B------:R-:W-:Y:S02]  /*38e0*/  FSEL R114, R114, -INF , !P5 ;  /* 0xff80000072727808 */ /* 0x000fe40006800000 */
[----:B------:R-:W-:Y:S02]  /*38f0*/  FSEL R198, R64, -INF , !P3 ;  /* 0xff80000040c67808 */ /* 0x000fe40005800000 */
[----:B------:R-:W-:Y:S02]  /*3900*/  FSEL R189, R66, -INF , !P2 ;  /* 0xff80000042bd7808 */ /* 0x000fe40005000000 */
[----:B------:R-:W-:Y:S02]  /*3910*/  FSEL R28, R28, -INF , !P1 ;  /* 0xff8000001c1c7808 */ /* 0x000fe40004800000 */
[C---:B------:R-:W-:Y:S02]  /*3920*/  ISETP.GE.AND P6, PT, R4.reuse, R220, PT ;  /* 0x000000dc0400720c */ /* 0x040fe40003fc6270 */
[----:B------:R-:W-:-:S02]  /*3930*/  ISETP.GE.AND P4, PT, R4, R219, PT ;  /* 0x000000db0400720c */ /* 0x000fc40003f86270 */
[C---:B------:R-:W-:Y:S02]  /*3940*/  ISETP.GE.AND P5, PT, R2.reuse, R220, PT ;  /* 0x000000dc0200720c */ /* 0x040fe40003fa6270 */
[C---:B------:R-:W-:Y:S02]  /*3950*/  ISETP.GE.AND P3, PT, R2.reuse, R219, PT ;  /* 0x000000db0200720c */ /* 0x040fe40003f66270 */
[C---:B------:R-:W-:Y:S02]  /*3960*/  ISETP.GE.AND P2, PT, R2.reuse, R218, PT ;  /* 0x000000da0200720c */ /* 0x040fe40003f46270 */
[----:B------:R-:W-:Y:S01]  /*3970*/  ISETP.GE.AND P1, PT, R2, R3, PT ;  /* 0x000000030200720c */ /* 0x000fe20003f26270 */
[----:B------:R-:W-:Y:S01]  /*3980*/  IMAD.IADD R2, R121, 0x1, R122 ;  /* 0x0000000179027824 */ /* 0x000fe200078e027a */
[----:B------:R-:W-:Y:S02]  /*3990*/  FSEL R196, R65, -INF , !P2 ;  /* 0xff80000041c47808 */ /* 0x000fe40005000000 */
[----:B------:R-:W-:-:S02]  /*39a0*/  FSEL R187, R67, -INF , !P1 ;  /* 0xff80000043bb7808 */ /* 0x000fc40004800000 */
[----:B------:R-:W-:Y:S02]  /*39b0*/  FSEL R205, R60, -INF , !P6 ;  /* 0xff8000003ccd7808 */ /* 0x000fe40007000000 */
[----:B------:R-:W-:Y:S02]  /*39c0*/  FSEL R181, R62, -INF , !P4 ;  /* 0xff8000003eb57808 */ /* 0x000fe40006000000 */
[----:B------:R-:W-:Y:S02]  /*39d0*/  FSEL R208, R61, -INF , !P5 ;  /* 0xff8000003dd07808 */ /* 0x000fe40006800000 */
[----:B------:R-:W-:Y:S01]  /*39e0*/  FSEL R177, R63, -INF , !P3 ;  /* 0xff8000003fb17808 */ /* 0x000fe20005800000 */
[----:B------:R-:W-:Y:S06]  /*39f0*/  @!P0 BRA `(.L_x_78) ;  /* 0x0000000400088947 */ /* 0x000fec0003800000 */
[----:B------:R-:W-:Y:S01]  /*3a00*/  ULDC UR10, c[0x0][0x2d0] ;  /* 0x0000b400000a7ab9 */ /* 0x000fe20000000800 */
[----:B------:R-:W-:Y:S01]  /*3a10*/  UIADD3 UR11, UR19, -0x2, URZ ;  /* 0xfffffffe130b7890 */ /* 0x000fe2000fffe03f */
[----:B------:R-:W-:Y:S01]  /*3a20*/  ISETP.GE.AND P4, PT, R41, UR10, PT ;  /* 0x0000000a29007c0c */ /* 0x000fe2000bf86270 */
[----:B------:R-:W-:Y:S01]  /*3a30*/  BSSY B0, `(.L_x_79) ;  /* 0x000003d000007945 */ /* 0x000fe20003800000 */
[----:B------:R-:W-:Y:S01]  /*3a40*/  ISETP.GE.AND P5, PT, R42, UR10, PT ;  /* 0x0000000a2a007c0c */ /* 0x000fe2000bfa6270 */
[----:B------:R-:W-:Y:S01]  /*3a50*/  UIMAD UR25, UR25, UR11, URZ ;  /* 0x0000000b191972a4 */ /* 0x000fe2000f8e023f */
[----:B------:R-:W-:Y:S01]  /*3a60*/  ISETP.GE.AND P2, PT, R40, UR10, PT ;  /* 0x0000000a28007c0c */ /* 0x000fe2000bf46270 */
[----:B------:R-:W-:Y:S01]  /*3a70*/  USHF.R.S32.HI UR10, URZ, 0x1f, UR11 ;  /* 0x0000001f3f0a7899 */ /* 0x000fe2000801140b */
[----:B------:R-:W-:-:S03]  /*3a80*/  IMAD.WIDE.U32 R120, R120, UR11, R226 ;  /* 0x0000000b78787c25 */ /* 0x000fc6000f8e00e2 */
[----:B------:R-:W-:-:S04]  /*3a90*/  UIMAD UR10, UR10, UR26, UR25 ;  /* 0x0000001a0a0a72a4 */ /* 0x000fc8000f8e0219 */
[----:B------:R-:W1:Y:S02]  /*3aa0*/  @!P4 LDC.64 R12, c[0x0][0x218] ;  /* 0x00008600ff0ccb82 */ /* 0x000e640000000a00 */
[----:B------:R-:W-:Y:S01]  /*3ab0*/  VIADD R9, R121, UR10 ;  /* 0x0000000a79097c36 */ /* 0x000fe20008000000 */
[----:B------:R2:W-:Y:S04]  /*3ac0*/  @P5 STS [R222+0x6000], RZ ;  /* 0x006000ffde005388 */ /* 0x0005e80000000800 */
[----:B------:R2:W-:Y:S01]  /*3ad0*/  @P5 STS [R222+0x6004], RZ ;  /* 0x006004ffde005388 */ /* 0x0005e20000000800 */
[----:B------:R-:W3:Y:S03]  /*3ae0*/  @!P5 LDC.64 R14, c[0x0][0x218] ;  /* 0x00008600ff0edb82 */ /* 0x000ee60000000a00 */
[----:B------:R2:W-:Y:S05]  /*3af0*/  @P5 STS.64 [R222+0x6008], RZ ;  /* 0x006008ffde005388 */ /* 0x0005ea0000000a00 */
[----:B------:R-:W4:Y:S08]  /*3b00*/  @!P2 LDC.64 R10, c[0x0][0x218] ;  /* 0x00008600ff0aab82 */ /* 0x000f300000000a00 */
[----:B------:R-:W5:Y:S01]  /*3b10*/  @!P5 LDC.64 R6, c[0x0][0x218] ;  /* 0x00008600ff06db82 */ /* 0x000f620000000a00 */
[----:B-1----:R-:W-:-:S04]  /*3b20*/  @!P4 LEA R12, P3, R120, R12, 0x1 ;  /* 0x0000000c780cc211 */ /* 0x002fc800078608ff */
[----:B------:R-:W-:-:S03]  /*3b30*/  @!P4 LEA.HI.X R13, R120, R13, R9, 0x1, P3 ;  /* 0x0000000d780dc211 */ /* 0x000fc600018f0c09 */
[----:B------:R-:W1:Y:S01]  /*3b40*/  @!P4 LDC.64 R4, c[0x0][0x218] ;  /* 0x00008600ff04cb82 */ /* 0x000e620000000a00 */
[----:B---3--:R-:W-:-:S04]  /*3b50*/  @!P5 LEA R14, P6, R120, R14, 0x1 ;  /* 0x0000000e780ed211 */ /* 0x008fc800078c08ff */
[C-C-:B------:R-:W-:Y:S02]  /*3b60*/  @!P5 LEA.HI.X R15, R120.reuse, R15, R9.reuse, 0x1, P6 ;  /* 0x0000000f780fd211 */ /* 0x140fe400030f0c09 */
[C---:B----4-:R-:W-:Y:S02]  /*3b70*/  @!P2 LEA R24, P1, R120.reuse, R10, 0x1 ;  /* 0x0000000a7818a211 */ /* 0x050fe400078208ff */
[C---:B------:R-:W-:Y:S01]  /*3b80*/  IADD3 R10, P3, R120.reuse, UR13, RZ ;  /* 0x0000000d780a7c10 */ /* 0x040fe2000ff7e0ff */
[----:B------:R-:W-:Y:S01]  /*3b90*/  @!PT LDS RZ, [RZ] ;  /* 0x00000000fffff984 */ /* 0x000fe20000000800 */
[----:B------:R-:W-:Y:S01]  /*3ba0*/  @!PT LDS RZ, [RZ] ;  /* 0x00000000fffff984 */ /* 0x000fe20000000800 */
[----:B------:R-:W-:Y:S01]  /*3bb0*/  @!PT LDS RZ, [RZ] ;  /* 0x00000000fffff984 */ /* 0x000fe20000000800 */
[----:B------:R2:W-:Y:S01]  /*3bc0*/  @!P5 LDGSTS.E.BYPASS.LTC128B.128 [R222+0x6000], desc[UR22][R14.64] ;  /* 0x060000000ededfae */ /* 0x0005e2000b901d56 */
[----:B------:R-:W-:Y:S02]  /*3bd0*/  @!P2 LEA.HI.X R25, R120, R11, R9, 0x1, P1 ;  /* 0x0000000b7819a211 */ /* 0x000fe400008f0c09 */
[----:B------:R-:W-:Y:S01]  /*3be0*/  IADD3.X R9, R9, UR5, RZ, P3, !PT ;  /* 0x0000000509097c10 */ /* 0x000fe20009ffe4ff */
[----:B------:R2:W-:Y:S01]  /*3bf0*/  @P4 STS.128 [R222+0x7000], RZ ;  /* 0x007000ffde004388 */ /* 0x0005e20000000c00 */
[----:B-----5:R-:W-:-:S03]  /*3c00*/  @!P5 LEA R6, P1, R10, R6, 0x1 ;  /* 0x000000060a06d211 */ /* 0x020fc600078208ff */
[----:B------:R-:W-:Y:S01]  /*3c10*/  @!PT LDS RZ, [RZ] ;  /* 0x00000000fffff984 */ /* 0x000fe20000000800 */
[----:B------:R-:W-:Y:S01]  /*3c20*/  @!PT LDS RZ, [RZ] ;  /* 0x00000000fffff984 */ /* 0x000fe20000000800 */
[----:B------:R-:W-:Y:S01]  /*3c30*/  @!PT LDS RZ, [RZ] ;  /* 0x00000000fffff984 */ /* 0x000fe20000000800 */
[----:B------:R2:W-:Y:S01]  /*3c40*/  @!P4 LDGSTS.E.BYPASS.LTC128B.128 [R222+0x7000], desc[UR22][R12.64+0x40] ;  /* 0x070000400cdecfae */ /* 0x0005e2000b901d56 */
[----:B------:R-:W-:-:S03]  /*3c50*/  @!P5 LEA.HI.X R7, R10, R7, R9, 0x1, P1 ;  /* 0x000000070a07d211 */ /* 0x000fc600008f0c09 */
[----:B------:R2:W-:Y:S01]  /*3c60*/  @P2 STS.128 [R222+0x8000], RZ ;  /* 0x008000ffde002388 */ /* 0x0005e20000000c00 */
        /* <DEDUP_REMOVED lines=25> */
.L_x_80:
[----:B------:R-:W-:Y:S05]  /*3e00*/  BSYNC B0 ;  /* 0x0000000000007941 */ /* 0x000fea0003800000 */
.L_x_79:
[----:B------:R-:W0:Y:S02]  /*3e10*/  LDGDEPBAR ;  /* 0x00000000000079af */ /* 0x000e240000000000 */
.L_x_78:
[----:B-12---:R-:W-:Y:S01]  /*3e20*/  FMNMX.FTZ R4, R112, R113, !PT ;  /* 0x0000007170047209 */ /* 0x006fe20007810000 */
[----:B------:R-:W-:Y:S01]  /*3e30*/  ULDC UR18, c[0x0][0x2ec] ;  /* 0x0000bb0000127ab9 */ /* 0x000fe20000000800 */
[----:B------:R-:W-:Y:S02]  /*3e40*/  FMNMX.FTZ R7, R28, R29, !PT ;  /* 0x0000001d1c077209 */ /* 0x000fe40007810000 */
[----:B------:R-:W-:Y:S02]  /*3e50*/  FMNMX.FTZ R4, R88, R4, !PT ;  /* 0x0000000458047209 */ /* 0x000fe40007810000 */
[----:B------:R-:W-:Y:S02]  /*3e60*/  FMNMX.FTZ R7, R56, R7, !PT ;  /* 0x0000000738077209 */ /* 0x000fe40007810000 */
[----:B------:R-:W-:Y:S02]  /*3e70*/  FMNMX.FTZ R4, R89, R4, !PT ;  /* 0x0000000459047209 */ /* 0x000fe40007810000 */
[----:B------:R-:W-:-:S02]  /*3e80*/  FMNMX.FTZ R7, R58, R7, !PT ;  /* 0x000000073a077209 */ /* 0x000fc40007810000 */
[----:B------:R-:W-:Y:S02]  /*3e90*/  FMNMX.FTZ R4, R84, R4, !PT ;  /* 0x0000000454047209 */ /* 0x000fe40007810000 */
        /* <DEDUP_REMOVED lines=31> */
[----:B------:R-:W-:Y:S01]  /*4090*/  FMNMX.FTZ R6, R184, R6, !PT ;  /* 0x00000006b8067209 */ /* 0x000fe20007810000 */
[----:B------:R-:W1:Y:S01]  /*40a0*/  SHFL.BFLY PT, R9, R4, 0x2, 0x1f ;  /* 0x0c401f0004097f89 */ /* 0x000e6200000e0000 */
[----:B------:R-:W-:Y:S02]  /*40b0*/  LEA R214, R2, UR4, 0x1 ;  /* 0x0000000402d67c11 */ /* 0x000fe4000f8e08ff */
[----:B------:R-:W-:Y:S01]  /*40c0*/  FMNMX.FTZ R6, R185, R6, !PT ;  /* 0x00000006b9067209 */ /* 0x000fe20007810000 */
[----:B------:R-:W2:Y:S01]  /*40d0*/  SHFL.BFLY PT, R5, R7, 0x2, 0x1f ;  /* 0x0c401f0007057f89 */ /* 0x000ea200000e0000 */
[----:B------:R-:W-:-:S02]  /*40e0*/  LEA R212, R0, R214, 0x1 ;  /* 0x000000d600d47211 */ /* 0x000fc400078e08ff */
[----:B------:R-:W-:Y:S01]  /*40f0*/  FMNMX.FTZ R6, R186, R6, !PT ;  /* 0x00000006ba067209 */ /* 0x000fe20007810000 */
[----:B------:R-:W-:Y:S03]  /*4100*/  LDSM.16.MT88.4 R148, [R214+0x9000] ;  /* 0x00900000d694783b */ /* 0x000fe60000004200 */
[----:B------:R-:W-:Y:S01]  /*4110*/  FMNMX.FTZ R6, R190, R6, !PT ;  /* 0x00000006be067209 */ /* 0x000fe20007810000 */
[----:B------:R-:W-:Y:S03]  /*4120*/  LDSM.16.MT88.4 R80, [R212+0x9000] ;  /* 0x00900000d450783b */ /* 0x000fe60000004200 */
[----:B------:R-:W-:Y:S01]  /*4130*/  FMNMX.FTZ R6, R192, R6, !PT ;  /* 0x00000006c0067209 */ /* 0x000fe20007810000 */
[----:B------:R-:W-:Y:S03]  /*4140*/  LDSM.16.MT88.4 R96, [R214+0xa000] ;  /* 0x00a00000d660783b */ /* 0x000fe60000004200 */
[----:B------:R-:W-:Y:S01]  /*4150*/  FMNMX.FTZ R6, R189, R6, !PT ;  /* 0x00000006bd067209 */ /* 0x000fe20007810000 */
[----:B------:R-:W-:Y:S03]  /*4160*/  LDSM.16.MT88.4 R108, [R212+0xa000] ;  /* 0x00a00000d46c783b */ /* 0x000fe60000004200 */
[----:B------:R-:W-:Y:S01]  /*4170*/  FMNMX.FTZ R6, R187, R6, !PT ;  /* 0x00000006bb067209 */ /* 0x000fe20007810000 */
[----:B------:R-:W-:Y:S01]  /*4180*/  LDSM.16.MT88.4 R120, [R214+0xb000] ;  /* 0x00b00000d678783b */ /* 0x000fe20000004200 */
[----:B-1----:R-:W-:-:S02]  /*4190*/  FMNMX.FTZ R9, R4, R9, !PT ;  /* 0x0000000904097209 */ /* 0x002fc40007810000 */
[----:B--2---:R-:W-:Y:S01]  /*41a0*/  FMNMX.FTZ R5, R7, R5, !PT ;  /* 0x0000000507057209 */ /* 0x004fe20007810000 */
[----:B------:R-:W1:Y:S01]  /*41b0*/  SHFL.BFLY PT, R4, R6, 0x2, 0x1f ;  /* 0x0c401f0006047f89 */ /* 0x000e6200000e0000 */
[----:B------:R-:W-:-:S03]  /*41c0*/  FMNMX.FTZ R7, R114, R8, !PT ;  /* 0x0000000872077209 */ /* 0x000fc60007810000 */
[----:B------:R-:W2:Y:S01]  /*41d0*/  SHFL.BFLY PT, R166, R5, 0x1, 0x1f ;  /* 0x0c201f0005a67f89 */ /* 0x000ea200000e0000 */
[----:B------:R-:W-:-:S03]  /*41e0*/  FMNMX.FTZ R7, R46, R7, !PT ;  /* 0x000000072e077209 */ /* 0x000fc60007810000 */
[----:B------:R-:W3:Y:S01]  /*41f0*/  SHFL.BFLY PT, R168, R9, 0x1, 0x1f ;  /* 0x0c201f0009a87f89 */ /* 0x000ee200000e0000 */
[----:B------:R-:W-:-:S03]  /*4200*/  FMNMX.FTZ R7, R34, R7, !PT ;  /* 0x0000000722077209 */ /* 0x000fc60007810000 */
[----:B------:R-:W-:Y:S01]  /*4210*/  LDSM.16.MT88.4 R12, [R214+0xa400] ;  /* 0x00a40000d60c783b */ /* 0x000fe20000004200 */
[----:B------:R-:W-:-:S03]  /*4220*/  FMNMX.FTZ R7, R136, R7, !PT ;  /* 0x0000000788077209 */ /* 0x000fc60007810000 */
[----:B------:R-:W-:Y:S01]  /*4230*/  LDSM.16.MT88.4 R36, [R212+0xb800] ;  /* 0x00b80000d424783b */ /* 0x000fe20000004200 */
[----:B------:R-:W-:-:S04]  /*4240*/  FMNMX.FTZ R7, R137, R7, !PT ;  /* 0x0000000789077209 */ /* 0x000fc80007810000 */
[----:B------:R-:W-:Y:S02]  /*4250*/  FMNMX.FTZ R7, R172, R7, !PT ;  /* 0x00000007ac077209 */ /* 0x000fe40007810000 */
[----:B-1----:R-:W-:Y:S02]  /*4260*/  FMNMX.FTZ R4, R6, R4, !PT ;  /* 0x0000000406047209 */ /* 0x002fe40007810000 */
[----:B------:R-:W-:Y:S02]  /*4270*/  FMNMX.FTZ R6, R173, R7, !PT ;  /* 0x00000007ad067209 */ /* 0x000fe40007810000 */
[----:B--2---:R-:W-:Y:S01]  /*4280*/  FMNMX.FTZ R166, R5, R166, !PT ;  /* 0x000000a605a67209 */ /* 0x004fe20007810000 */
[----:B------:R-:W1:Y:S01]  /*4290*/  SHFL.BFLY PT, R165, R4, 0x1, 0x1f ;  /* 0x0c201f0004a57f89 */ /* 0x000e6200000e0000 */
[----:B------:R-:W-:Y:S02]  /*42a0*/  FMNMX.FTZ R5, R201, R6, !PT ;  /* 0x00000006c9057209 */ /* 0x000fe40007810000 */
[----:B---3--:R-:W-:Y:S01]  /*42b0*/  FMNMX.FTZ R168, R9, R168, !PT ;  /* 0x000000a809a87209 */ /* 0x008fe20007810000 */
[----:B------:R-:W-:Y:S01]  /*42c0*/  FMUL.FTZ R197, R166, UR18 ;  /* 0x00000012a6c57c20 */ /* 0x000fe20008410000 */
[----:B------:R-:W-:-:S02]  /*42d0*/  FMNMX.FTZ R5, R204, R5, !PT ;  /* 0x00000005cc057209 */ /* 0x000fc40007810000 */
[C---:B------:R-:W-:Y:S01]  /*42e0*/  FSETP.NEU.FTZ.AND P1, PT, R168.reuse, -INF , PT ;  /* 0xff800000a800780b */ /* 0x040fe20003f3d000 */
[----:B------:R-:W-:Y:S01]  /*42f0*/  FMUL.FTZ R209, R168, UR18 ;  /* 0x00000012a8d17c20 */ /* 0x000fe20008410000 */
[----:B------:R-:W-:-:S04]  /*4300*/  FMNMX.FTZ R5, R207, R5, !PT ;  /* 0x00000005cf057209 */ /* 0x000fc80007810000 */
[----:B------:R-:W-:Y:S02]  /*4310*/  FMNMX.FTZ R5, R206, R5, !PT ;  /* 0x00000005ce057209 */ /* 0x000fe40007810000 */
[----:B------:R-:W-:Y:S02]  /*4320*/  FSEL R209, R209, RZ, P1 ;  /* 0x000000ffd1d17208 */ /* 0x000fe40000800000 */
[----:B------:R-:W-:Y:S02]  /*4330*/  FMNMX.FTZ R5, R203, R5, !PT ;  /* 0x00000005cb057209 */ /* 0x000fe40007810000 */
[----:B------:R-:W-:Y:S01]  /*4340*/  FSETP.NEU.FTZ.AND P1, PT, R166, -INF , PT ;  /* 0xff800000a600780b */ /* 0x000fe20003f3d000 */
[--C-:B------:R-:W-:Y:S01]  /*4350*/  FFMA.FTZ R170, R112, UR18, -R209.reuse ;  /* 0x0000001270aa7c23 */ /* 0x100fe200080108d1 */
[----:B------:R-:W-:Y:S01]  /*4360*/  FMNMX.FTZ R5, R182, R5, !PT ;  /* 0x00000005b6057209 */ /* 0x000fe20007810000 */
[--C-:B------:R-:W-:Y:S01]  /*4370*/  FFMA.FTZ R171, R113, UR18, -R209.reuse ;  /* 0x0000001271ab7c23 */ /* 0x100fe200080108d1 */
[----:B------:R-:W-:Y:S01]  /*4380*/  FSEL R197, R197, RZ, P1 ;  /* 0x000000ffc5c57208 */ /* 0x000fe20000800000 */
[--C-:B------:R-:W-:Y:S01]  /*4390*/  FFMA.FTZ R67, R88, UR18, -R209.reuse ;  /* 0x0000001258437c23 */ /* 0x100fe200080108d1 */
[----:B------:R-:W-:Y:S01]  /*43a0*/  FMNMX.FTZ R5, R181, R5, !PT ;  /* 0x00000005b5057209 */ /* 0x000fe20007810000 */
[----:B------:R-:W-:Y:S01]  /*43b0*/  FFMA.FTZ R59, R89, UR18, -R209 ;  /* 0x00000012593b7c23 */ /* 0x000fe200080108d1 */
[----:B-1----:R-:W-:Y:S01]  /*43c0*/  FMNMX.FTZ R165, R4, R165, !PT ;  /* 0x000000a504a57209 */ /* 0x002fe20007810000 */
[--C-:B------:R-:W-:Y:S01]  /*43d0*/  FFMA.FTZ R55, R58, UR18, -R197.reuse ;  /* 0x000000123a377c23 */ /* 0x100fe200080108c5 */
[----:B------:R-:W-:Y:S01]  /*43e0*/  FMNMX.FTZ R4, R177, R5, !PT ;  /* 0x00000005b1047209 */ /* 0x000fe20007810000 */
[--C-:B------:R-:W-:Y:S01]  /*43f0*/  FFMA.FTZ R61, R28, UR18, -R197.reuse ;  /* 0x000000121c3d7c23 */ /* 0x100fe200080108c5 */
[C---:B------:R-:W-:Y:S01]  /*4400*/  FSETP.NEU.FTZ.AND P1, PT, R165.reuse, -INF , PT ;  /* 0xff800000a500780b */ /* 0x040fe20003f3d000 */
[----:B------:R-:W-:Y:S01]  /*4410*/  FMUL.FTZ R188, R165, UR18 ;  /* 0x00000012a5bc7c20 */ /* 0x000fe20008410000 */
[--C-:B------:R-:W-:Y:S01]  /*4420*/  FFMA.FTZ R60, R29, UR18, -R197.reuse ;  /* 0x000000121d3c7c23 */ /* 0x100fe200080108c5 */
[----:B------:R-:W1:Y:S01]  /*4430*/  SHFL.BFLY PT, R5, R4, 0x2, 0x1f ;  /* 0x0c401f0004057f89 */ /* 0x000e6200000e0000 */
[--C-:B------:R-:W-:Y:S01]  /*4440*/  FFMA.FTZ R56, R56, UR18, -R197.reuse ;  /* 0x0000001238387c23 */ /* 0x100fe200080108c5 */
[----:B------:R-:W-:Y:S01]  /*4450*/  MUFU.EX2 R170, R170 ;  /* 0x000000aa00aa7308 */ /* 0x000fe20000000800 */
[----:B------:R-:W-:Y:S01]  /*4460*/  FSEL R188, R188, RZ, P1 ;  /* 0x000000ffbcbc7208 */ /* 0x000fe20000800000 */
[--C-:B------:R-:W-:Y:S01]  /*4470*/  FFMA.FTZ R53, R20, UR18, -R197.reuse ;  /* 0x0000001214357c23 */ /* 0x100fe200080108c5 */
[--C-:B------:R-:W-:Y:S01]  /*4480*/  FFMA.FTZ R45, R21, UR18, -R197.reuse ;  /* 0x00000012152d7c23 */ /* 0x100fe200080108c5 */
[--C-:B------:R-:W-:Y:S01]  /*4490*/  FFMA.FTZ R44, R16, UR18, -R197.reuse ;  /* 0x00000012102c7c23 */ /* 0x100fe200080108c5 */
[----:B------:R-:W-:Y:S01]  /*44a0*/  FFMA.FTZ R2, R17, UR18, -R197 ;  /* 0x0000001211027c23 */ /* 0x000fe200080108c5 */
[--C-:B------:R-:W-:Y:S01]  /*44b0*/  FFMA.FTZ R62, R30, UR18, -R188.reuse ;  /* 0x000000121e3e7c23 */ /* 0x100fe200080108bc */
[--C-:B------:R-:W-:Y:S01]  /*44c0*/  FFMA.FTZ R63, R31, UR18, -R188.reuse ;  /* 0x000000121f3f7c23 */ /* 0x100fe200080108bc */
        /* <DEDUP_REMOVED lines=8> */
[--C-:B------:R-:W-:Y:S01]  /*4550*/  FFMA.FTZ R54, R84, UR18, -R209.reuse ;  /* 0x0000001254367c23 */ /* 0x100fe200080108d1 */
[--C-:B------:R-:W-:Y:S01]  /*4560*/  FFMA.FTZ R48, R85, UR18, -R209.reuse ;  /* 0x0000001255307c23 */ /* 0x100fe200080108d1 */
[----:B------:R-:W2:Y:S01]  /*4570*/  MUFU.EX2 R60, R60 ;  /* 0x0000003c003c7308 */ /* 0x000ea20000000800 */
[----:B------:R-:W-:Y:S01]  /*4580*/  FFMA.FTZ R174, R174, UR18, -R209 ;  /* 0x00000012aeae7c23 */ /* 0x000fe200080108d1 */
[--C-:B------:R-:W-:Y:S01]  /*4590*/  FFMA.FTZ R175, R175, UR18, -R197.reuse ;  /* 0x00000012afaf7c23 */ /* 0x100fe200080108c5 */
[--C-:B------:R-:W-:Y:S01]  /*45a0*/  FFMA.FTZ R176, R176, UR18, -R197.reuse ;  /* 0x00000012b0b07c23 */ /* 0x100fe200080108c5 */
[----:B-1----:R-:W-:Y:S01]  /*45b0*/  FMNMX.FTZ R0, R4, R5, !PT ;  /* 0x0000000504007209 */ /* 0x002fe20007810000 */
[--C-:B------:R-:W-:Y:S01]  /*45c0*/  FFMA.FTZ R179, R179, UR18, -R197.reuse ;  /* 0x00000012b3b37c23 */ /* 0x100fe200080108c5 */
[----:B------:R-:W-:Y:S01]  /*45d0*/  LDSM.16.MT88.4 R4, [R212+0xb000] ;  /* 0x00b00000d404783b */ /* 0x000fe20000004200 */
[----:B------:R-:W-:Y:S01]  /*45e0*/  FFMA.FTZ R180, R180, UR18, -R197 ;  /* 0x00000012b4b47c23 */ /* 0x000fe200080108c5 */
[----:B------:R-:W1:Y:S01]  /*45f0*/  MUFU.EX2 R56, R56 ;  /* 0x0000003800387308 */ /* 0x000e620000000800 */
[--C-:B------:R-:W-:Y:S01]  /*4600*/  FFMA.FTZ R183, R183, UR18, -R188.reuse ;  /* 0x00000012b7b77c23 */ /* 0x100fe200080108bc */
[----:B------:R-:W3:Y:S01]  /*4610*/  SHFL.BFLY PT, R167, R0, 0x1, 0x1f ;  /* 0x0c201f0000a77f89 */ /* 0x000ee200000e0000 */
[--C-:B------:R-:W-:Y:S01]  /*4620*/  FFMA.FTZ R184, R184, UR18, -R188.reuse ;  /* 0x00000012b8b87c23 */ /* 0x100fe200080108bc */
[--C-:B------:R-:W-:Y:S01]  /*4630*/  FFMA.FTZ R185, R185, UR18, -R188.reuse ;  /* 0x00000012b9b97c23 */ /* 0x100fe200080108bc */
[----:B------:R-:W-:Y:S01]  /*4640*/  FFMA.FTZ R186, R186, UR18, -R188 ;  /* 0x00000012baba7c23 */ /* 0x000fe200080108bc */
[--C-:B------:R-:W-:Y:S01]  /*4650*/  FFMA.FTZ R191, R191, UR18, -R209.reuse ;  /* 0x00000012bfbf7c23 */ /* 0x100fe200080108d1 */
[--C-:B------:R-:W-:Y:S01]  /*4660*/  FFMA.FTZ R193, R193, UR18, -R209.reuse ;  /* 0x00000012c1c17c23 */ /* 0x100fe200080108d1 */
[----:B------:R-:W4:Y:S01]  /*4670*/  MUFU.EX2 R55, R55 ;  /* 0x0000003700377308 */ /* 0x000f220000000800 */
[----:B--2---:R-:W-:Y:S01]  /*4680*/  F2FP.F16.F32.PACK_AB R132, R60, R61 ;  /* 0x0000003d3c84723e */ /* 0x004fe200000000ff */
[--C-:B------:R-:W-:Y:S01]  /*4690*/  FFMA.FTZ R195, R195, UR18, -R209.reuse ;  /* 0x00000012c3c37c23 */ /* 0x100fe200080108d1 */
[----:B------:R-:W-:Y:S01]  /*46a0*/  FADD.FTZ R60, R61, R60 ;  /* 0x0000003c3d3c7221 */ /* 0x000fe20000010000 */
[----:B------:R-:W-:Y:S01]  /*46b0*/  FFMA.FTZ R200, R200, UR18, -R209 ;  /* 0x00000012c8c87c23 */ /* 0x000fe200080108d1 */
[----:B------:R-:W-:Y:S01]  /*46c0*/  FFMA.FTZ R194, R194, UR18, -R197 ;  /* 0x00000012c2c27c23 */ /* 0x000fe200080108c5 */
[----:B------:R-:W-:Y:S01]  /*46d0*/  FFMA.FTZ R190, R190, UR18, -R188 ;  /* 0x00000012bebe7c23 */ /* 0x000fe200080108bc */
[--C-:B------:R-:W-:Y:S01]  /*46e0*/  FFMA.FTZ R202, R202, UR18, -R209.reuse ;  /* 0x00000012caca7c23 */ /* 0x100fe200080108d1 */
[----:B------:R-:W-:Y:S01]  /*46f0*/  MUFU.EX2 R62, R62 ;  /* 0x0000003e003e7308 */ /* 0x000fe20000000800 */
[----:B-1----:R-:W-:Y:S01]  /*4700*/  FADD.FTZ R60, R56, R60 ;  /* 0x0000003c383c7221 */ /* 0x002fe20000010000 */
[--C-:B------:R-:W-:Y:S01]  /*4710*/  FFMA.FTZ R205, R205, UR18, -R209.reuse ;  /* 0x00000012cdcd7c23 */ /* 0x100fe200080108d1 */
[----:B------:R-:W-:Y:S01]  /*4720*/  FFMA.FTZ R238, R208, UR18, -R209 ;  /* 0x00000012d0ee7c23 */ /* 0x000fe200080108d1 */
[--C-:B------:R-:W-:Y:S01]  /*4730*/  FFMA.FTZ R199, R199, UR18, -R197.reuse ;  /* 0x00000012c7c77c23 */ /* 0x100fe200080108c5 */
[--C-:B------:R-:W-:Y:S01]  /*4740*/  FFMA.FTZ R198, R198, UR18, -R197.reuse ;  /* 0x00000012c6c67c23 */ /* 0x100fe200080108c5 */
[----:B------:R-:W-:Y:S01]  /*4750*/  FFMA.FTZ R236, R196, UR18, -R197 ;  /* 0x00000012c4ec7c23 */ /* 0x000fe200080108c5 */
[----:B------:R-:W-:Y:S01]  /*4760*/  FFMA.FTZ R192, R192, UR18, -R188 ;  /* 0x00000012c0c07c23 */ /* 0x000fe200080108bc */
[----:B------:R-:W1:Y:S01]  /*4770*/  MUFU.EX2 R63, R63 ;  /* 0x0000003f003f7308 */ /* 0x000e620000000800 */
[C---:B----4-:R-:W-:Y:S01]  /*4780*/  F2FP.F16.F32.PACK_AB R134, R55.reuse, R56 ;  /* 0x000000383786723e */ /* 0x050fe200000000ff */
[----:B------:R-:W-:Y:S01]  /*4790*/  FADD.FTZ R60, R55, R60 ;  /* 0x0000003c373c7221 */ /* 0x000fe20000010000 */
[----:B---3--:R-:W-:Y:S01]  /*47a0*/  FMNMX.FTZ R167, R0, R167, !PT ;  /* 0x000000a700a77209 */ /* 0x008fe20007810000 */
[--C-:B------:R-:W-:Y:S01]  /*47b0*/  FFMA.FTZ R0, R23, UR18, -R188.reuse ;  /* 0x0000001217007c23 */ /* 0x100fe200080108bc */
[--C-:B------:R-:W-:Y:S01]  /*47c0*/  FFMA.FTZ R189, R189, UR18, -R188.reuse ;  /* 0x00000012bdbd7c23 */ /* 0x100fe200080108bc */
[----:B------:R-:W2:Y:S01]  /*47d0*/  LDSM.16.MT88.4 R20, [R214+0x9400] ;  /* 0x00940000d614783b */ /* 0x000ea20000004200 */
[C---:B------:R-:W-:Y:S01]  /*47e0*/  FSETP.NEU.FTZ.AND P1, PT, R167.reuse, -INF , PT ;  /* 0xff800000a700780b */ /* 0x040fe20003f3d000 */
[----:B------:R-:W-:Y:S01]  /*47f0*/  FMUL.FTZ R178, R167, UR18 ;  /* 0x00000012a7b27c20 */ /* 0x000fe20008410000 */
[----:B------:R-:W-:Y:S01]  /*4800*/  MUFU.EX2 R57, R57 ;  /* 0x0000003900397308 */ /* 0x000fe20000000800 */
[----:B------:R-:W-:-:S03]  /*4810*/  FFMA.FTZ R233, R187, UR18, -R188 ;  /* 0x00000012bbe97c23 */ /* 0x000fc600080108bc */
[----:B------:R-:W-:-:S04]  /*4820*/  FSEL R178, R178, RZ, P1 ;  /* 0x000000ffb2b27208 */ /* 0x000fc80000800000 */
[----:B------:R-:W3:Y:S01]  /*4830*/  MUFU.EX2 R52, R52 ;  /* 0x0000003400347308 */ /* 0x000ee20000000800 */
[--C-:B------:R-:W-:Y:S01]  /*4840*/  FFMA.FTZ R66, R114, UR18, -R178.reuse ;  /* 0x0000001272427c23 */ /* 0x100fe200080108b2 */
[--C-:B------:R-:W-:Y:S01]  /*4850*/  FFMA.FTZ R65, R8, UR18, -R178.reuse ;  /* 0x0000001208417c23 */ /* 0x100fe200080108b2 */
[--C-:B------:R-:W-:Y:S01]  /*4860*/  FFMA.FTZ R64, R46, UR18, -R178.reuse ;  /* 0x000000122e407c23 */ /* 0x100fe200080108b2 */
[--C-:B------:R-:W-:Y:S01]  /*4870*/  FFMA.FTZ R58, R34, UR18, -R178.reuse ;  /* 0x00000012223a7c23 */ /* 0x100fe200080108b2 */
[----:B------:R-:W-:Y:S01]  /*4880*/  FFMA.FTZ R46, R18, UR18, -R209 ;  /* 0x00000012122e7c23 */ /* 0x000fe200080108d1 */
[----:B------:R-:W-:Y:S01]  /*4890*/  LDSM.16.MT88.4 R8, [R212+0xa400] ;  /* 0x00a40000d408783b */ /* 0x000fe20000004200 */
[----:B-1----:R-:W-:Y:S01]  /*48a0*/  F2FP.F16.F32.PACK_AB R133, R63, R62 ;  /* 0x0000003e3f85723e */ /* 0x002fe200000000ff */
[----:B------:R-:W1:Y:S01]  /*48b0*/  MUFU.EX2 R171, R171 ;  /* 0x000000ab00ab7308 */ /* 0x000e620000000800 */
[--C-:B------:R-:W-:Y:S01]  /*48c0*/  FFMA.FTZ R169, R136, UR18, -R178.reuse ;  /* 0x0000001288a97c23 */ /* 0x100fe200080108b2 */
[----:B------:R-:W4:Y:S01]  /*48d0*/  LDSM.16.MT88.4 R16, [R212+0x9400] ;  /* 0x00940000d410783b */ /* 0x000f220000004200 */
[--C-:B------:R-:W-:Y:S01]  /*48e0*/  FFMA.FTZ R164, R137, UR18, -R178.reuse ;  /* 0x0000001289a47c23 */ /* 0x100fe200080108b2 */
[--C-:B------:R-:W-:Y:S01]  /*48f0*/  FFMA.FTZ R172, R172, UR18, -R178.reuse ;  /* 0x00000012acac7c23 */ /* 0x100fe200080108b2 */
[--C-:B------:R-:W-:Y:S01]  /*4900*/  FFMA.FTZ R173, R173, UR18, -R178.reuse ;  /* 0x00000012adad7c23 */ /* 0x100fe200080108b2 */
[----:B------:R-:W5:Y:S01]  /*4910*/  LDSM.16.MT88.4 R32, [R212+0xb400] ;  /* 0x00b40000d420783b */ /* 0x000f620000004200 */
[--C-:B------:R-:W-:Y:S01]  /*4920*/  FFMA.FTZ R201, R201, UR18, -R178.reuse ;  /* 0x00000012c9c97c23 */ /* 0x100fe200080108b2 */
[----:B------:R-:W2:Y:S01]  /*4930*/  MUFU.EX2 R67, R67 ;  /* 0x0000004300437308 */ /* 0x000ea20000000800 */
[----:B---3--:R-:W-:Y:S01]  /*4940*/  F2FP.F16.F32.PACK_AB R135, R52, R57 ;  /* 0x000000393487723e */ /* 0x008fe200000000ff */
[--C-:B------:R-:W-:Y:S01]  /*4950*/  FFMA.FTZ R204, R204, UR18, -R178.reuse ;  /* 0x00000012cccc7c23 */ /* 0x100fe200080108b2 */
[--C-:B------:R-:W-:Y:S01]  /*4960*/  FFMA.FTZ R207, R207, UR18, -R178.reuse ;  /* 0x00000012cfcf7c23 */ /* 0x100fe200080108b2 */
[--C-:B------:R-:W-:Y:S01]  /*4970*/  FFMA.FTZ R206, R206, UR18, -R178.reuse ;  /* 0x00000012cece7c23 */ /* 0x100fe200080108b2 */
[----:B------:R-:W-:Y:S01]  /*4980*/  FADD.FTZ R62, R62, R63 ;  /* 0x0000003f3e3e7221 */ /* 0x000fe20000010000 */
[--C-:B------:R-:W-:Y:S01]  /*4990*/  FFMA.FTZ R203, R203, UR18, -R178.reuse ;  /* 0x00000012cbcb7c23 */ /* 0x100fe200080108b2 */
[----:B------:R-:W-:Y:S01]  /*49a0*/  FFMA.FTZ R182, R182, UR18, -R178 ;  /* 0x00000012b6b67c23 */ /* 0x000fe200080108b2 */
[----:B------:R-:W3:Y:S01]  /*49b0*/  MUFU.EX2 R59, R59 ;  /* 0x0000003b003b7308 */ /* 0x000ee20000000800 */
[----:B-1----:R-:W-:Y:S01]  /*49c0*/  F2FP.F16.F32.PACK_AB R128, R171, R170 ;  /* 0x000000aaab80723e */ /* 0x002fe200000000ff */
[----:B------:R-:W-:Y:S01]  /*49d0*/  HMMA.16816.F32 R156, R132, R148, RZ ;  /* 0x00000094849c723c */ /* 0x000fe200000018ff */
[----:B------:R-:W-:Y:S01]  /*49e0*/  FADD.FTZ R170, R170, R171 ;  /* 0x000000abaaaa7221 */ /* 0x000fe20000010000 */
[----:B------:R-:W-:Y:S01]  /*49f0*/  FADD.FTZ R62, R57, R62 ;  /* 0x0000003e393e7221 */ /* 0x000fe20000010000 */
[--C-:B------:R-:W-:Y:S01]  /*4a00*/  FFMA.FTZ R237, R177, UR18, -R178.reuse ;  /* 0x00000012b1ed7c23 */ /* 0x100fe200080108b2 */
[----:B------:R-:W-:-:S02]  /*4a10*/  FFMA.FTZ R181, R181, UR18, -R178 ;  /* 0x00000012b5b57c23 */ /* 0x000fc400080108b2 */
[----:B------:R-:W-:Y:S01]  /*4a20*/  MUFU.EX2 R66, R66 ;  /* 0x0000004200427308 */ /* 0x000fe20000000800 */
[----:B------:R-:W-:Y:S01]  /*4a30*/  HMMA.16816.F32 R72, R132, R80, RZ ;  /* 0x000000508448723c */ /* 0x000fe200000018ff */
[----:B--2---:R-:W-:Y:S01]  /*4a40*/  FADD.FTZ R170, R67, R170 ;  /* 0x000000aa43aa7221 */ /* 0x004fe20000010000 */
[----:B------:R-:W-:-:S04]  /*4a50*/  FADD.FTZ R62, R52, R62 ;  /* 0x0000003e343e7221 */ /* 0x000fc80000010000 */
[----:B------:R-:W-:Y:S01]  /*4a60*/  HMMA.16816.F32 R88, R132, R96, RZ ;  /* 0x000000608458723c */ /* 0x000fe200000018ff */
[----:B------:R-:W1:Y:S01]  /*4a70*/  MUFU.EX2 R65, R65 ;  /* 0x0000004100417308 */ /* 0x000e620000000800 */
[C---:B---3--:R-:W-:Y:S01]  /*4a80*/  F2FP.F16.F32.PACK_AB R130, R59.reuse, R67 ;  /* 0x000000433b82723e */ /* 0x048fe200000000ff */
[----:B------:R-:W-:-:S03]  /*4a90*/  FADD.FTZ R170, R59, R170 ;  /* 0x000000aa3baa7221 */ /* 0x000fc60000010000 */
[C---:B------:R-:W-:Y:S03]  /*4aa0*/  HMMA.16816.F32 R100, R132.reuse, R108, RZ ;  /* 0x0000006c8464723c */ /* 0x040fe600000018ff */
[----:B------:R-:W2:Y:S03]  /*4ab0*/  MUFU.EX2 R64, R64 ;  /* 0x0000004000407308 */ /* 0x000ea60000000800 */
[C---:B------:R-:W-:Y:S05]  /*4ac0*/  HMMA.16816.F32 R112, R132.reuse, R120, RZ ;  /* 0x000000788470723c */ /* 0x040fea00000018ff */
[----:B------:R-:W3:Y:S01]  /*4ad0*/  MUFU.EX2 R58, R58 ;  /* 0x0000003a003a7308 */ /* 0x000ee20000000800 */
[----:B-1----:R-:W-:Y:S01]  /*4ae0*/  F2FP.F16.F32.PACK_AB R129, R65, R66 ;  /* 0x000000424181723e */ /* 0x002fe200000000ff */
[----:B------:R-:W-:Y:S01]  /*4af0*/  HMMA.16816.F32 R124, R132, R4, RZ ;  /* 0x00000004847c723c */ /* 0x000fe200000018ff */
[----:B------:R-:W-:-:S05]  /*4b00*/  FADD.FTZ R65, R66, R65 ;  /* 0x0000004142417221 */ /* 0x000fca0000010000 */
[----:B------:R-:W-:Y:S01]  /*4b10*/  HMMA.16816.F32 R152, R132, R150, RZ ;  /* 0x000000968498723c */ /* 0x000fe200000018ff */
[----:B------:R-:W1:Y:S01]  /*4b20*/  MUFU.EX2 R54, R54 ;  /* 0x0000003600367308 */ /* 0x000e620000000800 */
[----:B--2---:R-:W-:-:S04]  /*4b30*/  FADD.FTZ R65, R64, R65 ;  /* 0x0000004140417221 */ /* 0x004fc80000010000 */
[C---:B------:R-:W-:Y:S01]  /*4b40*/  HMMA.16816.F32 R76, R132.reuse, R82, RZ ;  /* 0x00000052844c723c */ /* 0x040fe200000018ff */
[C---:B---3--:R-:W-:Y:S02]  /*4b50*/  F2FP.F16.F32.PACK_AB R131, R58.reuse, R64 ;  /* 0x000000403a83723e */ /* 0x048fe400000000ff */
[----:B------:R-:W2:Y:S01]  /*4b60*/  MUFU.EX2 R48, R48 ;  /* 0x0000003000307308 */ /* 0x000ea20000000800 */
[----:B------:R-:W-:Y:S02]  /*4b70*/  FADD.FTZ R65, R58, R65 ;  /* 0x000000413a417221 */ /* 0x000fe40000010000 */
[C---:B------:R-:W-:Y:S06]  /*4b80*/  HMMA.16816.F32 R92, R132.reuse, R98, RZ ;  /* 0x00000062845c723c */ /* 0x040fec00000018ff */
[----:B------:R-:W-:Y:S01]  /*4b90*/  HMMA.16816.F32 R104, R132, R110, RZ ;  /* 0x0000006e8468723c */ /* 0x000fe200000018ff */
[----:B------:R-:W3:Y:S01]  /*4ba0*/  MUFU.EX2 R47, R47 ;  /* 0x0000002f002f7308 */ /* 0x000ee20000000800 */
[----:B-1----:R-:W-:-:S04]  /*4bb0*/  FADD.FTZ R170, R54, R170 ;  /* 0x000000aa36aa7221 */ /* 0x002fc80000010000 */
[----:B------:R-:W-:Y:S03]  /*4bc0*/  HMMA.16816.F32 R116, R132, R122, RZ ;  /* 0x0000007a8474723c */ /* 0x000fe600000018ff */
[----:B------:R-:W1:Y:S01]  /*4bd0*/  MUFU.EX2 R46, R46 ;  /* 0x0000002e002e7308 */ /* 0x000e620000000800 */
[----:B--2---:R-:W-:Y:S02]  /*4be0*/  FADD.FTZ R170, R48, R170 ;  /* 0x000000aa30aa7221 */ /* 0x004fe40000010000 */
[C---:B------:R-:W-:Y:S05]  /*4bf0*/  HMMA.16816.F32 R160, R128.reuse, R148, RZ ;  /* 0x0000009480a0723c */ /* 0x040fea00000018ff */
[----:B------:R-:W2:Y:S01]  /*4c00*/  MUFU.EX2 R53, R53 ;  /* 0x0000003500357308 */ /* 0x000ea20000000800 */
[----:B------:R-:W-:Y:S01]  /*4c10*/  HMMA.16816.F32 R68, R128, R80, RZ ;  /* 0x000000508044723c */ /* 0x000fe200000018ff */
[----:B---3--:R-:W-:-:S05]  /*4c20*/  FADD.FTZ R170, R47, R170 ;  /* 0x000000aa2faa7221 */ /* 0x008fca0000010000 */
[----:B------:R-:W-:Y:S01]  /*4c30*/  HMMA.16816.F32 R84, R128, R96, RZ ;  /* 0x000000608054723c */ /* 0x000fe200000018ff */
[----:B------:R-:W3:Y:S01]  /*4c40*/  MUFU.EX2 R45, R45 ;  /* 0x0000002d002d7308 */ /* 0x000ee20000000800 */
[----:B-1----:R-:W-:-:S04]  /*4c50*/  FADD.FTZ R170, R46, R170 ;  /* 0x000000aa2eaa7221 */ /* 0x002fc80000010000 */
[----:B------:R-:W-:Y:S03]  /*4c60*/  HMMA.16816.F32 R144, R128, R108, RZ ;  /* 0x0000006c8090723c */ /* 0x000fe600000018ff */
[----:B------:R-:W1:Y:S01]  /*4c70*/  MUFU.EX2 R44, R44 ;  /* 0x0000002c002c7308 */ /* 0x000e620000000800 */
[----:B--2---:R-:W-:Y:S02]  /*4c80*/  FADD.FTZ R60, R53, R60 ;  /* 0x0000003c353c7221 */ /* 0x004fe40000010000 */
[----:B------:R-:W-:Y:S05]  /*4c90*/  HMMA.16816.F32 R132, R132, R6, RZ ;  /* 0x000000068484723c */ /* 0x000fea00000018ff */
[----:B------:R-:W2:Y:S01]  /*4ca0*/  MUFU.EX2 R2, R2 ;  /* 0x0000000200027308 */ /* 0x000ea20000000800 */
[----:B------:R-:W-:Y:S01]  /*4cb0*/  HMMA.16816.F32 R148, R128, R150, RZ ;  /* 0x000000968094723c */ /* 0x000fe200000018ff */
[C---:B---3--:R-:W-:Y:S01]  /*4cc0*/  F2FP.F16.F32.PACK_AB R24, R45.reuse, R53 ;  /* 0x000000352d18723e */ /* 0x048fe200000000ff */
[----:B------:R-:W-:-:S04]  /*4cd0*/  FADD.FTZ R60, R45, R60 ;  /* 0x0000003c2d3c7221 */ /* 0x000fc80000010000 */
[----:B------:R-:W-:Y:S01]  /*4ce0*/  HMMA.16816.F32 R80, R128, R82, RZ ;  /* 0x000000528050723c */ /* 0x000fe200000018ff */
[----:B------:R-:W3:Y:S01]  /*4cf0*/  MUFU.EX2 R51, R51 ;  /* 0x0000003300337308 */ /* 0x000ee20000000800 */
[----:B-1----:R-:W-:-:S04]  /*4d00*/  FADD.FTZ R60, R44, R60 ;  /* 0x0000003c2c3c7221 */ /* 0x002fc80000010000 */
[C---:B------:R-:W-:Y:S03]  /*4d10*/  HMMA.16816.F32 R96, R128.reuse, R98, RZ ;  /* 0x000000628060723c */ /* 0x040fe600000018ff */
[----:B------:R-:W1:Y:S01]  /*4d20*/  MUFU.EX2 R0, R0 ;  /* 0x0000000000007308 */ /* 0x000e620000000800 */
[C---:B--2---:R-:W-:Y:S01]  /*4d30*/  F2FP.F16.F32.PACK_AB R26, R2.reuse, R44 ;  /* 0x0000002c021a723e */ /* 0x044fe200000000ff */
[----:B------:R-:W-:Y:S01]  /*4d40*/  FADD.FTZ R60, R2, R60 ;  /* 0x0000003c023c7221 */ /* 0x000fe20000010000 */
[C---:B------:R-:W-:Y:S05]  /*4d50*/  HMMA.16816.F32 R108, R128.reuse, R110, RZ ;  /* 0x0000006e806c723c */ /* 0x040fea00000018ff */
[----:B------:R-:W2:Y:S01]  /*4d60*/  MUFU.EX2 R49, R49 ;  /* 0x0000003100317308 */ /* 0x000ea20000000800 */
[----:B------:R-:W-:Y:S01]  /*4d70*/  HMMA.16816.F32 R140, R128, R120, RZ ;  /* 0x00000078808c723c */ /* 0x000fe200000018ff */
[----:B---3--:R-:W-:-:S05]  /*4d80*/  FADD.FTZ R62, R51, R62 ;  /* 0x0000003e333e7221 */ /* 0x008fca0000010000 */
[----:B------:R-:W-:Y:S01]  /*4d90*/  HMMA.16816.F32 R120, R128, R122, RZ ;  /* 0x0000007a8078723c */ /* 0x000fe200000018ff */
[----:B------:R-:W3:Y:S01]  /*4da0*/  MUFU.EX2 R50, R50 ;  /* 0x0000003200327308 */ /* 0x000ee20000000800 */
[C---:B-1----:R-:W-:Y:S01]  /*4db0*/  F2FP.F16.F32.PACK_AB R25, R0.reuse, R51 ;  /* 0x000000330019723e */ /* 0x042fe200000000ff */
[----:B------:R-:W-:-:S03]  /*4dc0*/  FADD.FTZ R62, R0, R62 ;  /* 0x0000003e003e7221 */ /* 0x000fc60000010000 */
[C---:B------:R-:W-:Y:S03]  /*4dd0*/  HMMA.16816.F32 R136, R128.reuse, R4, RZ ;  /* 0x000000048088723c */ /* 0x040fe600000018ff */
[----:B------:R-:W1:Y:S01]  /*4de0*/  MUFU.EX2 R169, R169 ;  /* 0x000000a900a97308 */ /* 0x000e620000000800 */
[----:B--2---:R-:W-:Y:S02]  /*4df0*/  FADD.FTZ R62, R49, R62 ;  /* 0x0000003e313e7221 */ /* 0x004fe40000010000 */
[----:B------:R-:W-:Y:S01]  /*4e00*/  HMMA.16816.F32 R128, R128, R6, RZ ;  /* 0x000000068080723c */ /* 0x000fe200000018ff */
[----:B------:R-:W-:-:S04]  /*4e10*/  F2FP.F16.F32.PACK_AB R4, R48, R54 ;  /* 0x000000363004723e */ /* 0x000fc800000000ff */
[----:B------:R-:W2:Y:S01]  /*4e20*/  MUFU.EX2 R164, R164 ;  /* 0x000000a400a47308 */ /* 0x000ea20000000800 */
[C---:B---3--:R-:W-:Y:S01]  /*4e30*/  F2FP.F16.F32.PACK_AB R27, R50.reuse, R49 ;  /* 0x00000031321b723e */ /* 0x048fe200000000ff */
[----:B------:R-:W-:Y:S01]  /*4e40*/  FADD.FTZ R62, R50, R62 ;  /* 0x0000003e323e7221 */ /* 0x000fe20000010000 */
[----:B------:R-:W-:-:S05]  /*4e50*/  F2FP.F16.F32.PACK_AB R6, R46, R47 ;  /* 0x0000002f2e06723e */ /* 0x000fca00000000ff */
[----:B------:R-:W3:Y:S01]  /*4e60*/  MUFU.EX2 R172, R172 ;  /* 0x000000ac00ac7308 */ /* 0x000ee20000000800 */
[----:B------:R-:W-:Y:S01]  /*4e70*/  HMMA.16816.F32 R156, R24, R20, R156 ;  /* 0x00000014189c723c */ /* 0x000fe2000000189c */
[----:B-1----:R-:W-:-:S05]  /*4e80*/  FADD.FTZ R65, R169, R65 ;  /* 0x00000041a9417221 */ /* 0x002fca0000010000 */
[----:B----4-:R-:W-:Y:S01]  /*4e90*/  HMMA.16816.F32 R72, R24, R16, R72 ;  /* 0x000000101848723c */ /* 0x010fe20000001848 */
[----:B------:R-:W1:Y:S01]  /*4ea0*/  MUFU.EX2 R173, R173 ;  /* 0x000000ad00ad7308 */ /* 0x000e620000000800 */
[C---:B--2---:R-:W-:Y:S01]  /*4eb0*/  F2FP.F16.F32.PACK_AB R5, R164.reuse, R169 ;  /* 0x000000a9a405723e */ /* 0x044fe200000000ff */
[----:B------:R-:W-:-:S03]  /*4ec0*/  FADD.FTZ R65, R164, R65 ;  /* 0x00000041a4417221 */ /* 0x000fc60000010000 */
[C---:B------:R-:W-:Y:S03]  /*4ed0*/  HMMA.16816.F32 R88, R24.reuse, R12, R88 ;  /* 0x0000000c1858723c */ /* 0x040fe60000001858 */
[----:B------:R-:W2:Y:S01]  /*4ee0*/  MUFU.EX2 R174, R174 ;  /* 0x000000ae00ae7308 */ /* 0x000ea20000000800 */
[----:B---3--:R-:W-:Y:S02]  /*4ef0*/  FADD.FTZ R65, R172, R65 ;  /* 0x00000041ac417221 */ /* 0x008fe40000010000 */
[C---:B------:R-:W-:Y:S05]  /*4f00*/  HMMA.16816.F32 R100, R24.reuse, R8, R100 ;  /* 0x000000081864723c */ /* 0x040fea0000001864 */
[----:B------:R-:W3:Y:S01]  /*4f10*/  MUFU.EX2 R175, R175 ;  /* 0x000000af00af7308 */ /* 0x000ee20000000800 */
[C---:B-1----:R-:W-:Y:S01]  /*4f20*/  F2FP.F16.F32.PACK_AB R7, R173.reuse, R172 ;  /* 0x000000acad07723e */ /* 0x042fe200000000ff */
[----:B------:R-:W-:Y:S01]  /*4f30*/  HMMA.16816.F32 R112, R24, R28, R112 ;  /* 0x0000001c1870723c */ /* 0x000fe20000001870 */
[----:B------:R-:W-:-:S05]  /*4f40*/  FADD.FTZ R65, R173, R65 ;  /* 0x00000041ad417221 */ /* 0x000fca0000010000 */
[----:B-----5:R-:W-:Y:S01]  /*4f50*/  HMMA.16816.F32 R124, R24, R32, R124 ;  /* 0x00000020187c723c */ /* 0x020fe2000000187c */
[----:B------:R-:W1:Y:S01]  /*4f60*/  MUFU.EX2 R176, R176 ;  /* 0x000000b000b07308 */ /* 0x000e620000000800 */
[----:B--2---:R-:W-:-:S04]  /*4f70*/  FADD.FTZ R170, R174, R170 ;  /* 0x000000aaaeaa7221 */ /* 0x004fc80000010000 */
[C---:B------:R-:W-:Y:S03]  /*4f80*/  HMMA.16816.F32 R152, R24.reuse, R22, R152 ;  /* 0x000000161898723c */ /* 0x040fe60000001898 */
[----:B------:R-:W2:Y:S01]  /*4f90*/  MUFU.EX2 R179, R179 ;  /* 0x000000b300b37308 */ /* 0x000ea20000000800 */
[----:B---3--:R-:W-:Y:S02]  /*4fa0*/  FADD.FTZ R60, R175, R60 ;  /* 0x0000003caf3c7221 */ /* 0x008fe40000010000 */
[C---:B------:R-:W-:Y:S05]  /*4fb0*/  HMMA.16816.F32 R76, R24.reuse, R18, R76 ;  /* 0x00000012184c723c */ /* 0x040fea000000184c */
[----:B------:R-:W3:Y:S01]  /*4fc0*/  MUFU.EX2 R180, R180 ;  /* 0x000000b400b47308 */ /* 0x000ee20000000800 */
[----:B------:R-:W-:Y:S01]  /*4fd0*/  HMMA.16816.F32 R92, R24, R14, R92 ;  /* 0x0000000e185c723c */ /* 0x000fe2000000185c */
[----:B-1----:R-:W-:-:S05]  /*4fe0*/  FADD.FTZ R60, R176, R60 ;  /* 0x0000003cb03c7221 */ /* 0x002fca0000010000 */
[----:B------:R-:W-:Y:S01]  /*4ff0*/  HMMA.16816.F32 R104, R24, R10, R104 ;  /* 0x0000000a1868723c */ /* 0x000fe20000001868 */
[----:B------:R-:W1:Y:S01]  /*5000*/  MUFU.EX2 R183, R183 ;  /* 0x000000b700b77308 */ /* 0x000e620000000800 */
[----:B--2---:R-:W-:-:S04]  /*5010*/  FADD.FTZ R60, R179, R60 ;  /* 0x0000003cb33c7221 */ /* 0x004fc80000010000 */
[C---:B------:R-:W-:Y:S03]  /*5020*/  HMMA.16816.F32 R116, R24.reuse, R30, R116 ;  /* 0x0000001e1874723c */ /* 0x040fe60000001874 */
[----:B------:R-:W2:Y:S01]  /*5030*/  MUFU.EX2 R184, R184 ;  /* 0x000000b800b87308 */ /* 0x000ea20000000800 */
[----:B---3--:R-:W-:Y:S02]  /*5040*/  FADD.FTZ R60, R180, R60 ;  /* 0x0000003cb43c7221 */ /* 0x008fe40000010000 */
[----:B------:R-:W-:Y:S01]  /*5050*/  HMMA.16816.F32 R132, R24, R34, R132 ;  /* 0x000000221884723c */ /* 0x000fe20000001884 */
[----:B------:R-:W3:Y:S04]  /*5060*/  LDSM.16.MT88.4 R24, [R214+0x9800] ;  /* 0x00980000d618783b */ /* 0x000ee80000004200 */
[----:B------:R-:W4:Y:S01]  /*5070*/  MUFU.EX2 R185, R185 ;  /* 0x000000b900b97308 */ /* 0x000f220000000800 */
[----:B------:R-:W-:Y:S01]  /*5080*/  HMMA.16816.F32 R160, R4, R20, R160 ;  /* 0x0000001404a0723c */ /* 0x000fe200000018a0 */
[----:B-1----:R-:W-:-:S05]  /*5090*/  FADD.FTZ R62, R183, R62 ;  /* 0x0000003eb73e7221 */ /* 0x002fca0000010000 */
[----:B------:R-:W-:Y:S01]  /*50a0*/  HMMA.16816.F32 R68, R4, R16, R68 ;  /* 0x000000100444723c */ /* 0x000fe20000001844 */
[----:B------:R-:W1:Y:S01]  /*50b0*/  MUFU.EX2 R186, R186 ;  /* 0x000000ba00ba7308 */ /* 0x000e620000000800 */
[----:B--2---:R-:W-:-:S04]  /*50c0*/  FADD.FTZ R62, R184, R62 ;  /* 0x0000003eb83e7221 */ /* 0x004fc80000010000 */
[C---:B------:R-:W-:Y:S03]  /*50d0*/  HMMA.16816.F32 R84, R4.reuse, R12, R84 ;  /* 0x0000000c0454723c */ /* 0x040fe60000001854 */
[----:B------:R-:W2:Y:S01]  /*50e0*/  MUFU.EX2 R191, R191 ;  /* 0x000000bf00bf7308 */ /* 0x000ea20000000800 */
[----:B----4-:R-:W-:Y:S02]  /*50f0*/  FADD.FTZ R62, R185, R62 ;  /* 0x0000003eb93e7221 */ /* 0x010fe40000010000 */
[C---:B------:R-:W-:Y:S05]  /*5100*/  HMMA.16816.F32 R144, R4.reuse, R8, R144 ;  /* 0x000000080490723c */ /* 0x040fea0000001890 */
[----:B------:R-:W4:Y:S01]  /*5110*/  MUFU.EX2 R193, R193 ;  /* 0x000000c100c17308 */ /* 0x000f220000000800 */
[----:B------:R-:W-:Y:S01]  /*5120*/  HMMA.16816.F32 R148, R4, R22, R148 ;  /* 0x000000160494723c */ /* 0x000fe20000001894 */
[----:B------:R-:W5:Y:S01]  /*5130*/  LDSM.16.MT88.4 R20, [R212+0x9800] ;  /* 0x00980000d414783b */ /* 0x000f620000004200 */
[----:B-1----:R-:W-:-:S04]  /*5140*/  FADD.FTZ R62, R186, R62 ;  /* 0x0000003eba3e7221 */ /* 0x002fc80000010000 */
[----:B------:R-:W-:Y:S01]  /*5150*/  HMMA.16816.F32 R80, R4, R18, R80 ;  /* 0x000000120450723c */ /* 0x000fe20000001850 */
[----:B------:R-:W1:Y:S01]  /*5160*/  LDSM.16.MT88.4 R16, [R214+0xa800] ;  /* 0x00a80000d610783b */ /* 0x000e620000004200 */
[----:B------:R-:W3:Y:S01]  /*5170*/  MUFU.EX2 R195, R195 ;  /* 0x000000c300c37308 */ /* 0x000ee20000000800 */
[----:B--2---:R-:W-:-:S03]  /*5180*/  FADD.FTZ R170, R191, R170 ;  /* 0x000000aabfaa7221 */ /* 0x004fc60000010000 */
[C---:B------:R-:W-:Y:S01]  /*5190*/  HMMA.16816.F32 R96, R4.reuse, R14, R96 ;  /* 0x0000000e0460723c */ /* 0x040fe20000001860 */
[----:B------:R-:W2:Y:S03]  /*51a0*/  LDSM.16.MT88.4 R12, [R212+0xa800] ;  /* 0x00a80000d40c783b */ /* 0x000ea60000004200 */
[----:B------:R-:W5:Y:S01]  /*51b0*/  MUFU.EX2 R201, R201 ;  /* 0x000000c900c97308 */ /* 0x000f620000000800 */
[----:B----4-:R-:W-:Y:S01]  /*51c0*/  FADD.FTZ R170, R193, R170 ;  /* 0x000000aac1aa7221 */ /* 0x010fe20000010000 */
[C---:B------:R-:W-:Y:S01]  /*51d0*/  HMMA.16816.F32 R108, R4.reuse, R10, R108 ;  /* 0x0000000a046c723c */ /* 0x040fe2000000186c */
[----:B------:R-:W4:Y:S05]  /*51e0*/  LDSM.16.MT88.4 R8, [R214+0xb800] ;  /* 0x00b80000d608783b */ /* 0x000f2a0000004200 */
[----:B------:R-:W-:Y:S01]  /*51f0*/  HMMA.16816.F32 R140, R4, R28, R140 ;  /* 0x0000001c048c723c */ /* 0x000fe2000000188c */
[----:B------:R-:W1:Y:S01]  /*5200*/  MUFU.EX2 R204, R204 ;  /* 0x000000cc00cc7308 */ /* 0x000e620000000800 */
[----:B---3--:R-:W-:-:S04]  /*5210*/  FADD.FTZ R170, R195, R170 ;  /* 0x000000aac3aa7221 */ /* 0x008fc80000010000 */
[C---:B------:R-:W-:Y:S01]  /*5220*/  HMMA.16816.F32 R120, R4.reuse, R30, R120 ;  /* 0x0000001e0478723c */ /* 0x040fe20000001878 */
[----:B------:R-:W-:Y:S02]  /*5230*/  F2FP.F16.F32.PACK_AB R28, R176, R175 ;  /* 0x000000afb01c723e */ /* 0x000fe400000000ff */
[----:B------:R-:W3:Y:S01]  /*5240*/  MUFU.EX2 R207, R207 ;  /* 0x000000cf00cf7308 */ /* 0x000ee20000000800 */
[----:B------:R-:W-:Y:S01]  /*5250*/  F2FP.F16.F32.PACK_AB R29, R184, R183 ;  /* 0x000000b7b81d723e */ /* 0x000fe200000000ff */
[----:B-----5:R-:W-:Y:S01]  /*5260*/  FADD.FTZ R65, R201, R65 ;  /* 0x00000041c9417221 */ /* 0x020fe20000010000 */
[C---:B------:R-:W-:Y:S01]  /*5270*/  HMMA.16816.F32 R136, R4.reuse, R32, R136 ;  /* 0x000000200488723c */ /* 0x040fe20000001888 */
[----:B------:R-:W-:Y:S02]  /*5280*/  F2FP.F16.F32.PACK_AB R30, R180, R179 ;  /* 0x000000b3b41e723e */ /* 0x000fe400000000ff */
[----:B------:R-:W-:Y:S02]  /*5290*/  F2FP.F16.F32.PACK_AB R31, R186, R185 ;  /* 0x000000b9ba1f723e */ /* 0x000fe400000000ff */
[----:B------:R-:W5:Y:S01]  /*52a0*/  MUFU.EX2 R206, R206 ;  /* 0x000000ce00ce7308 */ /* 0x000f620000000800 */
[----:B------:R-:W-:Y:S01]  /*52b0*/  HMMA.16816.F32 R128, R4, R34, R128 ;  /* 0x000000220480723c */ /* 0x000fe20000001880 */
[----:B-1----:R-:W-:-:S05]  /*52c0*/  FADD.FTZ R65, R204, R65 ;  /* 0x00000041cc417221 */ /* 0x002fca0000010000 */
[C---:B------:R-:W-:Y:S01]  /*52d0*/  HMMA.16816.F32 R156, R28.reuse, R24, R156 ;  /* 0x000000181c9c723c */ /* 0x040fe2000000189c */
[----:B------:R-:W-:Y:S01]  /*52e0*/  F2FP.F16.F32.PACK_AB R4, R191, R174 ;  /* 0x000000aebf04723e */ /* 0x000fe200000000ff */
[----:B------:R-:W1:Y:S01]  /*52f0*/  MUFU.EX2 R200, R200 ;  /* 0x000000c800c87308 */ /* 0x000e620000000800 */
[----:B------:R-:W-:Y:S01]  /*5300*/  F2FP.F16.F32.PACK_AB R5, R204, R201 ;  /* 0x000000c9cc05723e */ /* 0x000fe200000000ff */
[----:B---3--:R-:W-:Y:S01]  /*5310*/  FADD.FTZ R65, R207, R65 ;  /* 0x00000041cf417221 */ /* 0x008fe20000010000 */
[----:B------:R-:W-:Y:S01]  /*5320*/  F2FP.F16.F32.PACK_AB R6, R195, R193 ;  /* 0x000000c1c306723e */ /* 0x000fe200000000ff */
[----:B------:R-:W-:Y:S01]  /*5330*/  HMMA.16816.F32 R72, R28, R20, R72 ;  /* 0x000000141c48723c */ /* 0x000fe20000001848 */
[----:B-----5:R-:W-:-:S03]  /*5340*/  F2FP.F16.F32.PACK_AB R7, R206, R207 ;  /* 0x000000cfce07723e */ /* 0x020fc600000000ff */
[----:B------:R-:W3:Y:S02]  /*5350*/  MUFU.EX2 R203, R203 ;  /* 0x000000cb00cb7308 */ /* 0x000ee40000000800 */
[----:B------:R-:W-:Y:S01]  /*5360*/  HMMA.16816.F32 R88, R28, R16, R88 ;  /* 0x000000101c58723c */ /* 0x000fe20000001858 */
[----:B------:R-:W-:-:S05]  /*5370*/  FADD.FTZ R65, R206, R65 ;  /* 0x00000041ce417221 */ /* 0x000fca0000010000 */
[----:B--2---:R-:W-:Y:S01]  /*5380*/  HMMA.16816.F32 R100, R28, R12, R100 ;  /* 0x0000000c1c64723c */ /* 0x004fe20000001864 */
[----:B------:R-:W2:Y:S01]  /*5390*/  MUFU.EX2 R194, R194 ;  /* 0x000000c200c27308 */ /* 0x000ea20000000800 */
[----:B-1----:R-:W-:-:S04]  /*53a0*/  FADD.FTZ R170, R200, R170 ;  /* 0x000000aac8aa7221 */ /* 0x002fc80000010000 */
[C---:B----4-:R-:W-:Y:S03]  /*53b0*/  HMMA.16816.F32 R112, R28.reuse, R8, R112 ;  /* 0x000000081c70723c */ /* 0x050fe60000001870 */
[----:B------:R-:W1:Y:S01]  /*53c0*/  MUFU.EX2 R190, R190 ;  /* 0x000000be00be7308 */ /* 0x000e620000000800 */
[----:B---3--:R-:W-:Y:S02]  /*53d0*/  FADD.FTZ R65, R203, R65 ;  /* 0x00000041cb417221 */ /* 0x008fe40000010000 */
[C---:B------:R-:W-:Y:S05]  /*53e0*/  HMMA.16816.F32 R124, R28.reuse, R36, R124 ;  /* 0x000000241c7c723c */ /* 0x040fea000000187c */
[----:B------:R-:W3:Y:S01]  /*53f0*/  MUFU.EX2 R202, R202 ;  /* 0x000000ca00ca7308 */ /* 0x000ee20000000800 */
[----:B------:R-:W-:Y:S01]  /*5400*/  HMMA.16816.F32 R152, R28, R26, R152 ;  /* 0x0000001a1c98723c */ /* 0x000fe20000001898 */
[----:B--2---:R-:W-:-:S05]  /*5410*/  FADD.FTZ R60, R194, R60 ;  /* 0x0000003cc23c7221 */ /* 0x004fca0000010000 */
[----:B------:R-:W-:Y:S01]  /*5420*/  HMMA.16816.F32 R76, R28, R22, R76 ;  /* 0x000000161c4c723c */ /* 0x000fe2000000184c */
[----:B------:R-:W2:Y:S01]  /*5430*/  MUFU.EX2 R205, R205 ;  /* 0x000000cd00cd7308 */ /* 0x000ea20000000800 */
[----:B-1----:R-:W-:-:S04]  /*5440*/  FADD.FTZ R62, R190, R62 ;  /* 0x0000003ebe3e7221 */ /* 0x002fc80000010000 */
[C---:B------:R-:W-:Y:S03]  /*5450*/  HMMA.16816.F32 R92, R28.reuse, R18, R92 ;  /* 0x000000121c5c723c */ /* 0x040fe6000000185c */
[----:B------:R-:W-:Y:S01]  /*5460*/  MUFU.EX2 R238, R238 ;  /* 0x000000ee00ee7308 */ /* 0x000fe20000000800 */
[----:B---3--:R-:W-:Y:S02]  /*5470*/  FADD.FTZ R170, R202, R170 ;  /* 0x000000aacaaa7221 */ /* 0x008fe40000010000 */
[C---:B------:R-:W-:Y:S05]  /*5480*/  HMMA.16816.F32 R104, R28.reuse, R14, R104 ;  /* 0x0000000e1c68723c */ /* 0x040fea0000001868 */
[----:B------:R-:W1:Y:S01]  /*5490*/  MUFU.EX2 R199, R199 ;  /* 0x000000c700c77308 */ /* 0x000e620000000800 */
[----:B------:R-:W-:Y:S01]  /*54a0*/  HMMA.16816.F32 R116, R28, R10, R116 ;  /* 0x0000000a1c74723c */ /* 0x000fe20000001874 */
[----:B--2---:R-:W-:-:S05]  /*54b0*/  FADD.FTZ R170, R205, R170 ;  /* 0x000000aacdaa7221 */ /* 0x004fca0000010000 */
[----:B------:R-:W-:Y:S01]  /*54c0*/  HMMA.16816.F32 R132, R28, R38, R132 ;  /* 0x000000261c84723c */ /* 0x000fe20000001884 */
[----:B------:R-:W2:Y:S01]  /*54d0*/  LDSM.16.MT88.4 R28, [R214+0x9c00] ;  /* 0x009c0000d61c783b */ /* 0x000ea20000004200 */
[----:B------:R-:W3:Y:S04]  /*54e0*/  MUFU.EX2 R198, R198 ;  /* 0x000000c600c67308 */ /* 0x000ee80000000800 */
[C---:B------:R-:W-:Y:S04]  /*54f0*/  HMMA.16816.F32 R160, R4.reuse, R24, R160 ;  /* 0x0000001804a0723c */ /* 0x040fe800000018a0 */
[----:B------:R-:W4:Y:S01]  /*5500*/  MUFU.EX2 R236, R236 ;  /* 0x000000ec00ec7308 */ /* 0x000f220000000800 */
[C---:B-1----:R-:W-:Y:S01]  /*5510*/  F2FP.F16.F32.PACK_AB R32, R199.reuse, R194 ;  /* 0x000000c2c720723e */ /* 0x042fe200000000ff */
[----:B------:R-:W-:Y:S01]  /*5520*/  HMMA.16816.F32 R148, R4, R26, R148 ;  /* 0x0000001a0494723c */ /* 0x000fe20000001894 */
[----:B------:R-:W1:Y:S01]  /*5530*/  LDSM.16.MT88.4 R24, [R212+0x9c00] ;  /* 0x009c0000d418783b */ /* 0x000e620000004200 */
[----:B------:R-:W-:-:S04]  /*5540*/  FADD.FTZ R60, R199, R60 ;  /* 0x0000003cc73c7221 */ /* 0x000fc80000010000 */
[----:B------:R-:W-:Y:S01]  /*5550*/  HMMA.16816.F32 R68, R4, R20, R68 ;  /* 0x000000140444723c */ /* 0x000fe20000001844 */
[----:B------:R-:W5:Y:S01]  /*5560*/  MUFU.EX2 R192, R192 ;  /* 0x000000c000c07308 */ /* 0x000f620000000800 */
[----:B---3--:R-:W-:-:S04]  /*5570*/  FADD.FTZ R60, R198, R60 ;  /* 0x0000003cc63c7221 */ /* 0x008fc80000010000 */
[C---:B------:R-:W-:Y:S01]  /*5580*/  HMMA.16816.F32 R80, R4.reuse, R22, R80 ;  /* 0x000000160450723c */ /* 0x040fe20000001850 */
[----:B------:R-:W3:Y:S02]  /*5590*/  LDSM.16.MT88.4 R20, [R214+0xac00] ;  /* 0x00ac0000d614783b */ /* 0x000ee40000004200 */
[----:B------:R-:W2:Y:S01]  /*55a0*/  MUFU.EX2 R189, R189 ;  /* 0x000000bd00bd7308 */ /* 0x000ea20000000800 */
[C---:B----4-:R-:W-:Y:S01]  /*55b0*/  F2FP.F16.F32.PACK_AB R34, R236.reuse, R198 ;  /* 0x000000c6ec22723e */ /* 0x050fe200000000ff */
[----:B------:R-:W-:Y:S01]  /*55c0*/  FADD.FTZ R236, R236, R60 ;  /* 0x0000003cecec7221 */ /* 0x000fe20000010000 */
[C---:B------:R-:W-:Y:S05]  /*55d0*/  HMMA.16816.F32 R84, R4.reuse, R16, R84 ;  /* 0x000000100454723c */ /* 0x040fea0000001854 */
[----:B------:R-:W4:Y:S01]  /*55e0*/  MUFU.EX2 R233, R233 ;  /* 0x000000e900e97308 */ /* 0x000f220000000800 */
[----:B------:R-:W-:Y:S01]  /*55f0*/  HMMA.16816.F32 R96, R4, R18, R96 ;  /* 0x000000120460723c */ /* 0x000fe20000001860 */
[----:B------:R-:W3:Y:S01]  /*5600*/  LDSM.16.MT88.4 R16, [R212+0xac00] ;  /* 0x00ac0000d410783b */ /* 0x000ee20000004200 */
[C---:B-----5:R-:W-:Y:S01]  /*5610*/  F2FP.F16.F32.PACK_AB R33, R192.reuse, R190 ;  /* 0x000000bec021723e */ /* 0x060fe200000000ff */
[----:B------:R-:W-:-:S03]  /*5620*/  FADD.FTZ R62, R192, R62 ;  /* 0x0000003ec03e7221 */ /* 0x000fc60000010000 */
[----:B------:R-:W-:Y:S01]  /*5630*/  HMMA.16816.F32 R144, R4, R12, R144 ;  /* 0x0000000c0490723c */ /* 0x000fe20000001890 */
[----:B------:R-:W5:Y:S01]  /*5640*/  MUFU.EX2 R182, R182 ;  /* 0x000000b600b67308 */ /* 0x000f620000000800 */
[----:B--2---:R-:W-:-:S04]  /*5650*/  FADD.FTZ R62, R189, R62 ;  /* 0x0000003ebd3e7221 */ /* 0x004fc80000010000 */
[C---:B------:R-:W-:Y:S01]  /*5660*/  HMMA.16816.F32 R108, R4.reuse, R14, R108 ;  /* 0x0000000e046c723c */ /* 0x040fe2000000186c */
[----:B------:R-:W2:Y:S02]  /*5670*/  LDSM.16.MT88.4 R12, [R214+0xbc00] ;  /* 0x00bc0000d60c783b */ /* 0x000ea40000004200 */
[----:B------:R-:W-:Y:S01]  /*5680*/  MUFU.EX2 R237, R237 ;  /* 0x000000ed00ed7308 */ /* 0x000fe20000000800 */
[C---:B----4-:R-:W-:Y:S01]  /*5690*/  F2FP.F16.F32.PACK_AB R35, R233.reuse, R189 ;  /* 0x000000bde923723e */ /* 0x050fe200000000ff */
[----:B------:R-:W-:Y:S01]  /*56a0*/  FADD.FTZ R233, R233, R62 ;  /* 0x0000003ee9e97221 */ /* 0x000fe20000010000 */
[C---:B------:R-:W-:Y:S06]  /*56b0*/  HMMA.16816.F32 R140, R4.reuse, R8, R140 ;  /* 0x00000008048c723c */ /* 0x040fec000000188c */
[----:B------:R-:W-:Y:S01]  /*56c0*/  HMMA.16816.F32 R120, R4, R10, R120 ;  /* 0x0000000a0478723c */ /* 0x000fe20000001878 */
[----:B------:R-:W4:Y:S01]  /*56d0*/  LDSM.16.MT88.4 R8, [R212+0xbc00] ;  /* 0x00bc0000d408783b */ /* 0x000f220000004200 */
[----:B-----5:R-:W-:-:S04]  /*56e0*/  FADD.FTZ R65, R182, R65 ;  /* 0x00000041b6417221 */ /* 0x020fc80000010000 */
[C---:B------:R-:W-:Y:S01]  /*56f0*/  HMMA.16816.F32 R136, R4.reuse, R36, R136 ;  /* 0x000000240488723c */ /* 0x040fe20000001888 */
[----:B------:R-:W5:Y:S05]  /*5700*/  MUFU.EX2 R36, R181 ;  /* 0x000000b500247308 */ /* 0x000f6a0000000800 */
[----:B------:R-:W-:Y:S06]  /*5710*/  HMMA.16816.F32 R128, R4, R38, R128 ;  /* 0x000000260480723c */ /* 0x000fec0000001880 */
[----:B------:R-:W-:Y:S01]  /*5720*/  HMMA.16816.F32 R156, R32, R28, R156 ;  /* 0x0000001c209c723c */ /* 0x000fe2000000189c */
[----:B------:R-:W-:-:S02]  /*5730*/  F2FP.F16.F32.PACK_AB R4, R202, R200 ;  /* 0x000000c8ca04723e */ /* 0x000fc400000000ff */
[----:B------:R-:W-:Y:S02]  /*5740*/  F2FP.F16.F32.PACK_AB R5, R182, R203 ;  /* 0x000000cbb605723e */ /* 0x000fe400000000ff */
[----:B------:R-:W-:Y:S01]  /*5750*/  F2FP.F16.F32.PACK_AB R6, R238, R205 ;  /* 0x000000cdee06723e */ /* 0x000fe200000000ff */
[----:B-----5:R-:W-:Y:S01]  /*5760*/  FADD.FTZ R65, R36, R65 ;  /* 0x0000004124417221 */ /* 0x020fe20000010000 */
[C---:B------:R-:W-:Y:S01]  /*5770*/  F2FP.F16.F32.PACK_AB R7, R237.reuse, R36 ;  /* 0x00000024ed07723e */ /* 0x040fe200000000ff */
[----:B------:R-:W-:Y:S01]  /*5780*/  HMMA.16816.F32 R152, R32, R30, R152 ;  /* 0x0000001e2098723c */ /* 0x000fe20000001898 */
[----:B------:R-:W-:Y:S01]  /*5790*/  FADD.FTZ R238, R238, R170 ;  /* 0x000000aaeeee7221 */ /* 0x000fe20000010000 */
[----:B------:R-:W-:-:S04]  /*57a0*/  FADD.FTZ R237, R237, R65 ;  /* 0x00000041eded7221 */ /* 0x000fc80000010000 */
[C---:B-1----:R-:W-:Y:S06]  /*57b0*/  HMMA.16816.F32 R72, R32.reuse, R24, R72 ;  /* 0x000000182048723c */ /* 0x042fec0000001848 */
[C---:B------:R-:W-:Y:S06]  /*57c0*/  HMMA.16816.F32 R76, R32.reuse, R26, R76 ;  /* 0x0000001a204c723c */ /* 0x040fec000000184c */
[C---:B---3--:R-:W-:Y:S06]  /*57d0*/  HMMA.16816.F32 R88, R32.reuse, R20, R88 ;  /* 0x000000142058723c */ /* 0x048fec0000001858 */
[C---:B------:R-:W-:Y:S06]  /*57e0*/  HMMA.16816.F32 R92, R32.reuse, R22, R92 ;  /* 0x00000016205c723c */ /* 0x040fec000000185c */
[C---:B------:R-:W-:Y:S06]  /*57f0*/  HMMA.16816.F32 R100, R32.reuse, R16, R100 ;  /* 0x000000102064723c */ /* 0x040fec0000001864 */
[C---:B------:R-:W-:Y:S06]  /*5800*/  HMMA.16816.F32 R104, R32.reuse, R18, R104 ;  /* 0x000000122068723c */ /* 0x040fec0000001868 */
[C---:B--2---:R-:W-:Y:S06]  /*5810*/  HMMA.16816.F32 R112, R32.reuse, R12, R112 ;  /* 0x0000000c2070723c */ /* 0x044fec0000001870 */
[C---:B------:R-:W-:Y:S06]  /*5820*/  HMMA.16816.F32 R116, R32.reuse, R14, R116 ;  /* 0x0000000e2074723c */ /* 0x040fec0000001874 */
[C---:B----4-:R-:W-:Y:S06]  /*5830*/  HMMA.16816.F32 R124, R32.reuse, R8, R124 ;  /* 0x00000008207c723c */ /* 0x050fec000000187c */
        /* <DEDUP_REMOVED lines=15> */
[----:B------:R-:W-:Y:S01]  /*5930*/  ULDC UR4, c[0x0][0x2d0] ;  /* 0x0000b40000047ab9 */ /* 0x000fe20000000800 */
[----:B------:R-:W-:-:S04]  /*5940*/  DEPBAR.LE SB0, 0x0 ;  /* 0x000080000000791a */ /* 0x000fc80000000000 */
[----:B------:R-:W-:Y:S01]  /*5950*/  BAR.SYNC.DEFER_BLOCKING 0x0 ;  /* 0x0000000000007b1d */ /* 0x000fe20000010000 */
[----:B------:R-:W-:Y:S01]  /*5960*/  ISETP.GE.AND P5, PT, R42, UR4, PT ;  /* 0x000000042a007c0c */ /* 0x000fe2000bfa6270 */
[----:B------:R-:W-:Y:S01]  /*5970*/  UIADD3 UR24, UR19, -0x2, URZ ;  /* 0xfffffffe13187890 */ /* 0x000fe2000fffe03f */
[----:B------:R-:W-:Y:S01]  /*5980*/  ISETP.GE.AND P4, PT, R41, UR4, PT ;  /* 0x0000000429007c0c */ /* 0x000fe2000bf86270 */
[----:B------:R-:W-:Y:S01]  /*5990*/  UISETP.GE.AND UP0, UPT, UR19, 0x3, UPT ;  /* 0x000000031300788c */ /* 0x000fe2000bf06270 */
[----:B------:R-:W-:Y:S01]  /*59a0*/  ISETP.GE.AND P3, PT, R40, UR4, PT ;  /* 0x0000000428007c0c */ /* 0x000fe2000bf66270 */
[----:B------:R-:W-:-:S04]  /*59b0*/  UIADD3 UR4, UR19, -0x2, URZ ;  /* 0xfffffffe13047890 */ /* 0x000fc8000fffe03f */
[----:B------:R-:W-:Y:S02]  /*59c0*/  USHF.R.S32.HI UR11, URZ, 0x1f, UR4 ;  /* 0x0000001f3f0b7899 */ /* 0x000fe40008011404 */
[----:B------:R-:W-:Y:S01]  /*59d0*/  UIMAD UR10, UR21, UR4, URZ ;  /* 0x00000004150a72a4 */ /* 0x000fe2000f8e023f */
[----:B------:R-:W-:Y:S01]  /*59e0*/  IMAD.U32 R16, RZ, RZ, UR4 ;  /* 0x00000004ff107e24 */ /* 0x000fe2000f8e00ff */
[----:B------:R-:W1:Y:S02]  /*59f0*/  @!P5 LDC.64 R4, c[0x0][0x220] ;  /* 0x00008800ff04db82 */ /* 0x000e640000000a00 */
[----:B------:R-:W-:Y:S01]  /*5a00*/  UIMAD UR10, UR11, UR27, UR10 ;  /* 0x0000001b0b0a72a4 */ /* 0x000fe2000f8e020a */
[----:B------:R-:W-:-:S05]  /*5a10*/  IMAD.WIDE.U32 R16, R16, UR27, R248 ;  /* 0x0000001b10107c25 */ /* 0x000fca000f8e00f8 */
[----:B------:R-:W2:Y:S01]  /*5a20*/  @!P4 LDC.64 R14, c[0x0][0x220] ;  /* 0x00008800ff0ecb82 */ /* 0x000ea20000000a00 */
[----:B------:R-:W-:Y:S01]  /*5a30*/  VIADD R0, R17, UR10 ;  /* 0x0000000a11007c36 */ /* 0x000fe20008000000 */
[C---:B------:R-:W-:Y:S01]  /*5a40*/  IADD3 R2, P2, R16.reuse, UR20, RZ ;  /* 0x0000001410027c10 */ /* 0x040fe2000ff5e0ff */
[----:B------:R-:W-:Y:S04]  /*5a50*/  @P5 STS [R222+0x9000], RZ ;  /* 0x009000ffde005388 */ /* 0x000fe80000000800 */
[----:B------:R-:W-:Y:S01]  /*5a60*/  @P5 STS [R222+0x9004], RZ ;  /* 0x009004ffde005388 */ /* 0x000fe20000000800 */
[----:B------:R-:W3:Y:S03]  /*5a70*/  @!P3 LDC.64 R12, c[0x0][0x220] ;  /* 0x00008800ff0cbb82 */ /* 0x000ee60000000a00 */
[----:B------:R-:W-:Y:S05]  /*5a80*/  @P5 STS.64 [R222+0x9008], RZ ;  /* 0x009008ffde005388 */ /* 0x000fea0000000a00 */
[----:B------:R-:W4:Y:S01]  /*5a90*/  @!P5 LDC.64 R10, c[0x0][0x220] ;  /* 0x00008800ff0adb82 */ /* 0x000f220000000a00 */
[----:B-1----:R-:W-:-:S04]  /*5aa0*/  @!P5 LEA R4, P0, R16, R4, 0x1 ;  /* 0x000000041004d211 */ /* 0x002fc800078008ff */
[----:B------:R-:W-:-:S03]  /*5ab0*/  @!P5 LEA.HI.X R5, R16, R5, R0, 0x1, P0 ;  /* 0x000000051005d211 */ /* 0x000fc600000f0c00 */
[----:B------:R-:W1:Y:S01]  /*5ac0*/  @!P4 LDC.64 R8, c[0x0][0x220] ;  /* 0x00008800ff08cb82 */ /* 0x000e620000000a00 */
[C---:B--2---:R-:W-:Y:S01]  /*5ad0*/  @!P4 LEA R14, P1, R16.reuse, R14, 0x1 ;  /* 0x0000000e100ec211 */ /* 0x044fe200078208ff */
[----:B------:R-:W-:Y:S01]  /*5ae0*/  @!PT LDS RZ, [RZ] ;  /* 0x00000000fffff984 */ /* 0x000fe20000000800 */
[----:B------:R-:W-:Y:S01]  /*5af0*/  @!PT LDS RZ, [RZ] ;  /* 0x00000000fffff984 */ /* 0x000fe20000000800 */
[----:B------:R-:W-:Y:S01]  /*5b00*/  @!PT LDS RZ, [RZ] ;  /* 0x00000000fffff984 */ /* 0x000fe20000000800 */
[----:B------:R-:W-:Y:S03]  /*5b10*/  @!P5 LDGSTS.E.BYPASS.LTC128B.128 [R222+0x9000], desc[UR22][R4.64] ;  /* 0x0900000004dedfae */ /* 0x000fe6000b901d56 */
[C-C-:B------:R-:W-:Y:S01]  /*5b20*/  @!P4 LEA.HI.X R15, R16.reuse, R15, R0.reuse, 0x1, P1 ;  /* 0x0000000f100fc211 */ /* 0x140fe200008f0c00 */
[----:B------:R-:W-:Y:S02]  /*5b30*/  @P4 STS.128 [R222+0xa000], RZ ;  /* 0x00a000ffde004388 */ /* 0x000fe40000000c00 */
[----:B------:R-:W2:Y:S01]  /*5b40*/  @!P3 LDC.64 R6, c[0x0][0x220] ;  /* 0x00008800ff06bb82 */ /* 0x000ea20000000a00 */
[C---:B---3--:R-:W-:Y:S01]  /*5b50*/  @!P3 LEA R12, P0, R16.reuse, R12, 0x1 ;  /* 0x0000000c100cb211 */ /* 0x048fe200078008ff */
[----:B------:R-:W-:Y:S01]  /*5b60*/  @!PT LDS RZ, [RZ] ;  /* 0x00000000fffff984 */ /* 0x000fe20000000800 */
[----:B------:R-:W-:Y:S01]  /*5b70*/  @!PT LDS RZ, [RZ] ;  /* 0x00000000fffff984 */ /* 0x000fe20000000800 */
[----:B------:R-:W-:Y:S01]  /*5b80*/  @!PT LDS RZ, [RZ] ;  /* 0x00000000fffff984 */ /* 0x000fe20000000800 */
[----:B------:R-:W-:Y:S03]  /*5b90*/  @!P4 LDGSTS.E.BYPASS.LTC128B.128 [R222+0xa000], desc[UR22][R14.64+0x40] ;  /* 0x0a0000400edecfae */ /* 0x000fe6000b901d56 */
[----:B------:R-:W-:Y:S01]  /*5ba0*/  @!P3 LEA.HI.X R13, R16, R13, R0, 0x1, P0 ;  /* 0x0000000d100db211 */ /* 0x000fe200000f0c00 */
[----:B------:R-:W-:Y:S01]  /*5bb0*/  @P3 STS.128 [R222+0xb000], RZ ;  /* 0x00b000ffde003388 */ /* 0x000fe20000000c00 */
[----:B------:R-:W-:-:S02]  /*5bc0*/  IADD3.X R0, R0, UR12, RZ, P2, !PT ;  /* 0x0000000c00007c10 */ /* 0x000fc400097fe4ff */
[C---:B----4-:R-:W-:Y:S01]  /*5bd0*/  @!P5 LEA R10, P2, R2.reuse, R10, 0x1 ;  /* 0x0000000a020ad211 */ /* 0x050fe200078408ff */
[----:B------:R-:W-:Y:S01]  /*5be0*/  @!PT LDS RZ, [RZ] ;  /* 0x00000000fffff984 */ /* 0x000fe20000000800 */
[----:B------:R-:W-:Y:S01]  /*5bf0*/  @!PT LDS RZ, [RZ] ;  /* 0x00000000fffff984 */ /* 0x000fe20000000800 */
[----:B------:R-:W-:Y:S01]  /*5c00*/  @!PT LDS RZ, [RZ] ;  /* 0x00000000fffff984 */ /* 0x000fe20000000800 */
[----:B------:R3:W-:Y:S03]  /*5c10*/  @!P3 LDGSTS.E.BYPASS.LTC128B.128 [R222+0xb000], desc[UR22][R12.64+0x80] ;  /* 0x0b0000800cdebfae */ /* 0x0007e6000b901d56 */
[C---:B------:R-:W-:Y:S01]  /*5c20*/  @!P5 LEA.HI.X R11, R2.reuse, R11, R0, 0x1, P2 ;  /* 0x0000000b020bd211 */ /* 0x040fe200010f0c00 */
[----:B------:R-:W-:Y:S01]  /*5c30*/  @P5 STS.128 [R222+0x9800], RZ ;  /* 0x009800ffde005388 */ /* 0x000fe20000000c00 */
[----:B-1----:R-:W-:-:S03]  /*5c40*/  @!P4 LEA R8, P1, R2, R8, 0x1 ;  /* 0x000000080208c211 */ /* 0x002fc600078208ff */
[----:B------:R-:W-:Y:S01]  /*5c50*/  @!PT LDS RZ, [RZ] ;  /* 0x00000000fffff984 */ /* 0x000fe20000000800 */
[----:B------:R-:W-:Y:S01]  /*5c60*/  @!PT LDS RZ, [RZ] ;  /* 0x00000000fffff984 */ /* 0x000fe20000000800 */
[----:B------:R-:W-:Y:S01]  /*5c70*/  @!PT LDS RZ, [RZ] ;  /* 0x00000000fffff984 */ /* 0x000fe20000000800 */
[----:B------:R-:W-:Y:S01]  /*5c80*/  @!P5 LDGSTS.E.BYPASS.LTC128B.128 [R222+0x9800], desc[UR22][R10.64] ;  /* 0x098000000adedfae */ /* 0x000fe2000b901d56 */
[----:B------:R-:W-:-:S03]  /*5c90*/  @!P4 LEA.HI.X R9, R2, R9, R0, 0x1, P1 ;  /* 0x000000090209c211 */ /* 0x000fc600008f0c00 */
[----:B------:R-:W-:Y:S01]  /*5ca0*/  @P4 STS.128 [R222+0xa800], RZ ;  /* 0x00a800ffde004388 */ /* 0x000fe20000000c00 */
[----:B--2---:R-:W-:-:S03]  /*5cb0*/  @!P3 LEA R6, P0, R2, R6, 0x1 ;  /* 0x000000060206b211 */ /* 0x004fc600078008ff */
[----:B------:R-:W-:Y:S01]  /*5cc0*/  @!PT LDS RZ, [RZ] ;  /* 0x00000000fffff984 */ /* 0x000fe20000000800 */
[----:B------:R-:W-:Y:S01]  /*5cd0*/  @!PT LDS RZ, [RZ] ;  /* 0x00000000fffff984 */ /* 0x000fe20000000800 */
[----:B------:R-:W-:Y:S01]  /*5ce0*/  @!PT LDS RZ, [RZ] ;  /* 0x00000000fffff984 */ /* 0x000fe20000000800 */
[----:B------:R1:W-:Y:S01]  /*5cf0*/  @!P4 LDGSTS.E.BYPASS.LTC128B.128 [R222+0xa800], desc[UR22][R8.64+0x40] ;  /* 0x0a80004008decfae */ /* 0x0003e2000b901d56 */
[----:B------:R-:W-:Y:S01]  /*5d00*/  @!P3 LEA.HI.X R7, R2, R7, R0, 0x1, P0 ;  /* 0x000000070207b211 */ /* 0x000fe200000f0c00 */
[----:B------:R-:W-:Y:S02]  /*5d10*/  IMAD.U32 R2, RZ, RZ, UR24 ;  /* 0x00000018ff027e24 */ /* 0x000fe4000f8e00ff */
[----:B------:R-:W-:Y:S02]  /*5d20*/  @P3 STS.128 [R222+0xb800], RZ ;  /* 0x00b800ffde003388 */ /* 0x000fe40000000c00 */
[----:B------:R-:W-:Y:S02]  /*5d30*/  IMAD R2, R2, 0x40, R221 ;  /* 0x0000004002027824 */ /* 0x000fe400078e02dd */
[----:B------:R-:W-:Y:S01]  /*5d40*/  @!PT LDS RZ, [RZ] ;  /* 0x00000000fffff984 */ /* 0x000fe20000000800 */
[----:B------:R-:W-:Y:S01]  /*5d50*/  @!PT LDS RZ, [RZ] ;  /* 0x00000000fffff984 */ /* 0x000fe20000000800 */
[----:B------:R-:W-:Y:S01]  /*5d60*/  @!PT LDS RZ, [RZ] ;  /* 0x00000000fffff984 */ /* 0x000fe20000000800 */
[----:B------:R2:W-:Y:S02]  /*5d70*/  @!P3 LDGSTS.E.BYPASS.LTC128B.128 [R222+0xb800], desc[UR22][R6.64+0x80] ;  /* 0x0b80008006debfae */ /* 0x0005e4000b901d56 */
[----:B------:R-:W-:-:S02]  /*5d80*/  VIADD R0, R2, 0x8 ;  /* 0x0000000802007836 */ /* 0x000fc40000000000 */
[----:B------:R-:W-:Y:S04]  /*5d90*/  LDSM.16.M88.4 R192, [R217] ;  /* 0x00000000d9c0783b */ /* 0x000fe80000000200 */
[----:B------:R-:W4:Y:S01]  /*5da0*/  LDSM.16.M88.4 R48, [R216+0x6000] ;  /* 0x00600000d830783b */ /* 0x000f220000000200 */
[C---:B------:R-:W-:Y:S02]  /*5db0*/  ISETP.GE.AND P1, PT, R0.reuse, R220, PT ;  /* 0x000000dc0000720c */ /* 0x040fe40003f26270 */
[C---:B------:R-:W-:Y:S01]  /*5dc0*/  ISETP.GE.AND P0, PT, R0.reuse, R3, PT ;  /* 0x000000030000720c */ /* 0x040fe20003f06270 */
[----:B------:R-:W5:Y:S01]  /*5dd0*/  LDSM.16.M88.4 R16, [R217+0x1000] ;  /* 0x00100000d910783b */ /* 0x000f620000000200 */
[C---:B------:R-:W-:Y:S02]  /*5de0*/  ISETP.GE.AND P2, PT, R0.reuse, R219, PT ;  /* 0x000000db0000720c */ /* 0x040fe40003f46270 */
[----:B------:R-:W-:Y:S01]  /*5df0*/  ISETP.GE.AND P6, PT, R0, R218, PT ;  /* 0x000000da0000720c */ /* 0x000fe20003fc6270 */
[----:B------:R-:W5:Y:S04]  /*5e00*/  LDSM.16.M88.4 R32, [R216+0x6400] ;  /* 0x00640000d820783b */ /* 0x000f680000000200 */
[----:B------:R-:W5:Y:S04]  /*5e10*/  LDSM.16.M88.4 R200, [R216+0x6800] ;  /* 0x00680000d8c8783b */ /* 0x000f680000000200 */
[----:B------:R-:W5:Y:S04]  /*5e20*/  LDSM.16.M88.4 R172, [R216+0x6c00] ;  /* 0x006c0000d8ac783b */ /* 0x000f680000000200 */
[----:B---3--:R-:W-:Y:S04]  /*5e30*/  LDSM.16.M88.4 R12, [R213+0x6000] ;  /* 0x00600000d50c783b */ /* 0x008fe80000000200 */
[----:B------:R-:W3:Y:S04]  /*5e40*/  LDSM.16.M88.4 R64, [R215+0x1000] ;  /* 0x00100000d740783b */ /* 0x000ee80000000200 */
[----:B------:R-:W3:Y:S04]  /*5e50*/  LDSM.16.M88.4 R188, [R215] ;  /* 0x00000000d7bc783b */ /* 0x000ee80000000200 */
[----:B-1----:R-:W1:Y:S04]  /*5e60*/  LDSM.16.M88.4 R8, [R213+0x6400] ;  /* 0x00640000d508783b */ /* 0x002e680000000200 */
[----:B--2---:R-:W2:Y:S04]  /*5e70*/  LDSM.16.M88.4 R4, [R213+0x6800] ;  /* 0x00680000d504783b */ /* 0x004ea80000000200 */
[----:B------:R-:W2:Y:S01]  /*5e80*/  LDSM.16.M88.4 R208, [R213+0x6c00] ;  /* 0x006c0000d5d0783b */ /* 0x000ea20000000200 */
[-C--:B----4-:R-:W-:Y:S03]  /*5e90*/  HMMA.16816.F32 R60, R192, R48.reuse, RZ ;  /* 0x00000030c03c723c */ /* 0x090fe600000018ff */
[----:B------:R-:W-:Y:S03]  /*5ea0*/  LDSM.16.M88.4 R180, [R216+0x7000] ;  /* 0x00700000d8b4783b */ /* 0x000fe60000000200 */
[C---:B-----5:R-:W-:Y:S01]  /*5eb0*/  HMMA.16816.F32 R56, R16.reuse, R48, RZ ;  /* 0x000000301038723c */ /* 0x060fe200000018ff */
[----:B------:R-:W-:Y:S04]  /*5ec0*/  LDSM.16.M88.4 R184, [R217+0x3000] ;  /* 0x00300000d9b8783b */ /* 0x000fe80000000200 */
[----:B------:R-:W-:Y:S01]  /*5ed0*/  LDSM.16.M88.4 R176, [R216+0x7400] ;  /* 0x00740000d8b0783b */ /* 0x000fe20000000200 */
[-C--:B------:R-:W-:Y:S03]  /*5ee0*/  HMMA.16816.F32 R52, R16, R50.reuse, RZ ;  /* 0x000000321034723c */ /* 0x080fe600000018ff */
[----:B------:R-:W-:Y:S03]  /*5ef0*/  LDSM.16.M88.4 R240, [R215+0x2000] ;  /* 0x00200000d7f0783b */ /* 0x000fe60000000200 */
[----:B------:R-:W-:Y:S01]  /*5f00*/  HMMA.16816.F32 R48, R192, R50, RZ ;  /* 0x00000032c030723c */ /* 0x000fe200000018ff */
[----:B------:R-:W-:Y:S04]  /*5f10*/  LDSM.16.M88.4 R244, [R213+0x7400] ;  /* 0x00740000d5f4783b */ /* 0x000fe80000000200 */
[----:B------:R-:W-:Y:S01]  /*5f20*/  LDSM.16.M88.4 R228, [R213+0x7800] ;  /* 0x00780000d5e4783b */ /* 0x000fe20000000200 */
[C---:B------:R-:W-:Y:S03]  /*5f30*/  HMMA.16816.F32 R40, R16.reuse, R32, RZ ;  /* 0x000000201028723c */ /* 0x040fe600000018ff */
[----:B------:R-:W0:Y:S03]  /*5f40*/  LDGDEPBAR ;  /* 0x00000000000079af */ /* 0x000e260000000000 */
[C---:B------:R-:W-:Y:S06]  /*5f50*/  HMMA.16816.F32 R28, R16.reuse, R200, RZ ;  /* 0x000000c8101c723c */ /* 0x040fec00000018ff */
[C---:B------:R-:W-:Y:S06]  /*5f60*/  HMMA.16816.F32 R20, R16.reuse, R172, RZ ;  /* 0x000000ac1014723c */ /* 0x040fec00000018ff */
[C---:B------:R-:W-:Y:S06]  /*5f70*/  HMMA.16816.F32 R36, R16.reuse, R34, RZ ;  /* 0x000000221024723c */ /* 0x040fec00000018ff */
[C---:B------:R-:W-:Y:S06]  /*5f80*/  HMMA.16816.F32 R24, R16.reuse, R202, RZ ;  /* 0x000000ca1018723c */ /* 0x040fec00000018ff */
[----:B------:R-:W-:Y:S06]  /*5f90*/  HMMA.16816.F32 R16, R16, R174, RZ ;  /* 0x000000ae1010723c */ /* 0x000fec00000018ff */
[C---:B------:R-:W-:Y:S06]  /*5fa0*/  HMMA.16816.F32 R204, R192.reuse, R200, RZ ;  /* 0x000000c8c0cc723c */ /* 0x040fec00000018ff */
[C---:B------:R-:W-:Y:S06]  /*5fb0*/  HMMA.16816.F32 R44, R192.reuse, R32, RZ ;  /* 0x00000020c02c723c */ /* 0x040fec00000018ff */
[----:B------:R-:W-:Y:S06]  /*5fc0*/  HMMA.16816.F32 R200, R192, R202, RZ ;  /* 0x000000cac0c8723c */ /* 0x000fec00000018ff */
[C---:B---3--:R-:W-:Y:S06]  /*5fd0*/  HMMA.16816.F32 R56, R64.reuse, R12, R56 ;  /* 0x0000000c4038723c */ /* 0x048fec0000001838 */
[----:B------:R-:W-:Y:S06]  /*5fe0*/  HMMA.16816.F32 R52, R64, R14, R52 ;  /* 0x0000000e4034723c */ /* 0x000fec0000001834 */
[C---:B------:R-:W-:Y:S06]  /*5ff0*/  HMMA.16816.F32 R60, R188.reuse, R12, R60 ;  /* 0x0000000cbc3c723c */ /* 0x040fec000000183c */
[----:B------:R-:W-:Y:S01]  /*6000*/  HMMA.16816.F32 R48, R188, R14, R48 ;  /* 0x0000000ebc30723c */ /* 0x000fe20000001830 */
[----:B------:R-:W3:Y:S05]  /*6010*/  LDSM.16.M88.4 R12, [R217+0x2000] ;  /* 0x00200000d90c783b */ /* 0x000eea0000000200 */
[C---:B------:R-:W-:Y:S06]  /*6020*/  HMMA.16816.F32 R32, R192.reuse, R34, RZ ;  /* 0x00000022c020723c */ /* 0x040fec00000018ff */
[C---:B------:R-:W-:Y:S06]  /*6030*/  HMMA.16816.F32 R196, R192.reuse, R172, RZ ;  /* 0x000000acc0c4723c */ /* 0x040fec00000018ff */
[----:B------:R-:W-:Y:S01]  /*6040*/  HMMA.16816.F32 R192, R192, R174, RZ ;  /* 0x000000aec0c0723c */ /* 0x000fe200000018ff */
[----:B------:R-:W4:Y:S05]  /*6050*/  LDSM.16.M88.4 R172, [R216+0x7800] ;  /* 0x00780000d8ac783b */ /* 0x000f2a0000000200 */
[C---:B-1----:R-:W-:Y:S06]  /*6060*/  HMMA.16816.F32 R40, R64.reuse, R8, R40 ;  /* 0x000000084028723c */ /* 0x042fec0000001828 */
[C---:B--2---:R-:W-:Y:S06]  /*6070*/  HMMA.16816.F32 R28, R64.reuse, R4, R28 ;  /* 0x00000004401c723c */ /* 0x044fec000000181c */
[C---:B------:R-:W-:Y:S06]  /*6080*/  HMMA.16816.F32 R20, R64.reuse, R208, R20 ;  /* 0x000000d04014723c */ /* 0x040fec0000001814 */
[C---:B------:R-:W-:Y:S06]  /*6090*/  HMMA.16816.F32 R36, R64.reuse, R10, R36 ;  /* 0x0000000a4024723c */ /* 0x040fec0000001824 */
[C---:B------:R-:W-:Y:S06]  /*60a0*/  HMMA.16816.F32 R24, R64.reuse, R6, R24 ;  /* 0x000000064018723c */ /* 0x040fec0000001818 */
[----:B------:R-:W-:Y:S01]  /*60b0*/  HMMA.16816.F32 R16, R64, R210, R16 ;  /* 0x000000d24010723c */ /* 0x000fe20000001810 */
[----:B------:R-:W1:Y:S05]  /*60c0*/  LDSM.16.M88.4 R64, [R216+0x7c00] ;  /* 0x007c0000d840783b */ /* 0x000e6a0000000200 */
[C---:B------:R-:W-:Y:S06]  /*60d0*/  HMMA.16816.F32 R204, R188.reuse, R4, R204 ;  /* 0x00000004bccc723c */ /* 0x040fec00000018cc */
[C---:B------:R-:W-:Y:S01]  /*60e0*/  HMMA.16816.F32 R200, R188.reuse, R6, R200 ;  /* 0x00000006bcc8723c */ /* 0x040fe200000018c8 */
[----:B------:R-:W2:Y:S05]  /*60f0*/  LDSM.16.M88.4 R4, [R213+0x7000] ;  /* 0x00700000d504783b */ /* 0x000eaa0000000200 */
[C---:B------:R-:W-:Y:S06]  /*6100*/  HMMA.16816.F32 R44, R188.reuse, R8, R44 ;  /* 0x00000008bc2c723c */ /* 0x040fec000000182c */
[C---:B------:R-:W-:Y:S01]  /*6110*/  HMMA.16816.F32 R32, R188.reuse, R10, R32 ;  /* 0x0000000abc20723c */ /* 0x040fe20000001820 */
[----:B------:R-:W5:Y:S05]  /*6120*/  LDSM.16.M88.4 R8, [R215+0x3000] ;  /* 0x00300000d708783b */ /* 0x000f6a0000000200 */
[C---:B------:R-:W-:Y:S06]  /*6130*/  HMMA.16816.F32 R196, R188.reuse, R208, R196 ;  /* 0x000000d0bcc4723c */ /* 0x040fec00000018c4 */
[----:B------:R-:W-:Y:S01]  /*6140*/  HMMA.16816.F32 R192, R188, R210, R192 ;  /* 0x000000d2bcc0723c */ /* 0x000fe200000018c0 */
[----:B------:R-:W5:Y:S04]  /*6150*/  LDSM.16.M88.4 R208, [R213+0x7c00] ;  /* 0x007c0000d5d0783b */ /* 0x000f680000000200 */
[----:B------:R-:W-:Y:S01]  /*6160*/  LDSM.16.M88.4 R188, [R217+0x4000] ;  /* 0x00400000d9bc783b */ /* 0x000fe20000000200 */
[-C--:B---3--:R-:W-:Y:S06]  /*6170*/  HMMA.16816.F32 R48, R12, R182.reuse, R48 ;  /* 0x000000b60c30723c */ /* 0x088fec0000001830 */
[C---:B------:R-:W-:Y:S06]  /*6180*/  HMMA.16816.F32 R52, R184.reuse, R182, R52 ;  /* 0x000000b6b834723c */ /* 0x040fec0000001834 */
[-C--:B------:R-:W-:Y:S06]  /*6190*/  HMMA.16816.F32 R56, R184, R180.reuse, R56 ;  /* 0x000000b4b838723c */ /* 0x080fec0000001838 */
[----:B------:R-:W-:Y:S01]  /*61a0*/  HMMA.16816.F32 R60, R12, R180, R60 ;  /* 0x000000b40c3c723c */ /* 0x000fe2000000183c */
[----:B------:R-:W3:Y:S05]  /*61b0*/  LDSM.16.M88.4 R180, [R216+0x8000] ;  /* 0x00800000d8b4783b */ /* 0x000eea0000000200 */
[C---:B------:R-:W-:Y:S06]  /*61c0*/  HMMA.16816.F32 R40, R184.reuse, R176, R40 ;  /* 0x000000b0b828723c */ /* 0x040fec0000001828 */
[C---:B----4-:R-:W-:Y:S06]  /*61d0*/  HMMA.16816.F32 R28, R184.reuse, R172, R28 ;  /* 0x000000acb81c723c */ /* 0x050fec000000181c */
[C---:B-1----:R-:W-:Y:S06]  /*61e0*/  HMMA.16816.F32 R20, R184.reuse, R64, R20 ;  /* 0x00000040b814723c */ /* 0x042fec0000001814 */
[C---:B------:R-:W-:Y:S06]  /*61f0*/  HMMA.16816.F32 R36, R184.reuse, R178, R36 ;  /* 0x000000b2b824723c */ /* 0x040fec0000001824 */
[C---:B------:R-:W-:Y:S06]  /*6200*/  HMMA.16816.F32 R24, R184.reuse, R174, R24 ;  /* 0x000000aeb818723c */ /* 0x040fec0000001818 */
[----:B------:R-:W-:Y:S01]  /*6210*/  HMMA.16816.F32 R16, R184, R66, R16 ;  /* 0x00000042b810723c */ /* 0x000fe20000001810 */
[----:B------:R-:W1:Y:S05]  /*6220*/  LDSM.16.M88.4 R184, [R217+0x5000] ;  /* 0x00500000d9b8783b */ /* 0x000e6a0000000200 */
[C---:B------:R-:W-:Y:S06]  /*6230*/  HMMA.16816.F32 R44, R12.reuse, R176, R44 ;  /* 0x000000b00c2c723c */ /* 0x040fec000000182c */
[C---:B------:R-:W-:Y:S06]  /*6240*/  HMMA.16816.F32 R204, R12.reuse, R172, R204 ;  /* 0x000000ac0ccc723c */ /* 0x040fec00000018cc */
[C---:B------:R-:W-:Y:S01]  /*6250*/  HMMA.16816.F32 R32, R12.reuse, R178, R32 ;  /* 0x000000b20c20723c */ /* 0x040fe20000001820 */
[----:B------:R-:W4:Y:S05]  /*6260*/  LDSM.16.M88.4 R176, [R216+0x8400] ;  /* 0x00840000d8b0783b */ /* 0x000f2a0000000200 */
[----:B------:R-:W-:Y:S01]  /*6270*/  HMMA.16816.F32 R200, R12, R174, R200 ;  /* 0x000000ae0cc8723c */ /* 0x000fe200000018c8 */
[----:B------:R-:W-:Y:S05]  /*6280*/  LDSM.16.M88.4 R172, [R216+0x8800] ;  /* 0x00880000d8ac783b */ /* 0x000fea0000000200 */
[-C--:B--2---:R-:W-:Y:S06]  /*6290*/  HMMA.16816.F32 R48, R240, R6.reuse, R48 ;  /* 0x00000006f030723c */ /* 0x084fec0000001830 */
[----:B-----5:R-:W-:Y:S06]  /*62a0*/  HMMA.16816.F32 R52, R8, R6, R52 ;  /* 0x000000060834723c */ /* 0x020fec0000001834 */
[C---:B------:R-:W-:Y:S06]  /*62b0*/  HMMA.16816.F32 R196, R12.reuse, R64, R196 ;  /* 0x000000400cc4723c */ /* 0x040fec00000018c4 */
[----:B------:R-:W-:Y:S01]  /*62c0*/  HMMA.16816.F32 R192, R12, R66, R192 ;  /* 0x000000420cc0723c */ /* 0x000fe200000018c0 */
[----:B------:R-:W-:Y:S04]  /*62d0*/  LDSM.16.M88.4 R12, [R215+0x4000] ;  /* 0x00400000d70c783b */ /* 0x000fe80000000200 */
[----:B------:R-:W-:Y:S01]  /*62e0*/  LDSM.16.M88.4 R64, [R216+0x8c00] ;  /* 0x008c0000d840783b */ /* 0x000fe20000000200 */
[-C--:B------:R-:W-:Y:S06]  /*62f0*/  HMMA.16816.F32 R56, R8, R4.reuse, R56 ;  /* 0x000000040838723c */ /* 0x080fec0000001838 */
[----:B------:R-:W-:Y:S01]  /*6300*/  HMMA.16816.F32 R60, R240, R4, R60 ;  /* 0x00000004f03c723c */ /* 0x000fe2000000183c */
[----:B------:R-:W2:Y:S05]  /*6310*/  LDSM.16.M88.4 R4, [R213+0x8000] ;  /* 0x00800000d504783b */ /* 0x000eaa0000000200 */
[C---:B------:R-:W-:Y:S06]  /*6320*/  HMMA.16816.F32 R40, R8.reuse, R244, R40 ;  /* 0x000000f40828723c */ /* 0x040fec0000001828 */
[C---:B------:R-:W-:Y:S06]  /*6330*/  HMMA.16816.F32 R36, R8.reuse, R246, R36 ;  /* 0x000000f60824723c */ /* 0x040fec0000001824 */
[C---:B------:R-:W-:Y:S06]  /*6340*/  HMMA.16816.F32 R28, R8.reuse, R228, R28 ;  /* 0x000000e4081c723c */ /* 0x040fec000000181c */
[C---:B------:R-:W-:Y:S06]  /*6350*/  HMMA.16816.F32 R24, R8.reuse, R230, R24 ;  /* 0x000000e60818723c */ /* 0x040fec0000001818 */
[C---:B------:R-:W-:Y:S06]  /*6360*/  HMMA.16816.F32 R20, R8.reuse, R208, R20 ;  /* 0x000000d00814723c */ /* 0x040fec0000001814 */
[----:B------:R-:W-:Y:S01]  /*6370*/  HMMA.16816.F32 R16, R8, R210, R16 ;  /* 0x000000d20810723c */ /* 0x000fe20000001810 */
[----:B------:R-:W5:Y:S05]  /*6380*/  LDSM.16.M88.4 R8, [R215+0x5000] ;  /* 0x00500000d708783b */ /* 0x000f6a0000000200 */
[C---:B------:R-:W-:Y:S06]  /*6390*/  HMMA.16816.F32 R44, R240.reuse, R244, R44 ;  /* 0x000000f4f02c723c */ /* 0x040fec000000182c */
[C---:B------:R-:W-:Y:S06]  /*63a0*/  HMMA.16816.F32 R204, R240.reuse, R228, R204 ;  /* 0x000000e4f0cc723c */ /* 0x040fec00000018cc */
[----:B------:R-:W-:Y:S01]  /*63b0*/  HMMA.16816.F32 R228, R240, R230, R200 ;  /* 0x000000e6f0e4723c */ /* 0x000fe200000018c8 */
[----:B------:R-:W5:Y:S05]  /*63c0*/  LDSM.16.M88.4 R200, [R213+0x8400] ;  /* 0x00840000d5c8783b */ /* 0x000f6a0000000200 */
[-C--:B---3--:R-:W-:Y:S06]  /*63d0*/  HMMA.16816.F32 R48, R188, R182.reuse, R48 ;  /* 0x000000b6bc30723c */ /* 0x088fec0000001830 */
[----:B-1----:R-:W-:Y:S06]  /*63e0*/  HMMA.16816.F32 R52, R184, R182, R52 ;  /* 0x000000b6b834723c */ /* 0x002fec0000001834 */
[-C--:B----4-:R-:W-:Y:S06]  /*63f0*/  HMMA.16816.F32 R44, R188, R176.reuse, R44 ;  /* 0x000000b0bc2c723c */ /* 0x090fec000000182c */
[----:B------:R-:W-:Y:S06]  /*6400*/  HMMA.16816.F32 R40, R184, R176, R40 ;  /* 0x000000b0b828723c */ /* 0x000fec0000001828 */
[----:B------:R-:W-:Y:S06]  /*6410*/  HMMA.16816.F32 R32, R240, R246, R32 ;  /* 0x000000f6f020723c */ /* 0x000fec0000001820 */
[-C--:B--2---:R-:W-:Y:S06]  /*6420*/  HMMA.16816.F32 R48, R12, R6.reuse, R48 ;  /* 0x000000060c30723c */ /* 0x084fec0000001830 */
[----:B-----5:R-:W-:Y:S06]  /*6430*/  HMMA.16816.F32 R52, R8, R6, R52 ;  /* 0x000000060834723c */ /* 0x020fec0000001834 */
[----:B------:R-:W-:Y:S01]  /*6440*/  HMMA.16816.F32 R44, R12, R200, R44 ;  /* 0x000000c80c2c723c */ /* 0x000fe2000000182c */
[----:B------:R-:W-:-:S02]  /*6450*/  VIADD R6, R2, 0x9 ;  /* 0x0000000902067836 */ /* 0x000fc40000000000 */
[----:B------:R-:W-:-:S03]  /*6460*/  VIADD R7, R2, 0x10 ;  /* 0x0000001002077836 */ /* 0x000fc60000000000 */
[----:B------:R-:W-:Y:S06]  /*6470*/  HMMA.16816.F32 R40, R8, R200, R40 ;  /* 0x000000c80828723c */ /* 0x000fec0000001828 */
[-C--:B------:R-:W-:Y:S01]  /*6480*/  HMMA.16816.F32 R36, R184, R178.reuse, R36 ;  /* 0x000000b2b824723c */ /* 0x080fe20000001824 */
[----:B------:R-:W-:Y:S02]  /*6490*/  FSEL R0, R48, -INF , !P1 ;  /* 0xff80000030007808 */ /* 0x000fe40004800000 */
[----:B------:R-:W-:Y:S02]  /*64a0*/  ISETP.GE.AND P1, PT, R6, R218, PT ;  /* 0x000000da0600720c */ /* 0x000fe40003f26270 */
[----:B------:R-:W-:Y:S01]  /*64b0*/  FSEL R245, R50, -INF , !P2 ;  /* 0xff80000032f57808 */ /* 0x000fe20005000000 */
[----:B------:R-:W-:Y:S01]  /*64c0*/  HMMA.16816.F32 R32, R188, R178, R32 ;  /* 0x000000b2bc20723c */ /* 0x000fe20000001820 */
[----:B------:R-:W1:Y:S01]  /*64d0*/  LDSM.16.M88.4 R176, [R213+0x8800] ;  /* 0x00880000d5b0783b */ /* 0x000e620000000200 */
[----:B------:R-:W-:-:S02]  /*64e0*/  FSEL R247, R54, -INF , !P0 ;  /* 0xff80000036f77808 */ /* 0x000fc40004000000 */
[----:B------:R-:W-:Y:S02]  /*64f0*/  ISETP.GE.AND P0, PT, R6, R3, PT ;  /* 0x000000030600720c */ /* 0x000fe40003f06270 */
[----:B------:R-:W-:Y:S01]  /*6500*/  FSEL R48, R52, -INF , !P6 ;  /* 0xff80000034307808 */ /* 0x000fe20007000000 */
[----:B------:R-:W-:Y:S01]  /*6510*/  HMMA.16816.F32 R204, R188, R172, R204 ;  /* 0x000000acbccc723c */ /* 0x000fe200000018cc */
[----:B------:R-:W-:Y:S02]  /*6520*/  FSEL R250, R53, -INF , !P1 ;  /* 0xff80000035fa7808 */ /* 0x000fe40004800000 */
[CC--:B------:R-:W-:Y:S02]  /*6530*/  ISETP.GE.AND P6, PT, R6.reuse, R220.reuse, PT ;  /* 0x000000dc0600720c */ /* 0x0c0fe40003fc6270 */
[----:B------:R-:W-:Y:S01]  /*6540*/  ISETP.GE.AND P1, PT, R6, R219, PT ;  /* 0x000000db0600720c */ /* 0x000fe20003f26270 */
[----:B------:R-:W-:Y:S01]  /*6550*/  VIADD R6, R2, 0x11 ;  /* 0x0000001102067836 */ /* 0x000fe20000000000 */
[----:B------:R-:W-:Y:S01]  /*6560*/  FSEL R251, R55, -INF , !P0 ;  /* 0xff80000037fb7808 */ /* 0x000fe20004000000 */
[----:B------:R-:W-:Y:S01]  /*6570*/  HMMA.16816.F32 R196, R240, R208, R196 ;  /* 0x000000d0f0c4723c */ /* 0x000fe200000018c4 */
[----:B------:R-:W-:-:S02]  /*6580*/  ISETP.GE.AND P0, PT, R7, R220, PT ;  /* 0x000000dc0700720c */ /* 0x000fc40003f06270 */
[----:B------:R-:W-:Y:S02]  /*6590*/  ISETP.GE.AND P2, PT, R7, R218, PT ;  /* 0x000000da0700720c */ /* 0x000fe40003f46270 */
[----:B------:R-:W-:Y:S01]  /*65a0*/  FSEL R44, R44, -INF , !P0 ;  /* 0xff8000002c2c7808 */ /* 0x000fe20004000000 */
[----:B------:R-:W-:Y:S01]  /*65b0*/  HMMA.16816.F32 R28, R184, R172, R28 ;  /* 0x000000acb81c723c */ /* 0x000fe2000000181c */
[----:B------:R-:W-:Y:S02]  /*65c0*/  ISETP.GE.AND P0, PT, R6, R220, PT ;  /* 0x000000dc0600720c */ /* 0x000fe40003f06270 */
[----:B------:R-:W-:Y:S02]  /*65d0*/  FSEL R246, R51, -INF , !P1 ;  /* 0xff80000033f67808 */ /* 0x000fe40004800000 */
[----:B------:R-:W-:Y:S01]  /*65e0*/  FSEL R164, R40, -INF , !P2 ;  /* 0xff80000028a47808 */ /* 0x000fe20005000000 */
[----:B------:R-:W-:Y:S01]  /*65f0*/  HMMA.16816.F32 R192, R240, R210, R192 ;  /* 0x000000d2f0c0723c */ /* 0x000fe200000018c0 */
[----:B------:R-:W-:-:S02]  /*6600*/  FSEL R45, R45, -INF , !P0 ;  /* 0xff8000002d2d7808 */ /* 0x000fc40004000000 */
[-C--:B------:R-:W-:Y:S02]  /*6610*/  ISETP.GE.AND P1, PT, R7, R3.reuse, PT ;  /* 0x000000030700720c */ /* 0x080fe40003f26270 */
[C---:B------:R-:W-:Y:S01]  /*6620*/  ISETP.GE.AND P2, PT, R6.reuse, R218, PT ;  /* 0x000000da0600720c */ /* 0x040fe20003f46270 */
[C---:B------:R-:W-:Y:S01]  /*6630*/  HMMA.16816.F32 R56, R184.reuse, R180, R56 ;  /* 0x000000b4b838723c */ /* 0x040fe20000001838 */
[----:B------:R-:W-:Y:S02]  /*6640*/  ISETP.GE.AND P0, PT, R6, R3, PT ;  /* 0x000000030600720c */ /* 0x000fe40003f06270 */
[----:B------:R-:W-:Y:S02]  /*6650*/  FSEL R244, R41, -INF , !P2 ;  /* 0xff80000029f47808 */ /* 0x000fe40005000000 */
[----:B------:R-:W-:Y:S01]  /*6660*/  FSEL R242, R43, -INF , !P0 ;  /* 0xff8000002bf27808 */ /* 0x000fe20004000000 */
[----:B------:R-:W-:Y:S01]  /*6670*/  HMMA.16816.F32 R24, R184, R174, R24 ;  /* 0x000000aeb818723c */ /* 0x000fe20000001818 */
[----:B------:R-:W-:-:S02]  /*6680*/  FSEL R49, R49, -INF , !P6 ;  /* 0xff80000031317808 */ /* 0x000fc40007000000 */
[-C--:B------:R-:W-:Y:S01]  /*6690*/  ISETP.GE.AND P6, PT, R7, R219.reuse, PT ;  /* 0x000000db0700720c */ /* 0x080fe20003fc6270 */
[----:B------:R-:W-:Y:S02]  /*66a0*/  VIADD R7, R2, 0x18 ;  /* 0x0000001802077836 */ /* 0x000fe40000000000 */
[C---:B------:R-:W-:Y:S01]  /*66b0*/  HMMA.16816.F32 R20, R184.reuse, R64, R20 ;  /* 0x00000040b814723c */ /* 0x040fe20000001814 */
[----:B------:R-:W-:Y:S02]  /*66c0*/  FSEL R232, R46, -INF , !P6 ;  /* 0xff8000002ee87808 */ /* 0x000fe40007000000 */
[----:B------:R-:W-:Y:S01]  /*66d0*/  ISETP.GE.AND P6, PT, R6, R219, PT ;  /* 0x000000db0600720c */ /* 0x000fe20003fc6270 */
[----:B------:R-:W-:Y:S01]  /*66e0*/  VIADD R6, R2, 0x19 ;  /* 0x0000001902067836 */ /* 0x000fe20000000000 */
[----:B------:R-:W-:Y:S01]  /*66f0*/  ISETP.GE.AND P0, PT, R7, R3, PT ;  /* 0x000000030700720c */ /* 0x000fe20003f06270 */
[----:B------:R-:W-:Y:S01]  /*6700*/  HMMA.16816.F32 R16, R184, R66, R16 ;  /* 0x00000042b810723c */ /* 0x000fe20000001810 */
[----:B------:R-:W-:-:S02]  /*6710*/  FSEL R211, R47, -INF , !P6 ;  /* 0xff8000002fd37808 */ /* 0x000fc40007000000 */
[C---:B------:R-:W-:Y:S02]  /*6720*/  ISETP.GE.AND P2, PT, R7.reuse, R219, PT ;  /* 0x000000db0700720c */ /* 0x040fe40003f46270 */
[C---:B------:R-:W-:Y:S01]  /*6730*/  ISETP.GE.AND P6, PT, R7.reuse, R218, PT ;  /* 0x000000da0700720c */ /* 0x040fe20003fc6270 */
[----:B------:R-:W-:Y:S01]  /*6740*/  HMMA.16816.F32 R228, R188, R174, R228 ;  /* 0x000000aebce4723c */ /* 0x000fe200000018e4 */
[----:B------:R-:W-:Y:S02]  /*6750*/  FSEL R187, R42, -INF , !P1 ;  /* 0xff8000002abb7808 */ /* 0x000fe40004800000 */
[----:B------:R-:W2:Y:S01]  /*6760*/  LDSM.16.M88.4 R40, [R213+0x8c00] ;  /* 0x008c0000d528783b */ /* 0x000ea20000000200 */
[----:B------:R-:W-:Y:S01]  /*6770*/  ISETP.GE.AND P1, PT, R7, R220, PT ;  /* 0x000000dc0700720c */ /* 0x000fe20003f26270 */
[----:B------:R-:W-:Y:S01]  /*6780*/  VIADD R7, R2, 0x20 ;  /* 0x0000002002077836 */ /* 0x000fe20000000000 */
[----:B------:R-:W-:Y:S01]  /*6790*/  HMMA.16816.F32 R32, R12, R202, R32 ;  /* 0x000000ca0c20723c */ /* 0x000fe20000001820 */
[----:B------:R-:W-:-:S05]  /*67a0*/  DEPBAR.LE SB0, 0x0 ;  /* 0x000080000000791a */ /* 0x000fca0000000000 */
[----:B------:R-:W-:Y:S06]  /*67b0*/  HMMA.16816.F32 R36, R8, R202, R36 ;  /* 0x000000ca0824723c */ /* 0x000fec0000001824 */
[----:B-1----:R-:W-:Y:S06]  /*67c0*/  HMMA.16816.F32 R204, R12, R176, R204 ;  /* 0x000000b00ccc723c */ /* 0x002fec00000018cc */
[C---:B------:R-:W-:Y:S06]  /*67d0*/  HMMA.16816.F32 R196, R188.reuse, R64, R196 ;  /* 0x00000040bcc4723c */ /* 0x040fec00000018c4 */
[----:B------:R-:W-:Y:S01]  /*67e0*/  HMMA.16816.F32 R60, R188, R180, R60 ;  /* 0x000000b4bc3c723c */ /* 0x000fe2000000183c */
[----:B------:R-:W-:-:S02]  /*67f0*/  FSEL R46, R32, -INF , !P1 ;  /* 0xff800000202e7808 */ /* 0x000fc40004800000 */
[----:B------:R-:W-:Y:S02]  /*6800*/  ISETP.GE.AND P1, PT, R6, R218, PT ;  /* 0x000000da0600720c */ /* 0x000fe40003f26270 */
[----:B------:R-:W-:Y:S01]  /*6810*/  FSEL R240, R34, -INF , !P2 ;  /* 0xff80000022f07808 */ /* 0x000fe20005000000 */
[----:B------:R-:W-:Y:S01]  /*6820*/  HMMA.16816.F32 R28, R8, R176, R28 ;  /* 0x000000b0081c723c */ /* 0x000fe2000000181c */
[----:B------:R-:W-:Y:S02]  /*6830*/  FSEL R32, R38, -INF , !P0 ;  /* 0xff80000026207808 */ /* 0x000fe40004000000 */
[----:B------:R-:W-:Y:S02]  /*6840*/  ISETP.GE.AND P0, PT, R6, R3, PT ;  /* 0x000000030600720c */ /* 0x000fe40003f06270 */
[----:B------:R-:W-:Y:S01]  /*6850*/  FSEL R243, R36, -INF , !P6 ;  /* 0xff80000024f37808 */ /* 0x000fe20007000000 */
[----:B------:R-:W-:Y:S01]  /*6860*/  HMMA.16816.F32 R228, R12, R178, R228 ;  /* 0x000000b20ce4723c */ /* 0x000fe200000018e4 */
[----:B------:R-:W-:-:S02]  /*6870*/  FSEL R186, R37, -INF , !P1 ;  /* 0xff80000025ba7808 */ /* 0x000fc40004800000 */
[CC--:B------:R-:W-:Y:S02]  /*6880*/  ISETP.GE.AND P6, PT, R6.reuse, R220.reuse, PT ;  /* 0x000000dc0600720c */ /* 0x0c0fe40003fc6270 */
[----:B------:R-:W-:Y:S01]  /*6890*/  ISETP.GE.AND P1, PT, R6, R219, PT ;  /* 0x000000db0600720c */ /* 0x000fe20003f26270 */
[----:B------:R-:W-:Y:S01]  /*68a0*/  HMMA.16816.F32 R24, R8, R178, R24 ;  /* 0x000000b20818723c */ /* 0x000fe20000001818 */
[----:B------:R-:W-:Y:S01]  /*68b0*/  FSEL R241, R39, -INF , !P0 ;  /* 0xff80000027f17808 */ /* 0x000fe20004000000 */
[----:B------:R-:W-:Y:S01]  /*68c0*/  VIADD R6, R2, 0x21 ;  /* 0x0000002102067836 */ /* 0x000fe20000000000 */
[----:B------:R-:W-:Y:S02]  /*68d0*/  ISETP.GE.AND P0, PT, R7, R220, PT ;  /* 0x000000dc0700720c */ /* 0x000fe40003f06270 */
[----:B------:R-:W-:Y:S01]  /*68e0*/  FSEL R33, R33, -INF , !P6 ;  /* 0xff80000021217808 */ /* 0x000fe20007000000 */
[----:B------:R-:W-:Y:S01]  /*68f0*/  HMMA.16816.F32 R192, R188, R66, R192 ;  /* 0x00000042bcc0723c */ /* 0x000fe200000018c0 */
[----:B------:R-:W-:-:S02]  /*6900*/  FSEL R239, R35, -INF , !P1 ;  /* 0xff80000023ef7808 */ /* 0x000fc40004800000 */
[C---:B------:R-:W-:Y:S02]  /*6910*/  ISETP.GE.AND P6, PT, R7.reuse, R219, PT ;  /* 0x000000db0700720c */ /* 0x040fe40003fc6270 */
[----:B------:R-:W-:Y:S01]  /*6920*/  FSEL R209, R204, -INF , !P0 ;  /* 0xff800000ccd17808 */ /* 0x000fe20004000000 */
[C---:B--2---:R-:W-:Y:S01]  /*6930*/  HMMA.16816.F32 R196, R12.reuse, R40, R196 ;  /* 0x000000280cc4723c */ /* 0x044fe200000018c4 */
[C---:B------:R-:W-:Y:S02]  /*6940*/  ISETP.GE.AND P2, PT, R7.reuse, R218, PT ;  /* 0x000000da0700720c */ /* 0x040fe40003f46270 */
[----:B------:R-:W-:Y:S01]  /*6950*/  ISETP.GE.AND P1, PT, R7, R3, PT ;  /* 0x000000030700720c */ /* 0x000fe20003f26270 */
[----:B------:R-:W-:Y:S01]  /*6960*/  VIADD R7, R2, 0x28 ;  /* 0x0000002802077836 */ /* 0x000fe20000000000 */
[----:B------:R-:W-:Y:S01]  /*6970*/  ISETP.GE.AND P0, PT, R6, R220, PT ;  /* 0x000000dc0600720c */ /* 0x000fe20003f06270 */
[----:B------:R-:W-:Y:S01]  /*6980*/  HMMA.16816.F32 R60, R12, R4, R60 ;  /* 0x000000040c3c723c */ /* 0x000fe2000000183c */
[----:B------:R-:W-:-:S02]  /*6990*/  FSEL R173, R206, -INF , !P6 ;  /* 0xff800000cead7808 */ /* 0x000fc40007000000 */
[----:B------:R-:W-:Y:S02]  /*69a0*/  FSEL R206, R28, -INF , !P2 ;  /* 0xff8000001cce7808 */ /* 0x000fe40005000000 */
[----:B------:R-:W-:Y:S01]  /*69b0*/  FSEL R208, R205, -INF , !P0 ;  /* 0xff800000cdd07808 */ /* 0x000fe20004000000 */
[C---:B------:R-:W-:Y:S01]  /*69c0*/  HMMA.16816.F32 R20, R8.reuse, R40, R20 ;  /* 0x000000280814723c */ /* 0x040fe20000001814 */
[----:B------:R-:W-:Y:S01]  /*69d0*/  BAR.SYNC.DEFER_BLOCKING 0x0 ;  /* 0x0000000000007b1d */ /* 0x000fe20000010000 */
[C---:B------:R-:W-:Y:S02]  /*69e0*/  ISETP.GE.AND P6, PT, R6.reuse, R219, PT ;  /* 0x000000db0600720c */ /* 0x040fe40003fc6270 */
        /* <DEDUP_REMOVED lines=8> */
[-C--:B------:R-:W-:Y:S01]  /*6a70*/  HMMA.16816.F32 R192, R12, R42.reuse, R192 ;  /* 0x0000002a0cc0723c */ /* 0x080fe200000018c0 */
[----:B------:R-:W-:Y:S01]  /*6a80*/  FSEL R190, R228, -INF , !P1 ;  /* 0xff800000e4be7808 */ /* 0x000fe20004800000 */
[C---:B------:R-:W-:Y:S01]  /*6a90*/  VIADD R4, R2.reuse, 0x1 ;  /* 0x0000000102047836 */ /* 0x040fe20000000000 */
[CC--:B------:R-:W-:Y:S01]  /*6aa0*/  ISETP.GE.AND P6, PT, R7.reuse, R218.reuse, PT ;  /* 0x000000da0700720c */ /* 0x0c0fe20003fc6270 */
[----:B------:R-:W-:Y:S01]  /*6ab0*/  VIADD R5, R2, 0x31 ;  /* 0x0000003102057836 */ /* 0x000fe20000000000 */
[----:B------:R-:W-:Y:S01]  /*6ac0*/  ISETP.GE.AND P0, PT, R7, R3, PT ;  /* 0x000000030700720c */ /* 0x000fe20003f06270 */
[----:B------:R-:W-:Y:S01]  /*6ad0*/  HMMA.16816.F32 R16, R8, R42, R16 ;  /* 0x0000002a0810723c */ /* 0x000fe20000001810 */
[----:B------:R-:W-:-:S02]  /*6ae0*/  ISETP.GE.AND P1, PT, R6, R218, PT ;  /* 0x000000da0600720c */ /* 0x000fc40003f26270 */
        /* <DEDUP_REMOVED lines=8> */
[----:B------:R-:W-:Y:S02]  /*6b70*/  FSEL R229, R229, -INF , !P6 ;  /* 0xff800000e5e57808 */ /* 0x000fe40007000000 */
[-C--:B------:R-:W-:Y:S02]  /*6b80*/  ISETP.GE.AND P2, PT, R7, R219.reuse, PT ;  /* 0x000000db0700720c */ /* 0x080fe40003f46270 */
[----:B------:R-:W-:Y:S02]  /*6b90*/  FSEL R203, R27, -INF , !P0 ;  /* 0xff8000001bcb7808 */ /* 0x000fe40004000000 */
[-C--:B------:R-:W-:Y:S02]  /*6ba0*/  ISETP.GE.AND P6, PT, R6, R219.reuse, PT ;  /* 0x000000db0600720c */ /* 0x080fe40003fc6270 */
[----:B------:R-:W-:Y:S02]  /*6bb0*/  ISETP.GE.AND P0, PT, R4, R219, PT ;  /* 0x000000db0400720c */ /* 0x000fe40003f06270 */
[----:B------:R-:W-:-:S02]  /*6bc0*/  FSEL R183, R230, -INF , !P2 ;  /* 0xff800000e6b77808 */ /* 0x000fc40005000000 */
[----:B------:R-:W-:Y:S02]  /*6bd0*/  FSEL R181, R231, -INF , !P1 ;  /* 0xff800000e7b57808 */ /* 0x000fe40004800000 */
[----:B------:R-:W-:Y:S02]  /*6be0*/  FSEL R180, R198, -INF , !P6 ;  /* 0xff800000c6b47808 */ /* 0x000fe40007000000 */
[-C--:B------:R-:W-:Y:S02]  /*6bf0*/  ISETP.GE.AND P2, PT, R4, R220.reuse, PT ;  /* 0x000000dc0400720c */ /* 0x080fe40003f46270 */
[----:B------:R-:W-:Y:S02]  /*6c00*/  ISETP.GE.AND P1, PT, R6, R220, PT ;  /* 0x000000dc0600720c */ /* 0x000fe40003f26270 */
[----:B------:R-:W-:Y:S02]  /*6c10*/  FSEL R63, R63, -INF , !P0 ;  /* 0xff8000003f3f7808 */ /* 0x000fe40004000000 */
[----:B------:R-:W-:-:S02]  /*6c20*/  ISETP.GE.AND P6, PT, R5, R219, PT ;  /* 0x000000db0500720c */ /* 0x000fc40003fc6270 */
[----:B------:R-:W-:Y:S02]  /*6c30*/  ISETP.GE.AND P0, PT, R6, R3, PT ;  /* 0x000000030600720c */ /* 0x000fe40003f06270 */
[----:B------:R-:W-:Y:S02]  /*6c40*/  FSEL R61, R61, -INF , !P2 ;  /* 0xff8000003d3d7808 */ /* 0x000fe40005000000 */
[----:B------:R-:W-:Y:S02]  /*6c50*/  FSEL R202, R196, -INF , !P1 ;  /* 0xff800000c4ca7808 */ /* 0x000fe40004800000 */
[----:B------:R-:W-:Y:S02]  /*6c60*/  FSEL R170, R199, -INF , !P6 ;  /* 0xff800000c7aa7808 */ /* 0x000fe40007000000 */
[----:B------:R-:W-:Y:S02]  /*6c70*/  ISETP.GE.AND P2, PT, R6, R218, PT ;  /* 0x000000da0600720c */ /* 0x000fe40003f46270 */
[----:B------:R-:W-:-:S02]  /*6c80*/  ISETP.GE.AND P1, PT, R5, R220, PT ;  /* 0x000000dc0500720c */ /* 0x000fc40003f26270 */
[----:B------:R-:W-:Y:S02]  /*6c90*/  FSEL R177, R22, -INF , !P0 ;  /* 0xff80000016b17808 */ /* 0x000fe40004000000 */
[C---:B------:R-:W-:Y:S02]  /*6ca0*/  ISETP.GE.AND P6, PT, R2.reuse, R219, PT ;  /* 0x000000db0200720c */ /* 0x040fe40003fc6270 */
[----:B------:R-:W-:Y:S02]  /*6cb0*/  ISETP.GE.AND P0, PT, R2, R220, PT ;  /* 0x000000dc0200720c */ /* 0x000fe40003f06270 */
[----:B------:R-:W-:Y:S02]  /*6cc0*/  FSEL R178, R20, -INF , !P2 ;  /* 0xff80000014b27808 */ /* 0x000fe40005000000 */
[----:B------:R-:W-:Y:S02]  /*6cd0*/  FSEL R197, R197, -INF , !P1 ;  /* 0xff800000c5c57808 */ /* 0x000fe40004800000 */
[----:B------:R-:W-:-:S02]  /*6ce0*/  FSEL R62, R62, -INF , !P6 ;  /* 0xff8000003e3e7808 */ /* 0x000fc40007000000 */
[CC--:B------:R-:W-:Y:S02]  /*6cf0*/  ISETP.GE.AND P2, PT, R5.reuse, R218.reuse, PT ;  /* 0x000000da0500720c */ /* 0x0c0fe40003f46270 */
[-C--:B------:R-:W-:Y:S01]  /*6d00*/  ISETP.GE.AND P1, PT, R5, R3.reuse, PT ;  /* 0x000000030500720c */ /* 0x080fe20003f26270 */
[----:B------:R-:W-:Y:S01]  /*6d10*/  VIADD R5, R2, 0x38 ;  /* 0x0000003802057836 */ /* 0x000fe20000000000 */
[----:B------:R-:W-:Y:S02]  /*6d20*/  FSEL R60, R60, -INF , !P0 ;  /* 0xff8000003c3c7808 */ /* 0x000fe40004000000 */
[----:B------:R-:W-:Y:S02]  /*6d30*/  ISETP.GE.AND P6, PT, R2, R218, PT ;  /* 0x000000da0200720c */ /* 0x000fe40003fc6270 */
[----:B------:R-:W-:Y:S02]  /*6d40*/  ISETP.GE.AND P0, PT, R4, R3, PT ;  /* 0x000000030400720c */ /* 0x000fe40003f06270 */
[----:B------:R-:W-:-:S02]  /*6d50*/  FSEL R20, R56, -INF , !P6 ;  /* 0xff80000038147808 */ /* 0x000fc40007000000 */
[----:B------:R-:W-:Y:S02]  /*6d60*/  FSEL R14, R59, -INF , !P0 ;  /* 0xff8000003b0e7808 */ /* 0x000fe40004000000 */
[C---:B------:R-:W-:Y:S01]  /*6d70*/  ISETP.GE.AND P6, PT, R2.reuse, R3, PT ;  /* 0x000000030200720c */ /* 0x040fe20003fc6270 */
[----:B------:R-:W-:Y:S01]  /*6d80*/  VIADD R2, R2, 0x39 ;  /* 0x0000003902027836 */ /* 0x000fe20000000000 */
[----:B------:R-:W-:Y:S02]  /*6d90*/  ISETP.GE.AND P0, PT, R5, R220, PT ;  /* 0x000000dc0500720c */ /* 0x000fe40003f06270 */
[----:B------:R-:W-:Y:S02]  /*6da0*/  FSEL R179, R21, -INF , !P2 ;  /* 0xff80000015b37808 */ /* 0x000fe40005000000 */
[----:B------:R-:W-:Y:S02]  /*6db0*/  FSEL R196, R192, -INF , !P0 ;  /* 0xff800000c0c47808 */ /* 0x000fe40004000000 */
[----:B------:R-:W-:-:S02]  /*6dc0*/  ISETP.GE.AND P0, PT, R2, R218, PT ;  /* 0x000000da0200720c */ /* 0x000fc40003f06270 */
[----:B------:R-:W-:Y:S02]  /*6dd0*/  FSEL R176, R23, -INF , !P1 ;  /* 0xff80000017b07808 */ /* 0x000fe40004800000 */
[----:B------:R-:W-:Y:S02]  /*6de0*/  FSEL R184, R17, -INF , !P0 ;  /* 0xff80000011b87808 */ /* 0x000fe40004000000 */
[----:B------:R-:W-:Y:S02]  /*6df0*/  PLOP3.LUT P0, PT, PT, PT, UP0, 0x40, 0x0 ;  /* 0x000000000000781c */ /* 0x000fe40003f0e808 */
[-C--:B------:R-:W-:Y:S02]  /*6e00*/  ISETP.GE.AND P2, PT, R4, R218.reuse, PT ;  /* 0x000000da0400720c */ /* 0x080fe40003f46270 */
[----:B------:R-:W-:Y:S02]  /*6e10*/  ISETP.GE.AND P1, PT, R5, R218, PT ;  /* 0x000000da0500720c */ /* 0x000fe40003f26270 */
[----:B------:R-:W-:-:S02]  /*6e20*/  FSEL R15, R57, -INF , !P2 ;  /* 0xff800000390f7808 */ /* 0x000fc40005000000 */
[----:B------:R-:W-:Y:S02]  /*6e30*/  FSEL R182, R16, -INF , !P1 ;  /* 0xff80000010b67808 */ /* 0x000fe40004800000 */
        /* <DEDUP_REMOVED lines=10> */
[----:B------:R-:W-:Y:S01]  /*6ee0*/  FSEL R65, R195, -INF , !P2 ;  /* 0xff800000c3417808 */ /* 0x000fe20005000000 */
[----:B------:R-:W-:Y:S06]  /*6ef0*/  @P0 BRA `(.L_x_82) ;  /* 0x00000004000c0947 */ /* 0x000fec0003800000 */
[----:B------:R-:W-:Y:S01]  /*6f00*/  UIADD3 UR10, UR19, -0x3, URZ ;  /* 0xfffffffd130a7890 */ /* 0x000fe2000fffe03f */
[----:B------:R-:W1:Y:S01]  /*6f10*/  @!P5 LDC.64 R12, c[0x0][0x218] ;  /* 0x00008600ff0cdb82 */ /* 0x000e620000000a00 */
[----:B------:R2:W-:Y:S01]  /*6f20*/  @P5 STS [R222+0x6000], RZ ;  /* 0x006000ffde005388 */ /* 0x0005e20000000800 */
[----:B------:R-:W-:Y:S01]  /*6f30*/  BSSY B0, `(.L_x_83) ;  /* 0x000003e000007945 */ /* 0x000fe20003800000 */
[----:B------:R-:W-:Y:S02]  /*6f40*/  USHF.R.S32.HI UR4, URZ, 0x1f, UR10 ;  /* 0x0000001f3f047899 */ /* 0x000fe4000801140a */
[----:B------:R-:W-:Y:S01]  /*6f50*/  UIMAD.WIDE.U32 UR28, UR10, UR8, URZ ;  /* 0x000000080a1c72a5 */ /* 0x000fe2000f8e003f */
[----:B------:R2:W-:Y:S01]  /*6f60*/  @P5 STS [R222+0x6004], RZ ;  /* 0x006004ffde005388 */ /* 0x0005e20000000800 */
[----:B------:R-:W-:Y:S01]  /*6f70*/  UIMAD UR4, UR4, UR8, URZ ;  /* 0x00000008040472a4 */ /* 0x000fe2000f8e023f */
[----:B------:R-:W3:Y:S02]  /*6f80*/  @!P4 LDC.64 R10, c[0x0][0x218] ;  /* 0x00008600ff0acb82 */ /* 0x000ee40000000a00 */
[----:B------:R2:W-:Y:S01]  /*6f90*/  @P5 STS.64 [R222+0x6008], RZ ;  /* 0x006008ffde005388 */ /* 0x0005e20000000a00 */
[----:B------:R-:W-:Y:S01]  /*6fa0*/  UIMAD UR4, UR10, UR9, UR4 ;  /* 0x000000090a0472a4 */ /* 0x000fe2000f8e0204 */
[----:B------:R-:W-:-:S02]  /*6fb0*/  IMAD.U32 R18, RZ, RZ, UR28 ;  /* 0x0000001cff127e24 */ /* 0x000fc4000f8e00ff */
[----:B------:R-:W-:Y:S01]  /*6fc0*/  IMAD.U32 R17, RZ, RZ, UR28 ;  /* 0x0000001cff117e24 */ /* 0x000fe2000f8e00ff */
[----:B------:R-:W-:Y:S01]  /*6fd0*/  UIADD3 UR4, UR29, UR4, URZ ;  /* 0x000000041d047290 */ /* 0x000fe2000fffe03f */
[----:B------:R-:W4:Y:S01]  /*6fe0*/  @!P3 LDC.64 R8, c[0x0][0x218] ;  /* 0x00008600ff08bb82 */ /* 0x000f220000000a00 */
[----:B------:R-:W-:-:S04]  /*6ff0*/  LEA R18, P0, R18, R224, 0x6 ;  /* 0x000000e012127211 */ /* 0x000fc800078030ff */
[----:B------:R-:W-:-:S03]  /*7000*/  IMAD.U32 R2, RZ, RZ, UR4 ;  /* 0x00000004ff027e24 */ /* 0x000fc6000f8e00ff */
[----:B------:R-:W5:Y:S01]  /*7010*/  @!P4 LDC.64 R4, c[0x0][0x218] ;  /* 0x00008600ff04cb82 */ /* 0x000f620000000a00 */
[----:B-1----:R-:W-:Y:S02]  /*7020*/  @!P5 LEA R12, P1, R18, R12, 0x1 ;  /* 0x0000000c120cd211 */ /* 0x002fe400078208ff */
[----:B------:R-:W-:-:S04]  /*7030*/  LEA.HI.X R2, R17, R227, R2, 0x6, P0 ;  /* 0x000000e311027211 */ /* 0x000fc800000f3402 */
[C-C-:B------:R-:W-:Y:S01]  /*7040*/  @!P5 LEA.HI.X R13, R18.reuse, R13, R2.reuse, 0x1, P1 ;  /* 0x0000000d120dd211 */ /* 0x140fe200008f0c02 */
[----:B------:R-:W1:Y:S01]  /*7050*/  @!P5 LDC.64 R6, c[0x0][0x218] ;  /* 0x00008600ff06db82 */ /* 0x000e620000000a00 */
[C---:B---3--:R-:W-:Y:S02]  /*7060*/  @!P4 LEA R22, P0, R18.reuse, R10, 0x1 ;  /* 0x0000000a1216c211 */ /* 0x048fe400078008ff */
[C---:B------:R-:W-:Y:S01]  /*7070*/  IADD3 R10, P6, R18.reuse, UR13, RZ ;  /* 0x0000000d120a7c10 */ /* 0x040fe2000ffde0ff */
[----:B------:R-:W-:Y:S01]  /*7080*/  @!PT LDS RZ, [RZ] ;  /* 0x00000000fffff984 */ /* 0x000fe20000000800 */
[----:B------:R-:W-:Y:S01]  /*7090*/  @!PT LDS RZ, [RZ] ;  /* 0x00000000fffff984 */ /* 0x000fe20000000800 */
[----:B------:R-:W-:Y:S01]  /*70a0*/  @!PT LDS RZ, [RZ] ;  /* 0x00000000fffff984 */ /* 0x000fe20000000800 */
[----:B------:R2:W-:Y:S01]  /*70b0*/  @!P5 LDGSTS.E.BYPASS.LTC128B.128 [R222+0x6000], desc[UR22][R12.64] ;  /* 0x060000000cdedfae */ /* 0x0005e2000b901d56 */
[C-C-:B------:R-:W-:Y:S02]  /*70c0*/  @!P4 LEA.HI.X R23, R18.reuse, R11, R2.reuse, 0x1, P0 ;  /* 0x0000000b1217c211 */ /* 0x140fe400000f0c02 */
[C---:B----4-:R-:W-:Y:S01]  /*70d0*/  @!P3 LEA R8, P1, R18.reuse, R8, 0x1 ;  /* 0x000000081208b211 */ /* 0x050fe200078208ff */
[----:B------:R2:W-:Y:S03]  /*70e0*/  @P4 STS.128 [R222+0x7000], RZ ;  /* 0x007000ffde004388 */ /* 0x0005e60000000c00 */
[----:B------:R-:W-:Y:S01]  /*70f0*/  @!P3 LEA.HI.X R9, R18, R9, R2, 0x1, P1 ;  /* 0x000000091209b211 */ /* 0x000fe200008f0c02 */
[----:B------:R-:W-:Y:S01]  /*7100*/  @!PT LDS RZ, [RZ] ;  /* 0x00000000fffff984 */ /* 0x000fe20000000800 */
[----:B------:R-:W-:Y:S01]  /*7110*/  @!PT LDS RZ, [RZ] ;  /* 0x00000000fffff984 */ /* 0x000fe20000000800 */
[----:B------:R-:W-:Y:S01]  /*7120*/  @!PT LDS RZ, [RZ] ;  /* 0x00000000fffff984 */ /* 0x000fe20000000800 */
[----:B------:R2:W-:Y:S01]  /*7130*/  @!P4 LDGSTS.E.BYPASS.LTC128B.128 [R222+0x7000], desc[UR22][R22.64+0x40] ;  /* 0x0700004016decfae */ /* 0x0005e2000b901d56 */
[----:B-----5:R-:W-:-:S03]  /*7140*/  @!P4 LEA R24, P0, R10, R4, 0x1 ;  /* 0x000000040a18c211 */ /* 0x020fc600078008ff */
[----:B------:R2:W-:Y:S01]  /*7150*/  @P3 STS.128 [R222+0x8000], RZ ;  /* 0x008000ffde003388 */ /* 0x0005e20000000c00 */
[----:B------:R-:W-:-:S03]  /*7160*/  IADD3.X R4, R2, UR5, RZ, P6, !PT ;  /* 0x0000000502047c10 */ /* 0x000fc6000b7fe4ff */
[----:B------:R-:W-:Y:S01]  /*7170*/  @!PT LDS RZ, [RZ] ;  /* 0x00000000fffff984 */ /* 0x000fe20000000800 */
[----:B------:R-:W-:Y:S01]  /*7180*/  @!PT LDS RZ, [RZ] ;  /* 0x00000000fffff984 */ /* 0x000fe20000000800 */
[----:B------:R-:W-:Y:S01]  /*7190*/  @!PT LDS RZ, [RZ] ;  /* 0x00000000fffff984 */ /* 0x000fe20000000800 */
[----:B------:R2:W-:Y:S01]  /*71a0*/  @!P3 LDGSTS.E.BYPASS.LTC128B.128 [R222+0x8000], desc[UR22][R8.64+0x80] ;  /* 0x0800008008debfae */ /* 0x0005e2000b901d56 */
[C-C-:B------:R-:W-:Y:S02]  /*71b0*/  @!P4 LEA.HI.X R25, R10.reuse, R5, R4.reuse, 0x1, P0 ;  /* 0x000000050a19c211 */ /* 0x140fe400000f0c04 */
[C---:B-1----:R-:W-:Y:S01]  /*71c0*/  @!P5 LEA R6, P2, R10.reuse, R6, 0x1 ;  /* 0x000000060a06d211 */ /* 0x042fe200078408ff */
[----:B------:R2:W-:Y:S03]  /*71d0*/  @P5 STS.128 [R222+0x6800], RZ ;  /* 0x006800ffde005388 */ /* 0x0005e60000000c00 */
[----:B------:R-:W-:-:S05]  /*71e0*/  @!P5 LEA.HI.X R7, R10, R7, R4, 0x1, P2 ;  /* 0x000000070a07d211 */ /* 0x000fca00010f0c04 */
        /* <DEDUP_REMOVED lines=18> */
.L_x_84:
[----:B------:R-:W-:Y:S05]  /*7310*/  BSYNC B0 ;  /* 0x0000000000007941 */ /* 0x000fea0003800000 */
.L_x_83:
[----:B------:R-:W0:Y:S02]  /*7320*/  LDGDEPBAR ;  /* 0x00000000000079af */ /* 0x000e240000000000 */
.L_x_82:
[----:B-12---:R-:W-:Y:S01]  /*7330*/  FMNMX.FTZ R7, R168, R60, !PT ;  /* 0x0000003ca8077209 */ /* 0x006fe20007810000 */
[----:B------:R-:W-:Y:S01]  /*7340*/  LDSM.16.MT88.4 R8, [R214+0xa000] ;  /* 0x00a00000d608783b */ /* 0x000fe20000004200 */
[----:B------:R-:W-:Y:S02]  /*7350*/  FMNMX.FTZ R4, R166, R20, !PT ;  /* 0x00000014a6047209 */ /* 0x000fe40007810000 */
[----:B------:R-:W-:Y:S01]  /*7360*/  FMNMX.FTZ R7, R61, R7, !PT ;  /* 0x000000073d077209 */ /* 0x000fe20007810000 */
[----:B------:R-:W-:Y:S01]  /*7370*/  LDSM.16.MT88.4 R24, [R214+0xb000] ;  /* 0x00b00000d618783b */ /* 0x000fe20000004200 */
        /* <DEDUP_REMOVED lines=43> */
[----:B-1----:R-:W-:Y:S02]  /*7630*/  FMNMX.FTZ R2, R7, R2, !PT ;  /* 0x0000000207027209 */ /* 0x002fe40007810000 */
[----:B------:R-:W-:Y:S02]  /*7640*/  FMNMX.FTZ R4, R182, R4, !PT ;  /* 0x00000004b6047209 */ /* 0x000fe40007810000 */
[----:B------:R-:W-:Y:S01]  /*7650*/  FMNMX.FTZ R6, R201, R6, !PT ;  /* 0x00000006c9067209 */ /* 0x000fe20007810000 */
[----:B------:R-:W1:Y:S01]  /*7660*/  SHFL.BFLY PT, R228, R2, 0x1, 0x1f ;  /* 0x0c201f0002e47f89 */ /* 0x000e6200000e0000 */
        /* <DEDUP_REMOVED lines=12> */
[----:B-1----:R-:W-:-:S02]  /*7730*/  FMNMX.FTZ R228, R2, R228, !PT ;  /* 0x000000e402e47209 */ /* 0x002fc40007810000 */
[----:B------:R-:W1:Y:S01]  /*7740*/  SHFL.BFLY PT, R2, R4, 0x2, 0x1f ;  /* 0x0c401f0004027f89 */ /* 0x000e6200000e0000 */
[----:B------:R-:W-:Y:S02]  /*7750*/  FMNMX.FTZ R6, R175, R6, !PT ;  /* 0x00000006af067209 */ /* 0x000fe40007810000 */
[----:B------:R-:W-:Y:S01]  /*7760*/  FMNMX.FTZ R5, R170, R5, !PT ;  /* 0x00000005aa057209 */ /* 0x000fe20007810000 */
[C---:B------:R-:W-:Y:S01]  /*7770*/  FMUL.FTZ R188, R228.reuse, UR18 ;  /* 0x00000012e4bc7c20 */ /* 0x040fe20008410000 */
[----:B------:R-:W-:Y:S02]  /*7780*/  FMNMX.FTZ R6, R171, R6, !PT ;  /* 0x00000006ab067209 */ /* 0x000fe40007810000 */
[----:B------:R-:W-:Y:S02]  /*7790*/  FMNMX.FTZ R5, R169, R5, !PT ;  /* 0x00000005a9057209 */ /* 0x000fe40007810000 */
[----:B------:R-:W-:Y:S02]  /*77a0*/  FSETP.NEU.FTZ.AND P6, PT, R228, -INF , PT ;  /* 0xff800000e400780b */ /* 0x000fe40003fdd000 */
[----:B------:R-:W-:-:S02]  /*77b0*/  FMNMX.FTZ R5, R65, R5, !PT ;  /* 0x0000000541057209 */ /* 0x000fc40007810000 */
[----:B------:R-:W-:Y:S02]  /*77c0*/  FSEL R188, R188, RZ, P6 ;  /* 0x000000ffbcbc7208 */ /* 0x000fe40003000000 */
[----:B------:R-:W-:Y:S01]  /*77d0*/  FSEL R34, R228, RZ, P6 ;  /* 0x000000ffe4227208 */ /* 0x000fe20003000000 */
[----:B------:R-:W2:Y:S02]  /*77e0*/  SHFL.BFLY PT, R223, R5, 0x2, 0x1f ;  /* 0x0c401f0005df7f89 */ /* 0x000ea400000e0000 */
[--C-:B------:R-:W-:Y:S01]  /*77f0*/  FFMA.FTZ R58, R0, UR18, -R188.reuse ;  /* 0x00000012003a7c23 */ /* 0x100fe200080108bc */
[--C-:B------:R-:W-:Y:S01]  /*7800*/  FFMA.FTZ R57, R49, UR18, -R188.reuse ;  /* 0x0000001231397c23 */ /* 0x100fe200080108bc */
[--C-:B------:R-:W-:Y:S01]  /*7810*/  FFMA.FTZ R55, R45, UR18, -R188.reuse ;  /* 0x000000122d377c23 */ /* 0x100fe200080108bc */
[--C-:B------:R-:W-:Y:S01]  /*7820*/  FFMA.FTZ R53, R33, UR18, -R188.reuse ;  /* 0x0000001221357c23 */ /* 0x100fe200080108bc */
[----:B------:R-:W-:Y:S01]  /*7830*/  FFMA.FTZ R54, R46, UR18, -R188 ;  /* 0x000000122e367c23 */ /* 0x000fe200080108bc */
[----:B------:R-:W-:Y:S01]  /*7840*/  FADD.FTZ R34, R168, -R34 ;  /* 0x80000022a8227221 */ /* 0x000fe20000010000 */
[----:B-1----:R-:W-:Y:S01]  /*7850*/  FMNMX.FTZ R2, R4, R2, !PT ;  /* 0x0000000204027209 */ /* 0x002fe20007810000 */
[--C-:B------:R-:W-:Y:S01]  /*7860*/  FFMA.FTZ R59, R61, UR18, -R188.reuse ;  /* 0x000000123d3b7c23 */ /* 0x100fe200080108bc */
[----:B------:R-:W1:Y:S01]  /*7870*/  SHFL.BFLY PT, R4, R6, 0x2, 0x1f ;  /* 0x0c401f0006047f89 */ /* 0x000e6200000e0000 */
[--C-:B------:R-:W-:Y:S01]  /*7880*/  FFMA.FTZ R56, R44, UR18, -R188.reuse ;  /* 0x000000122c387c23 */ /* 0x100fe200080108bc */
[--C-:B------:R-:W-:Y:S01]  /*7890*/  FFMA.FTZ R60, R60, UR18, -R188.reuse ;  /* 0x000000123c3c7c23 */ /* 0x100fe200080108bc */
[----:B------:R-:W-:Y:S01]  /*78a0*/  FMUL.FTZ R34, R34, UR18 ;  /* 0x0000001222227c20 */ /* 0x000fe20008410000 */
[----:B------:R-:W-:Y:S01]  /*78b0*/  MUFU.EX2 R58, R58 ;  /* 0x0000003a003a7308 */ /* 0x000fe20000000800 */
[--C-:B------:R-:W-:Y:S01]  /*78c0*/  FFMA.FTZ R190, R190, UR18, -R188.reuse ;  /* 0x00000012bebe7c23 */ /* 0x100fe200080108bc */
[--C-:B------:R-:W-:Y:S01]  /*78d0*/  FFMA.FTZ R229, R229, UR18, -R188.reuse ;  /* 0x00000012e5e57c23 */ /* 0x100fe200080108bc */
[--C-:B------:R-:W-:Y:S01]  /*78e0*/  FFMA.FTZ R197, R197, UR18, -R188.reuse ;  /* 0x00000012c5c57c23 */ /* 0x100fe200080108bc */
[----:B------:R-:W-:-:S04]  /*78f0*/  FFMA.FTZ R196, R196, UR18, -R188 ;  /* 0x00000012c4c47c23 */ /* 0x000fc800080108bc */
[----:B------:R-:W-:Y:S01]  /*7900*/  MUFU.EX2 R60, R60 ;  /* 0x0000003c003c7308 */ /* 0x000fe20000000800 */
[----:B--2---:R-:W-:Y:S02]  /*7910*/  FMNMX.FTZ R223, R5, R223, !PT ;  /* 0x000000df05df7209 */ /* 0x004fe40007810000 */
[----:B------:R-:W2:Y:S04]  /*7920*/  SHFL.BFLY PT, R5, R2, 0x1, 0x1f ;  /* 0x0c201f0002057f89 */ /* 0x000ea800000e0000 */
[----:B------:R-:W3:Y:S01]  /*7930*/  SHFL.BFLY PT, R7, R223, 0x1, 0x1f ;  /* 0x0c201f00df077f89 */ /* 0x000ee200000e0000 */
[----:B------:R-:W4:Y:S01]  /*7940*/  MUFU.EX2 R59, R59 ;  /* 0x0000003b003b7308 */ /* 0x000f220000000800 */
[----:B-1----:R-:W-:-:S05]  /*7950*/  FMNMX.FTZ R4, R6, R4, !PT ;  /* 0x0000000406047209 */ /* 0x002fca0007810000 */
[----:B------:R-:W1:Y:S02]  /*7960*/  SHFL.BFLY PT, R0, R4, 0x1, 0x1f ;  /* 0x0c201f0004007f89 */ /* 0x000e6400000e0000 */
[----:B------:R-:W5:Y:S01]  /*7970*/  MUFU.EX2 R57, R57 ;  /* 0x0000003900397308 */ /* 0x000f620000000800 */
[----:B----4-:R-:W-:-:S07]  /*7980*/  F2FP.F16.F32.PACK_AB R36, R59, R60 ;  /* 0x0000003c3b24723e */ /* 0x010fce00000000ff */
[----:B------:R-:W-:Y:S01]  /*7990*/  MUFU.EX2 R56, R56 ;  /* 0x0000003800387308 */ /* 0x000fe20000000800 */
[----:B--2---:R-:W-:Y:S02]  /*79a0*/  FMNMX.FTZ R2, R2, R5, !PT ;  /* 0x0000000502027209 */ /* 0x004fe40007810000 */
[----:B---3--:R-:W-:-:S03]  /*79b0*/  FMNMX.FTZ R223, R223, R7, !PT ;  /* 0x00000007dfdf7209 */ /* 0x008fc60007810000 */
[C---:B------:R-:W-:Y:S01]  /*79c0*/  FMUL.FTZ R185, R2.reuse, UR18 ;  /* 0x0000001202b97c20 */ /* 0x040fe20008410000 */
[C---:B------:R-:W-:Y:S01]  /*79d0*/  FSETP.NEU.FTZ.AND P1, PT, R2.reuse, -INF , PT ;  /* 0xff8000000200780b */ /* 0x040fe20003f3d000 */
[----:B------:R-:W-:Y:S01]  /*79e0*/  MUFU.EX2 R55, R55 ;  /* 0x0000003700377308 */ /* 0x000fe20000000800 */
[C---:B------:R-:W-:Y:S01]  /*79f0*/  FSETP.NEU.FTZ.AND P2, PT, R223.reuse, -INF , PT ;  /* 0xff800000df00780b */ /* 0x040fe20003f5d000 */
[----:B------:R-:W-:Y:S01]  /*7a00*/  FMUL.FTZ R67, R223, UR18 ;  /* 0x00000012df437c20 */ /* 0x000fe20008410000 */
[----:B------:R-:W-:Y:S02]  /*7a10*/  FSEL R185, R185, RZ, P1 ;  /* 0x000000ffb9b97208 */ /* 0x000fe40000800000 */
[----:B------:R-:W-:Y:S02]  /*7a20*/  FSEL R64, R2, RZ, P1 ;  /* 0x000000ff02407208 */ /* 0x000fe40000800000 */
[----:B-1----:R-:W-:Y:S01]  /*7a30*/  FMNMX.FTZ R0, R4, R0, !PT ;  /* 0x0000000004007209 */ /* 0x002fe20007810000 */
[--C-:B------:R-:W-:Y:S01]  /*7a40*/  FFMA.FTZ R50, R20, UR18, -R185.reuse ;  /* 0x0000001214327c23 */ /* 0x100fe200080108b9 */
[----:B------:R-:W-:Y:S01]  /*7a50*/  FSEL R67, R67, RZ, P2 ;  /* 0x000000ff43437208 */ /* 0x000fe20001000000 */
[----:B------:R-:W-:Y:S01]  /*7a60*/  FFMA.FTZ R49, R15, UR18, -R185 ;  /* 0x000000120f317c23 */ /* 0x000fe200080108b9 */
[C---:B------:R-:W-:Y:S01]  /*7a70*/  FSETP.NEU.FTZ.AND P0, PT, R0.reuse, -INF , PT ;  /* 0xff8000000000780b */ /* 0x040fe20003f1d000 */
[C---:B------:R-:W-:Y:S01]  /*7a80*/  FMUL.FTZ R172, R0.reuse, UR18 ;  /* 0x0000001200ac7c20 */ /* 0x040fe20008410000 */
[----:B------:R-:W1:Y:S01]  /*7a90*/  LDSM.16.MT88.4 R20, [R214+0x9000] ;  /* 0x00900000d614783b */ /* 0x000e620000004200 */
[--C-:B------:R-:W-:Y:S01]  /*7aa0*/  FFMA.FTZ R51, R63, UR18, -R67.reuse ;  /* 0x000000123f337c23 */ /* 0x100fe20008010843 */
[----:B------:R-:W-:Y:S01]  /*7ab0*/  FSEL R4, R0, RZ, P0 ;  /* 0x000000ff00047208 */ /* 0x000fe20000000000 */
[----:B------:R-:W-:Y:S01]  /*7ac0*/  FADD.FTZ R64, R166, -R64 ;  /* 0x80000040a6407221 */ /* 0x000fe20000010000 */
[----:B------:R-:W-:Y:S01]  /*7ad0*/  FSEL R172, R172, RZ, P0 ;  /* 0x000000ffacac7208 */ /* 0x000fe20000000000 */
[----:B------:R-:W-:Y:S01]  /*7ae0*/  FFMA.FTZ R52, R62, UR18, -R67 ;  /* 0x000000123e347c23 */ /* 0x000fe20008010843 */
[----:B------:R-:W-:Y:S01]  /*7af0*/  FSEL R33, R223, RZ, P2 ;  /* 0x000000ffdf217208 */ /* 0x000fe20001000000 */
[----:B------:R-:W-:Y:S01]  /*7b00*/  FADD.FTZ R4, R165, -R4 ;  /* 0x80000004a5047221 */ /* 0x000fe20000010000 */
[----:B------:R-:W-:Y:S01]  /*7b10*/  FFMA.FTZ R48, R48, UR18, -R185 ;  /* 0x0000001230307c23 */ /* 0x000fe200080108b9 */
[--C-:B------:R-:W-:Y:S01]  /*7b20*/  FFMA.FTZ R45, R14, UR18, -R172.reuse ;  /* 0x000000120e2d7c23 */ /* 0x100fe200080108ac */
[--C-:B------:R-:W-:Y:S01]  /*7b30*/  FFMA.FTZ R46, R16, UR18, -R172.reuse ;  /* 0x00000012102e7c23 */ /* 0x100fe200080108ac */
[----:B------:R-:W-:Y:S01]  /*7b40*/  FMUL.FTZ R4, R4, UR18 ;  /* 0x0000001204047c20 */ /* 0x000fe20008410000 */
[----:B------:R-:W2:Y:S01]  /*7b50*/  LDSM.16.MT88.4 R12, [R212+0x9000] ;  /* 0x00900000d40c783b */ /* 0x000ea20000004200 */
[----:B------:R-:W-:Y:S01]  /*7b60*/  FADD.FTZ R33, R167, -R33 ;  /* 0x80000021a7217221 */ /* 0x000fe20000010000 */
[----:B------:R-:W-:Y:S01]  /*7b70*/  FFMA.FTZ R47, R250, UR18, -R185 ;  /* 0x00000012fa2f7c23 */ /* 0x000fe200080108b9 */
[----:B------:R3:W4:Y:S01]  /*7b80*/  MUFU.EX2 R63, R4 ;  /* 0x00000004003f7308 */ /* 0x0007220000000800 */
[----:B------:R-:W-:Y:S01]  /*7b90*/  LDSM.16.MT88.4 R16, [R212+0xb000] ;  /* 0x00b00000d410783b */ /* 0x000fe20000004200 */
[--C-:B------:R-:W-:Y:S01]  /*7ba0*/  FFMA.FTZ R44, R247, UR18, -R172.reuse ;  /* 0x00000012f72c7c23 */ /* 0x100fe200080108ac */
[--C-:B------:R-:W-:Y:S01]  /*7bb0*/  FFMA.FTZ R61, R251, UR18, -R172.reuse ;  /* 0x00000012fb3d7c23 */ /* 0x100fe200080108ac */
[----:B------:R-:W-:Y:S01]  /*7bc0*/  FMUL.FTZ R64, R64, UR18 ;  /* 0x0000001240407c20 */ /* 0x000fe20008410000 */
[--C-:B------:R-:W-:Y:S01]  /*7bd0*/  FFMA.FTZ R62, R245, UR18, -R67.reuse ;  /* 0x00000012f53e7c23 */ /* 0x100fe20008010843 */
[----:B------:R-:W-:Y:S01]  /*7be0*/  FFMA.FTZ R66, R246, UR18, -R67 ;  /* 0x00000012f6427c23 */ /* 0x000fe20008010843 */
[----:B------:R-:W-:Y:S01]  /*7bf0*/  FMUL.FTZ R33, R33, UR18 ;  /* 0x0000001221217c20 */ /* 0x000fe20008410000 */
[----:B------:R-:W-:Y:S01]  /*7c00*/  MUFU.EX2 R52, R52 ;  /* 0x0000003400347308 */ /* 0x000fe20000000800 */
[----:B-----5:R-:W-:Y:S01]  /*7c10*/  F2FP.F16.F32.PACK_AB R38, R57, R58 ;  /* 0x0000003a3926723e */ /* 0x020fe200000000ff */
[--C-:B------:R-:W-:Y:S01]  /*7c20*/  FFMA.FTZ R191, R32, UR18, -R172.reuse ;  /* 0x0000001220bf7c23 */ /* 0x100fe200080108ac */
[--C-:B------:R-:W-:Y:S01]  /*7c30*/  FFMA.FTZ R164, R164, UR18, -R185.reuse ;  /* 0x00000012a4a47c23 */ /* 0x100fe200080108b9 */
[--C-:B------:R-:W-:Y:S01]  /*7c40*/  FFMA.FTZ R165, R244, UR18, -R185.reuse ;  /* 0x00000012f4a57c23 */ /* 0x100fe200080108b9 */
[--C-:B------:R-:W-:Y:S01]  /*7c50*/  FFMA.FTZ R168, R243, UR18, -R185.reuse ;  /* 0x00000012f3a87c23 */ /* 0x100fe200080108b9 */
[----:B------:R-:W-:Y:S01]  /*7c60*/  FFMA.FTZ R186, R186, UR18, -R185 ;  /* 0x00000012baba7c23 */ /* 0x000fe200080108b9 */
[--C-:B------:R-:W-:Y:S01]  /*7c70*/  FFMA.FTZ R187, R187, UR18, -R172.reuse ;  /* 0x00000012bbbb7c23 */ /* 0x100fe200080108ac */
[----:B------:R-:W5:Y:S01]  /*7c80*/  MUFU.EX2 R51, R51 ;  /* 0x0000003300337308 */ /* 0x000f620000000800 */
[----:B---3--:R-:W3:Y:S01]  /*7c90*/  LDSM.16.MT88.4 R4, [R212+0xa000] ;  /* 0x00a00000d404783b */ /* 0x008ee20000004200 */
[-C--:B----4-:R-:W-:Y:S01]  /*7ca0*/  FMUL.FTZ R158, R158, R63.reuse ;  /* 0x0000003f9e9e7220 */ /* 0x090fe20000410000 */
        /* <DEDUP_REMOVED lines=13> */
[----:B------:R-:W4:Y:S01]  /*7d80*/  MUFU.EX2 R49, R49 ;  /* 0x0000003100317308 */ /* 0x000f220000000800 */
[-C--:B------:R-:W-:Y:S01]  /*7d90*/  FMUL.FTZ R103, R103, R63.reuse ;  /* 0x0000003f67677220 */ /* 0x080fe20000410000 */
[-C--:B------:R-:W-:Y:S01]  /*7da0*/  FMUL.FTZ R106, R106, R63.reuse ;  /* 0x0000003f6a6a7220 */ /* 0x080fe20000410000 */
[-C--:B------:R-:W-:Y:S01]  /*7db0*/  FMUL.FTZ R107, R107, R63.reuse ;  /* 0x0000003f6b6b7220 */ /* 0x080fe20000410000 */
[----:B-----5:R-:W-:Y:S01]  /*7dc0*/  F2FP.F16.F32.PACK_AB R37, R51, R52 ;  /* 0x000000343325723e */ /* 0x020fe200000000ff */
        /* <DEDUP_REMOVED lines=8> */
[----:B------:R-:W-:Y:S01]  /*7e50*/  FMUL.FTZ R135, R135, R63 ;  /* 0x0000003f87877220 */ /* 0x000fe20000410000 */
[--C-:B------:R-:W-:Y:S01]  /*7e60*/  FFMA.FTZ R189, R242, UR18, -R172.reuse ;  /* 0x00000012f2bd7c23 */ /* 0x100fe200080108ac */
[--C-:B------:R-:W-:Y:S01]  /*7e70*/  FFMA.FTZ R192, R241, UR18, -R172.reuse ;  /* 0x00000012f1c07c23 */ /* 0x100fe200080108ac */
[----:B------:R-:W5:Y:S01]  /*7e80*/  MUFU.EX2 R47, R47 ;  /* 0x0000002f002f7308 */ /* 0x000f620000000800 */
[----:B----4-:R-:W-:Y:S01]  /*7e90*/  F2FP.F16.F32.PACK_AB R28, R49, R50 ;  /* 0x00000032311c723e */ /* 0x010fe200000000ff */
[--C-:B------:R-:W-:Y:S01]  /*7ea0*/  FFMA.FTZ R194, R232, UR18, -R67.reuse ;  /* 0x00000012e8c27c23 */ /* 0x100fe20008010843 */
[--C-:B------:R-:W-:Y:S01]  /*7eb0*/  FFMA.FTZ R195, R211, UR18, -R67.reuse ;  /* 0x00000012d3c37c23 */ /* 0x100fe20008010843 */
        /* <DEDUP_REMOVED lines=12> */
[----:B------:R-:W4:Y:S01]  /*7f80*/  MUFU.EX2 R45, R45 ;  /* 0x0000002d002d7308 */ /* 0x000f220000000800 */
        /* <DEDUP_REMOVED lines=8> */
[--C-:B------:R-:W-:Y:S01]  /*8010*/  FFMA.FTZ R175, R175, UR18, -R172.reuse ;  /* 0x00000012afaf7c23 */ /* 0x100fe200080108ac */
[----:B------:R-:W-:Y:S01]  /*8020*/  FFMA.FTZ R171, R171, UR18, -R172 ;  /* 0x00000012abab7c23 */ /* 0x000fe200080108ac */
[--C-:B------:R-:W-:Y:S01]  /*8030*/  FFMA.FTZ R170, R170, UR18, -R67.reuse ;  /* 0x00000012aaaa7c23 */ /* 0x100fe20008010843 */
[----:B------:R-:W-:Y:S01]  /*8040*/  FFMA.FTZ R169, R169, UR18, -R67 ;  /* 0x00000012a9a97c23 */ /* 0x000fe20008010843 */
[----:B------:R-:W-:-:S03]  /*8050*/  PLOP3.LUT P0, PT, PT, PT, UP0, 0x40, 0x0 ;  /* 0x000000000000781c */ /* 0x000fc60003f0e808 */
[----:B------:R-:W1:Y:S01]  /*8060*/  MUFU.EX2 R61, R61 ;  /* 0x0000003d003d7308 */ /* 0x000e620000000800 */
[----:B----4-:R-:W-:Y:S01]  /*8070*/  F2FP.F16.F32.PACK_AB R29, R45, R46 ;  /* 0x0000002e2d1d723e */ /* 0x010fe200000000ff */
[----:B------:R-:W-:-:S04]  /*8080*/  FFMA.FTZ R46, R233, R63, R46 ;  /* 0x0000003fe92e7223 */ /* 0x000fc8000001002e */
[----:B------:R-:W-:Y:S02]  /*8090*/  FADD.FTZ R46, R45, R46 ;  /* 0x0000002e2d2e7221 */ /* 0x000fe40000010000 */
[----:B------:R-:W4:Y:S02]  /*80a0*/  MUFU.EX2 R64, R64 ;  /* 0x0000004000407308 */ /* 0x000f240000000800 */
[----:B-----5:R-:W-:-:S06]  /*80b0*/  FADD.FTZ R46, R44, R46 ;  /* 0x0000002e2c2e7221 */ /* 0x020fcc0000010000 */
[----:B------:R-:W-:Y:S01]  /*80c0*/  MUFU.EX2 R62, R62 ;  /* 0x0000003e003e7308 */ /* 0x000fe20000000800 */
[C---:B-1----:R-:W-:Y:S01]  /*80d0*/  F2FP.F16.F32.PACK_AB R31, R61.reuse, R44 ;  /* 0x0000002c3d1f723e */ /* 0x042fe200000000ff */
[----:B------:R-:W-:-:S06]  /*80e0*/  FADD.FTZ R46, R61, R46 ;  /* 0x0000002e3d2e7221 */ /* 0x000fcc0000010000 */
[----:B------:R-:W1:Y:S01]  /*80f0*/  MUFU.EX2 R66, R66 ;  /* 0x0000004200427308 */ /* 0x000e620000000800 */
        /* <DEDUP_REMOVED lines=17> */
[----:B------:R-:W-:Y:S01]  /*8210*/  FMUL.FTZ R105, R105, R64 ;  /* 0x0000004069697220 */ /* 0x000fe20000410000 */
[----:B-1----:R-:W-:Y:S01]  /*8220*/  F2FP.F16.F32.PACK_AB R39, R66, R62 ;  /* 0x0000003e4227723e */ /* 0x002fe200000000ff */
[C---:B------:R-:W-:Y:S01]  /*8230*/  HMMA.16816.F32 R156, R28.reuse, R20, R156 ;  /* 0x000000141c9c723c */ /* 0x040fe2000000189c */
[-C--:B------:R-:W-:Y:S01]  /*8240*/  FMUL.FTZ R112, R112, R64.reuse ;  /* 0x0000004070707220 */ /* 0x080fe20000410000 */
[-C--:B------:R-:W-:Y:S01]  /*8250*/  FMUL.FTZ R113, R113, R64.reuse ;  /* 0x0000004071717220 */ /* 0x080fe20000410000 */
[-C--:B------:R-:W-:Y:S01]  /*8260*/  FMUL.FTZ R116, R116, R64.reuse ;  /* 0x0000004074747220 */ /* 0x080fe20000410000 */
[----:B------:R-:W-:Y:S01]  /*8270*/  FMUL.FTZ R117, R117, R64 ;  /* 0x0000004075757220 */ /* 0x000fe20000410000 */
[-C--:B----4-:R-:W-:Y:S01]  /*8280*/  FMUL.FTZ R160, R160, R166.reuse ;  /* 0x000000a6a0a07220 */ /* 0x090fe20000410000 */
[-C--:B------:R-:W-:Y:S01]  /*8290*/  FMUL.FTZ R161, R161, R166.reuse ;  /* 0x000000a6a1a17220 */ /* 0x080fe20000410000 */
[-C--:B------:R-:W-:Y:S01]  /*82a0*/  FMUL.FTZ R148, R148, R166.reuse ;  /* 0x000000a694947220 */ /* 0x080fe20000410000 */
[-C--:B------:R-:W-:Y:S01]  /*82b0*/  FMUL.FTZ R149, R149, R166.reuse ;  /* 0x000000a695957220 */ /* 0x080fe20000410000 */
[-C--:B------:R-:W-:Y:S01]  /*82c0*/  FMUL.FTZ R68, R68, R166.reuse ;  /* 0x000000a644447220 */ /* 0x080fe20000410000 */
        /* <DEDUP_REMOVED lines=33> */
[C---:B--2---:R-:W-:Y:S01]  /*84e0*/  HMMA.16816.F32 R72, R28.reuse, R12, R72 ;  /* 0x0000000c1c48723c */ /* 0x044fe20000001848 */
[-C--:B------:R-:W-:Y:S01]  /*84f0*/  FMUL.FTZ R141, R141, R166.reuse ;  /* 0x000000a68d8d7220 */ /* 0x080fe20000410000 */
[-C--:B------:R-:W-:Y:S01]  /*8500*/  FMUL.FTZ R142, R142, R167.reuse ;  /* 0x000000a78e8e7220 */ /* 0x080fe20000410000 */
[-C--:B------:R-:W-:Y:S01]  /*8510*/  FMUL.FTZ R143, R143, R167.reuse ;  /* 0x000000a78f8f7220 */ /* 0x080fe20000410000 */
[----:B------:R-:W-:Y:S01]  /*8520*/  LDSM.16.MT88.4 R32, [R214+0x9400] ;  /* 0x00940000d620783b */ /* 0x000fe20000004200 */
        /* <DEDUP_REMOVED lines=15> */
[----:B------:R-:W1:Y:S01]  /*8620*/  MUFU.EX2 R54, R54 ;  /* 0x0000003600367308 */ /* 0x000e620000000800 */
[----:B------:R-:W-:Y:S01]  /*8630*/  FFMA.FTZ R60, R238, R166, R60 ;  /* 0x000000a6ee3c7223 */ /* 0x000fe2000001003c */
[----:B------:R-:W-:Y:S01]  /*8640*/  FFMA.FTZ R52, R237, R167, R52 ;  /* 0x000000a7ed347223 */ /* 0x000fe20000010034 */
[----:B------:R-:W-:Y:S01]  /*8650*/  FFMA.FTZ R50, R236, R64, R50 ;  /* 0x00000040ec327223 */ /* 0x000fe20000010032 */
[C---:B---3--:R-:W-:Y:S01]  /*8660*/  HMMA.16816.F32 R100, R28.reuse, R4, R100 ;  /* 0x000000041c64723c */ /* 0x048fe20000001864 */
[----:B------:R-:W-:Y:S01]  /*8670*/  FADD.FTZ R60, R59, R60 ;  /* 0x0000003c3b3c7221 */ /* 0x000fe20000010000 */
[----:B------:R-:W-:Y:S01]  /*8680*/  FADD.FTZ R52, R51, R52 ;  /* 0x0000003433347221 */ /* 0x000fe20000010000 */
[----:B------:R-:W-:Y:S01]  /*8690*/  FADD.FTZ R50, R49, R50 ;  /* 0x0000003231327221 */ /* 0x000fe20000010000 */
[----:B------:R-:W-:Y:S01]  /*86a0*/  MUFU.EX2 R53, R53 ;  /* 0x0000003500357308 */ /* 0x000fe20000000800 */
[----:B------:R-:W-:Y:S01]  /*86b0*/  FADD.FTZ R60, R58, R60 ;  /* 0x0000003c3a3c7221 */ /* 0x000fe20000010000 */
[----:B------:R-:W-:Y:S01]  /*86c0*/  HMMA.16816.F32 R104, R28, R6, R104 ;  /* 0x000000061c68723c */ /* 0x000fe20000001868 */
[----:B------:R-:W-:Y:S01]  /*86d0*/  FADD.FTZ R52, R62, R52 ;  /* 0x000000343e347221 */ /* 0x000fe20000010000 */
[----:B------:R-:W-:Y:S01]  /*86e0*/  FADD.FTZ R50, R48, R50 ;  /* 0x0000003230327221 */ /* 0x000fe20000010000 */
[----:B------:R-:W-:Y:S01]  /*86f0*/  FADD.FTZ R60, R57, R60 ;  /* 0x0000003c393c7221 */ /* 0x000fe20000010000 */
[----:B------:R-:W-:Y:S01]  /*8700*/  MOV R167, R223 ;  /* 0x000000df00a77202 */ /* 0x000fe20000000f00 */
[----:B------:R-:W-:Y:S01]  /*8710*/  FADD.FTZ R52, R66, R52 ;  /* 0x0000003442347221 */ /* 0x000fe20000010000 */
[----:B------:R-:W-:Y:S01]  /*8720*/  HMMA.16816.F32 R160, R36, R20, R160 ;  /* 0x0000001424a0723c */ /* 0x000fe200000018a0 */
[----:B------:R-:W2:Y:S01]  /*8730*/  MUFU.EX2 R164, R164 ;  /* 0x000000a400a47308 */ /* 0x000ea20000000800 */
[----:B------:R-:W-:Y:S01]  /*8740*/  FADD.FTZ R50, R47, R50 ;  /* 0x000000322f327221 */ /* 0x000fe20000010000 */
[----:B------:R-:W-:Y:S01]  /*8750*/  FADD.FTZ R60, R56, R60 ;  /* 0x0000003c383c7221 */ /* 0x000fe20000010000 */
[----:B------:R-:W-:-:S02]  /*8760*/  MOV R166, R2 ;  /* 0x0000000200a67202 */ /* 0x000fc40000000f00 */
[C---:B------:R-:W-:Y:S01]  /*8770*/  HMMA.16816.F32 R148, R36.reuse, R22, R148 ;  /* 0x000000162494723c */ /* 0x040fe20000001894 */
[----:B------:R-:W3:Y:S01]  /*8780*/  LDSM.16.MT88.4 R20, [R214+0xa400] ;  /* 0x00a40000d614783b */ /* 0x000ee20000004200 */
[----:B------:R-:W-:Y:S01]  /*8790*/  FADD.FTZ R60, R55, R60 ;  /* 0x0000003c373c7221 */ /* 0x000fe20000010000 */
[----:B------:R-:W4:Y:S03]  /*87a0*/  MUFU.EX2 R165, R165 ;  /* 0x000000a500a57308 */ /* 0x000f260000000800 */
[----:B------:R-:W-:Y:S01]  /*87b0*/  HMMA.16816.F32 R68, R36, R12, R68 ;  /* 0x0000000c2444723c */ /* 0x000fe20000001844 */
[----:B-1----:R-:W-:-:S04]  /*87c0*/  FADD.FTZ R60, R54, R60 ;  /* 0x0000003c363c7221 */ /* 0x002fc80000010000 */
[----:B------:R-:W1:Y:S01]  /*87d0*/  MUFU.EX2 R168, R168 ;  /* 0x000000a800a87308 */ /* 0x000e620000000800 */
[----:B------:R-:W-:Y:S01]  /*87e0*/  HMMA.16816.F32 R80, R36, R14, R80 ;  /* 0x0000000e2450723c */ /* 0x000fe20000001850 */
[----:B------:R-:W5:Y:S01]  /*87f0*/  LDSM.16.MT88.4 R12, [R212+0xa400] ;  /* 0x00a40000d40c783b */ /* 0x000f620000004200 */
[----:B--2---:R-:W-:Y:S01]  /*8800*/  FADD.FTZ R50, R164, R50 ;  /* 0x00000032a4327221 */ /* 0x004fe20000010000 */
[----:B------:R-:W-:-:S03]  /*8810*/  FADD.FTZ R60, R53, R60 ;  /* 0x0000003c353c7221 */ /* 0x000fc60000010000 */
[C---:B------:R-:W-:Y:S01]  /*8820*/  HMMA.16816.F32 R84, R36.reuse, R8, R84 ;  /* 0x000000082454723c */ /* 0x040fe20000001854 */
[----:B------:R-:W2:Y:S01]  /*8830*/  MUFU.EX2 R186, R186 ;  /* 0x000000ba00ba7308 */ /* 0x000ea20000000800 */
[C---:B----4-:R-:W-:Y:S01]  /*8840*/  F2FP.F16.F32.PACK_AB R40, R165.reuse, R164 ;  /* 0x000000a4a528723e */ /* 0x050fe200000000ff */
[----:B------:R-:W-:Y:S01]  /*8850*/  FADD.FTZ R50, R165, R50 ;  /* 0x00000032a5327221 */ /* 0x000fe20000010000 */
[----:B------:R-:W-:Y:S02]  /*8860*/  MOV R165, R0 ;  /* 0x0000000000a57202 */ /* 0x000fe40000000f00 */
[----:B------:R-:W-:Y:S01]  /*8870*/  HMMA.16816.F32 R96, R36, R10, R96 ;  /* 0x0000000a2460723c */ /* 0x000fe20000001860 */
[----:B------:R-:W4:Y:S02]  /*8880*/  LDSM.16.MT88.4 R8, [R214+0xb400] ;  /* 0x00b40000d608783b */ /* 0x000f240000004200 */
[----:B------:R-:W3:Y:S01]  /*8890*/  MUFU.EX2 R187, R187 ;  /* 0x000000bb00bb7308 */ /* 0x000ee20000000800 */
[----:B-1----:R-:W-:-:S02]  /*88a0*/  FADD.FTZ R50, R168, R50 ;  /* 0x00000032a8327221 */ /* 0x002fc40000010000 */
[C---:B------:R-:W-:Y:S05]  /*88b0*/  HMMA.16816.F32 R144, R36.reuse, R4, R144 ;  /* 0x000000042490723c */ /* 0x040fea0000001890 */
[----:B------:R-:W1:Y:S01]  /*88c0*/  MUFU.EX2 R189, R189 ;  /* 0x000000bd00bd7308 */ /* 0x000e620000000800 */
[----:B------:R-:W-:Y:S01]  /*88d0*/  HMMA.16816.F32 R108, R36, R6, R108 ;  /* 0x00000006246c723c */ /* 0x000fe2000000186c */
[----:B------:R-:W4:Y:S01]  /*88e0*/  LDSM.16.MT88.4 R4, [R212+0xb400] ;  /* 0x00b40000d404783b */ /* 0x000f220000004200 */
[C---:B--2---:R-:W-:Y:S01]  /*88f0*/  F2FP.F16.F32.PACK_AB R42, R186.reuse, R168 ;  /* 0x000000a8ba2a723e */ /* 0x044fe200000000ff */
[----:B------:R-:W-:Y:S01]  /*8900*/  FADD.FTZ R50, R186, R50 ;  /* 0x00000032ba327221 */ /* 0x000fe20000010000 */
[----:B------:R-:W-:-:S02]  /*8910*/  MOV R168, R228 ;  /* 0x000000e400a87202 */ /* 0x000fc40000000f00 */
[----:B------:R-:W-:Y:S01]  /*8920*/  HMMA.16816.F32 R112, R28, R24, R112 ;  /* 0x000000181c70723c */ /* 0x000fe20000001870 */
[----:B------:R-:W2:Y:S01]  /*8930*/  MUFU.EX2 R191, R191 ;  /* 0x000000bf00bf7308 */ /* 0x000ea20000000800 */
[----:B---3--:R-:W-:-:S04]  /*8940*/  FADD.FTZ R46, R187, R46 ;  /* 0x0000002ebb2e7221 */ /* 0x008fc80000010000 */
[C---:B------:R-:W-:Y:S03]  /*8950*/  HMMA.16816.F32 R116, R28.reuse, R26, R116 ;  /* 0x0000001a1c74723c */ /* 0x040fe60000001874 */
[----:B------:R-:W3:Y:S01]  /*8960*/  MUFU.EX2 R192, R192 ;  /* 0x000000c000c07308 */ /* 0x000ee20000000800 */
[C---:B-1----:R-:W-:Y:S01]  /*8970*/  F2FP.F16.F32.PACK_AB R41, R189.reuse, R187 ;  /* 0x000000bbbd29723e */ /* 0x042fe200000000ff */
[----:B------:R-:W-:Y:S01]  /*8980*/  FADD.FTZ R46, R189, R46 ;  /* 0x0000002ebd2e7221 */ /* 0x000fe20000010000 */
[C---:B------:R-:W-:Y:S05]  /*8990*/  HMMA.16816.F32 R124, R28.reuse, R16, R124 ;  /* 0x000000101c7c723c */ /* 0x040fea000000187c */
[----:B------:R-:W1:Y:S01]  /*89a0*/  MUFU.EX2 R194, R194 ;  /* 0x000000c200c27308 */ /* 0x000e620000000800 */
[----:B------:R-:W-:Y:S01]  /*89b0*/  HMMA.16816.F32 R132, R28, R18, R132 ;  /* 0x000000121c84723c */ /* 0x000fe20000001884 */
[----:B------:R-:W4:Y:S01]  /*89c0*/  LDSM.16.MT88.4 R28, [R212+0x9400] ;  /* 0x00940000d41c783b */ /* 0x000f220000004200 */
[----:B--2---:R-:W-:-:S04]  /*89d0*/  FADD.FTZ R46, R191, R46 ;  /* 0x0000002ebf2e7221 */ /* 0x004fc80000010000 */
[----:B------:R-:W-:Y:S01]  /*89e0*/  HMMA.16816.F32 R140, R36, R24, R140 ;  /* 0x00000018248c723c */ /* 0x000fe2000000188c */
[----:B------:R-:W2:Y:S01]  /*89f0*/  MUFU.EX2 R195, R195 ;  /* 0x000000c300c37308 */ /* 0x000ea20000000800 */
[C---:B---3--:R-:W-:Y:S01]  /*8a00*/  F2FP.F16.F32.PACK_AB R43, R192.reuse, R191 ;  /* 0x000000bfc02b723e */ /* 0x048fe200000000ff */
[----:B------:R-:W-:-:S03]  /*8a10*/  FADD.FTZ R46, R192, R46 ;  /* 0x0000002ec02e7221 */ /* 0x000fc60000010000 */
[C---:B------:R-:W-:Y:S01]  /*8a20*/  HMMA.16816.F32 R120, R36.reuse, R26, R120 ;  /* 0x0000001a2478723c */ /* 0x040fe20000001878 */
[----:B------:R-:W-:Y:S02]  /*8a30*/  F2FP.F16.F32.PACK_AB R24, R55, R56 ;  /* 0x000000383718723e */ /* 0x000fe400000000ff */
[----:B------:R-:W3:Y:S01]  /*8a40*/  MUFU.EX2 R198, R198 ;  /* 0x000000c600c67308 */ /* 0x000ee20000000800 */
[----:B-1----:R-:W-:Y:S02]  /*8a50*/  FADD.FTZ R52, R194, R52 ;  /* 0x00000034c2347221 */ /* 0x002fe40000010000 */
[----:B------:R-:W-:Y:S01]  /*8a60*/  HMMA.16816.F32 R136, R36, R16, R136 ;  /* 0x000000102488723c */ /* 0x000fe20000001888 */
[----:B------:R-:W-:-:S04]  /*8a70*/  F2FP.F16.F32.PACK_AB R26, R53, R54 ;  /* 0x00000036351a723e */ /* 0x000fc800000000ff */
[----:B------:R-:W1:Y:S01]  /*8a80*/  MUFU.EX2 R199, R199 ;  /* 0x000000c700c77308 */ /* 0x000e620000000800 */
[----:B------:R-:W-:Y:S01]  /*8a90*/  HMMA.16816.F32 R128, R36, R18, R128 ;  /* 0x000000122480723c */ /* 0x000fe20000001880 */
[C---:B--2---:R-:W-:Y:S01]  /*8aa0*/  F2FP.F16.F32.PACK_AB R25, R195.reuse, R194 ;  /* 0x000000c2c319723e */ /* 0x044fe200000000ff */
[----:B------:R-:W-:Y:S01]  /*8ab0*/  LDSM.16.MT88.4 R16, [R212+0x9800] ;  /* 0x00980000d410783b */ /* 0x000fe20000004200 */
[----:B------:R-:W-:-:S03]  /*8ac0*/  FADD.FTZ R52, R195, R52 ;  /* 0x00000034c3347221 */ /* 0x000fc60000010000 */
[----:B------:R-:W-:Y:S01]  /*8ad0*/  HMMA.16816.F32 R88, R40, R20, R88 ;  /* 0x000000142858723c */ /* 0x000fe20000001858 */
[----:B------:R-:W2:Y:S01]  /*8ae0*/  MUFU.EX2 R201, R201 ;  /* 0x000000c900c97308 */ /* 0x000ea20000000800 */
[----:B---3--:R-:W-:-:S04]  /*8af0*/  FADD.FTZ R52, R198, R52 ;  /* 0x00000034c6347221 */ /* 0x008fc80000010000 */
[C---:B------:R-:W-:Y:S03]  /*8b00*/  HMMA.16816.F32 R92, R40.reuse, R22, R92 ;  /* 0x00000016285c723c */ /* 0x040fe6000000185c */
[----:B------:R-:W3:Y:S01]  /*8b10*/  MUFU.EX2 R200, R200 ;  /* 0x000000c800c87308 */ /* 0x000ee20000000800 */
[C---:B-1----:R-:W-:Y:S01]  /*8b20*/  F2FP.F16.F32.PACK_AB R27, R199.reuse, R198 ;  /* 0x000000c6c71b723e */ /* 0x042fe200000000ff */
[----:B------:R-:W-:Y:S01]  /*8b30*/  FADD.FTZ R52, R199, R52 ;  /* 0x00000034c7347221 */ /* 0x000fe20000010000 */
[C---:B-----5:R-:W-:Y:S05]  /*8b40*/  HMMA.16816.F32 R100, R40.reuse, R12, R100 ;  /* 0x0000000c2864723c */ /* 0x060fea0000001864 */
[----:B------:R-:W1:Y:S01]  /*8b50*/  MUFU.EX2 R204, R204 ;  /* 0x000000cc00cc7308 */ /* 0x000e620000000800 */
[----:B------:R-:W-:Y:S01]  /*8b60*/  HMMA.16816.F32 R104, R40, R14, R104 ;  /* 0x0000000e2868723c */ /* 0x000fe20000001868 */
[----:B--2---:R-:W-:-:S05]  /*8b70*/  FADD.FTZ R46, R201, R46 ;  /* 0x0000002ec92e7221 */ /* 0x004fca0000010000 */
[----:B----4-:R-:W-:Y:S01]  /*8b80*/  HMMA.16816.F32 R112, R40, R8, R112 ;  /* 0x000000082870723c */ /* 0x010fe20000001870 */
[----:B------:R-:W2:Y:S01]  /*8b90*/  MUFU.EX2 R203, R203 ;  /* 0x000000cb00cb7308 */ /* 0x000ea20000000800 */
[C---:B---3--:R-:W-:Y:S01]  /*8ba0*/  F2FP.F16.F32.PACK_AB R37, R200.reuse, R201 ;  /* 0x000000c9c825723e */ /* 0x048fe200000000ff */
[----:B------:R-:W-:-:S03]  /*8bb0*/  FADD.FTZ R46, R200, R46 ;  /* 0x0000002ec82e7221 */ /* 0x000fc60000010000 */
[C---:B------:R-:W-:Y:S03]  /*8bc0*/  HMMA.16816.F32 R116, R40.reuse, R10, R116 ;  /* 0x0000000a2874723c */ /* 0x040fe60000001874 */
[----:B------:R-:W-:Y:S01]  /*8bd0*/  MUFU.EX2 R190, R190 ;  /* 0x000000be00be7308 */ /* 0x000fe20000000800 */
[----:B-1----:R-:W-:Y:S02]  /*8be0*/  FADD.FTZ R46, R204, R46 ;  /* 0x0000002ecc2e7221 */ /* 0x002fe40000010000 */
[C---:B------:R-:W-:Y:S05]  /*8bf0*/  HMMA.16816.F32 R124, R40.reuse, R4, R124 ;  /* 0x00000004287c723c */ /* 0x040fea000000187c */
[----:B------:R-:W1:Y:S01]  /*8c00*/  MUFU.EX2 R173, R173 ;  /* 0x000000ad00ad7308 */ /* 0x000e620000000800 */
[----:B------:R-:W-:Y:S01]  /*8c10*/  HMMA.16816.F32 R132, R40, R6, R132 ;  /* 0x000000062884723c */ /* 0x000fe20000001884 */
[C---:B--2---:R-:W-:Y:S01]  /*8c20*/  F2FP.F16.F32.PACK_AB R39, R203.reuse, R204 ;  /* 0x000000cccb27723e */ /* 0x044fe200000000ff */
[----:B------:R-:W-:-:S04]  /*8c30*/  FADD.FTZ R46, R203, R46 ;  /* 0x0000002ecb2e7221 */ /* 0x000fc80000010000 */
[C---:B------:R-:W-:Y:S01]  /*8c40*/  HMMA.16816.F32 R84, R24.reuse, R20, R84 ;  /* 0x000000141854723c */ /* 0x040fe20000001854 */
[----:B------:R-:W2:Y:S05]  /*8c50*/  MUFU.EX2 R174, R174 ;  /* 0x000000ae00ae7308 */ /* 0x000eaa0000000800 */
[----:B------:R-:W-:Y:S01]  /*8c60*/  HMMA.16816.F32 R96, R24, R22, R96 ;  /* 0x000000161860723c */ /* 0x000fe20000001860 */
[----:B------:R-:W3:Y:S02]  /*8c70*/  LDSM.16.MT88.4 R20, [R214+0x9800] ;  /* 0x00980000d614783b */ /* 0x000ee40000004200 */
[----:B------:R-:W4:Y:S01]  /*8c80*/  MUFU.EX2 R183, R183 ;  /* 0x000000b700b77308 */ /* 0x000f220000000800 */
[----:B-1----:R-:W-:-:S02]  /*8c90*/  FADD.FTZ R52, R173, R52 ;  /* 0x00000034ad347221 */ /* 0x002fc40000010000 */
[C---:B------:R-:W-:Y:S05]  /*8ca0*/  HMMA.16816.F32 R144, R24.reuse, R12, R144 ;  /* 0x0000000c1890723c */ /* 0x040fea0000001890 */
[----:B------:R-:W1:Y:S01]  /*8cb0*/  MUFU.EX2 R181, R181 ;  /* 0x000000b500b57308 */ /* 0x000e620000000800 */
[----:B------:R-:W-:Y:S01]  /*8cc0*/  HMMA.16816.F32 R108, R24, R14, R108 ;  /* 0x0000000e186c723c */ /* 0x000fe2000000186c */
[----:B------:R-:W5:Y:S01]  /*8cd0*/  LDSM.16.MT88.4 R12, [R214+0xa800] ;  /* 0x00a80000d60c783b */ /* 0x000f620000004200 */
[----:B--2---:R-:W-:-:S04]  /*8ce0*/  FADD.FTZ R52, R174, R52 ;  /* 0x00000034ae347221 */ /* 0x004fc80000010000 */
[----:B------:R-:W-:Y:S01]  /*8cf0*/  HMMA.16816.F32 R140, R24, R8, R140 ;  /* 0x00000008188c723c */ /* 0x000fe2000000188c */
[----:B------:R-:W2:Y:S01]  /*8d00*/  MUFU.EX2 R180, R180 ;  /* 0x000000b400b47308 */ /* 0x000ea20000000800 */
[----:B----4-:R-:W-:-:S04]  /*8d10*/  FADD.FTZ R52, R183, R52 ;  /* 0x00000034b7347221 */ /* 0x010fc80000010000 */
[C---:B------:R-:W-:Y:S01]  /*8d20*/  HMMA.16816.F32 R120, R24.reuse, R10, R120 ;  /* 0x0000000a1878723c */ /* 0x040fe20000001878 */
[----:B------:R-:W4:Y:S02]  /*8d30*/  LDSM.16.MT88.4 R8, [R212+0xa800] ;  /* 0x00a80000d408783b */ /* 0x000f240000004200 */
[----:B------:R-:W-:Y:S01]  /*8d40*/  MUFU.EX2 R178, R178 ;  /* 0x000000b200b27308 */ /* 0x000fe20000000800 */
[----:B-1----:R-:W-:Y:S02]  /*8d50*/  FADD.FTZ R52, R181, R52 ;  /* 0x00000034b5347221 */ /* 0x002fe40000010000 */
[C---:B------:R-:W-:Y:S05]  /*8d60*/  HMMA.16816.F32 R136, R24.reuse, R4, R136 ;  /* 0x000000041888723c */ /* 0x040fea0000001888 */
[----:B------:R-:W1:Y:S01]  /*8d70*/  MUFU.EX2 R177, R177 ;  /* 0x000000b100b17308 */ /* 0x000e620000000800 */
[----:B------:R-:W-:Y:S01]  /*8d80*/  HMMA.16816.F32 R128, R24, R6, R128 ;  /* 0x000000061880723c */ /* 0x000fe20000001880 */
[----:B------:R-:W4:Y:S01]  /*8d90*/  LDSM.16.MT88.4 R4, [R214+0xb800] ;  /* 0x00b80000d604783b */ /* 0x000f220000004200 */
[----:B--2---:R-:W-:-:S04]  /*8da0*/  FADD.FTZ R52, R180, R52 ;  /* 0x00000034b4347221 */ /* 0x004fc80000010000 */
[C---:B------:R-:W-:Y:S01]  /*8db0*/  HMMA.16816.F32 R156, R40.reuse, R32, R156 ;  /* 0x00000020289c723c */ /* 0x040fe2000000189c */
[----:B------:R-:W-:Y:S05]  /*8dc0*/  MUFU.EX2 R197, R197 ;  /* 0x000000c500c57308 */ /* 0x000fea0000000800 */
[----:B------:R-:W-:Y:S03]  /*8dd0*/  HMMA.16816.F32 R152, R40, R34, R152 ;  /* 0x000000222898723c */ /* 0x000fe60000001898 */
[----:B------:R-:W-:Y:S01]  /*8de0*/  MUFU.EX2 R196, R196 ;  /* 0x000000c400c47308 */ /* 0x000fe20000000800 */
[----:B-1----:R-:W-:-:S02]  /*8df0*/  FADD.FTZ R46, R177, R46 ;  /* 0x0000002eb12e7221 */ /* 0x002fc40000010000 */
        /* <DEDUP_REMOVED lines=11> */
[----:B------:R-:W1:Y:S01]  /*8eb0*/  LDSM.16.MT88.4 R28, [R212+0xb800] ;  /* 0x00b80000d41c783b */ /* 0x000e620000004200 */
[--C-:B------:R-:W-:Y:S01]  /*8ec0*/  FFMA.FTZ R207, R202, UR18, -R188.reuse ;  /* 0x00000012cacf7c23 */ /* 0x100fe200080108bc */
[----:B------:R-:W2:Y:S01]  /*8ed0*/  MUFU.EX2 R40, R40 ;  /* 0x0000002800287308 */ /* 0x000ea20000000800 */
[----:B------:R-:W-:Y:S01]  /*8ee0*/  FFMA.FTZ R188, R193, UR18, -R188 ;  /* 0x00000012c1bc7c23 */ /* 0x000fe200080108bc */
[C---:B------:R-:W-:Y:S06]  /*8ef0*/  HMMA.16816.F32 R160, R24.reuse, R32, R160 ;  /* 0x0000002018a0723c */ /* 0x040fec00000018a0 */
[----:B------:R-:W3:Y:S01]  /*8f00*/  MUFU.EX2 R41, R41 ;  /* 0x0000002900297308 */ /* 0x000ee20000000800 */
[----:B------:R-:W-:Y:S01]  /*8f10*/  HMMA.16816.F32 R148, R24, R34, R148 ;  /* 0x000000221894723c */ /* 0x000fe20000001894 */
[----:B------:R-:W-:Y:S01]  /*8f20*/  F2FP.F16.F32.PACK_AB R33, R174, R173 ;  /* 0x000000adae21723e */ /* 0x000fe200000000ff */
[----:B------:R-:W1:Y:S05]  /*8f30*/  LDSM.16.MT88.4 R24, [R214+0x9c00] ;  /* 0x009c0000d618783b */ /* 0x000e6a0000004200 */
[----:B------:R-:W5:Y:S01]  /*8f40*/  MUFU.EX2 R42, R42 ;  /* 0x0000002a002a7308 */ /* 0x000f620000000800 */
[----:B------:R-:W-:Y:S01]  /*8f50*/  F2FP.F16.F32.PACK_AB R35, R181, R183 ;  /* 0x000000b7b523723e */ /* 0x000fe200000000ff */
[----:B--2---:R-:W-:-:S06]  /*8f60*/  FADD.FTZ R60, R40, R60 ;  /* 0x0000003c283c7221 */ /* 0x004fcc0000010000 */
[----:B------:R-:W2:Y:S01]  /*8f70*/  MUFU.EX2 R43, R43 ;  /* 0x0000002b002b7308 */ /* 0x000ea20000000800 */
[C---:B---3--:R-:W-:Y:S01]  /*8f80*/  F2FP.F16.F32.PACK_AB R32, R41.reuse, R40 ;  /* 0x000000282920723e */ /* 0x048fe200000000ff */
[----:B------:R-:W-:-:S04]  /*8f90*/  FADD.FTZ R60, R41, R60 ;  /* 0x0000003c293c7221 */ /* 0x000fc80000010000 */
[----:B------:R-:W-:Y:S02]  /*8fa0*/  FADD.FTZ R60, R190, R60 ;  /* 0x0000003cbe3c7221 */ /* 0x000fe40000010000 */
[----:B------:R-:W3:Y:S01]  /*8fb0*/  MUFU.EX2 R205, R205 ;  /* 0x000000cd00cd7308 */ /* 0x000ee20000000800 */
[----:B-----5:R-:W-:-:S07]  /*8fc0*/  FADD.FTZ R50, R42, R50 ;  /* 0x000000322a327221 */ /* 0x020fce0000010000 */
[----:B------:R-:W5:Y:S01]  /*8fd0*/  MUFU.EX2 R206, R206 ;  /* 0x000000ce00ce7308 */ /* 0x000f620000000800 */
[C---:B--2---:R-:W-:Y:S01]  /*8fe0*/  F2FP.F16.F32.PACK_AB R36, R43.reuse, R42 ;  /* 0x0000002a2b24723e */ /* 0x044fe200000000ff */
[----:B------:R-:W-:-:S06]  /*8ff0*/  FADD.FTZ R50, R43, R50 ;  /* 0x000000322b327221 */ /* 0x000fcc0000010000 */
[----:B------:R-:W2:Y:S01]  /*9000*/  MUFU.EX2 R202, R229 ;  /* 0x000000e500ca7308 */ /* 0x000ea20000000800 */
[----:B---3--:R-:W-:-:S07]  /*9010*/  FADD.FTZ R50, R205, R50 ;  /* 0x00000032cd327221 */ /* 0x008fce0000010000 */
[----:B------:R-:W3:Y:S01]  /*9020*/  MUFU.EX2 R207, R207 ;  /* 0x000000cf00cf7308 */ /* 0x000ee20000000800 */
[C---:B-----5:R-:W-:Y:S01]  /*9030*/  F2FP.F16.F32.PACK_AB R38, R206.reuse, R205 ;  /* 0x000000cdce26723e */ /* 0x060fe200000000ff */
[----:B------:R-:W-:-:S04]  /*9040*/  FADD.FTZ R50, R206, R50 ;  /* 0x00000032ce327221 */ /* 0x000fc80000010000 */
[----:B------:R-:W-:Y:S02]  /*9050*/  FADD.FTZ R50, R178, R50 ;  /* 0x00000032b2327221 */ /* 0x000fe40000010000 */
[C---:B------:R-:W-:Y:S01]  /*9060*/  HMMA.16816.F32 R156, R36.reuse, R20, R156 ;  /* 0x00000014249c723c */ /* 0x040fe2000000189c */
[C---:B--2---:R-:W-:Y:S01]  /*9070*/  F2FP.F16.F32.PACK_AB R34, R202.reuse, R190 ;  /* 0x000000beca22723e */ /* 0x044fe200000000ff */
[----:B------:R-:W2:Y:S01]  /*9080*/  MUFU.EX2 R188, R188 ;  /* 0x000000bc00bc7308 */ /* 0x000ea20000000800 */
[----:B------:R-:W-:Y:S01]  /*9090*/  FADD.FTZ R60, R202, R60 ;  /* 0x0000003cca3c7221 */ /* 0x000fe20000010000 */
[----:B------:R-:W-:Y:S02]  /*90a0*/  FADD.FTZ R50, R179, R50 ;  /* 0x00000032b3327221 */ /* 0x000fe40000010000 */
[----:B------:R-:W-:Y:S01]  /*90b0*/  HMMA.16816.F32 R152, R36, R22, R152 ;  /* 0x000000162498723c */ /* 0x000fe20000001898 */
[----:B---3--:R-:W-:-:S03]  /*90c0*/  FADD.FTZ R60, R207, R60 ;  /* 0x0000003ccf3c7221 */ /* 0x008fc60000010000 */
[----:B------:R-:W3:Y:S02]  /*90d0*/  MUFU.EX2 R182, R182 ;  /* 0x000000b600b67308 */ /* 0x000ee40000000800 */
[----:B------:R-:W-:Y:S01]  /*90e0*/  HMMA.16816.F32 R72, R36, R16, R72 ;  /* 0x000000102448723c */ /* 0x000fe20000001848 */
[----:B------:R-:W-:-:S04]  /*90f0*/  FADD.FTZ R60, R197, R60 ;  /* 0x0000003cc53c7221 */ /* 0x000fc80000010000 */
[----:B------:R-:W-:Y:S01]  /*9100*/  FADD.FTZ R60, R196, R60 ;  /* 0x0000003cc43c7221 */ /* 0x000fe20000010000 */
[----:B------:R-:W-:Y:S01]  /*9110*/  HMMA.16816.F32 R76, R36, R18, R76 ;  /* 0x00000012244c723c */ /* 0x000fe2000000184c */
[----:B------:R-:W5:Y:S02]  /*9120*/  MUFU.EX2 R184, R184 ;  /* 0x000000b800b87308 */ /* 0x000f640000000800 */
[----:B--2---:R-:W-:-:S03]  /*9130*/  FADD.FTZ R238, R188, R60 ;  /* 0x0000003cbcee7221 */ /* 0x004fc60000010000 */
[C---:B------:R-:W-:Y:S03]  /*9140*/  HMMA.16816.F32 R88, R36.reuse, R12, R88 ;  /* 0x0000000c2458723c */ /* 0x040fe60000001858 */
[----:B------:R-:W2:Y:S01]  /*9150*/  MUFU.EX2 R176, R176 ;  /* 0x000000b000b07308 */ /* 0x000ea20000000800 */
[----:B---3--:R-:W-:Y:S02]  /*9160*/  FADD.FTZ R50, R182, R50 ;  /* 0x00000032b6327221 */ /* 0x008fe40000010000 */
[C---:B------:R-:W-:Y:S05]  /*9170*/  HMMA.16816.F32 R92, R36.reuse, R14, R92 ;  /* 0x0000000e245c723c */ /* 0x040fea000000185c */
[----:B------:R-:W3:Y:S01]  /*9180*/  MUFU.EX2 R175, R175 ;  /* 0x000000af00af7308 */ /* 0x000ee20000000800 */
[----:B----4-:R-:W-:Y:S01]  /*9190*/  HMMA.16816.F32 R100, R36, R8, R100 ;  /* 0x000000082464723c */ /* 0x010fe20000001864 */
[----:B-----5:R-:W-:-:S05]  /*91a0*/  FADD.FTZ R236, R184, R50 ;  /* 0x00000032b8ec7221 */ /* 0x020fca0000010000 */
[----:B------:R-:W-:Y:S01]  /*91b0*/  HMMA.16816.F32 R104, R36, R10, R104 ;  /* 0x0000000a2468723c */ /* 0x000fe20000001868 */
[----:B------:R-:W4:Y:S01]  /*91c0*/  MUFU.EX2 R171, R171 ;  /* 0x000000ab00ab7308 */ /* 0x000f220000000800 */
[----:B--2---:R-:W-:-:S04]  /*91d0*/  FADD.FTZ R46, R176, R46 ;  /* 0x0000002eb02e7221 */ /* 0x004fc80000010000 */
[C---:B------:R-:W-:Y:S03]  /*91e0*/  HMMA.16816.F32 R112, R36.reuse, R4, R112 ;  /* 0x000000042470723c */ /* 0x040fe60000001870 */
[----:B------:R-:W2:Y:S01]  /*91f0*/  MUFU.EX2 R170, R170 ;  /* 0x000000aa00aa7308 */ /* 0x000ea20000000800 */
[----:B---3--:R-:W-:Y:S02]  /*9200*/  FADD.FTZ R46, R175, R46 ;  /* 0x0000002eaf2e7221 */ /* 0x008fe40000010000 */
[----:B------:R-:W-:Y:S05]  /*9210*/  HMMA.16816.F32 R116, R36, R6, R116 ;  /* 0x000000062474723c */ /* 0x000fea0000001874 */
[----:B------:R-:W3:Y:S01]  /*9220*/  MUFU.EX2 R169, R169 ;  /* 0x000000a900a97308 */ /* 0x000ee20000000800 */
[----:B------:R-:W-:Y:S01]  /*9230*/  HMMA.16816.F32 R160, R32, R20, R160 ;  /* 0x0000001420a0723c */ /* 0x000fe200000018a0 */
[----:B----4-:R-:W-:-:S05]  /*9240*/  FADD.FTZ R233, R171, R46 ;  /* 0x0000002eabe97221 */ /* 0x010fca0000010000 */
[----:B------:R-:W-:Y:S01]  /*9250*/  HMMA.16816.F32 R148, R32, R22, R148 ;  /* 0x000000162094723c */ /* 0x000fe20000001894 */
[----:B------:R-:W4:Y:S01]  /*9260*/  LDSM.16.MT88.4 R20, [R212+0x9c00] ;  /* 0x009c0000d414783b */ /* 0x000f220000004200 */
[----:B--2---:R-:W-:-:S04]  /*9270*/  FADD.FTZ R52, R170, R52 ;  /* 0x00000034aa347221 */ /* 0x004fc80000010000 */
[----:B------:R-:W-:Y:S01]  /*9280*/  HMMA.16816.F32 R68, R32, R16, R68 ;  /* 0x000000102044723c */ /* 0x000fe20000001844 */
[----:B---3--:R-:W-:-:S05]  /*9290*/  FADD.FTZ R52, R169, R52 ;  /* 0x00000034a9347221 */ /* 0x008fca0000010000 */
[C---:B------:R-:W-:Y:S01]  /*92a0*/  HMMA.16816.F32 R80, R32.reuse, R18, R80 ;  /* 0x000000122050723c */ /* 0x040fe20000001850 */
[----:B------:R-:W2:Y:S05]  /*92b0*/  LDSM.16.MT88.4 R16, [R214+0xac00] ;  /* 0x00ac0000d610783b */ /* 0x000eaa0000004200 */
[C---:B------:R-:W-:Y:S06]  /*92c0*/  HMMA.16816.F32 R84, R32.reuse, R12, R84 ;  /* 0x0000000c2054723c */ /* 0x040fec0000001854 */
[C---:B------:R-:W-:Y:S01]  /*92d0*/  HMMA.16816.F32 R96, R32.reuse, R14, R96 ;  /* 0x0000000e2060723c */ /* 0x040fe20000001860 */
[----:B------:R-:W3:Y:S05]  /*92e0*/  LDSM.16.MT88.4 R12, [R212+0xac00] ;  /* 0x00ac0000d40c783b */ /* 0x000eea0000004200 */
[C---:B------:R-:W-:Y:S06]  /*92f0*/  HMMA.16816.F32 R144, R32.reuse, R8, R144 ;  /* 0x000000082090723c */ /* 0x040fec0000001890 */
[C---:B------:R-:W-:Y:S01]  /*9300*/  HMMA.16816.F32 R108, R32.reuse, R10, R108 ;  /* 0x0000000a206c723c */ /* 0x040fe2000000186c */
[----:B------:R-:W5:Y:S05]  /*9310*/  LDSM.16.MT88.4 R8, [R214+0xbc00] ;  /* 0x00bc0000d608783b */ /* 0x000f6a0000004200 */
[C---:B------:R-:W-:Y:S06]  /*9320*/  HMMA.16816.F32 R140, R32.reuse, R4, R140 ;  /* 0x00000004208c723c */ /* 0x040fec000000188c */
[C---:B------:R-:W-:Y:S01]  /*9330*/  HMMA.16816.F32 R120, R32.reuse, R6, R120 ;  /* 0x000000062078723c */ /* 0x040fe20000001878 */
[----:B------:R-:W5:Y:S05]  /*9340*/  LDSM.16.MT88.4 R4, [R212+0xbc00] ;  /* 0x00bc0000d404783b */ /* 0x000f6a0000004200 */
[C---:B-1----:R-:W-:Y:S06]  /*9350*/  HMMA.16816.F32 R136, R32.reuse, R28, R136 ;  /* 0x0000001c2088723c */ /* 0x042fec0000001888 */
[----:B------:R-:W-:Y:S06]  /*9360*/  HMMA.16816.F32 R128, R32, R30, R128 ;  /* 0x0000001e2080723c */ /* 0x000fec0000001880 */
[----:B------:R-:W-:Y:S01]  /*9370*/  HMMA.16816.F32 R124, R36, R28, R124 ;  /* 0x0000001c247c723c */ /* 0x000fe2000000187c */
[----:B------:R-:W-:-:S05]  /*9380*/  FFMA.FTZ R32, R65, UR18, -R67 ;  /* 0x0000001241207c23 */ /* 0x000fca0008010843 */
[----:B------:R-:W-:Y:S01]  /*9390*/  HMMA.16816.F32 R132, R36, R30, R132 ;  /* 0x0000001e2484723c */ /* 0x000fe20000001884 */
[----:B------:R-:W1:Y:S01]  /*93a0*/  MUFU.EX2 R32, R32 ;  /* 0x0000002000207308 */ /* 0x000e620000000800 */
[----:B------:R-:W-:Y:S02]  /*93b0*/  F2FP.F16.F32.PACK_AB R28, R197, R207 ;  /* 0x000000cfc51c723e */ /* 0x000fe400000000ff */
[----:B------:R-:W-:-:S03]  /*93c0*/  F2FP.F16.F32.PACK_AB R29, R170, R180 ;  /* 0x000000b4aa1d723e */ /* 0x000fc600000000ff */
[----:B------:R-:W-:Y:S02]  /*93d0*/  F2FP.F16.F32.PACK_AB R36, R179, R178 ;  /* 0x000000b2b324723e */ /* 0x000fe400000000ff */
[----:B------:R-:W-:Y:S02]  /*93e0*/  F2FP.F16.F32.PACK_AB R37, R176, R177 ;  /* 0x000000b1b025723e */ /* 0x000fe400000000ff */
[----:B------:R-:W-:Y:S02]  /*93f0*/  F2FP.F16.F32.PACK_AB R38, R184, R182 ;  /* 0x000000b6b826723e */ /* 0x000fe400000000ff */
[----:B------:R-:W-:Y:S02]  /*9400*/  F2FP.F16.F32.PACK_AB R39, R171, R175 ;  /* 0x000000afab27723e */ /* 0x000fe400000000ff */
[----:B------:R-:W-:Y:S02]  /*9410*/  F2FP.F16.F32.PACK_AB R30, R188, R196 ;  /* 0x000000c4bc1e723e */ /* 0x000fe400000000ff */
[C---:B-1----:R-:W-:Y:S01]  /*9420*/  F2FP.F16.F32.PACK_AB R31, R32.reuse, R169 ;  /* 0x000000a9201f723e */ /* 0x042fe200000000ff */
[----:B------:R-:W-:-:S02]  /*9430*/  FADD.FTZ R237, R32, R52 ;  /* 0x0000003420ed7221 */ /* 0x000fc40000010000 */
[C---:B------:R-:W-:Y:S06]  /*9440*/  HMMA.16816.F32 R156, R36.reuse, R24, R156 ;  /* 0x00000018249c723c */ /* 0x040fec000000189c */
[C---:B------:R-:W-:Y:S06]  /*9450*/  HMMA.16816.F32 R152, R36.reuse, R26, R152 ;  /* 0x0000001a2498723c */ /* 0x040fec0000001898 */
[C---:B----4-:R-:W-:Y:S06]  /*9460*/  HMMA.16816.F32 R72, R36.reuse, R20, R72 ;  /* 0x000000142448723c */ /* 0x050fec0000001848 */
[C---:B------:R-:W-:Y:S06]  /*9470*/  HMMA.16816.F32 R76, R36.reuse, R22, R76 ;  /* 0x00000016244c723c */ /* 0x040fec000000184c */
[C---:B--2---:R-:W-:Y:S06]  /*9480*/  HMMA.16816.F32 R88, R36.reuse, R16, R88 ;  /* 0x000000102458723c */ /* 0x044fec0000001858 */
[C---:B------:R-:W-:Y:S06]  /*9490*/  HMMA.16816.F32 R92, R36.reuse, R18, R92 ;  /* 0x00000012245c723c */ /* 0x040fec000000185c */
[C---:B---3--:R-:W-:Y:S06]  /*94a0*/  HMMA.16816.F32 R100, R36.reuse, R12, R100 ;  /* 0x0000000c2464723c */ /* 0x048fec0000001864 */
        /* <DEDUP_REMOVED lines=19> */
[----:B------:R-:W-:Y:S01]  /*95e0*/  UIADD3 UR4, UR19, -0x3, URZ ;  /* 0xfffffffd13047890 */ /* 0x000fe2000fffe03f */
[----:B------:R-:W1:Y:S01]  /*95f0*/  @!P5 LDC.64 R14, c[0x0][0x220] ;  /* 0x00008800ff0edb82 */ /* 0x000e620000000a00 */
[----:B------:R-:W-:-:S04]  /*9600*/  DEPBAR.LE SB0, 0x0 ;  /* 0x000080000000791a */ /* 0x000fc80000000000 */
[----:B------:R-:W-:-:S03]  /*9610*/  USHF.R.S32.HI UR10, URZ, 0x1f, UR4 ;  /* 0x0000001f3f0a7899 */ /* 0x000fc60008011404 */
[----:B------:R-:W-:Y:S01]  /*9620*/  BAR.SYNC.DEFER_BLOCKING 0x0 ;  /* 0x0000000000007b1d */ /* 0x000fe20000010000 */
[----:B------:R-:W-:Y:S02]  /*9630*/  UIMAD.WIDE.U32 UR24, UR4, UR6, URZ ;  /* 0x00000006041872a5 */ /* 0x000fe4000f8e003f */
[----:B------:R-:W-:Y:S02]  /*9640*/  UIMAD UR10, UR10, UR6, URZ ;  /* 0x000000060a0a72a4 */ /* 0x000fe4000f8e023f */
[----:B------:R-:W-:-:S03]  /*9650*/  UISETP.GE.AND UP0, UPT, UR19, 0x4, UPT ;  /* 0x000000041300788c */ /* 0x000fc6000bf06270 */
[----:B------:R-:W2:Y:S01]  /*9660*/  @!P4 LDC.64 R12, c[0x0][0x220] ;  /* 0x00008800ff0ccb82 */ /* 0x000ea20000000a00 */
[----:B------:R-:W-:Y:S01]  /*9670*/  UIMAD UR10, UR4, UR7, UR10 ;  /* 0x00000007040a72a4 */ /* 0x000fe2000f8e020a */
[----:B------:R-:W-:Y:S01]  /*9680*/  IMAD.U32 R18, RZ, RZ, UR24 ;  /* 0x00000018ff127e24 */ /* 0x000fe2000f8e00ff */
[----:B------:R-:W-:Y:S01]  /*9690*/  UIADD3 UR24, UR19, -0x3, URZ ;  /* 0xfffffffd13187890 */ /* 0x000fe2000fffe03f */
[----:B------:R-:W-:Y:S01]  /*96a0*/  IMAD.U32 R19, RZ, RZ, UR25 ;  /* 0x00000019ff137e24 */ /* 0x000fe2000f8e00ff */
[----:B------:R-:W-:Y:S02]  /*96b0*/  UIADD3 UR10, UR25, UR10, URZ ;  /* 0x0000000a190a7290 */ /* 0x000fe4000fffe03f */
[----:B------:R-:W-:Y:S01]  /*96c0*/  LEA R17, P0, R18, R234, 0x6 ;  /* 0x000000ea12117211 */ /* 0x000fe200078030ff */
[----:B------:R-:W3:Y:S03]  /*96d0*/  @!P3 LDC.64 R10, c[0x0][0x220] ;  /* 0x00008800ff0abb82 */ /* 0x000ee60000000a00 */
[----:B------:R-:W-:-:S05]  /*96e0*/  IMAD.U32 R16, RZ, RZ, UR10 ;  /* 0x0000000aff107e24 */ /* 0x000fca000f8e00ff */
[----:B------:R-:W4:Y:S01]  /*96f0*/  @!P5 LDC.64 R8, c[0x0][0x220] ;  /* 0x00008800ff08db82 */ /* 0x000f220000000a00 */
[----:B------:R-:W-:Y:S01]  /*9700*/  LEA.HI.X R16, R18, R249, R16, 0x6, P0 ;  /* 0x000000f912107211 */ /* 0x000fe200000f3410 */
[----:B------:R-:W-:Y:S01]  /*9710*/  @P5 STS [R222+0x9000], RZ ;  /* 0x009000ffde005388 */ /* 0x000fe20000000800 */
[C---:B-1----:R-:W-:Y:S02]  /*9720*/  @!P5 LEA R18, P0, R17.reuse, R14, 0x1 ;  /* 0x0000000e1112d211 */ /* 0x042fe400078008ff */
[C---:B------:R-:W-:Y:S01]  /*9730*/  IADD3 R14, P6, R17.reuse, UR20, RZ ;  /* 0x00000014110e7c10 */ /* 0x040fe2000ffde0ff */
[----:B------:R-:W-:Y:S01]  /*9740*/  @P5 STS [R222+0x9004], RZ ;  /* 0x009004ffde005388 */ /* 0x000fe20000000800 */
[C-C-:B------:R-:W-:Y:S01]  /*9750*/  @!P5 LEA.HI.X R19, R17.reuse, R15, R16.reuse, 0x1, P0 ;  /* 0x0000000f1113d211 */ /* 0x140fe200000f0c10 */
[----:B------:R-:W1:Y:S01]  /*9760*/  @!P4 LDC.64 R6, c[0x0][0x220] ;  /* 0x00008800ff06cb82 */ /* 0x000e620000000a00 */
[C---:B--2---:R-:W-:Y:S01]  /*9770*/  @!P4 LEA R12, P1, R17.reuse, R12, 0x1 ;  /* 0x0000000c110cc211 */ /* 0x044fe200078208ff */
[----:B------:R-:W-:Y:S03]  /*9780*/  @P5 STS.64 [R222+0x9008], RZ ;  /* 0x009008ffde005388 */ /* 0x000fe60000000a00 */
[C-C-:B------:R-:W-:Y:S01]  /*9790*/  @!P4 LEA.HI.X R13, R17.reuse, R13, R16.reuse, 0x1, P1 ;  /* 0x0000000d110dc211 */ /* 0x140fe200008f0c10 */
[----:B------:R-:W-:Y:S01]  /*97a0*/  @!PT LDS RZ, [RZ] ;  /* 0x00000000fffff984 */ /* 0x000fe20000000800 */
[----:B------:R-:W-:Y:S01]  /*97b0*/  @!PT LDS RZ, [RZ] ;  /* 0x00000000fffff984 */ /* 0x000fe20000000800 */
[----:B------:R-:W-:Y:S01]  /*97c0*/  @!PT LDS RZ, [RZ] ;  /* 0x00000000fffff984 */ /* 0x000fe20000000800 */
[----:B------:R2:W-:Y:S02]  /*97d0*/  @!P5 LDGSTS.E.BYPASS.LTC128B.128 [R222+0x9000], desc[UR22][R18.64] ;  /* 0x0900000012dedfae */ /* 0x0005e4000b901d56 */
[----:B------:R-:W5:Y:S01]  /*97e0*/  @!P3 LDC.64 R4, c[0x0][0x220] ;  /* 0x00008800ff04bb82 */ /* 0x000f620000000a00 */
[C---:B---3--:R-:W-:Y:S01]  /*97f0*/  @!P3 LEA R10, P0, R17.reuse, R10, 0x1 ;  /* 0x0000000a110ab211 */ /* 0x048fe200078008ff */
[----:B------:R-:W-:Y:S03]  /*9800*/  @P4 STS.128 [R222+0xa000], RZ ;  /* 0x00a000ffde004388 */ /* 0x000fe60000000c00 */
[----:B------:R-:W-:Y:S01]  /*9810*/  @!P3 LEA.HI.X R11, R17, R11, R16, 0x1, P0 ;  /* 0x0000000b110bb211 */ /* 0x000fe200000f0c10 */
[----:B------:R-:W-:Y:S01]  /*9820*/  @!PT LDS RZ, [RZ] ;  /* 0x00000000fffff984 */ /* 0x000fe20000000800 */
[----:B------:R-:W-:Y:S01]  /*9830*/  @!PT LDS RZ, [RZ] ;  /* 0x00000000fffff984 */ /* 0x000fe20000000800 */
[----:B------:R-:W-:Y:S01]  /*9840*/  @!PT LDS RZ, [RZ] ;  /* 0x00000000fffff984 */ /* 0x000fe20000000800 */
[----:B------:R3:W-:Y:S01]  /*9850*/  @!P4 LDGSTS.E.BYPASS.LTC128B.128 [R222+0xa000], desc[UR22][R12.64+0x40] ;  /* 0x0a0000400cdecfae */ /* 0x0007e2000b901d56 */
[----:B------:R-:W-:-:S02]  /*9860*/  IADD3.X R16, R16, UR12, RZ, P6, !PT ;  /* 0x0000000c10107c10 */ /* 0x000fc4000b7fe4ff */
[C---:B----4-:R-:W-:Y:S01]  /*9870*/  @!P5 LEA R8, P2, R14.reuse, R8, 0x1 ;  /* 0x000000080e08d211 */ /* 0x050fe200078408ff */
[----:B------:R-:W-:Y:S03]  /*9880*/  @P3 STS.128 [R222+0xb000], RZ ;  /* 0x00b000ffde003388 */ /* 0x000fe60000000c00 */
[C---:B------:R-:W-:Y:S01]  /*9890*/  @!P5 LEA.HI.X R9, R14.reuse, R9, R16, 0x1, P2 ;  /* 0x000000090e09d211 */ /* 0x040fe200010f0c10 */
[----:B------:R-:W-:Y:S01]  /*98a0*/  @!PT LDS RZ, [RZ] ;  /* 0x00000000fffff984 */ /* 0x000fe20000000800 */
[----:B------:R-:W-:Y:S01]  /*98b0*/  @!PT LDS RZ, [RZ] ;  /* 0x00000000fffff984 */ /* 0x000fe20000000800 */
[----:B------:R-:W-:Y:S01]  /*98c0*/  @!PT LDS RZ, [RZ] ;  /* 0x00000000fffff984 */ /* 0x000fe20000000800 */
[----:B------:R-:W-:Y:S01]  /*98d0*/  @!P3 LDGSTS.E.BYPASS.LTC128B.128 [R222+0xb000], desc[UR22][R10.64+0x80] ;  /* 0x0b0000800adebfae */ /* 0x000fe2000b901d56 */
[----:B-1----:R-:W-:-:S03]  /*98e0*/  @!P4 LEA R6, P1, R14, R6, 0x1 ;  /* 0x000000060e06c211 */ /* 0x002fc600078208ff */
[----:B------:R-:W-:Y:S01]  /*98f0*/  @P5 STS.128 [R222+0x9800], RZ ;  /* 0x009800ffde005388 */ /* 0x000fe20000000c00 */
[----:B------:R-:W-:-:S03]  /*9900*/  @!P4 LEA.HI.X R7, R14, R7, R16, 0x1, P1 ;  /* 0x000000070e07c211 */ /* 0x000fc600008f0c10 */
[----:B------:R-:W-:Y:S01]  /*9910*/  @!PT LDS RZ, [RZ] ;  /* 0x00000000fffff984 */ /* 0x000fe20000000800 */
[----:B------:R-:W-:Y:S01]  /*9920*/  @!PT LDS RZ, [RZ] ;  /* 0x00000000fffff984 */ /* 0x000fe20000000800 */
[----:B------:R-:W-:Y:S01]  /*9930*/  @!PT LDS RZ, [RZ] ;  /* 0x00000000fffff984 */ /* 0x000fe20000000800 */
[----:B------:R1:W-:Y:S01]  /*9940*/  @!P5 LDGSTS.E.BYPASS.LTC128B.128 [R222+0x9800], desc[UR22][R8.64] ;  /* 0x0980000008dedfae */ /* 0x0003e2000b901d56 */
[----:B-----5:R-:W-:-:S03]  /*9950*/  @!P3 LEA R4, P0, R14, R4, 0x1 ;  /* 0x000000040e04b211 */ /* 0x020fc600078008ff */
[----:B------:R-:W-:Y:S01]  /*9960*/  @P4 STS.128 [R222+0xa800], RZ ;  /* 0x00a800ffde004388 */ /* 0x000fe20000000c00 */
[----:B------:R-:W-:-:S03]  /*9970*/  @!P3 LEA.HI.X R5, R14, R5, R16, 0x1, P0 ;  /* 0x000000050e05b211 */ /* 0x000fc600000f0c10 */
[----:B------:R-:W-:Y:S01]  /*9980*/  @!PT LDS RZ, [RZ] ;  /* 0x00000000fffff984 */ /* 0x000fe20000000800 */
[----:B------:R-:W-:Y:S01]  /*9990*/  @!PT LDS RZ, [RZ] ;  /* 0x00000000fffff984 */ /* 0x000fe20000000800 */
[----:B------:R-:W-:Y:S01]  /*99a0*/  @!PT LDS RZ, [RZ] ;  /* 0x00000000fffff984 */ /* 0x000fe20000000800 */
[----:B------:R-:W-:Y:S04]  /*99b0*/  @!P4 LDGSTS.E.BYPASS.LTC128B.128 [R222+0xa800], desc[UR22][R6.64+0x40] ;  /* 0x0a80004006decfae */ /* 0x000fe8000b901d56 */
[----:B------:R-:W-:Y:S04]  /*99c0*/  @P3 STS.128 [R222+0xb800], RZ ;  /* 0x00b800ffde003388 */ /* 0x000fe80000000c00 */
[----:B------:R-:W-:Y:S01]  /*99d0*/  @!PT LDS RZ, [RZ] ;  /* 0x00000000fffff984 */ /* 0x000fe20000000800 */
[----:B------:R-:W-:Y:S01]  /*99e0*/  @!PT LDS RZ, [RZ] ;  /* 0x00000000fffff984 */ /* 0x000fe20000000800 */
[----:B------:R-:W-:Y:S01]  /*99f0*/  @!PT LDS RZ, [RZ] ;  /* 0x00000000fffff984 */ /* 0x000fe20000000800 */
[----:B------:R4:W-:Y:S04]  /*9a00*/  @!P3 LDGSTS.E.BYPASS.LTC128B.128 [R222+0xb800], desc[UR22][R4.64+0x80] ;  /* 0x0b80008004debfae */ /* 0x0009e8000b901d56 */
[----:B------:R-:W-:Y:S04]  /*9a10*/  LDSM.16.M88.4 R56, [R217] ;  /* 0x00000000d938783b */ /* 0x000fe80000000200 */
[----:B------:R-:W5:Y:S04]  /*9a20*/  LDSM.16.M88.4 R180, [R216+0x6000] ;  /* 0x00600000d8b4783b */ /* 0x000f680000000200 */
[----:B------:R-:W2:Y:S04]  /*9a30*/  LDSM.16.M88.4 R60, [R217+0x1000] ;  /* 0x00100000d93c783b */ /* 0x000ea80000000200 */
[----:B------:R-:W3:Y:S04]  /*9a40*/  LDSM.16.M88.4 R172, [R216+0x6400] ;  /* 0x00640000d8ac783b */ /* 0x000ee80000000200 */
[----:B------:R-:W1:Y:S04]  /*9a50*/  LDSM.16.M88.4 R164, [R216+0x6800] ;  /* 0x00680000d8a4783b */ /* 0x000e680000000200 */
[----:B------:R-:W4:Y:S04]  /*9a60*/  LDSM.16.M88.4 R188, [R216+0x6c00] ;  /* 0x006c0000d8bc783b */ /* 0x000f280000000200 */
[----:B------:R-:W-:Y:S04]  /*9a70*/  LDSM.16.M88.4 R44, [R213+0x6000] ;  /* 0x00600000d52c783b */ /* 0x000fe80000000200 */
[----:B------:R-:W4:Y:S04]  /*9a80*/  LDSM.16.M88.4 R32, [R215] ;  /* 0x00000000d720783b */ /* 0x000f280000000200 */
[----:B------:R-:W4:Y:S04]  /*9a90*/  LDSM.16.M88.4 R48, [R215+0x1000] ;  /* 0x00100000d730783b */ /* 0x000f280000000200 */
[----:B------:R-:W4:Y:S04]  /*9aa0*/  LDSM.16.M88.4 R52, [R213+0x6c00] ;  /* 0x006c0000d534783b */ /* 0x000f280000000200 */
[----:B------:R-:W4:Y:S04]  /*9ab0*/  LDSM.16.M88.4 R36, [R213+0x6800] ;  /* 0x00680000d524783b */ /* 0x000f280000000200 */
[----:B------:R-:W4:Y:S01]  /*9ac0*/  LDSM.16.M88.4 R40, [R213+0x6400] ;  /* 0x00640000d528783b */ /* 0x000f220000000200 */
[-C--:B-----5:R-:W-:Y:S03]  /*9ad0*/  HMMA.16816.F32 R184, R56, R180.reuse, RZ ;  /* 0x000000b438b8723c */ /* 0x0a0fe600000018ff */
[----:B------:R-:W-:Y:S03]  /*9ae0*/  LDSM.16.M88.4 R200, [R216+0x7000] ;  /* 0x00700000d8c8783b */ /* 0x000fe60000000200 */
[C---:B--2---:R-:W-:Y:S01]  /*9af0*/  HMMA.16816.F32 R28, R60.reuse, R180, RZ ;  /* 0x000000b43c1c723c */ /* 0x044fe200000018ff */
[----:B------:R-:W2:Y:S04]  /*9b00*/  LDSM.16.M88.4 R208, [R217+0x2000] ;  /* 0x00200000d9d0783b */ /* 0x000ea80000000200 */
[----:B------:R-:W5:Y:S01]  /*9b10*/  LDSM.16.M88.4 R204, [R217+0x3000] ;  /* 0x00300000d9cc783b */ /* 0x000f620000000200 */
[-C--:B------:R-:W-:Y:S03]  /*9b20*/  HMMA.16816.F32 R24, R60, R182.reuse, RZ ;  /* 0x000000b63c18723c */ /* 0x080fe600000018ff */
[----:B------:R-:W-:Y:S03]  /*9b30*/  LDSM.16.M88.4 R192, [R216+0x7800] ;  /* 0x00780000d8c0783b */ /* 0x000fe60000000200 */
[----:B------:R-:W-:Y:S01]  /*9b40*/  HMMA.16816.F32 R180, R56, R182, RZ ;  /* 0x000000b638b4723c */ /* 0x000fe200000018ff */
[----:B------:R-:W-:Y:S04]  /*9b50*/  LDSM.16.M88.4 R196, [R216+0x7400] ;  /* 0x00740000d8c4783b */ /* 0x000fe80000000200 */
[----:B------:R-:W0:Y:S01]  /*9b60*/  LDGDEPBAR ;  /* 0x00000000000079af */ /* 0x000e220000000000 */
[C---:B---3--:R-:W-:Y:S06]  /*9b70*/  HMMA.16816.F32 R20, R60.reuse, R172, RZ ;  /* 0x000000ac3c14723c */ /* 0x048fec00000018ff */
[C---:B------:R-:W-:Y:S06]  /*9b80*/  HMMA.16816.F32 R16, R60.reuse, R174, RZ ;  /* 0x000000ae3c10723c */ /* 0x040fec00000018ff */
[C---:B-1----:R-:W-:Y:S06]  /*9b90*/  HMMA.16816.F32 R12, R60.reuse, R164, RZ ;  /* 0x000000a43c0c723c */ /* 0x042fec00000018ff */
[----:B------:R-:W-:Y:S06]  /*9ba0*/  HMMA.16816.F32 R8, R60, R166, RZ ;  /* 0x000000a63c08723c */ /* 0x000fec00000018ff */
[C---:B------:R-:W-:Y:S06]  /*9bb0*/  HMMA.16816.F32 R176, R56.reuse, R172, RZ ;  /* 0x000000ac38b0723c */ /* 0x040fec00000018ff */
[----:B------:R-:W-:Y:S06]  /*9bc0*/  HMMA.16816.F32 R168, R56, R164, RZ ;  /* 0x000000a438a8723c */ /* 0x000fec00000018ff */
[----:B----4-:R-:W-:Y:S06]  /*9bd0*/  HMMA.16816.F32 R4, R60, R188, RZ ;  /* 0x000000bc3c04723c */ /* 0x010fec00000018ff */
[C---:B------:R-:W-:Y:S06]  /*9be0*/  HMMA.16816.F32 R172, R56.reuse, R174, RZ ;  /* 0x000000ae38ac723c */ /* 0x040fec00000018ff */
[C---:B------:R-:W-:Y:S06]  /*9bf0*/  HMMA.16816.F32 R64, R56.reuse, R188, RZ ;  /* 0x000000bc3840723c */ /* 0x040fec00000018ff */
[----:B------:R-:W-:Y:S06]  /*9c00*/  HMMA.16816.F32 R164, R56, R166, RZ ;  /* 0x000000a638a4723c */ /* 0x000fec00000018ff */
        /* <DEDUP_REMOVED lines=11> */
[----:B------:R-:W-:Y:S06]  /*9cc0*/  HMMA.16816.F32 R60, R48, R54, R60 ;  /* 0x00000036303c723c */ /* 0x000fec000000183c */
[C---:B------:R-:W-:Y:S06]  /*9cd0*/  HMMA.16816.F32 R64, R32.reuse, R52, R64 ;  /* 0x000000342040723c */ /* 0x040fec0000001840 */
[C---:B------:R-:W-:Y:S06]  /*9ce0*/  HMMA.16816.F32 R168, R32.reuse, R36, R168 ;  /* 0x0000002420a8723c */ /* 0x040fec00000018a8 */
[C---:B------:R-:W-:Y:S01]  /*9cf0*/  HMMA.16816.F32 R164, R32.reuse, R38, R164 ;  /* 0x0000002620a4723c */ /* 0x040fe200000018a4 */
[----:B------:R-:W-:Y:S05]  /*9d00*/  LDSM.16.M88.4 R36, [R213+0x7800] ;  /* 0x00780000d524783b */ /* 0x000fea0000000200 */
[----:B------:R-:W-:Y:S01]  /*9d10*/  HMMA.16816.F32 R56, R32, R54, R56 ;  /* 0x000000362038723c */ /* 0x000fe20000001838 */
[----:B------:R-:W3:Y:S05]  /*9d20*/  LDSM.16.M88.4 R52, [R215+0x2000] ;  /* 0x00200000d734783b */ /* 0x000eea0000000200 */
[C---:B------:R-:W-:Y:S06]  /*9d30*/  HMMA.16816.F32 R20, R48.reuse, R40, R20 ;  /* 0x000000283014723c */ /* 0x040fec0000001814 */
[----:B------:R-:W-:Y:S01]  /*9d40*/  HMMA.16816.F32 R16, R48, R42, R16 ;  /* 0x0000002a3010723c */ /* 0x000fe20000001810 */
[----:B------:R-:W4:Y:S05]  /*9d50*/  LDSM.16.M88.4 R48, [R215+0x3000] ;  /* 0x00300000d730783b */ /* 0x000f2a0000000200 */
[C---:B------:R-:W-:Y:S06]  /*9d60*/  HMMA.16816.F32 R176, R32.reuse, R40, R176 ;  /* 0x0000002820b0723c */ /* 0x040fec00000018b0 */
[----:B------:R-:W-:Y:S01]  /*9d70*/  HMMA.16816.F32 R172, R32, R42, R172 ;  /* 0x0000002a20ac723c */ /* 0x000fe200000018ac */
[----:B------:R-:W4:Y:S04]  /*9d80*/  LDSM.16.M88.4 R40, [R213+0x7400] ;  /* 0x00740000d528783b */ /* 0x000f280000000200 */
[----:B------:R-:W-:Y:S01]  /*9d90*/  LDSM.16.M88.4 R32, [R213+0x7c00] ;  /* 0x007c0000d520783b */ /* 0x000fe20000000200 */
[-C--:B--2---:R-:W-:Y:S06]  /*9da0*/  HMMA.16816.F32 R184, R208, R200.reuse, R184 ;  /* 0x000000c8d0b8723c */ /* 0x084fec00000018b8 */
[C---:B-----5:R-:W-:Y:S06]  /*9db0*/  HMMA.16816.F32 R28, R204.reuse, R200, R28 ;  /* 0x000000c8cc1c723c */ /* 0x060fec000000181c */
[-C--:B------:R-:W-:Y:S06]  /*9dc0*/  HMMA.16816.F32 R24, R204, R202.reuse, R24 ;  /* 0x000000cacc18723c */ /* 0x080fec0000001818 */
[----:B------:R-:W-:Y:S01]  /*9dd0*/  HMMA.16816.F32 R180, R208, R202, R180 ;  /* 0x000000cad0b4723c */ /* 0x000fe200000018b4 */
[----:B------:R-:W-:Y:S05]  /*9de0*/  LDSM.16.M88.4 R200, [R215+0x4000] ;  /* 0x00400000d7c8783b */ /* 0x000fea0000000200 */
[C---:B-1----:R-:W-:Y:S06]  /*9df0*/  HMMA.16816.F32 R4, R204.reuse, R188, R4 ;  /* 0x000000bccc04723c */ /* 0x042fec0000001804 */
        /* <DEDUP_REMOVED lines=8> */
[----:B------:R-:W1:Y:S05]  /*9e80*/  LDSM.16.M88.4 R188, [R216+0x8000] ;  /* 0x00800000d8bc783b */ /* 0x000e6a0000000200 */
[C---:B------:R-:W-:Y:S06]  /*9e90*/  HMMA.16816.F32 R20, R204.reuse, R196, R20 ;  /* 0x000000c4cc14723c */ /* 0x040fec0000001814 */
[----:B------:R-:W-:Y:S06]  /*9ea0*/  HMMA.16816.F32 R16, R204, R198, R16 ;  /* 0x000000c6cc10723c */ /* 0x000fec0000001810 */
[C---:B------:R-:W-:Y:S06]  /*9eb0*/  HMMA.16816.F32 R176, R208.reuse, R196, R176 ;  /* 0x000000c4d0b0723c */ /* 0x040fec00000018b0 */
[----:B------:R-:W-:Y:S01]  /*9ec0*/  HMMA.16816.F32 R172, R208, R198, R172 ;  /* 0x000000c6d0ac723c */ /* 0x000fe200000018ac */
[----:B------:R-:W2:Y:S05]  /*9ed0*/  LDSM.16.M88.4 R196, [R217+0x5000] ;  /* 0x00500000d9c4783b */ /* 0x000eaa0000000200 */
[-C--:B---3--:R-:W-:Y:S06]  /*9ee0*/  HMMA.16816.F32 R184, R52, R44.reuse, R184 ;  /* 0x0000002c34b8723c */ /* 0x088fec00000018b8 */
[C---:B----4-:R-:W-:Y:S06]  /*9ef0*/  HMMA.16816.F32 R28, R48.reuse, R44, R28 ;  /* 0x0000002c301c723c */ /* 0x050fec000000181c */
[-C--:B------:R-:W-:Y:S06]  /*9f00*/  HMMA.16816.F32 R24, R48, R46.reuse, R24 ;  /* 0x0000002e3018723c */ /* 0x080fec0000001818 */
[C---:B------:R-:W-:Y:S01]  /*9f10*/  HMMA.16816.F32 R180, R52.reuse, R46, R180 ;  /* 0x0000002e34b4723c */ /* 0x040fe200000018b4 */
[----:B------:R-:W3:Y:S05]  /*9f20*/  LDSM.16.M88.4 R44, [R216+0x8400] ;  /* 0x00840000d82c783b */ /* 0x000eea0000000200 */
[-C--:B------:R-:W-:Y:S01]  /*9f30*/  HMMA.16816.F32 R204, R52, R36.reuse, R168 ;  /* 0x0000002434cc723c */ /* 0x080fe200000018a8 */
[----:B------:R-:W4:Y:S05]  /*9f40*/  LDSM.16.M88.4 R168, [R213+0x8000] ;  /* 0x00800000d5a8783b */ /* 0x000f2a0000000200 */
[C---:B------:R-:W-:Y:S06]  /*9f50*/  HMMA.16816.F32 R12, R48.reuse, R36, R12 ;  /* 0x00000024300c723c */ /* 0x040fec000000180c */
[-C--:B------:R-:W-:Y:S06]  /*9f60*/  HMMA.16816.F32 R8, R48, R38.reuse, R8 ;  /* 0x000000263008723c */ /* 0x080fec0000001808 */
[C---:B------:R-:W-:Y:S01]  /*9f70*/  HMMA.16816.F32 R164, R52.reuse, R38, R164 ;  /* 0x0000002634a4723c */ /* 0x040fe200000018a4 */
[----:B------:R-:W5:Y:S05]  /*9f80*/  LDSM.16.M88.4 R36, [R215+0x5000] ;  /* 0x00500000d724783b */ /* 0x000f6a0000000200 */
[----:B------:R-:W-:Y:S06]  /*9f90*/  HMMA.16816.F32 R176, R52, R40, R176 ;  /* 0x0000002834b0723c */ /* 0x000fec00000018b0 */
[----:B-1----:R-:W-:Y:S06]  /*9fa0*/  HMMA.16816.F32 R184, R192, R188, R184 ;  /* 0x000000bcc0b8723c */ /* 0x002fec00000018b8 */
[C---:B------:R-:W-:Y:S06]  /*9fb0*/  HMMA.16816.F32 R20, R48.reuse, R40, R20 ;  /* 0x000000283014723c */ /* 0x040fec0000001814 */
[C---:B------:R-:W-:Y:S06]  /*9fc0*/  HMMA.16816.F32 R4, R48.reuse, R32, R4 ;  /* 0x000000203004723c */ /* 0x040fec0000001804 */
[----:B------:R-:W-:Y:S06]  /*9fd0*/  HMMA.16816.F32 R60, R48, R34, R60 ;  /* 0x00000022303c723c */ /* 0x000fec000000183c */
[C---:B------:R-:W-:Y:S06]  /*9fe0*/  HMMA.16816.F32 R64, R52.reuse, R32, R64 ;  /* 0x000000203440723c */ /* 0x040fec0000001840 */
[----:B------:R-:W-:Y:S01]  /*9ff0*/  HMMA.16816.F32 R56, R52, R34, R56 ;  /* 0x000000223438723c */ /* 0x000fe20000001838 */
[----:B------:R-:W1:Y:S05]  /*a000*/  LDSM.16.M88.4 R32, [R213+0x8400] ;  /* 0x00840000d520783b */ /* 0x000e6a0000000200 */
[----:B--2---:R-:W-:Y:S06]  /*a010*/  HMMA.16816.F32 R28, R196, R188, R28 ;  /* 0x000000bcc41c723c */ /* 0x004fec000000181c */
[----:B------:R-:W-:Y:S01]  /*a020*/  HMMA.16816.F32 R16, R48, R42, R16 ;  /* 0x0000002a3010723c */ /* 0x000fe20000001810 */
[----:B------:R-:W2:Y:S05]  /*a030*/  LDSM.16.M88.4 R48, [R216+0x8800] ;  /* 0x00880000d830783b */ /* 0x000eaa0000000200 */
[-C--:B------:R-:W-:Y:S06]  /*a040*/  HMMA.16816.F32 R24, R196, R190.reuse, R24 ;  /* 0x000000bec418723c */ /* 0x080fec0000001818 */
[C---:B------:R-:W-:Y:S06]  /*a050*/  HMMA.16816.F32 R180, R192.reuse, R190, R180 ;  /* 0x000000bec0b4723c */ /* 0x040fec00000018b4 */
[----:B---3--:R-:W-:Y:S06]  /*a060*/  HMMA.16816.F32 R176, R192, R44, R176 ;  /* 0x0000002cc0b0723c */ /* 0x008fec00000018b0 */
[----:B------:R-:W-:Y:S01]  /*a070*/  HMMA.16816.F32 R172, R52, R42, R172 ;  /* 0x0000002a34ac723c */ /* 0x000fe200000018ac */
[----:B------:R-:W3:Y:S05]  /*a080*/  LDSM.16.M88.4 R40, [R216+0x8c00] ;  /* 0x008c0000d828783b */ /* 0x000eea0000000200 */
[----:B----4-:R-:W-:Y:S01]  /*a090*/  HMMA.16816.F32 R184, R200, R168, R184 ;  /* 0x000000a8c8b8723c */ /* 0x010fe200000018b8 */
[----:B------:R-:W-:-:S04]  /*a0a0*/  IMAD.U32 R54, RZ, RZ, UR24 ;  /* 0x00000018ff367e24 */ /* 0x000fc8000f8e00ff */
[----:B------:R-:W-:Y:S01]  /*a0b0*/  IMAD R54, R54, 0x40, R221 ;  /* 0x0000004036367824 */ /* 0x000fe200078e02dd */
[----:B------:R-:W-:Y:S04]  /*a0c0*/  HMMA.16816.F32 R20, R196, R44, R20 ;  /* 0x0000002cc414723c */ /* 0x000fe80000001814 */
[C---:B------:R-:W-:Y:S02]  /*a0d0*/  ISETP.GE.AND P0, PT, R54.reuse, R220, PT ;  /* 0x000000dc3600720c */ /* 0x040fe40003f06270 */
[----:B-----5:R-:W-:Y:S01]  /*a0e0*/  HMMA.16816.F32 R28, R36, R168, R28 ;  /* 0x000000a8241c723c */ /* 0x020fe2000000181c */
[C---:B------:R-:W-:Y:S01]  /*a0f0*/  VIADD R44, R54.reuse, 0x1 ;  /* 0x00000001362c7836 */ /* 0x040fe20000000000 */
[----:B------:R-:W-:-:S04]  /*a100*/  ISETP.GE.AND P6, PT, R54, R219, PT ;  /* 0x000000db3600720c */ /* 0x000fc80003fc6270 */
[----:B------:R-:W-:Y:S01]  /*a110*/  HMMA.16816.F32 R24, R36, R170, R24 ;  /* 0x000000aa2418723c */ /* 0x000fe20000001818 */
[----:B------:R-:W-:Y:S01]  /*a120*/  ISETP.GE.AND P1, PT, R44, R220, PT ;  /* 0x000000dc2c00720c */ /* 0x000fe20003f26270 */
[----:B------:R-:W-:Y:S01]  /*a130*/  VIADD R168, R54, 0x19 ;  /* 0x0000001936a87836 */ /* 0x000fe20000000000 */
[----:B------:R-:W-:-:S03]  /*a140*/  ISETP.GE.AND P2, PT, R44, R219, PT ;  /* 0x000000db2c00720c */ /* 0x000fc60003f46270 */
[C---:B------:R-:W-:Y:S01]  /*a150*/  HMMA.16816.F32 R180, R200.reuse, R170, R180 ;  /* 0x000000aac8b4723c */ /* 0x040fe200000018b4 */
[----:B------:R-:W-:Y:S02]  /*a160*/  FSEL R53, R184, -INF , !P0 ;  /* 0xff800000b8357808 */ /* 0x000fe40004000000 */
[----:B------:R-:W-:Y:S02]  /*a170*/  FSEL R52, R185, -INF , !P1 ;  /* 0xff800000b9347808 */ /* 0x000fe40004800000 */
[C---:B------:R-:W-:Y:S01]  /*a180*/  ISETP.GE.AND P0, PT, R44.reuse, R218, PT ;  /* 0x000000da2c00720c */ /* 0x040fe20003f06270 */
[----:B-1----:R-:W-:Y:S01]  /*a190*/  HMMA.16816.F32 R176, R200, R32, R176 ;  /* 0x00000020c8b0723c */ /* 0x002fe200000018b0 */
[----:B------:R-:W-:-:S05]  /*a1a0*/  ISETP.GE.AND P1, PT, R44, R3, PT ;  /* 0x000000032c00720c */ /* 0x000fca0003f26270 */
[----:B--2---:R-:W-:Y:S01]  /*a1b0*/  HMMA.16816.F32 R164, R192, R50, R164 ;  /* 0x00000032c0a4723c */ /* 0x004fe200000018a4 */
[----:B------:R-:W-:-:S05]  /*a1c0*/  FSEL R31, R31, -INF , !P1 ;  /* 0xff8000001f1f7808 */ /* 0x000fca0004800000 */
[----:B------:R-:W-:Y:S06]  /*a1d0*/  HMMA.16816.F32 R8, R196, R50, R8 ;  /* 0x00000032c408723c */ /* 0x000fec0000001808 */
[-C--:B------:R-:W-:Y:S01]  /*a1e0*/  HMMA.16816.F32 R172, R192, R46.reuse, R172 ;  /* 0x0000002ec0ac723c */ /* 0x080fe200000018ac */
[----:B------:R-:W-:Y:S02]  /*a1f0*/  FSEL R50, R187, -INF , !P2 ;  /* 0xff800000bb327808 */ /* 0x000fe40005000000 */
[----:B------:R-:W-:Y:S02]  /*a200*/  ISETP.GE.AND P2, PT, R54, R218, PT ;  /* 0x000000da3600720c */ /* 0x000fe40003f46270 */
[----:B------:R-:W-:Y:S01]  /*a210*/  FSEL R51, R186, -INF , !P6 ;  /* 0xff800000ba337808 */ /* 0x000fe20007000000 */
[----:B------:R-:W-:Y:S01]  /*a220*/  HMMA.16816.F32 R16, R196, R46, R16 ;  /* 0x0000002ec410723c */ /* 0x000fe20000001810 */
[----:B------:R-:W1:Y:S05]  /*a230*/  LDSM.16.M88.4 R44, [R213+0x8800] ;  /* 0x00880000d52c783b */ /* 0x000e6a0000000200 */
[----:B------:R-:W-:Y:S06]  /*a240*/  HMMA.16816.F32 R20, R36, R32, R20 ;  /* 0x000000202414723c */ /* 0x000fec0000001814 */
[----:B------:R-:W-:Y:S01]  /*a250*/  HMMA.16816.F32 R204, R192, R48, R204 ;  /* 0x00000030c0cc723c */ /* 0x000fe200000018cc */
[----:B------:R-:W-:-:S02]  /*a260*/  VIADD R32, R54, 0x9 ;  /* 0x0000000936207836 */ /* 0x000fc40000000000 */
[----:B------:R-:W-:-:S03]  /*a270*/  VIADD R33, R54, 0x8 ;  /* 0x0000000836217836 */ /* 0x000fc60000000000 */
[----:B------:R-:W-:Y:S01]  /*a280*/  HMMA.16816.F32 R12, R196, R48, R12 ;  /* 0x00000030c40c723c */ /* 0x000fe2000000180c */
[----:B------:R-:W-:Y:S02]  /*a290*/  ISETP.GE.AND P1, PT, R32, R3, PT ;  /* 0x000000032000720c */ /* 0x000fe40003f26270 */
[----:B------:R-:W-:-:S03]  /*a2a0*/  ISETP.GE.AND P6, PT, R33, R218, PT ;  /* 0x000000da2100720c */ /* 0x000fc60003fc6270 */
[C---:B---3--:R-:W-:Y:S01]  /*a2b0*/  HMMA.16816.F32 R64, R192.reuse, R40, R64 ;  /* 0x00000028c040723c */ /* 0x048fe20000001840 */
[----:B------:R-:W-:Y:S02]  /*a2c0*/  FSEL R49, R28, -INF , !P2 ;  /* 0xff8000001c317808 */ /* 0x000fe40005000000 */
[----:B------:R-:W-:Y:S02]  /*a2d0*/  FSEL R48, R29, -INF , !P0 ;  /* 0xff8000001d307808 */ /* 0x000fe40004000000 */
[----:B------:R-:W-:Y:S01]  /*a2e0*/  ISETP.GE.AND P2, PT, R32, R218, PT ;  /* 0x000000da2000720c */ /* 0x000fe20003f46270 */
[----:B------:R-:W-:Y:S01]  /*a2f0*/  HMMA.16816.F32 R56, R192, R42, R56 ;  /* 0x0000002ac038723c */ /* 0x000fe20000001838 */
[CC--:B------:R-:W-:Y:S02]  /*a300*/  ISETP.GE.AND P0, PT, R54.reuse, R3.reuse, PT ;  /* 0x000000033600720c */ /* 0x0c0fe40003f06270 */
[----:B------:R-:W-:Y:S01]  /*a310*/  FSEL R28, R25, -INF , !P2 ;  /* 0xff800000191c7808 */ /* 0x000fe20005000000 */
[----:B------:R-:W-:Y:S01]  /*a320*/  VIADD R25, R54, 0x10 ;  /* 0x0000001036197836 */ /* 0x000fe20000000000 */
[----:B------:R-:W-:Y:S01]  /*a330*/  FSEL R30, R30, -INF , !P0 ;  /* 0xff8000001e1e7808 */ /* 0x000fe20004000000 */
[----:B------:R-:W-:Y:S01]  /*a340*/  HMMA.16816.F32 R4, R196, R40, R4 ;  /* 0x00000028c404723c */ /* 0x000fe20000001804 */
[----:B------:R-:W-:-:S02]  /*a350*/  ISETP.GE.AND P0, PT, R33, R3, PT ;  /* 0x000000032100720c */ /* 0x000fc40003f06270 */
[----:B------:R-:W-:Y:S01]  /*a360*/  FSEL R29, R24, -INF , !P6 ;  /* 0xff800000181d7808 */ /* 0x000fe20007000000 */
[----:B------:R-:W-:Y:S01]  /*a370*/  VIADD R24, R54, 0x11 ;  /* 0x0000001136187836 */ /* 0x000fe20000000000 */
[----:B------:R-:W-:Y:S01]  /*a380*/  FSEL R191, R26, -INF , !P0 ;  /* 0xff8000001abf7808 */ /* 0x000fe20004000000 */
[-C--:B------:R-:W-:Y:S01]  /*a390*/  HMMA.16816.F32 R16, R36, R34.reuse, R16 ;  /* 0x000000222410723c */ /* 0x080fe20000001810 */
[----:B------:R-:W-:Y:S02]  /*a3a0*/  FSEL R193, R27, -INF , !P1 ;  /* 0xff8000001bc17808 */ /* 0x000fe40004800000 */
[C---:B------:R-:W-:Y:S02]  /*a3b0*/  ISETP.GE.AND P6, PT, R33.reuse, R220, PT ;  /* 0x000000dc2100720c */ /* 0x040fe40003fc6270 */
[-C--:B------:R-:W-:Y:S01]  /*a3c0*/  ISETP.GE.AND P2, PT, R33, R219.reuse, PT ;  /* 0x000000db2100720c */ /* 0x080fe20003f46270 */
[----:B------:R-:W-:Y:S01]  /*a3d0*/  HMMA.16816.F32 R172, R200, R34, R172 ;  /* 0x00000022c8ac723c */ /* 0x000fe200000018ac */
[----:B------:R-:W-:-:S02]  /*a3e0*/  ISETP.GE.AND P0, PT, R32, R219, PT ;  /* 0x000000db2000720c */ /* 0x000fc40003f06270 */
[-C--:B------:R-:W-:Y:S02]  /*a3f0*/  ISETP.GE.AND P1, PT, R25, R220.reuse, PT ;  /* 0x000000dc1900720c */ /* 0x080fe40003f26270 */
[----:B------:R-:W-:Y:S01]  /*a400*/  FSEL R55, R180, -INF , !P6 ;  /* 0xff800000b4377808 */ /* 0x000fe20007000000 */
[-C--:B-1----:R-:W-:Y:S01]  /*a410*/  HMMA.16816.F32 R204, R200, R44.reuse, R204 ;  /* 0x0000002cc8cc723c */ /* 0x082fe200000018cc */
[----:B------:R-:W-:Y:S02]  /*a420*/  FSEL R188, R182, -INF , !P2 ;  /* 0xff800000b6bc7808 */ /* 0x000fe40005000000 */
[----:B------:R-:W-:Y:S02]  /*a430*/  FSEL R184, R183, -INF , !P0 ;  /* 0xff800000b7b87808 */ /* 0x000fe40004000000 */
        /* <DEDUP_REMOVED lines=8> */
[----:B------:R-:W-:Y:S02]  /*a4c0*/  FSEL R181, R181, -INF , !P6 ;  /* 0xff800000b5b57808 */ /* 0x000fe40007000000 */
[----:B------:R-:W-:Y:S01]  /*a4d0*/  FSEL R195, R177, -INF , !P0 ;  /* 0xff800000b1c37808 */ /* 0x000fe20004000000 */
[----:B------:R-:W-:Y:S01]  /*a4e0*/  HMMA.16816.F32 R60, R196, R42, R60 ;  /* 0x0000002ac43c723c */ /* 0x000fe2000000183c */
[----:B------:R-:W-:Y:S02]  /*a4f0*/  FSEL R41, R178, -INF , !P2 ;  /* 0xff800000b2297808 */ /* 0x000fe40005000000 */
[----:B------:R-:W-:-:S02]  /*a500*/  FSEL R40, R179, -INF , !P1 ;  /* 0xff800000b3287808 */ /* 0x000fc40004800000 */
[CC--:B------:R-:W-:Y:S01]  /*a510*/  ISETP.GE.AND P6, PT, R25.reuse, R218.reuse, PT ;  /* 0x000000da1900720c */ /* 0x0c0fe20003fc6270 */
[----:B------:R-:W-:Y:S01]  /*a520*/  HMMA.16816.F32 R164, R200, R46, R164 ;  /* 0x0000002ec8a4723c */ /* 0x000fe200000018a4 */
[-C--:B------:R-:W-:Y:S02]  /*a530*/  ISETP.GE.AND P0, PT, R25, R3.reuse, PT ;  /* 0x000000031900720c */ /* 0x080fe40003f06270 */
[C---:B------:R-:W-:Y:S02]  /*a540*/  ISETP.GE.AND P2, PT, R24.reuse, R218, PT ;  /* 0x000000da1800720c */ /* 0x040fe40003f46270 */
[----:B------:R-:W-:Y:S02]  /*a550*/  ISETP.GE.AND P1, PT, R24, R3, PT ;  /* 0x000000031800720c */ /* 0x000fe40003f26270 */
[----:B------:R-:W1:Y:S01]  /*a560*/  LDSM.16.M88.4 R24, [R213+0x8c00] ;  /* 0x008c0000d518783b */ /* 0x000e620000000200 */
[----:B------:R-:W-:Y:S01]  /*a570*/  FSEL R170, R20, -INF , !P6 ;  /* 0xff80000014aa7808 */ /* 0x000fe20007000000 */
[----:B------:R-:W-:-:S04]  /*a580*/  DEPBAR.LE SB0, 0x0 ;  /* 0x000080000000791a */ /* 0x000fc80000000000 */
[----:B------:R-:W-:Y:S02]  /*a590*/  FSEL R169, R21, -INF , !P2 ;  /* 0xff80000015a97808 */ /* 0x000fe40005000000 */
[-C--:B------:R-:W-:Y:S02]  /*a5a0*/  ISETP.GE.AND P6, PT, R32, R218.reuse, PT ;  /* 0x000000da2000720c */ /* 0x080fe40003fc6270 */
[----:B------:R-:W-:Y:S02]  /*a5b0*/  ISETP.GE.AND P2, PT, R168, R218, PT ;  /* 0x000000daa800720c */ /* 0x000fe40003f46270 */
[----:B------:R-:W-:Y:S02]  /*a5c0*/  FSEL R34, R22, -INF , !P0 ;  /* 0xff80000016227808 */ /* 0x000fe40004000000 */
[----:B------:R-:W-:Y:S02]  /*a5d0*/  ISETP.GE.AND P0, PT, R32, R3, PT ;  /* 0x000000032000720c */ /* 0x000fe40003f06270 */
[----:B------:R-:W-:-:S02]  /*a5e0*/  FSEL R179, R16, -INF , !P6 ;  /* 0xff80000010b37808 */ /* 0x000fc40007000000 */
[----:B------:R-:W-:Y:S01]  /*a5f0*/  FSEL R35, R17, -INF , !P2 ;  /* 0xff80000011237808 */ /* 0x000fe20005000000 */
[----:B------:R-:W-:Y:S01]  /*a600*/  VIADD R17, R54, 0x21 ;  /* 0x0000002136117836 */ /* 0x000fe20000000000 */
[----:B------:R-:W-:Y:S01]  /*a610*/  BAR.SYNC.DEFER_BLOCKING 0x0 ;  /* 0x0000000000007b1d */ /* 0x000fe20000010000 */
[C---:B------:R-:W-:Y:S02]  /*a620*/  ISETP.GE.AND P6, PT, R32.reuse, R220, PT ;  /* 0x000000dc2000720c */ /* 0x040fe40003fc6270 */
[----:B------:R-:W-:Y:S02]  /*a630*/  ISETP.GE.AND P2, PT, R32, R219, PT ;  /* 0x000000db2000720c */ /* 0x000fe40003f46270 */
[----:B------:R-:W-:Y:S02]  /*a640*/  FSEL R33, R23, -INF , !P1 ;  /* 0xff80000017217808 */ /* 0x000fe40004800000 */
[----:B------:R-:W-:Y:S01]  /*a650*/  FSEL R32, R18, -INF , !P0 ;  /* 0xff80000012207808 */ /* 0x000fe20004000000 */
[----:B------:R-:W-:Y:S01]  /*a660*/  VIADD R18, R54, 0x20 ;  /* 0x0000002036127836 */ /* 0x000fe20000000000 */
[----:B------:R-:W-:-:S02]  /*a670*/  ISETP.GE.AND P1, PT, R168, R3, PT ;  /* 0x00000003a800720c */ /* 0x000fc40003f26270 */
[----:B------:R-:W-:Y:S02]  /*a680*/  ISETP.GE.AND P0, PT, R168, R219, PT ;  /* 0x000000dba800720c */ /* 0x000fe40003f06270 */
[----:B------:R-:W-:Y:S02]  /*a690*/  FSEL R194, R19, -INF , !P1 ;  /* 0xff80000013c27808 */ /* 0x000fe40004800000 */
[----:B------:R-:W-:Y:S02]  /*a6a0*/  ISETP.GE.AND P1, PT, R18, R220, PT ;  /* 0x000000dc1200720c */ /* 0x000fe40003f26270 */
[----:B------:R-:W-:Y:S02]  /*a6b0*/  FSEL R172, R172, -INF , !P6 ;  /* 0xff800000acac7808 */ /* 0x000fe40007000000 */
[----:B------:R-:W-:Y:S01]  /*a6c0*/  FSEL R230, R174, -INF , !P2 ;  /* 0xff800000aee67808 */ /* 0x000fe20005000000 */
[----:B-1----:R-:W-:Y:S01]  /*a6d0*/  HMMA.16816.F32 R64, R200, R24, R64 ;  /* 0x00000018c840723c */ /* 0x002fe20000001840 */
[----:B------:R-:W-:-:S02]  /*a6e0*/  FSEL R229, R175, -INF , !P0 ;  /* 0xff800000afe57808 */ /* 0x000fc40004000000 */
[----:B------:R-:W-:Y:S02]  /*a6f0*/  FSEL R204, R204, -INF , !P1 ;  /* 0xff800000cccc7808 */ /* 0x000fe40004800000 */
[-C--:B------:R-:W-:Y:S01]  /*a700*/  ISETP.GE.AND P6, PT, R168, R220.reuse, PT ;  /* 0x000000dca800720c */ /* 0x080fe20003fc6270 */
[----:B------:R-:W-:Y:S01]  /*a710*/  HMMA.16816.F32 R4, R36, R24, R4 ;  /* 0x000000182404723c */ /* 0x000fe20000001804 */
[-C--:B------:R-:W-:Y:S02]  /*a720*/  ISETP.GE.AND P2, PT, R18, R219.reuse, PT ;  /* 0x000000db1200720c */ /* 0x080fe40003f46270 */
[C---:B------:R-:W-:Y:S02]  /*a730*/  ISETP.GE.AND P0, PT, R17.reuse, R220, PT ;  /* 0x000000dc1100720c */ /* 0x040fe40003f06270 */
[----:B------:R-:W-:Y:S01]  /*a740*/  ISETP.GE.AND P1, PT, R17, R219, PT ;  /* 0x000000db1100720c */ /* 0x000fe20003f26270 */
[----:B------:R-:W-:Y:S01]  /*a750*/  HMMA.16816.F32 R56, R200, R26, R56 ;  /* 0x0000001ac838723c */ /* 0x000fe20000001838 */
[----:B------:R-:W-:-:S02]  /*a760*/  FSEL R16, R173, -INF , !P6 ;  /* 0xff800000ad107808 */ /* 0x000fc40007000000 */
[----:B------:R-:W-:Y:S02]  /*a770*/  FSEL R205, R205, -INF , !P0 ;  /* 0xff800000cdcd7808 */ /* 0x000fe40004000000 */
[----:B------:R-:W-:Y:S01]  /*a780*/  FSEL R177, R206, -INF , !P2 ;  /* 0xff800000ceb17808 */ /* 0x000fe20005000000 */
[----:B------:R-:W-:Y:S01]  /*a790*/  HMMA.16816.F32 R60, R36, R26, R60 ;  /* 0x0000001a243c723c */ /* 0x000fe2000000183c */
[----:B------:R-:W-:Y:S02]  /*a7a0*/  FSEL R174, R207, -INF , !P1 ;  /* 0xff800000cfae7808 */ /* 0x000fe40004800000 */
[CC--:B------:R-:W-:Y:S02]  /*a7b0*/  ISETP.GE.AND P6, PT, R18.reuse, R218.reuse, PT ;  /* 0x000000da1200720c */ /* 0x0c0fe40003fc6270 */
[----:B------:R-:W-:Y:S01]  /*a7c0*/  ISETP.GE.AND P0, PT, R18, R3, PT ;  /* 0x000000031200720c */ /* 0x000fe20003f06270 */
[----:B------:R-:W-:Y:S01]  /*a7d0*/  VIADD R18, R54, 0x28 ;  /* 0x0000002836127836 */ /* 0x000fe20000000000 */
[----:B------:R-:W-:-:S02]  /*a7e0*/  ISETP.GE.AND P2, PT, R17, R218, PT ;  /* 0x000000da1100720c */ /* 0x000fc40003f46270 */
[-C--:B------:R-:W-:Y:S01]  /*a7f0*/  ISETP.GE.AND P1, PT, R17, R3.reuse, PT ;  /* 0x000000031100720c */ /* 0x080fe20003f26270 */
[----:B------:R-:W-:Y:S01]  /*a800*/  VIADD R17, R54, 0x29 ;  /* 0x0000002936117836 */ /* 0x000fe20000000000 */
[----:B------:R-:W-:Y:S02]  /*a810*/  FSEL R209, R13, -INF , !P2 ;  /* 0xff8000000dd17808 */ /* 0x000fe40005000000 */
[----:B------:R-:W-:Y:S02]  /*a820*/  FSEL R208, R14, -INF , !P0 ;  /* 0xff8000000ed07808 */ /* 0x000fe40004000000 */
[----:B------:R-:W-:Y:S02]  /*a830*/  ISETP.GE.AND P2, PT, R17, R218, PT ;  /* 0x000000da1100720c */ /* 0x000fe40003f46270 */
[----:B------:R-:W-:Y:S02]  /*a840*/  ISETP.GE.AND P0, PT, R18, R3, PT ;  /* 0x000000031200720c */ /* 0x000fe40003f06270 */
[----:B------:R-:W-:Y:S01]  /*a850*/  FSEL R210, R9, -INF , !P2 ;  /* 0xff80000009d27808 */ /* 0x000fe20005000000 */
[----:B------:R-:W-:Y:S01]  /*a860*/  VIADD R9, R54, 0x31 ;  /* 0x0000003136097836 */ /* 0x000fe20000000000 */
[----:B------:R-:W-:Y:S01]  /*a870*/  FSEL R202, R10, -INF , !P0 ;  /* 0xff8000000aca7808 */ /* 0x000fe20004000000 */
[----:B------:R-:W-:Y:S01]  /*a880*/  VIADD R10, R54, 0x30 ;  /* 0x00000030360a7836 */ /* 0x000fe20000000000 */
[----:B------:R-:W-:-:S02]  /*a890*/  ISETP.GE.AND P0, PT, R17, R219, PT ;  /* 0x000000db1100720c */ /* 0x000fc40003f06270 */
[----:B------:R-:W-:Y:S02]  /*a8a0*/  FSEL R211, R12, -INF , !P6 ;  /* 0xff8000000cd37808 */ /* 0x000fe40007000000 */
[----:B------:R-:W-:Y:S02]  /*a8b0*/  ISETP.GE.AND P6, PT, R18, R218, PT ;  /* 0x000000da1200720c */ /* 0x000fe40003fc6270 */
[----:B------:R-:W-:Y:S02]  /*a8c0*/  FSEL R187, R167, -INF , !P0 ;  /* 0xff800000a7bb7808 */ /* 0x000fe40004000000 */
[-C--:B------:R-:W-:Y:S02]  /*a8d0*/  ISETP.GE.AND P0, PT, R9, R220.reuse, PT ;  /* 0x000000dc0900720c */ /* 0x080fe40003f06270 */
[----:B------:R-:W-:Y:S01]  /*a8e0*/  FSEL R221, R8, -INF , !P6 ;  /* 0xff80000008dd7808 */ /* 0x000fe20007000000 */
[----:B------:R-:W-:Y:S01]  /*a8f0*/  VIADD R8, R54, 0x38 ;  /* 0x0000003836087836 */ /* 0x000fe20000000000 */
[----:B------:R-:W-:Y:S01]  /*a900*/  ISETP.GE.AND P6, PT, R18, R220, PT ;  /* 0x000000dc1200720c */ /* 0x000fe20003fc6270 */
[----:B------:R-:W-:Y:S01]  /*a910*/  VIADD R54, R54, 0x39 ;  /* 0x0000003936367836 */ /* 0x000fe20000000000 */
[----:B------:R-:W-:-:S02]  /*a920*/  FSEL R196, R65, -INF , !P0 ;  /* 0xff80000041c47808 */ /* 0x000fc40004000000 */
[-C--:B------:R-:W-:Y:S02]  /*a930*/  ISETP.GE.AND P0, PT, R9, R219.reuse, PT ;  /* 0x000000db0900720c */ /* 0x080fe40003f06270 */
[----:B------:R-:W-:Y:S02]  /*a940*/  FSEL R197, R164, -INF , !P6 ;  /* 0xff800000a4c57808 */ /* 0x000fe40007000000 */
[----:B------:R-:W-:Y:S02]  /*a950*/  FSEL R164, R67, -INF , !P0 ;  /* 0xff80000043a47808 */ /* 0x000fe40004000000 */
[----:B------:R-:W-:Y:S02]  /*a960*/  ISETP.GE.AND P0, PT, R9, R218, PT ;  /* 0x000000da0900720c */ /* 0x000fe40003f06270 */
[----:B------:R-:W-:Y:S02]  /*a970*/  ISETP.GE.AND P2, PT, R18, R219, PT ;  /* 0x000000db1200720c */ /* 0x000fe40003f46270 */
[----:B------:R-:W-:-:S02]  /*a980*/  FSEL R182, R5, -INF , !P0 ;  /* 0xff80000005b67808 */ /* 0x000fc40004000000 */
[----:B------:R-:W-:Y:S02]  /*a990*/  ISETP.GE.AND P0, PT, R54, R218, PT ;  /* 0x000000da3600720c */ /* 0x000fe40003f06270 */
[----:B------:R-:W-:Y:S02]  /*a9a0*/  ISETP.GE.AND P6, PT, R17, R220, PT ;  /* 0x000000dc1100720c */ /* 0x000fe40003fc6270 */
[----:B------:R-:W-:Y:S02]  /*a9b0*/  FSEL R178, R61, -INF , !P0 ;  /* 0xff8000003db27808 */ /* 0x000fe40004000000 */
[----:B------:R-:W-:Y:S02]  /*a9c0*/  FSEL R203, R15, -INF , !P1 ;  /* 0xff8000000fcb7808 */ /* 0x000fe40004800000 */
[----:B------:R-:W-:Y:S02]  /*a9d0*/  FSEL R201, R165, -INF , !P6 ;  /* 0xff800000a5c97808 */ /* 0x000fe40007000000 */
[----:B------:R-:W-:-:S02]  /*a9e0*/  FSEL R189, R166, -INF , !P2 ;  /* 0xff800000a6bd7808 */ /* 0x000fc40005000000 */
[-C--:B------:R-:W-:Y:S02]  /*a9f0*/  ISETP.GE.AND P0, PT, R8, R3.reuse, PT ;  /* 0x000000030800720c */ /* 0x080fe40003f06270 */
[----:B------:R-:W-:Y:S02]  /*aa00*/  ISETP.GE.AND P1, PT, R17, R3, PT ;  /* 0x000000031100720c */ /* 0x000fe40003f26270 */
[-C--:B------:R-:W-:Y:S02]  /*aa10*/  ISETP.GE.AND P2, PT, R10, R220.reuse, PT ;  /* 0x000000dc0a00720c */ /* 0x080fe40003f46270 */
[----:B------:R-:W-:Y:S02]  /*aa20*/  ISETP.GE.AND P6, PT, R8, R220, PT ;  /* 0x000000dc0800720c */ /* 0x000fe40003fc6270 */
[----:B------:R-:W-:Y:S02]  /*aa30*/  FSEL R173, R62, -INF , !P0 ;  /* 0xff8000003ead7808 */ /* 0x000fe40004000000 */
[----:B------:R-:W-:-:S02]  /*aa40*/  FSEL R207, R11, -INF , !P1 ;  /* 0xff8000000bcf7808 */ /* 0x000fc40004800000 */
[----:B------:R-:W-:Y:S02]  /*aa50*/  FSEL R199, R64, -INF , !P2 ;  /* 0xff80000040c77808 */ /* 0x000fe40005000000 */
[----:B------:R-:W-:Y:S02]  /*aa60*/  FSEL R192, R56, -INF , !P6 ;  /* 0xff80000038c07808 */ /* 0x000fe40007000000 */
[----:B------:R-:W-:Y:S02]  /*aa70*/  PLOP3.LUT P0, PT, PT, PT, UP0, 0x80, 0x0 ;  /* 0x000000000000781c */ /* 0x000fe40003f0f008 */
[----:B------:R-:W-:Y:S02]  /*aa80*/  ISETP.GE.AND P1, PT, R54, R220, PT ;  /* 0x000000dc3600720c */ /* 0x000fe40003f26270 */
[C---:B------:R-:W-:Y:S02]  /*aa90*/  ISETP.GE.AND P2, PT, R10.reuse, R219, PT ;  /* 0x000000db0a00720c */ /* 0x040fe40003f46270 */
[----:B------:R-:W-:-:S02]  /*aaa0*/  ISETP.GE.AND P6, PT, R10, R218, PT ;  /* 0x000000da0a00720c */ /* 0x000fc40003fc6270 */
[----:B------:R-:W-:Y:S02]  /*aab0*/  FSEL R185, R66, -INF , !P2 ;  /* 0xff80000042b97808 */ /* 0x000fe40005000000 */
[----:B------:R-:W-:Y:S02]  /*aac0*/  FSEL R186, R57, -INF , !P1 ;  /* 0xff80000039ba7808 */ /* 0x000fe40004800000 */
[----:B------:R-:W-:Y:S02]  /*aad0*/  FSEL R183, R4, -INF , !P6 ;  /* 0xff80000004b77808 */ /* 0x000fe40007000000 */
[-C--:B------:R-:W-:Y:S02]  /*aae0*/  ISETP.GE.AND P2, PT, R10, R3.reuse, PT ;  /* 0x000000030a00720c */ /* 0x080fe40003f46270 */
[----:B------:R-:W-:Y:S02]  /*aaf0*/  ISETP.GE.AND P1, PT, R9, R3, PT ;  /* 0x000000030900720c */ /* 0x000fe40003f26270 */
[----:B------:R-:W-:-:S02]  /*ab00*/  ISETP.GE.AND P6, PT, R8, R218, PT ;  /* 0x000000da0800720c */ /* 0x000fc40003fc6270 */
[----:B------:R-:W-:Y:S02]  /*ab10*/  FSEL R176, R6, -INF , !P2 ;  /* 0xff80000006b07808 */ /* 0x000fe40005000000 */
[----:B------:R-:W-:Y:S02]  /*ab20*/  FSEL R180, R60, -INF , !P6 ;  /* 0xff8000003cb47808 */ /* 0x000fe40007000000 */
[----:B------:R-:W-:Y:S02]  /*ab30*/  FSEL R175, R7, -INF , !P1 ;  /* 0xff80000007af7808 */ /* 0x000fe40004800000 */
[-C--:B------:R-:W-:Y:S02]  /*ab40*/  ISETP.GE.AND P6, PT, R8, R219.reuse, PT ;  /* 0x000000db0800720c */ /* 0x080fe40003fc6270 */
[C---:B------:R-:W-:Y:S02]  /*ab50*/  ISETP.GE.AND P2, PT, R54.reuse, R219, PT ;  /* 0x000000db3600720c */ /* 0x040fe40003f46270 */
[----:B------:R-:W-:-:S02]  /*ab60*/  ISETP.GE.AND P1, PT, R54, R3, PT ;  /* 0x000000033600720c */ /* 0x000fc40003f26270 */
[----:B------:R-:W-:Y:S02]  /*ab70*/  FSEL R66, R58, -INF , !P6 ;  /* 0xff8000003a427808 */ /* 0x000fe40007000000 */
[----:B------:R-:W-:Y:S02]  /*ab80*/  FSEL R171, R63, -INF , !P1 ;  /* 0xff8000003fab7808 */ /* 0x000fe40004800000 */
[----:B------:R-:W-:Y:S01]  /*ab90*/  FSEL R62, R59, -INF , !P2 ;  /* 0xff8000003b3e7808 */ /* 0x000fe20005000000 */
[----:B------:R-:W-:Y:S06]  /*aba0*/  @!P0 BRA `(.L_x_85) ;  /* 0x00000004000c8947 */ /* 0x000fec0003800000 */
        /* <DEDUP_REMOVED lines=20> */
[C---:B------:R-:W-:Y:S01]  /*acf0*/  @!P5 LEA.HI.X R13, R15.reuse, R13, R3, 0x1, P6 ;  /* 0x0000000d0f0dd211 */ /* 0x040fe200030f0c03 */
[----:B------:R-:W1:Y:S01]  /*ad00*/  @!P4 LDC.64 R4, c[0x0][0x218] ;  /* 0x00008600ff04cb82 */ /* 0x000e620000000a00 */
[----:B---3--:R-:W-:-:S03]  /*ad10*/  @!P4 LEA R10, P2, R15, R10, 0x1 ;  /* 0x0000000a0f0ac211 */ /* 0x008fc600078408ff */
[----:B------:R-:W-:Y:S01]  /*ad20*/  @!PT LDS RZ, [RZ] ;  /* 0x00000000fffff984 */ /* 0x000fe20000000800 */
[----:B------:R-:W-:Y:S01]  /*ad30*/  @!PT LDS RZ, [RZ] ;  /* 0x00000000fffff984 */ /* 0x000fe20000000800 */
[----:B------:R-:W-:Y:S01]  /*ad40*/  @!PT LDS RZ, [RZ] ;  /* 0x00000000fffff984 */ /* 0x000fe20000000800 */
[----:B------:R2:W-:Y:S01]  /*ad50*/  @!P5 LDGSTS.E.BYPASS.LTC128B.128 [R222+0x6000], desc[UR22][R12.64] ;  /* 0x060000000cdedfae */ /* 0x0005e2000b901d56 */
[C-C-:B------:R-:W-:Y:S02]  /*ad60*/  @!P4 LEA.HI.X R11, R15.reuse, R11, R3.reuse, 0x1, P2 ;  /* 0x0000000b0f0bc211 */ /* 0x140fe400010f0c03 */
[C---:B----4-:R-:W-:Y:S01]  /*ad70*/  @!P3 LEA R8, P1, R15.reuse, R8, 0x1 ;  /* 0x000000080f08b211 */ /* 0x050fe200078208ff */
[----:B------:R2:W-:Y:S03]  /*ad80*/  @P4 STS.128 [R222+0x7000], RZ ;  /* 0x007000ffde004388 */ /* 0x0005e60000000c00 */
[C---:B------:R-:W-:Y:S01]  /*ad90*/  @!P3 LEA.HI.X R9, R15.reuse, R9, R3, 0x1, P1 ;  /* 0x000000090f09b211 */ /* 0x040fe200008f0c03 */
[----:B------:R-:W-:Y:S01]  /*ada0*/  @!PT LDS RZ, [RZ] ;  /* 0x00000000fffff984 */ /* 0x000fe20000000800 */
[----:B------:R-:W-:Y:S01]  /*adb0*/  @!PT LDS RZ, [RZ] ;  /* 0x00000000fffff984 */ /* 0x000fe20000000800 */
[----:B------:R-:W-:Y:S01]  /*adc0*/  @!PT LDS RZ, [RZ] ;  /* 0x00000000fffff984 */ /* 0x000fe20000000800 */
[----:B------:R2:W-:Y:S01]  /*add0*/  @!P4 LDGSTS.E.BYPASS.LTC128B.128 [R222+0x7000], desc[UR22][R10.64+0x40] ;  /* 0x070000400adecfae */ /* 0x0005e2000b901d56 */
[----:B------:R-:W-:-:S03]  /*ade0*/  IADD3 R15, P1, R15, UR13, RZ ;  /* 0x0000000d0f0f7c10 */ /* 0x000fc6000ff3e0ff */
[----:B------:R2:W-:Y:S01]  /*adf0*/  @P3 STS.128 [R222+0x8000], RZ ;  /* 0x008000ffde003388 */ /* 0x0005e20000000c00 */
[----:B-----5:R-:W-:Y:S02]  /*ae00*/  @!P5 LEA R6, P2, R15, R6, 0x1 ;  /* 0x000000060f06d211 */ /* 0x020fe400078408ff */
[----:B------:R-:W-:Y:S01]  /*ae10*/  IADD3.X R3, R3, UR5, RZ, P1, !PT ;  /* 0x0000000503037c10 */ /* 0x000fe20008ffe4ff */
[----:B------:R-:W-:Y:S01]  /*ae20*/  @!PT LDS RZ, [RZ] ;  /* 0x00000000fffff984 */ /* 0x000fe20000000800 */
[----:B------:R-:W-:Y:S01]  /*ae30*/  @!PT LDS RZ, [RZ] ;  /* 0x00000000fffff984 */ /* 0x000fe20000000800 */
[----:B------:R-:W-:Y:S01]  /*ae40*/  @!PT LDS RZ, [RZ] ;  /* 0x00000000fffff984 */ /* 0x000fe20000000800 */
[----:B------:R2:W-:Y:S01]  /*ae50*/  @!P3 LDGSTS.E.BYPASS.LTC128B.128 [R222+0x8000], desc[UR22][R8.64+0x80] ;  /* 0x0800008008debfae */ /* 0x0005e2000b901d56 */
[----:B-1----:R-:W-:-:S03]  /*ae60*/  @!P4 LEA R4, P1, R15, R4, 0x1 ;  /* 0x000000040f04c211 */ /* 0x002fc600078208ff */
[----:B------:R2:W-:Y:S01]  /*ae70*/  @P5 STS.128 [R222+0x6800], RZ ;  /* 0x006800ffde005388 */ /* 0x0005e20000000c00 */
[C-C-:B------:R-:W-:Y:S02]  /*ae80*/  @!P5 LEA.HI.X R7, R15.reuse, R7, R3.reuse, 0x1, P2 ;  /* 0x000000070f07d211 */ /* 0x140fe400010f0c03 */
[----:B------:R-:W-:-:S03]  /*ae90*/  @!P4 LEA.HI.X R5, R15, R5, R3, 0x1, P1 ;  /* 0x000000050f05c211 */ /* 0x000fc600008f0c03 */
        /* <DEDUP_REMOVED lines=18> */
.L_x_87:
[----:B------:R-:W-:Y:S05]  /*afc0*/  BSYNC B0 ;  /* 0x0000000000007941 */ /* 0x000fea0003800000 */
.L_x_86:
[----:B------:R-:W0:Y:S02]  /*afd0*/  LDGDEPBAR ;  /* 0x00000000000079af */ /* 0x000e240000000000 */
.L_x_85:
[----:B------:R-:W-:Y:S01]  /*afe0*/  FMNMX.FTZ R3, R2, R49, !PT ;  /* 0x0000003102037209 */ /* 0x000fe20007810000 */
[----:B------:R-:W-:Y:S01]  /*aff0*/  LDSM.16.MT88.4 R20, [R214+0x9000] ;  /* 0x00900000d614783b */ /* 0x000fe20000004200 */
[----:B--2---:R-:W-:Y:S01]  /*b000*/  FMNMX.FTZ R7, R228, R53, !PT ;  /* 0x00000035e4077209 */ /* 0x004fe20007810000 */
[----:B------:R-:W-:Y:S01]  /*b010*/  @UP0 UIADD3 UR19, UR19, -0x4, URZ ;  /* 0xfffffffc13130890 */ /* 0x000fe2000fffe03f */
[----:B------:R-:W-:Y:S01]  /*b020*/  FMNMX.FTZ R3, R48, R3, !PT ;  /* 0x0000000330037209 */ /* 0x000fe20007810000 */
[----:B------:R-:W-:Y:S01]  /*b030*/  LDSM.16.MT88.4 R12, [R212+0x9000] ;  /* 0x00900000d40c783b */ /* 0x000fe20000004200 */
[----:B------:R-:W-:Y:S02]  /*b040*/  FMNMX.FTZ R7, R52, R7, !PT ;  /* 0x0000000734077209 */ /* 0x000fe40007810000 */
[----:B------:R-:W-:Y:S01]  /*b050*/  FMNMX.FTZ R3, R29, R3, !PT ;  /* 0x000000031d037209 */ /* 0x000fe20007810000 */
[----:B------:R-:W-:Y:S01]  /*b060*/  LDSM.16.MT88.4 R8, [R214+0xa000] ;  /* 0x00a00000d608783b */ /* 0x000fe20000004200 */
[----:B------:R-:W-:-:S02]  /*b070*/  FMNMX.FTZ R7, R55, R7, !PT ;  /* 0x0000000737077209 */ /* 0x000fc40007810000 */
[----:B------:R-:W-:Y:S01]  /*b080*/  FMNMX.FTZ R3, R28, R3, !PT ;  /* 0x000000031c037209 */ /* 0x000fe20007810000 */
[----:B------:R-:W-:Y:S01]  /*b090*/  LDSM.16.MT88.4 R24, [R214+0xb000] ;  /* 0x00b00000d618783b */ /* 0x000fe20000004200 */
[----:B------:R-:W-:Y:S02]  /*b0a0*/  FMNMX.FTZ R7, R181, R7, !PT ;  /* 0x00000007b5077209 */ /* 0x000fe40007810000 */
[----:B------:R-:W-:Y:S02]  /*b0b0*/  FMNMX.FTZ R3, R170, R3, !PT ;  /* 0x00000003aa037209 */ /* 0x000fe40007810000 */
[----:B------:R-:W-:Y:S02]  /*b0c0*/  FMNMX.FTZ R7, R231, R7, !PT ;  /* 0x00000007e7077209 */ /* 0x000fe40007810000 */
[----:B------:R-:W-:Y:S02]  /*b0d0*/  FMNMX.FTZ R3, R169, R3, !PT ;  /* 0x00000003a9037209 */ /* 0x000fe40007810000 */
[----:B-1----:R-:W-:-:S02]  /*b0e0*/  FMNMX.FTZ R5, R0, R30, !PT ;  /* 0x0000001e00057209 */ /* 0x002fc40007810000 */
        /* <DEDUP_REMOVED lines=42> */
[----:B------:R-:W-:Y:S01]  /*b390*/  FMNMX.FTZ R4, R174, R4, !PT ;  /* 0x00000004ae047209 */ /* 0x000fe20007810000 */
[----:B------:R-:W2:Y:S01]  /*b3a0*/  SHFL.BFLY PT, R6, R7, 0x2, 0x1f ;  /* 0x0c401f0007067f89 */ /* 0x000ea200000e0000 */
        /* <DEDUP_REMOVED lines=8> */
[----:B-1----:R-:W-:Y:S02]  /*b430*/  FMNMX.FTZ R166, R3, R166, !PT ;  /* 0x000000a603a67209 */ /* 0x002fe40007810000 */
[----:B------:R-:W-:Y:S01]  /*b440*/  FMNMX.FTZ R4, R66, R4, !PT ;  /* 0x0000000442047209 */ /* 0x000fe20007810000 */
[----:B------:R-:W1:Y:S03]  /*b450*/  SHFL.BFLY PT, R3, R5, 0x2, 0x1f ;  /* 0x0c401f0005037f89 */ /* 0x000e6600000e0000 */
[----:B------:R-:W-:Y:S02]  /*b460*/  FMNMX.FTZ R4, R62, R4, !PT ;  /* 0x000000043e047209 */ /* 0x000fe40007810000 */
[----:B--2---:R-:W-:-:S03]  /*b470*/  FMNMX.FTZ R6, R7, R6, !PT ;  /* 0x0000000607067209 */ /* 0x004fc60007810000 */
[----:B------:R-:W2:Y:S04]  /*b480*/  SHFL.BFLY PT, R167, R4, 0x2, 0x1f ;  /* 0x0c401f0004a77f89 */ /* 0x000ea800000e0000 */
[----:B------:R-:W3:Y:S01]  /*b490*/  SHFL.BFLY PT, R168, R6, 0x1, 0x1f ;  /* 0x0c201f0006a87f89 */ /* 0x000ee200000e0000 */
[----:B-1----:R-:W-:-:S05]  /*b4a0*/  FMNMX.FTZ R3, R5, R3, !PT ;  /* 0x0000000305037209 */ /* 0x002fca0007810000 */
[----:B------:R-:W1:Y:S01]  /*b4b0*/  SHFL.BFLY PT, R165, R3, 0x1, 0x1f ;  /* 0x0c201f0003a57f89 */ /* 0x000e6200000e0000 */
[----:B--2---:R-:W-:-:S03]  /*b4c0*/  FMNMX.FTZ R167, R4, R167, !PT ;  /* 0x000000a704a77209 */ /* 0x004fc60007810000 */
[----:B------:R-:W2:Y:S01]  /*b4d0*/  SHFL.BFLY PT, R4, R166, 0x1, 0x1f ;  /* 0x0c201f00a6047f89 */ /* 0x000ea200000e0000 */
[----:B---3--:R-:W-:-:S03]  /*b4e0*/  FMNMX.FTZ R168, R6, R168, !PT ;  /* 0x000000a806a87209 */ /* 0x008fc60007810000 */
[----:B------:R-:W3:Y:S01]  /*b4f0*/  SHFL.BFLY PT, R6, R167, 0x1, 0x1f ;  /* 0x0c201f00a7067f89 */ /* 0x000ee200000e0000 */
[C---:B------:R-:W-:Y:S01]  /*b500*/  FSETP.NEU.FTZ.AND P4, PT, R168.reuse, -INF , PT ;  /* 0xff800000a800780b */ /* 0x040fe20003f9d000 */
[----:B------:R-:W-:-:S03]  /*b510*/  FMUL.FTZ R190, R168, UR18 ;  /* 0x00000012a8be7c20 */ /* 0x000fc60008410000 */
[----:B------:R-:W-:Y:S02]  /*b520*/  FSEL R37, R168, RZ, P4 ;  /* 0x000000ffa8257208 */ /* 0x000fe40002000000 */
[----:B------:R-:W-:-:S03]  /*b530*/  FSEL R190, R190, RZ, P4 ;  /* 0x000000ffbebe7208 */ /* 0x000fc60002000000 */
[----:B------:R-:W-:Y:S02]  /*b540*/  FADD.FTZ R37, R228, -R37 ;  /* 0x80000025e4257221 */ /* 0x000fe40000010000 */
[--C-:B------:R-:W-:Y:S01]  /*b550*/  FFMA.FTZ R59, R53, UR18, -R190.reuse ;  /* 0x00000012353b7c23 */ /* 0x100fe200080108be */
[--C-:B------:R-:W-:Y:S01]  /*b560*/  FFMA.FTZ R56, R181, UR18, -R190.reuse ;  /* 0x00000012b5387c23 */ /* 0x100fe200080108be */
[----:B-1----:R-:W-:Y:S01]  /*b570*/  FMNMX.FTZ R165, R3, R165, !PT ;  /* 0x000000a503a57209 */ /* 0x002fe20007810000 */
[--C-:B------:R-:W-:Y:S01]  /*b580*/  FFMA.FTZ R53, R172, UR18, -R190.reuse ;  /* 0x00000012ac357c23 */ /* 0x100fe200080108be */
[--C-:B------:R-:W-:Y:S01]  /*b590*/  FFMA.FTZ R58, R52, UR18, -R190.reuse ;  /* 0x00000012343a7c23 */ /* 0x100fe200080108be */
[--C-:B------:R-:W-:Y:S01]  /*b5a0*/  FFMA.FTZ R52, R16, UR18, -R190.reuse ;  /* 0x0000001210347c23 */ /* 0x100fe200080108be */
[C---:B------:R-:W-:Y:S01]  /*b5b0*/  FSETP.NEU.FTZ.AND P1, PT, R165.reuse, -INF , PT ;  /* 0xff800000a500780b */ /* 0x040fe20003f3d000 */
[C---:B------:R-:W-:Y:S01]  /*b5c0*/  FMUL.FTZ R172, R165.reuse, UR18 ;  /* 0x00000012a5ac7c20 */ /* 0x040fe20008410000 */
[----:B--2---:R-:W-:Y:S01]  /*b5d0*/  FMNMX.FTZ R166, R166, R4, !PT ;  /* 0x00000004a6a67209 */ /* 0x004fe20007810000 */
[----:B------:R-:W-:Y:S01]  /*b5e0*/  LDSM.16.MT88.4 R16, [R212+0xb000] ;  /* 0x00b00000d410783b */ /* 0x000fe20000004200 */
[----:B------:R-:W-:Y:S01]  /*b5f0*/  FSEL R4, R165, RZ, P1 ;  /* 0x000000ffa5047208 */ /* 0x000fe20000800000 */
[----:B------:R-:W-:Y:S01]  /*b600*/  FFMA.FTZ R57, R55, UR18, -R190 ;  /* 0x0000001237397c23 */ /* 0x000fe200080108be */
[----:B---3--:R-:W-:Y:S01]  /*b610*/  FMNMX.FTZ R167, R167, R6, !PT ;  /* 0x00000006a7a77209 */ /* 0x008fe20007810000 */
[C---:B------:R-:W-:Y:S01]  /*b620*/  FMUL.FTZ R181, R166.reuse, UR18 ;  /* 0x00000012a6b57c20 */ /* 0x040fe20008410000 */
[----:B------:R-:W-:Y:S01]  /*b630*/  FSETP.NEU.FTZ.AND P2, PT, R166, -INF , PT ;  /* 0xff800000a600780b */ /* 0x000fe20003f5d000 */
[----:B------:R-:W-:Y:S01]  /*b640*/  FADD.FTZ R0, R0, -R4 ;  /* 0x8000000400007221 */ /* 0x000fe20000010000 */
[C---:B------:R-:W-:Y:S01]  /*b650*/  FSETP.NEU.FTZ.AND P3, PT, R167.reuse, -INF , PT ;  /* 0xff800000a700780b */ /* 0x040fe20003f7d000 */
[C---:B------:R-:W-:Y:S01]  /*b660*/  FMUL.FTZ R64, R167.reuse, UR18 ;  /* 0x00000012a7407c20 */ /* 0x040fe20008410000 */
[----:B------:R-:W1:Y:S01]  /*b670*/  LDSM.16.MT88.4 R4, [R212+0xa000] ;  /* 0x00a00000d404783b */ /* 0x000e620000004200 */
[----:B------:R-:W-:Y:S01]  /*b680*/  FSEL R61, R166, RZ, P2 ;  /* 0x000000ffa63d7208 */ /* 0x000fe20001000000 */
[----:B------:R-:W-:Y:S01]  /*b690*/  FMUL.FTZ R0, R0, UR18 ;  /* 0x0000001200007c20 */ /* 0x000fe20008410000 */
[----:B------:R-:W-:Y:S01]  /*b6a0*/  FSEL R36, R167, RZ, P3 ;  /* 0x000000ffa7247208 */ /* 0x000fe20001800000 */
[----:B------:R-:W-:Y:S01]  /*b6b0*/  FMUL.FTZ R37, R37, UR18 ;  /* 0x0000001225257c20 */ /* 0x000fe20008410000 */
[----:B------:R-:W-:Y:S01]  /*b6c0*/  FSEL R64, R64, RZ, P3 ;  /* 0x000000ff40407208 */ /* 0x000fe20001800000 */
[----:B------:R-:W-:Y:S01]  /*b6d0*/  FADD.FTZ R61, R2, -R61 ;  /* 0x8000003d023d7221 */ /* 0x000fe20000010000 */
[----:B------:R-:W-:Y:S01]  /*b6e0*/  FSEL R181, R181, RZ, P2 ;  /* 0x000000ffb5b57208 */ /* 0x000fe20001000000 */
[----:B------:R-:W-:Y:S01]  /*b6f0*/  FADD.FTZ R36, R223, -R36 ;  /* 0x80000024df247221 */ /* 0x000fe20000010000 */
[----:B------:R-:W-:Y:S01]  /*b700*/  FSEL R172, R172, RZ, P1 ;  /* 0x000000ffacac7208 */ /* 0x000fe20000800000 */
[----:B------:R2:W3:Y:S01]  /*b710*/  MUFU.EX2 R60, R0 ;  /* 0x00000000003c7308 */ /* 0x0004e20000000800 */
[--C-:B------:R-:W-:Y:S01]  /*b720*/  FFMA.FTZ R51, R51, UR18, -R64.reuse ;  /* 0x0000001233337c23 */ /* 0x100fe20008010840 */
[----:B------:R-:W-:Y:S01]  /*b730*/  FFMA.FTZ R50, R50, UR18, -R64 ;  /* 0x0000001232327c23 */ /* 0x000fe20008010840 */
[--C-:B------:R-:W-:Y:S01]  /*b740*/  FFMA.FTZ R49, R49, UR18, -R181.reuse ;  /* 0x0000001231317c23 */ /* 0x100fe200080108b5 */
[--C-:B------:R-:W-:Y:S01]  /*b750*/  FFMA.FTZ R48, R48, UR18, -R181.reuse ;  /* 0x0000001230307c23 */ /* 0x100fe200080108b5 */
[--C-:B------:R-:W-:Y:S01]  /*b760*/  FFMA.FTZ R47, R29, UR18, -R181.reuse ;  /* 0x000000121d2f7c23 */ /* 0x100fe200080108b5 */
[--C-:B------:R-:W-:Y:S01]  /*b770*/  FFMA.FTZ R46, R28, UR18, -R181.reuse ;  /* 0x000000121c2e7c23 */ /* 0x100fe200080108b5 */
[--C-:B------:R-:W-:Y:S01]  /*b780*/  FFMA.FTZ R45, R30, UR18, -R172.reuse ;  /* 0x000000121e2d7c23 */ /* 0x100fe200080108ac */
[--C-:B------:R-:W-:Y:S01]  /*b790*/  FFMA.FTZ R44, R31, UR18, -R172.reuse ;  /* 0x000000121f2c7c23 */ /* 0x100fe200080108ac */
[----:B------:R-:W-:Y:S01]  /*b7a0*/  FFMA.FTZ R3, R191, UR18, -R172 ;  /* 0x00000012bf037c23 */ /* 0x000fe200080108ac */
[----:B------:R-:W-:Y:S01]  /*b7b0*/  FMUL.FTZ R61, R61, UR18 ;  /* 0x000000123d3d7c20 */ /* 0x000fe20008410000 */
[----:B------:R-:W-:Y:S01]  /*b7c0*/  FFMA.FTZ R63, R184, UR18, -R64 ;  /* 0x00000012b83f7c23 */ /* 0x000fe20008010840 */
[----:B------:R-:W-:Y:S01]  /*b7d0*/  FFMA.FTZ R193, R193, UR18, -R172 ;  /* 0x00000012c1c17c23 */ /* 0x000fe200080108ac */
[----:B------:R-:W-:Y:S01]  /*b7e0*/  FMUL.FTZ R36, R36, UR18 ;  /* 0x0000001224247c20 */ /* 0x000fe20008410000 */
[--C-:B------:R-:W-:Y:S01]  /*b7f0*/  FFMA.FTZ R65, R170, UR18, -R181.reuse ;  /* 0x00000012aa417c23 */ /* 0x100fe200080108b5 */
[--C-:B------:R-:W-:Y:S01]  /*b800*/  FFMA.FTZ R67, R169, UR18, -R181.reuse ;  /* 0x00000012a9437c23 */ /* 0x100fe200080108b5 */
[----:B------:R-:W-:Y:S01]  /*b810*/  MUFU.EX2 R59, R59 ;  /* 0x0000003b003b7308 */ /* 0x000fe20000000800 */
[----:B--2---:R-:W-:Y:S01]  /*b820*/  FFMA.FTZ R0, R188, UR18, -R64 ;  /* 0x00000012bc007c23 */ /* 0x004fe20008010840 */
[-C--:B---3--:R-:W-:Y:S01]  /*b830*/  FMUL.FTZ R158, R158, R60.reuse ;  /* 0x0000003c9e9e7220 */ /* 0x088fe20000410000 */
        /* <DEDUP_REMOVED lines=22> */
[-C--:B------:R-:W-:Y:S01]  /*b9a0*/  FMUL.FTZ R126, R126, R60.reuse ;  /* 0x0000003c7e7e7220 */ /* 0x080fe20000410000 */
[-C--:B------:R-:W-:Y:S01]  /*b9b0*/  FMUL.FTZ R127, R127, R60.reuse ;  /* 0x0000003c7f7f7220 */ /* 0x080fe20000410000 */
[-C--:B------:R-:W-:Y:S01]  /*b9c0*/  FMUL.FTZ R134, R134, R60.reuse ;  /* 0x0000003c86867220 */ /* 0x080fe20000410000 */
[----:B------:R-:W-:Y:S01]  /*b9d0*/  FMUL.FTZ R135, R135, R60 ;  /* 0x0000003c87877220 */ /* 0x000fe20000410000 */
[--C-:B------:R-:W-:Y:S01]  /*b9e0*/  FFMA.FTZ R184, R35, UR18, -R181.reuse ;  /* 0x0000001223b87c23 */ /* 0x100fe200080108b5 */
[--C-:B------:R-:W-:Y:S01]  /*b9f0*/  FFMA.FTZ R188, R34, UR18, -R172.reuse ;  /* 0x0000001222bc7c23 */ /* 0x100fe200080108ac */
[----:B------:R-:W-:Y:S01]  /*ba00*/  FFMA.FTZ R191, R33, UR18, -R172 ;  /* 0x0000001221bf7c23 */ /* 0x000fe200080108ac */
[----:B------:R-:W-:Y:S01]  /*ba10*/  MUFU.EX2 R51, R51 ;  /* 0x0000003300337308 */ /* 0x000fe20000000800 */
[--C-:B------:R-:W-:Y:S01]  /*ba20*/  FFMA.FTZ R54, R195, UR18, -R190.reuse ;  /* 0x00000012c3367c23 */ /* 0x100fe200080108be */
[----:B------:R-:W-:Y:S01]  /*ba30*/  FFMA.FTZ R55, R231, UR18, -R190 ;  /* 0x00000012e7377c23 */ /* 0x000fe200080108be */
[--C-:B------:R-:W-:Y:S01]  /*ba40*/  FFMA.FTZ R179, R179, UR18, -R181.reuse ;  /* 0x00000012b3b37c23 */ /* 0x100fe200080108b5 */
[----:B------:R-:W-:Y:S01]  /*ba50*/  FFMA.FTZ R194, R194, UR18, -R172 ;  /* 0x00000012c2c27c23 */ /* 0x000fe200080108ac */
[--C-:B------:R-:W-:Y:S01]  /*ba60*/  FFMA.FTZ R195, R41, UR18, -R64.reuse ;  /* 0x0000001229c37c23 */ /* 0x100fe20008010840 */
[--C-:B------:R-:W-:Y:S01]  /*ba70*/  FFMA.FTZ R198, R40, UR18, -R64.reuse ;  /* 0x0000001228c67c23 */ /* 0x100fe20008010840 */
[--C-:B------:R-:W-:Y:S01]  /*ba80*/  FFMA.FTZ R200, R230, UR18, -R64.reuse ;  /* 0x00000012e6c87c23 */ /* 0x100fe20008010840 */
[----:B------:R-:W-:Y:S01]  /*ba90*/  MUFU.EX2 R50, R50 ;  /* 0x0000003200327308 */ /* 0x000fe20000000800 */
[----:B--2---:R-:W-:Y:S01]  /*baa0*/  F2FP.F16.F32.PACK_AB R38, R56, R57 ;  /* 0x000000393826723e */ /* 0x004fe200000000ff */
[----:B------:R-:W-:Y:S01]  /*bab0*/  FFMA.FTZ R206, R229, UR18, -R64 ;  /* 0x00000012e5ce7c23 */ /* 0x000fe20008010840 */
[--C-:B------:R-:W-:Y:S01]  /*bac0*/  FFMA.FTZ R208, R208, UR18, -R172.reuse ;  /* 0x00000012d0d07c23 */ /* 0x100fe200080108ac */
[--C-:B------:R-:W-:Y:S01]  /*bad0*/  FFMA.FTZ R203, R203, UR18, -R172.reuse ;  /* 0x00000012cbcb7c23 */ /* 0x100fe200080108ac */
[--C-:B------:R-:W-:Y:S01]  /*bae0*/  FFMA.FTZ R202, R202, UR18, -R172.reuse ;  /* 0x00000012caca7c23 */ /* 0x100fe200080108ac */
[----:B------:R-:W-:Y:S01]  /*baf0*/  FFMA.FTZ R207, R207, UR18, -R172 ;  /* 0x00000012cfcf7c23 */ /* 0x000fe200080108ac */
[----:B------:R-:W-:Y:S01]  /*bb00*/  FFMA.FTZ R197, R197, UR18, -R190 ;  /* 0x00000012c5c57c23 */ /* 0x000fe200080108be */
[----:B------:R-:W-:Y:S01]  /*bb10*/  MUFU.EX2 R49, R49 ;  /* 0x0000003100317308 */ /* 0x000fe20000000800 */
[--C-:B------:R-:W-:Y:S01]  /*bb20*/  FFMA.FTZ R177, R177, UR18, -R64.reuse ;  /* 0x00000012b1b17c23 */ /* 0x100fe20008010840 */
[--C-:B------:R-:W-:Y:S01]  /*bb30*/  FFMA.FTZ R174, R174, UR18, -R64.reuse ;  /* 0x00000012aeae7c23 */ /* 0x100fe20008010840 */
[--C-:B------:R-:W-:Y:S01]  /*bb40*/  FFMA.FTZ R189, R189, UR18, -R64.reuse ;  /* 0x00000012bdbd7c23 */ /* 0x100fe20008010840 */
[--C-:B------:R-:W-:Y:S01]  /*bb50*/  FFMA.FTZ R187, R187, UR18, -R64.reuse ;  /* 0x00000012bbbb7c23 */ /* 0x100fe20008010840 */
[----:B------:R-:W-:Y:S01]  /*bb60*/  FFMA.FTZ R185, R185, UR18, -R64 ;  /* 0x00000012b9b97c23 */ /* 0x000fe20008010840 */
[--C-:B------:R-:W-:Y:S01]  /*bb70*/  FFMA.FTZ R183, R183, UR18, -R181.reuse ;  /* 0x00000012b7b77c23 */ /* 0x100fe200080108b5 */
[----:B------:R-:W-:Y:S01]  /*bb80*/  FFMA.FTZ R176, R176, UR18, -R172 ;  /* 0x00000012b0b07c23 */ /* 0x000fe200080108ac */
[----:B------:R-:W2:Y:S01]  /*bb90*/  MUFU.EX2 R48, R48 ;  /* 0x0000003000307308 */ /* 0x000ea20000000800 */
[--C-:B------:R-:W-:Y:S01]  /*bba0*/  FFMA.FTZ R196, R196, UR18, -R190.reuse ;  /* 0x00000012c4c47c23 */ /* 0x100fe200080108be */
        /* <DEDUP_REMOVED lines=8> */
[----:B------:R-:W-:Y:S01]  /*bc30*/  FFMA.FTZ R171, R171, UR18, -R172 ;  /* 0x00000012abab7c23 */ /* 0x000fe200080108ac */
[--C-:B------:R-:W-:Y:S01]  /*bc40*/  FFMA.FTZ R164, R164, UR18, -R64.reuse ;  /* 0x00000012a4a47c23 */ /* 0x100fe20008010840 */
[----:B------:R-:W-:-:S04]  /*bc50*/  FFMA.FTZ R66, R66, UR18, -R64 ;  /* 0x0000001242427c23 */ /* 0x000fc80008010840 */
[----:B------:R-:W3:Y:S01]  /*bc60*/  MUFU.EX2 R46, R46 ;  /* 0x0000002e002e7308 */ /* 0x000ee20000000800 */
[----:B--2---:R-:W-:-:S07]  /*bc70*/  F2FP.F16.F32.PACK_AB R28, R48, R49 ;  /* 0x00000031301c723e */ /* 0x004fce00000000ff */
[----:B------:R-:W-:Y:S08]  /*bc80*/  MUFU.EX2 R45, R45 ;  /* 0x0000002d002d7308 */ /* 0x000ff00000000800 */
[----:B------:R-:W2:Y:S01]  /*bc90*/  MUFU.EX2 R44, R44 ;  /* 0x0000002c002c7308 */ /* 0x000ea20000000800 */
[----:B---3--:R-:W-:-:S07]  /*bca0*/  F2FP.F16.F32.PACK_AB R30, R46, R47 ;  /* 0x0000002f2e1e723e */ /* 0x008fce00000000ff */
[----:B------:R-:W3:Y:S08]  /*bcb0*/  MUFU.EX2 R3, R3 ;  /* 0x0000000300037308 */ /* 0x000ef00000000800 */
[----:B------:R-:W4:Y:S01]  /*bcc0*/  MUFU.EX2 R2, R193 ;  /* 0x000000c100027308 */ /* 0x000f220000000800 */
[----:B--2---:R-:W-:Y:S01]  /*bcd0*/  F2FP.F16.F32.PACK_AB R29, R44, R45 ;  /* 0x0000002d2c1d723e */ /* 0x004fe200000000ff */
[----:B------:R-:W-:-:S04]  /*bce0*/  FFMA.FTZ R45, R233, R60, R45 ;  /* 0x0000003ce92d7223 */ /* 0x000fc8000001002d */
[----:B------:R-:W-:Y:S02]  /*bcf0*/  FADD.FTZ R45, R44, R45 ;  /* 0x0000002d2c2d7221 */ /* 0x000fe40000010000 */
[----:B------:R-:W2:Y:S02]  /*bd00*/  MUFU.EX2 R61, R61 ;  /* 0x0000003d003d7308 */ /* 0x000ea40000000800 */
[----:B---3--:R-:W-:-:S06]  /*bd10*/  FADD.FTZ R45, R3, R45 ;  /* 0x0000002d032d7221 */ /* 0x008fcc0000010000 */
[----:B------:R-:W-:Y:S01]  /*bd20*/  MUFU.EX2 R0, R0 ;  /* 0x0000000000007308 */ /* 0x000fe20000000800 */
[----:B----4-:R-:W-:Y:S01]  /*bd30*/  F2FP.F16.F32.PACK_AB R31, R2, R3 ;  /* 0x00000003021f723e */ /* 0x010fe200000000ff */
[----:B------:R-:W-:Y:S01]  /*bd40*/  FFMA.FTZ R193, R32, UR18, -R172 ;  /* 0x0000001220c17c23 */ /* 0x000fe200080108ac */
[----:B------:R-:W-:Y:S01]  /*bd50*/  FADD.FTZ R45, R2, R45 ;  /* 0x0000002d022d7221 */ /* 0x000fe20000010000 */
[----:B------:R-:W-:Y:S04]  /*bd60*/  LDSM.16.MT88.4 R32, [R214+0x9400] ;  /* 0x00940000d620783b */ /* 0x000fe80000004200 */
[----:B------:R-:W3:Y:S01]  /*bd70*/  MUFU.EX2 R63, R63 ;  /* 0x0000003f003f7308 */ /* 0x000ee20000000800 */
[-C--:B--2---:R-:W-:Y:S01]  /*bd80*/  FMUL.FTZ R156, R156, R61.reuse ;  /* 0x0000003d9c9c7220 */ /* 0x084fe20000410000 */
[-C--:B------:R-:W-:Y:S01]  /*bd90*/  FMUL.FTZ R157, R157, R61.reuse ;  /* 0x0000003d9d9d7220 */ /* 0x080fe20000410000 */
[-C--:B------:R-:W-:Y:S01]  /*bda0*/  FMUL.FTZ R152, R152, R61.reuse ;  /* 0x0000003d98987220 */ /* 0x080fe20000410000 */
[-C--:B------:R-:W-:Y:S01]  /*bdb0*/  FMUL.FTZ R153, R153, R61.reuse ;  /* 0x0000003d99997220 */ /* 0x080fe20000410000 */
[-C--:B------:R-:W-:Y:S01]  /*bdc0*/  FMUL.FTZ R72, R72, R61.reuse ;  /* 0x0000003d48487220 */ /* 0x080fe20000410000 */
[-C--:B------:R-:W-:Y:S01]  /*bdd0*/  FMUL.FTZ R73, R73, R61.reuse ;  /* 0x0000003d49497220 */ /* 0x080fe20000410000 */
[-C--:B------:R-:W-:Y:S01]  /*bde0*/  FMUL.FTZ R76, R76, R61.reuse ;  /* 0x0000003d4c4c7220 */ /* 0x080fe20000410000 */
[----:B------:R2:W4:Y:S01]  /*bdf0*/  MUFU.EX2 R169, R37 ;  /* 0x0000002500a97308 */ /* 0x0005220000000800 */
[-C--:B------:R-:W-:Y:S01]  /*be00*/  FMUL.FTZ R77, R77, R61.reuse ;  /* 0x0000003d4d4d7220 */ /* 0x080fe20000410000 */
[-C--:B------:R-:W-:Y:S01]  /*be10*/  FMUL.FTZ R88, R88, R61.reuse ;  /* 0x0000003d58587220 */ /* 0x080fe20000410000 */
[-C--:B------:R-:W-:Y:S01]  /*be20*/  FMUL.FTZ R89, R89, R61.reuse ;  /* 0x0000003d59597220 */ /* 0x080fe20000410000 */
[-C--:B------:R-:W-:Y:S01]  /*be30*/  FMUL.FTZ R92, R92, R61.reuse ;  /* 0x0000003d5c5c7220 */ /* 0x080fe20000410000 */
[-C--:B------:R-:W-:Y:S01]  /*be40*/  FMUL.FTZ R93, R93, R61.reuse ;  /* 0x0000003d5d5d7220 */ /* 0x080fe20000410000 */
[-C--:B------:R-:W-:Y:S01]  /*be50*/  FMUL.FTZ R100, R100, R61.reuse ;  /* 0x0000003d64647220 */ /* 0x080fe20000410000 */
[-C--:B------:R-:W-:Y:S01]  /*be60*/  FMUL.FTZ R101, R101, R61.reuse ;  /* 0x0000003d65657220 */ /* 0x080fe20000410000 */
[----:B------:R5:W1:Y:S01]  /*be70*/  MUFU.EX2 R170, R36 ;  /* 0x0000002400aa7308 */ /* 0x000a620000000800 */
[-C--:B------:R-:W-:Y:S01]  /*be80*/  FMUL.FTZ R104, R104, R61.reuse ;  /* 0x0000003d68687220 */ /* 0x080fe20000410000 */
[-C--:B------:R-:W-:Y:S01]  /*be90*/  FMUL.FTZ R105, R105, R61.reuse ;  /* 0x0000003d69697220 */ /* 0x080fe20000410000 */
[----:B---3--:R-:W-:Y:S01]  /*bea0*/  F2FP.F16.F32.PACK_AB R39, R63, R0 ;  /* 0x000000003f27723e */ /* 0x008fe200000000ff */
[-C--:B------:R-:W-:Y:S01]  /*beb0*/  FMUL.FTZ R112, R112, R61.reuse ;  /* 0x0000003d70707220 */ /* 0x080fe20000410000 */
[-C--:B------:R-:W-:Y:S01]  /*bec0*/  FMUL.FTZ R113, R113, R61.reuse ;  /* 0x0000003d71717220 */ /* 0x080fe20000410000 */
[-C--:B------:R-:W-:Y:S01]  /*bed0*/  FMUL.FTZ R116, R116, R61.reuse ;  /* 0x0000003d74747220 */ /* 0x080fe20000410000 */
[-C--:B------:R-:W-:Y:S01]  /*bee0*/  FMUL.FTZ R117, R117, R61.reuse ;  /* 0x0000003d75757220 */ /* 0x080fe20000410000 */
[----:B------:R-:W-:Y:S01]  /*bef0*/  FMUL.FTZ R124, R124, R61 ;  /* 0x0000003d7c7c7220 */ /* 0x000fe20000410000 */
[----:B--2---:R-:W-:Y:S01]  /*bf00*/  F2FP.F16.F32.PACK_AB R37, R50, R51 ;  /* 0x000000333225723e */ /* 0x004fe200000000ff */
[-C--:B----4-:R-:W-:Y:S01]  /*bf10*/  FMUL.FTZ R160, R160, R169.reuse ;  /* 0x000000a9a0a07220 */ /* 0x090fe20000410000 */
[-C--:B------:R-:W-:Y:S01]  /*bf20*/  FMUL.FTZ R161, R161, R169.reuse ;  /* 0x000000a9a1a17220 */ /* 0x080fe20000410000 */
[-C--:B------:R-:W-:Y:S01]  /*bf30*/  FMUL.FTZ R148, R148, R169.reuse ;  /* 0x000000a994947220 */ /* 0x080fe20000410000 */
[-C--:B------:R-:W-:Y:S01]  /*bf40*/  FMUL.FTZ R149, R149, R169.reuse ;  /* 0x000000a995957220 */ /* 0x080fe20000410000 */
[-C--:B------:R-:W-:Y:S01]  /*bf50*/  FMUL.FTZ R68, R68, R169.reuse ;  /* 0x000000a944447220 */ /* 0x080fe20000410000 */
[-C--:B------:R-:W-:Y:S01]  /*bf60*/  FMUL.FTZ R69, R69, R169.reuse ;  /* 0x000000a945457220 */ /* 0x080fe20000410000 */
[----:B------:R-:W-:Y:S01]  /*bf70*/  FMUL.FTZ R80, R80, R169 ;  /* 0x000000a950507220 */ /* 0x000fe20000410000 */
[----:B-----5:R-:W-:Y:S01]  /*bf80*/  F2FP.F16.F32.PACK_AB R36, R58, R59 ;  /* 0x0000003b3a24723e */ /* 0x020fe200000000ff */
[-C--:B-1----:R-:W-:Y:S01]  /*bf90*/  FMUL.FTZ R162, R162, R170.reuse ;  /* 0x000000aaa2a27220 */ /* 0x082fe20000410000 */
        /* <DEDUP_REMOVED lines=24> */
[-C--:B------:R-:W-:Y:S01]  /*c120*/  FMUL.FTZ R125, R125, R61.reuse ;  /* 0x0000003d7d7d7220 */ /* 0x080fe20000410000 */
        /* <DEDUP_REMOVED lines=26> */
[C---:B------:R-:W-:Y:S01]  /*c2d0*/  HMMA.16816.F32 R88, R28.reuse, R8, R88 ;  /* 0x000000081c58723c */ /* 0x040fe20000001858 */
[----:B------:R-:W-:Y:S01]  /*c2e0*/  FADD.FTZ R59, R58, R59 ;  /* 0x0000003b3a3b7221 */ /* 0x000fe20000010000 */
[----:B------:R-:W-:Y:S01]  /*c2f0*/  FADD.FTZ R51, R50, R51 ;  /* 0x0000003332337221 */ /* 0x000fe20000010000 */
[----:B------:R-:W-:Y:S01]  /*c300*/  FADD.FTZ R49, R48, R49 ;  /* 0x0000003130317221 */ /* 0x000fe20000010000 */
[----:B------:R-:W2:Y:S01]  /*c310*/  MUFU.EX2 R54, R54 ;  /* 0x0000003600367308 */ /* 0x000ea20000000800 */
[----:B------:R-:W-:Y:S01]  /*c320*/  FADD.FTZ R59, R57, R59 ;  /* 0x0000003b393b7221 */ /* 0x000fe20000010000 */
[----:B------:R-:W-:Y:S01]  /*c330*/  HMMA.16816.F32 R92, R28, R10, R92 ;  /* 0x0000000a1c5c723c */ /* 0x000fe2000000185c */
[----:B------:R-:W-:Y:S01]  /*c340*/  FADD.FTZ R51, R0, R51 ;  /* 0x0000003300337221 */ /* 0x000fe20000010000 */
[----:B------:R-:W-:Y:S01]  /*c350*/  FADD.FTZ R49, R47, R49 ;  /* 0x000000312f317221 */ /* 0x000fe20000010000 */
[----:B------:R-:W-:-:S02]  /*c360*/  FADD.FTZ R59, R56, R59 ;  /* 0x0000003b383b7221 */ /* 0x000fc40000010000 */
[----:B------:R-:W-:Y:S01]  /*c370*/  FADD.FTZ R51, R63, R51 ;  /* 0x000000333f337221 */ /* 0x000fe20000010000 */
[----:B------:R-:W-:Y:S01]  /*c380*/  HMMA.16816.F32 R100, R28, R4, R100 ;  /* 0x000000041c64723c */ /* 0x000fe20000001864 */
[----:B------:R-:W3:Y:S01]  /*c390*/  MUFU.EX2 R53, R53 ;  /* 0x0000003500357308 */ /* 0x000ee20000000800 */
[----:B------:R-:W-:Y:S01]  /*c3a0*/  FADD.FTZ R49, R46, R49 ;  /* 0x000000312e317221 */ /* 0x000fe20000010000 */
[----:B-1----:R-:W-:-:S03]  /*c3b0*/  FADD.FTZ R59, R55, R59 ;  /* 0x0000003b373b7221 */ /* 0x002fc60000010000 */
[----:B------:R-:W-:Y:S03]  /*c3c0*/  HMMA.16816.F32 R104, R28, R6, R104 ;  /* 0x000000061c68723c */ /* 0x000fe60000001868 */
[----:B------:R-:W1:Y:S01]  /*c3d0*/  MUFU.EX2 R52, R52 ;  /* 0x0000003400347308 */ /* 0x000e620000000800 */
[----:B--2---:R-:W-:Y:S02]  /*c3e0*/  FADD.FTZ R59, R54, R59 ;  /* 0x0000003b363b7221 */ /* 0x004fe40000010000 */
[C---:B------:R-:W-:Y:S05]  /*c3f0*/  HMMA.16816.F32 R160, R36.reuse, R20, R160 ;  /* 0x0000001424a0723c */ /* 0x040fea00000018a0 */
[----:B------:R-:W2:Y:S01]  /*c400*/  MUFU.EX2 R65, R65 ;  /* 0x0000004100417308 */ /* 0x000ea20000000800 */
[----:B------:R-:W-:Y:S01]  /*c410*/  HMMA.16816.F32 R148, R36, R22, R148 ;  /* 0x000000162494723c */ /* 0x000fe20000001894 */
[----:B------:R-:W4:Y:S01]  /*c420*/  LDSM.16.MT88.4 R20, [R214+0xa400] ;  /* 0x00a40000d614783b */ /* 0x000f220000004200 */
[----:B---3--:R-:W-:-:S04]  /*c430*/  FADD.FTZ R59, R53, R59 ;  /* 0x0000003b353b7221 */ /* 0x008fc80000010000 */
[----:B------:R-:W-:Y:S01]  /*c440*/  HMMA.16816.F32 R68, R36, R12, R68 ;  /* 0x0000000c2444723c */ /* 0x000fe20000001844 */
[----:B------:R-:W3:Y:S01]  /*c450*/  MUFU.EX2 R67, R67 ;  /* 0x0000004300437308 */ /* 0x000ee20000000800 */
[----:B-1----:R-:W-:-:S04]  /*c460*/  FADD.FTZ R59, R52, R59 ;  /* 0x0000003b343b7221 */ /* 0x002fc80000010000 */
[C---:B------:R-:W-:Y:S01]  /*c470*/  HMMA.16816.F32 R80, R36.reuse, R14, R80 ;  /* 0x0000000e2450723c */ /* 0x040fe20000001850 */
[----:B------:R-:W1:Y:S02]  /*c480*/  LDSM.16.MT88.4 R12, [R212+0xa400] ;  /* 0x00a40000d40c783b */ /* 0x000e640000004200 */
[----:B------:R-:W5:Y:S01]  /*c490*/  MUFU.EX2 R179, R179 ;  /* 0x000000b300b37308 */ /* 0x000f620000000800 */
[----:B--2---:R-:W-:Y:S02]  /*c4a0*/  FADD.FTZ R49, R65, R49 ;  /* 0x0000003141317221 */ /* 0x004fe40000010000 */
[C---:B------:R-:W-:Y:S05]  /*c4b0*/  HMMA.16816.F32 R84, R36.reuse, R8, R84 ;  /* 0x000000082454723c */ /* 0x040fea0000001854 */
[----:B------:R-:W2:Y:S01]  /*c4c0*/  MUFU.EX2 R184, R184 ;  /* 0x000000b800b87308 */ /* 0x000ea20000000800 */
[----:B------:R-:W-:Y:S01]  /*c4d0*/  HMMA.16816.F32 R96, R36, R10, R96 ;  /* 0x0000000a2460723c */ /* 0x000fe20000001860 */
[----:B------:R-:W1:Y:S01]  /*c4e0*/  LDSM.16.MT88.4 R8, [R214+0xb400] ;  /* 0x00b40000d608783b */ /* 0x000e620000004200 */
[C---:B---3--:R-:W-:Y:S01]  /*c4f0*/  F2FP.F16.F32.PACK_AB R40, R67.reuse, R65 ;  /* 0x000000414328723e */ /* 0x048fe200000000ff */
[----:B------:R-:W-:-:S03]  /*c500*/  FADD.FTZ R49, R67, R49 ;  /* 0x0000003143317221 */ /* 0x000fc60000010000 */
[----:B------:R-:W-:Y:S01]  /*c510*/  HMMA.16816.F32 R144, R36, R4, R144 ;  /* 0x000000042490723c */ /* 0x000fe20000001890 */
[----:B------:R-:W3:Y:S01]  /*c520*/  MUFU.EX2 R188, R188 ;  /* 0x000000bc00bc7308 */ /* 0x000ee20000000800 */
[----:B-----5:R-:W-:-:S04]  /*c530*/  FADD.FTZ R49, R179, R49 ;  /* 0x00000031b3317221 */ /* 0x020fc80000010000 */
[----:B------:R-:W-:Y:S01]  /*c540*/  HMMA.16816.F32 R108, R36, R6, R108 ;  /* 0x00000006246c723c */ /* 0x000fe2000000186c */
[----:B------:R-:W5:Y:S02]  /*c550*/  LDSM.16.MT88.4 R4, [R212+0xb400] ;  /* 0x00b40000d404783b */ /* 0x000f640000004200 */
[----:B------:R-:W4:Y:S01]  /*c560*/  MUFU.EX2 R191, R191 ;  /* 0x000000bf00bf7308 */ /* 0x000f220000000800 */
[C---:B--2---:R-:W-:Y:S01]  /*c570*/  F2FP.F16.F32.PACK_AB R42, R184.reuse, R179 ;  /* 0x000000b3b82a723e */ /* 0x044fe200000000ff */
[----:B------:R-:W-:Y:S01]  /*c580*/  FADD.FTZ R49, R184, R49 ;  /* 0x00000031b8317221 */ /* 0x000fe20000010000 */
[C---:B------:R-:W-:Y:S05]  /*c590*/  HMMA.16816.F32 R112, R28.reuse, R24, R112 ;  /* 0x000000181c70723c */ /* 0x040fea0000001870 */
[----:B------:R-:W2:Y:S01]  /*c5a0*/  MUFU.EX2 R193, R193 ;  /* 0x000000c100c17308 */ /* 0x000ea20000000800 */
[----:B------:R-:W-:Y:S01]  /*c5b0*/  HMMA.16816.F32 R116, R28, R26, R116 ;  /* 0x0000001a1c74723c */ /* 0x000fe20000001874 */
[----:B---3--:R-:W-:-:S05]  /*c5c0*/  FADD.FTZ R45, R188, R45 ;  /* 0x0000002dbc2d7221 */ /* 0x008fca0000010000 */
[----:B------:R-:W-:Y:S01]  /*c5d0*/  HMMA.16816.F32 R124, R28, R16, R124 ;  /* 0x000000101c7c723c */ /* 0x000fe2000000187c */
[----:B------:R-:W3:Y:S01]  /*c5e0*/  MUFU.EX2 R194, R194 ;  /* 0x000000c200c27308 */ /* 0x000ee20000000800 */
[C---:B----4-:R-:W-:Y:S01]  /*c5f0*/  F2FP.F16.F32.PACK_AB R41, R191.reuse, R188 ;  /* 0x000000bcbf29723e */ /* 0x050fe200000000ff */
[----:B------:R-:W-:-:S03]  /*c600*/  FADD.FTZ R45, R191, R45 ;  /* 0x0000002dbf2d7221 */ /* 0x000fc60000010000 */
[----:B------:R-:W-:Y:S01]  /*c610*/  HMMA.16816.F32 R132, R28, R18, R132 ;  /* 0x000000121c84723c */ /* 0x000fe20000001884 */
[----:B------:R-:W4:Y:S02]  /*c620*/  LDSM.16.MT88.4 R28, [R212+0x9400] ;  /* 0x00940000d41c783b */ /* 0x000f240000004200 */
[----:B------:R-:W1:Y:S01]  /*c630*/  MUFU.EX2 R195, R195 ;  /* 0x000000c300c37308 */ /* 0x000e620000000800 */
[----:B--2---:R-:W-:Y:S02]  /*c640*/  FADD.FTZ R45, R193, R45 ;  /* 0x0000002dc12d7221 */ /* 0x004fe40000010000 */
[C---:B------:R-:W-:Y:S05]  /*c650*/  HMMA.16816.F32 R140, R36.reuse, R24, R140 ;  /* 0x00000018248c723c */ /* 0x040fea000000188c */
[----:B------:R-:W2:Y:S01]  /*c660*/  MUFU.EX2 R198, R198 ;  /* 0x000000c600c67308 */ /* 0x000ea20000000800 */
[----:B------:R-:W-:Y:S01]  /*c670*/  HMMA.16816.F32 R120, R36, R26, R120 ;  /* 0x0000001a2478723c */ /* 0x000fe20000001878 */
[C---:B---3--:R-:W-:Y:S01]  /*c680*/  F2FP.F16.F32.PACK_AB R43, R194.reuse, R193 ;  /* 0x000000c1c22b723e */ /* 0x048fe200000000ff */
[----:B------:R-:W-:Y:S01]  /*c690*/  FADD.FTZ R45, R194, R45 ;  /* 0x0000002dc22d7221 */ /* 0x000fe20000010000 */
[----:B------:R-:W-:-:S03]  /*c6a0*/  F2FP.F16.F32.PACK_AB R24, R54, R55 ;  /* 0x000000373618723e */ /* 0x000fc600000000ff */
[----:B------:R-:W-:Y:S01]  /*c6b0*/  HMMA.16816.F32 R136, R36, R16, R136 ;  /* 0x000000102488723c */ /* 0x000fe20000001888 */
[----:B------:R-:W3:Y:S01]  /*c6c0*/  MUFU.EX2 R200, R200 ;  /* 0x000000c800c87308 */ /* 0x000ee20000000800 */
[----:B------:R-:W-:Y:S01]  /*c6d0*/  F2FP.F16.F32.PACK_AB R26, R52, R53 ;  /* 0x00000035341a723e */ /* 0x000fe200000000ff */
[----:B-1----:R-:W-:-:S03]  /*c6e0*/  FADD.FTZ R51, R195, R51 ;  /* 0x00000033c3337221 */ /* 0x002fc60000010000 */
[----:B------:R-:W-:Y:S01]  /*c6f0*/  HMMA.16816.F32 R128, R36, R18, R128 ;  /* 0x000000122480723c */ /* 0x000fe20000001880 */
[----:B------:R-:W-:Y:S02]  /*c700*/  LDSM.16.MT88.4 R16, [R212+0x9800] ;  /* 0x00980000d410783b */ /* 0x000fe40000004200 */
[----:B------:R-:W1:Y:S01]  /*c710*/  MUFU.EX2 R206, R206 ;  /* 0x000000ce00ce7308 */ /* 0x000e620000000800 */
        /* <DEDUP_REMOVED lines=8> */
[C---:B-1----:R-:W-:Y:S01]  /*c7a0*/  F2FP.F16.F32.PACK_AB R27, R206.reuse, R200 ;  /* 0x000000c8ce1b723e */ /* 0x042fe200000000ff */
[----:B------:R-:W-:-:S03]  /*c7b0*/  FADD.FTZ R51, R206, R51 ;  /* 0x00000033ce337221 */ /* 0x000fc60000010000 */
[C---:B------:R-:W-:Y:S03]  /*c7c0*/  HMMA.16816.F32 R104, R40.reuse, R14, R104 ;  /* 0x0000000e2868723c */ /* 0x040fe60000001868 */
[----:B------:R-:W1:Y:S01]  /*c7d0*/  MUFU.EX2 R202, R202 ;  /* 0x000000ca00ca7308 */ /* 0x000e620000000800 */
[----:B--2---:R-:W-:Y:S02]  /*c7e0*/  FADD.FTZ R45, R208, R45 ;  /* 0x0000002dd02d7221 */ /* 0x004fe40000010000 */
[C---:B------:R-:W-:Y:S05]  /*c7f0*/  HMMA.16816.F32 R112, R40.reuse, R8, R112 ;  /* 0x000000082870723c */ /* 0x040fea0000001870 */
[----:B------:R-:W2:Y:S01]  /*c800*/  MUFU.EX2 R207, R207 ;  /* 0x000000cf00cf7308 */ /* 0x000ea20000000800 */
[----:B------:R-:W-:Y:S01]  /*c810*/  HMMA.16816.F32 R116, R40, R10, R116 ;  /* 0x0000000a2874723c */ /* 0x000fe20000001874 */
[C---:B---3--:R-:W-:Y:S01]  /*c820*/  F2FP.F16.F32.PACK_AB R37, R203.reuse, R208 ;  /* 0x000000d0cb25723e */ /* 0x048fe200000000ff */
[----:B------:R-:W-:-:S04]  /*c830*/  FADD.FTZ R45, R203, R45 ;  /* 0x0000002dcb2d7221 */ /* 0x000fc80000010000 */
[----:B-----5:R-:W-:Y:S01]  /*c840*/  HMMA.16816.F32 R124, R40, R4, R124 ;  /* 0x00000004287c723c */ /* 0x020fe2000000187c */
[----:B------:R-:W-:Y:S01]  /*c850*/  MUFU.EX2 R197, R197 ;  /* 0x000000c500c57308 */ /* 0x000fe20000000800 */
[----:B-1----:R-:W-:-:S04]  /*c860*/  FADD.FTZ R45, R202, R45 ;  /* 0x0000002dca2d7221 */ /* 0x002fc80000010000 */
[----:B------:R-:W-:Y:S03]  /*c870*/  HMMA.16816.F32 R132, R40, R6, R132 ;  /* 0x000000062884723c */ /* 0x000fe60000001884 */
[----:B------:R-:W1:Y:S01]  /*c880*/  MUFU.EX2 R177, R177 ;  /* 0x000000b100b17308 */ /* 0x000e620000000800 */
[C---:B--2---:R-:W-:Y:S01]  /*c890*/  F2FP.F16.F32.PACK_AB R39, R207.reuse, R202 ;  /* 0x000000cacf27723e */ /* 0x044fe200000000ff */
[----:B------:R-:W-:Y:S01]  /*c8a0*/  FADD.FTZ R45, R207, R45 ;  /* 0x0000002dcf2d7221 */ /* 0x000fe20000010000 */
[C---:B------:R-:W-:Y:S05]  /*c8b0*/  HMMA.16816.F32 R84, R24.reuse, R20, R84 ;  /* 0x000000141854723c */ /* 0x040fea0000001854 */
[----:B------:R-:W2:Y:S01]  /*c8c0*/  MUFU.EX2 R174, R174 ;  /* 0x000000ae00ae7308 */ /* 0x000ea20000000800 */
[C---:B------:R-:W-:Y:S01]  /*c8d0*/  HMMA.16816.F32 R96, R24.reuse, R22, R96 ;  /* 0x000000161860723c */ /* 0x040fe20000001860 */
[----:B------:R-:W3:Y:S05]  /*c8e0*/  LDSM.16.MT88.4 R20, [R214+0x9800] ;  /* 0x00980000d614783b */ /* 0x000eea0000004200 */
[----:B------:R-:W-:Y:S01]  /*c8f0*/  HMMA.16816.F32 R144, R24, R12, R144 ;  /* 0x0000000c1890723c */ /* 0x000fe20000001890 */
[----:B------:R-:W5:Y:S01]  /*c900*/  MUFU.EX2 R189, R189 ;  /* 0x000000bd00bd7308 */ /* 0x000f620000000800 */
[----:B-1----:R-:W-:-:S04]  /*c910*/  FADD.FTZ R51, R177, R51 ;  /* 0x00000033b1337221 */ /* 0x002fc80000010000 */
[C---:B------:R-:W-:Y:S01]  /*c920*/  HMMA.16816.F32 R108, R24.reuse, R14, R108 ;  /* 0x0000000e186c723c */ /* 0x040fe2000000186c */
[----:B------:R-:W1:Y:S02]  /*c930*/  LDSM.16.MT88.4 R12, [R214+0xa800] ;  /* 0x00a80000d60c783b */ /* 0x000e640000004200 */
[----:B------:R-:W4:Y:S01]  /*c940*/  MUFU.EX2 R187, R187 ;  /* 0x000000bb00bb7308 */ /* 0x000f220000000800 */
[----:B--2---:R-:W-:Y:S02]  /*c950*/  FADD.FTZ R51, R174, R51 ;  /* 0x00000033ae337221 */ /* 0x004fe40000010000 */
[C---:B------:R-:W-:Y:S05]  /*c960*/  HMMA.16816.F32 R140, R24.reuse, R8, R140 ;  /* 0x00000008188c723c */ /* 0x040fea000000188c */
[----:B------:R-:W2:Y:S01]  /*c970*/  MUFU.EX2 R185, R185 ;  /* 0x000000b900b97308 */ /* 0x000ea20000000800 */
[----:B------:R-:W-:Y:S01]  /*c980*/  HMMA.16816.F32 R120, R24, R10, R120 ;  /* 0x0000000a1878723c */ /* 0x000fe20000001878 */
[----:B------:R-:W1:Y:S01]  /*c990*/  LDSM.16.MT88.4 R8, [R212+0xa800] ;  /* 0x00a80000d408783b */ /* 0x000e620000004200 */
[----:B-----5:R-:W-:-:S04]  /*c9a0*/  FADD.FTZ R51, R189, R51 ;  /* 0x00000033bd337221 */ /* 0x020fc80000010000 */
[----:B------:R-:W-:Y:S01]  /*c9b0*/  HMMA.16816.F32 R136, R24, R4, R136 ;  /* 0x000000041888723c */ /* 0x000fe20000001888 */
[----:B------:R-:W-:Y:S01]  /*c9c0*/  MUFU.EX2 R183, R183 ;  /* 0x000000b700b77308 */ /* 0x000fe20000000800 */
[----:B----4-:R-:W-:-:S04]  /*c9d0*/  FADD.FTZ R51, R187, R51 ;  /* 0x00000033bb337221 */ /* 0x010fc80000010000 */
[----:B------:R-:W-:Y:S01]  /*c9e0*/  HMMA.16816.F32 R128, R24, R6, R128 ;  /* 0x000000061880723c */ /* 0x000fe20000001880 */
[----:B------:R-:W4:Y:S02]  /*c9f0*/  LDSM.16.MT88.4 R4, [R214+0xb800] ;  /* 0x00b80000d604783b */ /* 0x000f240000004200 */
[----:B------:R-:W5:Y:S01]  /*ca00*/  MUFU.EX2 R176, R176 ;  /* 0x000000b000b07308 */ /* 0x000f620000000800 */
[----:B--2---:R-:W-:Y:S02]  /*ca10*/  FADD.FTZ R51, R185, R51 ;  /* 0x00000033b9337221 */ /* 0x004fe40000010000 */
[-C--:B------:R-:W-:Y:S05]  /*ca20*/  HMMA.16816.F32 R72, R40, R28.reuse, R72 ;  /* 0x0000001c2848723c */ /* 0x080fea0000001848 */
[----:B------:R-:W-:Y:S01]  /*ca30*/  MUFU.EX2 R196, R196 ;  /* 0x000000c400c47308 */ /* 0x000fe20000000800 */
[----:B------:R-:W-:Y:S06]  /*ca40*/  HMMA.16816.F32 R68, R24, R28, R68 ;  /* 0x0000001c1844723c */ /* 0x000fec0000001844 */
[----:B------:R-:W-:Y:S01]  /*ca50*/  HMMA.16816.F32 R156, R40, R32, R156 ;  /* 0x00000020289c723c */ /* 0x000fe2000000189c */
[--C-:B------:R-:W-:Y:S01]  /*ca60*/  FFMA.FTZ R28, R201, UR18, -R190.reuse ;  /* 0x00000012c91c7c23 */ /* 0x100fe200080108be */
[----:B------:R-:W-:Y:S01]  /*ca70*/  FFMA.FTZ R201, R199, UR18, -R190 ;  /* 0x00000012c7c97c23 */ /* 0x000fe200080108be */
[----:B------:R-:W-:Y:S01]  /*ca80*/  MUFU.EX2 R192, R192 ;  /* 0x000000c000c07308 */ /* 0x000fe20000000800 */
[----:B-----5:R-:W-:-:S02]  /*ca90*/  FADD.FTZ R45, R176, R45 ;  /* 0x0000002db02d7221 */ /* 0x020fc40000010000 */
[C---:B------:R-:W-:Y:S05]  /*caa0*/  HMMA.16816.F32 R152, R40.reuse, R34, R152 ;  /* 0x000000222898723c */ /* 0x040fea0000001898 */
[----:B------:R2:W5:Y:S01]  /*cab0*/  MUFU.EX2 R199, R28 ;  /* 0x0000001c00c77308 */ /* 0x0005620000000800 */
[-C--:B------:R-:W-:Y:S06]  /*cac0*/  HMMA.16816.F32 R76, R40, R30.reuse, R76 ;  /* 0x0000001e284c723c */ /* 0x080fec000000184c */
[C---:B------:R-:W-:Y:S01]  /*cad0*/  HMMA.16816.F32 R80, R24.reuse, R30, R80 ;  /* 0x0000001e1850723c */ /* 0x040fe20000001850 */
[--C-:B------:R-:W-:Y:S01]  /*cae0*/  FFMA.FTZ R40, R204, UR18, -R190.reuse ;  /* 0x00000012cc287c23 */ /* 0x100fe200080108be */
[----:B------:R-:W-:Y:S01]  /*caf0*/  FFMA.FTZ R41, R205, UR18, -R190 ;  /* 0x00000012cd297c23 */ /* 0x000fe200080108be */
[--C-:B------:R-:W-:Y:S01]  /*cb00*/  FFMA.FTZ R42, R211, UR18, -R181.reuse ;  /* 0x00000012d32a7c23 */ /* 0x100fe200080108b5 */
[--C-:B------:R-:W-:Y:S01]  /*cb10*/  FFMA.FTZ R43, R209, UR18, -R181.reuse ;  /* 0x00000012d12b7c23 */ /* 0x100fe200080108b5 */
[--C-:B------:R-:W-:Y:S01]  /*cb20*/  FFMA.FTZ R204, R221, UR18, -R181.reuse ;  /* 0x00000012ddcc7c23 */ /* 0x100fe200080108b5 */
[----:B------:R-:W-:Y:S01]  /*cb30*/  FFMA.FTZ R205, R210, UR18, -R181 ;  /* 0x00000012d2cd7c23 */ /* 0x000fe200080108b5 */
[----:B------:R-:W3:Y:S01]  /*cb40*/  MUFU.EX2 R40, R40 ;  /* 0x0000002800287308 */ /* 0x000ee20000000800 */
[C---:B------:R-:W-:Y:S01]  /*cb50*/  HMMA.16816.F32 R160, R24.reuse, R32, R160 ;  /* 0x0000002018a0723c */ /* 0x040fe200000018a0 */
[----:B--2---:R-:W2:Y:S05]  /*cb60*/  LDSM.16.MT88.4 R28, [R212+0xb800] ;  /* 0x00b80000d41c783b */ /* 0x004eaa0000004200 */
[----:B------:R-:W-:Y:S01]  /*cb70*/  HMMA.16816.F32 R148, R24, R34, R148 ;  /* 0x000000221894723c */ /* 0x000fe20000001894 */
[----:B------:R-:W1:Y:S01]  /*cb80*/  MUFU.EX2 R41, R41 ;  /* 0x0000002900297308 */ /* 0x000e620000000800 */
[----:B------:R-:W-:Y:S01]  /*cb90*/  F2FP.F16.F32.PACK_AB R33, R174, R177 ;  /* 0x000000b1ae21723e */ /* 0x000fe200000000ff */
[----:B------:R-:W2:Y:S04]  /*cba0*/  LDSM.16.MT88.4 R24, [R214+0x9c00] ;  /* 0x009c0000d618783b */ /* 0x000ea80000004200 */
[----:B-----5:R-:W-:-:S02]  /*cbb0*/  F2FP.F16.F32.PACK_AB R34, R199, R197 ;  /* 0x000000c5c722723e */ /* 0x020fc400000000ff */
[----:B------:R-:W5:Y:S01]  /*cbc0*/  MUFU.EX2 R42, R42 ;  /* 0x0000002a002a7308 */ /* 0x000f620000000800 */
[----:B------:R-:W-:Y:S01]  /*cbd0*/  F2FP.F16.F32.PACK_AB R35, R187, R189 ;  /* 0x000000bdbb23723e */ /* 0x000fe200000000ff */
[----:B---3--:R-:W-:-:S06]  /*cbe0*/  FADD.FTZ R59, R40, R59 ;  /* 0x0000003b283b7221 */ /* 0x008fcc0000010000 */
[----:B------:R-:W3:Y:S01]  /*cbf0*/  MUFU.EX2 R43, R43 ;  /* 0x0000002b002b7308 */ /* 0x000ee20000000800 */
[C---:B-1----:R-:W-:Y:S01]  /*cc00*/  F2FP.F16.F32.PACK_AB R32, R41.reuse, R40 ;  /* 0x000000282920723e */ /* 0x042fe200000000ff */
[----:B------:R-:W-:-:S04]  /*cc10*/  FADD.FTZ R59, R41, R59 ;  /* 0x0000003b293b7221 */ /* 0x000fc80000010000 */
[----:B------:R-:W-:Y:S02]  /*cc20*/  FADD.FTZ R59, R197, R59 ;  /* 0x0000003bc53b7221 */ /* 0x000fe40000010000 */
[----:B------:R-:W1:Y:S01]  /*cc30*/  MUFU.EX2 R204, R204 ;  /* 0x000000cc00cc7308 */ /* 0x000e620000000800 */
[----:B------:R-:W-:Y:S01]  /*cc40*/  HMMA.16816.F32 R160, R32, R20, R160 ;  /* 0x0000001420a0723c */ /* 0x000fe200000018a0 */
[----:B-----5:R-:W-:Y:S01]  /*cc50*/  FADD.FTZ R49, R42, R49 ;  /* 0x000000312a317221 */ /* 0x020fe20000010000 */
[----:B------:R-:W-:-:S04]  /*cc60*/  FADD.FTZ R59, R199, R59 ;  /* 0x0000003bc73b7221 */ /* 0x000fc80000010000 */
[----:B------:R-:W-:Y:S01]  /*cc70*/  HMMA.16816.F32 R148, R32, R22, R148 ;  /* 0x000000162094723c */ /* 0x000fe20000001894 */
[----:B------:R-:W5:Y:S01]  /*cc80*/  MUFU.EX2 R205, R205 ;  /* 0x000000cd00cd7308 */ /* 0x000f620000000800 */
[C---:B---3--:R-:W-:Y:S01]  /*cc90*/  F2FP.F16.F32.PACK_AB R36, R43.reuse, R42 ;  /* 0x0000002a2b24723e */ /* 0x048fe200000000ff */
[----:B------:R-:W-:-:S03]  /*cca0*/  FADD.FTZ R49, R43, R49 ;  /* 0x000000312b317221 */ /* 0x000fc60000010000 */
[C---:B------:R-:W-:Y:S03]  /*ccb0*/  HMMA.16816.F32 R68, R32.reuse, R16, R68 ;  /* 0x000000102044723c */ /* 0x040fe60000001844 */
[----:B------:R-:W3:Y:S01]  /*ccc0*/  MUFU.EX2 R201, R201 ;  /* 0x000000c900c97308 */ /* 0x000ee20000000800 */
[----:B-1----:R-:W-:Y:S02]  /*ccd0*/  FADD.FTZ R49, R204, R49 ;  /* 0x00000031cc317221 */ /* 0x002fe40000010000 */
[C---:B------:R-:W-:Y:S05]  /*cce0*/  HMMA.16816.F32 R80, R32.reuse, R18, R80 ;  /* 0x000000122050723c */ /* 0x040fea0000001850 */
[----:B------:R-:W-:Y:S01]  /*ccf0*/  MUFU.EX2 R186, R186 ;  /* 0x000000ba00ba7308 */ /* 0x000fe20000000800 */
[C---:B-----5:R-:W-:Y:S01]  /*cd00*/  F2FP.F16.F32.PACK_AB R38, R205.reuse, R204 ;  /* 0x000000cccd26723e */ /* 0x060fe200000000ff */
[----:B------:R-:W-:Y:S01]  /*cd10*/  HMMA.16816.F32 R84, R32, R12, R84 ;  /* 0x0000000c2054723c */ /* 0x000fe20000001854 */
[----:B------:R-:W-:-:S04]  /*cd20*/  FADD.FTZ R49, R205, R49 ;  /* 0x00000031cd317221 */ /* 0x000fc80000010000 */
[----:B------:R-:W-:Y:S01]  /*cd30*/  FADD.FTZ R49, R183, R49 ;  /* 0x00000031b7317221 */ /* 0x000fe20000010000 */
[----:B------:R-:W-:Y:S01]  /*cd40*/  HMMA.16816.F32 R156, R36, R20, R156 ;  /* 0x00000014249c723c */ /* 0x000fe2000000189c */
[----:B------:R-:W1:Y:S01]  /*cd50*/  MUFU.EX2 R182, R182 ;  /* 0x000000b600b67308 */ /* 0x000e620000000800 */
[----:B---3--:R-:W-:-:S04]  /*cd60*/  FADD.FTZ R59, R201, R59 ;  /* 0x0000003bc93b7221 */ /* 0x008fc80000010000 */
[C---:B------:R-:W-:Y:S01]  /*cd70*/  HMMA.16816.F32 R152, R36.reuse, R22, R152 ;  /* 0x000000162498723c */ /* 0x040fe20000001898 */
[----:B------:R-:W3:Y:S01]  /*cd80*/  LDSM.16.MT88.4 R20, [R212+0x9c00] ;  /* 0x009c0000d414783b */ /* 0x000ee20000004200 */
[----:B------:R-:W-:Y:S01]  /*cd90*/  FADD.FTZ R59, R196, R59 ;  /* 0x0000003bc43b7221 */ /* 0x000fe20000010000 */
[----:B------:R-:W5:Y:S03]  /*cda0*/  MUFU.EX2 R180, R180 ;  /* 0x000000b400b47308 */ /* 0x000f660000000800 */
[----:B------:R-:W-:Y:S01]  /*cdb0*/  HMMA.16816.F32 R72, R36, R16, R72 ;  /* 0x000000102448723c */ /* 0x000fe20000001848 */
[----:B------:R-:W-:-:S04]  /*cdc0*/  FADD.FTZ R59, R192, R59 ;  /* 0x0000003bc03b7221 */ /* 0x000fc80000010000 */
[----:B------:R-:W4:Y:S01]  /*cdd0*/  MUFU.EX2 R178, R178 ;  /* 0x000000b200b27308 */ /* 0x000f220000000800 */
[----:B------:R-:W-:Y:S01]  /*cde0*/  HMMA.16816.F32 R76, R36, R18, R76 ;  /* 0x00000012244c723c */ /* 0x000fe2000000184c */
[----:B------:R-:W3:Y:S01]  /*cdf0*/  LDSM.16.MT88.4 R16, [R214+0xac00] ;  /* 0x00ac0000d610783b */ /* 0x000ee20000004200 */
[----:B-1----:R-:W-:Y:S01]  /*ce00*/  FADD.FTZ R49, R182, R49 ;  /* 0x00000031b6317221 */ /* 0x002fe20000010000 */
[----:B------:R-:W-:-:S03]  /*ce10*/  FADD.FTZ R238, R186, R59 ;  /* 0x0000003bbaee7221 */ /* 0x000fc60000010000 */
[----:B------:R-:W-:Y:S01]  /*ce20*/  HMMA.16816.F32 R88, R36, R12, R88 ;  /* 0x0000000c2458723c */ /* 0x000fe20000001858 */
[----:B------:R-:W1:Y:S01]  /*ce30*/  MUFU.EX2 R175, R175 ;  /* 0x000000af00af7308 */ /* 0x000e620000000800 */
[----:B-----5:R-:W-:-:S04]  /*ce40*/  FADD.FTZ R49, R180, R49 ;  /* 0x00000031b4317221 */ /* 0x020fc80000010000 */
[C---:B------:R-:W-:Y:S03]  /*ce50*/  HMMA.16816.F32 R92, R36.reuse, R14, R92 ;  /* 0x0000000e245c723c */ /* 0x040fe6000000185c */
[----:B------:R-:W5:Y:S01]  /*ce60*/  MUFU.EX2 R173, R173 ;  /* 0x000000ad00ad7308 */ /* 0x000f620000000800 */
[----:B----4-:R-:W-:Y:S02]  /*ce70*/  FADD.FTZ R236, R178, R49 ;  /* 0x00000031b2ec7221 */ /* 0x010fe40000010000 */
[C---:B------:R-:W-:Y:S05]  /*ce80*/  HMMA.16816.F32 R100, R36.reuse, R8, R100 ;  /* 0x000000082464723c */ /* 0x040fea0000001864 */
[----:B------:R-:W4:Y:S01]  /*ce90*/  MUFU.EX2 R171, R171 ;  /* 0x000000ab00ab7308 */ /* 0x000f220000000800 */
[----:B------:R-:W-:Y:S01]  /*cea0*/  HMMA.16816.F32 R104, R36, R10, R104 ;  /* 0x0000000a2468723c */ /* 0x000fe20000001868 */
[----:B-1----:R-:W-:-:S05]  /*ceb0*/  FADD.FTZ R45, R175, R45 ;  /* 0x0000002daf2d7221 */ /* 0x002fca0000010000 */
[----:B------:R-:W-:Y:S01]  /*cec0*/  HMMA.16816.F32 R112, R36, R4, R112 ;  /* 0x000000042470723c */ /* 0x000fe20000001870 */
[----:B------:R-:W1:Y:S01]  /*ced0*/  MUFU.EX2 R164, R164 ;  /* 0x000000a400a47308 */ /* 0x000e620000000800 */
[----:B-----5:R-:W-:-:S04]  /*cee0*/  FADD.FTZ R45, R173, R45 ;  /* 0x0000002dad2d7221 */ /* 0x020fc80000010000 */
[----:B------:R-:W-:Y:S03]  /*cef0*/  HMMA.16816.F32 R116, R36, R6, R116 ;  /* 0x000000062474723c */ /* 0x000fe60000001874 */
[----:B------:R-:W5:Y:S01]  /*cf00*/  MUFU.EX2 R66, R66 ;  /* 0x0000004200427308 */ /* 0x000f620000000800 */
[----:B----4-:R-:W-:Y:S02]  /*cf10*/  FADD.FTZ R233, R171, R45 ;  /* 0x0000002dabe97221 */ /* 0x010fe40000010000 */
[C---:B------:R-:W-:Y:S01]  /*cf20*/  HMMA.16816.F32 R96, R32.reuse, R14, R96 ;  /* 0x0000000e2060723c */ /* 0x040fe20000001860 */
[----:B------:R-:W4:Y:S05]  /*cf30*/  LDSM.16.MT88.4 R12, [R212+0xac00] ;  /* 0x00ac0000d40c783b */ /* 0x000f2a0000004200 */
[----:B------:R-:W-:Y:S01]  /*cf40*/  HMMA.16816.F32 R144, R32, R8, R144 ;  /* 0x000000082090723c */ /* 0x000fe20000001890 */
[----:B-1----:R-:W-:-:S05]  /*cf50*/  FADD.FTZ R51, R164, R51 ;  /* 0x00000033a4337221 */ /* 0x002fca0000010000 */
[----:B------:R-:W-:Y:S01]  /*cf60*/  HMMA.16816.F32 R108, R32, R10, R108 ;  /* 0x0000000a206c723c */ /* 0x000fe2000000186c */
[----:B------:R-:W1:Y:S01]  /*cf70*/  LDSM.16.MT88.4 R8, [R214+0xbc00] ;  /* 0x00bc0000d608783b */ /* 0x000e620000004200 */
[----:B-----5:R-:W-:-:S04]  /*cf80*/  FADD.FTZ R51, R66, R51 ;  /* 0x0000003342337221 */ /* 0x020fc80000010000 */
[C---:B------:R-:W-:Y:S06]  /*cf90*/  HMMA.16816.F32 R140, R32.reuse, R4, R140 ;  /* 0x00000004208c723c */ /* 0x040fec000000188c */
[C---:B------:R-:W-:Y:S01]  /*cfa0*/  HMMA.16816.F32 R120, R32.reuse, R6, R120 ;  /* 0x000000062078723c */ /* 0x040fe20000001878 */
[----:B------:R-:W5:Y:S05]  /*cfb0*/  LDSM.16.MT88.4 R4, [R212+0xbc00] ;  /* 0x00bc0000d404783b */ /* 0x000f6a0000004200 */
[C---:B--2---:R-:W-:Y:S06]  /*cfc0*/  HMMA.16816.F32 R136, R32.reuse, R28, R136 ;  /* 0x0000001c2088723c */ /* 0x044fec0000001888 */
[----:B------:R-:W-:Y:S06]  /*cfd0*/  HMMA.16816.F32 R128, R32, R30, R128 ;  /* 0x0000001e2080723c */ /* 0x000fec0000001880 */
[----:B------:R-:W-:Y:S01]  /*cfe0*/  HMMA.16816.F32 R124, R36, R28, R124 ;  /* 0x0000001c247c723c */ /* 0x000fe2000000187c */
[----:B------:R-:W-:-:S05]  /*cff0*/  FFMA.FTZ R32, R62, UR18, -R64 ;  /* 0x000000123e207c23 */ /* 0x000fca0008010840 */
[----:B------:R-:W-:Y:S01]  /*d000*/  HMMA.16816.F32 R132, R36, R30, R132 ;  /* 0x0000001e2484723c */ /* 0x000fe20000001884 */
[----:B------:R-:W2:Y:S01]  /*d010*/  MUFU.EX2 R32, R32 ;  /* 0x0000002000207308 */ /* 0x000ea20000000800 */
[----:B------:R-:W-:Y:S02]  /*d020*/  F2FP.F16.F32.PACK_AB R28, R196, R201 ;  /* 0x000000c9c41c723e */ /* 0x000fe400000000ff */
[----:B------:R-:W-:-:S03]  /*d030*/  F2FP.F16.F32.PACK_AB R29, R164, R185 ;  /* 0x000000b9a41d723e */ /* 0x000fc600000000ff */
[----:B------:R-:W-:Y:S02]  /*d040*/  F2FP.F16.F32.PACK_AB R36, R182, R183 ;  /* 0x000000b7b624723e */ /* 0x000fe400000000ff */
[----:B------:R-:W-:Y:S02]  /*d050*/  F2FP.F16.F32.PACK_AB R37, R175, R176 ;  /* 0x000000b0af25723e */ /* 0x000fe400000000ff */
[----:B------:R-:W-:Y:S02]  /*d060*/  F2FP.F16.F32.PACK_AB R38, R178, R180 ;  /* 0x000000b4b226723e */ /* 0x000fe400000000ff */
[----:B------:R-:W-:Y:S02]  /*d070*/  F2FP.F16.F32.PACK_AB R39, R171, R173 ;  /* 0x000000adab27723e */ /* 0x000fe400000000ff */
[----:B------:R-:W-:Y:S02]  /*d080*/  F2FP.F16.F32.PACK_AB R30, R186, R192 ;  /* 0x000000c0ba1e723e */ /* 0x000fe400000000ff */
[C---:B--2---:R-:W-:Y:S01]  /*d090*/  F2FP.F16.F32.PACK_AB R31, R32.reuse, R66 ;  /* 0x00000042201f723e */ /* 0x044fe200000000ff */
[----:B------:R-:W-:-:S02]  /*d0a0*/  FADD.FTZ R237, R32, R51 ;  /* 0x0000003320ed7221 */ /* 0x000fc40000010000 */
[C---:B------:R-:W-:Y:S06]  /*d0b0*/  HMMA.16816.F32 R156, R36.reuse, R24, R156 ;  /* 0x00000018249c723c */ /* 0x040fec000000189c */
[C---:B------:R-:W-:Y:S06]  /*d0c0*/  HMMA.16816.F32 R152, R36.reuse, R26, R152 ;  /* 0x0000001a2498723c */ /* 0x040fec0000001898 */
[C---:B---3--:R-:W-:Y:S06]  /*d0d0*/  HMMA.16816.F32 R72, R36.reuse, R20, R72 ;  /* 0x000000142448723c */ /* 0x048fec0000001848 */
[C---:B------:R-:W-:Y:S06]  /*d0e0*/  HMMA.16816.F32 R76, R36.reuse, R22, R76 ;  /* 0x00000016244c723c */ /* 0x040fec000000184c */
[C---:B------:R-:W-:Y:S06]  /*d0f0*/  HMMA.16816.F32 R88, R36.reuse, R16, R88 ;  /* 0x000000102458723c */ /* 0x040fec0000001858 */
[C---:B------:R-:W-:Y:S06]  /*d100*/  HMMA.16816.F32 R92, R36.reuse, R18, R92 ;  /* 0x00000012245c723c */ /* 0x040fec000000185c */
[C---:B----4-:R-:W-:Y:S06]  /*d110*/  HMMA.16816.F32 R100, R36.reuse, R12, R100 ;  /* 0x0000000c2464723c */ /* 0x050fec0000001864 */
[C---:B------:R-:W-:Y:S06]  /*d120*/  HMMA.16816.F32 R104, R36.reuse, R14, R104 ;  /* 0x0000000e2468723c */ /* 0x040fec0000001868 */
[C---:B-1----:R-:W-:Y:S06]  /*d130*/  HMMA.16816.F32 R112, R36.reuse, R8, R112 ;  /* 0x000000082470723c */ /* 0x042fec0000001870 */
[C---:B------:R-:W-:Y:S06]  /*d140*/  HMMA.16816.F32 R116, R36.reuse, R10, R116 ;  /* 0x0000000a2474723c */ /* 0x040fec0000001874 */
[C---:B-----5:R-:W-:Y:S06]  /*d150*/  HMMA.16816.F32 R124, R36.reuse, R4, R124 ;  /* 0x00000004247c723c */ /* 0x060fec000000187c */
        /* <DEDUP_REMOVED lines=15> */
.L_x_81:
[----:B------:R-:W-:-:S12]  /*d250*/  UIADD3 UR19, UR24, -0x1, URZ ;  /* 0xffffffff18137890 */ /* 0x000fd8000fffe03f */
.L_x_88:
[----:B------:R-:W1:Y:S01]  /*d260*/  S2R R232, SR_TID.X ;  /* 0x0000000000e87919 */ /* 0x000e620000002100 */
[----:B------:R-:W-:Y:S02]  /*d270*/  ISETP.LE.AND P0, PT, RZ, UR19, PT ;  /* 0x00000013ff007c0c */ /* 0x000fe4000bf03270 */
[----:B-1----:R-:W-:-:S04]  /*d280*/  SHF.R.S32.HI R231, RZ, 0x1f, R232 ;  /* 0x0000001fffe77819 */ /* 0x002fc800000114e8 */
[----:B------:R-:W-:-:S04]  /*d290*/  LEA.HI R230, R231, R232, RZ, 0x2 ;  /* 0x000000e8e7e67211 */ /* 0x000fc800078f10ff */
[----:B------:R-:W-:-:S05]  /*d2a0*/  LOP3.LUT R229, R230, 0xfffffffc, RZ, 0xc0, !PT ;  /* 0xfffffffce6e57812 */ /* 0x000fca00078ec0ff */
[----:B------:R-:W-:-:S04]  /*d2b0*/  IMAD.IADD R229, R232, 0x1, -R229 ;  /* 0x00000001e8e57824 */ /* 0x000fc800078e0ae5 */
[----:B------:R-:W-:-:S04]  /*d2c0*/  IMAD.SHL.U32 R229, R229, 0x8, RZ ;  /* 0x00000008e5e57824 */ /* 0x000fc800078e00ff */
[C---:B------:R-:W-:Y:S02]  /*d2d0*/  VIADD R228, R229.reuse, 0x20 ;  /* 0x00000020e5e47836 */ /* 0x040fe40000000000 */
[----:B------:R-:W-:Y:S01]  /*d2e0*/  VIADD R223, R229, 0x40 ;  /* 0x00000040e5df7836 */ /* 0x000fe20000000000 */
[----:B------:R-:W-:Y:S06]  /*d2f0*/  @!P0 BRA `(.L_x_89) ;  /* 0x0000003400008947 */ /* 0x000fec0003800000 */
[----:B------:R-:W-:Y:S01]  /*d300*/  ULDC UR4, c[0x0][0x2d0] ;  /* 0x0000b40000047ab9 */ /* 0x000fe20000000800 */
[----:B------:R-:W-:Y:S01]  /*d310*/  IMAD.MOV.U32 R164, RZ, RZ, R167 ;  /* 0x000000ffffa47224 */ /* 0x000fe200078e00a7 */
[----:B------:R-:W-:Y:S01]  /*d320*/  ISETP.GE.AND P4, PT, R229, UR4, PT ;  /* 0x00000004e5007c0c */ /* 0x000fe2000bf86270 */
[----:B------:R-:W-:Y:S01]  /*d330*/  IMAD.MOV.U32 R0, RZ, RZ, R165 ;  /* 0x000000ffff007224 */ /* 0x000fe200078e00a5 */
[----:B------:R-:W-:Y:S01]  /*d340*/  MOV R3, R168 ;  /* 0x000000a800037202 */ /* 0x000fe20000000f00 */
[----:B------:R-:W-:Y:S01]  /*d350*/  IMAD.MOV.U32 R235, RZ, RZ, R249 ;  /* 0x000000ffffeb7224 */ /* 0x000fe200078e00f9 */
[----:B------:R-:W-:Y:S01]  /*d360*/  MOV R2, R166 ;  /* 0x000000a600027202 */ /* 0x000fe20000000f00 */
[----:B------:R-:W-:Y:S01]  /*d370*/  ULDC UR8, c[0x0][0x2d0] ;  /* 0x0000b40000087ab9 */ /* 0x000fe20000000800 */
[----:B------:R-:W-:Y:S01]  /*d380*/  ULDC UR4, c[0x0][0x2ec] ;  /* 0x0000bb0000047ab9 */ /* 0x000fe20000000800 */
[----:B------:R-:W-:-:S06]  /*d390*/  ULDC.64 UR6, c[0x0][0x248] ;  /* 0x0000920000067ab9 */ /* 0x000fcc0000000a00 */
[----:B------:R-:W1:Y:S08]  /*d3a0*/  @!P4 LDC.64 R220, c[0x0][0x220] ;  /* 0x00008800ffdccb82 */ /* 0x000e700000000a00 */
[----:B------:R-:W2:Y:S01]  /*d3b0*/  @!P4 LDC.64 R218, c[0x0][0x220] ;  /* 0x00008800ffdacb82 */ /* 0x000ea20000000a00 */
[----:B------:R-:W-:Y:S05]  /*d3c0*/  BRA `(.L_x_90) ;  /* 0x0000000400047947 */ /* 0x000fea0003800000 */
.L_x_92:
[----:B------:R1:W-:Y:S01]  /*d3d0*/  @P4 STS [R222+0x6000], RZ ;  /* 0x006000ffde004388 */ /* 0x0003e20000000800 */
[----:B------:R-:W-:Y:S01]  /*d3e0*/  UIADD3 UR10, UR19, -0x1, URZ ;  /* 0xffffffff130a7890 */ /* 0x000fe2000fffe03f */
[----:B------:R-:W2:Y:S02]  /*d3f0*/  @!P4 LDC.64 R176, c[0x0][0x218] ;  /* 0x00008600ffb0cb82 */ /* 0x000ea40000000a00 */
[----:B------:R1:W-:Y:S01]  /*d400*/  @P4 STS [R222+0x6004], RZ ;  /* 0x006004ffde004388 */ /* 0x0003e20000000800 */
[----:B------:R-:W-:Y:S02]  /*d410*/  USHF.R.S32.HI UR9, URZ, 0x1f, UR10 ;  /* 0x0000001f3f097899 */ /* 0x000fe4000801140a */
[----:B------:R-:W-:Y:S01]  /*d420*/  UIMAD.WIDE.U32 UR24, UR10, UR6, URZ ;  /* 0x000000060a1872a5 */ /* 0x000fe2000f8e003f */
[----:B------:R1:W-:Y:S01]  /*d430*/  @P4 STS.64 [R222+0x6008], RZ ;  /* 0x006008ffde004388 */ /* 0x0003e20000000a00 */
[----:B------:R-:W-:Y:S01]  /*d440*/  UIMAD UR9, UR9, UR6, URZ ;  /* 0x00000006090972a4 */ /* 0x000fe2000f8e023f */
[----:B------:R-:W3:Y:S03]  /*d450*/  @!P3 LDC.64 R174, c[0x0][0x218] ;  /* 0x00008600ffaebb82 */ /* 0x000ee60000000a00 */
[----:B------:R-:W-:Y:S01]  /*d460*/  UIMAD UR9, UR10, UR7, UR9 ;  /* 0x000000070a0972a4 */ /* 0x000fe2000f8e0209 */
[----:B------:R-:W-:Y:S02]  /*d470*/  IMAD.U32 R180, RZ, RZ, UR24 ;  /* 0x00000018ffb47e24 */ /* 0x000fe4000f8e00ff */
[----:B------:R-:W-:Y:S01]  /*d480*/  IMAD.U32 R179, RZ, RZ, UR24 ;  /* 0x00000018ffb37e24 */ /* 0x000fe2000f8e00ff */
[----:B------:R-:W-:Y:S01]  /*d490*/  UIADD3 UR9, UR25, UR9, URZ ;  /* 0x0000000919097290 */ /* 0x000fe2000fffe03f */
[----:B------:R-:W4:Y:S01]  /*d4a0*/  @!P2 LDC.64 R172, c[0x0][0x218] ;  /* 0x00008600ffacab82 */ /* 0x000f220000000a00 */
[----:B------:R-:W-:Y:S04]  /*d4b0*/  LEA R180, P0, R180, R224, 0x6 ;  /* 0x000000e0b4b47211 */ /* 0x000fe800078030ff */
[----:B------:R-:W-:Y:S03]  /*d4c0*/  IMAD.U32 R165, RZ, RZ, UR9 ;  /* 0x00000009ffa57e24 */ /* 0x000fe6000f8e00ff */
[----:B------:R-:W5:Y:S02]  /*d4d0*/  @!P4 LDC.64 R170, c[0x0][0x218] ;  /* 0x00008600ffaacb82 */ /* 0x000f640000000a00 */
[----:B------:R-:W-:Y:S06]  /*d4e0*/  LEA.HI.X R165, R179, R227, R165, 0x6, P0 ;  /* 0x000000e3b3a57211 */ /* 0x000fec00000f34a5 */
[----:B------:R-:W1:Y:S08]  /*d4f0*/  @!P3 LDC.64 R168, c[0x0][0x218] ;  /* 0x00008600ffa8bb82 */ /* 0x000e700000000a00 */
[----:B------:R-:W1:Y:S01]  /*d500*/  @!P2 LDC.64 R166, c[0x0][0x218] ;  /* 0x00008600ffa6ab82 */ /* 0x000e620000000a00 */
[C---:B--2---:R-:W-:Y:S02]  /*d510*/  @!P4 LEA R184, P0, R180.reuse, R176, 0x1 ;  /* 0x000000b0b4b8c211 */ /* 0x044fe400078008ff */
[C---:B---3--:R-:W-:Y:S02]  /*d520*/  @!P3 LEA R174, P6, R180.reuse, R174, 0x1 ;  /* 0x000000aeb4aeb211 */ /* 0x048fe400078c08ff */
[C-C-:B------:R-:W-:Y:S02]  /*d530*/  @!P4 LEA.HI.X R185, R180.reuse, R177, R165.reuse, 0x1, P0 ;  /* 0x000000b1b4b9c211 */ /* 0x140fe400000f0ca5 */
[C-C-:B------:R-:W-:Y:S02]  /*d540*/  @!P3 LEA.HI.X R175, R180.reuse, R175, R165.reuse, 0x1, P6 ;  /* 0x000000afb4afb211 */ /* 0x140fe400030f0ca5 */
[C---:B----4-:R-:W-:Y:S01]  /*d550*/  @!P2 LEA R172, P1, R180.reuse, R172, 0x1 ;  /* 0x000000acb4aca211 */ /* 0x050fe200078208ff */
[----:B------:R-:W-:Y:S01]  /*d560*/  @!PT LDS RZ, [RZ] ;  /* 0x00000000fffff984 */ /* 0x000fe20000000800 */
[----:B------:R-:W-:Y:S01]  /*d570*/  @!PT LDS RZ, [RZ] ;  /* 0x00000000fffff984 */ /* 0x000fe20000000800 */
[----:B------:R-:W-:Y:S01]  /*d580*/  @!PT LDS RZ, [RZ] ;  /* 0x00000000fffff984 */ /* 0x000fe20000000800 */
[----:B------:R2:W-:Y:S01]  /*d590*/  @!P4 LDGSTS.E.BYPASS.LTC128B.128 [R222+0x6000], desc[UR22][R184.64] ;  /* 0x06000000b8decfae */ /* 0x0005e2000b901d56 */
[C---:B------:R-:W-:Y:S02]  /*d5a0*/  IADD3 R176, P0, R180.reuse, UR13, RZ ;  /* 0x0000000db4b07c10 */ /* 0x040fe4000ff1e0ff */
[----:B------:R-:W-:Y:S01]  /*d5b0*/  @!P2 LEA.HI.X R173, R180, R173, R165, 0x1, P1 ;  /* 0x000000adb4ada211 */ /* 0x000fe200008f0ca5 */
[----:B------:R2:W-:Y:S01]  /*d5c0*/  @P3 STS.128 [R222+0x7000], RZ ;  /* 0x007000ffde003388 */ /* 0x0005e20000000c00 */
[C---:B-----5:R-:W-:Y:S02]  /*d5d0*/  @!P4 LEA R170, P6, R176.reuse, R170, 0x1 ;  /* 0x000000aab0aac211 */ /* 0x060fe400078c08ff */
[C---:B-1----:R-:W-:Y:S01]  /*d5e0*/  @!P3 LEA R168, P1, R176.reuse, R168, 0x1 ;  /* 0x000000a8b0a8b211 */ /* 0x042fe200078208ff */
[----:B------:R-:W-:Y:S01]  /*d5f0*/  @!PT LDS RZ, [RZ] ;  /* 0x00000000fffff984 */ /* 0x000fe20000000800 */
[----:B------:R-:W-:Y:S01]  /*d600*/  @!PT LDS RZ, [RZ] ;  /* 0x00000000fffff984 */ /* 0x000fe20000000800 */
[----:B------:R-:W-:Y:S01]  /*d610*/  @!PT LDS RZ, [RZ] ;  /* 0x00000000fffff984 */ /* 0x000fe20000000800 */
[----:B------:R2:W-:Y:S01]  /*d620*/  @!P3 LDGSTS.E.BYPASS.LTC128B.128 [R222+0x7000], desc[UR22][R174.64+0x40] ;  /* 0x07000040aedebfae */ /* 0x0005e2000b901d56 */
[----:B------:R-:W-:Y:S03]  /*d630*/  IADD3.X R165, R165, UR5, RZ, P0, !PT ;  /* 0x00000005a5a57c10 */ /* 0x000fe600087fe4ff */
[----:B------:R2:W-:Y:S01]  /*d640*/  @P2 STS.128 [R222+0x8000], RZ ;  /* 0x008000ffde002388 */ /* 0x0005e20000000c00 */
[C-C-:B------:R-:W-:Y:S02]  /*d650*/  @!P4 LEA.HI.X R171, R176.reuse, R171, R165.reuse, 0x1, P6 ;  /* 0x000000abb0abc211 */ /* 0x140fe400030f0ca5 */
[C-C-:B------:R-:W-:Y:S01]  /*d660*/  @!P3 LEA.HI.X R169, R176.reuse, R169, R165.reuse, 0x1, P1 ;  /* 0x000000a9b0a9b211 */ /* 0x140fe200008f0ca5 */
[----:B------:R-:W-:Y:S01]  /*d670*/  @!PT LDS RZ, [RZ] ;  /* 0x00000000fffff984 */ /* 0x000fe20000000800 */
[----:B------:R-:W-:Y:S01]  /*d680*/  @!PT LDS RZ, [RZ] ;  /* 0x00000000fffff984 */ /* 0x000fe20000000800 */
[----:B------:R-:W-:Y:S01]  /*d690*/  @!PT LDS RZ, [RZ] ;  /* 0x00000000fffff984 */ /* 0x000fe20000000800 */
[----:B------:R2:W-:Y:S01]  /*d6a0*/  @!P2 LDGSTS.E.BYPASS.LTC128B.128 [R222+0x8000], desc[UR22][R172.64+0x80] ;  /* 0x08000080acdeafae */ /* 0x0005e2000b901d56 */
[C---:B------:R-:W-:Y:S03]  /*d6b0*/  @!P2 LEA R166, P0, R176.reuse, R166, 0x1 ;  /* 0x000000a6b0a6a211 */ /* 0x040fe600078008ff */
[----:B------:R2:W-:Y:S01]  /*d6c0*/  @P4 STS.128 [R222+0x6800], RZ ;  /* 0x006800ffde004388 */ /* 0x0005e20000000c00 */
[----:B------:R-:W-:Y:S03]  /*d6d0*/  @!P2 LEA.HI.X R167, R176, R167, R165, 0x1, P0 ;  /* 0x000000a7b0a7a211 */ /* 0x000fe600000f0ca5 */
        /* <DEDUP_REMOVED lines=14> */
[----:B------:R-:W0:Y:S01]  /*d7c0*/  LDGDEPBAR ;  /* 0x00000000000079af */ /* 0x000e220000000000 */
[----:B------:R-:W-:Y:S05]  /*d7d0*/  BRA `(.L_x_91) ;  /* 0x0000000c00f47947 */ /* 0x000fea0003800000 */
.L_x_90:
[----:B------:R-:W-:Y:S01]  /*d7e0*/  ISETP.GE.AND P3, PT, R228, UR8, PT ;  /* 0x00000008e4007c0c */ /* 0x000fe2000bf66270 */
[----:B------:R-:W-:Y:S04]  /*d7f0*/  DEPBAR.LE SB0, 0x0 ;  /* 0x000080000000791a */ /* 0x000fe80000000000 */
[----:B------:R-:W-:Y:S01]  /*d800*/  BAR.SYNC.DEFER_BLOCKING 0x0 ;  /* 0x0000000000007b1d */ /* 0x000fe20000010000 */
[----:B------:R-:W-:Y:S01]  /*d810*/  ISETP.GE.AND P2, PT, R223, UR8, PT ;  /* 0x00000008df007c0c */ /* 0x000fe2000bf46270 */
[----:B------:R-:W-:Y:S01]  /*d820*/  USHF.R.S32.HI UR10, URZ, 0x1f, UR19 ;  /* 0x0000001f3f0a7899 */ /* 0x000fe20008011413 */
[----:B------:R-:W-:Y:S01]  /*d830*/  IMAD.U32 R14, RZ, RZ, UR19 ;  /* 0x00000013ff0e7e24 */ /* 0x000fe2000f8e00ff */
[----:B------:R-:W-:Y:S03]  /*d840*/  UIMAD UR9, UR21, UR19, URZ ;  /* 0x00000013150972a4 */ /* 0x000fe6000f8e023f */
[----:B------:R-:W-:Y:S01]  /*d850*/  IMAD.WIDE.U32 R14, R14, UR27, R234 ;  /* 0x0000001b0e0e7c25 */ /* 0x000fe2000f8e00ea */
[----:B------:R-:W-:Y:S02]  /*d860*/  UIMAD UR9, UR10, UR27, UR9 ;  /* 0x0000001b0a0972a4 */ /* 0x000fe4000f8e0209 */
[C---:B-1----:R-:W-:Y:S04]  /*d870*/  @!P4 LEA R16, P0, R14.reuse, R220, 0x1 ;  /* 0x000000dc0e10c211 */ /* 0x042fe800078008ff */
[----:B------:R-:W-:Y:S01]  /*d880*/  VIADD R13, R15, UR9 ;  /* 0x000000090f0d7c36 */ /* 0x000fe20008000000 */
[C---:B------:R-:W-:Y:S04]  /*d890*/  IADD3 R12, P5, R14.reuse, UR20, RZ ;  /* 0x000000140e0c7c10 */ /* 0x040fe8000ffbe0ff */
[C-C-:B------:R-:W-:Y:S01]  /*d8a0*/  @!P4 LEA.HI.X R17, R14.reuse, R221, R13.reuse, 0x1, P0 ;  /* 0x000000dd0e11c211 */ /* 0x140fe200000f0c0d */
[----:B------:R-:W-:Y:S01]  /*d8b0*/  @P4 STS [R222+0x9000], RZ ;  /* 0x009000ffde004388 */ /* 0x000fe20000000800 */
[----:B------:R-:W1:Y:S05]  /*d8c0*/  @!P3 LDC.64 R10, c[0x0][0x220] ;  /* 0x00008800ff0abb82 */ /* 0x000e6a0000000a00 */
[----:B------:R-:W-:Y:S06]  /*d8d0*/  @P4 STS [R222+0x9004], RZ ;  /* 0x009004ffde004388 */ /* 0x000fec0000000800 */
[----:B------:R-:W-:Y:S01]  /*d8e0*/  @P4 STS.64 [R222+0x9008], RZ ;  /* 0x009008ffde004388 */ /* 0x000fe20000000a00 */
[----:B------:R-:W3:Y:S05]  /*d8f0*/  @!P2 LDC.64 R8, c[0x0][0x220] ;  /* 0x00008800ff08ab82 */ /* 0x000eea0000000a00 */
[----:B------:R-:W-:Y:S01]  /*d900*/  @!PT LDS RZ, [RZ] ;  /* 0x00000000fffff984 */ /* 0x000fe20000000800 */
[----:B------:R-:W-:Y:S01]  /*d910*/  @!PT LDS RZ, [RZ] ;  /* 0x00000000fffff984 */ /* 0x000fe20000000800 */
[----:B------:R-:W-:Y:S01]  /*d920*/  @!PT LDS RZ, [RZ] ;  /* 0x00000000fffff984 */ /* 0x000fe20000000800 */
[----:B------:R4:W-:Y:S06]  /*d930*/  @!P4 LDGSTS.E.BYPASS.LTC128B.128 [R222+0x9000], desc[UR22][R16.64] ;  /* 0x0900000010decfae */ /* 0x0009ec000b901d56 */
[----:B------:R-:W-:Y:S01]  /*d940*/  @P3 STS.128 [R222+0xa000], RZ ;  /* 0x00a000ffde003388 */ /* 0x000fe20000000c00 */
[----:B------:R-:W5:Y:S08]  /*d950*/  @!P3 LDC.64 R6, c[0x0][0x220] ;  /* 0x00008800ff06bb82 */ /* 0x000f700000000a00 */
[----:B------:R-:W4:Y:S01]  /*d960*/  @!P2 LDC.64 R4, c[0x0][0x220] ;  /* 0x00008800ff04ab82 */ /* 0x000f220000000a00 */
[C---:B-1----:R-:W-:Y:S04]  /*d970*/  @!P3 LEA R10, P1, R14.reuse, R10, 0x1 ;  /* 0x0000000a0e0ab211 */ /* 0x042fe800078208ff */
[C-C-:B------:R-:W-:Y:S02]  /*d980*/  @!P3 LEA.HI.X R11, R14.reuse, R11, R13.reuse, 0x1, P1 ;  /* 0x0000000b0e0bb211 */ /* 0x140fe400008f0c0d */
[C---:B---3--:R-:W-:Y:S03]  /*d990*/  @!P2 LEA R8, P0, R14.reuse, R8, 0x1 ;  /* 0x000000080e08a211 */ /* 0x048fe600078008ff */
[----:B------:R-:W-:Y:S01]  /*d9a0*/  @!PT LDS RZ, [RZ] ;  /* 0x00000000fffff984 */ /* 0x000fe20000000800 */
[----:B------:R-:W-:Y:S01]  /*d9b0*/  @!PT LDS RZ, [RZ] ;  /* 0x00000000fffff984 */ /* 0x000fe20000000800 */
[----:B------:R-:W-:Y:S01]  /*d9c0*/  @!PT LDS RZ, [RZ] ;  /* 0x00000000fffff984 */ /* 0x000fe20000000800 */
[----:B------:R-:W-:Y:S01]  /*d9d0*/  @!P3 LDGSTS.E.BYPASS.LTC128B.128 [R222+0xa000], desc[UR22][R10.64+0x40] ;  /* 0x0a0000400adebfae */ /* 0x000fe2000b901d56 */
[----:B------:R-:W-:Y:S05]  /*d9e0*/  @!P2 LEA.HI.X R9, R14, R9, R13, 0x1, P0 ;  /* 0x000000090e09a211 */ /* 0x000fea00000f0c0d */
[----:B------:R-:W-:Y:S01]  /*d9f0*/  @P2 STS.128 [R222+0xb000], RZ ;  /* 0x00b000ffde002388 */ /* 0x000fe20000000c00 */
[----:B------:R-:W-:Y:S02]  /*da00*/  IADD3.X R13, R13, UR12, RZ, P5, !PT ;  /* 0x0000000c0d0d7c10 */ /* 0x000fe4000affe4ff */
[C---:B--2---:R-:W-:Y:S03]  /*da10*/  @!P4 LEA R14, P5, R12.reuse, R218, 0x1 ;  /* 0x000000da0c0ec211 */ /* 0x044fe600078a08ff */
[----:B------:R-:W-:Y:S01]  /*da20*/  @!PT LDS RZ, [RZ] ;  /* 0x00000000fffff984 */ /* 0x000fe20000000800 */
[----:B------:R-:W-:Y:S01]  /*da30*/  @!PT LDS RZ, [RZ] ;  /* 0x00000000fffff984 */ /* 0x000fe20000000800 */
[----:B------:R-:W-:Y:S01]  /*da40*/  @!PT LDS RZ, [RZ] ;  /* 0x00000000fffff984 */ /* 0x000fe20000000800 */
[----:B------:R-:W-:Y:S01]  /*da50*/  @!P2 LDGSTS.E.BYPASS.LTC128B.128 [R222+0xb000], desc[UR22][R8.64+0x80] ;  /* 0x0b00008008deafae */ /* 0x000fe2000b901d56 */
[C---:B-----5:R-:W-:Y:S02]  /*da60*/  @!P3 LEA R6, P1, R12.reuse, R6, 0x1 ;  /* 0x000000060c06b211 */ /* 0x060fe400078208ff */
[C-C-:B------:R-:W-:Y:S03]  /*da70*/  @!P4 LEA.HI.X R15, R12.reuse, R219, R13.reuse, 0x1, P5 ;  /* 0x000000db0c0fc211 */ /* 0x140fe600028f0c0d */
[----:B------:R-:W-:Y:S01]  /*da80*/  @P4 STS.128 [R222+0x9800], RZ ;  /* 0x009800ffde004388 */ /* 0x000fe20000000c00 */
[C-C-:B------:R-:W-:Y:S02]  /*da90*/  @!P3 LEA.HI.X R7, R12.reuse, R7, R13.reuse, 0x1, P1 ;  /* 0x000000070c07b211 */ /* 0x140fe400008f0c0d */
[C---:B----4-:R-:W-:Y:S03]  /*daa0*/  @!P2 LEA R4, P0, R12.reuse, R4, 0x1 ;  /* 0x000000040c04a211 */ /* 0x050fe600078008ff */
[----:B------:R-:W-:Y:S01]  /*dab0*/  @!PT LDS RZ, [RZ] ;  /* 0x00000000fffff984 */ /* 0x000fe20000000800 */
[----:B------:R-:W-:Y:S01]  /*dac0*/  @!PT LDS RZ, [RZ] ;  /* 0x00000000fffff984 */ /* 0x000fe20000000800 */
[----:B------:R-:W-:Y:S01]  /*dad0*/  @!PT LDS RZ, [RZ] ;  /* 0x00000000fffff984 */ /* 0x000fe20000000800 */
[----:B------:R-:W-:Y:S01]  /*dae0*/  @!P4 LDGSTS.E.BYPASS.LTC128B.128 [R222+0x9800], desc[UR22][R14.64] ;  /* 0x098000000edecfae */ /* 0x000fe2000b901d56 */
[----:B------:R-:W-:Y:S02]  /*daf0*/  ISETP.LT.AND P5, PT, RZ, UR19, PT ;  /* 0x00000013ff007c0c */ /* 0x000fe4000bfa1270 */
[----:B------:R-:W-:Y:S03]  /*db00*/  @!P2 LEA.HI.X R5, R12, R5, R13, 0x1, P0 ;  /* 0x000000050c05a211 */ /* 0x000fe600000f0c0d */
[----:B------:R-:W-:Y:S06]  /*db10*/  @P3 STS.128 [R222+0xa800], RZ ;  /* 0x00a800ffde003388 */ /* 0x000fec0000000c00 */
[----:B------:R-:W-:Y:S01]  /*db20*/  @!PT LDS RZ, [RZ] ;  /* 0x00000000fffff984 */ /* 0x000fe20000000800 */
[----:B------:R-:W-:Y:S01]  /*db30*/  @!PT LDS RZ, [RZ] ;  /* 0x00000000fffff984 */ /* 0x000fe20000000800 */
[----:B------:R-:W-:Y:S01]  /*db40*/  @!PT LDS RZ, [RZ] ;  /* 0x00000000fffff984 */ /* 0x000fe20000000800 */
[----:B------:R-:W-:Y:S06]  /*db50*/  @!P3 LDGSTS.E.BYPASS.LTC128B.128 [R222+0xa800], desc[UR22][R6.64+0x40] ;  /* 0x0a80004006debfae */ /* 0x000fec000b901d56 */
[----:B------:R-:W-:Y:S06]  /*db60*/  @P2 STS.128 [R222+0xb800], RZ ;  /* 0x00b800ffde002388 */ /* 0x000fec0000000c00 */
[----:B------:R-:W-:Y:S01]  /*db70*/  @!PT LDS RZ, [RZ] ;  /* 0x00000000fffff984 */ /* 0x000fe20000000800 */
[----:B------:R-:W-:Y:S01]  /*db80*/  @!PT LDS RZ, [RZ] ;  /* 0x00000000fffff984 */ /* 0x000fe20000000800 */
[----:B------:R-:W-:Y:S01]  /*db90*/  @!PT LDS RZ, [RZ] ;  /* 0x00000000fffff984 */ /* 0x000fe20000000800 */
[----:B------:R1:W-:Y:S06]  /*dba0*/  @!P2 LDGSTS.E.BYPASS.LTC128B.128 [R222+0xb800], desc[UR22][R4.64+0x80] ;  /* 0x0b80008004deafae */ /* 0x0003ec000b901d56 */
[----:B------:R-:W-:Y:S06]  /*dbb0*/  LDSM.16.M88.4 R64, [R217] ;  /* 0x00000000d940783b */ /* 0x000fec0000000200 */
[----:B------:R-:W1:Y:S06]  /*dbc0*/  LDSM.16.M88.4 R16, [R216+0x6000] ;  /* 0x00600000d810783b */ /* 0x000e6c0000000200 */
[----:B------:R-:W2:Y:S06]  /*dbd0*/  LDSM.16.M88.4 R60, [R217+0x1000] ;  /* 0x00100000d93c783b */ /* 0x000eac0000000200 */
[----:B------:R-:W3:Y:S06]  /*dbe0*/  LDSM.16.M88.4 R32, [R216+0x6400] ;  /* 0x00640000d820783b */ /* 0x000eec0000000200 */
[----:B------:R-:W0:Y:S06]  /*dbf0*/  LDGDEPBAR ;  /* 0x00000000000079af */ /* 0x000e2c0000000000 */
[----:B------:R-:W4:Y:S06]  /*dc00*/  LDSM.16.M88.4 R48, [R216+0x6800] ;  /* 0x00680000d830783b */ /* 0x000f2c0000000200 */
[----:B------:R-:W5:Y:S06]  /*dc10*/  LDSM.16.M88.4 R168, [R216+0x6c00] ;  /* 0x006c0000d8a8783b */ /* 0x000f6c0000000200 */
[----:B------:R-:W-:Y:S01]  /*dc20*/  LDSM.16.M88.4 R172, [R215] ;  /* 0x00000000d7ac783b */ /* 0x000fe20000000200 */
[-C--:B-1----:R-:W-:Y:S05]  /*dc30*/  HMMA.16816.F32 R4, R64, R16.reuse, RZ ;  /* 0x000000104004723c */ /* 0x082fea00000018ff */
[----:B------:R-:W1:Y:S01]  /*dc40*/  LDSM.16.M88.4 R176, [R213+0x6000] ;  /* 0x00600000d5b0783b */ /* 0x000e620000000200 */
[C---:B--2---:R-:W-:Y:S05]  /*dc50*/  HMMA.16816.F32 R8, R60.reuse, R16, RZ ;  /* 0x000000103c08723c */ /* 0x044fea00000018ff */
[----:B------:R-:W2:Y:S01]  /*dc60*/  LDSM.16.M88.4 R180, [R215+0x1000] ;  /* 0x00100000d7b4783b */ /* 0x000ea20000000200 */
[-C--:B------:R-:W-:Y:S05]  /*dc70*/  HMMA.16816.F32 R12, R60, R18.reuse, RZ ;  /* 0x000000123c0c723c */ /* 0x080fea00000018ff */
[----:B------:R-:W2:Y:S01]  /*dc80*/  LDSM.16.M88.4 R184, [R213+0x6400] ;  /* 0x00640000d5b8783b */ /* 0x000ea20000000200 */
[C---:B------:R-:W-:Y:S05]  /*dc90*/  HMMA.16816.F32 R16, R64.reuse, R18, RZ ;  /* 0x000000124010723c */ /* 0x040fea00000018ff */
[----:B------:R-:W2:Y:S01]  /*dca0*/  LDSM.16.M88.4 R188, [R213+0x6800] ;  /* 0x00680000d5bc783b */ /* 0x000ea20000000200 */
[-C--:B---3--:R-:W-:Y:S05]  /*dcb0*/  HMMA.16816.F32 R20, R64, R32.reuse, RZ ;  /* 0x000000204014723c */ /* 0x088fea00000018ff */
[----:B------:R-:W3:Y:S01]  /*dcc0*/  LDSM.16.M88.4 R192, [R213+0x6c00] ;  /* 0x006c0000d5c0783b */ /* 0x000ee20000000200 */
[C---:B------:R-:W-:Y:S05]  /*dcd0*/  HMMA.16816.F32 R24, R60.reuse, R32, RZ ;  /* 0x000000203c18723c */ /* 0x040fea00000018ff */
[----:B------:R-:W-:Y:S01]  /*dce0*/  LDSM.16.M88.4 R196, [R217+0x2000] ;  /* 0x00200000d9c4783b */ /* 0x000fe20000000200 */
[-C--:B------:R-:W-:Y:S05]  /*dcf0*/  HMMA.16816.F32 R28, R60, R34.reuse, RZ ;  /* 0x000000223c1c723c */ /* 0x080fea00000018ff */
[----:B------:R-:W3:Y:S01]  /*dd00*/  LDSM.16.M88.4 R200, [R216+0x7000] ;  /* 0x00700000d8c8783b */ /* 0x000ee20000000200 */
[C---:B------:R-:W-:Y:S05]  /*dd10*/  HMMA.16816.F32 R32, R64.reuse, R34, RZ ;  /* 0x000000224020723c */ /* 0x040fea00000018ff */
[----:B------:R-:W3:Y:S01]  /*dd20*/  LDSM.16.M88.4 R204, [R217+0x3000] ;  /* 0x00300000d9cc783b */ /* 0x000ee20000000200 */
[-C--:B----4-:R-:W-:Y:S05]  /*dd30*/  HMMA.16816.F32 R36, R64, R48.reuse, RZ ;  /* 0x000000304024723c */ /* 0x090fea00000018ff */
[----:B------:R-:W-:Y:S01]  /*dd40*/  LDSM.16.M88.4 R208, [R213+0x7c00] ;  /* 0x007c0000d5d0783b */ /* 0x000fe20000000200 */
[C---:B------:R-:W-:Y:S06]  /*dd50*/  HMMA.16816.F32 R40, R60.reuse, R48, RZ ;  /* 0x000000303c28723c */ /* 0x040fec00000018ff */
[-C--:B------:R-:W-:Y:S06]  /*dd60*/  HMMA.16816.F32 R44, R60, R50.reuse, RZ ;  /* 0x000000323c2c723c */ /* 0x080fec00000018ff */
[C---:B------:R-:W-:Y:S06]  /*dd70*/  HMMA.16816.F32 R48, R64.reuse, R50, RZ ;  /* 0x000000324030723c */ /* 0x040fec00000018ff */
[-C--:B-----5:R-:W-:Y:S06]  /*dd80*/  HMMA.16816.F32 R52, R64, R168.reuse, RZ ;  /* 0x000000a84034723c */ /* 0x0a0fec00000018ff */
[C---:B------:R-:W-:Y:S06]  /*dd90*/  HMMA.16816.F32 R56, R60.reuse, R168, RZ ;  /* 0x000000a83c38723c */ /* 0x040fec00000018ff */
[-C--:B------:R-:W-:Y:S06]  /*dda0*/  HMMA.16816.F32 R60, R60, R170.reuse, RZ ;  /* 0x000000aa3c3c723c */ /* 0x080fec00000018ff */
[----:B------:R-:W-:Y:S01]  /*ddb0*/  HMMA.16816.F32 R64, R64, R170, RZ ;  /* 0x000000aa4040723c */ /* 0x000fe200000018ff */
[----:B------:R-:W4:Y:S05]  /*ddc0*/  LDSM.16.M88.4 R168, [R216+0x7400] ;  /* 0x00740000d8a8783b */ /* 0x000f2a0000000200 */
[-C--:B-1----:R-:W-:Y:S06]  /*ddd0*/  HMMA.16816.F32 R4, R172, R176.reuse, R4 ;  /* 0x000000b0ac04723c */ /* 0x082fec0000001804 */
[C---:B--2---:R-:W-:Y:S06]  /*dde0*/  HMMA.16816.F32 R8, R180.reuse, R176, R8 ;  /* 0x000000b0b408723c */ /* 0x044fec0000001808 */
[-C--:B------:R-:W-:Y:S06]  /*ddf0*/  HMMA.16816.F32 R12, R180, R178.reuse, R12 ;  /* 0x000000b2b40c723c */ /* 0x080fec000000180c */
[C---:B------:R-:W-:Y:S01]  /*de00*/  HMMA.16816.F32 R16, R172.reuse, R178, R16 ;  /* 0x000000b2ac10723c */ /* 0x040fe20000001810 */
[----:B------:R-:W1:Y:S05]  /*de10*/  LDSM.16.M88.4 R176, [R216+0x7800] ;  /* 0x00780000d8b0783b */ /* 0x000e6a0000000200 */
[-C--:B------:R-:W-:Y:S06]  /*de20*/  HMMA.16816.F32 R20, R172, R184.reuse, R20 ;  /* 0x000000b8ac14723c */ /* 0x080fec0000001814 */
[C---:B------:R-:W-:Y:S06]  /*de30*/  HMMA.16816.F32 R24, R180.reuse, R184, R24 ;  /* 0x000000b8b418723c */ /* 0x040fec0000001818 */
[-C--:B------:R-:W-:Y:S06]  /*de40*/  HMMA.16816.F32 R28, R180, R186.reuse, R28 ;  /* 0x000000bab41c723c */ /* 0x080fec000000181c */
[C---:B------:R-:W-:Y:S01]  /*de50*/  HMMA.16816.F32 R32, R172.reuse, R186, R32 ;  /* 0x000000baac20723c */ /* 0x040fe20000001820 */
[----:B------:R-:W2:Y:S05]  /*de60*/  LDSM.16.M88.4 R184, [R216+0x7c00] ;  /* 0x007c0000d8b8783b */ /* 0x000eaa0000000200 */
[-C--:B------:R-:W-:Y:S06]  /*de70*/  HMMA.16816.F32 R36, R172, R188.reuse, R36 ;  /* 0x000000bcac24723c */ /* 0x080fec0000001824 */
[C---:B------:R-:W-:Y:S06]  /*de80*/  HMMA.16816.F32 R40, R180.reuse, R188, R40 ;  /* 0x000000bcb428723c */ /* 0x040fec0000001828 */
[-C--:B------:R-:W-:Y:S06]  /*de90*/  HMMA.16816.F32 R44, R180, R190.reuse, R44 ;  /* 0x000000beb42c723c */ /* 0x080fec000000182c */
[C---:B------:R-:W-:Y:S01]  /*dea0*/  HMMA.16816.F32 R48, R172.reuse, R190, R48 ;  /* 0x000000beac30723c */ /* 0x040fe20000001830 */
[----:B------:R-:W-:Y:S05]  /*deb0*/  LDSM.16.M88.4 R188, [R215+0x3000] ;  /* 0x00300000d7bc783b */ /* 0x000fea0000000200 */
[-C--:B---3--:R-:W-:Y:S06]  /*dec0*/  HMMA.16816.F32 R52, R172, R192.reuse, R52 ;  /* 0x000000c0ac34723c */ /* 0x088fec0000001834 */
[C---:B------:R-:W-:Y:S06]  /*ded0*/  HMMA.16816.F32 R56, R180.reuse, R192, R56 ;  /* 0x000000c0b438723c */ /* 0x040fec0000001838 */
[-C--:B------:R-:W-:Y:S01]  /*dee0*/  HMMA.16816.F32 R60, R180, R194.reuse, R60 ;  /* 0x000000c2b43c723c */ /* 0x080fe2000000183c */
[----:B------:R-:W-:Y:S05]  /*def0*/  LDSM.16.M88.4 R180, [R213+0x7000] ;  /* 0x00700000d5b4783b */ /* 0x000fea0000000200 */
[----:B------:R-:W-:Y:S01]  /*df00*/  HMMA.16816.F32 R64, R172, R194, R64 ;  /* 0x000000c2ac40723c */ /* 0x000fe20000001840 */
[----:B------:R-:W3:Y:S05]  /*df10*/  LDSM.16.M88.4 R172, [R215+0x2000] ;  /* 0x00200000d7ac783b */ /* 0x000eea0000000200 */
[-C--:B------:R-:W-:Y:S01]  /*df20*/  HMMA.16816.F32 R4, R196, R200.reuse, R4 ;  /* 0x000000c8c404723c */ /* 0x080fe20000001804 */
[----:B------:R-:W5:Y:S05]  /*df30*/  LDSM.16.M88.4 R192, [R213+0x7400] ;  /* 0x00740000d5c0783b */ /* 0x000f6a0000000200 */
[C---:B------:R-:W-:Y:S06]  /*df40*/  HMMA.16816.F32 R8, R204.reuse, R200, R8 ;  /* 0x000000c8cc08723c */ /* 0x040fec0000001808 */
[-C--:B------:R-:W-:Y:S06]  /*df50*/  HMMA.16816.F32 R12, R204, R202.reuse, R12 ;  /* 0x000000cacc0c723c */ /* 0x080fec000000180c */
[C---:B------:R-:W-:Y:S01]  /*df60*/  HMMA.16816.F32 R16, R196.reuse, R202, R16 ;  /* 0x000000cac410723c */ /* 0x040fe20000001810 */
[----:B------:R-:W5:Y:S05]  /*df70*/  LDSM.16.M88.4 R200, [R213+0x7800] ;  /* 0x00780000d5c8783b */ /* 0x000f6a0000000200 */
[-C--:B----4-:R-:W-:Y:S06]  /*df80*/  HMMA.16816.F32 R20, R196, R168.reuse, R20 ;  /* 0x000000a8c414723c */ /* 0x090fec0000001814 */
[C---:B------:R-:W-:Y:S06]  /*df90*/  HMMA.16816.F32 R24, R204.reuse, R168, R24 ;  /* 0x000000a8cc18723c */ /* 0x040fec0000001818 */
[-C--:B------:R-:W-:Y:S06]  /*dfa0*/  HMMA.16816.F32 R28, R204, R170.reuse, R28 ;  /* 0x000000aacc1c723c */ /* 0x080fec000000181c */
[C---:B------:R-:W-:Y:S01]  /*dfb0*/  HMMA.16816.F32 R32, R196.reuse, R170, R32 ;  /* 0x000000aac420723c */ /* 0x040fe20000001820 */
[----:B------:R-:W-:Y:S05]  /*dfc0*/  LDSM.16.M88.4 R168, [R217+0x4000] ;  /* 0x00400000d9a8783b */ /* 0x000fea0000000200 */
[-C--:B-1----:R-:W-:Y:S06]  /*dfd0*/  HMMA.16816.F32 R36, R196, R176.reuse, R36 ;  /* 0x000000b0c424723c */ /* 0x082fec0000001824 */
[C---:B------:R-:W-:Y:S06]  /*dfe0*/  HMMA.16816.F32 R40, R204.reuse, R176, R40 ;  /* 0x000000b0cc28723c */ /* 0x040fec0000001828 */
[-C--:B------:R-:W-:Y:S06]  /*dff0*/  HMMA.16816.F32 R44, R204, R178.reuse, R44 ;  /* 0x000000b2cc2c723c */ /* 0x080fec000000182c */
[C---:B------:R-:W-:Y:S01]  /*e000*/  HMMA.16816.F32 R48, R196.reuse, R178, R48 ;  /* 0x000000b2c430723c */ /* 0x040fe20000001830 */
[----:B------:R-:W1:Y:S05]  /*e010*/  LDSM.16.M88.4 R176, [R216+0x8000] ;  /* 0x00800000d8b0783b */ /* 0x000e6a0000000200 */
[-C--:B--2---:R-:W-:Y:S06]  /*e020*/  HMMA.16816.F32 R52, R196, R184.reuse, R52 ;  /* 0x000000b8c434723c */ /* 0x084fec0000001834 */
[C---:B------:R-:W-:Y:S06]  /*e030*/  HMMA.16816.F32 R56, R204.reuse, R184, R56 ;  /* 0x000000b8cc38723c */ /* 0x040fec0000001838 */
[-C--:B------:R-:W-:Y:S01]  /*e040*/  HMMA.16816.F32 R60, R204, R186.reuse, R60 ;  /* 0x000000bacc3c723c */ /* 0x080fe2000000183c */
[----:B------:R-:W-:Y:S05]  /*e050*/  LDSM.16.M88.4 R204, [R213+0x8400] ;  /* 0x00840000d5cc783b */ /* 0x000fea0000000200 */
[----:B------:R-:W-:Y:S01]  /*e060*/  HMMA.16816.F32 R64, R196, R186, R64 ;  /* 0x000000bac440723c */ /* 0x000fe20000001840 */
[----:B------:R-:W2:Y:S05]  /*e070*/  LDSM.16.M88.4 R184, [R217+0x5000] ;  /* 0x00500000d9b8783b */ /* 0x000eaa0000000200 */
[-C--:B---3--:R-:W-:Y:S01]  /*e080*/  HMMA.16816.F32 R4, R172, R180.reuse, R4 ;  /* 0x000000b4ac04723c */ /* 0x088fe20000001804 */
[----:B------:R-:W-:Y:S05]  /*e090*/  LDSM.16.M88.4 R196, [R213+0x8000] ;  /* 0x00800000d5c4783b */ /* 0x000fea0000000200 */
[C---:B------:R-:W-:Y:S06]  /*e0a0*/  HMMA.16816.F32 R8, R188.reuse, R180, R8 ;  /* 0x000000b4bc08723c */ /* 0x040fec0000001808 */
[-C--:B------:R-:W-:Y:S06]  /*e0b0*/  HMMA.16816.F32 R12, R188, R182.reuse, R12 ;  /* 0x000000b6bc0c723c */ /* 0x080fec000000180c */
[C---:B------:R-:W-:Y:S01]  /*e0c0*/  HMMA.16816.F32 R16, R172.reuse, R182, R16 ;  /* 0x000000b6ac10723c */ /* 0x040fe20000001810 */
[----:B------:R-:W3:Y:S05]  /*e0d0*/  LDSM.16.M88.4 R180, [R216+0x8400] ;  /* 0x00840000d8b4783b */ /* 0x000eea0000000200 */
        /* <DEDUP_REMOVED lines=13> */
[----:B------:R-:W4:Y:S05]  /*e1b0*/  LDSM.16.M88.4 R188, [R216+0x8800] ;  /* 0x00880000d8bc783b */ /* 0x000f2a0000000200 */
[----:B------:R-:W-:Y:S01]  /*e1c0*/  HMMA.16816.F32 R64, R172, R210, R64 ;  /* 0x000000d2ac40723c */ /* 0x000fe20000001840 */
[----:B------:R-:W5:Y:S05]  /*e1d0*/  LDSM.16.M88.4 R172, [R215+0x4000] ;  /* 0x00400000d7ac783b */ /* 0x000f6a0000000200 */
[-C--:B-1----:R-:W-:Y:S01]  /*e1e0*/  HMMA.16816.F32 R4, R168, R176.reuse, R4 ;  /* 0x000000b0a804723c */ /* 0x082fe20000001804 */
[----:B------:R-:W-:Y:S05]  /*e1f0*/  LDSM.16.M88.4 R208, [R213+0x8c00] ;  /* 0x008c0000d5d0783b */ /* 0x000fea0000000200 */
[C---:B--2---:R-:W-:Y:S06]  /*e200*/  HMMA.16816.F32 R8, R184.reuse, R176, R8 ;  /* 0x000000b0b808723c */ /* 0x044fec0000001808 */
[-C--:B------:R-:W-:Y:S06]  /*e210*/  HMMA.16816.F32 R12, R184, R178.reuse, R12 ;  /* 0x000000b2b80c723c */ /* 0x080fec000000180c */
[C---:B------:R-:W-:Y:S01]  /*e220*/  HMMA.16816.F32 R16, R168.reuse, R178, R16 ;  /* 0x000000b2a810723c */ /* 0x040fe20000001810 */
[----:B------:R-:W1:Y:S01]  /*e230*/  LDSM.16.M88.4 R176, [R213+0x8800] ;  /* 0x00880000d5b0783b */ /* 0x000e620000000200 */
[----:B------:R-:W-:Y:S04]  /*e240*/  DEPBAR.LE SB0, 0x0 ;  /* 0x000080000000791a */ /* 0x000fe80000000000 */
[-C--:B---3--:R-:W-:Y:S01]  /*e250*/  HMMA.16816.F32 R20, R168, R180.reuse, R20 ;  /* 0x000000b4a814723c */ /* 0x088fe20000001814 */
[----:B------:R-:W-:Y:S05]  /*e260*/  BAR.SYNC.DEFER_BLOCKING 0x0 ;  /* 0x0000000000007b1d */ /* 0x000fea0000010000 */
[C---:B------:R-:W-:Y:S06]  /*e270*/  HMMA.16816.F32 R24, R184.reuse, R180, R24 ;  /* 0x000000b4b818723c */ /* 0x040fec0000001818 */
[-C--:B------:R-:W-:Y:S06]  /*e280*/  HMMA.16816.F32 R28, R184, R182.reuse, R28 ;  /* 0x000000b6b81c723c */ /* 0x080fec000000181c */
[C---:B------:R-:W-:Y:S06]  /*e290*/  HMMA.16816.F32 R32, R168.reuse, R182, R32 ;  /* 0x000000b6a820723c */ /* 0x040fec0000001820 */
[-C--:B----4-:R-:W-:Y:S06]  /*e2a0*/  HMMA.16816.F32 R36, R168, R188.reuse, R36 ;  /* 0x000000bca824723c */ /* 0x090fec0000001824 */
[C---:B------:R-:W-:Y:S06]  /*e2b0*/  HMMA.16816.F32 R40, R184.reuse, R188, R40 ;  /* 0x000000bcb828723c */ /* 0x040fec0000001828 */
[-C--:B------:R-:W-:Y:S06]  /*e2c0*/  HMMA.16816.F32 R44, R184, R190.reuse, R44 ;  /* 0x000000beb82c723c */ /* 0x080fec000000182c */
[C---:B------:R-:W-:Y:S06]  /*e2d0*/  HMMA.16816.F32 R48, R168.reuse, R190, R48 ;  /* 0x000000bea830723c */ /* 0x040fec0000001830 */
[-C--:B------:R-:W-:Y:S06]  /*e2e0*/  HMMA.16816.F32 R52, R168, R192.reuse, R52 ;  /* 0x000000c0a834723c */ /* 0x080fec0000001834 */
[C---:B------:R-:W-:Y:S06]  /*e2f0*/  HMMA.16816.F32 R56, R184.reuse, R192, R56 ;  /* 0x000000c0b838723c */ /* 0x040fec0000001838 */
[-C--:B------:R-:W-:Y:S06]  /*e300*/  HMMA.16816.F32 R60, R184, R194.reuse, R60 ;  /* 0x000000c2b83c723c */ /* 0x080fec000000183c */
[----:B------:R-:W-:Y:S06]  /*e310*/  HMMA.16816.F32 R64, R168, R194, R64 ;  /* 0x000000c2a840723c */ /* 0x000fec0000001840 */
[-C--:B-----5:R-:W-:Y:S06]  /*e320*/  HMMA.16816.F32 R4, R172, R196.reuse, R4 ;  /* 0x000000c4ac04723c */ /* 0x0a0fec0000001804 */
[C---:B------:R-:W-:Y:S06]  /*e330*/  HMMA.16816.F32 R8, R200.reuse, R196, R8 ;  /* 0x000000c4c808723c */ /* 0x040fec0000001808 */
[-C--:B------:R-:W-:Y:S06]  /*e340*/  HMMA.16816.F32 R12, R200, R198.reuse, R12 ;  /* 0x000000c6c80c723c */ /* 0x080fec000000180c */
[C---:B------:R-:W-:Y:S06]  /*e350*/  HMMA.16816.F32 R16, R172.reuse, R198, R16 ;  /* 0x000000c6ac10723c */ /* 0x040fec0000001810 */
        /* <DEDUP_REMOVED lines=69> */
.L_x_91:
[----:B--2---:R-:W-:Y:S01]  /*e7b0*/  SHFL.BFLY PT, R167, R178, 0x2, 0x1f ;  /* 0x0c401f00b2a77f89 */ /* 0x004fe200000e0000 */
[----:B------:R-:W-:Y:S01]  /*e7c0*/  FMNMX.FTZ R183, R67, R183, !PT ;  /* 0x000000b743b77209 */ /* 0x000fe20007810000 */
[----:B------:R-:W-:Y:S01]  /*e7d0*/  UIADD3 UR19, UR19, -0x1, URZ ;  /* 0xffffffff13137890 */ /* 0x000fe2000fffe03f */
[----:B------:R-:W-:Y:S02]  /*e7e0*/  FMNMX.FTZ R171, R57, R182, !PT ;  /* 0x000000b639ab7209 */ /* 0x000fe40007810000 */
[----:B------:R-:W-:Y:S03]  /*e7f0*/  FMNMX.FTZ R165, R58, R181, !PT ;  /* 0x000000b53aa57209 */ /* 0x000fe60007810000 */
[----:B------:R-:W-:Y:S01]  /*e800*/  SHFL.BFLY PT, R172, R183, 0x2, 0x1f ;  /* 0x0c401f00b7ac7f89 */ /* 0x000fe200000e0000 */
[----:B------:R-:W-:Y:S02]  /*e810*/  FMNMX.FTZ R171, R60, R171, !PT ;  /* 0x000000ab3cab7209 */ /* 0x000fe40007810000 */
[----:B------:R-:W-:Y:S02]  /*e820*/  FMNMX.FTZ R165, R59, R165, !PT ;  /* 0x000000a53ba57209 */ /* 0x000fe40007810000 */
[----:B------:R-:W-:Y:S02]  /*e830*/  FMNMX.FTZ R171, R61, R171, !PT ;  /* 0x000000ab3dab7209 */ /* 0x000fe40007810000 */
[----:B------:R-:W-:Y:S03]  /*e840*/  FMNMX.FTZ R165, R62, R165, !PT ;  /* 0x000000a53ea57209 */ /* 0x000fe60007810000 */
[----:B------:R-:W-:Y:S01]  /*e850*/  SHFL.BFLY PT, R166, R171, 0x2, 0x1f ;  /* 0x0c401f00aba67f89 */ /* 0x000fe200000e0000 */
[----:B------:R-:W-:Y:S07]  /*e860*/  FMNMX.FTZ R165, R63, R165, !PT ;  /* 0x000000a53fa57209 */ /* 0x000fee0007810000 */
[----:B------:R-:W1:Y:S02]  /*e870*/  SHFL.BFLY PT, R169, R165, 0x2, 0x1f ;  /* 0x0c401f00a5a97f89 */ /* 0x000e6400000e0000 */
[----:B-1----:R-:W-:Y:S02]  /*e880*/  FMNMX.FTZ R169, R165, R169, !PT ;  /* 0x000000a9a5a97209 */ /* 0x002fe40007810000 */
[----:B------:R-:W-:Y:S02]  /*e890*/  FMNMX.FTZ R178, R178, R167, !PT ;  /* 0x000000a7b2b27209 */ /* 0x000fe40007810000 */
[----:B------:R-:W-:Y:S02]  /*e8a0*/  FMNMX.FTZ R172, R183, R172, !PT ;  /* 0x000000acb7ac7209 */ /* 0x000fe40007810000 */
[----:B------:R-:W1:Y:S01]  /*e8b0*/  SHFL.BFLY PT, R165, R169, 0x1, 0x1f ;  /* 0x0c201f00a9a57f89 */ /* 0x000e6200000e0000 */
[----:B------:R-:W-:Y:S07]  /*e8c0*/  FMNMX.FTZ R171, R171, R166, !PT ;  /* 0x000000a6abab7209 */ /* 0x000fee0007810000 */
[----:B------:R-:W2:Y:S08]  /*e8d0*/  SHFL.BFLY PT, R168, R178, 0x1, 0x1f ;  /* 0x0c201f00b2a87f89 */ /* 0x000eb000000e0000 */
[----:B------:R-:W3:Y:S08]  /*e8e0*/  SHFL.BFLY PT, R167, R172, 0x1, 0x1f ;  /* 0x0c201f00aca77f89 */ /* 0x000ef000000e0000 */
[----:B------:R-:W4:Y:S01]  /*e8f0*/  SHFL.BFLY PT, R170, R171, 0x1, 0x1f ;  /* 0x0c201f00abaa7f89 */ /* 0x000f2200000e0000 */
[----:B-1----:R-:W-:Y:S02]  /*e900*/  FMNMX.FTZ R165, R169, R165, !PT ;  /* 0x000000a5a9a57209 */ /* 0x002fe40007810000 */
[----:B--2---:R-:W-:Y:S03]  /*e910*/  FMNMX.FTZ R168, R178, R168, !PT ;  /* 0x000000a8b2a87209 */ /* 0x004fe60007810000 */
[C---:B------:R-:W-:Y:S01]  /*e920*/  FADD.FTZ R0, -R165.reuse, R0 ;  /* 0x00000000a5007221 */ /* 0x040fe20000010100 */
[----:B------:R-:W-:Y:S01]  /*e930*/  FMUL.FTZ R193, R165, UR4 ;  /* 0x00000004a5c17c20 */ /* 0x000fe20008410000 */
[----:B------:R-:W-:Y:S01]  /*e940*/  LDSM.16.MT88.4 R176, [R212+0x9000] ;  /* 0x00900000d4b0783b */ /* 0x000fe20000004200 */
[----:B---3--:R-:W-:Y:S01]  /*e950*/  FMNMX.FTZ R167, R172, R167, !PT ;  /* 0x000000a7aca77209 */ /* 0x008fe20007810000 */
[C---:B------:R-:W-:Y:S01]  /*e960*/  FADD.FTZ R166, -R168.reuse, R3 ;  /* 0x00000003a8a67221 */ /* 0x040fe20000010100 */
[C---:B------:R-:W-:Y:S01]  /*e970*/  FMUL.FTZ R196, R168.reuse, UR4 ;  /* 0x00000004a8c47c20 */ /* 0x040fe20008410000 */
[----:B------:R-:W-:Y:S01]  /*e980*/  FSETP.NEU.FTZ.AND P0, PT, R168, -INF , PT ;  /* 0xff800000a800780b */ /* 0x000fe20003f1d000 */
[----:B------:R-:W-:Y:S01]  /*e990*/  FMUL.FTZ R0, R0, UR4 ;  /* 0x0000000400007c20 */ /* 0x000fe20008410000 */
[----:B------:R-:W-:Y:S01]  /*e9a0*/  FMUL.FTZ R166, R166, UR4 ;  /* 0x00000004a6a67c20 */ /* 0x000fe20008410000 */
[C---:B------:R-:W-:Y:S01]  /*e9b0*/  FADD.FTZ R3, -R167.reuse, R164 ;  /* 0x000000a4a7037221 */ /* 0x040fe20000010100 */
[----:B------:R-:W-:Y:S01]  /*e9c0*/  FSEL R196, R196, RZ, P0 ;  /* 0x000000ffc4c47208 */ /* 0x000fe20000000000 */
[C---:B------:R-:W-:Y:S01]  /*e9d0*/  FMUL.FTZ R195, R167.reuse, UR4 ;  /* 0x00000004a7c37c20 */ /* 0x040fe20008410000 */
[----:B------:R4:W1:Y:S01]  /*e9e0*/  MUFU.EX2 R164, R166 ;  /* 0x000000a600a47308 */ /* 0x0008620000000800 */
[----:B------:R-:W-:Y:S01]  /*e9f0*/  FSETP.NEU.FTZ.AND P0, PT, R167, -INF , PT ;  /* 0xff800000a700780b */ /* 0x000fe20003f1d000 */
[----:B------:R-:W2:Y:S01]  /*ea00*/  LDSM.16.MT88.4 R172, [R214+0x9000] ;  /* 0x00900000d6ac783b */ /* 0x000ea20000004200 */
[--C-:B------:R-:W-:Y:S01]  /*ea10*/  FFMA.FTZ R181, R5, UR4, -R196.reuse ;  /* 0x0000000405b57c23 */ /* 0x100fe200080108c4 */
[--C-:B------:R-:W-:Y:S01]  /*ea20*/  FFMA.FTZ R180, R17, UR4, -R196.reuse ;  /* 0x0000000411b47c23 */ /* 0x100fe200080108c4 */
[----:B------:R-:W-:Y:S01]  /*ea30*/  FSEL R195, R195, RZ, P0 ;  /* 0x000000ffc3c37208 */ /* 0x000fe20000000000 */
[----:B------:R-:W-:Y:S01]  /*ea40*/  FMUL.FTZ R3, R3, UR4 ;  /* 0x0000000403037c20 */ /* 0x000fe20008410000 */
[--C-:B------:R-:W-:Y:S03]  /*ea50*/  FFMA.FTZ R205, R36, UR4, -R196.reuse ;  /* 0x0000000424cd7c23 */ /* 0x100fe600080108c4 */
[----:B------:R-:W3:Y:S01]  /*ea60*/  MUFU.EX2 R0, R0 ;  /* 0x0000000000007308 */ /* 0x000ee20000000800 */
[--C-:B------:R-:W-:Y:S01]  /*ea70*/  FFMA.FTZ R206, R37, UR4, -R196.reuse ;  /* 0x0000000425ce7c23 */ /* 0x100fe200080108c4 */
[--C-:B------:R-:W-:Y:S01]  /*ea80*/  FFMA.FTZ R183, R6, UR4, -R195.reuse ;  /* 0x0000000406b77c23 */ /* 0x100fe200080108c3 */
[--C-:B------:R-:W-:Y:S01]  /*ea90*/  FFMA.FTZ R169, R7, UR4, -R195.reuse ;  /* 0x0000000407a97c23 */ /* 0x100fe200080108c3 */
[--C-:B------:R-:W-:Y:S01]  /*eaa0*/  FFMA.FTZ R182, R18, UR4, -R195.reuse ;  /* 0x0000000412b67c23 */ /* 0x100fe200080108c3 */
[--C-:B------:R-:W-:Y:S01]  /*eab0*/  FFMA.FTZ R184, R19, UR4, -R195.reuse ;  /* 0x0000000413b87c23 */ /* 0x100fe200080108c3 */
[--C-:B------:R-:W-:Y:S01]  /*eac0*/  FFMA.FTZ R207, R38, UR4, -R195.reuse ;  /* 0x0000000426cf7c23 */ /* 0x100fe200080108c3 */
[----:B------:R-:W-:Y:S03]  /*ead0*/  FFMA.FTZ R208, R39, UR4, -R195 ;  /* 0x0000000427d07c23 */ /* 0x000fe600080108c3 */
[----:B------:R-:W5:Y:S01]  /*eae0*/  MUFU.EX2 R3, R3 ;  /* 0x0000000300037308 */ /* 0x000f620000000800 */
[----:B----4-:R-:W-:Y:S01]  /*eaf0*/  FMNMX.FTZ R166, R171, R170, !PT ;  /* 0x000000aaaba67209 */ /* 0x010fe20007810000 */
[--C-:B------:R-:W-:Y:S01]  /*eb00*/  FFMA.FTZ R171, R4, UR4, -R196.reuse ;  /* 0x0000000404ab7c23 */ /* 0x100fe200080108c4 */
[----:B------:R-:W-:Y:S01]  /*eb10*/  FFMA.FTZ R170, R16, UR4, -R196 ;  /* 0x0000000410aa7c23 */ /* 0x000fe200080108c4 */
[----:B-1----:R-:W-:Y:S01]  /*eb20*/  FMUL.FTZ R4, R164, R160 ;  /* 0x000000a0a4047220 */ /* 0x002fe20000410000 */
[C---:B------:R-:W-:Y:S01]  /*eb30*/  FSETP.NEU.FTZ.AND P0, PT, R166.reuse, -INF , PT ;  /* 0xff800000a600780b */ /* 0x040fe20003f1d000 */
[C---:B------:R-:W-:Y:S01]  /*eb40*/  FMUL.FTZ R194, R166.reuse, UR4 ;  /* 0x00000004a6c27c20 */ /* 0x040fe20008410000 */
[----:B------:R-:W-:Y:S03]  /*eb50*/  FADD.FTZ R2, -R166, R2 ;  /* 0x00000002a6027221 */ /* 0x000fe60000010100 */
[----:B------:R-:W-:Y:S01]  /*eb60*/  MUFU.EX2 R171, R171 ;  /* 0x000000ab00ab7308 */ /* 0x000fe20000000800 */
[C---:B------:R-:W-:Y:S01]  /*eb70*/  FMUL.FTZ R5, R164.reuse, R161 ;  /* 0x000000a1a4057220 */ /* 0x040fe20000410000 */
[----:B------:R-:W-:Y:S01]  /*eb80*/  FMUL.FTZ R16, R164, R148 ;  /* 0x00000094a4107220 */ /* 0x000fe20000410000 */
[----:B------:R-:W-:Y:S01]  /*eb90*/  FSEL R194, R194, RZ, P0 ;  /* 0x000000ffc2c27208 */ /* 0x000fe20000000000 */
[----:B------:R-:W-:Y:S01]  /*eba0*/  FMUL.FTZ R2, R2, UR4 ;  /* 0x0000000402027c20 */ /* 0x000fe20008410000 */
[----:B------:R-:W-:Y:S01]  /*ebb0*/  FSETP.NEU.FTZ.AND P0, PT, R165, -INF , PT ;  /* 0xff800000a500780b */ /* 0x000fe20003f1d000 */
[C---:B------:R-:W-:Y:S01]  /*ebc0*/  FMUL.FTZ R17, R164.reuse, R149 ;  /* 0x00000095a4117220 */ /* 0x040fe20000410000 */
[----:B------:R-:W-:Y:S01]  /*ebd0*/  FMUL.FTZ R68, R164, R68 ;  /* 0x00000044a4447220 */ /* 0x000fe20000410000 */
[--C-:B------:R-:W-:Y:S01]  /*ebe0*/  FFMA.FTZ R187, R12, UR4, -R194.reuse ;  /* 0x000000040cbb7c23 */ /* 0x100fe200080108c2 */
[----:B------:R-:W-:Y:S01]  /*ebf0*/  FSEL R193, R193, RZ, P0 ;  /* 0x000000ffc1c17208 */ /* 0x000fe20000000000 */
[----:B------:R-:W1:Y:S01]  /*ec00*/  MUFU.EX2 R2, R2 ;  /* 0x0000000200027308 */ /* 0x000e620000000800 */
[--C-:B------:R-:W-:Y:S01]  /*ec10*/  FFMA.FTZ R189, R13, UR4, -R194.reuse ;  /* 0x000000040dbd7c23 */ /* 0x100fe200080108c2 */
[--C-:B------:R-:W-:Y:S01]  /*ec20*/  FFMA.FTZ R188, R8, UR4, -R194.reuse ;  /* 0x0000000408bc7c23 */ /* 0x100fe200080108c2 */
[----:B------:R-:W-:Y:S01]  /*ec30*/  FFMA.FTZ R185, R9, UR4, -R194 ;  /* 0x0000000409b97c23 */ /* 0x000fe200080108c2 */
[--C-:B------:R-:W-:Y:S01]  /*ec40*/  FFMA.FTZ R190, R14, UR4, -R193.reuse ;  /* 0x000000040ebe7c23 */ /* 0x100fe200080108c1 */
[--C-:B------:R-:W-:Y:S01]  /*ec50*/  FFMA.FTZ R192, R15, UR4, -R193.reuse ;  /* 0x000000040fc07c23 */ /* 0x100fe200080108c1 */
[--C-:B------:R-:W-:Y:S01]  /*ec60*/  FFMA.FTZ R191, R10, UR4, -R193.reuse ;  /* 0x000000040abf7c23 */ /* 0x100fe200080108c1 */
[----:B------:R-:W-:Y:S03]  /*ec70*/  FFMA.FTZ R186, R11, UR4, -R193 ;  /* 0x000000040bba7c23 */ /* 0x000fe600080108c1 */
[----:B------:R-:W4:Y:S01]  /*ec80*/  MUFU.EX2 R181, R181 ;  /* 0x000000b500b57308 */ /* 0x000f220000000800 */
[C---:B---3--:R-:W-:Y:S01]  /*ec90*/  FMUL.FTZ R10, R0.reuse, R158 ;  /* 0x0000009e000a7220 */ /* 0x048fe20000410000 */
[C---:B------:R-:W-:Y:S01]  /*eca0*/  FMUL.FTZ R11, R0.reuse, R159 ;  /* 0x0000009f000b7220 */ /* 0x040fe20000410000 */
[C---:B-----5:R-:W-:Y:S01]  /*ecb0*/  FMUL.FTZ R6, R3.reuse, R162 ;  /* 0x000000a203067220 */ /* 0x060fe20000410000 */
[C---:B------:R-:W-:Y:S01]  /*ecc0*/  FMUL.FTZ R7, R3.reuse, R163 ;  /* 0x000000a303077220 */ /* 0x040fe20000410000 */
[C---:B------:R-:W-:Y:S01]  /*ecd0*/  FMUL.FTZ R14, R0.reuse, R154 ;  /* 0x0000009a000e7220 */ /* 0x040fe20000410000 */
[----:B------:R-:W-:Y:S01]  /*ece0*/  FMUL.FTZ R15, R0, R155 ;  /* 0x0000009b000f7220 */ /* 0x000fe20000410000 */
[C---:B------:R-:W-:Y:S03]  /*ecf0*/  FMUL.FTZ R18, R3.reuse, R150 ;  /* 0x0000009603127220 */ /* 0x040fe60000410000 */
[----:B------:R-:W-:Y:S01]  /*ed00*/  MUFU.EX2 R183, R183 ;  /* 0x000000b700b77308 */ /* 0x000fe20000000800 */
[C---:B-1----:R-:W-:Y:S01]  /*ed10*/  FMUL.FTZ R8, R2.reuse, R156 ;  /* 0x0000009c02087220 */ /* 0x042fe20000410000 */
[C---:B------:R-:W-:Y:S01]  /*ed20*/  FMUL.FTZ R9, R2.reuse, R157 ;  /* 0x0000009d02097220 */ /* 0x040fe20000410000 */
[C---:B------:R-:W-:Y:S01]  /*ed30*/  FMUL.FTZ R12, R2.reuse, R152 ;  /* 0x00000098020c7220 */ /* 0x040fe20000410000 */
[----:B------:R-:W-:Y:S01]  /*ed40*/  FMUL.FTZ R13, R2, R153 ;  /* 0x00000099020d7220 */ /* 0x000fe20000410000 */
[----:B------:R-:W-:Y:S01]  /*ed50*/  FMUL.FTZ R19, R3, R151 ;  /* 0x0000009703137220 */ /* 0x000fe20000410000 */
[----:B------:R-:W-:Y:S01]  /*ed60*/  FMUL.FTZ R69, R164, R69 ;  /* 0x00000045a4457220 */ /* 0x000fe20000410000 */
[----:B------:R-:W1:Y:S03]  /*ed70*/  LDSM.16.MT88.4 R148, [R214+0xa000] ;  /* 0x00a00000d694783b */ /* 0x000e660000004200 */
[----:B------:R-:W3:Y:S01]  /*ed80*/  MUFU.EX2 R169, R169 ;  /* 0x000000a900a97308 */ /* 0x000ee20000000800 */
[----:B----4-:R-:W-:Y:S01]  /*ed90*/  F2FP.F16.F32.PACK_AB R156, R181, R171 ;  /* 0x000000abb59c723e */ /* 0x010fe200000000ff */
        /* <DEDUP_REMOVED lines=8> */
[----:B------:R-:W-:Y:S01]  /*ee20*/  FMUL.FTZ R77, R2, R77 ;  /* 0x0000004d024d7220 */ /* 0x000fe20000410000 */
[C---:B------:R-:W-:Y:S01]  /*ee30*/  FMUL.FTZ R78, R0.reuse, R78 ;  /* 0x0000004e004e7220 */ /* 0x040fe20000410000 */
[----:B------:R-:W-:Y:S01]  /*ee40*/  FMUL.FTZ R79, R0, R79 ;  /* 0x0000004f004f7220 */ /* 0x000fe20000410000 */
[----:B------:R-:W4:Y:S01]  /*ee50*/  LDSM.16.MT88.4 R152, [R212+0xa000] ;  /* 0x00a00000d498783b */ /* 0x000f220000004200 */
[--C-:B------:R-:W-:Y:S01]  /*ee60*/  FFMA.FTZ R209, R48, UR4, -R196.reuse ;  /* 0x0000000430d17c23 */ /* 0x100fe200080108c4 */
[----:B------:R-:W-:Y:S03]  /*ee70*/  FFMA.FTZ R210, R49, UR4, -R196 ;  /* 0x0000000431d27c23 */ /* 0x000fe600080108c4 */
[----:B------:R-:W5:Y:S01]  /*ee80*/  MUFU.EX2 R180, R180 ;  /* 0x000000b400b47308 */ /* 0x000f620000000800 */
[----:B---3--:R-:W-:Y:S01]  /*ee90*/  F2FP.F16.F32.PACK_AB R157, R169, R183 ;  /* 0x000000b7a99d723e */ /* 0x008fe200000000ff */
[--C-:B------:R-:W-:Y:S01]  /*eea0*/  FFMA.FTZ R211, R50, UR4, -R195.reuse ;  /* 0x0000000432d37c23 */ /* 0x100fe200080108c3 */
[----:B------:R-:W-:Y:S01]  /*eeb0*/  FFMA.FTZ R239, R51, UR4, -R195 ;  /* 0x0000000433ef7c23 */ /* 0x000fe200080108c3 */
[--C-:B------:R-:W-:Y:S01]  /*eec0*/  FFMA.FTZ R240, R40, UR4, -R194.reuse ;  /* 0x0000000428f07c23 */ /* 0x100fe200080108c2 */
[----:B------:R-:W-:Y:S01]  /*eed0*/  LDSM.16.MT88.4 R36, [R214+0xb400] ;  /* 0x00b40000d624783b */ /* 0x000fe20000004200 */
[----:B------:R-:W-:Y:S01]  /*eee0*/  FFMA.FTZ R241, R41, UR4, -R194 ;  /* 0x0000000429f17c23 */ /* 0x000fe200080108c2 */
[--C-:B------:R-:W-:Y:S03]  /*eef0*/  FFMA.FTZ R242, R42, UR4, -R193.reuse ;  /* 0x000000042af27c23 */ /* 0x100fe600080108c1 */
[----:B------:R-:W-:Y:S01]  /*ef00*/  MUFU.EX2 R182, R182 ;  /* 0x000000b600b67308 */ /* 0x000fe20000000800 */
[----:B------:R-:W-:Y:S01]  /*ef10*/  FFMA.FTZ R243, R43, UR4, -R193 ;  /* 0x000000042bf37c23 */ /* 0x000fe200080108c1 */
[--C-:B------:R-:W-:Y:S01]  /*ef20*/  FFMA.FTZ R248, R52, UR4, -R196.reuse ;  /* 0x0000000434f87c23 */ /* 0x100fe200080108c4 */
[--C-:B------:R-:W-:Y:S01]  /*ef30*/  FFMA.FTZ R249, R53, UR4, -R196.reuse ;  /* 0x0000000435f97c23 */ /* 0x100fe200080108c4 */
[--C-:B------:R-:W-:Y:S01]  /*ef40*/  FFMA.FTZ R250, R54, UR4, -R195.reuse ;  /* 0x0000000436fa7c23 */ /* 0x100fe200080108c3 */
[----:B------:R-:W-:Y:S01]  /*ef50*/  LDSM.16.MT88.4 R48, [R212+0xb400] ;  /* 0x00b40000d430783b */ /* 0x000fe20000004200 */
[--C-:B------:R-:W-:Y:S01]  /*ef60*/  FFMA.FTZ R251, R55, UR4, -R195.reuse ;  /* 0x0000000437fb7c23 */ /* 0x100fe200080108c3 */
[----:B------:R-:W-:Y:S03]  /*ef70*/  FFMA.FTZ R66, R66, UR4, -R195 ;  /* 0x0000000442427c23 */ /* 0x000fe600080108c3 */
[----:B------:R-:W3:Y:S01]  /*ef80*/  MUFU.EX2 R184, R184 ;  /* 0x000000b800b87308 */ /* 0x000ee20000000800 */
[----:B-----5:R-:W-:Y:S01]  /*ef90*/  F2FP.F16.F32.PACK_AB R158, R180, R170 ;  /* 0x000000aab49e723e */ /* 0x020fe200000000ff */
[----:B------:R-:W-:Y:S01]  /*efa0*/  FFMA.FTZ R252, R64, UR4, -R196 ;  /* 0x0000000440fc7c23 */ /* 0x000fe200080108c4 */
[--C-:B------:R-:W-:Y:S01]  /*efb0*/  FFMA.FTZ R56, R56, UR4, -R194.reuse ;  /* 0x0000000438387c23 */ /* 0x100fe200080108c2 */
[--C-:B------:R-:W-:Y:S01]  /*efc0*/  FFMA.FTZ R57, R57, UR4, -R194.reuse ;  /* 0x0000000439397c23 */ /* 0x100fe200080108c2 */
[----:B------:R-:W-:Y:S01]  /*efd0*/  LDSM.16.MT88.4 R40, [R214+0x9800] ;  /* 0x00980000d628783b */ /* 0x000fe20000004200 */
[--C-:B------:R-:W-:Y:S01]  /*efe0*/  FFMA.FTZ R58, R58, UR4, -R193.reuse ;  /* 0x000000043a3a7c23 */ /* 0x100fe200080108c1 */
[--C-:B------:R-:W-:Y:S03]  /*eff0*/  FFMA.FTZ R59, R59, UR4, -R193.reuse ;  /* 0x000000043b3b7c23 */ /* 0x100fe600080108c1 */
[----:B------:R-:W-:Y:S01]  /*f000*/  MUFU.EX2 R188, R188 ;  /* 0x000000bc00bc7308 */ /* 0x000fe20000000800 */
[C---:B------:R-:W-:Y:S01]  /*f010*/  FMUL.FTZ R84, R164.reuse, R84 ;  /* 0x00000054a4547220 */ /* 0x040fe20000410000 */
[----:B------:R-:W-:Y:S01]  /*f020*/  FMUL.FTZ R85, R164, R85 ;  /* 0x00000055a4557220 */ /* 0x000fe20000410000 */
[C---:B------:R-:W-:Y:S01]  /*f030*/  FMUL.FTZ R86, R3.reuse, R86 ;  /* 0x0000005603567220 */ /* 0x040fe20000410000 */
[C---:B------:R-:W-:Y:S01]  /*f040*/  FMUL.FTZ R87, R3.reuse, R87 ;  /* 0x0000005703577220 */ /* 0x040fe20000410000 */
[----:B------:R-:W-:Y:S01]  /*f050*/  LDSM.16.MT88.4 R52, [R214+0xb800] ;  /* 0x00b80000d634783b */ /* 0x000fe20000004200 */
[C---:B------:R-:W-:Y:S01]  /*f060*/  FMUL.FTZ R88, R2.reuse, R88 ;  /* 0x0000005802587220 */ /* 0x040fe20000410000 */
[----:B------:R-:W-:Y:S03]  /*f070*/  FMUL.FTZ R89, R2, R89 ;  /* 0x0000005902597220 */ /* 0x000fe60000410000 */
[----:B------:R-:W5:Y:S01]  /*f080*/  MUFU.EX2 R185, R185 ;  /* 0x000000b900b97308 */ /* 0x000f620000000800 */
[----:B---3--:R-:W-:Y:S01]  /*f090*/  F2FP.F16.F32.PACK_AB R159, R184, R182 ;  /* 0x000000b6b89f723e */ /* 0x008fe200000000ff */
[C---:B------:R-:W-:Y:S01]  /*f0a0*/  FMUL.FTZ R90, R0.reuse, R90 ;  /* 0x0000005a005a7220 */ /* 0x040fe20000410000 */
[----:B------:R-:W-:Y:S01]  /*f0b0*/  FMUL.FTZ R91, R0, R91 ;  /* 0x0000005b005b7220 */ /* 0x000fe20000410000 */
[C---:B------:R-:W-:Y:S01]  /*f0c0*/  FMUL.FTZ R92, R2.reuse, R92 ;  /* 0x0000005c025c7220 */ /* 0x040fe20000410000 */
[----:B------:R-:W-:Y:S01]  /*f0d0*/  FMUL.FTZ R93, R2, R93 ;  /* 0x0000005d025d7220 */ /* 0x000fe20000410000 */
[C---:B------:R-:W-:Y:S01]  /*f0e0*/  FMUL.FTZ R94, R0.reuse, R94 ;  /* 0x0000005e005e7220 */ /* 0x040fe20000410000 */
[----:B------:R-:W-:Y:S01]  /*f0f0*/  FMUL.FTZ R95, R0, R95 ;  /* 0x0000005f005f7220 */ /* 0x000fe20000410000 */
[-C--:B--2---:R-:W-:Y:S02]  /*f100*/  HMMA.16816.F32 R4, R156, R172.reuse, R4 ;  /* 0x000000ac9c04723c */ /* 0x084fe40000001804 */
[----:B------:R-:W-:Y:S03]  /*f110*/  MUFU.EX2 R191, R191 ;  /* 0x000000bf00bf7308 */ /* 0x000fe60000000800 */
[C---:B------:R-:W-:Y:S01]  /*f120*/  FMUL.FTZ R80, R164.reuse, R80 ;  /* 0x00000050a4507220 */ /* 0x040fe20000410000 */
[C---:B------:R-:W-:Y:S01]  /*f130*/  FMUL.FTZ R81, R164.reuse, R81 ;  /* 0x00000051a4517220 */ /* 0x040fe20000410000 */
[C---:B------:R-:W-:Y:S01]  /*f140*/  FMUL.FTZ R82, R3.reuse, R82 ;  /* 0x0000005203527220 */ /* 0x040fe20000410000 */
[----:B------:R-:W-:Y:S04]  /*f150*/  FMUL.FTZ R83, R3, R83 ;  /* 0x0000005303537220 */ /* 0x000fe80000410000 */
[----:B------:R-:W2:Y:S01]  /*f160*/  MUFU.EX2 R186, R186 ;  /* 0x000000ba00ba7308 */ /* 0x000ea20000000800 */
[----:B-----5:R-:W-:Y:S01]  /*f170*/  F2FP.F16.F32.PACK_AB R160, R185, R188 ;  /* 0x000000bcb9a0723e */ /* 0x020fe200000000ff */
[C---:B------:R-:W-:Y:S01]  /*f180*/  FMUL.FTZ R96, R164.reuse, R96 ;  /* 0x00000060a4607220 */ /* 0x040fe20000410000 */
[----:B------:R-:W-:Y:S01]  /*f190*/  FMUL.FTZ R97, R164, R97 ;  /* 0x00000061a4617220 */ /* 0x000fe20000410000 */
[C---:B------:R-:W-:Y:S01]  /*f1a0*/  FMUL.FTZ R98, R3.reuse, R98 ;  /* 0x0000006203627220 */ /* 0x040fe20000410000 */
[C---:B------:R-:W-:Y:S01]  /*f1b0*/  FMUL.FTZ R99, R3.reuse, R99 ;  /* 0x0000006303637220 */ /* 0x040fe20000410000 */
[C---:B------:R-:W-:Y:S04]  /*f1c0*/  FMUL.FTZ R112, R2.reuse, R112 ;  /* 0x0000007002707220 */ /* 0x040fe80000410000 */
[----:B------:R-:W-:Y:S01]  /*f1d0*/  MUFU.EX2 R187, R187 ;  /* 0x000000bb00bb7308 */ /* 0x000fe20000000800 */
[----:B------:R-:W-:Y:S01]  /*f1e0*/  FMUL.FTZ R113, R2, R113 ;  /* 0x0000007102717220 */ /* 0x000fe20000410000 */
[C---:B------:R-:W-:Y:S01]  /*f1f0*/  FMUL.FTZ R114, R0.reuse, R114 ;  /* 0x0000007200727220 */ /* 0x040fe20000410000 */
[----:B------:R-:W-:Y:S01]  /*f200*/  FMUL.FTZ R115, R0, R115 ;  /* 0x0000007300737220 */ /* 0x000fe20000410000 */
[C---:B------:R-:W-:Y:S01]  /*f210*/  FMUL.FTZ R116, R2.reuse, R116 ;  /* 0x0000007402747220 */ /* 0x040fe20000410000 */
[----:B------:R-:W-:Y:S01]  /*f220*/  FMUL.FTZ R117, R2, R117 ;  /* 0x0000007502757220 */ /* 0x000fe20000410000 */
[C---:B------:R-:W-:Y:S01]  /*f230*/  FMUL.FTZ R118, R0.reuse, R118 ;  /* 0x0000007600767220 */ /* 0x040fe20000410000 */
[----:B------:R-:W-:Y:S03]  /*f240*/  FMUL.FTZ R119, R0, R119 ;  /* 0x0000007700777220 */ /* 0x000fe60000410000 */
[----:B------:R-:W3:Y:S01]  /*f250*/  MUFU.EX2 R189, R189 ;  /* 0x000000bd00bd7308 */ /* 0x000ee20000000800 */
[----:B--2---:R-:W-:Y:S01]  /*f260*/  F2FP.F16.F32.PACK_AB R161, R186, R191 ;  /* 0x000000bfbaa1723e */ /* 0x004fe200000000ff */
[C---:B------:R-:W-:Y:S01]  /*f270*/  FMUL.FTZ R120, R164.reuse, R120 ;  /* 0x00000078a4787220 */ /* 0x040fe20000410000 */
[----:B------:R-:W-:Y:S01]  /*f280*/  FMUL.FTZ R121, R164, R121 ;  /* 0x00000079a4797220 */ /* 0x000fe20000410000 */
[C---:B------:R-:W-:Y:S01]  /*f290*/  FMUL.FTZ R122, R3.reuse, R122 ;  /* 0x0000007a037a7220 */ /* 0x040fe20000410000 */
[C---:B------:R-:W-:Y:S01]  /*f2a0*/  FMUL.FTZ R123, R3.reuse, R123 ;  /* 0x0000007b037b7220 */ /* 0x040fe20000410000 */
[C---:B------:R-:W-:Y:S01]  /*f2b0*/  FMUL.FTZ R124, R2.reuse, R124 ;  /* 0x0000007c027c7220 */ /* 0x040fe20000410000 */
[----:B------:R-:W-:Y:S03]  /*f2c0*/  FMUL.FTZ R125, R2, R125 ;  /* 0x0000007d027d7220 */ /* 0x000fe60000410000 */
[----:B------:R-:W-:Y:S01]  /*f2d0*/  MUFU.EX2 R190, R190 ;  /* 0x000000be00be7308 */ /* 0x000fe20000000800 */
[C---:B------:R-:W-:Y:S01]  /*f2e0*/  FMUL.FTZ R126, R0.reuse, R126 ;  /* 0x0000007e007e7220 */ /* 0x040fe20000410000 */
[----:B------:R-:W-:Y:S01]  /*f2f0*/  FMUL.FTZ R127, R0, R127 ;  /* 0x0000007f007f7220 */ /* 0x000fe20000410000 */
[C---:B------:R-:W-:Y:S01]  /*f300*/  FMUL.FTZ R128, R164.reuse, R128 ;  /* 0x00000080a4807220 */ /* 0x040fe20000410000 */
[----:B------:R-:W-:Y:S01]  /*f310*/  FMUL.FTZ R129, R164, R129 ;  /* 0x00000081a4817220 */ /* 0x000fe20000410000 */
[C---:B------:R-:W-:Y:S01]  /*f320*/  FMUL.FTZ R130, R3.reuse, R130 ;  /* 0x0000008203827220 */ /* 0x040fe20000410000 */
[----:B------:R-:W-:Y:S01]  /*f330*/  FMUL.FTZ R131, R3, R131 ;  /* 0x0000008303837220 */ /* 0x000fe20000410000 */
[--C-:B------:R-:W-:Y:S03]  /*f340*/  FFMA.FTZ R244, R44, UR4, -R194.reuse ;  /* 0x000000042cf47c23 */ /* 0x100fe600080108c2 */
[----:B------:R-:W2:Y:S01]  /*f350*/  MUFU.EX2 R192, R192 ;  /* 0x000000c000c07308 */ /* 0x000ea20000000800 */
[----:B---3--:R-:W-:Y:S01]  /*f360*/  F2FP.F16.F32.PACK_AB R162, R189, R187 ;  /* 0x000000bbbda2723e */ /* 0x008fe200000000ff */
[--C-:B------:R-:W-:Y:S01]  /*f370*/  FFMA.FTZ R245, R45, UR4, -R194.reuse ;  /* 0x000000042df57c23 */ /* 0x100fe200080108c2 */
[--C-:B------:R-:W-:Y:S01]  /*f380*/  FFMA.FTZ R246, R46, UR4, -R193.reuse ;  /* 0x000000042ef67c23 */ /* 0x100fe200080108c1 */
[--C-:B------:R-:W-:Y:S01]  /*f390*/  FFMA.FTZ R247, R47, UR4, -R193.reuse ;  /* 0x000000042ff77c23 */ /* 0x100fe200080108c1 */
        /* <DEDUP_REMOVED lines=15> */
[--C-:B------:R-:W-:Y:S01]  /*f490*/  FFMA.FTZ R197, R24, UR4, -R194.reuse ;  /* 0x0000000418c57c23 */ /* 0x100fe200080108c2 */
[C---:B------:R-:W-:Y:S01]  /*f4a0*/  FMUL.FTZ R24, R164.reuse, R136 ;  /* 0x00000088a4187220 */ /* 0x040fe20000410000 */
[----:B------:R-:W-:Y:S01]  /*f4b0*/  FFMA.FTZ R198, R25, UR4, -R194 ;  /* 0x0000000419c67c23 */ /* 0x000fe200080108c2 */
[----:B------:R-:W-:Y:S01]  /*f4c0*/  FMUL.FTZ R25, R164, R137 ;  /* 0x00000089a4197220 */ /* 0x000fe20000410000 */
[C---:B------:R-:W-:Y:S02]  /*f4d0*/  HMMA.16816.F32 R8, R160.reuse, R172, R8 ;  /* 0x000000aca008723c */ /* 0x040fe40000001808 */
[----:B------:R-:W-:Y:S02]  /*f4e0*/  MUFU.EX2 R242, R242 ;  /* 0x000000f200f27308 */ /* 0x000fe40000000800 */
[----:B------:R-:W-:Y:S01]  /*f4f0*/  FFMA.FTZ R199, R26, UR4, -R193 ;  /* 0x000000041ac77c23 */ /* 0x000fe200080108c1 */
[----:B------:R-:W-:Y:S01]  /*f500*/  FMUL.FTZ R26, R3, R138 ;  /* 0x0000008a031a7220 */ /* 0x000fe20000410000 */
[-C--:B------:R-:W-:Y:S06]  /*f510*/  HMMA.16816.F32 R12, R160, R174.reuse, R12 ;  /* 0x000000aea00c723c */ /* 0x080fec000000180c */
[----:B------:R-:W2:Y:S01]  /*f520*/  MUFU.EX2 R243, R243 ;  /* 0x000000f300f37308 */ /* 0x000ea20000000800 */
[----:B---3--:R-:W-:Y:S01]  /*f530*/  F2FP.F16.F32.PACK_AB R44, R241, R240 ;  /* 0x000000f0f12c723e */ /* 0x008fe200000000ff */
[C---:B------:R-:W-:Y:S04]  /*f540*/  HMMA.16816.F32 R16, R156.reuse, R174, R16 ;  /* 0x000000ae9c10723c */ /* 0x040fe80000001810 */
[--C-:B------:R-:W-:Y:S02]  /*f550*/  FFMA.FTZ R172, R20, UR4, -R196.reuse ;  /* 0x0000000414ac7c23 */ /* 0x100fe400080108c4 */
[-C--:B------:R-:W-:Y:S02]  /*f560*/  HMMA.16816.F32 R68, R156, R176.reuse, R68 ;  /* 0x000000b09c44723c */ /* 0x080fe40000001844 */
[----:B------:R-:W-:Y:S03]  /*f570*/  MUFU.EX2 R244, R244 ;  /* 0x000000f400f47308 */ /* 0x000fe60000000800 */
[C---:B------:R-:W-:Y:S01]  /*f580*/  FMUL.FTZ R20, R164.reuse, R144 ;  /* 0x00000090a4147220 */ /* 0x040fe20000410000 */
[C---:B------:R-:W-:Y:S06]  /*f590*/  HMMA.16816.F32 R72, R160.reuse, R176, R72 ;  /* 0x000000b0a048723c */ /* 0x040fec0000001848 */
[----:B------:R-:W3:Y:S01]  /*f5a0*/  MUFU.EX2 R245, R245 ;  /* 0x000000f500f57308 */ /* 0x000ee20000000800 */
[----:B--2---:R-:W-:Y:S01]  /*f5b0*/  F2FP.F16.F32.PACK_AB R45, R243, R242 ;  /* 0x000000f2f32d723e */ /* 0x004fe200000000ff */
        /* <DEDUP_REMOVED lines=14> */
[----:B------:R-:W2:Y:S05]  /*f6a0*/  LDSM.16.MT88.4 R148, [R214+0xb000] ;  /* 0x00b00000d694783b */ /* 0x000eaa0000004200 */
[----:B------:R-:W3:Y:S01]  /*f6b0*/  MUFU.EX2 R173, R173 ;  /* 0x000000ad00ad7308 */ /* 0x000ee20000000800 */
[--C-:B------:R-:W-:Y:S01]  /*f6c0*/  FFMA.FTZ R175, R23, UR4, -R195.reuse ;  /* 0x0000000417af7c23 */ /* 0x100fe200080108c3 */
[----:B------:R-:W-:Y:S03]  /*f6d0*/  FMUL.FTZ R23, R3, R147 ;  /* 0x0000009303177220 */ /* 0x000fe60000410000 */
[----:B-1----:R-:W-:Y:S01]  /*f6e0*/  F2FP.F16.F32.PACK_AB R47, R247, R246 ;  /* 0x000000f6f72f723e */ /* 0x002fe200000000ff */
[--C-:B------:R-:W-:Y:S01]  /*f6f0*/  FFMA.FTZ R176, R32, UR4, -R196.reuse ;  /* 0x0000000420b07c23 */ /* 0x100fe200080108c4 */
[----:B------:R-:W1:Y:S01]  /*f700*/  LDSM.16.MT88.4 R144, [R212+0xb000] ;  /* 0x00b00000d490783b */ /* 0x000e620000004200 */
[C---:B------:R-:W-:Y:S01]  /*f710*/  FMUL.FTZ R32, R164.reuse, R140 ;  /* 0x0000008ca4207220 */ /* 0x040fe20000410000 */
[--C-:B------:R-:W-:Y:S01]  /*f720*/  FFMA.FTZ R177, R33, UR4, -R196.reuse ;  /* 0x0000000421b17c23 */ /* 0x100fe200080108c4 */
[-C--:B----4-:R-:W-:Y:S01]  /*f730*/  HMMA.16816.F32 R20, R156, R152.reuse, R20 ;  /* 0x000000989c14723c */ /* 0x090fe20000001814 */
        /* <DEDUP_REMOVED lines=8> */
[--C-:B------:R-:W-:Y:S02]  /*f7c0*/  FFMA.FTZ R179, R35, UR4, -R195.reuse ;  /* 0x0000000423b37c23 */ /* 0x100fe400080108c3 */
[C---:B------:R-:W-:Y:S02]  /*f7d0*/  HMMA.16816.F32 R108, R156.reuse, R154, R108 ;  /* 0x0000009a9c6c723c */ /* 0x040fe4000000186c */
[----:B------:R-:W-:Y:S03]  /*f7e0*/  MUFU.EX2 R155, R57 ;  /* 0x00000039009b7308 */ /* 0x000fe60000000800 */
[----:B------:R-:W-:Y:S01]  /*f7f0*/  FMUL.FTZ R35, R3, R143 ;  /* 0x0000008f03237220 */ /* 0x000fe20000410000 */
[----:B------:R-:W-:Y:S01]  /*f800*/  FFMA.FTZ R195, R67, UR4, -R195 ;  /* 0x0000000443c37c23 */ /* 0x000fe200080108c3 */
[----:B------:R-:W4:Y:S01]  /*f810*/  LDSM.16.MT88.4 R140, [R214+0x9400] ;  /* 0x00940000d68c783b */ /* 0x000f220000004200 */
[--C-:B------:R-:W-:Y:S04]  /*f820*/  FFMA.FTZ R200, R27, UR4, -R193.reuse ;  /* 0x000000041bc87c23 */ /* 0x100fe800080108c1 */
[----:B------:R-:W-:Y:S01]  /*f830*/  MUFU.EX2 R152, R58 ;  /* 0x0000003a00987308 */ /* 0x000fe20000000800 */
[----:B------:R-:W-:Y:S01]  /*f840*/  FMUL.FTZ R27, R3, R139 ;  /* 0x0000008b031b7220 */ /* 0x000fe20000410000 */
[-C--:B--2---:R-:W-:Y:S03]  /*f850*/  HMMA.16816.F32 R32, R156, R148.reuse, R32 ;  /* 0x000000949c20723c */ /* 0x084fe60000001820 */
[--C-:B------:R-:W-:Y:S01]  /*f860*/  FFMA.FTZ R201, R28, UR4, -R194.reuse ;  /* 0x000000041cc97c23 */ /* 0x100fe200080108c2 */
[C---:B------:R-:W-:Y:S04]  /*f870*/  FMUL.FTZ R28, R2.reuse, R132 ;  /* 0x00000084021c7220 */ /* 0x040fe80000410000 */
[----:B------:R2:W-:Y:S01]  /*f880*/  MUFU.EX2 R154, R59 ;  /* 0x0000003b009a7308 */ /* 0x0005e20000000800 */
[C---:B------:R-:W-:Y:S04]  /*f890*/  HMMA.16816.F32 R112, R160.reuse, R148, R112 ;  /* 0x00000094a070723c */ /* 0x040fe80000001870 */
[----:B---3--:R-:W-:Y:S02]  /*f8a0*/  F2FP.F16.F32.PACK_AB R132, R173, R172 ;  /* 0x000000acad84723e */ /* 0x008fe400000000ff */
[-C--:B------:R-:W-:Y:S03]  /*f8b0*/  HMMA.16816.F32 R116, R160, R150.reuse, R116 ;  /* 0x00000096a074723c */ /* 0x080fe60000001874 */
[----:B------:R-:W3:Y:S02]  /*f8c0*/  MUFU.EX2 R175, R175 ;  /* 0x000000af00af7308 */ /* 0x000ee40000000800 */
[--C-:B------:R-:W-:Y:S01]  /*f8d0*/  FFMA.FTZ R202, R29, UR4, -R194.reuse ;  /* 0x000000041dca7c23 */ /* 0x100fe200080108c2 */
[C---:B------:R-:W-:Y:S01]  /*f8e0*/  HMMA.16816.F32 R120, R156.reuse, R150, R120 ;  /* 0x000000969c78723c */ /* 0x040fe20000001878 */
[----:B------:R-:W5:Y:S06]  /*f8f0*/  LDSM.16.MT88.4 R148, [R212+0x9400] ;  /* 0x00940000d494783b */ /* 0x000f6c0000004200 */
[----:B------:R-:W-:Y:S01]  /*f900*/  MUFU.EX2 R176, R176 ;  /* 0x000000b000b07308 */ /* 0x000fe20000000800 */
[----:B------:R-:W-:Y:S01]  /*f910*/  FMUL.FTZ R29, R2, R133 ;  /* 0x00000085021d7220 */ /* 0x000fe20000410000 */
[-C--:B-1----:R-:W-:Y:S01]  /*f920*/  HMMA.16816.F32 R24, R156, R144.reuse, R24 ;  /* 0x000000909c18723c */ /* 0x082fe20000001818 */
[----:B--2---:R-:W-:Y:S07]  /*f930*/  LDSM.16.MT88.4 R56, [R214+0xac00] ;  /* 0x00ac0000d638783b */ /* 0x004fee0000004200 */
[----:B------:R-:W1:Y:S01]  /*f940*/  MUFU.EX2 R177, R177 ;  /* 0x000000b100b17308 */ /* 0x000e620000000800 */
[C---:B------:R-:W-:Y:S04]  /*f950*/  HMMA.16816.F32 R124, R160.reuse, R144, R124 ;  /* 0x00000090a07c723c */ /* 0x040fe8000000187c */
[--C-:B------:R-:W-:Y:S01]  /*f960*/  FFMA.FTZ R203, R30, UR4, -R193.reuse ;  /* 0x000000041ecb7c23 */ /* 0x100fe200080108c1 */
[----:B------:R-:W-:Y:S04]  /*f970*/  FFMA.FTZ R204, R31, UR4, -R193 ;  /* 0x000000041fcc7c23 */ /* 0x000fe800080108c1 */
[----:B------:R-:W-:Y:S02]  /*f980*/  MUFU.EX2 R178, R178 ;  /* 0x000000b200b27308 */ /* 0x000fe40000000800 */
[C---:B------:R-:W-:Y:S01]  /*f990*/  FMUL.FTZ R30, R0.reuse, R134 ;  /* 0x00000086001e7220 */ /* 0x040fe20000410000 */
[----:B------:R-:W-:Y:S01]  /*f9a0*/  FMUL.FTZ R31, R0, R135 ;  /* 0x00000087001f7220 */ /* 0x000fe20000410000 */
[----:B---3--:R-:W-:Y:S01]  /*f9b0*/  F2FP.F16.F32.PACK_AB R133, R175, R174 ;  /* 0x000000aeaf85723e */ /* 0x008fe200000000ff */
[--C-:B------:R-:W-:Y:S01]  /*f9c0*/  FFMA.FTZ R60, R60, UR4, -R194.reuse ;  /* 0x000000043c3c7c23 */ /* 0x100fe200080108c2 */
[----:B------:R-:W-:Y:S04]  /*f9d0*/  FFMA.FTZ R194, R61, UR4, -R194 ;  /* 0x000000043dc27c23 */ /* 0x000fe800080108c2 */
[----:B------:R-:W2:Y:S01]  /*f9e0*/  MUFU.EX2 R179, R179 ;  /* 0x000000b300b37308 */ /* 0x000ea20000000800 */
[----:B-1----:R-:W-:Y:S01]  /*f9f0*/  F2FP.F16.F32.PACK_AB R134, R177, R176 ;  /* 0x000000b0b186723e */ /* 0x002fe200000000ff */
[----:B------:R-:W-:Y:S01]  /*fa00*/  FFMA.FTZ R171, R164, R238, R171 ;  /* 0x000000eea4ab7223 */ /* 0x000fe200000100ab */
[-C--:B------:R-:W-:Y:S03]  /*fa10*/  HMMA.16816.F32 R28, R160, R146.reuse, R28 ;  /* 0x00000092a01c723c */ /* 0x080fe6000000181c */
[----:B------:R-:W-:Y:S01]  /*fa20*/  MOV R164, R167 ;  /* 0x000000a700a47202 */ /* 0x000fe20000000f00 */
[----:B------:R-:W-:Y:S03]  /*fa30*/  FFMA.FTZ R183, R3, R237, R183 ;  /* 0x000000ed03b77223 */ /* 0x000fe600000100b7 */
[----:B------:R-:W-:Y:S01]  /*fa40*/  MUFU.EX2 R197, R197 ;  /* 0x000000c500c57308 */ /* 0x000fe20000000800 */
[----:B------:R-:W-:Y:S01]  /*fa50*/  HMMA.16816.F32 R128, R156, R146, R128 ;  /* 0x000000929c80723c */ /* 0x000fe20000001880 */
[----:B------:R-:W1:Y:S03]  /*fa60*/  LDSM.16.MT88.4 R144, [R214+0xa400] ;  /* 0x00a40000d690783b */ /* 0x000e660000004200 */
[----:B------:R-:W-:Y:S01]  /*fa70*/  FFMA.FTZ R188, R2, R236, R188 ;  /* 0x000000ec02bc7223 */ /* 0x000fe200000100bc */
[----:B------:R-:W-:Y:S04]  /*fa80*/  FFMA.FTZ R191, R0, R233, R191 ;  /* 0x000000e900bf7223 */ /* 0x000fe800000100bf */
[----:B------:R-:W3:Y:S02]  /*fa90*/  MUFU.EX2 R198, R198 ;  /* 0x000000c600c67308 */ /* 0x000ee40000000800 */
[----:B--2---:R-:W-:Y:S02]  /*faa0*/  F2FP.F16.F32.PACK_AB R135, R179, R178 ;  /* 0x000000b2b387723e */ /* 0x004fe400000000ff */
[----:B------:R-:W-:Y:S01]  /*fab0*/  MOV R0, R165 ;  /* 0x000000a500007202 */ /* 0x000fe20000000f00 */
[----:B------:R-:W-:Y:S01]  /*fac0*/  FADD.FTZ R171, R181, R171 ;  /* 0x000000abb5ab7221 */ /* 0x000fe20000010000 */
[----:B------:R-:W-:Y:S01]  /*fad0*/  FADD.FTZ R183, R169, R183 ;  /* 0x000000b7a9b77221 */ /* 0x000fe20000010000 */
[----:B------:R-:W-:Y:S02]  /*fae0*/  FADD.FTZ R188, R185, R188 ;  /* 0x000000bcb9bc7221 */ /* 0x000fe40000010000 */
[-C--:B----4-:R-:W-:Y:S01]  /*faf0*/  HMMA.16816.F32 R4, R132, R140.reuse, R4 ;  /* 0x0000008c8404723c */ /* 0x090fe20000001804 */
[----:B------:R-:W2:Y:S04]  /*fb00*/  MUFU.EX2 R199, R199 ;  /* 0x000000c700c77308 */ /* 0x000ea80000000800 */
[----:B------:R-:W-:Y:S01]  /*fb10*/  FADD.FTZ R191, R186, R191 ;  /* 0x000000bfbabf7221 */ /* 0x000fe20000010000 */
[----:B------:R-:W-:Y:S01]  /*fb20*/  FADD.FTZ R171, R170, R171 ;  /* 0x000000abaaab7221 */ /* 0x000fe20000010000 */
[----:B------:R-:W-:Y:S01]  /*fb30*/  FADD.FTZ R183, R182, R183 ;  /* 0x000000b7b6b77221 */ /* 0x000fe20000010000 */
[----:B------:R-:W-:Y:S03]  /*fb40*/  FADD.FTZ R188, R187, R188 ;  /* 0x000000bcbbbc7221 */ /* 0x000fe60000010000 */
[----:B------:R-:W4:Y:S01]  /*fb50*/  MUFU.EX2 R200, R200 ;  /* 0x000000c800c87308 */ /* 0x000f220000000800 */
[----:B---3--:R-:W-:Y:S01]  /*fb60*/  F2FP.F16.F32.PACK_AB R136, R198, R197 ;  /* 0x000000c5c688723e */ /* 0x008fe200000000ff */
[----:B------:R-:W-:Y:S01]  /*fb70*/  FADD.FTZ R191, R190, R191 ;  /* 0x000000bfbebf7221 */ /* 0x000fe20000010000 */
[----:B------:R-:W-:Y:S01]  /*fb80*/  MOV R3, R168 ;  /* 0x000000a800037202 */ /* 0x000fe20000000f00 */
[----:B------:R-:W-:Y:S01]  /*fb90*/  FADD.FTZ R171, R180, R171 ;  /* 0x000000abb4ab7221 */ /* 0x000fe20000010000 */
[----:B------:R-:W-:Y:S01]  /*fba0*/  FADD.FTZ R183, R184, R183 ;  /* 0x000000b7b8b77221 */ /* 0x000fe20000010000 */
[----:B------:R-:W-:Y:S04]  /*fbb0*/  FADD.FTZ R188, R189, R188 ;  /* 0x000000bcbdbc7221 */ /* 0x000fe80000010000 */
[----:B------:R-:W3:Y:S01]  /*fbc0*/  MUFU.EX2 R201, R201 ;  /* 0x000000c900c97308 */ /* 0x000ee20000000800 */
[----:B------:R-:W-:Y:S01]  /*fbd0*/  FADD.FTZ R191, R192, R191 ;  /* 0x000000bfc0bf7221 */ /* 0x000fe20000010000 */
[----:B------:R-:W-:Y:S01]  /*fbe0*/  FADD.FTZ R171, R172, R171 ;  /* 0x000000abacab7221 */ /* 0x000fe20000010000 */
[----:B------:R-:W-:Y:S01]  /*fbf0*/  FADD.FTZ R183, R174, R183 ;  /* 0x000000b7aeb77221 */ /* 0x000fe20000010000 */
[----:B------:R-:W-:Y:S01]  /*fc00*/  FADD.FTZ R188, R197, R188 ;  /* 0x000000bcc5bc7221 */ /* 0x000fe20000010000 */
[----:B--2---:R-:W-:Y:S01]  /*fc10*/  FADD.FTZ R191, R199, R191 ;  /* 0x000000bfc7bf7221 */ /* 0x004fe20000010000 */
[----:B------:R-:W-:Y:S01]  /*fc20*/  FADD.FTZ R171, R173, R171 ;  /* 0x000000abadab7221 */ /* 0x000fe20000010000 */
[----:B------:R-:W-:Y:S03]  /*fc30*/  FADD.FTZ R183, R175, R183 ;  /* 0x000000b7afb77221 */ /* 0x000fe60000010000 */
[----:B------:R-:W2:Y:S01]  /*fc40*/  MUFU.EX2 R202, R202 ;  /* 0x000000ca00ca7308 */ /* 0x000ea20000000800 */
[----:B----4-:R-:W-:Y:S01]  /*fc50*/  F2FP.F16.F32.PACK_AB R137, R200, R199 ;  /* 0x000000c7c889723e */ /* 0x010fe200000000ff */
[----:B------:R-:W-:Y:S01]  /*fc60*/  FADD.FTZ R188, R198, R188 ;  /* 0x000000bcc6bc7221 */ /* 0x000fe20000010000 */
[----:B------:R-:W-:Y:S01]  /*fc70*/  MOV R2, R166 ;  /* 0x000000a600027202 */ /* 0x000fe20000000f00 */
[----:B------:R-:W-:Y:S01]  /*fc80*/  FADD.FTZ R191, R200, R191 ;  /* 0x000000bfc8bf7221 */ /* 0x000fe20000010000 */
[----:B------:R-:W-:Y:S01]  /*fc90*/  FADD.FTZ R171, R176, R171 ;  /* 0x000000abb0ab7221 */ /* 0x000fe20000010000 */
[----:B------:R-:W-:Y:S04]  /*fca0*/  FADD.FTZ R183, R178, R183 ;  /* 0x000000b7b2b77221 */ /* 0x000fe80000010000 */
[----:B------:R-:W4:Y:S01]  /*fcb0*/  MUFU.EX2 R203, R203 ;  /* 0x000000cb00cb7308 */ /* 0x000f220000000800 */
[----:B---3--:R-:W-:Y:S01]  /*fcc0*/  FADD.FTZ R188, R201, R188 ;  /* 0x000000bcc9bc7221 */ /* 0x008fe20000010000 */
[----:B------:R-:W-:Y:S01]  /*fcd0*/  FADD.FTZ R171, R177, R171 ;  /* 0x000000abb1ab7221 */ /* 0x000fe20000010000 */
[----:B------:R-:W-:Y:S07]  /*fce0*/  FADD.FTZ R183, R179, R183 ;  /* 0x000000b7b3b77221 */ /* 0x000fee0000010000 */
[----:B------:R-:W3:Y:S01]  /*fcf0*/  MUFU.EX2 R204, R204 ;  /* 0x000000cc00cc7308 */ /* 0x000ee20000000800 */
[C---:B--2---:R-:W-:Y:S01]  /*fd00*/  F2FP.F16.F32.PACK_AB R138, R202.reuse, R201 ;  /* 0x000000c9ca8a723e */ /* 0x044fe200000000ff */
[----:B------:R-:W-:Y:S04]  /*fd10*/  FADD.FTZ R188, R202, R188 ;  /* 0x000000bccabc7221 */ /* 0x000fe80000010000 */
[----:B------:R-:W-:Y:S04]  /*fd20*/  FADD.FTZ R188, R240, R188 ;  /* 0x000000bcf0bc7221 */ /* 0x000fe80000010000 */
[----:B------:R2:W5:Y:S01]  /*fd30*/  MUFU.EX2 R163, R66 ;  /* 0x0000004200a37308 */ /* 0x0005620000000800 */
[----:B----4-:R-:W-:Y:S01]  /*fd40*/  FADD.FTZ R191, R203, R191 ;  /* 0x000000bfcbbf7221 */ /* 0x010fe20000010000 */
[----:B------:R-:W-:Y:S04]  /*fd50*/  FADD.FTZ R188, R241, R188 ;  /* 0x000000bcf1bc7221 */ /* 0x000fe80000010000 */
[----:B------:R-:W-:Y:S04]  /*fd60*/  FADD.FTZ R188, R244, R188 ;  /* 0x000000bcf4bc7221 */ /* 0x000fe80000010000 */
[----:B------:R-:W4:Y:S01]  /*fd70*/  MUFU.EX2 R205, R205 ;  /* 0x000000cd00cd7308 */ /* 0x000f220000000800 */
[C---:B---3--:R-:W-:Y:S01]  /*fd80*/  F2FP.F16.F32.PACK_AB R139, R204.reuse, R203 ;  /* 0x000000cbcc8b723e */ /* 0x048fe200000000ff */
[----:B------:R-:W-:Y:S01]  /*fd90*/  FADD.FTZ R191, R204, R191 ;  /* 0x000000bfccbf7221 */ /* 0x000fe20000010000 */
[----:B------:R-:W-:Y:S03]  /*fda0*/  FADD.FTZ R188, R245, R188 ;  /* 0x000000bcf5bc7221 */ /* 0x000fe60000010000 */
[----:B------:R-:W-:Y:S02]  /*fdb0*/  FADD.FTZ R191, R242, R191 ;  /* 0x000000bff2bf7221 */ /* 0x000fe40000010000 */
[C---:B------:R-:W-:Y:S01]  /*fdc0*/  HMMA.16816.F32 R8, R136.reuse, R140, R8 ;  /* 0x0000008c8808723c */ /* 0x040fe20000001808 */
[----:B--2---:R-:W-:Y:S01]  /*fdd0*/  LDSM.16.MT88.4 R64, [R212+0xac00] ;  /* 0x00ac0000d440783b */ /* 0x004fe20000004200 */
[----:B------:R-:W2:Y:S02]  /*fde0*/  MUFU.EX2 R206, R206 ;  /* 0x000000ce00ce7308 */ /* 0x000ea40000000800 */
[----:B-----5:R-:W-:Y:S01]  /*fdf0*/  MOV R61, R163 ;  /* 0x000000a3003d7202 */ /* 0x020fe20000000f00 */
[----:B------:R-:W-:Y:S01]  /*fe00*/  FADD.FTZ R191, R243, R191 ;  /* 0x000000bff3bf7221 */ /* 0x000fe20000010000 */
[-C--:B------:R-:W-:Y:S06]  /*fe10*/  HMMA.16816.F32 R12, R136, R142.reuse, R12 ;  /* 0x0000008e880c723c */ /* 0x080fec000000180c */
[----:B------:R-:W3:Y:S01]  /*fe20*/  MUFU.EX2 R207, R207 ;  /* 0x000000cf00cf7308 */ /* 0x000ee20000000800 */
[----:B----4-:R-:W-:Y:S01]  /*fe30*/  FADD.FTZ R171, R205, R171 ;  /* 0x000000abcdab7221 */ /* 0x010fe20000010000 */
[C---:B------:R-:W-:Y:S01]  /*fe40*/  HMMA.16816.F32 R16, R132.reuse, R142, R16 ;  /* 0x0000008e8410723c */ /* 0x040fe20000001810 */
[----:B------:R-:W4:Y:S03]  /*fe50*/  LDSM.16.MT88.4 R140, [R212+0xa400] ;  /* 0x00a40000d48c783b */ /* 0x000f260000004200 */
[----:B------:R-:W-:Y:S02]  /*fe60*/  FADD.FTZ R191, R246, R191 ;  /* 0x000000bff6bf7221 */ /* 0x000fe40000010000 */
[-C--:B------:R-:W-:Y:S02]  /*fe70*/  HMMA.16816.F32 R68, R132, R148.reuse, R68 ;  /* 0x000000948444723c */ /* 0x080fe40000001844 */
[----:B------:R-:W5:Y:S03]  /*fe80*/  MUFU.EX2 R208, R208 ;  /* 0x000000d000d07308 */ /* 0x000f660000000800 */
[----:B--2---:R-:W-:Y:S01]  /*fe90*/  FADD.FTZ R171, R206, R171 ;  /* 0x000000abceab7221 */ /* 0x004fe20000010000 */
[C---:B------:R-:W-:Y:S06]  /*fea0*/  HMMA.16816.F32 R72, R136.reuse, R148, R72 ;  /* 0x000000948848723c */ /* 0x040fec0000001848 */
[----:B------:R-:W2:Y:S01]  /*feb0*/  MUFU.EX2 R209, R209 ;  /* 0x000000d100d17308 */ /* 0x000ea20000000800 */
[----:B---3--:R-:W-:Y:S01]  /*fec0*/  FADD.FTZ R183, R207, R183 ;  /* 0x000000b7cfb77221 */ /* 0x008fe20000010000 */
[-C--:B------:R-:W-:Y:S08]  /*fed0*/  HMMA.16816.F32 R76, R136, R150.reuse, R76 ;  /* 0x00000096884c723c */ /* 0x080ff0000000184c */
[----:B------:R-:W3:Y:S01]  /*fee0*/  MUFU.EX2 R210, R210 ;  /* 0x000000d200d27308 */ /* 0x000ee20000000800 */
[C---:B------:R-:W-:Y:S01]  /*fef0*/  HMMA.16816.F32 R80, R132.reuse, R150, R80 ;  /* 0x000000968450723c */ /* 0x040fe20000001850 */
[----:B------:R-:W-:Y:S03]  /*ff00*/  LDSM.16.MT88.4 R148, [R214+0x9c00] ;  /* 0x009c0000d694783b */ /* 0x000fe60000004200 */
[----:B-----5:R-:W-:Y:S02]  /*ff10*/  FADD.FTZ R183, R208, R183 ;  /* 0x000000b7d0b77221 */ /* 0x020fe40000010000 */
[-C--:B-1----:R-:W-:Y:S03]  /*ff20*/  HMMA.16816.F32 R84, R132, R144.reuse, R84 ;  /* 0x000000908454723c */ /* 0x082fe60000001854 */
[----:B------:R-:W1:Y:S02]  /*ff30*/  MUFU.EX2 R211, R211 ;  /* 0x000000d300d37308 */ /* 0x000e640000000800 */
[----:B--2---:R-:W-:Y:S01]  /*ff40*/  FADD.FTZ R171, R209, R171 ;  /* 0x000000abd1ab7221 */ /* 0x004fe20000010000 */
[C---:B------:R-:W-:Y:S07]  /*ff50*/  HMMA.16816.F32 R88, R136.reuse, R144, R88 ;  /* 0x000000908858723c */ /* 0x040fee0000001858 */
[----:B------:R-:W2:Y:S01]  /*ff60*/  MUFU.EX2 R239, R239 ;  /* 0x000000ef00ef7308 */ /* 0x000ea20000000800 */
[----:B---3--:R-:W-:Y:S01]  /*ff70*/  FADD.FTZ R171, R210, R171 ;  /* 0x000000abd2ab7221 */ /* 0x008fe20000010000 */
[-C--:B------:R-:W-:Y:S08]  /*ff80*/  HMMA.16816.F32 R92, R136, R146.reuse, R92 ;  /* 0x00000092885c723c */ /* 0x080ff0000000185c */
[----:B------:R-:W3:Y:S01]  /*ff90*/  MUFU.EX2 R248, R248 ;  /* 0x000000f800f87308 */ /* 0x000ee20000000800 */
[C---:B------:R-:W-:Y:S04]  /*ffa0*/  HMMA.16816.F32 R96, R132.reuse, R146, R96 ;  /* 0x000000928460723c */ /* 0x040fe80000001860 */
[----:B-1----:R-:W-:Y:S02]  /*ffb0*/  FADD.FTZ R183, R211, R183 ;  /* 0x000000b7d3b77221 */ /* 0x002fe40000010000 */
[-C--:B----4-:R-:W-:Y:S03]  /*ffc0*/  HMMA.16816.F32 R20, R132, R140.reuse, R20 ;  /* 0x0000008c8414723c */ /* 0x090fe60000001814 */
[----:B------:R-:W-:Y:S02]  /*ffd0*/  MUFU.EX2 R249, R249 ;  /* 0x000000f900f97308 */ /* 0x000fe40000000800 */
[----:B--2---:R-:W-:Y:S01]  /*ffe0*/  FADD.FTZ R183, R239, R183 ;  /* 0x000000b7efb77221 */ /* 0x004fe20000010000 */
[C---:B------:R-:W-:Y:S07]  /*fff0*/  HMMA.16816.F32 R100, R136.reuse, R140, R100 ;  /* 0x0000008c8864723c */ /* 0x040fee0000001864 */
[----:B------:R-:W1:Y:S01]  /*10000*/  MUFU.EX2 R250, R250 ;  /* 0x000000fa00fa7308 */ /* 0x000e620000000800 */
[----:B------:R-:W-:Y:S01]  /*10010*/  FADD.FTZ R191, R247, R191 ;  /* 0x000000bff7bf7221 */ /* 0x000fe20000010000 */
[-C--:B------:R-:W-:Y:S08]  /*10020*/  HMMA.16816.F32 R104, R136, R142.reuse, R104 ;  /* 0x0000008e8868723c */ /* 0x080ff00000001868 */
[----:B------:R-:W2:Y:S01]  /*10030*/  MUFU.EX2 R251, R251 ;  /* 0x000000fb00fb7308 */ /* 0x000ea20000000800 */
[C---:B------:R-:W-:Y:S01]  /*10040*/  HMMA.16816.F32 R108, R132.reuse, R142, R108 ;  /* 0x0000008e846c723c */ /* 0x040fe2000000186c */
[----:B------:R-:W4:Y:S03]  /*10050*/  LDSM.16.MT88.4 R140, [R212+0x9800] ;  /* 0x00980000d48c783b */ /* 0x000f260000004200 */
[----:B---3--:R-:W-:Y:S02]  /*10060*/  FADD.FTZ R171, R248, R171 ;  /* 0x000000abf8ab7221 */ /* 0x008fe40000010000 */
[-C--:B------:R-:W-:Y:S03]  /*10070*/  HMMA.16816.F32 R32, R132, R36.reuse, R32 ;  /* 0x000000248420723c */ /* 0x080fe60000001820 */
[----:B------:R-:W3:Y:S02]  /*10080*/  MUFU.EX2 R252, R252 ;  /* 0x000000fc00fc7308 */ /* 0x000ee40000000800 */
[----:B-1----:R-:W-:Y:S01]  /*10090*/  FADD.FTZ R183, R250, R183 ;  /* 0x000000b7fab77221 */ /* 0x002fe20000010000 */
[C---:B------:R-:W-:Y:S07]  /*100a0*/  HMMA.16816.F32 R112, R136.reuse, R36, R112 ;  /* 0x000000248870723c */ /* 0x040fee0000001870 */
[----:B------:R-:W-:Y:S01]  /*100b0*/  MUFU.EX2 R196, R196 ;  /* 0x000000c400c47308 */ /* 0x000fe20000000800 */
[----:B------:R-:W-:Y:S01]  /*100c0*/  FADD.FTZ R171, R249, R171 ;  /* 0x000000abf9ab7221 */ /* 0x000fe20000010000 */
[-C--:B------:R-:W-:Y:S03]  /*100d0*/  HMMA.16816.F32 R116, R136, R38.reuse, R116 ;  /* 0x000000268874723c */ /* 0x080fe60000001874 */
[----:B------:R-:W-:Y:S03]  /*100e0*/  F2FP.F16.F32.PACK_AB R36, R206, R205 ;  /* 0x000000cdce24723e */ /* 0x000fe600000000ff */
[C---:B------:R-:W-:Y:S02]  /*100f0*/  HMMA.16816.F32 R120, R132.reuse, R38, R120 ;  /* 0x000000268478723c */ /* 0x040fe40000001878 */
[----:B------:R-:W-:Y:S03]  /*10100*/  MUFU.EX2 R195, R195 ;  /* 0x000000c300c37308 */ /* 0x000fe60000000800 */
[----:B------:R-:W-:Y:S01]  /*10110*/  F2FP.F16.F32.PACK_AB R37, R208, R207 ;  /* 0x000000cfd025723e */ /* 0x000fe200000000ff */
[-C--:B------:R-:W-:Y:S06]  /*10120*/  HMMA.16816.F32 R24, R132, R48.reuse, R24 ;  /* 0x000000308418723c */ /* 0x080fec0000001818 */
[----:B------:R-:W-:Y:S01]  /*10130*/  MUFU.EX2 R60, R60 ;  /* 0x0000003c003c7308 */ /* 0x000fe20000000800 */
[----:B------:R-:W-:Y:S01]  /*10140*/  F2FP.F16.F32.PACK_AB R38, R210, R209 ;  /* 0x000000d1d226723e */ /* 0x000fe200000000ff */
[C---:B------:R-:W-:Y:S04]  /*10150*/  HMMA.16816.F32 R124, R136.reuse, R48, R124 ;  /* 0x00000030887c723c */ /* 0x040fe8000000187c */
[----:B------:R-:W-:Y:S02]  /*10160*/  F2FP.F16.F32.PACK_AB R39, R239, R211 ;  /* 0x000000d3ef27723e */ /* 0x000fe400000000ff */
[-C--:B------:R-:W-:Y:S02]  /*10170*/  HMMA.16816.F32 R28, R136, R50.reuse, R28 ;  /* 0x00000032881c723c */ /* 0x080fe4000000181c */
[----:B------:R-:W1:Y:S03]  /*10180*/  MUFU.EX2 R194, R194 ;  /* 0x000000c200c27308 */ /* 0x000e660000000800 */
[----:B--2---:R-:W-:Y:S01]  /*10190*/  FADD.FTZ R183, R251, R183 ;  /* 0x000000b7fbb77221 */ /* 0x004fe20000010000 */
[----:B------:R-:W-:Y:S01]  /*101a0*/  HMMA.16816.F32 R128, R132, R50, R128 ;  /* 0x000000328480723c */ /* 0x000fe20000001880 */
[----:B------:R-:W2:Y:S04]  /*101b0*/  LDSM.16.MT88.4 R48, [R214+0xa800] ;  /* 0x00a80000d630783b */ /* 0x000ea80000004200 */
[----:B---3--:R-:W-:Y:S01]  /*101c0*/  FADD.FTZ R171, R252, R171 ;  /* 0x000000abfcab7221 */ /* 0x008fe20000010000 */
[-C--:B------:R-:W-:Y:S05]  /*101d0*/  HMMA.16816.F32 R4, R36, R40.reuse, R4 ;  /* 0x000000282404723c */ /* 0x080fea0000001804 */
[----:B------:R-:W-:Y:S01]  /*101e0*/  FADD.FTZ R183, R61, R183 ;  /* 0x000000b73db77221 */ /* 0x000fe20000010000 */
[C---:B------:R-:W-:Y:S05]  /*101f0*/  HMMA.16816.F32 R8, R44.reuse, R40, R8 ;  /* 0x000000282c08723c */ /* 0x040fea0000001808 */
[----:B-1----:R-:W-:Y:S01]  /*10200*/  F2FP.F16.F32.PACK_AB R134, R194, R60 ;  /* 0x0000003cc286723e */ /* 0x002fe200000000ff */
[-C--:B------:R-:W-:Y:S05]  /*10210*/  HMMA.16816.F32 R12, R44, R42.reuse, R12 ;  /* 0x0000002a2c0c723c */ /* 0x080fea000000180c */
[----:B------:R-:W-:Y:S01]  /*10220*/  FADD.FTZ R238, R196, R171 ;  /* 0x000000abc4ee7221 */ /* 0x000fe20000010000 */
[C---:B------:R-:W-:Y:S01]  /*10230*/  HMMA.16816.F32 R16, R36.reuse, R42, R16 ;  /* 0x0000002a2410723c */ /* 0x040fe20000001810 */
[----:B------:R-:W1:Y:S04]  /*10240*/  LDSM.16.MT88.4 R40, [R212+0xa800] ;  /* 0x00a80000d428783b */ /* 0x000e680000004200 */
[----:B------:R-:W-:Y:S01]  /*10250*/  FADD.FTZ R237, R195, R183 ;  /* 0x000000b7c3ed7221 */ /* 0x000fe20000010000 */
[-C--:B----4-:R-:W-:Y:S06]  /*10260*/  HMMA.16816.F32 R68, R36, R140.reuse, R68 ;  /* 0x0000008c2444723c */ /* 0x090fec0000001844 */
[C---:B------:R-:W-:Y:S06]  /*10270*/  HMMA.16816.F32 R72, R44.reuse, R140, R72 ;  /* 0x0000008c2c48723c */ /* 0x040fec0000001848 */
[-C--:B------:R-:W-:Y:S06]  /*10280*/  HMMA.16816.F32 R76, R44, R142.reuse, R76 ;  /* 0x0000008e2c4c723c */ /* 0x080fec000000184c */
[C---:B------:R-:W-:Y:S06]  /*10290*/  HMMA.16816.F32 R80, R36.reuse, R142, R80 ;  /* 0x0000008e2450723c */ /* 0x040fec0000001850 */
[-C--:B--2---:R-:W-:Y:S06]  /*102a0*/  HMMA.16816.F32 R84, R36, R48.reuse, R84 ;  /* 0x000000302454723c */ /* 0x084fec0000001854 */
[C---:B------:R-:W-:Y:S06]  /*102b0*/  HMMA.16816.F32 R88, R44.reuse, R48, R88 ;  /* 0x000000302c58723c */ /* 0x040fec0000001858 */
[-C--:B------:R-:W-:Y:S06]  /*102c0*/  HMMA.16816.F32 R92, R44, R50.reuse, R92 ;  /* 0x000000322c5c723c */ /* 0x080fec000000185c */
[C---:B------:R-:W-:Y:S01]  /*102d0*/  HMMA.16816.F32 R96, R36.reuse, R50, R96 ;  /* 0x000000322460723c */ /* 0x040fe20000001860 */
[----:B------:R-:W2:Y:S05]  /*102e0*/  LDSM.16.MT88.4 R48, [R212+0xb800] ;  /* 0x00b80000d430783b */ /* 0x000eaa0000004200 */
[-C--:B-1----:R-:W-:Y:S06]  /*102f0*/  HMMA.16816.F32 R20, R36, R40.reuse, R20 ;  /* 0x000000282414723c */ /* 0x082fec0000001814 */
[C---:B------:R-:W-:Y:S06]  /*10300*/  HMMA.16816.F32 R100, R44.reuse, R40, R100 ;  /* 0x000000282c64723c */ /* 0x040fec0000001864 */
[-C--:B------:R-:W-:Y:S06]  /*10310*/  HMMA.16816.F32 R104, R44, R42.reuse, R104 ;  /* 0x0000002a2c68723c */ /* 0x080fec0000001868 */
[C---:B------:R-:W-:Y:S01]  /*10320*/  HMMA.16816.F32 R108, R36.reuse, R42, R108 ;  /* 0x0000002a246c723c */ /* 0x040fe2000000186c */
[----:B------:R-:W1:Y:S05]  /*10330*/  LDSM.16.MT88.4 R40, [R212+0x9c00] ;  /* 0x009c0000d428783b */ /* 0x000e6a0000004200 */
[-C--:B------:R-:W-:Y:S06]  /*10340*/  HMMA.16816.F32 R32, R36, R52.reuse, R32 ;  /* 0x000000342420723c */ /* 0x080fec0000001820 */
[C---:B------:R-:W-:Y:S06]  /*10350*/  HMMA.16816.F32 R112, R44.reuse, R52, R112 ;  /* 0x000000342c70723c */ /* 0x040fec0000001870 */
[-C--:B------:R-:W-:Y:S05]  /*10360*/  HMMA.16816.F32 R116, R44, R54.reuse, R116 ;  /* 0x000000362c74723c */ /* 0x080fea0000001874 */
[--C-:B------:R-:W-:Y:S01]  /*10370*/  FFMA.FTZ R52, R62, UR4, -R193.reuse ;  /* 0x000000043e347c23 */ /* 0x100fe200080108c1 */
[C---:B------:R-:W-:Y:S05]  /*10380*/  HMMA.16816.F32 R120, R36.reuse, R54, R120 ;  /* 0x000000362478723c */ /* 0x040fea0000001878 */
[----:B------:R-:W-:Y:S01]  /*10390*/  FFMA.FTZ R193, R63, UR4, -R193 ;  /* 0x000000043fc17c23 */ /* 0x000fe200080108c1 */
[-C--:B--2---:R-:W-:Y:S01]  /*103a0*/  HMMA.16816.F32 R24, R36, R48.reuse, R24 ;  /* 0x000000302418723c */ /* 0x084fe20000001818 */
[----:B------:R-:W2:Y:S04]  /*103b0*/  MUFU.EX2 R52, R52 ;  /* 0x0000003400347308 */ /* 0x000ea80000000800 */
[----:B------:R-:W-:Y:S01]  /*103c0*/  MOV R53, R154 ;  /* 0x0000009a00357202 */ /* 0x000fe20000000f00 */
[C---:B------:R-:W-:Y:S05]  /*103d0*/  HMMA.16816.F32 R124, R44.reuse, R48, R124 ;  /* 0x000000302c7c723c */ /* 0x040fea000000187c */
[----:B------:R-:W3:Y:S01]  /*103e0*/  MUFU.EX2 R193, R193 ;  /* 0x000000c100c17308 */ /* 0x000ee20000000800 */
[----:B------:R-:W-:Y:S01]  /*103f0*/  MOV R62, R155 ;  /* 0x0000009b003e7202 */ /* 0x000fe20000000f00 */
[-C--:B------:R-:W-:Y:S01]  /*10400*/  HMMA.16816.F32 R28, R44, R50.reuse, R28 ;  /* 0x000000322c1c723c */ /* 0x080fe2000000181c */
[----:B------:R-:W4:Y:S03]  /*10410*/  LDSM.16.MT88.4 R44, [R214+0xbc00] ;  /* 0x00bc0000d62c783b */ /* 0x000f260000004200 */
[----:B------:R-:W-:Y:S02]  /*10420*/  MOV R63, R152 ;  /* 0x00000098003f7202 */ /* 0x000fe40000000f00 */
[----:B------:R-:W-:Y:S05]  /*10430*/  HMMA.16816.F32 R128, R36, R50, R128 ;  /* 0x000000322480723c */ /* 0x000fea0000001880 */
[----:B------:R-:W-:Y:S01]  /*10440*/  MOV R55, R153 ;  /* 0x0000009900377202 */ /* 0x000fe20000000f00 */
[----:B------:R-:W-:Y:S01]  /*10450*/  FADD.FTZ R191, R63, R191 ;  /* 0x000000bf3fbf7221 */ /* 0x000fe20000010000 */
[----:B------:R-:W-:Y:S04]  /*10460*/  F2FP.F16.F32.PACK_AB R36, R249, R248 ;  /* 0x000000f8f924723e */ /* 0x000fe800000000ff */
[----:B------:R-:W-:Y:S01]  /*10470*/  F2FP.F16.F32.PACK_AB R37, R251, R250 ;  /* 0x000000fafb25723e */ /* 0x000fe200000000ff */
[----:B------:R-:W-:Y:S01]  /*10480*/  FADD.FTZ R188, R55, R188 ;  /* 0x000000bc37bc7221 */ /* 0x000fe20000010000 */
[----:B------:R-:W-:Y:S01]  /*10490*/  F2FP.F16.F32.PACK_AB R38, R196, R252 ;  /* 0x000000fcc426723e */ /* 0x000fe200000000ff */
[----:B------:R-:W-:Y:S01]  /*104a0*/  FADD.FTZ R191, R53, R191 ;  /* 0x000000bf35bf7221 */ /* 0x000fe20000010000 */
[----:B------:R-:W-:Y:S01]  /*104b0*/  F2FP.F16.F32.PACK_AB R39, R195, R61 ;  /* 0x0000003dc327723e */ /* 0x000fe200000000ff */
[C---:B------:R-:W-:Y:S01]  /*104c0*/  FADD.FTZ R188, R62.reuse, R188 ;  /* 0x000000bc3ebc7221 */ /* 0x040fe20000010000 */
[----:B------:R-:W-:Y:S01]  /*104d0*/  F2FP.F16.F32.PACK_AB R132, R62, R55 ;  /* 0x000000373e84723e */ /* 0x000fe200000000ff */
[----:B--2---:R-:W-:Y:S01]  /*104e0*/  FADD.FTZ R191, R52, R191 ;  /* 0x000000bf34bf7221 */ /* 0x004fe20000010000 */
[----:B------:R-:W-:Y:S01]  /*104f0*/  F2FP.F16.F32.PACK_AB R133, R53, R63 ;  /* 0x0000003f3585723e */ /* 0x000fe200000000ff */
[----:B------:R-:W-:Y:S01]  /*10500*/  FADD.FTZ R188, R60, R188 ;  /* 0x000000bc3cbc7221 */ /* 0x000fe20000010000 */
[C---:B---3--:R-:W-:Y:S01]  /*10510*/  F2FP.F16.F32.PACK_AB R135, R193.reuse, R52 ;  /* 0x00000034c187723e */ /* 0x048fe200000000ff */
[-C--:B------:R-:W-:Y:S01]  /*10520*/  HMMA.16816.F32 R160, R36, R148.reuse, R4 ;  /* 0x0000009424a0723c */ /* 0x080fe20000001804 */
[----:B------:R-:W2:Y:S02]  /*10530*/  LDSM.16.MT88.4 R4, [R212+0xbc00] ;  /* 0x00bc0000d404783b */ /* 0x000ea40000004200 */
[----:B------:R-:W-:Y:S01]  /*10540*/  FADD.FTZ R236, R194, R188 ;  /* 0x000000bcc2ec7221 */ /* 0x000fe20000010000 */
[----:B------:R-:W-:Y:S02]  /*10550*/  FADD.FTZ R233, R193, R191 ;  /* 0x000000bfc1e97221 */ /* 0x000fe40000010000 */
[C---:B------:R-:W-:Y:S06]  /*10560*/  HMMA.16816.F32 R156, R132.reuse, R148, R8 ;  /* 0x00000094849c723c */ /* 0x040fec0000001808 */
[-C--:B------:R-:W-:Y:S06]  /*10570*/  HMMA.16816.F32 R152, R132, R150.reuse, R12 ;  /* 0x000000968498723c */ /* 0x080fec000000180c */
[C---:B------:R-:W-:Y:S06]  /*10580*/  HMMA.16816.F32 R148, R36.reuse, R150, R16 ;  /* 0x000000962494723c */ /* 0x040fec0000001810 */
[-C--:B-1----:R-:W-:Y:S06]  /*10590*/  HMMA.16816.F32 R68, R36, R40.reuse, R68 ;  /* 0x000000282444723c */ /* 0x082fec0000001844 */
        /* <DEDUP_REMOVED lines=15> */
[-C--:B--2---:R-:W-:Y:S06]  /*10690*/  HMMA.16816.F32 R136, R36, R4.reuse, R24 ;  /* 0x000000042488723c */ /* 0x084fec0000001818 */
[C---:B------:R-:W-:Y:S06]  /*106a0*/  HMMA.16816.F32 R124, R132.reuse, R4, R124 ;  /* 0x00000004847c723c */ /* 0x040fec000000187c */
[-C--:B------:R-:W-:Y:S06]  /*106b0*/  HMMA.16816.F32 R132, R132, R6.reuse, R28 ;  /* 0x000000068484723c */ /* 0x080fec000000181c */
[----:B------:R-:W-:Y:S01]  /*106c0*/  HMMA.16816.F32 R128, R36, R6, R128 ;  /* 0x000000062480723c */ /* 0x000fe20000001880 */
[----:B------:R-:W-:Y:S11]  /*106d0*/  @!UPT UIADD3 URZ, URZ, URZ, URZ ;  /* 0x0000003f3f3ff290 */ /* 0x000ff6000fffe03f */
[----:B------:R-:W-:Y:S01]  /*106e0*/  @!UPT UIADD3 URZ, URZ, URZ, URZ ;  /* 0x0000003f3f3ff290 */ /* 0x000fe2000fffe03f */
[----:B------:R-:W-:Y:S11]  /*106f0*/  @P5 BRA `(.L_x_90) ;  /* 0xffffffd000385947 */ /* 0x000ff6000383ffff */
.L_x_89:
[----:B------:R-:W1:Y:S01]  /*10700*/  S2R R0, SR_TID.X ;  /* 0x0000000000007919 */ /* 0x000e620000002100 */
[----:B------:R-:W-:Y:S01]  /*10710*/  SHF.R.S32.HI R16, RZ, 0x2, R230 ;  /* 0x00000002ff107819 */ /* 0x000fe200000114e6 */
[----:B------:R-:W2:Y:S01]  /*10720*/  S2UR UR6, SR_CgaCtaId ;  /* 0x00000000000679c3 */ /* 0x000ea20000008800 */
[----:B------:R-:W-:Y:S01]  /*10730*/  UISETP.NE.AND UP0, UPT, UR15, -0x1, UPT ;  /* 0xffffffff0f00788c */ /* 0x000fe2000bf05270 */
[----:B------:R-:W3:Y:S01]  /*10740*/  SHFL.BFLY PT, R9, R238, 0x2, 0x1f ;  /* 0x0c401f00ee097f89 */ /* 0x000ee200000e0000 */
[----:B------:R-:W-:Y:S01]  /*10750*/  UMOV UR7, 0x400 ;  /* 0x0000040000077882 */ /* 0x000fe20000000000 */
[----:B------:R-:W-:Y:S01]  /*10760*/  VIADD R11, R16, 0x40 ;  /* 0x00000040100b7836 */ /* 0x000fe20000000000 */
[----:B------:R-:W-:Y:S01]  /*10770*/  PLOP3.LUT P6, PT, PT, PT, PT, 0x8, 0x0 ;  /* 0x000000000000781c */ /* 0x000fe20003fce170 */
[----:B------:R-:W4:Y:S01]  /*10780*/  SHFL.BFLY PT, R8, R237, 0x2, 0x1f ;  /* 0x0c401f00ed087f89 */ /* 0x000f2200000e0000 */
[----:B------:R-:W-:Y:S02]  /*10790*/  PLOP3.LUT P0, PT, PT, PT, UP0, 0x80, 0x0 ;  /* 0x000000000000781c */ /* 0x000fe40003f0f008 */
[----:B------:R-:W-:Y:S01]  /*107a0*/  ISETP.GE.AND P1, PT, R11, UR14, PT ;  /* 0x0000000e0b007c0c */ /* 0x000fe2000bf26270 */
[----:B------:R-:W5:Y:S02]  /*107b0*/  SHFL.BFLY PT, R2, R236, 0x2, 0x1f ;  /* 0x0c401f00ec027f89 */ /* 0x000f6400000e0000 */
[----:B------:R-:W-:-:S02]  /*107c0*/  @UP0 ULDC.64 UR4, c[0x0][0x298] ;  /* 0x0000a60000040ab9 */ /* 0x000fc40000000a00 */
[----:B------:R-:W5:Y:S01]  /*107d0*/  SHFL.BFLY PT, R6, R233, 0x2, 0x1f ;  /* 0x0c401f00e9067f89 */ /* 0x000f6200000e0000 */
[----:B------:R-:W-:-:S07]  /*107e0*/  @UP0 UIMAD.WIDE.U32 UR8, UR15, UR4, URZ ;  /* 0x000000040f0802a5 */ /* 0x000fce000f8e003f */
[----:B------:R-:W-:Y:S01]  /*107f0*/  @UP0 UMOV UR4, UR8 ;  /* 0x0000000800040c82 */ /* 0x000fe20008000000 */
[----:B--2---:R-:W-:Y:S01]  /*10800*/  ULEA UR6, UR6, UR7, 0x18 ;  /* 0x0000000706067291 */ /* 0x004fe2000f8ec03f */
[----:B---3--:R-:W-:Y:S01]  /*10810*/  FADD.FTZ R9, R9, R238 ;  /* 0x000000ee09097221 */ /* 0x008fe20000010000 */
[----:B------:R-:W-:Y:S01]  /*10820*/  @UP0 UIMAD UR7, UR15, UR5, UR9 ;  /* 0x000000050f0702a4 */ /* 0x000fe2000f8e0209 */
[----:B-1----:R-:W-:Y:S01]  /*10830*/  SHF.R.S32.HI R5, RZ, 0x1f, R0 ;  /* 0x0000001fff057819 */ /* 0x002fe20000011400 */
[----:B----4-:R-:W-:Y:S02]  /*10840*/  FADD.FTZ R8, R8, R237 ;  /* 0x000000ed08087221 */ /* 0x010fe40000010000 */
[----:B------:R-:W1:Y:S01]  /*10850*/  SHFL.BFLY PT, R10, R9, 0x1, 0x1f ;  /* 0x0c201f00090a7f89 */ /* 0x000e6200000e0000 */
[CC--:B------:R-:W-:Y:S01]  /*10860*/  LEA.HI R3, R5.reuse, R0.reuse, RZ, 0x2 ;  /* 0x0000000005037211 */ /* 0x0c0fe200078f10ff */
[----:B-----5:R-:W-:Y:S02]  /*10870*/  FADD.FTZ R236, R2, R236 ;  /* 0x000000ec02ec7221 */ /* 0x020fe40000010000 */
[----:B------:R-:W2:Y:S01]  /*10880*/  SHFL.BFLY PT, R4, R8, 0x1, 0x1f ;  /* 0x0c201f0008047f89 */ /* 0x000ea200000e0000 */
[----:B------:R-:W-:Y:S01]  /*10890*/  LEA.HI R5, R5, R0, RZ, 0x5 ;  /* 0x0000000005057211 */ /* 0x000fe200078f28ff */
[----:B------:R-:W-:Y:S01]  /*108a0*/  FADD.FTZ R6, R6, R233 ;  /* 0x000000e906067221 */ /* 0x000fe20000010000 */
[----:B------:R-:W-:Y:S01]  /*108b0*/  SHF.R.S32.HI R2, RZ, 0x2, R3 ;  /* 0x00000002ff027819 */ /* 0x000fe20000011403 */
[----:B------:R-:W3:Y:S03]  /*108c0*/  SHFL.BFLY PT, R7, R236, 0x1, 0x1f ;  /* 0x0c201f00ec077f89 */ /* 0x000ee600000e0000 */
[----:B------:R-:W-:Y:S01]  /*108d0*/  SHF.R.S32.HI R12, RZ, 0x1f, R2 ;  /* 0x0000001fff0c7819 */ /* 0x000fe20000011402 */
[----:B------:R-:W4:Y:S03]  /*108e0*/  SHFL.BFLY PT, R14, R6, 0x1, 0x1f ;  /* 0x0c201f00060e7f89 */ /* 0x000f2600000e0000 */
[----:B------:R-:W-:-:S04]  /*108f0*/  LEA.HI R12, R12, R2, RZ, 0x3 ;  /* 0x000000020c0c7211 */ /* 0x000fc800078f18ff */
[----:B------:R-:W-:-:S05]  /*10900*/  LOP3.LUT R12, R12, 0xfffffff8, RZ, 0xc0, !PT ;  /* 0xfffffff80c0c7812 */ /* 0x000fca00078ec0ff */
[----:B------:R-:W-:Y:S02]  /*10910*/  IMAD.IADD R11, R2, 0x1, -R12 ;  /* 0x00000001020b7824 */ /* 0x000fe400078e0a0c */
[----:B-1----:R-:W-:Y:S01]  /*10920*/  FADD.FTZ R9, R9, R10 ;  /* 0x0000000a09097221 */ /* 0x002fe20000010000 */
[----:B------:R-:W-:Y:S01]  /*10930*/  LOP3.LUT R10, R3, 0xfffffffc, RZ, 0xc0, !PT ;  /* 0xfffffffc030a7812 */ /* 0x000fe200078ec0ff */
[----:B--2---:R-:W-:Y:S01]  /*10940*/  FADD.FTZ R8, R8, R4 ;  /* 0x0000000408087221 */ /* 0x004fe20000010000 */
[----:B------:R-:W-:Y:S02]  /*10950*/  LEA.HI R13, R11, R11, RZ, 0x1 ;  /* 0x0000000b0b0d7211 */ /* 0x000fe400078f08ff */
[----:B------:R-:W-:Y:S01]  /*10960*/  SHF.R.S32.HI R4, RZ, 0x5, R5 ;  /* 0x00000005ff047819 */ /* 0x000fe20000011405 */
[----:B------:R-:W-:Y:S01]  /*10970*/  IMAD.IADD R10, R0, 0x1, -R10 ;  /* 0x00000001000a7824 */ /* 0x000fe200078e0a0a */
[----:B------:R-:W-:Y:S01]  /*10980*/  LOP3.LUT R12, R13, 0x3fffffe, RZ, 0xc0, !PT ;  /* 0x03fffffe0d0c7812 */ /* 0x000fe200078ec0ff */
[----:B---3--:R-:W-:Y:S01]  /*10990*/  FADD.FTZ R7, R236, R7 ;  /* 0x00000007ec077221 */ /* 0x008fe20000010000 */
[----:B------:R-:W-:Y:S01]  /*109a0*/  SHF.R.S32.HI R13, RZ, 0x1, R13 ;  /* 0x00000001ff0d7819 */ /* 0x000fe2000001140d */
[----:B------:R-:W-:Y:S01]  /*109b0*/  IMAD R10, R4, 0x100, R10 ;  /* 0x00000100040a7824 */ /* 0x000fe200078e020a */
[----:B------:R-:W-:Y:S01]  /*109c0*/  FSETP.NE.FTZ.AND P5, PT, R9, RZ, PT ;  /* 0x000000ff0900720b */ /* 0x000fe20003fb5000 */
[----:B------:R-:W-:Y:S01]  /*109d0*/  IMAD.IADD R12, R11, 0x1, -R12 ;  /* 0x000000010b0c7824 */ /* 0x000fe200078e0a0c */
[C---:B------:R-:W-:Y:S01]  /*109e0*/  LOP3.LUT R11, R13.reuse, 0x1, RZ, 0xc0, !PT ;  /* 0x000000010d0b7812 */ /* 0x040fe200078ec0ff */
[----:B----4-:R-:W-:Y:S01]  /*109f0*/  FADD.FTZ R6, R6, R14 ;  /* 0x0000000e06067221 */ /* 0x010fe20000010000 */
[----:B------:R-:W-:Y:S01]  /*10a00*/  LOP3.LUT P2, RZ, R13, 0x2, RZ, 0xc0, !PT ;  /* 0x000000020dff7812 */ /* 0x000fe2000784c0ff */
[----:B------:R-:W-:Y:S01]  /*10a10*/  IMAD R10, R12, 0x10, R10 ;  /* 0x000000100c0a7824 */ /* 0x000fe200078e020a */
[----:B------:R-:W-:Y:S01]  /*10a20*/  ISETP.NE.U32.AND P3, PT, R11, 0x1, PT ;  /* 0x000000010b00780c */ /* 0x000fe20003f65070 */
[----:B------:R-:W-:Y:S01]  /*10a30*/  IMAD.SHL.U32 R12, R13, 0x40, RZ ;  /* 0x000000400d0c7824 */ /* 0x000fe200078e00ff */
[----:B------:R-:W-:Y:S01]  /*10a40*/  FSETP.NE.FTZ.AND P4, PT, R8, RZ, PT ;  /* 0x000000ff0800720b */ /* 0x000fe20003f95000 */
[----:B------:R-:W-:-:S02]  /*10a50*/  IMAD.MOV.U32 R13, RZ, RZ, 0x3f800000 ;  /* 0x3f800000ff0d7424 */ /* 0x000fc400078e00ff */
[----:B------:R-:W-:Y:S01]  /*10a60*/  IMAD.MOV.U32 R14, RZ, RZ, 0x3f800000 ;  /* 0x3f800000ff0e7424 */ /* 0x000fe200078e00ff */
[----:B------:R-:W-:-:S03]  /*10a70*/  LOP3.LUT R12, R12, 0xc0, RZ, 0xc0, !PT ;  /* 0x000000c00c0c7812 */ /* 0x000fc600078ec0ff */
[----:B------:R1:W2:Y:S01]  /*10a80*/  @P5 MUFU.RCP R13, R9 ;  /* 0x00000009000d5308 */ /* 0x0002a20000001000 */
[----:B------:R-:W-:-:S05]  /*10a90*/  LEA.HI R12, R12, R12, RZ, 0x1d ;  /* 0x0000000c0c0c7211 */ /* 0x000fca00078fe8ff */
        /* <DEDUP_REMOVED lines=9> */
[----:B------:R-:W-:Y:S01]  /*10b30*/  UIMAD UR5, UR7, UR5, UR6 ;  /* 0x00000005070572a4 */ /* 0x000fe2000f8e0206 */
[----:B------:R-:W-:-:S03]  /*10b40*/  UMOV UR4, UR8 ;  /* 0x0000000800047c82 */ /* 0x000fc60008000000 */
[----:B------:R-:W-:-:S12]  /*10b50*/  UIADD3 UR7, UR9, UR5, URZ ;  /* 0x0000000509077290 */ /* 0x000fd8000fffe03f */
.L_x_93:
        /* <DEDUP_REMOVED lines=24> */
.L_x_94:
        /* <DEDUP_REMOVED lines=34> */
[----:B------:R-:W-:Y:S01]  /*10f00*/  IADD3 R22, R12, R10, RZ ;  /* 0x0000000a0c167210 */ /* 0x000fe20007ffe0ff */
[----:B------:R-:W-:Y:S01]  /*10f10*/  STS [R12+0x200], R162 ;  /* 0x000200a20c007388 */ /* 0x000fe20000000800 */
[----:B------:R-:W-:Y:S01]  /*10f20*/  F2FP.F16.F32.PACK_AB R80, R81, R80 ;  /* 0x000000505150723e */ /* 0x000fe200000000ff */
[----:B--2---:R-:W2:Y:S01]  /*10f30*/  @P2 LDC R15, c[0x0][0x2e4] ;  /* 0x0000b900ff0f2b82 */ /* 0x004ea20000000800 */
[----:B------:R-:W-:Y:S01]  /*10f40*/  FSETP.NE.FTZ.AND P2, PT, R6, RZ, PT ;  /* 0x000000ff0600720b */ /* 0x000fe20003f55000 */
[----:B------:R-:W-:Y:S01]  /*10f50*/  STS [R11], R148 ;  /* 0x000000940b007388 */ /* 0x000fe20000000800 */
[----:B------:R-:W-:Y:S01]  /*10f60*/  F2FP.F16.F32.PACK_AB R82, R83, R82 ;  /* 0x000000525352723e */ /* 0x000fe200000000ff */
[----:B------:R-:W-:Y:S01]  /*10f70*/  FMUL.FTZ R145, R13, R145 ;  /* 0x000000910d917220 */ /* 0x000fe20000410000 */
[----:B------:R-:W-:Y:S01]  /*10f80*/  IADD3 R10, R10, R11, RZ ;  /* 0x0000000b0a0a7210 */ /* 0x000fe20007ffe0ff */
[----:B------:R-:W-:Y:S01]  /*10f90*/  STS [R11+0x200], R150 ;  /* 0x000200960b007388 */ /* 0x000fe20000000800 */
[C---:B------:R-:W-:Y:S01]  /*10fa0*/  FMUL.FTZ R146, R14.reuse, R146 ;  /* 0x000000920e927220 */ /* 0x040fe20000410000 */
        /* <DEDUP_REMOVED lines=19> */
[C---:B------:R-:W-:Y:S01]  /*110e0*/  FMUL.FTZ R108, R13.reuse, R108 ;  /* 0x0000006c0d6c7220 */ /* 0x040fe20000410000 */
[----:B------:R-:W-:Y:S01]  /*110f0*/  FMUL.FTZ R109, R13, R109 ;  /* 0x0000006d0d6d7220 */ /* 0x000fe20000410000 */
[C---:B------:R-:W-:Y:S01]  /*11100*/  FMUL.FTZ R110, R14.reuse, R110 ;  /* 0x0000006e0e6e7220 */ /* 0x040fe20000410000 */
[----:B------:R-:W-:Y:S01]  /*11110*/  FMUL.FTZ R111, R14, R111 ;  /* 0x0000006f0e6f7220 */ /* 0x000fe20000410000 */
        /* <DEDUP_REMOVED lines=9> */
[----:B------:R-:W-:Y:S01]  /*111b0*/  FMUL.FTZ R91, R21, R91 ;  /* 0x0000005b155b7220 */ /* 0x000fe20000410000 */
        /* <DEDUP_REMOVED lines=12> */
[C---:B------:R-:W-:Y:S01]  /*11280*/  FMUL.FTZ R103, R21.reuse, R103 ;  /* 0x0000006715677220 */ /* 0x040fe20000410000 */
[----:B------:R-:W-:Y:S01]  /*11290*/  STS [R11+0x1200], R154 ;  /* 0x0012009a0b007388 */ /* 0x000fe20000000800 */
[----:B------:R-:W-:Y:S01]  /*112a0*/  FMUL.FTZ R102, R21, R102 ;  /* 0x0000006615667220 */ /* 0x000fe20000410000 */
[----:B------:R-:W-:Y:S01]  /*112b0*/  F2FP.F16.F32.PACK_AB R96, R97, R96 ;  /* 0x000000606160723e */ /* 0x000fe200000000ff */
[C---:B------:R-:W-:Y:S01]  /*112c0*/  FMUL.FTZ R104, R20.reuse, R104 ;  /* 0x0000006814687220 */ /* 0x040fe20000410000 */
[----:B------:R-:W-:Y:S01]  /*112d0*/  F2FP.F16.F32.PACK_AB R98, R99, R98 ;  /* 0x000000626362723e */ /* 0x000fe200000000ff */
[----:B------:R-:W-:Y:S01]  /*112e0*/  STS [R22], R68 ;  /* 0x0000004416007388 */ /* 0x000fe20000000800 */
[----:B------:R-:W-:Y:S01]  /*112f0*/  FMUL.FTZ R105, R20, R105 ;  /* 0x0000006914697220 */ /* 0x000fe20000410000 */
[C---:B------:R-:W-:Y:S01]  /*11300*/  FMUL.FTZ R107, R21.reuse, R107 ;  /* 0x0000006b156b7220 */ /* 0x040fe20000410000 */
[----:B------:R-:W-:Y:S01]  /*11310*/  FMUL.FTZ R106, R21, R106 ;  /* 0x0000006a156a7220 */ /* 0x000fe20000410000 */
[----:B------:R-:W-:Y:S01]  /*11320*/  STS [R22+0x200], R70 ;  /* 0x0002004616007388 */ /* 0x000fe20000000800 */
[----:B------:R-:W-:Y:S01]  /*11330*/  F2FP.F16.F32.PACK_AB R88, R89, R88 ;  /* 0x000000585958723e */ /* 0x000fe200000000ff */
[----:B------:R-:W-:Y:S01]  /*11340*/  FMUL.FTZ R140, R13, R140 ;  /* 0x0000008c0d8c7220 */ /* 0x000fe20000410000 */
[----:B------:R-:W-:Y:S01]  /*11350*/  F2FP.F16.F32.PACK_AB R90, R91, R90 ;  /* 0x0000005a5b5a723e */ /* 0x000fe200000000ff */
[----:B------:R-:W-:Y:S01]  /*11360*/  STS [R10], R80 ;  /* 0x000000500a007388 */ /* 0x000fe20000000800 */
[----:B------:R-:W-:Y:S01]  /*11370*/  FMUL.FTZ R141, R13, R141 ;  /* 0x0000008d0d8d7220 */ /* 0x000fe20000410000 */
[C---:B------:R-:W-:Y:S01]  /*11380*/  FMUL.FTZ R142, R14.reuse, R142 ;  /* 0x0000008e0e8e7220 */ /* 0x040fe20000410000 */
[C---:B------:R-:W-:Y:S01]  /*11390*/  FMUL.FTZ R143, R14.reuse, R143 ;  /* 0x0000008f0e8f7220 */ /* 0x040fe20000410000 */
[----:B------:R-:W-:Y:S01]  /*113a0*/  STS [R10+0x200], R82 ;  /* 0x000200520a007388 */ /* 0x000fe20000000800 */
[----:B------:R-:W-:Y:S01]  /*113b0*/  F2FP.F16.F32.PACK_AB R92, R93, R92 ;  /* 0x0000005c5d5c723e */ /* 0x000fe200000000ff */
[----:B------:R-:W-:Y:S01]  /*113c0*/  FMUL.FTZ R120, R13, R120 ;  /* 0x000000780d787220 */ /* 0x000fe20000410000 */
[----:B------:R-:W-:Y:S01]  /*113d0*/  F2FP.F16.F32.PACK_AB R94, R95, R94 ;  /* 0x0000005e5f5e723e */ /* 0x000fe200000000ff */
[----:B------:R-:W-:Y:S01]  /*113e0*/  STS [R22+0x1000], R72 ;  /* 0x0010004816007388 */ /* 0x000fe20000000800 */
[----:B------:R-:W-:Y:S01]  /*113f0*/  FMUL.FTZ R121, R13, R121 ;  /* 0x000000790d797220 */ /* 0x000fe20000410000 */
        /* <DEDUP_REMOVED lines=8> */
[C---:B------:R-:W-:Y:S01]  /*11480*/  FMUL.FTZ R115, R21.reuse, R115 ;  /* 0x0000007315737220 */ /* 0x040fe20000410000 */
[----:B------:R-:W-:Y:S01]  /*11490*/  FMUL.FTZ R114, R21, R114 ;  /* 0x0000007215727220 */ /* 0x000fe20000410000 */
[----:B------:R-:W-:Y:S01]  /*114a0*/  STS [R10+0x1200], R78 ;  /* 0x0012004e0a007388 */ /* 0x000fe20000000800 */
[----:B------:R-:W-:Y:S01]  /*114b0*/  F2FP.F16.F32.PACK_AB R108, R109, R108 ;  /* 0x0000006c6d6c723e */ /* 0x000fe200000000ff */
[C---:B------:R-:W-:Y:S01]  /*114c0*/  FMUL.FTZ R116, R20.reuse, R116 ;  /* 0x0000007414747220 */ /* 0x040fe20000410000 */
[----:B------:R-:W-:Y:S01]  /*114d0*/  F2FP.F16.F32.PACK_AB R110, R111, R110 ;  /* 0x0000006e6f6e723e */ /* 0x000fe200000000ff */
[----:B------:R-:W-:Y:S01]  /*114e0*/  STS [R12+0x2000], R84 ;  /* 0x002000540c007388 */ /* 0x000fe20000000800 */
[----:B------:R-:W-:Y:S01]  /*114f0*/  FMUL.FTZ R117, R20, R117 ;  /* 0x0000007514757220 */ /* 0x000fe20000410000 */
        /* <DEDUP_REMOVED lines=25> */
[C---:B------:R-:W-:Y:S01]  /*11690*/  FMUL.FTZ R127, R21.reuse, R127 ;  /* 0x0000007f157f7220 */ /* 0x040fe20000410000 */
[----:B------:R-:W-:Y:S01]  /*116a0*/  STS [R11+0x3200], R94 ;  /* 0x0032005e0b007388 */ /* 0x000fe20000000800 */
[C---:B------:R-:W-:Y:S01]  /*116b0*/  FMUL.FTZ R126, R21.reuse, R126 ;  /* 0x0000007e157e7220 */ /* 0x040fe20000410000 */
[----:B------:R-:W-:Y:S01]  /*116c0*/  FMUL.FTZ R135, R21, R135 ;  /* 0x0000008715877220 */ /* 0x000fe20000410000 */
[----:B------:R-:W-:Y:S01]  /*116d0*/  F2FP.F16.F32.PACK_AB R120, R121, R120 ;  /* 0x000000787978723e */ /* 0x000fe200000000ff */
[----:B------:R-:W-:Y:S01]  /*116e0*/  STS [R22+0x2000], R144 ;  /* 0x0020009016007388 */ /* 0x000fe20000000800 */
[----:B------:R-:W-:Y:S01]  /*116f0*/  F2FP.F16.F32.PACK_AB R122, R123, R122 ;  /* 0x0000007a7b7a723e */ /* 0x000fe200000000ff */
[----:B------:R-:W-:Y:S01]  /*11700*/  FMUL.FTZ R20, R20, R133 ;  /* 0x0000008514147220 */ /* 0x000fe20000410000 */
[----:B------:R-:W-:Y:S01]  /*11710*/  FMUL.FTZ R21, R21, R134 ;  /* 0x0000008615157220 */ /* 0x000fe20000410000 */
[----:B------:R-:W-:Y:S01]  /*11720*/  STS [R22+0x2200], R146 ;  /* 0x0022009216007388 */ /* 0x000fe20000000800 */
[----:B------:R-:W-:Y:S01]  /*11730*/  F2FP.F16.F32.PACK_AB R112, R113, R112 ;  /* 0x000000707170723e */ /* 0x000fe200000000ff */
[----:B------:R-:W2:Y:S01]  /*11740*/  @!P3 LDC R24, c[0x0][0x270] ;  /* 0x00009c00ff18bb82 */ /* 0x000ea20000000800 */
[----:B------:R-:W-:Y:S01]  /*11750*/  F2FP.F16.F32.PACK_AB R114, R115, R114 ;  /* 0x000000727372723e */ /* 0x000fe200000000ff */
[----:B------:R-:W-:Y:S01]  /*11760*/  STS [R10+0x2000], R108 ;  /* 0x0020006c0a007388 */ /* 0x000fe20000000800 */
[----:B------:R-:W-:Y:S01]  /*11770*/  F2FP.F16.F32.PACK_AB R116, R117, R116 ;  /* 0x000000747574723e */ /* 0x000fe200000000ff */
[----:B------:R-:W4:Y:S01]  /*11780*/  @P5 MUFU.LG2 R26, R9 ;  /* 0x00000009001a5308 */ /* 0x000f220000000c00 */
[----:B------:R-:W-:Y:S01]  /*11790*/  F2FP.F16.F32.PACK_AB R118, R119, R118 ;  /* 0x000000767776723e */ /* 0x000fe200000000ff */
[----:B------:R-:W-:Y:S01]  /*117a0*/  STS [R10+0x2200], R110 ;  /* 0x0022006e0a007388 */ /* 0x000fe20000000800 */
[----:B------:R-:W-:Y:S01]  /*117b0*/  F2FP.F16.F32.PACK_AB R136, R137, R136 ;  /* 0x000000888988723e */ /* 0x000fe200000000ff */
[----:B------:R-:W5:Y:S01]  /*117c0*/  @P3 LDC R25, c[0x0][0x2c0] ;  /* 0x0000b000ff193b82 */ /* 0x000f620000000800 */
[----:B------:R-:W-:Y:S01]  /*117d0*/  F2FP.F16.F32.PACK_AB R138, R139, R138 ;  /* 0x0000008a8b8a723e */ /* 0x000fe200000000ff */
[----:B------:R-:W-:Y:S01]  /*117e0*/  STS [R22+0x3000], R100 ;  /* 0x0030006416007388 */ /* 0x000fe20000000800 */
[----:B------:R-:W-:Y:S01]  /*117f0*/  F2FP.F16.F32.PACK_AB R13, R13, R128 ;  /* 0x000000800d0d723e */ /* 0x000fe200000000ff */
[----:B------:R-:W1:Y:S01]  /*11800*/  @P4 MUFU.LG2 R28, R8 ;  /* 0x00000008001c4308 */ /* 0x000e620000000c00 */
[----:B------:R-:W-:Y:S01]  /*11810*/  F2FP.F16.F32.PACK_AB R14, R14, R130 ;  /* 0x000000820e0e723e */ /* 0x000fe200000000ff */
[----:B------:R-:W-:Y:S01]  /*11820*/  STS [R22+0x3200], R102 ;  /* 0x0032006616007388 */ /* 0x000fe20000000800 */
[----:B------:R-:W-:Y:S01]  /*11830*/  F2FP.F16.F32.PACK_AB R124, R125, R124 ;  /* 0x0000007c7d7c723e */ /* 0x000fe200000000ff */
[----:B------:R-:W3:Y:S01]  /*11840*/  S2UR UR5, SR_CTAID.X ;  /* 0x00000000000579c3 */ /* 0x000ee20000002500 */
[----:B------:R-:W-:Y:S01]  /*11850*/  F2FP.F16.F32.PACK_AB R126, R127, R126 ;  /* 0x0000007e7f7e723e */ /* 0x000fe200000000ff */
[----:B------:R-:W5:Y:S01]  /*11860*/  S2R R23, SR_CTAID.Y ;  /* 0x0000000000177919 */ /* 0x000f620000002600 */
[----:B------:R-:W-:Y:S01]  /*11870*/  F2FP.F16.F32.PACK_AB R20, R20, R132 ;  /* 0x000000841414723e */ /* 0x000fe200000000ff */
[----:B------:R-:W-:Y:S01]  /*11880*/  @P2 MUFU.LG2 R6, R6 ;  /* 0x0000000600062308 */ /* 0x000fe20000000c00 */
[----:B------:R-:W-:Y:S01]  /*11890*/  F2FP.F16.F32.PACK_AB R21, R135, R21 ;  /* 0x000000158715723e */ /* 0x000fe200000000ff */
[----:B------:R-:W-:Y:S01]  /*118a0*/  STS [R10+0x3000], R104 ;  /* 0x003000680a007388 */ /* 0x000fe20000000800 */
[----:B------:R-:W-:Y:S01]  /*118b0*/  @P3 MOV R30, 0x1 ;  /* 0x00000001001e3802 */ /* 0x000fe20000000f00 */
[----:B--2---:R-:W-:Y:S01]  /*118c0*/  @!P3 IMAD R30, R15, R24, RZ ;  /* 0x000000180f1eb224 */ /* 0x004fe200078e02ff */
[----:B------:R-:W2:Y:S01]  /*118d0*/  @P4 LDC R27, c[0x0][0x2e8] ;  /* 0x0000ba00ff1b4b82 */ /* 0x000ea20000000800 */
[----:B------:R-:W-:Y:S01]  /*118e0*/  STS [R10+0x3200], R106 ;  /* 0x0032006a0a007388 */ /* 0x000fe20000000800 */
[----:B------:R-:W-:Y:S01]  /*118f0*/  IADD3 R29, R16, 0x60, RZ ;  /* 0x00000060101d7810 */ /* 0x000fe20007ffe0ff */
[----:B------:R-:W5:Y:S01]  /*11900*/  @P0 MUFU.LG2 R7, R7 ;  /* 0x0000000700070308 */ /* 0x000f620000000c00 */
[----:B------:R-:W-:Y:S01]  /*11910*/  LOP3.LUT R31, R5, 0xffffffe0, RZ, 0xc0, !PT ;  /* 0xffffffe0051f7812 */ /* 0x000fe200078ec0ff */
[----:B------:R-:W-:Y:S01]  /*11920*/  STS [R12+0x4000], R140 ;  /* 0x0040008c0c007388 */ /* 0x000fe20000000800 */
[----:B----4-:R-:W-:Y:S01]  /*11930*/  @P5 FMUL.FTZ R26, R26, 0.69314718246459960938 ;  /* 0x3f3172181a1a5820 */ /* 0x010fe20000410000 */
[----:B------:R-:W-:Y:S01]  /*11940*/  @!P3 MOV R25, 0x1 ;  /* 0x000000010019b802 */ /* 0x000fe20000000f00 */
[----:B------:R-:W4:Y:S01]  /*11950*/  @P5 LDC R24, c[0x0][0x2e8] ;  /* 0x0000ba00ff185b82 */ /* 0x000f220000000800 */
[----:B------:R-:W-:Y:S01]  /*11960*/  STS [R12+0x4200], R142 ;  /* 0x0042008e0c007388 */ /* 0x000fe20000000800 */
[----:B------:R-:W-:Y:S01]  /*11970*/  IADD3 R31, -R31, R0, RZ ;  /* 0x000000001f1f7210 */ /* 0x000fe20007ffe1ff */
[----:B-1----:R-:W-:Y:S01]  /*11980*/  @P4 FMUL.FTZ R28, R28, 0.69314718246459960938 ;  /* 0x3f3172181c1c4820 */ /* 0x002fe20000410000 */
[----:B------:R-:W-:Y:S01]  /*11990*/  MOV R0, 0x7f800000 ;  /* 0x7f80000000007802 */ /* 0x000fe20000000f00 */
[----:B------:R-:W-:Y:S01]  /*119a0*/  STS [R11+0x4000], R120 ;  /* 0x004000780b007388 */ /* 0x000fe20000000800 */
[----:B------:R-:W-:Y:S01]  /*119b0*/  BSSY B0, `(.L_x_95) ;  /* 0x000005b000007945 */ /* 0x000fe20003800000 */
[----:B---3--:R-:W-:-:S02]  /*119c0*/  UIMAD UR6, UR5, -0x80, UR17 ;  /* 0xffffff80050678a4 */ /* 0x008fc4000f8e0211 */
[----:B------:R-:W-:Y:S01]  /*119d0*/  STS [R11+0x4200], R122 ;  /* 0x0042007a0b007388 */ /* 0x000fe20000000800 */
[----:B-----5:R-:W-:-:S03]  /*119e0*/  @P0 FMUL.FTZ R7, R7, 0.69314718246459960938 ;  /* 0x3f31721807070820 */ /* 0x020fc60000410000 */
[----:B------:R-:W-:Y:S04]  /*119f0*/  STS [R12+0x5000], R112 ;  /* 0x005000700c007388 */ /* 0x000fe80000000800 */
[----:B------:R-:W-:Y:S01]  /*11a00*/  STS [R12+0x5200], R114 ;  /* 0x005200720c007388 */ /* 0x000fe20000000800 */
[----:B------:R-:W-:-:S03]  /*11a10*/  IMAD R30, R23, R30, RZ ;  /* 0x0000001e171e7224 */ /* 0x000fc600078e02ff */
[----:B------:R-:W-:Y:S02]  /*11a20*/  STS [R11+0x5000], R116 ;  /* 0x005000740b007388 */ /* 0x000fe40000000800 */
[----:B------:R-:W-:Y:S01]  /*11a30*/  SEL R5, R30, RZ, !P6 ;  /* 0x000000ff1e057207 */ /* 0x000fe20007000000 */
[----:B------:R-:W-:Y:S01]  /*11a40*/  IMAD R30, R25, UR5, RZ ;  /* 0x00000005191e7c24 */ /* 0x000fe2000f8e02ff */
[----:B------:R-:W-:Y:S01]  /*11a50*/  STS [R11+0x5200], R118 ;  /* 0x005200760b007388 */ /* 0x000fe20000000800 */
[----:B------:R-:W-:Y:S01]  /*11a60*/  ISETP.GE.AND P6, PT, R29, UR14, PT ;  /* 0x0000000e1d007c0c */ /* 0x000fe2000bfc6270 */
[----:B----4-:R-:W-:Y:S01]  /*11a70*/  @P5 FFMA.FTZ R0, R168, R24, R26 ;  /* 0x00000018a8005223 */ /* 0x010fe2000001001a */
[----:B------:R-:W1:Y:S01]  /*11a80*/  @P0 LDC R29, c[0x0][0x2e8] ;  /* 0x0000ba00ff1d0b82 */ /* 0x000e620000000800 */
[----:B------:R-:W-:Y:S01]  /*11a90*/  STS [R22+0x4000], R136 ;  /* 0x0040008816007388 */ /* 0x000fe20000000800 */
[----:B------:R-:W-:Y:S02]  /*11aa0*/  SHF.L.U32 R30, R30, 0x7, RZ ;  /* 0x000000071e1e7819 */ /* 0x000fe400000006ff */
[----:B------:R-:W-:Y:S01]  /*11ab0*/  MOV R24, 0x7f800000 ;  /* 0x7f80000000187802 */ /* 0x000fe20000000f00 */
[----:B------:R-:W-:Y:S01]  /*11ac0*/  STS [R22+0x4200], R138 ;  /* 0x0042008a16007388 */ /* 0x000fe20000000800 */
[----:B------:R-:W-:-:S03]  /*11ad0*/  MOV R26, 0x7f800000 ;  /* 0x7f800000001a7802 */ /* 0x000fc60000000f00 */
[----:B------:R3:W-:Y:S04]  /*11ae0*/  STS [R10+0x4000], R13 ;  /* 0x0040000d0a007388 */ /* 0x0007e80000000800 */
[----:B------:R4:W-:Y:S04]  /*11af0*/  STS [R10+0x4200], R14 ;  /* 0x0042000e0a007388 */ /* 0x0009e80000000800 */
[----:B------:R1:W-:Y:S04]  /*11b00*/  STS [R22+0x5000], R124 ;  /* 0x0050007c16007388 */ /* 0x0003e80000000800 */
[----:B------:R1:W-:Y:S02]  /*11b10*/  STS [R22+0x5200], R126 ;  /* 0x0052007e16007388 */ /* 0x0003e40000000800 */
[----:B-1----:R-:W-:-:S02]  /*11b20*/  @P0 FFMA.FTZ R24, R166, R29, R7 ;  /* 0x0000001da6180223 */ /* 0x002fc40000010007 */
[----:B------:R1:W-:Y:S04]  /*11b30*/  STS [R10+0x5000], R20 ;  /* 0x005000140a007388 */ /* 0x0003e80000000800 */
[----:B------:R1:W-:Y:S01]  /*11b40*/  STS [R10+0x5200], R21 ;  /* 0x005200150a007388 */ /* 0x0003e20000000800 */
[----:B------:R-:W-:Y:S08]  /*11b50*/  BAR.SYNC.DEFER_BLOCKING 0x0 ;  /* 0x0000000000007b1d */ /* 0x000ff00000010000 */
[----:B---3--:R-:W3:Y:S01]  /*11b60*/  @P3 LDC.64 R12, c[0x0][0x2c0] ;  /* 0x0000b000ff0c3b82 */ /* 0x008ee20000000a00 */
[----:B----4-:R-:W4:Y:S01]  /*11b70*/  S2R R14, SR_CTAID.Z ;  /* 0x00000000000e7919 */ /* 0x010f220000002700 */
[----:B------:R1:W1:Y:S04]  /*11b80*/  LDS.128 R20, [R222+0x1800] ;  /* 0x00180000de147984 */ /* 0x0002680000000c00 */
[----:B------:R1:W1:Y:S01]  /*11b90*/  LDS.128 R8, [R222+0x3800] ;  /* 0x00380000de087984 */ /* 0x0002620000000c00 */
[----:B---3--:R-:W-:Y:S01]  /*11ba0*/  @P3 IMAD R12, R13, R12, RZ ;  /* 0x0000000c0d0c3224 */ /* 0x008fe200078e02ff */
[----:B------:R-:W-:Y:S01]  /*11bb0*/  @!P3 MOV R12, R15 ;  /* 0x0000000f000cb202 */ /* 0x000fe20000000f00 */
[----:B------:R-:W3:Y:S01]  /*11bc0*/  @P2 LDC R13, c[0x0][0x2e8] ;  /* 0x0000ba00ff0d2b82 */ /* 0x000ee20000000800 */
[----:B------:R-:W-:-:S02]  /*11bd0*/  LOP3.LUT P3, RZ, R31, 0x3, RZ, 0xc0, !PT ;  /* 0x000000031fff7812 */ /* 0x000fc4000786c0ff */
[----:B------:R-:W-:Y:S01]  /*11be0*/  MOV R15, 0x7f800000 ;  /* 0x7f800000000f7802 */ /* 0x000fe20000000f00 */
[----:B--2---:R-:W-:Y:S01]  /*11bf0*/  @P4 FFMA.FTZ R15, R167, R27, R28 ;  /* 0x0000001ba70f4223 */ /* 0x004fe2000001001c */
[----:B----4-:R-:W-:Y:S02]  /*11c00*/  IMAD R5, R14, R12, R5 ;  /* 0x0000000c0e057224 */ /* 0x010fe400078e0205 */
[----:B------:R-:W-:Y:S01]  /*11c10*/  @P2 FMUL.FTZ R12, R6, 0.69314718246459960938 ;  /* 0x3f317218060c2820 */ /* 0x000fe20000410000 */
[----:B------:R-:W-:Y:S02]  /*11c20*/  SHF.R.S32.HI R6, RZ, 0x1f, R30 ;  /* 0x0000001fff067819 */ /* 0x000fe4000001141e */
[--C-:B------:R-:W-:Y:S02]  /*11c30*/  IADD3 R18, P5, P4, R30, R18, R5.reuse ;  /* 0x000000121e127210 */ /* 0x100fe40007cbe005 */
[----:B------:R-:W-:-:S04]  /*11c40*/  SHF.R.S32.HI R5, RZ, 0x1f, R5 ;  /* 0x0000001fff057819 */ /* 0x000fc80000011405 */
[----:B------:R-:W-:Y:S01]  /*11c50*/  IADD3.X R19, R6, R19, R5, P5, P4 ;  /* 0x0000001306137210 */ /* 0x000fe20002fe8405 */
[----:B---3--:R-:W-:Y:S01]  /*11c60*/  @P2 FFMA.FTZ R26, R165, R13, R12 ;  /* 0x0000000da51a2223 */ /* 0x008fe2000001000c */
[----:B-1----:R-:W-:Y:S06]  /*11c70*/  @P3 BRA `(.L_x_96) ;  /* 0x0000000000b83947 */ /* 0x002fec0003800000 */
[----:B------:R-:W-:Y:S02]  /*11c80*/  LEA.HI R5, R231, R232, RZ, 0x5 ;  /* 0x000000e8e7057211 */ /* 0x000fe400078f28ff */
[----:B------:R-:W-:Y:S02]  /*11c90*/  SHF.R.S32.HI R6, RZ, 0x1f, R4 ;  /* 0x0000001fff067819 */ /* 0x000fe40000011404 */
[----:B------:R-:W-:Y:S02]  /*11ca0*/  LOP3.LUT R5, R5, 0xffffffe0, RZ, 0xc0, !PT ;  /* 0xffffffe005057812 */ /* 0x000fe400078ec0ff */
[----:B------:R-:W-:-:S03]  /*11cb0*/  LEA.HI R7, R6, R4, RZ, 0x2 ;  /* 0x0000000406077211 */ /* 0x000fc600078f10ff */
[----:B------:R-:W-:Y:S01]  /*11cc0*/  IMAD.IADD R5, R232, 0x1, -R5 ;  /* 0x00000001e8057824 */ /* 0x000fe200078e0a05 */
[----:B------:R-:W-:-:S04]  /*11cd0*/  LOP3.LUT R7, R7, 0xffffffc, RZ, 0xc0, !PT ;  /* 0x0ffffffc07077812 */ /* 0x000fc800078ec0ff */
[----:B------:R-:W-:Y:S01]  /*11ce0*/  SHF.R.S32.HI R6, RZ, 0x1f, R5 ;  /* 0x0000001fff067819 */ /* 0x000fe20000011405 */
[----:B------:R-:W-:-:S03]  /*11cf0*/  IMAD.IADD R7, R4, 0x1, -R7 ;  /* 0x0000000104077824 */ /* 0x000fc600078e0a07 */
[----:B------:R-:W-:-:S04]  /*11d00*/  LEA.HI R6, R6, R5, RZ, 0x2 ;  /* 0x0000000506067211 */ /* 0x000fc800078f10ff */
[----:B------:R-:W-:-:S05]  /*11d10*/  SHF.R.S32.HI R6, RZ, 0x2, R6 ;  /* 0x00000002ff067819 */ /* 0x000fca0000011406 */
        /* <DEDUP_REMOVED lines=10> */
[-C--:B------:R-:W-:Y:S02]  /*11dc0*/  @!P4 IMAD R29, R29, R25.reuse, RZ ;  /* 0x000000191d1dc224 */ /* 0x080fe400078e02ff */
[----:B------:R-:W-:Y:S01]  /*11dd0*/  @!P5 IADD3 R31, P0, R30, R18, RZ ;  /* 0x000000121e1fd210 */ /* 0x000fe20007f1e0ff */
        /* <DEDUP_REMOVED lines=24> */
.L_x_96:
[----:B------:R-:W-:Y:S05]  /*11f60*/  BSYNC B0 ;  /* 0x0000000000007941 */ /* 0x000fea0003800000 */
.L_x_95:
[----:B----4-:R-:W-:Y:S01]  /*11f70*/  SHF.R.S32.HI R4, RZ, 0x1f, R14 ;  /* 0x0000001fff047819 */ /* 0x010fe2000001140e */
[----:B------:R-:W-:Y:S01]  /*11f80*/  IMAD.U32 R24, RZ, RZ, UR16 ;  /* 0x00000010ff187e24 */ /* 0x000fe2000f8e00ff */
[----:B------:R-:W-:Y:S01]  /*11f90*/  SHF.R.S32.HI R0, RZ, 0x1f, R229 ;  /* 0x0000001fff007819 */ /* 0x000fe200000114e5 */
[----:B------:R-:W-:Y:S01]  /*11fa0*/  BSSY B0, `(.L_x_97) ;  /* 0x0000021000007945 */ /* 0x000fe20003800000 */
[----:B------:R-:W-:Y:S01]  /*11fb0*/  IADD3 R6, P2, R229, UR4, RZ ;  /* 0x00000004e5067c10 */ /* 0x000fe2000ff5e0ff */
[----:B------:R-:W-:Y:S01]  /*11fc0*/  ULDC.64 UR4, c[0x0][0x2a0] ;  /* 0x0000a80000047ab9 */ /* 0x000fe20000000a00 */
[----:B------:R-:W-:Y:S01]  /*11fd0*/  LEA.HI.SX32 R3, R3, 0x20, 0x1e ;  /* 0x0000002003037811 */ /* 0x000fe200078ff2ff */
[----:B------:R-:W-:Y:S01]  /*11fe0*/  IMAD R4, R4, UR4, RZ ;  /* 0x0000000404047c24 */ /* 0x000fe2000f8e02ff */
[----:B------:R-:W-:Y:S02]  /*11ff0*/  IADD3.X R7, R0, UR7, RZ, P2, !PT ;  /* 0x0000000700077c10 */ /* 0x000fe400097fe4ff */
[----:B------:R-:W-:Y:S01]  /*12000*/  SHF.R.S32.HI R17, RZ, 0x1f, R16 ;  /* 0x0000001fff117819 */ /* 0x000fe20000011410 */
[----:B------:R-:W-:Y:S01]  /*12010*/  IMAD R28, R14, UR5, R4 ;  /* 0x000000050e1c7c24 */ /* 0x000fe2000f8e0204 */
[----:B------:R-:W-:-:S02]  /*12020*/  ISETP.GE.AND P0, PT, R2, UR6, PT ;  /* 0x0000000602007c0c */ /* 0x000fc4000bf06270 */
[----:B------:R-:W-:Y:S01]  /*12030*/  ISETP.GE.AND P2, PT, R3, UR6, PT ;  /* 0x0000000603007c0c */ /* 0x000fe2000bf46270 */
[----:B------:R-:W-:Y:S02]  /*12040*/  IMAD.WIDE.U32 R2, R14, UR4, R6 ;  /* 0x000000040e027c25 */ /* 0x000fe4000f8e0006 */
[----:B------:R1:W2:Y:S02]  /*12050*/  LDS.128 R12, [R222+0x2000] ;  /* 0x00200000de0c7984 */ /* 0x0002a40000000c00 */
[----:B------:R-:W-:Y:S02]  /*12060*/  IMAD.WIDE R24, R24, 0x80, R16 ;  /* 0x0000008018187825 */ /* 0x000fe400078e0210 */
[----:B------:R1:W3:Y:S02]  /*12070*/  LDS.128 R16, [R222] ;  /* 0x00000000de107984 */ /* 0x0002e40000000c00 */
[----:B------:R-:W-:Y:S02]  /*12080*/  IMAD.IADD R29, R3, 0x1, R28 ;  /* 0x00000001031d7824 */ /* 0x000fe400078e021c */
[----:B------:R1:W4:Y:S01]  /*12090*/  LDS.128 R4, [R222+0x4000] ;  /* 0x00400000de047984 */ /* 0x0003220000000c00 */
[----:B------:R-:W-:Y:S05]  /*120a0*/  @P0 BRA `(.L_x_98) ;  /* 0x0000000000400947 */ /* 0x000fea0003800000 */
[----:B------:R-:W-:Y:S01]  /*120b0*/  ULDC.64 UR4, c[0x0][0x298] ;  /* 0x0000a60000047ab9 */ /* 0x000fe20000000a00 */
[----:B------:R-:W-:Y:S01]  /*120c0*/  IMAD.MOV.U32 R28, RZ, RZ, R2 ;  /* 0x000000ffff1c7224 */ /* 0x000fe200078e0002 */
[----:B------:R-:W-:Y:S01]  /*120d0*/  ULDC UR7, c[0x0][0x2d0] ;  /* 0x0000b40000077ab9 */ /* 0x000fe20000000800 */
[----:B------:R-:W-:Y:S01]  /*120e0*/  IMAD R0, R25, UR4, RZ ;  /* 0x0000000419007c24 */ /* 0x000fe2000f8e02ff */
[----:B------:R-:W-:Y:S01]  /*120f0*/  ISETP.GE.AND P5, PT, R229, UR7, PT ;  /* 0x00000007e5007c0c */ /* 0x000fe2000bfa6270 */
[----:B------:R-:W-:Y:S01]  /*12100*/  IMAD.WIDE.U32 R26, R24, UR4, R28 ;  /* 0x00000004181a7c25 */ /* 0x000fe2000f8e001c */
[----:B------:R-:W-:Y:S02]  /*12110*/  ISETP.GE.AND P4, PT, R228, UR7, PT ;  /* 0x00000007e4007c0c */ /* 0x000fe4000bf86270 */
[----:B------:R-:W-:Y:S01]  /*12120*/  ISETP.GE.AND P3, PT, R223, UR7, PT ;  /* 0x00000007df007c0c */ /* 0x000fe2000bf66270 */
[----:B------:R-:W-:Y:S01]  /*12130*/  IMAD R0, R24, UR5, R0 ;  /* 0x0000000518007c24 */ /* 0x000fe2000f8e0200 */
[----:B------:R-:W-:-:S02]  /*12140*/  ULDC.64 UR4, c[0x0][0x280] ;  /* 0x0000a00000047ab9 */ /* 0x000fc40000000a00 */
[----:B------:R-:W-:Y:S01]  /*12150*/  LEA R30, P0, R26, UR4, 0x1 ;  /* 0x000000041a1e7c11 */ /* 0x000fe2000f8008ff */
[----:B------:R-:W-:-:S05]  /*12160*/  IMAD.IADD R0, R27, 0x1, R0 ;  /* 0x000000011b007824 */ /* 0x000fca00078e0200 */
[----:B------:R-:W-:-:S05]  /*12170*/  LEA.HI.X R31, R26, UR5, R0, 0x1, P0 ;  /* 0x000000051a1f7c11 */ /* 0x000fca00080f0c00 */
[----:B---3--:R3:W-:Y:S04]  /*12180*/  @!P5 STG.E.128 desc[UR22][R30.64], R16 ;  /* 0x000000101e00d986 */ /* 0x0087e8000c101d16 */
[----:B--2---:R3:W-:Y:S04]  /*12190*/  @!P4 STG.E.128 desc[UR22][R30.64+0x40], R12 ;  /* 0x0000400c1e00c986 */ /* 0x0047e8000c101d16 */
[----:B----4-:R3:W-:Y:S02]  /*121a0*/  @!P3 STG.E.128 desc[UR22][R30.64+0x80], R4 ;  /* 0x000080041e00b986 */ /* 0x0107e4000c101d16 */
.L_x_98:
[----:B------:R-:W-:Y:S05]  /*121b0*/  BSYNC B0 ;  /* 0x0000000000007941 */ /* 0x000fea0003800000 */
.L_x_97:
[----:B---3--:R3:W1:Y:S01]  /*121c0*/  LDS.128 R16, [R222+0x800] ;  /* 0x00080000de107984 */ /* 0x0086620000000c00 */
[----:B------:R-:W-:Y:S03]  /*121d0*/  BSSY B0, `(.L_x_99) ;  /* 0x0000017000007945 */ /* 0x000fe60003800000 */
[----:B--2---:R3:W2:Y:S04]  /*121e0*/  LDS.128 R12, [R222+0x2800] ;  /* 0x00280000de0c7984 */ /* 0x0046a80000000c00 */
[----:B----4-:R3:W4:Y:S01]  /*121f0*/  LDS.128 R4, [R222+0x4800] ;  /* 0x00480000de047984 */ /* 0x0107220000000c00 */
[----:B------:R-:W-:Y:S05]  /*12200*/  @P2 BRA `(.L_x_100) ;  /* 0x00000000004c2947 */ /* 0x000fea0003800000 */
[----:B------:R-:W-:Y:S01]  /*12210*/  IADD3 R26, P0, R24, 0x20, RZ ;  /* 0x00000020181a7810 */ /* 0x000fe20007f1e0ff */
[----:B------:R-:W-:Y:S01]  /*12220*/  ULDC.64 UR4, c[0x0][0x298] ;  /* 0x0000a60000047ab9 */ /* 0x000fe20000000a00 */
[----:B------:R-:W-:Y:S01]  /*12230*/  MOV R31, R29 ;  /* 0x0000001d001f7202 */ /* 0x000fe20000000f00 */
[----:B------:R-:W-:Y:S01]  /*12240*/  IMAD.MOV.U32 R30, RZ, RZ, R2 ;  /* 0x000000ffff1e7224 */ /* 0x000fe200078e0002 */
[----:B------:R-:W-:Y:S01]  /*12250*/  ULDC UR6, c[0x0][0x2d0] ;  /* 0x0000b40000067ab9 */ /* 0x000fe20000000800 */
[----:B------:R-:W-:Y:S01]  /*12260*/  IMAD.X R0, RZ, RZ, R25, P0 ;  /* 0x000000ffff007224 */ /* 0x000fe200000e0619 */
[----:B------:R-:W-:Y:S01]  /*12270*/  ISETP.GE.AND P3, PT, R229, UR6, PT ;  /* 0x00000006e5007c0c */ /* 0x000fe2000bf66270 */
[----:B------:R-:W-:Y:S01]  /*12280*/  IMAD.WIDE.U32 R30, R26, UR4, R30 ;  /* 0x000000041a1e7c25 */ /* 0x000fe2000f8e001e */
[----:B------:R-:W-:Y:S02]  /*12290*/  ISETP.GE.AND P2, PT, R228, UR6, PT ;  /* 0x00000006e4007c0c */ /* 0x000fe4000bf46270 */
[----:B------:R-:W-:Y:S01]  /*122a0*/  ISETP.GE.AND P0, PT, R223, UR6, PT ;  /* 0x00000006df007c0c */ /* 0x000fe2000bf06270 */
[----:B------:R-:W-:-:S04]  /*122b0*/  IMAD R0, R0, UR4, RZ ;  /* 0x0000000400007c24 */ /* 0x000fc8000f8e02ff */
[----:B------:R-:W-:Y:S01]  /*122c0*/  IMAD R0, R26, UR5, R0 ;  /* 0x000000051a007c24 */ /* 0x000fe2000f8e0200 */
[----:B------:R-:W-:Y:S02]  /*122d0*/  ULDC.64 UR4, c[0x0][0x280] ;  /* 0x0000a00000047ab9 */ /* 0x000fe40000000a00 */
[----:B------:R-:W-:Y:S01]  /*122e0*/  LEA R26, P4, R30, UR4, 0x1 ;  /* 0x000000041e1a7c11 */ /* 0x000fe2000f8808ff */
[----:B------:R-:W-:-:S05]  /*122f0*/  IMAD.IADD R0, R31, 0x1, R0 ;  /* 0x000000011f007824 */ /* 0x000fca00078e0200 */
[----:B------:R-:W-:-:S05]  /*12300*/  LEA.HI.X R27, R30, UR5, R0, 0x1, P4 ;  /* 0x000000051e1b7c11 */ /* 0x000fca000a0f0c00 */
[----:B-1----:R1:W-:Y:S04]  /*12310*/  @!P3 STG.E.128 desc[UR22][R26.64], R16 ;  /* 0x000000101a00b986 */ /* 0x0023e8000c101d16 */
[----:B--2---:R1:W-:Y:S04]  /*12320*/  @!P2 STG.E.128 desc[UR22][R26.64+0x40], R12 ;  /* 0x0000400c1a00a986 */ /* 0x0043e8000c101d16 */
[----:B----4-:R1:W-:Y:S02]  /*12330*/  @!P0 STG.E.128 desc[UR22][R26.64+0x80], R4 ;  /* 0x000080041a008986 */ /* 0x0103e4000c101d16 */
.L_x_100:
[----:B------:R-:W-:Y:S05]  /*12340*/  BSYNC B0 ;  /* 0x0000000000007941 */ /* 0x000fea0003800000 */
.L_x_99:
[----:B-1----:R1:W1:Y:S01]  /*12350*/  LDS.128 R16, [R222+0x1000] ;  /* 0x00100000de107984 */ /* 0x0022620000000c00 */
[----:B------:R-:W-:Y:S03]  /*12360*/  BSSY B0, `(.L_x_101) ;  /* 0x0000017000007945 */ /* 0x000fe60003800000 */
[----:B--2---:R2:W1:Y:S04]  /*12370*/  LDS.128 R12, [R222+0x3000] ;  /* 0x00300000de0c7984 */ /* 0x0044680000000c00 */
        /* <DEDUP_REMOVED lines=19> */
[----:B------:R1:W-:Y:S04]  /*124b0*/  @!P1 STG.E.128 desc[UR22][R26.64+0x40], R12 ;  /* 0x0000400c1a009986 */ /* 0x0003e8000c101d16 */
[----:B----4-:R1:W-:Y:S02]  /*124c0*/  @!P0 STG.E.128 desc[UR22][R26.64+0x80], R4 ;  /* 0x000080041a008986 */ /* 0x0103e4000c101d16 */
.L_x_102:
[----:B------:R-:W-:Y:S05]  /*124d0*/  BSYNC B0 ;  /* 0x0000000000007941 */ /* 0x000fea0003800000 */
.L_x_101:
[----:B-1--4-:R1:W4:Y:S01]  /*124e0*/  LDS.128 R4, [R222+0x5800] ;  /* 0x00580000de047984 */ /* 0x0123220000000c00 */
[----:B------:R-:W-:Y:S05]  /*124f0*/  @P6 EXIT ;  /* 0x000000000000694d */ /* 0x000fea0003800000 */
[----:B------:R-:W-:Y:S01]  /*12500*/  IADD3 R0, P0, R24, 0x60, RZ ;  /* 0x0000006018007810 */ /* 0x000fe20007f1e0ff */
[----:B------:R-:W-:Y:S01]  /*12510*/  ULDC.64 UR4, c[0x0][0x298] ;  /* 0x0000a60000047ab9 */ /* 0x000fe20000000a00 */
[----:B------:R-:W-:Y:S01]  /*12520*/  IMAD.MOV.U32 R3, RZ, RZ, R29 ;  /* 0x000000ffff037224 */ /* 0x000fe200078e001d */
[----:B------:R-:W-:Y:S02]  /*12530*/  ULDC UR6, c[0x0][0x2d0] ;  /* 0x0000b40000067ab9 */ /* 0x000fe40000000800 */
        /* <DEDUP_REMOVED lines=11> */
[----:B------:R1:W-:Y:S04]  /*125f0*/  @!P2 STG.E.128 desc[UR22][R12.64], R20 ;  /* 0x000000140c00a986 */ /* 0x0003e8000c101d16 */
[----:B------:R1:W-:Y:S01]  /*12600*/  @!P1 STG.E.128 desc[UR22][R12.64+0x40], R8 ;  /* 0x000040080c009986 */ /* 0x0003e2000c101d16 */
[----:B------:R-:W-:Y:S05]  /*12610*/  @P0 EXIT ;  /* 0x000000000000094d */ /* 0x000fea0003800000 */
[----:B----4-:R-:W-:Y:S01]  /*12620*/  STG.E.128 desc[UR22][R12.64+0x80], R4 ;  /* 0x000080040c007986 */ /* 0x010fe2000c101d16 */
[----:B------:R-:W-:Y:S05]  /*12630*/  EXIT ;  /* 0x000000000000794d */ /* 0x000fea0003800000 */
.L_x_59:
[----:B------:R-:W-:Y:S01]  /*12640*/  UISETP.NE.AND UP4, UPT, UR15, -0x1, UPT ;  /* 0xffffffff0f00788c */ /* 0x000fe2000bf85270 */
[----:B------:R-:W-:Y:S01]  /*12650*/  SHF.R.S32.HI R16, RZ, 0x1f, R124 ;  /* 0x0000001fff107819 */ /* 0x000fe2000001147c */
[----:B------:R-:W-:Y:S01]  /*12660*/  ULDC.U8 UR8, c[0x0][0x3d9] ;  /* 0x0000f64000087ab9 */ /* 0x000fe20000000000 */
[----:B------:R-:W-:Y:S01]  /*12670*/  ULDC.U8 UR10, c[0x0][0x3d8] ;  /* 0x0000f600000a7ab9 */ /* 0x000fe20000000000 */
[----:B------:R-:W-:Y:S01]  /*12680*/  UISETP.NE.AND UP2, UPT, UR8, URZ, UPT ;  /* 0x0000003f0800728c */ /* 0x000fe2000bf45270 */
[----:B------:R-:W-:Y:S01]  /*12690*/  LEA.HI R16, R16, R124, RZ, 0x2 ;  /* 0x0000007c10107211 */ /* 0x000fe200078f10ff */
[----:B------:R-:W-:Y:S01]  /*126a0*/  UISETP.NE.AND UP3, UPT, UR10, URZ, UPT ;  /* 0x0000003f0a00728c */ /* 0x000fe2000bf65270 */
[----:B------:R-:W-:Y:S01]  /*126b0*/  IMAD.U32 R14, RZ, RZ, UR16 ;  /* 0x00000010ff0e7e24 */ /* 0x000fe2000f8e00ff */
[----:B------:R-:W-:Y:S01]  /*126c0*/  UISETP.NE.AND UP0, UPT, UR10, URZ, !UP2 ;  /* 0x0000003f0a00728c */ /* 0x000fe2000d705270 */
[----:B------:R-:W-:Y:S01]  /*126d0*/  LOP3.LUT R6, R16, 0xfffffffc, RZ, 0xc0, !PT ;  /* 0xfffffffc10067812 */ /* 0x000fe200078ec0ff */
[----:B------:R-:W-:Y:S01]  /*126e0*/  UISETP.NE.OR UP3, UPT, UR8, URZ, !UP3 ;  /* 0x0000003f0800728c */ /* 0x000fe2000df65670 */
[----:B------:R-:W-:Y:S01]  /*126f0*/  SHF.R.S32.HI R16, RZ, 0x2, R16 ;  /* 0x00000002ff107819 */ /* 0x000fe20000011410 */
[----:B------:R-:W-:Y:S01]  /*12700*/  @!UP4 USHF.R.S32.HI UR9, URZ, 0x1f, UR11 ;  /* 0x0000001f3f09c899 */ /* 0x000fe2000801140b */
[----:B------:R-:W-:Y:S01]  /*12710*/  BSSY B0, `(.L_x_103) ;  /* 0x000004c000007945 */ /* 0x000fe20003800000 */
[----:B------:R-:W-:Y:S01]  /*12720*/  @UP4 ULDC.64 UR6, c[0x0][0x298] ;  /* 0x0000a60000064ab9 */ /* 0x000fe20000000a00 */
[----:B------:R-:W-:Y:S01]  /*12730*/  @!UP4 ULDC.64 UR4, c[0x0][0x290] ;  /* 0x0000a4000004cab9 */ /* 0x000fe20000000a00 */
[----:B------:R-:W-:Y:S01]  /*12740*/  @UP4 UIMAD.WIDE.U32 UR12, UR15, UR6, URZ ;  /* 0x000000060f0c42a5 */ /* 0x000fe2000f8e003f */
[----:B------:R-:W-:Y:S01]  /*12750*/  IMAD.IADD R6, R124, 0x1, -R6 ;  /* 0x000000017c067824 */ /* 0x000fe200078e0a06 */
[----:B------:R-:W-:Y:S01]  /*12760*/  @!UP4 UIMAD UR6, UR9, UR4, URZ ;  /* 0x000000040906c2a4 */ /* 0x000fe2000f8e023f */
[--C-:B------:R-:W-:Y:S01]  /*12770*/  SHF.R.S32.HI R17, RZ, 0x1f, R16.reuse ;  /* 0x0000001fff117819 */ /* 0x100fe20000011410 */
[----:B------:R-:W-:Y:S01]  /*12780*/  @!UP4 UIMAD.WIDE.U32 UR18, UR11, UR4, URZ ;  /* 0x000000040b12c2a5 */ /* 0x000fe2000f8e003f */
[----:B------:R-:W-:Y:S01]  /*12790*/  VIADD R0, R16, 0x60 ;  /* 0x0000006010007836 */ /* 0x000fe20000000000 */
[----:B------:R-:W-:Y:S01]  /*127a0*/  @!UP4 UIMAD UR6, UR11, UR5, UR6 ;  /* 0x000000050b06c2a4 */ /* 0x000fe2000f8e0206 */
[C---:B------:R-:W-:Y:S01]  /*127b0*/  ISETP.NE.AND P3, PT, R6.reuse, RZ, PT ;  /* 0x000000ff0600720c */ /* 0x040fe20003f65270 */
[----:B------:R-:W-:Y:S01]  /*127c0*/  @UP4 UIMAD UR7, UR15, UR7, UR13 ;  /* 0x000000070f0742a4 */ /* 0x000fe2000f8e020d */
[----:B------:R-:W-:Y:S01]  /*127d0*/  IMAD.SHL.U32 R6, R6, 0x8, RZ ;  /* 0x0000000806067824 */ /* 0x000fe200078e00ff */
[----:B------:R-:W-:Y:S01]  /*127e0*/  @UP2 ULDC.64 UR4, c[0x0][0x2c0] ;  /* 0x0000b00000042ab9 */ /* 0x000fe20000000a00 */
[----:B------:R-:W-:Y:S01]  /*127f0*/  USHF.R.S32.HI UR9, URZ, 0x1f, UR25 ;  /* 0x0000001f3f097899 */ /* 0x000fe20008011419 */
[----:B------:R-:W-:Y:S01]  /*12800*/  IMAD.WIDE R14, R14, 0x80, R16 ;  /* 0x000000800e0e7825 */ /* 0x000fe200078e0210 */
[----:B------:R-:W-:Y:S01]  /*12810*/  @UP2 UIMAD UR13, UR5, UR4, URZ ;  /* 0x00000004050d22a4 */ /* 0x000fe2000f8e023f */
[C---:B------:R-:W-:Y:S01]  /*12820*/  IADD3 R4, R6.reuse, 0x40, RZ ;  /* 0x0000004006047810 */ /* 0x040fe20007ffe0ff */
[----:B------:R-:W-:Y:S01]  /*12830*/  UISETP.NE.OR UP1, UPT, UR15, -0x1, UP3 ;  /* 0xffffffff0f00788c */ /* 0x000fe20009f25670 */
[----:B------:R-:W-:Y:S01]  /*12840*/  VIADD R5, R6, 0x20 ;  /* 0x0000002006057836 */ /* 0x000fe20000000000 */
[----:B------:R-:W-:Y:S01]  /*12850*/  ULDC.64 UR4, c[0x0][0x2a0] ;  /* 0x0000a80000047ab9 */ /* 0x000fe20000000a00 */
[----:B------:R-:W-:Y:S01]  /*12860*/  @!UP2 ULDC UR8, c[0x0][0x2c4] ;  /* 0x0000b1000008aab9 */ /* 0x000fe20000000800 */
[----:B------:R-:W-:Y:S01]  /*12870*/  UIMAD UR9, UR9, UR4, URZ ;  /* 0x00000004090972a4 */ /* 0x000fe2000f8e023f */
[----:B------:R-:W-:Y:S01]  /*12880*/  IMAD.U32 R10, RZ, RZ, UR4 ;  /* 0x00000004ff0a7e24 */ /* 0x000fe2000f8e00ff */
[----:B------:R-:W-:Y:S01]  /*12890*/  @UP0 ULDC UR8, c[0x0][0x2e4] ;  /* 0x0000b90000080ab9 */ /* 0x000fe20000000800 */
[----:B------:R-:W-:Y:S01]  /*128a0*/  @!UP2 ULDC UR4, c[0x0][0x270] ;  /* 0x00009c000004aab9 */ /* 0x000fe20000000800 */
[----:B------:R-:W-:Y:S01]  /*128b0*/  UIMAD UR5, UR25, UR5, UR9 ;  /* 0x00000005190572a4 */ /* 0x000fe2000f8e0209 */
[----:B------:R-:W-:-:S02]  /*128c0*/  @UP4 UMOV UR14, UR12 ;  /* 0x0000000c000e4c82 */ /* 0x000fc40008000000 */
[----:B------:R-:W-:Y:S01]  /*128d0*/  @UP2 UMOV UR9, 0x1 ;  /* 0x0000000100092882 */ /* 0x000fe20000000000 */
[----:B------:R-:W-:Y:S02]  /*128e0*/  @!UP2 UIMAD UR9, UR8, UR4, URZ ;  /* 0x000000040809a2a4 */ /* 0x000fe4000f8e023f */
[----:B------:R-:W-:Y:S01]  /*128f0*/  @!UP4 UIADD3 UR7, UR19, UR6, URZ ;  /* 0x000000061307c290 */ /* 0x000fe2000fffe03f */
[----:B------:R-:W-:Y:S01]  /*12900*/  @!UP4 UMOV UR14, UR18 ;  /* 0x00000012000ecc82 */ /* 0x000fe20008000000 */
[----:B------:R-:W-:Y:S01]  /*12910*/  UIADD3 UR17, -UR21, UR17, URZ ;  /* 0x0000001115117290 */ /* 0x000fe2000fffe13f */
[C---:B------:R-:W-:Y:S01]  /*12920*/  IADD3 R2, P0, R6.reuse, UR14, RZ ;  /* 0x0000000e06027c10 */ /* 0x040fe2000ff1e0ff */
[----:B------:R-:W-:Y:S01]  /*12930*/  UIMAD UR9, UR11, UR9, URZ ;  /* 0x000000090b0972a4 */ /* 0x000fe2000f8e023f */
[----:B------:R-:W-:Y:S02]  /*12940*/  @!UP3 ULDC UR12, c[0x0][0x2c4] ;  /* 0x0000b100000cbab9 */ /* 0x000fe40000000800 */
[----:B------:R-:W-:Y:S01]  /*12950*/  LEA.HI.X.SX32 R3, R6, UR7, 0x1, P0 ;  /* 0x0000000706037c11 */ /* 0x000fe200080f0eff */
[----:B------:R-:W-:Y:S01]  /*12960*/  @!UP1 UIMAD UR15, UR11, UR12, URZ ;  /* 0x0000000c0b0f92a4 */ /* 0x000fe2000f8e023f */
[----:B------:R-:W-:Y:S01]  /*12970*/  ISETP.GE.AND P0, PT, R16, UR17, PT ;  /* 0x0000001110007c0c */ /* 0x000fe2000bf06270 */
[----:B------:R-:W-:Y:S01]  /*12980*/  @UP2 ULDC UR10, c[0x0][0x2c0] ;  /* 0x0000b000000a2ab9 */ /* 0x000fe20000000800 */
[----:B------:R-:W-:Y:S01]  /*12990*/  USEL UR9, UR9, URZ, UP3 ;  /* 0x0000003f09097287 */ /* 0x000fe20009800000 */
[----:B------:R-:W-:Y:S01]  /*129a0*/  IMAD.WIDE.U32 R10, R10, UR25, R2 ;  /* 0x000000190a0a7c25 */ /* 0x000fe2000f8e0002 */
[----:B------:R-:W-:Y:S01]  /*129b0*/  @!UP2 UMOV UR10, 0x1 ;  /* 0x00000001000aa882 */ /* 0x000fe20000000000 */
[----:B------:R-:W-:Y:S01]  /*129c0*/  @!UP2 UMOV UR13, UR8 ;  /* 0x00000008000dac82 */ /* 0x000fe20008000000 */
[----:B------:R-:W-:Y:S01]  /*129d0*/  UIMAD UR6, UR21, UR10, URZ ;  /* 0x0000000a150672a4 */ /* 0x000fe2000f8e023f */
[C---:B------:R-:W-:Y:S01]  /*129e0*/  VIADD R3, R16.reuse, 0x20 ;  /* 0x0000002010037836 */ /* 0x040fe20000000000 */
[----:B------:R-:W-:Y:S01]  /*129f0*/  UIMAD UR13, UR25, UR13, UR9 ;  /* 0x0000000d190d72a4 */ /* 0x000fe2000f8e0209 */
[----:B------:R-:W-:Y:S01]  /*12a00*/  IADD3 R2, R16, 0x40, RZ ;  /* 0x0000004010027810 */ /* 0x000fe20007ffe0ff */
[----:B------:R-:W-:Y:S01]  /*12a10*/  UMOV UR26, URZ ;  /* 0x0000003f001a7c82 */ /* 0x000fe20008000000 */
[----:B------:R-:W-:Y:S01]  /*12a20*/  @!UP3 UMOV UR26, UR15 ;  /* 0x0000000f001abc82 */ /* 0x000fe20008000000 */
[----:B------:R-:W-:Y:S01]  /*12a30*/  UMOV UR27, URZ ;  /* 0x0000003f001b7c82 */ /* 0x000fe20008000000 */
[----:B------:R-:W-:Y:S01]  /*12a40*/  USHF.R.S32.HI UR4, URZ, 0x1f, UR6 ;  /* 0x0000001f3f047899 */ /* 0x000fe20008011406 */
[----:B------:R-:W-:Y:S01]  /*12a50*/  VIADD R13, R11, UR5 ;  /* 0x000000050b0d7c36 */ /* 0x000fe20008000000 */
[----:B------:R-:W-:Y:S01]  /*12a60*/  @!UP3 USHF.R.S32.HI UR27, URZ, 0x1f, UR15 ;  /* 0x0000001f3f1bb899 */ /* 0x000fe2000801140f */
[----:B------:R-:W-:Y:S01]  /*12a70*/  ISETP.GE.AND P2, PT, R3, UR17, PT ;  /* 0x0000001103007c0c */ /* 0x000fe2000bf46270 */
[----:B------:R-:W-:Y:S01]  /*12a80*/  USHF.R.S32.HI UR7, URZ, 0x1f, UR13 ;  /* 0x0000001f3f077899 */ /* 0x000fe2000801140d */
[----:B------:R-:W-:Y:S01]  /*12a90*/  ISETP.GE.AND P1, PT, R2, UR17, PT ;  /* 0x0000001102007c0c */ /* 0x000fe2000bf26270 */
[----:B------:R-:W-:-:S04]  /*12aa0*/  UIADD3 UR6, UP1, UP0, UR6, UR26, UR13 ;  /* 0x0000001a06067290 */ /* 0x000fc8000f83e00d */
[----:B------:R-:W-:Y:S01]  /*12ab0*/  UIADD3.X UR26, UR4, UR27, UR7, UP1, UP0 ;  /* 0x0000001b041a7290 */ /* 0x000fe20008fe0407 */
[----:B------:R-:W-:Y:S11]  /*12ac0*/  @P0 BRA `(.L_x_104) ;  /* 0x0000000000400947 */ /* 0x000ff60003800000 */
        /* <DEDUP_REMOVED lines=13> */
[----:B------:R1:W-:Y:S04]  /*12ba0*/  @!P5 STG.E.128 desc[UR22][R18.64], RZ ;  /* 0x000000ff1200d986 */ /* 0x0003e8000c101d16 */
[----:B------:R1:W-:Y:S04]  /*12bb0*/  @!P4 STG.E.128 desc[UR22][R18.64+0x40], RZ ;  /* 0x000040ff1200c986 */ /* 0x0003e8000c101d16 */
[----:B------:R1:W-:Y:S02]  /*12bc0*/  @!P0 STG.E.128 desc[UR22][R18.64+0x80], RZ ;  /* 0x000080ff12008986 */ /* 0x0003e4000c101d16 */
.L_x_104:
[----:B------:R-:W-:Y:S05]  /*12bd0*/  BSYNC B0 ;  /* 0x0000000000007941 */ /* 0x000fea0003800000 */
.L_x_103:
[----:B------:R-:W-:Y:S01]  /*12be0*/  BSSY B0, `(.L_x_105) ;  /* 0x0000016000007945 */ /* 0x000fe20003800000 */
[----:B------:R-:W-:-:S03]  /*12bf0*/  ISETP.GE.AND P0, PT, R0, UR17, PT ;  /* 0x0000001100007c0c */ /* 0x000fc6000bf06270 */
[----:B------:R-:W-:Y:S10]  /*12c00*/  @P2 BRA `(.L_x_106) ;  /* 0x00000000004c2947 */ /* 0x000ff40003800000 */
[----:B------:R-:W-:Y:S01]  /*12c10*/  IADD3 R8, P2, R14, 0x20, RZ ;  /* 0x000000200e087810 */ /* 0x000fe20007f5e0ff */
[----:B------:R-:W-:Y:S01]  /*12c20*/  ULDC.64 UR4, c[0x0][0x298] ;  /* 0x0000a60000047ab9 */ /* 0x000fe20000000a00 */
[----:B-1----:R-:W-:Y:S01]  /*12c30*/  MOV R19, R13 ;  /* 0x0000000d00137202 */ /* 0x002fe20000000f00 */
        /* <DEDUP_REMOVED lines=13> */
[----:B------:R2:W-:Y:S04]  /*12d10*/  @!P5 STG.E.128 desc[UR22][R8.64], RZ ;  /* 0x000000ff0800d986 */ /* 0x0005e8000c101d16 */
[----:B------:R2:W-:Y:S04]  /*12d20*/  @!P4 STG.E.128 desc[UR22][R8.64+0x40], RZ ;  /* 0x000040ff0800c986 */ /* 0x0005e8000c101d16 */
[----:B------:R2:W-:Y:S02]  /*12d30*/  @!P2 STG.E.128 desc[UR22][R8.64+0x80], RZ ;  /* 0x000080ff0800a986 */ /* 0x0005e4000c101d16 */
.L_x_106:
[----:B------:R-:W-:Y:S05]  /*12d40*/  BSYNC B0 ;  /* 0x0000000000007941 */ /* 0x000fea0003800000 */
.L_x_105:
[----:B------:R-:W-:Y:S01]  /*12d50*/  BSSY B0, `(.L_x_107) ;  /* 0x0000016000007945 */ /* 0x000fe20003800000 */
[----:B------:R-:W-:-:S03]  /*12d60*/  ISETP.GE.OR P6, PT, R16, UR17, P3 ;  /* 0x0000001110007c0c */ /* 0x000fc60009fc6670 */
[----:B------:R-:W-:Y:S10]  /*12d70*/  @P1 BRA `(.L_x_108) ;  /* 0x00000000004c1947 */ /* 0x000ff40003800000 */
[----:B--2---:R-:W-:Y:S01]  /*12d80*/  IADD3 R8, P1, R14, 0x40, RZ ;  /* 0x000000400e087810 */ /* 0x004fe20007f3e0ff */
        /* <DEDUP_REMOVED lines=18> */
.L_x_108:
[----:B------:R-:W-:Y:S05]  /*12eb0*/  BSYNC B0 ;  /* 0x0000000000007941 */ /* 0x000fea0003800000 */
.L_x_107:
[----:B------:R-:W-:Y:S01]  /*12ec0*/  BSSY B0, `(.L_x_109) ;  /* 0x0000017000007945 */ /* 0x000fe20003800000 */
[----:B------:R-:W-:Y:S02]  /*12ed0*/  ISETP.GE.OR P5, PT, R3, UR17, P3 ;  /* 0x0000001103007c0c */ /* 0x000fe40009fa6670 */
[----:B------:R-:W-:Y:S02]  /*12ee0*/  ISETP.GE.OR P4, PT, R2, UR17, P3 ;  /* 0x0000001102007c0c */ /* 0x000fe40009f86670 */
[----:B------:R-:W-:Y:S01]  /*12ef0*/  ISETP.GE.OR P3, PT, R0, UR17, P3 ;  /* 0x0000001100007c0c */ /* 0x000fe20009f66670 */
[----:B------:R-:W-:-:S12]  /*12f00*/  @P0 BRA `(.L_x_110) ;  /* 0x0000000000480947 */ /* 0x000fd80003800000 */
[----:B------:R-:W-:Y:S01]  /*12f10*/  IADD3 R7, P0, R14, 0x60, RZ ;  /* 0x000000600e077810 */ /* 0x000fe20007f1e0ff */
[----:B------:R-:W-:Y:S01]  /*12f20*/  ULDC.64 UR4, c[0x0][0x298] ;  /* 0x0000a60000047ab9 */ /* 0x000fe20000000a00 */
[----:B------:R-:W-:Y:S01]  /*12f30*/  IMAD.MOV.U32 R11, RZ, RZ, R13 ;  /* 0x000000ffff0b7224 */ /* 0x000fe200078e000d */
[----:B------:R-:W-:Y:S02]  /*12f40*/  ULDC UR7, c[0x0][0x2d0] ;  /* 0x0000b40000077ab9 */ /* 0x000fe40000000800 */
[----:B--23--:R-:W-:Y:S01]  /*12f50*/  IMAD.X R8, RZ, RZ, R15, P0 ;  /* 0x000000ffff087224 */ /* 0x00cfe200000e060f */
[----:B------:R-:W-:Y:S01]  /*12f60*/  ISETP.GE.AND P2, PT, R6, UR7, PT ;  /* 0x0000000706007c0c */ /* 0x000fe2000bf46270 */
[----:B------:R-:W-:Y:S01]  /*12f70*/  IMAD.WIDE.U32 R10, R7, UR4, R10 ;  /* 0x00000004070a7c25 */ /* 0x000fe2000f8e000a */
[----:B------:R-:W-:-:S03]  /*12f80*/  ISETP.GE.AND P1, PT, R5, UR7, PT ;  /* 0x0000000705007c0c */ /* 0x000fc6000bf26270 */
[----:B------:R-:W-:-:S04]  /*12f90*/  IMAD R8, R8, UR4, RZ ;  /* 0x0000000408087c24 */ /* 0x000fc8000f8e02ff */
[----:B------:R-:W-:Y:S01]  /*12fa0*/  IMAD R8, R7, UR5, R8 ;  /* 0x0000000507087c24 */ /* 0x000fe2000f8e0208 */
[----:B------:R-:W-:Y:S02]  /*12fb0*/  ULDC.64 UR4, c[0x0][0x280] ;  /* 0x0000a00000047ab9 */ /* 0x000fe40000000a00 */
[----:B------:R-:W-:Y:S01]  /*12fc0*/  LEA R12, P0, R10, UR4, 0x1 ;  /* 0x000000040a0c7c11 */ /* 0x000fe2000f8008ff */
[----:B------:R-:W-:-:S05]  /*12fd0*/  IMAD.IADD R8, R11, 0x1, R8 ;  /* 0x000000010b087824 */ /* 0x000fca00078e0208 */
[----:B------:R-:W-:Y:S02]  /*12fe0*/  LEA.HI.X R13, R10, UR5, R8, 0x1, P0 ;  /* 0x000000050a0d7c11 */ /* 0x000fe400080f0c08 */
[----:B------:R-:W-:-:S03]  /*12ff0*/  ISETP.GE.AND P0, PT, R4, UR7, PT ;  /* 0x0000000704007c0c */ /* 0x000fc6000bf06270 */
[----:B------:R4:W-:Y:S04]  /*13000*/  @!P2 STG.E.128 desc[UR22][R12.64], RZ ;  /* 0x000000ff0c00a986 */ /* 0x0009e8000c101d16 */
[----:B------:R4:W-:Y:S06]  /*13010*/  @!P1 STG.E.128 desc[UR22][R12.64+0x40], RZ ;  /* 0x000040ff0c009986 */ /* 0x0009ec000c101d16 */
[----:B------:R4:W-:Y:S02]  /*13020*/  @!P0 STG.E.128 desc[UR22][R12.64+0x80], RZ ;  /* 0x000080ff0c008986 */ /* 0x0009e4000c101d16 */
.L_x_110:
[----:B------:R-:W-:Y:S05]  /*13030*/  BSYNC B0 ;  /* 0x0000000000007941 */ /* 0x000fea0003800000 */
.L_x_109:
[----:B------:R-:W-:Y:S04]  /*13040*/  BSSY B0, `(.L_x_111) ;  /* 0x000000a000007945 */ /* 0x000fe80003800000 */
[----:B------:R-:W-:Y:S05]  /*13050*/  @P6 BRA `(.L_x_112) ;  /* 0x0000000000206947 */ /* 0x000fea0003800000 */
[----:B------:R-:W-:Y:S01]  /*13060*/  IMAD R4, R16, UR10, RZ ;  /* 0x0000000a10047c24 */ /* 0x000fe2000f8e02ff */
[----:B------:R-:W-:-:S04]  /*13070*/  ULDC.64 UR4, c[0x0][0x2b0] ;  /* 0x0000ac0000047ab9 */ /* 0x000fc80000000a00 */
[----:B------:R-:W-:-:S04]  /*13080*/  IADD3 R5, P0, R4, UR6, RZ ;  /* 0x0000000604057c10 */ /* 0x000fc8000ff1e0ff */
[----:B------:R-:W-:Y:S02]  /*13090*/  LEA.HI.X.SX32 R4, R4, UR26, 0x1, P0 ;  /* 0x0000001a04047c11 */ /* 0x000fe400080f0eff */
[----:B------:R-:W-:-:S04]  /*130a0*/  LEA R6, P0, R5, UR4, 0x2 ;  /* 0x0000000405067c11 */ /* 0x000fc8000f8010ff */
[----:B------:R-:W-:Y:S01]  /*130b0*/  LEA.HI.X R7, R5, UR5, R4, 0x2, P0 ;  /* 0x0000000505077c11 */ /* 0x000fe200080f1404 */
[----:B------:R-:W-:-:S05]  /*130c0*/  IMAD.MOV.U32 R4, RZ, RZ, 0x7f800000 ;  /* 0x7f800000ff047424 */ /* 0x000fca00078e00ff */
[----:B------:R1:W-:Y:S03]  /*130d0*/  STG.E desc[UR22][R6.64], R4 ;  /* 0x0000000406007986 */ /* 0x0003e6000c101916 */
.L_x_112:
[----:B------:R-:W-:Y:S05]  /*130e0*/  BSYNC B0 ;  /* 0x0000000000007941 */ /* 0x000fea0003800000 */
.L_x_111:
[----:B------:R-:W-:Y:S04]  /*130f0*/  BSSY B0, `(.L_x_113) ;  /* 0x000000a000007945 */ /* 0x000fe80003800000 */
[----:B------:R-:W-:Y:S05]  /*13100*/  @P5 BRA `(.L_x_114) ;  /* 0x0000000000205947 */ /* 0x000fea0003800000 */
[----:B------:R-:W-:Y:S01]  /*13110*/  IMAD R3, R3, UR10, RZ ;  /* 0x0000000a03037c24 */ /* 0x000fe2000f8e02ff */
[----:B------:R-:W-:-:S04]  /*13120*/  ULDC.64 UR4, c[0x0][0x2b0] ;  /* 0x0000ac0000047ab9 */ /* 0x000fc80000000a00 */
[----:B-1----:R-:W-:-:S04]  /*13130*/  IADD3 R4, P0, R3, UR6, RZ ;  /* 0x0000000603047c10 */ /* 0x002fc8000ff1e0ff */
[----:B------:R-:W-:Y:S02]  /*13140*/  LEA.HI.X.SX32 R3, R3, UR26, 0x1, P0 ;  /* 0x0000001a03037c11 */ /* 0x000fe400080f0eff */
[----:B------:R-:W-:-:S04]  /*13150*/  LEA R6, P0, R4, UR4, 0x2 ;  /* 0x0000000404067c11 */ /* 0x000fc8000f8010ff */
[----:B------:R-:W-:Y:S01]  /*13160*/  LEA.HI.X R7, R4, UR5, R3, 0x2, P0 ;  /* 0x0000000504077c11 */ /* 0x000fe200080f1403 */
[----:B------:R-:W-:-:S05]  /*13170*/  IMAD.MOV.U32 R3, RZ, RZ, 0x7f800000 ;  /* 0x7f800000ff037424 */ /* 0x000fca00078e00ff */
[----:B------:R1:W-:Y:S03]  /*13180*/  STG.E desc[UR22][R6.64], R3 ;  /* 0x0000000306007986 */ /* 0x0003e6000c101916 */
.L_x_114:
[----:B------:R-:W-:Y:S05]  /*13190*/  BSYNC B0 ;  /* 0x0000000000007941 */ /* 0x000fea0003800000 */
.L_x_113:
        /* <DEDUP_REMOVED lines=10> */
.L_x_116:
[----:B------:R-:W-:Y:S05]  /*13240*/  BSYNC B0 ;  /* 0x0000000000007941 */ /* 0x000fea0003800000 */
.L_x_115:
[----:B------:R-:W-:Y:S05]  /*13250*/  @P3 EXIT ;  /* 0x000000000000394d */ /* 0x000fea0003800000 */
[----:B------:R-:W-:Y:S01]  /*13260*/  IMAD R0, R0, UR10, RZ ;  /* 0x0000000a00007c24 */ /* 0x000fe2000f8e02ff */
[----:B------:R-:W-:-:S04]  /*13270*/  ULDC.64 UR4, c[0x0][0x2b0] ;  /* 0x0000ac0000047ab9 */ /* 0x000fc80000000a00 */
[----:B-1----:R-:W-:-:S04]  /*13280*/  IADD3 R2, P0, R0, UR6, RZ ;  /* 0x0000000600027c10 */ /* 0x002fc8000ff1e0ff */
[----:B------:R-:W-:Y:S02]  /*13290*/  LEA.HI.X.SX32 R0, R0, UR26, 0x1, P0 ;  /* 0x0000001a00007c11 */ /* 0x000fe400080f0eff */
[----:B------:R-:W-:-:S04]  /*132a0*/  LEA R4, P0, R2, UR4, 0x2 ;  /* 0x0000000402047c11 */ /* 0x000fc8000f8010ff */
[----:B------:R-:W-:Y:S01]  /*132b0*/  LEA.HI.X R5, R2, UR5, R0, 0x2, P0 ;  /* 0x0000000502057c11 */ /* 0x000fe200080f1400 */
[----:B------:R-:W-:-:S05]  /*132c0*/  IMAD.MOV.U32 R0, RZ, RZ, 0x7f800000 ;  /* 0x7f800000ff007424 */ /* 0x000fca00078e00ff */
[----:B------:R-:W-:Y:S01]  /*132d0*/  STG.E desc[UR22][R4.64], R0 ;  /* 0x0000000004007986 */ /* 0x000fe2000c101916 */
[----:B------:R-:W-:Y:S05]  /*132e0*/  EXIT ;  /* 0x000000000000794d */ /* 0x000fea0003800000 */
.L_x_117:
        /* <DEDUP_REMOVED lines=9> */
.L_x_1143:


//--------------------- .text._ZN5flash16flash_fwd_kernelI23Flash_fwd_kernel_traitsILi96ELi128ELi64ELi4ELb0ELb0EN7cutlass6half_tE19Flash_kernel_traitsILi96ELi128ELi64ELi4ES3_EELb0ELb1ELb0ELb1ELb0ELb0ELb0ELb0EEEvNS_16Flash_fwd_paramsE --------------------------
	.section	.text._ZN5flash16flash_fwd_kernelI23Flash_fwd_kernel_traitsILi96ELi128ELi64ELi4ELb0ELb0EN7cutlass6half_tE19Flash_kernel_traitsILi96ELi128ELi64ELi4ES3_EELb0ELb1ELb0ELb1ELb0ELb0ELb0ELb0EEEvNS_16Flash_fwd_paramsE,"ax",@progbits
	.align	128
        .global         _ZN5flash16flash_fwd_kernelI23Flash_fwd_kernel_traitsILi96ELi128ELi64ELi4ELb0ELb0EN7cutlass6half_tE19Flash_kernel_traitsILi96ELi128ELi64ELi4ES3_EELb0ELb1ELb0ELb1ELb0ELb0ELb0ELb0EEEvNS_16Flash_fwd_paramsE
        .type           _ZN5flash16flash_fwd_kernelI23Flash_fwd_kernel_traitsILi96ELi128ELi64ELi4ELb0ELb0EN7cutlass6half_tE19Flash_kernel_traitsILi96ELi128ELi64ELi4ES3_EELb0ELb1ELb0ELb1ELb0ELb0ELb0ELb0EEEvNS_16Flash_fwd_paramsE,@function
        .size           _ZN5flash16flash_fwd_kernelI23Flash_fwd_kernel_traitsILi96ELi128ELi64ELi4ELb0ELb0EN7cutlass6half_tE19Flash_kernel_traitsILi96ELi128ELi64ELi4ES3_EELb0ELb1ELb0ELb1ELb0ELb0ELb0ELb0EEEvNS_16Flash_fwd_paramsE,(.L_x_1144 - _ZN5flash16flash_fwd_kernelI23Flash_fwd_kernel_traitsILi96ELi128ELi64ELi4ELb0ELb0EN7cutlass6half_tE19Flash_kernel_traitsILi96ELi128ELi64ELi4ES3_EELb0ELb1ELb0ELb1ELb0ELb0ELb0ELb0EEEvNS_16Flash_fwd_paramsE)
        .other          _ZN5flash16flash_fwd_kernelI23Flash_fwd_kernel_traitsILi96ELi128ELi64ELi4ELb0ELb0EN7cutlass6half_tE19Flash_kernel_traitsILi96ELi128ELi64ELi4ES3_EELb0ELb1ELb0ELb1ELb0ELb0ELb0ELb0EEEvNS_16Flash_fwd_paramsE,@"STO_CUDA_ENTRY STV_DEFAULT"
_ZN5flash16flash_fwd_kernelI23Flash_fwd_kernel_traitsILi96ELi128ELi64ELi4ELb0ELb0EN7cutlass6half_tE19Flash_kernel_traitsILi96ELi128ELi64ELi4ES3_EELb0ELb1ELb0ELb1ELb0ELb0ELb0ELb0EEEvNS_16Flash_fwd_paramsE:
.text._ZN5flash16flash_fwd_kernelI23Flash_fwd_kernel_traitsILi96ELi128ELi64ELi4ELb0ELb0EN7cutlass6half_tE19Flash_kernel_traitsILi96ELi128ELi64ELi4ES3_EELb0ELb1ELb0ELb1ELb0ELb0ELb0ELb0EEEvNS_16Flash_fwd_paramsE:
        /* <DEDUP_REMOVED lines=54> */
.L_x_118:
[----:B------:R-:W-:-:S05]  /*0360*/  ULDC UR6, c[0x0][0x2c8] ;  /* 0x0000b20000067ab9 */ /* 0x000fca0000000800 */
.L_x_119:
        /* <DEDUP_REMOVED lines=40> */
[----:B------:R-:W-:Y:S01]  /*05f0*/  UISETP.NE.AND UP1, UPT, UR15, -0x1, UPT ;  /* 0xffffffff0f00788c */ /* 0x000fe2000bf25270 */
[----:B------:R-:W-:Y:S01]  /*0600*/  IMAD.U32 R17, RZ, RZ, UR16 ;  /* 0x00000010ff117e24 */ /* 0x000fe2000f8e00ff */
[----:B------:R-:W-:Y:S01]  /*0610*/  UIADD3 UR14, -UR27, UR17, URZ ;  /* 0x000000111b0e7290 */ /* 0x000fe2000fffe13f */
[CC--:B------:R-:W-:Y:S01]  /*0620*/  LEA.HI R7, R9.reuse, R132.reuse, RZ, 0x2 ;  /* 0x0000008409077211 */ /* 0x0c0fe200078f10ff */
[----:B------:R-:W-:Y:S01]  /*0630*/  UISETP.NE.AND UP0, UPT, UR11, -0x1, UPT ;  /* 0xffffffff0b00788c */ /* 0x000fe2000bf05270 */
[----:B------:R-:W-:Y:S02]  /*0640*/  LEA.HI R8, R9, R132, RZ, 0x3 ;  /* 0x0000008409087211 */ /* 0x000fe400078f18ff */
[----:B------:R-:W-:-:S03]  /*0650*/  SHF.R.S32.HI R10, RZ, 0x2, R7 ;  /* 0x00000002ff0a7819 */ /* 0x000fc60000011407 */
[----:B------:R-:W-:Y:S01]  /*0660*/  PLOP3.LUT P2, PT, PT, PT, UP0, 0x80, 0x0 ;  /* 0x000000000000781c */ /* 0x000fe20003f4f008 */
[----:B------:R-:W-:Y:S01]  /*0670*/  @UP1 ULDC.64 UR6, c[0x0][0x240] ;  /* 0x0000900000061ab9 */ /* 0x000fe20000000a00 */
[----:B------:R-:W-:Y:S01]  /*0680*/  VIADD R6, R10, 0x40 ;  /* 0x000000400a067836 */ /* 0x000fe20000000000 */
[----:B------:R-:W-:Y:S01]  /*0690*/  @UP1 UIMAD.WIDE.U32 UR18, UR15, UR6, URZ ;  /* 0x000000060f1212a5 */ /* 0x000fe2000f8e003f */
[----:B------:R-:W-:Y:S01]  /*06a0*/  SHF.R.S32.HI R11, RZ, 0x1f, R10 ;  /* 0x0000001fff0b7819 */ /* 0x000fe2000001140a */
[----:B------:R-:W-:Y:S02]  /*06b0*/  @!UP1 USHF.R.S32.HI UR8, URZ, 0x1f, UR24 ;  /* 0x0000001f3f089899 */ /* 0x000fe40008011418 */
[----:B------:R-:W-:Y:S01]  /*06c0*/  ISETP.GE.AND P5, PT, R6, UR14, PT ;  /* 0x0000000e06007c0c */ /* 0x000fe2000bfa6270 */
[----:B------:R-:W-:Y:S01]  /*06d0*/  @UP1 UIMAD UR4, UR15, UR7, UR19 ;  /* 0x000000070f0412a4 */ /* 0x000fe2000f8e0213 */
[----:B------:R-:W-:Y:S01]  /*06e0*/  SHF.R.S32.HI R6, RZ, 0x3, R8 ;  /* 0x00000003ff067819 */ /* 0x000fe20000011408 */
[----:B------:R-:W-:Y:S01]  /*06f0*/  @UP0 UIADD3 UR12, UR10, UR11, URZ ;  /* 0x0000000b0a0c0290 */ /* 0x000fe2000fffe03f */
[----:B-1----:R-:W-:Y:S01]  /*0700*/  IABS R2, R0 ;  /* 0x0000000000027213 */ /* 0x002fe20000000000 */
[----:B------:R-:W-:Y:S01]  /*0710*/  @!UP1 ULDC.64 UR6, c[0x0][0x228] ;  /* 0x00008a0000069ab9 */ /* 0x000fe20000000a00 */
[----:B------:R-:W-:Y:S01]  /*0720*/  IMAD.WIDE R16, R17, 0x80, R10 ;  /* 0x0000008011107825 */ /* 0x000fe200078e020a */
[----:B------:R-:W-:Y:S01]  /*0730*/  @!UP1 UIMAD UR8, UR8, UR6, URZ ;  /* 0x00000006080892a4 */ /* 0x000fe2000f8e023f */
[----:B------:R-:W1:Y:S01]  /*0740*/  I2F.RP R4, R2 ;  /* 0x0000000200047306 */ /* 0x000e620000209400 */
[----:B------:R-:W-:-:S02]  /*0750*/  @!UP1 UIMAD.WIDE.U32 UR30, UR24, UR6, URZ ;  /* 0x00000006181e92a5 */ /* 0x000fc4000f8e003f */
[----:B------:R-:W-:-:S03]  /*0760*/  @!UP1 UIMAD UR7, UR24, UR7, UR8 ;  /* 0x00000007180792a4 */ /* 0x000fc6000f8e0208 */
[----:B------:R-:W-:Y:S01]  /*0770*/  @UP0 ULDC.64 UR8, c[0x0][0x248] ;  /* 0x0000920000080ab9 */ /* 0x000fe20000000a00 */
[----:B------:R-:W-:Y:S02]  /*0780*/  @!UP1 UIADD3 UR4, UR31, UR7, URZ ;  /* 0x000000071f049290 */ /* 0x000fe4000fffe03f */
[----:B------:R-:W-:Y:S02]  /*0790*/  @UP0 UIMAD.WIDE.U32 UR28, UR12, UR8, URZ ;  /* 0x000000080c1c02a5 */ /* 0x000fe4000f8e003f */
[----:B------:R-:W-:Y:S01]  /*07a0*/  @UP0 UIMAD UR12, UR12, UR9, URZ ;  /* 0x000000090c0c02a4 */ /* 0x000fe2000f8e023f */
[----:B------:R-:W-:Y:S01]  /*07b0*/  @!UP1 UMOV UR18, UR30 ;  /* 0x0000001e00129c82 */ /* 0x000fe20008000000 */
[----:B-1----:R-:W1:Y:S02]  /*07c0*/  MUFU.RCP R12, R4 ;  /* 0x00000004000c7308 */ /* 0x002e640000001000 */
[----:B------:R-:W-:Y:S01]  /*07d0*/  @UP0 UIADD3 UR12, UR29, UR12, URZ ;  /* 0x0000000c1d0c0290 */ /* 0x000fe2000fffe03f */
[----:B-1----:R-:W-:-:S02]  /*07e0*/  VIADD R12, R12, 0xffffffe ;  /* 0x0ffffffe0c0c7836 */ /* 0x002fc40000000000 */
[----:B------:R-:W-:-:S03]  /*07f0*/  VIADD R4, R10, 0x60 ;  /* 0x000000600a047836 */ /* 0x000fc60000000000 */
[----:B------:R-:W1:Y:S02]  /*0800*/  F2I.FTZ.U32.TRUNC.NTZ R13, R12 ;  /* 0x0000000c000d7305 */ /* 0x000e64000021f000 */
[----:B------:R-:W-:Y:S01]  /*0810*/  ISETP.GE.AND P4, PT, R4, UR14, PT ;  /* 0x0000000e04007c0c */ /* 0x000fe2000bf86270 */
[----:B-1----:R-:W-:Y:S02]  /*0820*/  IMAD.MOV R5, RZ, RZ, -R13 ;  /* 0x000000ffff057224 */ /* 0x002fe400078e0a0d */
[----:B------:R-:W-:Y:S02]  /*0830*/  IMAD.MOV.U32 R12, RZ, RZ, RZ ;  /* 0x000000ffff0c7224 */ /* 0x000fe400078e00ff */
[----:B------:R-:W-:-:S04]  /*0840*/  IMAD R5, R5, R2, RZ ;  /* 0x0000000205057224 */ /* 0x000fc800078e02ff */
[----:B------:R-:W-:Y:S01]  /*0850*/  IMAD.HI.U32 R251, R13, R5, R12 ;  /* 0x000000050dfb7227 */ /* 0x000fe200078e000c */
[----:B--2---:R-:W-:Y:S02]  /*0860*/  IABS R12, R3 ;  /* 0x00000003000c7213 */ /* 0x004fe40000000000 */
[----:B------:R-:W-:Y:S01]  /*0870*/  LOP3.LUT R3, R7, 0xfffffffc, RZ, 0xc0, !PT ;  /* 0xfffffffc07037812 */ /* 0x000fe200078ec0ff */
[----:B------:R-:W-:Y:S02]  /*0880*/  IMAD.SHL.U32 R13, R6, 0x40, RZ ;  /* 0x00000040060d7824 */ /* 0x000fe400078e00ff */
[----:B------:R-:W-:-:S03]  /*0890*/  IMAD.HI.U32 R251, R251, R12, RZ ;  /* 0x0000000cfbfb7227 */ /* 0x000fc600078e00ff */
[----:B------:R-:W-:Y:S01]  /*08a0*/  LOP3.LUT R13, R13, 0xc0, RZ, 0xc0, !PT ;  /* 0x000000c00d0d7812 */ /* 0x000fe200078ec0ff */
[----:B------:R-:W-:Y:S02]  /*08b0*/  IMAD.IADD R42, R132, 0x1, -R3 ;  /* 0x00000001842a7824 */ /* 0x000fe400078e0a03 */
[----:B------:R-:W-:Y:S01]  /*08c0*/  IMAD.MOV R3, RZ, RZ, -R251 ;  /* 0x000000ffff037224 */ /* 0x000fe200078e0afb */
[----:B------:R-:W-:Y:S01]  /*08d0*/  SHF.R.U32.HI R4, RZ, 0x3, R13 ;  /* 0x00000003ff047819 */ /* 0x000fe2000001160d */
[----:B------:R-:W-:Y:S02]  /*08e0*/  IMAD.SHL.U32 R42, R42, 0x8, RZ ;  /* 0x000000082a2a7824 */ /* 0x000fe400078e00ff */
[----:B------:R-:W-:-:S03]  /*08f0*/  IMAD R3, R2, R3, R12 ;  /* 0x0000000302037224 */ /* 0x000fc600078e020c */
[----:B------:R-:W-:Y:S02]  /*0900*/  LOP3.LUT R5, R13, 0x18, R42, 0xf8, !PT ;  /* 0x000000180d057812 */ /* 0x000fe400078ef82a */
[----:B------:R-:W-:Y:S02]  /*0910*/  ISETP.GT.U32.AND P0, PT, R2, R3, PT ;  /* 0x000000030200720c */ /* 0x000fe40003f04070 */
[----:B------:R-:W-:Y:S02]  /*0920*/  LOP3.LUT R4, R5, R4, RZ, 0x3c, !PT ;  /* 0x0000000405047212 */ /* 0x000fe400078e3cff */
[----:B------:R-:W-:Y:S02]  /*0930*/  LEA.HI R5, R7, R10, RZ, 0x1 ;  /* 0x0000000a07057211 */ /* 0x000fe400078f08ff */
[----:B------:R-:W-:Y:S02]  /*0940*/  LEA.HI R7, R9, R132, RZ, 0x5 ;  /* 0x0000008409077211 */ /* 0x000fe400078f28ff */
[----:B------:R-:W-:-:S02]  /*0950*/  LOP3.LUT R5, R5, 0x7fffffe, RZ, 0xc0, !PT ;  /* 0x07fffffe05057812 */ /* 0x000fc400078ec0ff */
[----:B------:R-:W-:-:S03]  /*0960*/  SHF.R.S32.HI R133, RZ, 0x5, R7 ;  /* 0x00000005ff857819 */ /* 0x000fc60000011407 */
[----:B------:R-:W-:Y:S02]  /*0970*/  IMAD.IADD R12, R10, 0x1, -R5 ;  /* 0x000000010a0c7824 */ /* 0x000fe400078e0a05 */
[----:B------:R-:W-:Y:S01]  /*0980*/  @!P0 IMAD.IADD R3, R3, 0x1, -R2 ;  /* 0x0000000103038824 */ /* 0x000fe200078e0a02 */
        /* <DEDUP_REMOVED lines=13> */
.L_x_121:
[----:B------:R-:W-:Y:S01]  /*0a60*/  @UP0 UIADD3 UR11, UR10, UR11, URZ ;  /* 0x0000000b0a0b0290 */ /* 0x000fe2000fffe03f */
[----:B------:R-:W-:Y:S01]  /*0a70*/  IMAD R225, R133, 0x8, R12 ;  /* 0x0000000885e17824 */ /* 0x000fe200078e020c */
[----:B------:R-:W-:Y:S01]  /*0a80*/  @UP0 ULDC.64 UR6, c[0x0][0x250] ;  /* 0x0000940000060ab9 */ /* 0x000fe20000000a00 */
[----:B------:R-:W-:Y:S01]  /*0a90*/  USHF.R.S32.HI UR25, URZ, 0x1f, UR26 ;  /* 0x0000001f3f197899 */ /* 0x000fe2000801141a */
[----:B------:R-:W-:Y:S01]  /*0aa0*/  ISETP.GE.U32.AND P1, PT, R3, R2, PT ;  /* 0x000000020300720c */ /* 0x000fe20003f26070 */
[----:B------:R-:W-:Y:S01]  /*0ab0*/  @UP0 UIMAD.WIDE.U32 UR30, UR11, UR6, URZ ;  /* 0x000000060b1e02a5 */ /* 0x000fe2000f8e003f */
[----:B------:R-:W-:Y:S01]  /*0ac0*/  SHF.R.S32.HI R43, RZ, 0x1f, R42 ;  /* 0x0000001fff2b7819 */ /* 0x000fe2000001142a */
[----:B------:R-:W-:Y:S01]  /*0ad0*/  @UP0 UIMAD UR13, UR11, UR7, URZ ;  /* 0x000000070b0d02a4 */ /* 0x000fe2000f8e023f */
[----:B------:R-:W-:Y:S01]  /*0ae0*/  IMAD.U32 R225, R225, 0x20, R4 ;  /* 0x00000020e1e17824 */ /* 0x000fe200078e0004 */
[----:B------:R-:W-:Y:S02]  /*0af0*/  LOP3.LUT R2, R0, UR26, RZ, 0x3c, !PT ;  /* 0x0000001a00027c12 */ /* 0x000fe4000f8e3cff */
[----:B------:R-:W-:Y:S01]  /*0b00*/  @UP0 UIADD3 UR13, UR31, UR13, URZ ;  /* 0x0000000d1f0d0290 */ /* 0x000fe2000fffe03f */
[----:B------:R-:W-:Y:S11]  /*0b10*/  @P2 BRA `(.L_x_122) ;  /* 0x0000000000302947 */ /* 0x000ff60003800000 */
[----:B------:R-:W-:Y:S01]  /*0b20*/  USHF.R.S32.HI UR19, URZ, 0x1f, UR10 ;  /* 0x0000001f3f137899 */ /* 0x000fe2000801140a */
[----:B------:R-:W-:Y:S01]  /*0b30*/  ULDC.64 UR6, c[0x0][0x250] ;  /* 0x0000940000067ab9 */ /* 0x000fe20000000a00 */
[----:B------:R-:W-:Y:S02]  /*0b40*/  USHF.R.S32.HI UR13, URZ, 0x1f, UR24 ;  /* 0x0000001f3f0d7899 */ /* 0x000fe40008011418 */
[----:B------:R-:W-:Y:S02]  /*0b50*/  UIMAD UR19, UR19, UR6, URZ ;  /* 0x00000006131372a4 */ /* 0x000fe4000f8e023f */
[----:B------:R-:W-:Y:S02]  /*0b60*/  UIMAD.WIDE.U32 UR30, UR10, UR6, URZ ;  /* 0x000000060a1e72a5 */ /* 0x000fe4000f8e003f */
[----:B------:R-:W-:-:S03]  /*0b70*/  UIMAD UR19, UR10, UR7, UR19 ;  /* 0x000000070a1372a4 */ /* 0x000fc6000f8e0213 */
[----:B------:R-:W-:Y:S01]  /*0b80*/  ULDC.64 UR10, c[0x0][0x238] ;  /* 0x00008e00000a7ab9 */ /* 0x000fe20000000a00 */
[----:B------:R-:W-:Y:S02]  /*0b90*/  UIADD3 UR31, UR31, UR19, URZ ;  /* 0x000000131f1f7290 */ /* 0x000fe4000fffe03f */
[----:B------:R-:W-:Y:S02]  /*0ba0*/  UIMAD UR13, UR13, UR10, URZ ;  /* 0x0000000a0d0d72a4 */ /* 0x000fe4000f8e023f */
[----:B------:R-:W-:Y:S02]  /*0bb0*/  UIMAD.WIDE.U32 UR30, UR24, UR10, UR30 ;  /* 0x0000000a181e72a5 */ /* 0x000fe4000f8e001e */
[----:B------:R-:W-:-:S04]  /*0bc0*/  UIMAD UR11, UR24, UR11, UR13 ;  /* 0x0000000b180b72a4 */ /* 0x000fc8000f8e020d */
[----:B------:R-:W-:-:S12]  /*0bd0*/  UIADD3 UR13, UR31, UR11, URZ ;  /* 0x0000000b1f0d7290 */ /* 0x000fd8000fffe03f */
.L_x_122:
[----:B------:R-:W-:Y:S01]  /*0be0*/  IMAD R3, R11, UR8, RZ ;  /* 0x000000080b037c24 */ /* 0x000fe2000f8e02ff */
[----:B------:R-:W-:Y:S01]  /*0bf0*/  ISETP.GE.AND P2, PT, R2, RZ, PT ;  /* 0x000000ff0200720c */ /* 0x000fe20003f46270 */
[----:B------:R-:W-:Y:S01]  /*0c00*/  IMAD.WIDE.U32 R12, R10, UR8, R42 ;  /* 0x000000080a0c7c25 */ /* 0x000fe2000f8e002a */
[----:B------:R-:W-:Y:S01]  /*0c10*/  ISETP.NE.AND P3, PT, R0, RZ, PT ;  /* 0x000000ff0000720c */ /* 0x000fe20003f65270 */
[----:B------:R-:W-:Y:S01]  /*0c20*/  ULDC.64 UR10, c[0x0][0x258] ;  /* 0x00009600000a7ab9 */ /* 0x000fe20000000a00 */
[----:B------:R-:W-:Y:S01]  /*0c30*/  UIADD3 UR19, UR20, -0x1, URZ ;  /* 0xffffffff14137890 */ /* 0x000fe2000fffe03f */
[----:B------:R-:W-:Y:S01]  /*0c40*/  @!P0 VIADD R251, R251, 0x1 ;  /* 0x00000001fbfb8836 */ /* 0x000fe20000000000 */
[----:B------:R-:W-:Y:S01]  /*0c50*/  IADD3 R230, P0, R12, UR28, RZ ;  /* 0x0000001c0ce67c10 */ /* 0x000fe2000ff1e0ff */
[C---:B------:R-:W-:Y:S01]  /*0c60*/  IMAD R2, R10.reuse, UR9, R3 ;  /* 0x000000090a027c24 */ /* 0x040fe2000f8e0203 */
[----:B------:R-:W-:Y:S01]  /*0c70*/  BSSY B0, `(.L_x_123) ;  /* 0x000004a000007945 */ /* 0x000fe20003800000 */
[----:B------:R-:W-:Y:S01]  /*0c80*/  IMAD.WIDE.U32 R4, R10, UR6, R42 ;  /* 0x000000060a047c25 */ /* 0x000fe2000f8e002a */
[----:B------:R-:W-:-:S02]  /*0c90*/  IADD3 R40, R42, 0x40, RZ ;  /* 0x000000402a287810 */ /* 0x000fc40007ffe0ff */
[----:B------:R-:W-:Y:S01]  /*0ca0*/  IADD3.X R231, R13, UR12, R2, P0, !PT ;  /* 0x0000000c0de77c10 */ /* 0x000fe200087fe402 */
[----:B------:R-:W-:Y:S01]  /*0cb0*/  IMAD R3, R11, UR6, RZ ;  /* 0x000000060b037c24 */ /* 0x000fe2000f8e02ff */
[----:B------:R-:W1:Y:S01]  /*0cc0*/  S2UR UR12, SR_CgaCtaId ;  /* 0x00000000000c79c3 */ /* 0x000e620000008800 */
[----:B------:R-:W-:Y:S01]  /*0cd0*/  @P1 VIADD R251, R251, 0x1 ;  /* 0x00000001fbfb1836 */ /* 0x000fe20000000000 */
[----:B------:R-:W-:Y:S01]  /*0ce0*/  IADD3 R242, P1, R4, UR30, RZ ;  /* 0x0000001e04f27c10 */ /* 0x000fe2000ff3e0ff */
[----:B------:R-:W-:Y:S01]  /*0cf0*/  IMAD R2, R10, UR7, R3 ;  /* 0x000000070a027c24 */ /* 0x000fe2000f8e0203 */
[C---:B------:R-:W-:Y:S01]  /*0d00*/  IADD3 R4, P0, R42.reuse, UR18, RZ ;  /* 0x000000122a047c10 */ /* 0x040fe2000ff1e0ff */
[----:B------:R-:W-:Y:S01]  /*0d10*/  IMAD.U32 R12, RZ, RZ, UR10 ;  /* 0x0000000aff0c7e24 */ /* 0x000fe2000f8e00ff */
[----:B------:R-:W-:Y:S01]  /*0d20*/  @!P2 IADD3 R251, -R251, RZ, RZ ;  /* 0x000000fffbfba210 */ /* 0x000fe20007ffe1ff */
[----:B------:R-:W-:Y:S01]  /*0d30*/  UIMAD UR18, UR19, -0x40, UR21 ;  /* 0xffffffc0131278a4 */ /* 0x000fe2000f8e0215 */
[----:B------:R-:W-:Y:S01]  /*0d40*/  @!P3 LOP3.LUT R251, RZ, R0, RZ, 0x33, !PT ;  /* 0x00000000fffbb212 */ /* 0x000fe200078e33ff */
[----:B------:R-:W-:Y:S01]  /*0d50*/  VIADD R41, R42, 0x20 ;  /* 0x000000202a297836 */ /* 0x000fe20000000000 */
[----:B------:R-:W-:Y:S01]  /*0d60*/  IADD3.X R243, R5, UR13, R2, P1, !PT ;  /* 0x0000000d05f37c10 */ /* 0x000fe20008ffe402 */
[----:B------:R-:W-:Y:S01]  /*0d70*/  UIMAD UR13, UR25, UR10, URZ ;  /* 0x0000000a190d72a4 */ /* 0x000fe2000f8e023f */
[----:B------:R-:W-:Y:S01]  /*0d80*/  IADD3.X R5, R43, UR4, RZ, P0, !PT ;  /* 0x000000042b057c10 */ /* 0x000fe200087fe4ff */
[----:B------:R-:W-:Y:S01]  /*0d90*/  UMOV UR4, 0x400 ;  /* 0x0000040000047882 */ /* 0x000fe20000000000 */
[----:B------:R-:W-:Y:S01]  /*0da0*/  SHF.R.S32.HI R2, RZ, 0x1f, R251 ;  /* 0x0000001fff027819 */ /* 0x000fe200000114fb */
[----:B------:R-:W-:Y:S01]  /*0db0*/  UIMAD UR13, UR26, UR11, UR13 ;  /* 0x0000000b1a0d72a4 */ /* 0x000fe2000f8e020d */
[----:B------:R-:W-:Y:S01]  /*0dc0*/  ISETP.GE.AND P0, PT, R10, UR14, PT ;  /* 0x0000000e0a007c0c */ /* 0x000fe2000bf06270 */
[----:B------:R-:W-:Y:S01]  /*0dd0*/  IMAD.WIDE.U32 R12, R12, UR26, R4 ;  /* 0x0000001a0c0c7c25 */ /* 0x000fe2000f8e0004 */
[----:B------:R-:W-:Y:S01]  /*0de0*/  ULDC.64 UR10, c[0x0][0x260] ;  /* 0x00009800000a7ab9 */ /* 0x000fe20000000a00 */
[----:B------:R-:W-:-:S02]  /*0df0*/  IADD3 R0, R10, 0x20, RZ ;  /* 0x000000200a007810 */ /* 0x000fc40007ffe0ff */
[----:B------:R-:W-:Y:S01]  /*0e00*/  IMAD R4, R2, UR10, RZ ;  /* 0x0000000a02047c24 */ /* 0x000fe2000f8e02ff */
[----:B------:R-:W-:Y:S01]  /*0e10*/  IADD3 R15, R13, UR13, RZ ;  /* 0x0000000d0d0f7c10 */ /* 0x000fe2000fffe0ff */
[C---:B------:R-:W-:Y:S01]  /*0e20*/  IMAD.WIDE.U32 R230, R251.reuse, UR10, R230 ;  /* 0x0000000afbe67c25 */ /* 0x040fe2000f8e00e6 */
[----:B-1----:R-:W-:Y:S01]  /*0e30*/  ULEA UR4, UR12, UR4, 0x18 ;  /* 0x000000040c047291 */ /* 0x002fe2000f8ec03f */
[----:B------:R-:W-:Y:S02]  /*0e40*/  ISETP.GE.AND P1, PT, R0, UR14, PT ;  /* 0x0000000e00007c0c */ /* 0x000fe4000bf26270 */
[----:B------:R-:W-:Y:S01]  /*0e50*/  IMAD R233, R251, UR11, R4 ;  /* 0x0000000bfbe97c24 */ /* 0x000fe2000f8e0204 */
[----:B------:R-:W-:Y:S02]  /*0e60*/  ULDC.64 UR10, c[0x0][0x268] ;  /* 0x00009a00000a7ab9 */ /* 0x000fe40000000a00 */
[----:B------:R-:W-:Y:S01]  /*0e70*/  IMAD R2, R2, UR10, RZ ;  /* 0x0000000a02027c24 */ /* 0x000fe2000f8e02ff */
[----:B------:R-:W-:Y:S01]  /*0e80*/  LEA R225, R225, UR4, 0x1 ;  /* 0x00000004e1e17c11 */ /* 0x000fe2000f8e08ff */
[----:B------:R-:W-:-:S04]  /*0e90*/  IMAD.WIDE.U32 R242, R251, UR10, R242 ;  /* 0x0000000afbf27c25 */ /* 0x000fc8000f8e00f2 */
[----:B------:R-:W-:Y:S01]  /*0ea0*/  IMAD R251, R251, UR11, R2 ;  /* 0x0000000bfbfb7c24 */ /* 0x000fe2000f8e0202 */
[----:B------:R-:W-:Y:S06]  /*0eb0*/  @P0 BRA `(.L_x_124) ;  /* 0x0000000000940947 */ /* 0x000fec0003800000 */
        /* <DEDUP_REMOVED lines=37> */
.L_x_124:
[----:B------:R-:W-:Y:S05]  /*1110*/  BSYNC B0 ;  /* 0x0000000000007941 */ /* 0x000fea0003800000 */
.L_x_123:
        /* <DEDUP_REMOVED lines=40> */
.L_x_126:
[----:B------:R-:W-:Y:S05]  /*13a0*/  BSYNC B0 ;  /* 0x0000000000007941 */ /* 0x000fea0003800000 */
.L_x_125:
        /* <DEDUP_REMOVED lines=13> */
[----:B--23--:R-:W2:Y:S01]  /*1480*/  @!P3 LDC.64 R4, c[0x0][0x210] ;  /* 0x00008400ff04bb82 */ /* 0x00cea20000000a00 */
[----:B------:R-:W-:Y:S01]  /*1490*/  IMAD R18, R19, UR11, R18 ;  /* 0x0000000b13127c24 */ /* 0x000fe2000f8e0212 */
[----:B------:R3:W-:Y:S03]  /*14a0*/  @P3 STS.128 [R225+0x1000], RZ ;  /* 0x001000ffe1003388 */ /* 0x0007e60000000c00 */
[----:B------:R-:W-:-:S03]  /*14b0*/  IMAD.IADD R18, R21, 0x1, R18 ;  /* 0x0000000115127824 */ /* 0x000fc600078e0212 */
[----:B-1--4-:R-:W1:Y:S01]  /*14c0*/  @!P2 LDC.64 R2, c[0x0][0x210] ;  /* 0x00008400ff02ab82 */ /* 0x012e620000000a00 */
        /* <DEDUP_REMOVED lines=22> */
.L_x_128:
[----:B------:R-:W-:Y:S05]  /*1630*/  BSYNC B0 ;  /* 0x0000000000007941 */ /* 0x000fea0003800000 */
.L_x_127:
[----:B------:R-:W-:Y:S01]  /*1640*/  USHF.L.U64.HI UR28, UR8, 0x6, UR9 ;  /* 0x00000006081c7899 */ /* 0x000fe20008010209 */
[----:B------:R-:W-:Y:S01]  /*1650*/  BSSY B0, `(.L_x_129) ;  /* 0x0000029000007945 */ /* 0x000fe20003800000 */
[----:B------:R-:W-:-:S03]  /*1660*/  USHF.L.U32 UR29, UR8, 0x6, URZ ;  /* 0x00000006081d7899 */ /* 0x000fc6000800063f */
        /* <DEDUP_REMOVED lines=39> */
.L_x_130:
[----:B------:R-:W-:Y:S05]  /*18e0*/  BSYNC B0 ;  /* 0x0000000000007941 */ /* 0x000fea0003800000 */
.L_x_129:
[----:B------:R-:W-:Y:S01]  /*18f0*/  ISETP.GE.AND P0, PT, R10, UR18, PT ;  /* 0x000000120a007c0c */ /* 0x000fe2000bf06270 */
[----:B------:R-:W-:Y:S01]  /*1900*/  USHF.R.S32.HI UR32, URZ, 0x1f, UR19 ;  /* 0x0000001f3f207899 */ /* 0x000fe20008011413 */
[----:B------:R-:W-:Y:S01]  /*1910*/  MOV R232, R230 ;  /* 0x000000e600e87202 */ /* 0x000fe20000000f00 */
[----:B------:R-:W-:Y:S01]  /*1920*/  UIMAD UR10, UR28, UR19, URZ ;  /* 0x000000131c0a72a4 */ /* 0x000fe2000f8e023f */
[----:B------:R-:W-:Y:S01]  /*1930*/  IMAD.IADD R233, R231, 0x1, R233 ;  /* 0x00000001e7e97824 */ /* 0x000fe200078e02e9 */
[----:B------:R-:W-:Y:S01]  /*1940*/  BSSY B0, `(.L_x_131) ;  /* 0x0000026000007945 */ /* 0x000fe20003800000 */
[----:B------:R-:W-:Y:S01]  /*1950*/  IMAD.U32 R129, RZ, RZ, UR29 ;  /* 0x0000001dff817e24 */ /* 0x000fe2000f8e00ff */
[----:B------:R-:W-:Y:S01]  /*1960*/  UIMAD UR10, UR32, UR29, UR10 ;  /* 0x0000001d200a72a4 */ /* 0x000fe2000f8e020a */
[----:B------:R-:W-:Y:S02]  /*1970*/  ISETP.GE.AND P5, PT, R0, UR18, PT ;  /* 0x0000001200007c0c */ /* 0x000fe4000bfa6270 */
[----:B------:R-:W-:-:S05]  /*1980*/  IMAD.WIDE.U32 R14, R129, UR19, R232 ;  /* 0x00000013810e7c25 */ /* 0x000fca000f8e00e8 */
[----:B------:R-:W-:Y:S01]  /*1990*/  IADD3 R12, R15, UR10, RZ ;  /* 0x0000000a0f0c7c10 */ /* 0x000fe2000fffe0ff */
[----:B------:R-:W-:Y:S06]  /*19a0*/  @P0 BRA `(.L_x_132) ;  /* 0x00000000007c0947 */ /* 0x000fec0003800000 */
[----:B------:R-:W-:Y:S02]  /*19b0*/  ULDC UR10, c[0x0][0x2d0] ;  /* 0x0000b400000a7ab9 */ /* 0x000fe40000000800 */
[----:B------:R-:W-:Y:S02]  /*19c0*/  ISETP.GE.AND P3, PT, R42, UR10, PT ;  /* 0x0000000a2a007c0c */ /* 0x000fe4000bf66270 */
[----:B------:R-:W-:Y:S02]  /*19d0*/  ISETP.GE.AND P2, PT, R41, UR10, PT ;  /* 0x0000000a29007c0c */ /* 0x000fe4000bf46270 */
[----:B------:R-:W-:-:S09]  /*19e0*/  ISETP.GE.AND P0, PT, R40, UR10, PT ;  /* 0x0000000a28007c0c */ /* 0x000fd2000bf06270 */
[----:B--23--:R-:W2:Y:S01]  /*19f0*/  @!P3 LDC.64 R4, c[0x0][0x218] ;  /* 0x00008600ff04bb82 */ /* 0x00cea20000000a00 */
[----:B------:R3:W-:Y:S04]  /*1a00*/  @P3 STS [R225+0x6000], RZ ;  /* 0x006000ffe1003388 */ /* 0x0007e80000000800 */
[----:B------:R3:W-:Y:S03]  /*1a10*/  @P3 STS [R225+0x6004], RZ ;  /* 0x006004ffe1003388 */ /* 0x0007e60000000800 */
[----:B-1--4-:R-:W1:Y:S01]  /*1a20*/  @!P2 LDC.64 R2, c[0x0][0x218] ;  /* 0x00008600ff02ab82 */ /* 0x012e620000000a00 */
[----:B------:R3:W-:Y:S01]  /*1a30*/  @P3 STS.64 [R225+0x6008], RZ ;  /* 0x006008ffe1003388 */ /* 0x0007e20000000a00 */
        /* <DEDUP_REMOVED lines=22> */
.L_x_132:
[----:B------:R-:W-:Y:S05]  /*1ba0*/  BSYNC B0 ;  /* 0x0000000000007941 */ /* 0x000fea0003800000 */
.L_x_131:
[----:B------:R-:W-:Y:S01]  /*1bb0*/  USHF.L.U64.HI UR30, UR8, 0x5, UR9 ;  /* 0x00000005081e7899 */ /* 0x000fe20008010209 */
[----:B------:R-:W-:Y:S01]  /*1bc0*/  BSSY B0, `(.L_x_133) ;  /* 0x0000022000007945 */ /* 0x000fe20003800000 */
[----:B------:R-:W-:-:S03]  /*1bd0*/  USHF.L.U32 UR31, UR8, 0x5, URZ ;  /* 0x00000005081f7899 */ /* 0x000fc6000800063f */
[----:B------:R-:W-:Y:S09]  /*1be0*/  @P5 BRA `(.L_x_134) ;  /* 0x00000000007c5947 */ /* 0x000ff20003800000 */
[----:B------:R-:W-:Y:S01]  /*1bf0*/  ULDC UR10, c[0x0][0x2d0] ;  /* 0x0000b400000a7ab9 */ /* 0x000fe20000000800 */
[----:B------:R-:W-:Y:S02]  /*1c00*/  IADD3 R13, P0, R14, UR31, RZ ;  /* 0x0000001f0e0d7c10 */ /* 0x000fe4000ff1e0ff */
[----:B------:R-:W-:Y:S02]  /*1c10*/  ISETP.GE.AND P3, PT, R42, UR10, PT ;  /* 0x0000000a2a007c0c */ /* 0x000fe4000bf66270 */
[----:B------:R-:W-:Y:S02]  /*1c20*/  ISETP.GE.AND P2, PT, R41, UR10, PT ;  /* 0x0000000a29007c0c */ /* 0x000fe4000bf46270 */
[----:B------:R-:W-:Y:S02]  /*1c30*/  IADD3.X R12, R12, UR30, RZ, P0, !PT ;  /* 0x0000001e0c0c7c10 */ /* 0x000fe400087fe4ff */
[----:B------:R-:W-:-:S07]  /*1c40*/  ISETP.GE.AND P0, PT, R40, UR10, PT ;  /* 0x0000000a28007c0c */ /* 0x000fce000bf06270 */
[----:B--23--:R-:W2:Y:S01]  /*1c50*/  @!P3 LDC.64 R4, c[0x0][0x218] ;  /* 0x00008600ff04bb82 */ /* 0x00cea20000000a00 */
[----:B------:R3:W-:Y:S07]  /*1c60*/  @P3 STS.128 [R225+0x6800], RZ ;  /* 0x006800ffe1003388 */ /* 0x0007ee0000000c00 */
        /* <DEDUP_REMOVED lines=23> */
.L_x_134:
[----:B------:R-:W-:Y:S05]  /*1de0*/  BSYNC B0 ;  /* 0x0000000000007941 */ /* 0x000fea0003800000 */
.L_x_133:
[----:B------:R-:W-:Y:S01]  /*1df0*/  ULDC.64 UR12, c[0x0][0x3c8] ;  /* 0x0000f200000c7ab9 */ /* 0x000fe20000000a00 */
[----:B------:R-:W0:Y:S01]  /*1e00*/  LDGDEPBAR ;  /* 0x00000000000079af */ /* 0x000e220000000000 */
[----:B------:R-:W-:-:S04]  /*1e10*/  UISETP.NE.U32.AND UP1, UPT, UR12, URZ, UPT ;  /* 0x0000003f0c00728c */ /* 0x000fc8000bf25070 */
[----:B------:R-:W-:-:S06]  /*1e20*/  UISETP.NE.AND.EX UP1, UPT, UR13, URZ, UPT, UP1 ;  /* 0x0000003f0d00728c */ /* 0x000fcc000bf25310 */
[----:B------:R-:W-:-:S05]  /*1e30*/  PLOP3.LUT P0, PT, PT, PT, UP1, 0x80, 0x0 ;  /* 0x000000000000781c */ /* 0x000fca0003f0f018 */
[----:B------:R-:W-:Y:S01]  /*1e40*/  @UP1 USHF.R.S32.HI UR33, URZ, 0x1f, UR24 ;  /* 0x0000001f3f211899 */ /* 0x000fe20008011418 */
[----:B------:R-:W-:Y:S01]  /*1e50*/  @UP1 ULDC.64 UR10, c[0x0][0x3d0] ;  /* 0x0000f400000a1ab9 */ /* 0x000fe20000000a00 */
[----:B------:R-:W-:Y:S02]  /*1e60*/  @UP1 UMOV UR34, UR26 ;  /* 0x0000001a00221c82 */ /* 0x000fe40008000000 */
[----:B------:R-:W-:Y:S01]  /*1e70*/  @UP1 UIMAD UR33, UR33, UR10, URZ ;  /* 0x0000000a212112a4 */ /* 0x000fe2000f8e023f */
[----:B------:R-:W-:Y:S02]  /*1e80*/  @UP1 UMOV UR35, UR25 ;  /* 0x0000001900231c82 */ /* 0x000fe40008000000 */
[----:B------:R-:W-:Y:S01]  /*1e90*/  @UP1 UIMAD.WIDE.U32 UR34, UR24, UR10, UR34 ;  /* 0x0000000a182212a5 */ /* 0x000fe2000f8e0022 */
[----:B------:R-:W-:Y:S01]  /*1ea0*/  LEA.HI R9, R9, R132, RZ, 0x4 ;  /* 0x0000008409097211 */ /* 0x000fe200078f20ff */
[----:B------:R-:W-:Y:S01]  /*1eb0*/  @UP1 UIMAD UR11, UR24, UR11, UR33 ;  /* 0x0000000b180b12a4 */ /* 0x000fe2000f8e0221 */
[----:B------:R-:W-:Y:S01]  /*1ec0*/  LOP3.LUT R11, R7, 0xffffffe0, RZ, 0xc0, !PT ;  /* 0xffffffe0070b7812 */ /* 0x000fe200078ec0ff */
[----:B------:R-:W-:Y:S01]  /*1ed0*/  @UP1 ULEA UR12, UP0, UR34, UR12, 0x2 ;  /* 0x0000000c220c1291 */ /* 0x000fe2000f80103f */
[----:B------:R-:W-:Y:S01]  /*1ee0*/  ISETP.GE.AND P5, PT, R0, UR18, PT ;  /* 0x0000001200007c0c */ /* 0x000fe2000bfa6270 */
[----:B------:R-:W-:Y:S01]  /*1ef0*/  @UP1 UIADD3 UR11, UR35, UR11, URZ ;  /* 0x0000000b230b1290 */ /* 0x000fe2000fffe03f */
[----:B------:R-:W-:Y:S01]  /*1f00*/  ISETP.GE.AND P1, PT, R10, UR18, PT ;  /* 0x000000120a007c0c */ /* 0x000fe2000bf26270 */
[----:B------:R-:W-:-:S04]  /*1f10*/  DEPBAR.LE SB0, 0x0 ;  /* 0x000080000000791a */ /* 0x000fc80000000000 */
[----:B------:R-:W-:Y:S01]  /*1f20*/  @UP1 ULEA.HI.X UR13, UR34, UR13, UR11, 0x2, UP0 ;  /* 0x0000000d220d1291 */ /* 0x000fe200080f140b */
[----:B-1234-:R-:W-:Y:S01]  /*1f30*/  IMAD.U32 R2, RZ, RZ, UR12 ;  /* 0x0000000cff027e24 */ /* 0x01efe2000f8e00ff */
[----:B------:R-:W-:-:S04]  /*1f40*/  @UP1 ULDC UR10, c[0x0][0x2e8] ;  /* 0x0000ba00000a1ab9 */ /* 0x000fc80000000800 */
[----:B------:R-:W-:-:S06]  /*1f50*/  IMAD.U32 R3, RZ, RZ, UR13 ;  /* 0x0000000dff037e24 */ /* 0x000fcc000f8e00ff */
[----:B------:R1:W2:Y:S01]  /*1f60*/  @P0 LDG.E R3, desc[UR22][R2.64] ;  /* 0x0000001602030981 */ /* 0x0002a2000c1e1900 */
[----:B------:R-:W-:Y:S01]  /*1f70*/  SHF.R.S32.HI R128, RZ, 0x4, R9 ;  /* 0x00000004ff807819 */ /* 0x000fe20000011409 */
[----:B------:R-:W-:Y:S01]  /*1f80*/  IMAD.IADD R10, R132, 0x1, -R11 ;  /* 0x00000001840a7824 */ /* 0x000fe200078e0a0b */
[C---:B------:R-:W-:Y:S01]  /*1f90*/  LOP3.LUT R5, R9.reuse, 0xfffffff0, RZ, 0xc0, !PT ;  /* 0xfffffff009057812 */ /* 0x040fe200078ec0ff */
[----:B------:R-:W-:Y:S01]  /*1fa0*/  BAR.SYNC.DEFER_BLOCKING 0x0 ;  /* 0x0000000000007b1d */ /* 0x000fe20000010000 */
[----:B------:R-:W-:Y:S01]  /*1fb0*/  LEA.HI R7, R9, R128, RZ, 0x1 ;  /* 0x0000008009077211 */ /* 0x000fe200078f08ff */
[----:B------:R-:W-:Y:S01]  /*1fc0*/  USHF.L.U64.HI UR12, UR6, 0x6, UR7 ;  /* 0x00000006060c7899 */ /* 0x000fe20008010207 */
[----:B------:R-:W-:Y:S01]  /*1fd0*/  LOP3.LUT R9, R8, 0xfffffff8, RZ, 0xc0, !PT ;  /* 0xfffffff808097812 */ /* 0x000fe200078ec0ff */
[C---:B------:R-:W-:Y:S01]  /*1fe0*/  IMAD.IADD R8, R132.reuse, 0x1, -R5 ;  /* 0x0000000184087824 */ /* 0x040fe200078e0a05 */
[----:B------:R-:W-:Y:S01]  /*1ff0*/  SHF.R.S32.HI R5, RZ, 0x1f, R10 ;  /* 0x0000001fff057819 */ /* 0x000fe2000001140a */
[----:B------:R-:W-:Y:S01]  /*2000*/  USHF.L.U32 UR13, UR6, 0x6, URZ ;  /* 0x00000006060d7899 */ /* 0x000fe2000800063f */
[----:B------:R-:W-:Y:S01]  /*2010*/  LOP3.LUT R7, R7, 0xfffffffe, RZ, 0xc0, !PT ;  /* 0xfffffffe07077812 */ /* 0x000fe200078ec0ff */
[----:B------:R-:W-:Y:S01]  /*2020*/  IMAD.IADD R4, R132, 0x1, -R9 ;  /* 0x0000000184047824 */ /* 0x000fe200078e0a09 */
[----:B------:R-:W-:Y:S01]  /*2030*/  LEA.HI R9, R8, R8, RZ, 0x1 ;  /* 0x0000000808097211 */ /* 0x000fe200078f08ff */
[----:B------:R-:W-:Y:S01]  /*2040*/  UIMAD UR11, UR12, UR19, URZ ;  /* 0x000000130c0b72a4 */ /* 0x000fe2000f8e023f */
[----:B------:R-:W-:Y:S01]  /*2050*/  LEA.HI R10, R5, R10, RZ, 0x2 ;  /* 0x0000000a050a7211 */ /* 0x000fe200078f10ff */
[----:B------:R-:W-:Y:S01]  /*2060*/  IMAD.IADD R128, R128, 0x1, -R7 ;  /* 0x0000000180807824 */ /* 0x000fe200078e0a07 */
[----:B------:R-:W-:Y:S01]  /*2070*/  LEA.HI R0, R4, R4, RZ, 0x1 ;  /* 0x0000000404007211 */ /* 0x000fe200078f08ff */
[----:B------:R-:W-:Y:S01]  /*2080*/  IMAD.U32 R11, RZ, RZ, UR19 ;  /* 0x00000013ff0b7e24 */ /* 0x000fe2000f8e00ff */
[----:B------:R-:W-:Y:S01]  /*2090*/  LOP3.LUT R131, R9, 0x7fffffe, RZ, 0xc0, !PT ;  /* 0x07fffffe09837812 */ /* 0x000fe200078ec0ff */
[----:B------:R-:W-:Y:S01]  /*20a0*/  IMAD.IADD R251, R243, 0x1, R251 ;  /* 0x00000001f3fb7824 */ /* 0x000fe200078e02fb */
[----:B------:R-:W-:Y:S01]  /*20b0*/  LOP3.LUT R223, R0, 0x7fffffe, RZ, 0xc0, !PT ;  /* 0x07fffffe00df7812 */ /* 0x000fe200078ec0ff */
[----:B------:R-:W-:Y:S01]  /*20c0*/  IMAD.MOV.U32 R250, RZ, RZ, R242 ;  /* 0x000000fffffa7224 */ /* 0x000fe200078e00f2 */
[----:B------:R-:W-:Y:S01]  /*20d0*/  SHF.R.S32.HI R0, RZ, 0x1, R0 ;  /* 0x00000001ff007819 */ /* 0x000fe20000011400 */
[----:B------:R-:W-:Y:S01]  /*20e0*/  IMAD.IADD R131, R8, 0x1, -R131 ;  /* 0x0000000108837824 */ /* 0x000fe200078e0a83 */
[----:B-1----:R-:W-:Y:S01]  /*20f0*/  SHF.R.S32.HI R2, RZ, 0x1, R9 ;  /* 0x00000001ff027819 */ /* 0x002fe20000011409 */
[----:B------:R-:W-:Y:S01]  /*2100*/  IMAD.IADD R223, R4, 0x1, -R223 ;  /* 0x0000000104df7824 */ /* 0x000fe200078e0adf */
[----:B------:R-:W-:Y:S01]  /*2110*/  SHF.R.S32.HI R9, RZ, 0x1f, R9 ;  /* 0x0000001fff097819 */ /* 0x000fe20000011409 */
[----:B------:R-:W2:Y:S01]  /*2120*/  @P0 MUFU.RCP R4, UR10 ;  /* 0x0000000a00040d08 */ /* 0x000ea20008001000 */
[----:B------:R-:W-:Y:S01]  /*2130*/  SHF.R.S32.HI R5, RZ, 0x1f, R8 ;  /* 0x0000001fff057819 */ /* 0x000fe20000011408 */
[----:B------:R-:W-:Y:S01]  /*2140*/  IMAD.SHL.U32 R7, R0, 0x40, RZ ;  /* 0x0000004000077824 */ /* 0x000fe200078e00ff */
[----:B------:R-:W-:Y:S01]  /*2150*/  LEA.HI R9, R9, R2, RZ, 0x2 ;  /* 0x0000000209097211 */ /* 0x000fe200078f10ff */
[----:B------:R-:W-:Y:S01]  /*2160*/  IMAD R223, R128, 0x8, R223 ;  /* 0x0000000880df7824 */ /* 0x000fe200078e02df */
[----:B------:R-:W-:Y:S01]  /*2170*/  LEA.HI R130, R5, R8, RZ, 0x3 ;  /* 0x0000000805827211 */ /* 0x000fe200078f18ff */
[----:B------:R-:W-:Y:S01]  /*2180*/  IMAD.SHL.U32 R8, R6, 0x8, RZ ;  /* 0x0000000806087824 */ /* 0x000fe200078e00ff */
[----:B------:R-:W-:Y:S01]  /*2190*/  LOP3.LUT R9, R9, 0xfffffffc, RZ, 0xc0, !PT ;  /* 0xfffffffc09097812 */ /* 0x000fe200078ec0ff */
[----:B------:R-:W-:Y:S01]  /*21a0*/  IMAD.SHL.U32 R128, R128, 0x8, RZ ;  /* 0x0000000880807824 */ /* 0x000fe200078e00ff */
[----:B------:R-:W-:Y:S01]  /*21b0*/  LEA R5, R133, UR27, 0x4 ;  /* 0x0000001b85057c11 */ /* 0x000fe2000f8e20ff */
[----:B------:R-:W-:Y:S01]  /*21c0*/  IMAD.SHL.U32 R130, R130, 0x20, RZ ;  /* 0x0000002082827824 */ /* 0x000fe200078e00ff */
[----:B------:R-:W-:Y:S01]  /*21d0*/  SHF.R.S32.HI R10, RZ, 0x2, R10 ;  /* 0x00000002ff0a7819 */ /* 0x000fe2000001140a */
[----:B------:R-:W-:Y:S01]  /*21e0*/  IMAD.IADD R2, R2, 0x1, -R9 ;  /* 0x0000000102027824 */ /* 0x000fe200078e0a09 */
[----:B------:R-:W-:Y:S01]  /*21f0*/  LOP3.LUT R7, R7, 0xc0, RZ, 0xc0, !PT ;  /* 0x000000c007077812 */ /* 0x000fe200078ec0ff */
[----:B------:R1:W-:Y:S01]  /*2200*/  @P1 STS [R225+0x9000], RZ ;  /* 0x009000ffe1001388 */ /* 0x0003e20000000800 */
[----:B------:R-:W-:Y:S01]  /*2210*/  IADD3 R10, R5, 0x1, R10 ;  /* 0x00000001050a7810 */ /* 0x000fe20007ffe00a */
[----:B------:R-:W-:Y:S01]  /*2220*/  IMAD.SHL.U32 R5, R2, 0x40, RZ ;  /* 0x0000004002057824 */ /* 0x000fe200078e00ff */
[----:B------:R-:W-:Y:S01]  /*2230*/  LOP3.LUT R8, R7, 0x8, R8, 0xf8, !PT ;  /* 0x0000000807087812 */ /* 0x000fe200078ef808 */
[----:B------:R1:W-:Y:S01]  /*2240*/  @P1 STS [R225+0x9004], RZ ;  /* 0x009004ffe1001388 */ /* 0x0003e20000000800 */
[----:B------:R-:W-:Y:S01]  /*2250*/  SHF.R.U32.HI R7, RZ, 0x3, R7 ;  /* 0x00000003ff077819 */ /* 0x000fe20000011607 */
[----:B------:R-:W-:Y:S01]  /*2260*/  UIMAD UR11, UR32, UR13, UR11 ;  /* 0x0000000d200b72a4 */ /* 0x000fe2000f8e020b */
[----:B------:R-:W-:Y:S01]  /*2270*/  LOP3.LUT R5, R5, 0xc0, RZ, 0xc0, !PT ;  /* 0x000000c005057812 */ /* 0x000fe200078ec0ff */
[----:B------:R1:W-:Y:S01]  /*2280*/  @P1 STS.64 [R225+0x9008], RZ ;  /* 0x009008ffe1001388 */ /* 0x0003e20000000a00 */
[----:B------:R-:W-:Y:S01]  /*2290*/  LOP3.LUT R130, R130, 0xffffff00, RZ, 0xc0, !PT ;  /* 0xffffff0082827812 */ /* 0x000fe200078ec0ff */
[----:B------:R-:W-:Y:S01]  /*22a0*/  BSSY B0, `(.L_x_135) ;  /* 0x0000035000007945 */ /* 0x000fe20003800000 */
[----:B------:R-:W-:Y:S01]  /*22b0*/  LOP3.LUT R8, R8, R7, RZ, 0x3c, !PT ;  /* 0x0000000708087212 */ /* 0x000fe200078e3cff */
[----:B------:R1:W-:Y:S01]  /*22c0*/  @P1 STS.128 [R225+0xa000], RZ ;  /* 0x00a000ffe1001388 */ /* 0x0003e20000000c00 */
[----:B------:R-:W-:Y:S01]  /*22d0*/  IMAD.U32 R7, RZ, RZ, UR21 ;  /* 0x00000015ff077e24 */ /* 0x000fe2000f8e00ff */
[----:B------:R-:W-:Y:S01]  /*22e0*/  LOP3.LUT R128, R5, 0x8, R128, 0xf8, !PT ;  /* 0x0000000805807812 */ /* 0x000fe200078ef880 */
[----:B------:R-:W-:Y:S01]  /*22f0*/  IMAD R6, R133, 0x200, R130 ;  /* 0x0000020085067824 */ /* 0x000fe200078e0282 */
[----:B------:R1:W-:Y:S01]  /*2300*/  @P1 STS.128 [R225+0xb000], RZ ;  /* 0x00b000ffe1001388 */ /* 0x0003e20000000c00 */
[----:B------:R-:W-:Y:S01]  /*2310*/  SHF.R.U32.HI R5, RZ, 0x3, R5 ;  /* 0x00000003ff057819 */ /* 0x000fe20000011605 */
[----:B------:R-:W-:-:S03]  /*2320*/  IMAD.U32 R223, R223, 0x20, R8 ;  /* 0x00000020dfdf7824 */ /* 0x000fc600078e0008 */
[----:B------:R-:W-:Y:S01]  /*2330*/  LOP3.LUT R128, R128, R5, RZ, 0x3c, !PT ;  /* 0x0000000580807212 */ /* 0x000fe200078e3cff */
[----:B------:R-:W-:-:S04]  /*2340*/  IMAD R5, R131, 0x20, R6 ;  /* 0x0000002083057824 */ /* 0x000fc800078e0206 */
[----:B------:R-:W-:-:S05]  /*2350*/  IMAD.IADD R224, R128, 0x1, R5 ;  /* 0x0000000180e07824 */ /* 0x000fca00078e0205 */
[----:B------:R-:W-:Y:S01]  /*2360*/  LEA R224, R224, UR4, 0x1 ;  /* 0x00000004e0e07c11 */ /* 0x000fe2000f8e08ff */
[----:B--2---:R-:W-:Y:S01]  /*2370*/  @P0 FMUL.FTZ R4, R3, R4 ;  /* 0x0000000403040220 */ /* 0x004fe20000410000 */
[----:B------:R-:W-:Y:S01]  /*2380*/  IADD3 R3, R7, -UR17, R10 ;  /* 0x8000001107037c10 */ /* 0x000fe2000fffe00a */
[----:B------:R-:W-:-:S03]  /*2390*/  IMAD.WIDE.U32 R10, R11, UR13, R250 ;  /* 0x0000000d0b0a7c25 */ /* 0x000fc6000f8e00fa */
[----:B------:R-:W-:Y:S01]  /*23a0*/  @P0 R2UR UR10, R4 ;  /* 0x00000000040a02ca */ /* 0x000fe200000e0000 */
[----:B------:R-:W-:Y:S01]  /*23b0*/  VIADD R3, R3, UR5 ;  /* 0x0000000503037c36 */ /* 0x000fe20008000000 */
[----:B------:R-:W-:Y:S01]  /*23c0*/  UMOV UR5, URZ ;  /* 0x0000003f00057c82 */ /* 0x000fe20008000000 */
[----:B------:R-:W-:-:S10]  /*23d0*/  VIADD R8, R11, UR11 ;  /* 0x0000000b0b087c36 */ /* 0x000fd40008000000 */
[----:B------:R-:W-:Y:S01]  /*23e0*/  @UP1 UMOV UR5, UR10 ;  /* 0x0000000a00051c82 */ /* 0x000fe20008000000 */
[----:B-1----:R-:W-:Y:S05]  /*23f0*/  @P1 BRA `(.L_x_136) ;  /* 0x00000000007c1947 */ /* 0x002fea0003800000 */
        /* <DEDUP_REMOVED lines=31> */
.L_x_136:
[----:B------:R-:W-:Y:S05]  /*25f0*/  BSYNC B0 ;  /* 0x0000000000007941 */ /* 0x000fea0003800000 */
.L_x_135:
        /* <DEDUP_REMOVED lines=33> */
[----:B----4-:R-:W-:-:S04]  /*2810*/  LEA R4, P0, R9, UR10, 0x1 ;  /* 0x0000000a09047c11 */ /* 0x010fc8000f8008ff */
[----:B------:R-:W-:-:S05]  /*2820*/  LEA.HI.X R5, R9, UR11, R8, 0x1, P0 ;  /* 0x0000000b09057c11 */ /* 0x000fca00080f0c08 */
[----:B------:R-:W-:Y:S01]  /*2830*/  @!PT LDS RZ, [RZ] ;  /* 0x00000000fffff984 */ /* 0x000fe20000000800 */
[----:B------:R-:W-:Y:S01]  /*2840*/  @!PT LDS RZ, [RZ] ;  /* 0x00000000fffff984 */ /* 0x000fe20000000800 */
[----:B------:R-:W-:Y:S01]  /*2850*/  @!PT LDS RZ, [RZ] ;  /* 0x00000000fffff984 */ /* 0x000fe20000000800 */
[----:B------:R1:W-:Y:S04]  /*2860*/  LDGSTS.E.BYPASS.LTC128B.128 [R225+0xb800], desc[UR22][R4.64+0x80] ;  /* 0x0b80008004e17fae */ /* 0x0003e8000b901d56 */
.L_x_138:
[----:B------:R-:W-:Y:S05]  /*2870*/  BSYNC B0 ;  /* 0x0000000000007941 */ /* 0x000fea0003800000 */
.L_x_137:
[----:B------:R-:W-:Y:S01]  /*2880*/  LDSM.16.M88.4 R72, [R223+0x6000] ;  /* 0x00600000df48783b */ /* 0x000fe20000000200 */
[----:B------:R-:W-:Y:S01]  /*2890*/  LOP3.LUT P0, RZ, R0, 0x2, RZ, 0xc0, !PT ;  /* 0x0000000200ff7812 */ /* 0x000fe2000780c0ff */
[----:B------:R-:W-:Y:S01]  /*28a0*/  IMAD.MOV.U32 R0, RZ, RZ, 0x10 ;  /* 0x00000010ff007424 */ /* 0x000fe200078e00ff */
[----:B------:R-:W-:Y:S01]  /*28b0*/  LOP3.LUT P1, RZ, R2, 0x2, RZ, 0xc0, !PT ;  /* 0x0000000202ff7812 */ /* 0x000fe2000782c0ff */
[----:B------:R-:W5:Y:S01]  /*28c0*/  LDSM.16.M88.4 R112, [R224+0x1000] ;  /* 0x00100000e070783b */ /* 0x000f620000000200 */
[----:B------:R-:W-:Y:S01]  /*28d0*/  IMAD.SHL.U32 R235, R132, 0x2, RZ ;  /* 0x0000000284eb7824 */ /* 0x000fe200078e00ff */
[----:B------:R-:W-:Y:S01]  /*28e0*/  VIMNMX R226, R3, UR21, PT ;  /* 0x0000001503e27c48 */ /* 0x000fe2000bfe0100 */
[----:B------:R-:W-:Y:S01]  /*28f0*/  UISETP.GE.AND UP0, UPT, UR20, 0x2, UPT ;  /* 0x000000021400788c */ /* 0x000fe2000bf06270 */
[----:B------:R-:W3:Y:S01]  /*2900*/  LDSM.16.M88.4 R56, [R223+0x6400] ;  /* 0x00640000df38783b */ /* 0x000ee20000000200 */
[C---:B------:R-:W-:Y:S01]  /*2910*/  SEL R2, R0.reuse, 0xfffffff0, !P0 ;  /* 0xfffffff000027807 */ /* 0x040fe20004000000 */
[----:B------:R-:W-:Y:S01]  /*2920*/  IMAD R131, R131, 0x20, R130 ;  /* 0x0000002083837824 */ /* 0x000fe200078e0282 */
[----:B------:R-:W-:Y:S01]  /*2930*/  SEL R0, R0, 0xfffffff0, !P1 ;  /* 0xfffffff000007807 */ /* 0x000fe20004800000 */
[----:B------:R-:W3:Y:S01]  /*2940*/  LDSM.16.M88.4 R36, [R223+0x6800] ;  /* 0x00680000df24783b */ /* 0x000ee20000000200 */
[----:B------:R-:W-:Y:S01]  /*2950*/  LOP3.LUT R235, R235, 0x6, RZ, 0xc0, !PT ;  /* 0x00000006ebeb7812 */ /* 0x000fe200078ec0ff */
[----:B------:R-:W-:Y:S01]  /*2960*/  IMAD R220, R2, 0x2, R223 ;  /* 0x0000000202dc7824 */ /* 0x000fe200078e02df */
[----:B------:R-:W-:Y:S01]  /*2970*/  SHF.R.S32.HI R2, RZ, 0x1f, R133 ;  /* 0x0000001fff027819 */ /* 0x000fe20000011485 */
[----:B------:R-:W3:Y:S01]  /*2980*/  LDSM.16.M88.4 R24, [R223+0x6c00] ;  /* 0x006c0000df18783b */ /* 0x000ee20000000200 */
[----:B------:R-:W-:-:S02]  /*2990*/  IMAD R222, R0, 0x2, R224 ;  /* 0x0000000200de7824 */ /* 0x000fc400078e02e0 */
[----:B------:R-:W-:Y:S01]  /*29a0*/  LEA.HI R2, R2, R133, RZ, 0x2 ;  /* 0x0000008502027211 */ /* 0x000fe200078f10ff */
[----:B------:R-:W3:Y:S03]  /*29b0*/  LDSM.16.M88.4 R28, [R224] ;  /* 0x00000000e01c783b */ /* 0x000ee60000000200 */
[----:B------:R-:W-:Y:S01]  /*29c0*/  LOP3.LUT R234, R2, 0xfffffffc, RZ, 0xc0, !PT ;  /* 0xfffffffc02ea7812 */ /* 0x000fe200078ec0ff */
[----:B------:R-:W-:Y:S01]  /*29d0*/  LDSM.16.M88.4 R104, [R220+0x6000] ;  /* 0x00600000dc68783b */ /* 0x000fe20000000200 */
[----:B------:R-:W-:-:S03]  /*29e0*/  IMAD.U32 R2, RZ, RZ, UR19 ;  /* 0x00000013ff027e24 */ /* 0x000fc6000f8e00ff */
[----:B------:R-:W3:Y:S01]  /*29f0*/  LDSM.16.M88.4 R20, [R222+0x1000] ;  /* 0x00100000de14783b */ /* 0x000ee20000000200 */
[----:B------:R-:W-:-:S03]  /*2a00*/  IMAD.IADD R234, R133, 0x1, -R234 ;  /* 0x0000000185ea7824 */ /* 0x000fc600078e0aea */
[----:B------:R-:W3:Y:S04]  /*2a10*/  LDSM.16.M88.4 R16, [R220+0x6400] ;  /* 0x00640000dc10783b */ /* 0x000ee80000000200 */
[----:B------:R-:W3:Y:S04]  /*2a20*/  LDSM.16.M88.4 R12, [R220+0x6800] ;  /* 0x00680000dc0c783b */ /* 0x000ee80000000200 */
[----:B------:R-:W3:Y:S04]  /*2a30*/  LDSM.16.M88.4 R8, [R220+0x6c00] ;  /* 0x006c0000dc08783b */ /* 0x000ee80000000200 */
[----:B-12-4-:R-:W1:Y:S01]  /*2a40*/  LDSM.16.M88.4 R4, [R222] ;  /* 0x00000000de04783b */ /* 0x016e620000000200 */
[C---:B-----5:R-:W-:Y:S03]  /*2a50*/  HMMA.16816.F32 R80, R112.reuse, R72, RZ ;  /* 0x000000487050723c */ /* 0x060fe600000018ff */
[----:B------:R-:W-:Y:S03]  /*2a60*/  LDSM.16.M88.4 R96, [R223+0x7000] ;  /* 0x00700000df60783b */ /* 0x000fe60000000200 */
[C---:B---3--:R-:W-:Y:S01]  /*2a70*/  HMMA.16816.F32 R64, R112.reuse, R56, RZ ;  /* 0x000000387040723c */ /* 0x048fe200000018ff */
[----:B------:R-:W2:Y:S04]  /*2a80*/  LDSM.16.M88.4 R100, [R224+0x2000] ;  /* 0x00200000e064783b */ /* 0x000ea80000000200 */
[----:B------:R-:W3:Y:S01]  /*2a90*/  LDSM.16.M88.4 R92, [R223+0x7400] ;  /* 0x00740000df5c783b */ /* 0x000ee20000000200 */
[C---:B------:R-:W-:Y:S03]  /*2aa0*/  HMMA.16816.F32 R48, R112.reuse, R36, RZ ;  /* 0x000000247030723c */ /* 0x040fe600000018ff */
[----:B------:R-:W4:Y:S03]  /*2ab0*/  LDSM.16.M88.4 R88, [R223+0x7800] ;  /* 0x00780000df58783b */ /* 0x000f260000000200 */
[C---:B------:R-:W-:Y:S01]  /*2ac0*/  HMMA.16816.F32 R116, R112.reuse, R24, RZ ;  /* 0x000000187074723c */ /* 0x040fe200000018ff */
[----:B------:R-:W-:Y:S04]  /*2ad0*/  LDSM.16.M88.4 R124, [R222+0x3000] ;  /* 0x00300000de7c783b */ /* 0x000fe80000000200 */
[----:B------:R-:W-:Y:S01]  /*2ae0*/  LDSM.16.M88.4 R108, [R224+0x4000] ;  /* 0x00400000e06c783b */ /* 0x000fe20000000200 */
[C---:B------:R-:W-:Y:S03]  /*2af0*/  HMMA.16816.F32 R76, R112.reuse, R74, RZ ;  /* 0x0000004a704c723c */ /* 0x040fe600000018ff */
[----:B------:R-:W-:Y:S03]  /*2b00*/  LDSM.16.M88.4 R120, [R220+0x7c00] ;  /* 0x007c0000dc78783b */ /* 0x000fe60000000200 */
[C---:B------:R-:W-:Y:S01]  /*2b10*/  HMMA.16816.F32 R60, R112.reuse, R58, RZ ;  /* 0x0000003a703c723c */ /* 0x040fe200000018ff */
[----:B------:R-:W0:Y:S05]  /*2b20*/  LDGDEPBAR ;  /* 0x00000000000079af */ /* 0x000e2a0000000000 */
        /* <DEDUP_REMOVED lines=8> */
[C---:B------:R-:W-:Y:S06]  /*2bb0*/  HMMA.16816.F32 R32, R28.reuse, R24, RZ ;  /* 0x000000181c20723c */ /* 0x040fec00000018ff */
[----:B------:R-:W-:Y:S01]  /*2bc0*/  HMMA.16816.F32 R28, R28, R26, RZ ;  /* 0x0000001a1c1c723c */ /* 0x000fe200000018ff */
[----:B------:R-:W5:Y:S05]  /*2bd0*/  LDSM.16.M88.4 R24, [R223+0x7c00] ;  /* 0x007c0000df18783b */ /* 0x000f6a0000000200 */
        /* <DEDUP_REMOVED lines=8> */
[----:B------:R-:W5:Y:S05]  /*2c60*/  LDSM.16.M88.4 R20, [R224+0x3000] ;  /* 0x00300000e014783b */ /* 0x000f6a0000000200 */
[C---:B-1----:R-:W-:Y:S06]  /*2c70*/  HMMA.16816.F32 R84, R4.reuse, R104, R84 ;  /* 0x000000680454723c */ /* 0x042fec0000001854 */
        /* <DEDUP_REMOVED lines=10> */
[----:B------:R-:W1:Y:S04]  /*2d20*/  LDSM.16.M88.4 R8, [R220+0x7800] ;  /* 0x00780000dc08783b */ /* 0x000e680000000200 */
[----:B------:R-:W-:Y:S01]  /*2d30*/  LDSM.16.M88.4 R4, [R220+0x7400] ;  /* 0x00740000dc04783b */ /* 0x000fe20000000200 */
[C---:B--2---:R-:W-:Y:S06]  /*2d40*/  HMMA.16816.F32 R84, R100.reuse, R96, R84 ;  /* 0x000000606454723c */ /* 0x044fec0000001854 */
[C---:B---3--:R-:W-:Y:S06]  /*2d50*/  HMMA.16816.F32 R68, R100.reuse, R92, R68 ;  /* 0x0000005c6444723c */ /* 0x048fec0000001844 */
[C---:B----4-:R-:W-:Y:S06]  /*2d60*/  HMMA.16816.F32 R52, R100.reuse, R88, R52 ;  /* 0x000000586434723c */ /* 0x050fec0000001834 */
[C---:B-----5:R-:W-:Y:S06]  /*2d70*/  HMMA.16816.F32 R32, R100.reuse, R24, R32 ;  /* 0x000000186420723c */ /* 0x060fec0000001820 */
[C---:B------:R-:W-:Y:S06]  /*2d80*/  HMMA.16816.F32 R72, R100.reuse, R98, R72 ;  /* 0x000000626448723c */ /* 0x040fec0000001848 */
[C---:B------:R-:W-:Y:S06]  /*2d90*/  HMMA.16816.F32 R56, R100.reuse, R94, R56 ;  /* 0x0000005e6438723c */ /* 0x040fec0000001838 */
[C---:B------:R-:W-:Y:S06]  /*2da0*/  HMMA.16816.F32 R36, R100.reuse, R90, R36 ;  /* 0x0000005a6424723c */ /* 0x040fec0000001824 */
[----:B------:R-:W-:Y:S01]  /*2db0*/  HMMA.16816.F32 R28, R100, R26, R28 ;  /* 0x0000001a641c723c */ /* 0x000fe2000000181c */
[----:B------:R-:W2:Y:S05]  /*2dc0*/  LDSM.16.M88.4 R100, [R223+0x8000] ;  /* 0x00800000df64783b */ /* 0x000eaa0000000200 */
[C---:B------:R-:W-:Y:S06]  /*2dd0*/  HMMA.16816.F32 R80, R20.reuse, R96, R80 ;  /* 0x000000601450723c */ /* 0x040fec0000001850 */
[C---:B------:R-:W-:Y:S06]  /*2de0*/  HMMA.16816.F32 R48, R20.reuse, R88, R48 ;  /* 0x000000581430723c */ /* 0x040fec0000001830 */
[C---:B------:R-:W-:Y:S01]  /*2df0*/  HMMA.16816.F32 R76, R20.reuse, R98, R76 ;  /* 0x00000062144c723c */ /* 0x040fe2000000184c */
[----:B------:R-:W-:Y:S05]  /*2e00*/  LDSM.16.M88.4 R96, [R223+0x8400] ;  /* 0x00840000df60783b */ /* 0x000fea0000000200 */
[C---:B------:R-:W-:Y:S06]  /*2e10*/  HMMA.16816.F32 R64, R20.reuse, R92, R64 ;  /* 0x0000005c1440723c */ /* 0x040fec0000001840 */
[C---:B------:R-:W-:Y:S01]  /*2e20*/  HMMA.16816.F32 R60, R20.reuse, R94, R60 ;  /* 0x0000005e143c723c */ /* 0x040fe2000000183c */
[----:B------:R-:W3:Y:S05]  /*2e30*/  LDSM.16.M88.4 R92, [R223+0x8800] ;  /* 0x00880000df5c783b */ /* 0x000eea0000000200 */
[----:B------:R-:W-:Y:S01]  /*2e40*/  HMMA.16816.F32 R44, R20, R90, R44 ;  /* 0x0000005a142c723c */ /* 0x000fe2000000182c */
[----:B------:R-:W-:Y:S05]  /*2e50*/  LDSM.16.M88.4 R88, [R223+0x8c00] ;  /* 0x008c0000df58783b */ /* 0x000fea0000000200 */
[----:B-1----:R-:W-:Y:S06]  /*2e60*/  HMMA.16816.F32 R84, R16, R12, R84 ;  /* 0x0000000c1054723c */ /* 0x002fec0000001854 */
[C---:B------:R-:W-:Y:S06]  /*2e70*/  HMMA.16816.F32 R116, R20.reuse, R24, R116 ;  /* 0x000000181474723c */ /* 0x040fec0000001874 */
[----:B------:R-:W-:Y:S01]  /*2e80*/  HMMA.16816.F32 R112, R20, R26, R112 ;  /* 0x0000001a1470723c */ /* 0x000fe20000001870 */
[----:B------:R-:W-:Y:S04]  /*2e90*/  LDSM.16.M88.4 R20, [R220+0x8000] ;  /* 0x00800000dc14783b */ /* 0x000fe80000000200 */
[----:B------:R-:W1:Y:S01]  /*2ea0*/  LDSM.16.M88.4 R24, [R222+0x4000] ;  /* 0x00400000de18783b */ /* 0x000e620000000200 */
[C---:B------:R-:W-:Y:S06]  /*2eb0*/  HMMA.16816.F32 R72, R16.reuse, R14, R72 ;  /* 0x0000000e1048723c */ /* 0x040fec0000001848 */
[----:B------:R-:W-:Y:S06]  /*2ec0*/  HMMA.16816.F32 R52, R16, R8, R52 ;  /* 0x000000081034723c */ /* 0x000fec0000001834 */
[C---:B------:R-:W-:Y:S06]  /*2ed0*/  HMMA.16816.F32 R80, R124.reuse, R12, R80 ;  /* 0x0000000c7c50723c */ /* 0x040fec0000001850 */
[----:B------:R-:W-:Y:S06]  /*2ee0*/  HMMA.16816.F32 R48, R124, R8, R48 ;  /* 0x000000087c30723c */ /* 0x000fec0000001830 */
[----:B------:R-:W-:Y:S06]  /*2ef0*/  HMMA.16816.F32 R36, R16, R10, R36 ;  /* 0x0000000a1024723c */ /* 0x000fec0000001824 */
[C---:B------:R-:W-:Y:S01]  /*2f00*/  HMMA.16816.F32 R76, R124.reuse, R14, R76 ;  /* 0x0000000e7c4c723c */ /* 0x040fe2000000184c */
[----:B------:R-:W4:Y:S05]  /*2f10*/  LDSM.16.M88.4 R12, [R220+0x8800] ;  /* 0x00880000dc0c783b */ /* 0x000f2a0000000200 */
[----:B------:R-:W-:Y:S01]  /*2f20*/  HMMA.16816.F32 R44, R124, R10, R44 ;  /* 0x0000000a7c2c723c */ /* 0x000fe2000000182c */
[----:B------:R-:W5:Y:S05]  /*2f30*/  LDSM.16.M88.4 R8, [R222+0x5000] ;  /* 0x00500000de08783b */ /* 0x000f6a0000000200 */
[----:B--2---:R-:W-:Y:S06]  /*2f40*/  HMMA.16816.F32 R84, R108, R100, R84 ;  /* 0x000000646c54723c */ /* 0x004fec0000001854 */
[-C--:B------:R-:W-:Y:S06]  /*2f50*/  HMMA.16816.F32 R32, R16, R120.reuse, R32 ;  /* 0x000000781020723c */ /* 0x080fec0000001820 */
[----:B------:R-:W-:Y:S06]  /*2f60*/  HMMA.16816.F32 R116, R124, R120, R116 ;  /* 0x000000787c74723c */ /* 0x000fec0000001874 */
[----:B------:R-:W-:Y:S06]  /*2f70*/  HMMA.16816.F32 R68, R16, R4, R68 ;  /* 0x000000041044723c */ /* 0x000fec0000001844 */
[C---:B------:R-:W-:Y:S06]  /*2f80*/  HMMA.16816.F32 R72, R108.reuse, R102, R72 ;  /* 0x000000666c48723c */ /* 0x040fec0000001848 */
[----:B---3--:R-:W-:Y:S06]  /*2f90*/  HMMA.16816.F32 R52, R108, R92, R52 ;  /* 0x0000005c6c34723c */ /* 0x008fec0000001834 */
[C---:B------:R-:W-:Y:S06]  /*2fa0*/  HMMA.16816.F32 R80, R104.reuse, R100, R80 ;  /* 0x000000646850723c */ /* 0x040fec0000001850 */
[----:B------:R-:W-:Y:S06]  /*2fb0*/  HMMA.16816.F32 R48, R104, R92, R48 ;  /* 0x0000005c6830723c */ /* 0x000fec0000001830 */
[----:B------:R-:W-:Y:S06]  /*2fc0*/  HMMA.16816.F32 R56, R16, R6, R56 ;  /* 0x000000061038723c */ /* 0x000fec0000001838 */
[C---:B------:R-:W-:Y:S06]  /*2fd0*/  HMMA.16816.F32 R64, R124.reuse, R4, R64 ;  /* 0x000000047c40723c */ /* 0x040fec0000001840 */
[----:B------:R-:W-:Y:S01]  /*2fe0*/  HMMA.16816.F32 R60, R124, R6, R60 ;  /* 0x000000067c3c723c */ /* 0x000fe2000000183c */
[----:B------:R-:W2:Y:S05]  /*2ff0*/  LDSM.16.M88.4 R4, [R220+0x8c00] ;  /* 0x008c0000dc04783b */ /* 0x000eaa0000000200 */
[----:B------:R-:W-:Y:S01]  /*3000*/  HMMA.16816.F32 R28, R16, R122, R28 ;  /* 0x0000007a101c723c */ /* 0x000fe2000000181c */
[----:B------:R-:W3:Y:S01]  /*3010*/  LDSM.16.M88.4 R16, [R220+0x8400] ;  /* 0x00840000dc10783b */ /* 0x000ee20000000200 */
[----:B------:R-:W-:-:S04]  /*3020*/  DEPBAR.LE SB0, 0x0 ;  /* 0x000080000000791a */ /* 0x000fc80000000000 */
[----:B------:R-:W-:Y:S06]  /*3030*/  HMMA.16816.F32 R76, R104, R102, R76 ;  /* 0x00000066684c723c */ /* 0x000fec000000184c */
[----:B-1----:R-:W-:Y:S06]  /*3040*/  HMMA.16816.F32 R84, R24, R20, R84 ;  /* 0x000000141854723c */ /* 0x002fec0000001854 */
[-C--:B------:R-:W-:Y:S06]  /*3050*/  HMMA.16816.F32 R32, R108, R88.reuse, R32 ;  /* 0x000000586c20723c */ /* 0x080fec0000001820 */
[----:B------:R-:W-:Y:S06]  /*3060*/  HMMA.16816.F32 R116, R104, R88, R116 ;  /* 0x000000586874723c */ /* 0x000fec0000001874 */
[----:B------:R-:W-:Y:S01]  /*3070*/  HMMA.16816.F32 R68, R108, R96, R68 ;  /* 0x000000606c44723c */ /* 0x000fe20000001844 */
[----:B------:R-:W-:-:S02]  /*3080*/  IMAD R89, R2, 0x40, R235 ;  /* 0x0000004002597824 */ /* 0x000fc400078e02eb */
[----:B------:R-:W-:Y:S01]  /*3090*/  IMAD.U32 R2, RZ, RZ, UR21 ;  /* 0x00000015ff027e24 */ /* 0x000fe2000f8e00ff */
[----:B------:R-:W-:Y:S02]  /*30a0*/  UMOV UR21, UR19 ;  /* 0x0000001300157c82 */ /* 0x000fe40008000000 */
[C---:B------:R-:W-:Y:S02]  /*30b0*/  HMMA.16816.F32 R72, R24.reuse, R22, R72 ;  /* 0x000000161848723c */ /* 0x040fe40000001848 */
[C-C-:B------:R-:W-:Y:S02]  /*30c0*/  VIADDMNMX R170, R3.reuse, 0x8, R2.reuse, PT ;  /* 0x0000000803aa7846 */ /* 0x140fe40003800102 */
[C-C-:B------:R-:W-:Y:S02]  /*30d0*/  VIADDMNMX R169, R3.reuse, 0x40, R2.reuse, PT ;  /* 0x0000004003a97846 */ /* 0x140fe40003800102 */
[----:B----4-:R-:W-:Y:S01]  /*30e0*/  HMMA.16816.F32 R52, R24, R12, R52 ;  /* 0x0000000c1834723c */ /* 0x010fe20000001834 */
[----:B------:R-:W-:Y:S01]  /*30f0*/  VIADDMNMX R3, R3, 0x48, R2, PT ;  /* 0x0000004803037846 */ /* 0x000fe20003800102 */
[----:B------:R-:W-:-:S04]  /*3100*/  IMAD.IADD R2, R128, 0x1, R131 ;  /* 0x0000000180027824 */ /* 0x000fc800078e0283 */
[C---:B-----5:R-:W-:Y:S06]  /*3110*/  HMMA.16816.F32 R80, R8.reuse, R20, R80 ;  /* 0x000000140850723c */ /* 0x060fec0000001850 */
[----:B------:R-:W-:Y:S06]  /*3120*/  HMMA.16816.F32 R48, R8, R12, R48 ;  /* 0x0000000c0830723c */ /* 0x000fec0000001830 */
[----:B------:R-:W-:Y:S01]  /*3130*/  HMMA.16816.F32 R64, R104, R96, R64 ;  /* 0x000000606840723c */ /* 0x000fe20000001840 */
[----:B------:R-:W-:-:S02]  /*3140*/  VIADD R12, R89, 0x1 ;  /* 0x00000001590c7836 */ /* 0x000fc40000000000 */
[----:B------:R-:W-:-:S03]  /*3150*/  VIADD R13, R89, 0x8 ;  /* 0x00000008590d7836 */ /* 0x000fc60000000000 */
[C---:B------:R-:W-:Y:S01]  /*3160*/  ISETP.GE.AND P1, PT, R12.reuse, R226, PT ;  /* 0x000000e20c00720c */ /* 0x040fe20003f26270 */
[----:B------:R-:W-:Y:S01]  /*3170*/  HMMA.16816.F32 R76, R8, R22, R76 ;  /* 0x00000016084c723c */ /* 0x000fe2000000184c */
[C---:B------:R-:W-:Y:S02]  /*3180*/  ISETP.GE.AND P0, PT, R12.reuse, R170, PT ;  /* 0x000000aa0c00720c */ /* 0x040fe40003f06270 */
[C---:B------:R-:W-:Y:S02]  /*3190*/  ISETP.GE.AND P4, PT, R12.reuse, R169, PT ;  /* 0x000000a90c00720c */ /* 0x040fe40003f86270 */
[----:B------:R-:W-:Y:S01]  /*31a0*/  ISETP.GE.AND P2, PT, R12, R3, PT ;  /* 0x000000030c00720c */ /* 0x000fe20003f46270 */
[----:B------:R-:W-:Y:S01]  /*31b0*/  HMMA.16816.F32 R56, R108, R98, R56 ;  /* 0x000000626c38723c */ /* 0x000fe20000001838 */
[----:B------:R-:W-:Y:S02]  /*31c0*/  I2FP.F32.S32 R12, R12 ;  /* 0x0000000c000c7245 */ /* 0x000fe40000201400 */
[----:B------:R-:W-:-:S02]  /*31d0*/  ISETP.GE.AND P6, PT, R13, R226, PT ;  /* 0x000000e20d00720c */ /* 0x000fc40003fc6270 */
[C---:B------:R-:W-:Y:S01]  /*31e0*/  ISETP.GE.AND P5, PT, R13.reuse, R170, PT ;  /* 0x000000aa0d00720c */ /* 0x040fe20003fa6270 */
[C---:B------:R-:W-:Y:S01]  /*31f0*/  FFMA.FTZ R85, R12.reuse, UR5, R85 ;  /* 0x000000050c557c23 */ /* 0x040fe20008010055 */
[----:B------:R-:W-:Y:S01]  /*3200*/  HMMA.16816.F32 R60, R104, R98, R60 ;  /* 0x00000062683c723c */ /* 0x000fe2000000183c */
[----:B------:R-:W-:Y:S01]  /*3210*/  ISETP.GE.AND P3, PT, R13, R169, PT ;  /* 0x000000a90d00720c */ /* 0x000fe20003f66270 */
[C---:B------:R-:W-:Y:S01]  /*3220*/  FFMA.FTZ R20, R12.reuse, UR5, R87 ;  /* 0x000000050c147c23 */ /* 0x040fe20008010057 */
[C---:B------:R-:W-:Y:S01]  /*3230*/  FFMA.FTZ R81, R12.reuse, UR5, R81 ;  /* 0x000000050c517c23 */ /* 0x040fe20008010051 */
[----:B------:R-:W-:Y:S01]  /*3240*/  FSEL R85, R85, -INF , !P1 ;  /* 0xff80000055557808 */ /* 0x000fe20004800000 */
[----:B------:R-:W-:Y:S01]  /*3250*/  FFMA.FTZ R83, R12, UR5, R83 ;  /* 0x000000050c537c23 */ /* 0x000fe20008010053 */
[----:B------:R-:W-:Y:S01]  /*3260*/  ISETP.GE.AND P1, PT, R13, R3, PT ;  /* 0x000000030d00720c */ /* 0x000fe20003f26270 */
[----:B------:R-:W-:Y:S01]  /*3270*/  HMMA.16816.F32 R36, R108, R94, R36 ;  /* 0x0000005e6c24723c */ /* 0x000fe20000001824 */
[----:B------:R-:W-:Y:S01]  /*3280*/  I2FP.F32.S32 R13, R13 ;  /* 0x0000000d000d7245 */ /* 0x000fe20000201400 */
[----:B------:R-:W-:Y:S01]  /*3290*/  VIADD R12, R89, 0x11 ;  /* 0x00000011590c7836 */ /* 0x000fe20000000000 */
[----:B------:R-:W-:-:S02]  /*32a0*/  FSEL R20, R20, -INF , !P0 ;  /* 0xff80000014147808 */ /* 0x000fc40004000000 */
[----:B------:R-:W-:Y:S01]  /*32b0*/  FSEL R81, R81, -INF , !P4 ;  /* 0xff80000051517808 */ /* 0x000fe20006000000 */
[----:B------:R-:W-:Y:S01]  /*32c0*/  HMMA.16816.F32 R28, R108, R90, R28 ;  /* 0x0000005a6c1c723c */ /* 0x000fe2000000181c */
[----:B------:R-:W-:Y:S01]  /*32d0*/  FSEL R88, R83, -INF , !P2 ;  /* 0xff80000053587808 */ /* 0x000fe20005000000 */
[C---:B------:R-:W-:Y:S01]  /*32e0*/  FFMA.FTZ R76, R13.reuse, UR5, R76 ;  /* 0x000000050d4c7c23 */ /* 0x040fe2000801004c */
[----:B------:R-:W-:-:S03]  /*32f0*/  FFMA.FTZ R22, R13, UR5, R74 ;  /* 0x000000050d167c23 */ /* 0x000fc6000801004a */
[----:B--2---:R-:W-:Y:S02]  /*3300*/  HMMA.16816.F32 R32, R24, R4, R32 ;  /* 0x000000041820723c */ /* 0x004fe40000001820 */
[----:B------:R-:W-:-:S04]  /*3310*/  FSEL R22, R22, -INF , !P5 ;  /* 0xff80000016167808 */ /* 0x000fc80006800000 */
[----:B------:R-:W-:Y:S06]  /*3320*/  HMMA.16816.F32 R116, R8, R4, R116 ;  /* 0x000000040874723c */ /* 0x000fec0000001874 */
[-C--:B---3--:R-:W-:Y:S01]  /*3330*/  HMMA.16816.F32 R68, R24, R16.reuse, R68 ;  /* 0x000000101844723c */ /* 0x088fe20000001844 */
[----:B------:R-:W-:Y:S01]  /*3340*/  FFMA.FTZ R5, R13, UR5, R72 ;  /* 0x000000050d057c23 */ /* 0x000fe20008010048 */
[----:B------:R-:W-:Y:S02]  /*3350*/  VIADD R4, R89, 0x9 ;  /* 0x0000000959047836 */ /* 0x000fe40000000000 */
[----:B------:R-:W-:Y:S01]  /*3360*/  FFMA.FTZ R72, R13, UR5, R78 ;  /* 0x000000050d487c23 */ /* 0x000fe2000801004e */
[----:B------:R-:W-:Y:S01]  /*3370*/  VIADD R13, R89, 0x10 ;  /* 0x00000010590d7836 */ /* 0x000fe20000000000 */
[----:B------:R-:W-:Y:S01]  /*3380*/  FSEL R5, R5, -INF , !P6 ;  /* 0xff80000005057808 */ /* 0x000fe20007000000 */
[----:B------:R-:W-:Y:S01]  /*3390*/  HMMA.16816.F32 R64, R8, R16, R64 ;  /* 0x000000100840723c */ /* 0x000fe20000001840 */
[----:B------:R-:W-:-:S02]  /*33a0*/  ISETP.GE.AND P0, PT, R4, R226, PT ;  /* 0x000000e20400720c */ /* 0x000fc40003f06270 */
[C---:B------:R-:W-:Y:S02]  /*33b0*/  ISETP.GE.AND P4, PT, R4.reuse, R170, PT ;  /* 0x000000aa0400720c */ /* 0x040fe40003f86270 */
[C---:B------:R-:W-:Y:S01]  /*33c0*/  ISETP.GE.AND P2, PT, R4.reuse, R169, PT ;  /* 0x000000a90400720c */ /* 0x040fe20003f46270 */
[-C--:B------:R-:W-:Y:S01]  /*33d0*/  HMMA.16816.F32 R56, R24, R18.reuse, R56 ;  /* 0x000000121838723c */ /* 0x080fe20000001838 */
[----:B------:R-:W-:Y:S02]  /*33e0*/  ISETP.GE.AND P6, PT, R4, R3, PT ;  /* 0x000000030400720c */ /* 0x000fe40003fc6270 */
[----:B------:R-:W-:Y:S02]  /*33f0*/  I2FP.F32.S32 R4, R4 ;  /* 0x0000000400047245 */ /* 0x000fe40000201400 */
[----:B------:R-:W-:Y:S01]  /*3400*/  FSEL R72, R72, -INF , !P1 ;  /* 0xff80000048487808 */ /* 0x000fe20004800000 */
[----:B------:R-:W-:Y:S01]  /*3410*/  HMMA.16816.F32 R60, R8, R18, R60 ;  /* 0x00000012083c723c */ /* 0x000fe2000000183c */
[C---:B------:R-:W-:Y:S01]  /*3420*/  ISETP.GE.AND P5, PT, R13.reuse, R226, PT ;  /* 0x000000e20d00720c */ /* 0x040fe20003fa6270 */
[C---:B------:R-:W-:Y:S01]  /*3430*/  FFMA.FTZ R73, R4.reuse, UR5, R73 ;  /* 0x0000000504497c23 */ /* 0x040fe20008010049 */
[----:B------:R-:W-:Y:S01]  /*3440*/  ISETP.GE.AND P1, PT, R13, R169, PT ;  /* 0x000000a90d00720c */ /* 0x000fe20003f26270 */
[----:B------:R-:W-:-:S02]  /*3450*/  FFMA.FTZ R77, R4, UR5, R77 ;  /* 0x00000005044d7c23 */ /* 0x000fc4000801004d */
[----:B------:R-:W-:Y:S01]  /*3460*/  HMMA.16816.F32 R44, R104, R94, R44 ;  /* 0x0000005e682c723c */ /* 0x000fe2000000182c */
[----:B------:R-:W-:Y:S01]  /*3470*/  FFMA.FTZ R18, R4, UR5, R75 ;  /* 0x0000000504127c23 */ /* 0x000fe2000801004b */
[----:B------:R-:W-:Y:S01]  /*3480*/  FSEL R75, R76, -INF , !P3 ;  /* 0xff8000004c4b7808 */ /* 0x000fe20005800000 */
[----:B------:R-:W-:Y:S01]  /*3490*/  FFMA.FTZ R4, R4, UR5, R79 ;  /* 0x0000000504047c23 */ /* 0x000fe2000801004f */
[----:B------:R-:W-:Y:S02]  /*34a0*/  FSEL R73, R73, -INF , !P0 ;  /* 0xff80000049497808 */ /* 0x000fe40004000000 */
[C---:B------:R-:W-:Y:S01]  /*34b0*/  ISETP.GE.AND P3, PT, R13.reuse, R170, PT ;  /* 0x000000aa0d00720c */ /* 0x040fe20003f66270 */
[----:B------:R-:W-:Y:S01]  /*34c0*/  HMMA.16816.F32 R36, R24, R14, R36 ;  /* 0x0000000e1824723c */ /* 0x000fe20000001824 */
[----:B------:R-:W-:Y:S01]  /*34d0*/  BAR.SYNC.DEFER_BLOCKING 0x0 ;  /* 0x0000000000007b1d */ /* 0x000fe20000010000 */
[----:B------:R-:W-:Y:S02]  /*34e0*/  ISETP.GE.AND P0, PT, R13, R3, PT ;  /* 0x000000030d00720c */ /* 0x000fe40003f06270 */
[----:B------:R-:W-:-:S02]  /*34f0*/  I2FP.F32.S32 R13, R13 ;  /* 0x0000000d000d7245 */ /* 0x000fc40000201400 */
[----:B------:R-:W-:Y:S01]  /*3500*/  HMMA.16816.F32 R28, R24, R6, R28 ;  /* 0x00000006181c723c */ /* 0x000fe2000000181c */
[----:B------:R-:W-:Y:S02]  /*3510*/  FSEL R18, R18, -INF , !P4 ;  /* 0xff80000012127808 */ /* 0x000fe40006000000 */
[----:B------:R-:W-:Y:S01]  /*3520*/  FSEL R77, R77, -INF , !P2 ;  /* 0xff8000004d4d7808 */ /* 0x000fe20005000000 */
[C---:B------:R-:W-:Y:S01]  /*3530*/  FFMA.FTZ R19, R13.reuse, UR5, R64 ;  /* 0x000000050d137c23 */ /* 0x040fe20008010040 */
[----:B------:R-:W-:Y:S01]  /*3540*/  FSEL R4, R4, -INF , !P6 ;  /* 0xff80000004047808 */ /* 0x000fe20007000000 */
[C---:B------:R-:W-:Y:S01]  /*3550*/  FFMA.FTZ R16, R13.reuse, UR5, R66 ;  /* 0x000000050d107c23 */ /* 0x040fe20008010042 */
[C---:B------:R-:W-:Y:S01]  /*3560*/  FFMA.FTZ R27, R13.reuse, UR5, R68 ;  /* 0x000000050d1b7c23 */ /* 0x040fe20008010044 */
[C---:B------:R-:W-:Y:S01]  /*3570*/  ISETP.GE.AND P4, PT, R12.reuse, R226, PT ;  /* 0x000000e20c00720c */ /* 0x040fe20003f86270 */
[----:B------:R-:W-:Y:S01]  /*3580*/  FFMA.FTZ R26, R13, UR5, R70 ;  /* 0x000000050d1a7c23 */ /* 0x000fe20008010046 */
[C---:B------:R-:W-:Y:S01]  /*3590*/  ISETP.GE.AND P2, PT, R12.reuse, R170, PT ;  /* 0x000000aa0c00720c */ /* 0x040fe20003f46270 */
[----:B------:R-:W-:Y:S01]  /*35a0*/  VIADD R13, R89, 0x18 ;  /* 0x00000018590d7836 */ /* 0x000fe20000000000 */
[----:B------:R-:W-:Y:S01]  /*35b0*/  FSEL R27, R27, -INF , !P5 ;  /* 0xff8000001b1b7808 */ /* 0x000fe20006800000 */
[----:B------:R-:W-:Y:S01]  /*35c0*/  HMMA.16816.F32 R44, R8, R14, R44 ;  /* 0x0000000e082c723c */ /* 0x000fe2000000182c */
[----:B------:R-:W-:-:S02]  /*35d0*/  ISETP.GE.AND P6, PT, R12, R169, PT ;  /* 0x000000a90c00720c */ /* 0x000fc40003fc6270 */
[----:B------:R-:W-:Y:S02]  /*35e0*/  ISETP.GE.AND P5, PT, R12, R3, PT ;  /* 0x000000030c00720c */ /* 0x000fe40003fa6270 */
[----:B------:R-:W-:Y:S01]  /*35f0*/  I2FP.F32.S32 R12, R12 ;  /* 0x0000000c000c7245 */ /* 0x000fe20000201400 */
[----:B------:R-:W-:Y:S01]  /*3600*/  HMMA.16816.F32 R112, R124, R122, R112 ;  /* 0x0000007a7c70723c */ /* 0x000fe20000001870 */
[----:B------:R-:W-:Y:S01]  /*3610*/  FSEL R26, R26, -INF , !P3 ;  /* 0xff8000001a1a7808 */ /* 0x000fe20005800000 */
[----:B------:R-:W-:Y:S01]  /*3620*/  VIADD R15, R89, 0x19 ;  /* 0x00000019590f7836 */ /* 0x000fe20000000000 */
[----:B------:R-:W-:Y:S01]  /*3630*/  FSEL R19, R19, -INF , !P1 ;  /* 0xff80000013137808 */ /* 0x000fe20004800000 */
[----:B------:R-:W-:Y:S01]  /*3640*/  FFMA.FTZ R25, R12, UR5, R69 ;  /* 0x000000050c197c23 */ /* 0x000fe20008010045 */
[----:B------:R-:W-:Y:S01]  /*3650*/  FSEL R16, R16, -INF , !P0 ;  /* 0xff80000010107808 */ /* 0x000fe20004000000 */
[C---:B------:R-:W-:Y:S01]  /*3660*/  FFMA.FTZ R24, R12.reuse, UR5, R71 ;  /* 0x000000050c187c23 */ /* 0x040fe20008010047 */
[----:B------:R-:W-:Y:S01]  /*3670*/  ISETP.GE.AND P3, PT, R13, R226, PT ;  /* 0x000000e20d00720c */ /* 0x000fe20003f66270 */
[C---:B------:R-:W-:Y:S01]  /*3680*/  FFMA.FTZ R17, R12.reuse, UR5, R65 ;  /* 0x000000050c117c23 */ /* 0x040fe20008010041 */
[----:B------:R-:W-:Y:S01]  /*3690*/  FSEL R25, R25, -INF , !P4 ;  /* 0xff80000019197808 */ /* 0x000fe20006000000 */
[----:B------:R-:W-:Y:S01]  /*36a0*/  FFMA.FTZ R14, R12, UR5, R67 ;  /* 0x000000050c0e7c23 */ /* 0x000fe20008010043 */
[----:B------:R-:W-:-:S02]  /*36b0*/  ISETP.GE.AND P1, PT, R13, R170, PT ;  /* 0x000000aa0d00720c */ /* 0x000fc40003f26270 */
[C---:B------:R-:W-:Y:S02]  /*36c0*/  ISETP.GE.AND P0, PT, R13.reuse, R169, PT ;  /* 0x000000a90d00720c */ /* 0x040fe40003f06270 */
[----:B------:R-:W-:Y:S02]  /*36d0*/  ISETP.GE.AND P4, PT, R13, R3, PT ;  /* 0x000000030d00720c */ /* 0x000fe40003f86270 */
[----:B------:R-:W-:Y:S02]  /*36e0*/  I2FP.F32.S32 R13, R13 ;  /* 0x0000000d000d7245 */ /* 0x000fe40000201400 */
[----:B------:R-:W-:Y:S02]  /*36f0*/  FSEL R24, R24, -INF , !P2 ;  /* 0xff80000018187808 */ /* 0x000fe40005000000 */
[----:B------:R-:W-:Y:S01]  /*3700*/  FSEL R17, R17, -INF , !P6 ;  /* 0xff80000011117808 */ /* 0x000fe20007000000 */
[C---:B------:R-:W-:Y:S01]  /*3710*/  FFMA.FTZ R23, R13.reuse, UR5, R56 ;  /* 0x000000050d177c23 */ /* 0x040fe20008010038 */
[----:B------:R-:W-:Y:S01]  /*3720*/  FSEL R14, R14, -INF , !P5 ;  /* 0xff8000000e0e7808 */ /* 0x000fe20006800000 */
[----:B------:R-:W-:Y:S01]  /*3730*/  FFMA.FTZ R172, R13, UR5, R58 ;  /* 0x000000050dac7c23 */ /* 0x000fe2000801003a */
[----:B------:R-:W-:Y:S01]  /*3740*/  ISETP.GE.AND P2, PT, R15, R226, PT ;  /* 0x000000e20f00720c */ /* 0x000fe20003f46270 */
[----:B------:R-:W-:Y:S01]  /*3750*/  FFMA.FTZ R12, R13, UR5, R62 ;  /* 0x000000050d0c7c23 */ /* 0x000fe2000801003e */
[----:B------:R-:W-:Y:S01]  /*3760*/  FSEL R23, R23, -INF , !P3 ;  /* 0xff80000017177808 */ /* 0x000fe20005800000 */
[----:B------:R-:W-:Y:S01]  /*3770*/  VIADD R58, R89, 0x21 ;  /* 0x00000021593a7836 */ /* 0x000fe20000000000 */
[C---:B------:R-:W-:Y:S01]  /*3780*/  ISETP.GE.AND P6, PT, R15.reuse, R170, PT ;  /* 0x000000aa0f00720c */ /* 0x040fe20003fc6270 */
[----:B------:R-:W-:Y:S01]  /*3790*/  HMMA.16816.F32 R112, R104, R90, R112 ;  /* 0x0000005a6870723c */ /* 0x000fe20000001870 */
[----:B------:R-:W-:-:S02]  /*37a0*/  ISETP.GE.AND P5, PT, R15, R169, PT ;  /* 0x000000a90f00720c */ /* 0x000fc40003fa6270 */
[----:B------:R-:W-:Y:S02]  /*37b0*/  ISETP.GE.AND P3, PT, R15, R3, PT ;  /* 0x000000030f00720c */ /* 0x000fe40003f66270 */
[----:B------:R-:W-:Y:S01]  /*37c0*/  I2FP.F32.S32 R56, R15 ;  /* 0x0000000f00387245 */ /* 0x000fe20000201400 */
[----:B------:R-:W-:Y:S01]  /*37d0*/  FFMA.FTZ R15, R13, UR5, R60 ;  /* 0x000000050d0f7c23 */ /* 0x000fe2000801003c */
[----:B------:R-:W-:Y:S01]  /*37e0*/  VIADD R13, R89, 0x20 ;  /* 0x00000020590d7836 */ /* 0x000fe20000000000 */
[----:B------:R-:W-:Y:S02]  /*37f0*/  FSEL R172, R172, -INF , !P1 ;  /* 0xff800000acac7808 */ /* 0x000fe40004800000 */
[C---:B------:R-:W-:Y:S01]  /*3800*/  FFMA.FTZ R21, R56.reuse, UR5, R57 ;  /* 0x0000000538157c23 */ /* 0x040fe20008010039 */
[C---:B------:R-:W-:Y:S01]  /*3810*/  FFMA.FTZ R59, R56.reuse, UR5, R59 ;  /* 0x00000005383b7c23 */ /* 0x040fe2000801003b */
[----:B------:R-:W-:Y:S01]  /*3820*/  I2FP.F32.S32 R57, R13 ;  /* 0x0000000d00397245 */ /* 0x000fe20000201400 */
[----:B------:R-:W-:Y:S01]  /*3830*/  FFMA.FTZ R63, R56, UR5, R63 ;  /* 0x00000005383f7c23 */ /* 0x000fe2000801003f */
[----:B------:R-:W-:-:S02]  /*3840*/  ISETP.GE.AND P1, PT, R13, R226, PT ;  /* 0x000000e20d00720c */ /* 0x000fc40003f26270 */
[----:B------:R-:W-:Y:S01]  /*3850*/  FSEL R174, R59, -INF , !P6 ;  /* 0xff8000003bae7808 */ /* 0x000fe20007000000 */
[C---:B------:R-:W-:Y:S01]  /*3860*/  FFMA.FTZ R52, R57.reuse, UR5, R52 ;  /* 0x0000000539347c23 */ /* 0x040fe20008010034 */
[----:B------:R-:W-:Y:S01]  /*3870*/  FFMA.FTZ R186, R57, UR5, R50 ;  /* 0x0000000539ba7c23 */ /* 0x000fe20008010032 */
[----:B------:R-:W-:Y:S01]  /*3880*/  ISETP.GE.AND P6, PT, R58, R226, PT ;  /* 0x000000e23a00720c */ /* 0x000fe20003fc6270 */
[----:B------:R-:W-:Y:S01]  /*3890*/  VIADD R50, R89, 0x28 ;  /* 0x0000002859327836 */ /* 0x000fe20000000000 */
[----:B------:R-:W-:Y:S01]  /*38a0*/  FSEL R15, R15, -INF , !P0 ;  /* 0xff8000000f0f7808 */ /* 0x000fe20004000000 */
[C---:B------:R-:W-:Y:S01]  /*38b0*/  FFMA.FTZ R54, R57.reuse, UR5, R54 ;  /* 0x0000000539367c23 */ /* 0x040fe20008010036 */
[----:B------:R-:W-:Y:S01]  /*38c0*/  FSEL R187, R52, -INF , !P1 ;  /* 0xff80000034bb7808 */ /* 0x000fe20004800000 */
[----:B------:R-:W-:Y:S01]  /*38d0*/  FFMA.FTZ R185, R57, UR5, R48 ;  /* 0x0000000539b97c23 */ /* 0x000fe20008010030 */
[----:B------:R-:W-:Y:S01]  /*38e0*/  I2FP.F32.S32 R52, R58 ;  /* 0x0000003a00347245 */ /* 0x000fe20000201400 */
[----:B------:R-:W-:Y:S01]  /*38f0*/  VIADD R48, R89, 0x29 ;  /* 0x0000002959307836 */ /* 0x000fe20000000000 */
[----:B------:R-:W-:Y:S01]  /*3900*/  ISETP.GE.AND P0, PT, R13, R170, PT ;  /* 0x000000aa0d00720c */ /* 0x000fe20003f06270 */
[----:B------:R-:W-:Y:S01]  /*3910*/  HMMA.16816.F32 R112, R8, R6, R112 ;  /* 0x000000060870723c */ /* 0x000fe20000001870 */
[----:B------:R-:W-:Y:S01]  /*3920*/  FSEL R12, R12, -INF , !P4 ;  /* 0xff8000000c0c7808 */ /* 0x000fe20006000000 */
[C---:B------:R-:W-:Y:S01]  /*3930*/  FFMA.FTZ R53, R52.reuse, UR5, R53 ;  /* 0x0000000534357c23 */ /* 0x040fe20008010035 */
[----:B------:R-:W-:Y:S01]  /*3940*/  FSEL R21, R21, -INF , !P2 ;  /* 0xff80000015157808 */ /* 0x000fe20005000000 */
[C---:B------:R-:W-:Y:S01]  /*3950*/  FFMA.FTZ R55, R52.reuse, UR5, R55 ;  /* 0x0000000534377c23 */ /* 0x040fe20008010037 */
[----:B------:R-:W-:Y:S01]  /*3960*/  ISETP.GE.AND P4, PT, R13, R169, PT ;  /* 0x000000a90d00720c */ /* 0x000fe20003f86270 */
[C---:B------:R-:W-:Y:S01]  /*3970*/  FFMA.FTZ R49, R52.reuse, UR5, R49 ;  /* 0x0000000534317c23 */ /* 0x040fe20008010031 */
[----:B------:R-:W-:Y:S01]  /*3980*/  FSEL R193, R53, -INF , !P6 ;  /* 0xff80000035c17808 */ /* 0x000fe20007000000 */
[----:B------:R-:W-:Y:S01]  /*3990*/  FFMA.FTZ R51, R52, UR5, R51 ;  /* 0x0000000534337c23 */ /* 0x000fe20008010033 */
[----:B------:R-:W-:Y:S01]  /*39a0*/  I2FP.F32.S32 R53, R50 ;  /* 0x0000003200357245 */ /* 0x000fe20000201400 */
[----:B------:R-:W-:Y:S01]  /*39b0*/  VIADD R6, R89, 0x38 ;  /* 0x0000003859067836 */ /* 0x000fe20000000000 */
[----:B------:R-:W-:Y:S01]  /*39c0*/  ISETP.GE.AND P2, PT, R13, R3, PT ;  /* 0x000000030d00720c */ /* 0x000fe20003f46270 */
[----:B------:R-:W-:Y:S01]  /*39d0*/  FFMA.FTZ R13, R56, UR5, R61 ;  /* 0x00000005380d7c23 */ /* 0x000fe2000801003d */
[----:B------:R-:W-:Y:S01]  /*39e0*/  FSEL R214, R54, -INF , !P0 ;  /* 0xff80000036d67808 */ /* 0x000fe20004000000 */
[C---:B------:R-:W-:Y:S01]  /*39f0*/  FFMA.FTZ R36, R53.reuse, UR5, R36 ;  /* 0x0000000535247c23 */ /* 0x040fe20008010024 */
[----:B------:R-:W-:Y:S01]  /*3a00*/  ISETP.GE.AND P0, PT, R50, R226, PT ;  /* 0x000000e23200720c */ /* 0x000fe20003f06270 */
[----:B------:R-:W-:Y:S01]  /*3a10*/  FFMA.FTZ R210, R53, UR5, R38 ;  /* 0x0000000535d27c23 */ /* 0x000fe20008010026 */
[----:B------:R-:W-:Y:S01]  /*3a20*/  FSEL R13, R13, -INF , !P5 ;  /* 0xff8000000d0d7808 */ /* 0x000fe20006800000 */
[----:B------:R-:W-:Y:S01]  /*3a30*/  FFMA.FTZ R38, R53, UR5, R46 ;  /* 0x0000000535267c23 */ /* 0x000fe2000801002e */
[----:B------:R-:W-:-:S02]  /*3a40*/  FSEL R66, R63, -INF , !P3 ;  /* 0xff8000003f427808 */ /* 0x000fc40005800000 */
[C---:B------:R-:W-:Y:S02]  /*3a50*/  ISETP.GE.AND P5, PT, R58.reuse, R170, PT ;  /* 0x000000aa3a00720c */ /* 0x040fe40003fa6270 */
[C---:B------:R-:W-:Y:S02]  /*3a60*/  ISETP.GE.AND P3, PT, R58.reuse, R169, PT ;  /* 0x000000a93a00720c */ /* 0x040fe40003f66270 */
[----:B------:R-:W-:Y:S02]  /*3a70*/  ISETP.GE.AND P1, PT, R58, R3, PT ;  /* 0x000000033a00720c */ /* 0x000fe40003f26270 */
[----:B------:R-:W-:Y:S02]  /*3a80*/  FSEL R195, R36, -INF , !P0 ;  /* 0xff80000024c37808 */ /* 0x000fe40004000000 */
[----:B------:R-:W-:Y:S02]  /*3a90*/  I2FP.F32.S32 R36, R48 ;  /* 0x0000003000247245 */ /* 0x000fe40000201400 */
[----:B------:R-:W-:-:S02]  /*3aa0*/  FSEL R212, R55, -INF , !P5 ;  /* 0xff80000037d47808 */ /* 0x000fc40006800000 */
[----:B------:R-:W-:Y:S01]  /*3ab0*/  FSEL R181, R49, -INF , !P3 ;  /* 0xff80000031b57808 */ /* 0x000fe20005800000 */
[----:B------:R-:W-:Y:S01]  /*3ac0*/  FFMA.FTZ R37, R36, UR5, R37 ;  /* 0x0000000524257c23 */ /* 0x000fe20008010025 */
[----:B------:R-:W-:Y:S01]  /*3ad0*/  FSEL R188, R51, -INF , !P1 ;  /* 0xff80000033bc7808 */ /* 0x000fe20004800000 */
[----:B------:R-:W-:Y:S01]  /*3ae0*/  VIADD R49, R89, 0x30 ;  /* 0x0000003059317836 */ /* 0x000fe20000000000 */
[----:B------:R-:W-:Y:S01]  /*3af0*/  ISETP.GE.AND P5, PT, R48, R226, PT ;  /* 0x000000e23000720c */ /* 0x000fe20003fa6270 */
[----:B------:R-:W-:Y:S01]  /*3b00*/  FFMA.FTZ R206, R36, UR5, R39 ;  /* 0x0000000524ce7c23 */ /* 0x000fe20008010027 */
[C---:B------:R-:W-:Y:S02]  /*3b10*/  ISETP.GE.AND P3, PT, R48.reuse, R170, PT ;  /* 0x000000aa3000720c */ /* 0x040fe40003f66270 */
[C---:B------:R-:W-:Y:S02]  /*3b20*/  ISETP.GE.AND P1, PT, R48.reuse, R169, PT ;  /* 0x000000a93000720c */ /* 0x040fe40003f26270 */
[----:B------:R-:W-:Y:S01]  /*3b30*/  ISETP.GE.AND P0, PT, R48, R3, PT ;  /* 0x000000033000720c */ /* 0x000fe20003f06270 */
[----:B------:R-:W-:Y:S01]  /*3b40*/  FFMA.FTZ R48, R53, UR5, R44 ;  /* 0x0000000535307c23 */ /* 0x000fe2000801002c */
[----:B------:R-:W-:Y:S01]  /*3b50*/  FSEL R185, R185, -INF , !P4 ;  /* 0xff800000b9b97808 */ /* 0x000fe20006000000 */
[----:B------:R-:W-:Y:S01]  /*3b60*/  VIADD R44, R89, 0x31 ;  /* 0x00000031592c7836 */ /* 0x000fe20000000000 */
[----:B------:R-:W-:-:S02]  /*3b70*/  FSEL R186, R186, -INF , !P2 ;  /* 0xff800000baba7808 */ /* 0x000fc40005000000 */
[C---:B------:R-:W-:Y:S02]  /*3b80*/  ISETP.GE.AND P4, PT, R50.reuse, R170, PT ;  /* 0x000000aa3200720c */ /* 0x040fe40003f86270 */
[C---:B------:R-:W-:Y:S02]  /*3b90*/  ISETP.GE.AND P2, PT, R50.reuse, R169, PT ;  /* 0x000000a93200720c */ /* 0x040fe40003f46270 */
[----:B------:R-:W-:Y:S02]  /*3ba0*/  ISETP.GE.AND P6, PT, R50, R3, PT ;  /* 0x000000033200720c */ /* 0x000fe40003fc6270 */
[----:B------:R-:W-:Y:S02]  /*3bb0*/  FSEL R210, R210, -INF , !P4 ;  /* 0xff800000d2d27808 */ /* 0x000fe40006000000 */
[----:B------:R-:W-:Y:S02]  /*3bc0*/  FSEL R39, R48, -INF , !P2 ;  /* 0xff80000030277808 */ /* 0x000fe40005000000 */
[----:B------:R-:W-:-:S02]  /*3bd0*/  FSEL R38, R38, -INF , !P6 ;  /* 0xff80000026267808 */ /* 0x000fc40007000000 */
[----:B------:R-:W-:Y:S01]  /*3be0*/  FSEL R205, R37, -INF , !P5 ;  /* 0xff80000025cd7808 */ /* 0x000fe20006800000 */
[C---:B------:R-:W-:Y:S01]  /*3bf0*/  FFMA.FTZ R37, R36.reuse, UR5, R45 ;  /* 0x0000000524257c23 */ /* 0x040fe2000801002d */
[C---:B------:R-:W-:Y:S01]  /*3c00*/  ISETP.GE.AND P4, PT, R49.reuse, R226, PT ;  /* 0x000000e23100720c */ /* 0x040fe20003f86270 */
[----:B------:R-:W-:Y:S01]  /*3c10*/  FFMA.FTZ R36, R36, UR5, R47 ;  /* 0x0000000524247c23 */ /* 0x000fe2000801002f */
[C---:B------:R-:W-:Y:S02]  /*3c20*/  ISETP.GE.AND P2, PT, R49.reuse, R170, PT ;  /* 0x000000aa3100720c */ /* 0x040fe40003f46270 */
[C---:B------:R-:W-:Y:S02]  /*3c30*/  ISETP.GE.AND P6, PT, R49.reuse, R169, PT ;  /* 0x000000a93100720c */ /* 0x040fe40003fc6270 */
[----:B------:R-:W-:Y:S02]  /*3c40*/  ISETP.GE.AND P5, PT, R49, R3, PT ;  /* 0x000000033100720c */ /* 0x000fe40003fa6270 */
[----:B------:R-:W-:-:S02]  /*3c50*/  I2FP.F32.S32 R49, R49 ;  /* 0x0000003100317245 */ /* 0x000fc40000201400 */
[----:B------:R-:W-:Y:S02]  /*3c60*/  FSEL R206, R206, -INF , !P3 ;  /* 0xff800000cece7808 */ /* 0x000fe40005800000 */
        /* <DEDUP_REMOVED lines=12> */
[----:B------:R-:W-:Y:S02]  /*3d30*/  I2FP.F32.S32 R7, R89 ;  /* 0x0000005900077245 */ /* 0x000fe40000201400 */
[----:B------:R-:W-:Y:S01]  /*3d40*/  I2FP.F32.S32 R9, R6 ;  /* 0x0000000600097245 */ /* 0x000fe20000201400 */
[C---:B------:R-:W-:Y:S01]  /*3d50*/  FFMA.FTZ R117, R44.reuse, UR5, R117 ;  /* 0x000000052c757c23 */ /* 0x040fe20008010075 */
[C---:B------:R-:W-:Y:S01]  /*3d60*/  FFMA.FTZ R33, R44.reuse, UR5, R33 ;  /* 0x000000052c217c23 */ /* 0x040fe20008010021 */
[----:B------:R-:W-:Y:S01]  /*3d70*/  FFMA.FTZ R35, R44, UR5, R35 ;  /* 0x000000052c237c23 */ /* 0x000fe20008010023 */
[----:B------:R-:W-:Y:S01]  /*3d80*/  FFMA.FTZ R32, R7, UR5, R86 ;  /* 0x0000000507207c23 */ /* 0x000fe20008010056 */
[----:B------:R-:W-:Y:S01]  /*3d90*/  FSEL R208, R34, -INF , !P2 ;  /* 0xff80000022d07808 */ /* 0x000fe20005000000 */
[----:B------:R-:W-:Y:S01]  /*3da0*/  FFMA.FTZ R30, R9, UR5, R30 ;  /* 0x00000005091e7c23 */ /* 0x000fe2000801001e */
[----:B------:R-:W-:Y:S01]  /*3db0*/  FSEL R200, R117, -INF , !P0 ;  /* 0xff80000075c87808 */ /* 0x000fe20004000000 */
[----:B------:R-:W-:Y:S01]  /*3dc0*/  FFMA.FTZ R112, R9, UR5, R112 ;  /* 0x0000000509707c23 */ /* 0x000fe20008010070 */
[----:B------:R-:W-:Y:S01]  /*3dd0*/  ISETP.GE.AND P0, PT, R89, R170, PT ;  /* 0x000000aa5900720c */ /* 0x000fe20003f06270 */
[C---:B------:R-:W-:Y:S01]  /*3de0*/  FFMA.FTZ R114, R9.reuse, UR5, R114 ;  /* 0x0000000509727c23 */ /* 0x040fe20008010072 */
[----:B------:R-:W-:Y:S01]  /*3df0*/  FSEL R203, R116, -INF , !P6 ;  /* 0xff80000074cb7808 */ /* 0x000fe20007000000 */
[----:B------:R-:W-:Y:S01]  /*3e00*/  FFMA.FTZ R119, R44, UR5, R119 ;  /* 0x000000052c777c23 */ /* 0x000fe20008010077 */
[----:B------:R-:W-:Y:S01]  /*3e10*/  FSEL R196, R118, -INF , !P5 ;  /* 0xff80000076c47808 */ /* 0x000fe20006800000 */
[----:B------:R-:W-:Y:S01]  /*3e20*/  FFMA.FTZ R28, R9, UR5, R28 ;  /* 0x00000005091c7c23 */ /* 0x000fe2000801001c */
[----:B------:R-:W-:Y:S01]  /*3e30*/  FSEL R209, R33, -INF , !P3 ;  /* 0xff80000021d17808 */ /* 0x000fe20005800000 */
[C---:B------:R-:W-:Y:S01]  /*3e40*/  FFMA.FTZ R33, R7.reuse, UR5, R84 ;  /* 0x0000000507217c23 */ /* 0x040fe20008010054 */
[C---:B------:R-:W-:Y:S01]  /*3e50*/  ISETP.GE.AND P2, PT, R6.reuse, R226, PT ;  /* 0x000000e20600720c */ /* 0x040fe20003f46270 */
[----:B------:R-:W-:Y:S01]  /*3e60*/  FFMA.FTZ R34, R7, UR5, R82 ;  /* 0x0000000507227c23 */ /* 0x000fe20008010052 */
[----:B------:R-:W-:-:S02]  /*3e70*/  ISETP.GE.AND P6, PT, R6, R170, PT ;  /* 0x000000aa0600720c */ /* 0x000fc40003fc6270 */
[C---:B------:R-:W-:Y:S02]  /*3e80*/  ISETP.GE.AND P5, PT, R6.reuse, R169, PT ;  /* 0x000000a90600720c */ /* 0x040fe40003fa6270 */
[----:B------:R-:W-:Y:S01]  /*3e90*/  ISETP.GE.AND P3, PT, R6, R3, PT ;  /* 0x000000030600720c */ /* 0x000fe20003f66270 */
[----:B------:R-:W-:Y:S01]  /*3ea0*/  VIADD R6, R89, 0x39 ;  /* 0x0000003959067836 */ /* 0x000fe20000000000 */
[----:B------:R-:W-:Y:S01]  /*3eb0*/  FSEL R184, R35, -INF , !P1 ;  /* 0xff80000023b87808 */ /* 0x000fe20004800000 */
[----:B------:R-:W-:Y:S01]  /*3ec0*/  FFMA.FTZ R35, R7, UR5, R80 ;  /* 0x0000000507237c23 */ /* 0x000fe20008010050 */
[----:B------:R-:W-:Y:S02]  /*3ed0*/  ISETP.GE.AND P1, PT, R89, R226, PT ;  /* 0x000000e25900720c */ /* 0x000fe40003f26270 */
[----:B------:R-:W-:Y:S02]  /*3ee0*/  FSEL R32, R32, -INF , !P0 ;  /* 0xff80000020207808 */ /* 0x000fe40004000000 */
[----:B------:R-:W-:-:S02]  /*3ef0*/  PLOP3.LUT P0, PT, PT, PT, UP0, 0x80, 0x0 ;  /* 0x000000000000781c */ /* 0x000fc40003f0f008 */
[----:B------:R-:W-:Y:S02]  /*3f00*/  FSEL R182, R30, -INF , !P6 ;  /* 0xff8000001eb67808 */ /* 0x000fe40007000000 */
[----:B------:R-:W-:Y:S02]  /*3f10*/  FSEL R197, R112, -INF , !P5 ;  /* 0xff80000070c57808 */ /* 0x000fe40006800000 */
[----:B------:R-:W-:Y:S02]  /*3f20*/  FSEL R192, R114, -INF , !P3 ;  /* 0xff80000072c07808 */ /* 0x000fe40005800000 */
[----:B------:R-:W-:Y:S02]  /*3f30*/  FSEL R33, R33, -INF , !P1 ;  /* 0xff80000021217808 */ /* 0x000fe40004800000 */
[C---:B------:R-:W-:Y:S02]  /*3f40*/  ISETP.GE.AND P6, PT, R6.reuse, R226, PT ;  /* 0x000000e20600720c */ /* 0x040fe40003fc6270 */
[----:B------:R-:W-:-:S02]  /*3f50*/  ISETP.GE.AND P5, PT, R6, R170, PT ;  /* 0x000000aa0600720c */ /* 0x000fc40003fa6270 */
[C---:B------:R-:W-:Y:S02]  /*3f60*/  ISETP.GE.AND P3, PT, R6.reuse, R169, PT ;  /* 0x000000a90600720c */ /* 0x040fe40003f66270 */
[----:B------:R-:W-:Y:S02]  /*3f70*/  ISETP.GE.AND P1, PT, R6, R3, PT ;  /* 0x000000030600720c */ /* 0x000fe40003f26270 */
[----:B------:R-:W-:Y:S02]  /*3f80*/  I2FP.F32.S32 R6, R6 ;  /* 0x0000000600067245 */ /* 0x000fe40000201400 */
[----:B------:R-:W-:Y:S02]  /*3f90*/  FSEL R194, R119, -INF , !P4 ;  /* 0xff80000077c27808 */ /* 0x000fe40006000000 */
[----:B------:R-:W-:Y:S01]  /*3fa0*/  FSEL R207, R28, -INF , !P2 ;  /* 0xff8000001ccf7808 */ /* 0x000fe20005000000 */
[C---:B------:R-:W-:Y:S01]  /*3fb0*/  FFMA.FTZ R29, R6.reuse, UR5, R29 ;  /* 0x00000005061d7c23 */ /* 0x040fe2000801001d */
[C---:B------:R-:W-:Y:S01]  /*3fc0*/  FFMA.FTZ R31, R6.reuse, UR5, R31 ;  /* 0x00000005061f7c23 */ /* 0x040fe2000801001f */
[C---:B------:R-:W-:Y:S01]  /*3fd0*/  FFMA.FTZ R113, R6.reuse, UR5, R113 ;  /* 0x0000000506717c23 */ /* 0x040fe20008010071 */
[----:B------:R-:W-:Y:S01]  /*3fe0*/  FFMA.FTZ R115, R6, UR5, R115 ;  /* 0x0000000506737c23 */ /* 0x000fe20008010073 */
[----:B------:R-:W-:-:S02]  /*3ff0*/  ISETP.GE.AND P4, PT, R89, R169, PT ;  /* 0x000000a95900720c */ /* 0x000fc40003f86270 */
[----:B------:R-:W-:Y:S02]  /*4000*/  ISETP.GE.AND P2, PT, R89, R3, PT ;  /* 0x000000035900720c */ /* 0x000fe40003f46270 */
[----:B------:R-:W-:Y:S02]  /*4010*/  FSEL R35, R35, -INF , !P4 ;  /* 0xff80000023237808 */ /* 0x000fe40006000000 */
[----:B------:R-:W-:Y:S02]  /*4020*/  FSEL R34, R34, -INF , !P2 ;  /* 0xff80000022227808 */ /* 0x000fe40005000000 */
[----:B------:R-:W-:Y:S02]  /*4030*/  FSEL R211, R29, -INF , !P6 ;  /* 0xff8000001dd37808 */ /* 0x000fe40007000000 */
[----:B------:R-:W-:Y:S02]  /*4040*/  FSEL R178, R31, -INF , !P5 ;  /* 0xff8000001fb27808 */ /* 0x000fe40006800000 */
[----:B------:R-:W-:-:S02]  /*4050*/  FSEL R199, R113, -INF , !P3 ;  /* 0xff80000071c77808 */ /* 0x000fc40005800000 */
        /* <DEDUP_REMOVED lines=66> */
.L_x_141:
[----:B------:R-:W-:Y:S05]  /*4480*/  BSYNC B0 ;  /* 0x0000000000007941 */ /* 0x000fea0003800000 */
.L_x_140:
[----:B------:R-:W0:Y:S02]  /*4490*/  LDGDEPBAR ;  /* 0x00000000000079af */ /* 0x000e240000000000 */
.L_x_139:
        /* <DEDUP_REMOVED lines=55> */
[----:B------:R-:W-:Y:S01]  /*4810*/  LEA R221, R2, UR4, 0x1 ;  /* 0x0000000402dd7c11 */ /* 0x000fe2000f8e08ff */
[----:B------:R-:W1:Y:S01]  /*4820*/  SHFL.BFLY PT, R6, R9, 0x2, 0x1f ;  /* 0x0c401f0009067f89 */ /* 0x000e6200000e0000 */
[----:B--2---:R-:W-:-:S02]  /*4830*/  FMNMX.FTZ R7, R8, R7, !PT ;  /* 0x0000000708077209 */ /* 0x004fc40007810000 */
[----:B------:R-:W-:Y:S01]  /*4840*/  LEA R171, R0, R221, 0x1 ;  /* 0x000000dd00ab7211 */ /* 0x000fe200078e08ff */
[----:B------:R-:W2:Y:S04]  /*4850*/  SHFL.BFLY PT, R168, R29, 0x1, 0x1f ;  /* 0x0c201f001da87f89 */ /* 0x000ea800000e0000 */
[----:B------:R-:W3:Y:S04]  /*4860*/  SHFL.BFLY PT, R166, R7, 0x1, 0x1f ;  /* 0x0c201f0007a67f89 */ /* 0x000ee800000e0000 */
[----:B------:R-:W-:Y:S04]  /*4870*/  LDSM.16.MT88.4 R148, [R221+0x9000] ;  /* 0x00900000dd94783b */ /* 0x000fe80000004200 */
[----:B------:R-:W-:Y:S04]  /*4880*/  LDSM.16.MT88.4 R96, [R221+0xa000] ;  /* 0x00a00000dd60783b */ /* 0x000fe80000004200 */
[----:B------:R-:W-:Y:S01]  /*4890*/  LDSM.16.MT88.4 R108, [R171+0xa000] ;  /* 0x00a00000ab6c783b */ /* 0x000fe20000004200 */
[----:B-1----:R-:W-:-:S03]  /*48a0*/  FMNMX.FTZ R6, R9, R6, !PT ;  /* 0x0000000609067209 */ /* 0x002fc60007810000 */
[----:B------:R-:W-:Y:S01]  /*48b0*/  LDSM.16.MT88.4 R120, [R221+0xb000] ;  /* 0x00b00000dd78783b */ /* 0x000fe20000004200 */
[----:B------:R-:W-:Y:S02]  /*48c0*/  FMNMX.FTZ R9, R174, R11, !PT ;  /* 0x0000000bae097209 */ /* 0x000fe40007810000 */
[----:B--2---:R-:W-:Y:S01]  /*48d0*/  FMNMX.FTZ R168, R29, R168, !PT ;  /* 0x000000a81da87209 */ /* 0x004fe20007810000 */
[----:B------:R-:W1:Y:S01]  /*48e0*/  SHFL.BFLY PT, R165, R6, 0x1, 0x1f ;  /* 0x0c201f0006a57f89 */ /* 0x000e6200000e0000 */
[----:B---3--:R-:W-:-:S03]  /*48f0*/  FMNMX.FTZ R166, R7, R166, !PT ;  /* 0x000000a607a67209 */ /* 0x008fc60007810000 */
[----:B------:R-:W-:Y:S01]  /*4900*/  FMUL.FTZ R216, R168, UR19 ;  /* 0x00000013a8d87c20 */ /* 0x000fe20008410000 */
[----:B------:R-:W-:Y:S01]  /*4910*/  FMNMX.FTZ R7, R214, R9, !PT ;  /* 0x00000009d6077209 */ /* 0x000fe20007810000 */
[----:B------:R-:W-:Y:S01]  /*4920*/  LDSM.16.MT88.4 R28, [R221+0xb400] ;  /* 0x00b40000dd1c783b */ /* 0x000fe20000004200 */
[----:B------:R-:W-:Y:S01]  /*4930*/  FSETP.NEU.FTZ.AND P1, PT, R168, -INF , PT ;  /* 0xff800000a800780b */ /* 0x000fe20003f3d000 */
[----:B------:R-:W-:Y:S01]  /*4940*/  FMUL.FTZ R202, R166, UR19 ;  /* 0x00000013a6ca7c20 */ /* 0x000fe20008410000 */
[----:B------:R-:W-:Y:S01]  /*4950*/  FMNMX.FTZ R7, R212, R7, !PT ;  /* 0x00000007d4077209 */ /* 0x000fe20007810000 */
[----:B------:R-:W-:Y:S01]  /*4960*/  LDSM.16.MT88.4 R8, [R171+0xa400] ;  /* 0x00a40000ab08783b */ /* 0x000fe20000004200 */
        /* <DEDUP_REMOVED lines=10> */
[----:B------:R-:W-:Y:S01]  /*4a10*/  MUFU.EX2 R173, R173 ;  /* 0x000000ad00ad7308 */ /* 0x000fe20000000800 */
[----:B-1----:R-:W-:Y:S01]  /*4a20*/  FMNMX.FTZ R165, R6, R165, !PT ;  /* 0x000000a506a57209 */ /* 0x002fe20007810000 */
[--C-:B------:R-:W-:Y:S01]  /*4a30*/  FFMA.FTZ R60, R81, UR19, -R202.reuse ;  /* 0x00000013513c7c23 */ /* 0x100fe200080108ca */
[----:B------:R-:W-:Y:S01]  /*4a40*/  FMNMX.FTZ R7, R184, R7, !PT ;  /* 0x00000007b8077209 */ /* 0x000fe20007810000 */
[----:B------:R-:W-:Y:S01]  /*4a50*/  LDSM.16.MT88.4 R80, [R171+0x9000] ;  /* 0x00900000ab50783b */ /* 0x000fe20000004200 */
[C---:B------:R-:W-:Y:S01]  /*4a60*/  FSETP.NEU.FTZ.AND P1, PT, R165.reuse, -INF , PT ;  /* 0xff800000a500780b */ /* 0x040fe20003f3d000 */
[----:B------:R-:W-:Y:S01]  /*4a70*/  FMUL.FTZ R191, R165, UR19 ;  /* 0x00000013a5bf7c20 */ /* 0x000fe20008410000 */
[----:B------:R-:W-:Y:S01]  /*4a80*/  FMNMX.FTZ R7, R182, R7, !PT ;  /* 0x00000007b6077209 */ /* 0x000fe20007810000 */
[--C-:B------:R-:W-:Y:S01]  /*4a90*/  FFMA.FTZ R61, R35, UR19, -R202.reuse ;  /* 0x00000013233d7c23 */ /* 0x100fe200080108ca */
[--C-:B------:R-:W-:Y:S01]  /*4aa0*/  FFMA.FTZ R57, R75, UR19, -R202.reuse ;  /* 0x000000134b397c23 */ /* 0x100fe200080108ca */
[----:B------:R-:W-:Y:S01]  /*4ab0*/  FFMA.FTZ R54, R77, UR19, -R202 ;  /* 0x000000134d367c23 */ /* 0x000fe200080108ca */
[----:B------:R-:W-:Y:S01]  /*4ac0*/  FMNMX.FTZ R6, R178, R7, !PT ;  /* 0x00000007b2067209 */ /* 0x000fe20007810000 */
[----:B------:R-:W-:Y:S01]  /*4ad0*/  MUFU.EX2 R164, R164 ;  /* 0x000000a400a47308 */ /* 0x000fe20000000800 */
[----:B------:R-:W-:Y:S01]  /*4ae0*/  FSEL R191, R191, RZ, P1 ;  /* 0x000000ffbfbf7208 */ /* 0x000fe20000800000 */
[--C-:B------:R-:W-:Y:S01]  /*4af0*/  FFMA.FTZ R47, R23, UR19, -R216.reuse ;  /* 0x00000013172f7c23 */ /* 0x100fe200080108d8 */
[----:B------:R-:W-:Y:S01]  /*4b00*/  FFMA.FTZ R46, R21, UR19, -R216 ;  /* 0x00000013152e7c23 */ /* 0x000fe200080108d8 */
[----:B------:R-:W1:Y:S01]  /*4b10*/  SHFL.BFLY PT, R7, R6, 0x2, 0x1f ;  /* 0x0c401f0006077f89 */ /* 0x000e6200000e0000 */
        /* <DEDUP_REMOVED lines=8> */
[----:B------:R-:W-:Y:S01]  /*4ba0*/  FFMA.FTZ R2, R13, UR19, -R202 ;  /* 0x000000130d027c23 */ /* 0x000fe200080108ca */
[--C-:B------:R-:W-:Y:S01]  /*4bb0*/  FFMA.FTZ R51, R16, UR19, -R191.reuse ;  /* 0x0000001310337c23 */ /* 0x100fe200080108bf */
[--C-:B------:R-:W-:Y:S01]  /*4bc0*/  FFMA.FTZ R49, R12, UR19, -R191.reuse ;  /* 0x000000130c317c23 */ /* 0x100fe200080108bf */
[--C-:B------:R-:W-:Y:S01]  /*4bd0*/  FFMA.FTZ R50, R66, UR19, -R191.reuse ;  /* 0x0000001342327c23 */ /* 0x100fe200080108bf */
[--C-:B------:R-:W-:Y:S01]  /*4be0*/  FFMA.FTZ R55, R27, UR19, -R216.reuse ;  /* 0x000000131b377c23 */ /* 0x100fe200080108d8 */
[----:B------:R-:W2:Y:S01]  /*4bf0*/  MUFU.EX2 R60, R60 ;  /* 0x0000003c003c7308 */ /* 0x000ea20000000800 */
[----:B------:R-:W-:Y:S01]  /*4c00*/  FFMA.FTZ R48, R25, UR19, -R216 ;  /* 0x0000001319307c23 */ /* 0x000fe200080108d8 */
[--C-:B------:R-:W-:Y:S01]  /*4c10*/  FFMA.FTZ R176, R185, UR19, -R202.reuse ;  /* 0x00000013b9b07c23 */ /* 0x100fe200080108ca */
[--C-:B------:R-:W-:Y:S01]  /*4c20*/  FFMA.FTZ R180, R39, UR19, -R202.reuse ;  /* 0x0000001327b47c23 */ /* 0x100fe200080108ca */
[----:B------:R-:W-:Y:S01]  /*4c30*/  FFMA.FTZ R185, R37, UR19, -R202 ;  /* 0x0000001325b97c23 */ /* 0x000fe200080108ca */
[--C-:B------:R-:W-:Y:S01]  /*4c40*/  FFMA.FTZ R189, R36, UR19, -R191.reuse ;  /* 0x0000001324bd7c23 */ /* 0x100fe200080108bf */
[--C-:B------:R-:W-:Y:S01]  /*4c50*/  FFMA.FTZ R198, R205, UR19, -R216.reuse ;  /* 0x00000013cdc67c23 */ /* 0x100fe200080108d8 */
[--C-:B------:R-:W-:Y:S01]  /*4c60*/  FFMA.FTZ R204, R209, UR19, -R216.reuse ;  /* 0x00000013d1cc7c23 */ /* 0x100fe200080108d8 */
[----:B------:R-:W-:Y:S01]  /*4c70*/  MUFU.EX2 R57, R57 ;  /* 0x0000003900397308 */ /* 0x000fe20000000800 */
[----:B------:R-:W-:Y:S01]  /*4c80*/  FFMA.FTZ R205, R207, UR19, -R216 ;  /* 0x00000013cfcd7c23 */ /* 0x000fe200080108d8 */
[----:B-1----:R-:W-:Y:S01]  /*4c90*/  FMNMX.FTZ R0, R6, R7, !PT ;  /* 0x0000000706007209 */ /* 0x002fe20007810000 */
[----:B------:R-:W-:Y:S01]  /*4ca0*/  FFMA.FTZ R181, R181, UR19, -R202 ;  /* 0x00000013b5b57c23 */ /* 0x000fe200080108ca */
[----:B------:R-:W-:Y:S01]  /*4cb0*/  LDSM.16.MT88.4 R4, [R171+0xb000] ;  /* 0x00b00000ab04783b */ /* 0x000fe20000004200 */
[--C-:B------:R-:W-:Y:S01]  /*4cc0*/  FFMA.FTZ R186, R186, UR19, -R191.reuse ;  /* 0x00000013baba7c23 */ /* 0x100fe200080108bf */
[--C-:B------:R-:W-:Y:S01]  /*4cd0*/  FFMA.FTZ R193, R193, UR19, -R216.reuse ;  /* 0x00000013c1c17c23 */ /* 0x100fe200080108d8 */
[----:B------:R-:W-:Y:S01]  /*4ce0*/  FFMA.FTZ R195, R195, UR19, -R216 ;  /* 0x00000013c3c37c23 */ /* 0x000fe200080108d8 */
[----:B------:R-:W1:Y:S01]  /*4cf0*/  SHFL.BFLY PT, R167, R0, 0x1, 0x1f ;  /* 0x0c201f0000a77f89 */ /* 0x000e6200000e0000 */
[----:B------:R-:W3:Y:S01]  /*4d00*/  MUFU.EX2 R54, R54 ;  /* 0x0000003600367308 */ /* 0x000ee20000000800 */
[----:B--2---:R-:W-:Y:S01]  /*4d10*/  F2FP.F16.F32.PACK_AB R132, R60, R61 ;  /* 0x0000003d3c84723e */ /* 0x004fe200000000ff */
[----:B------:R-:W-:Y:S01]  /*4d20*/  FADD.FTZ R60, R61, R60 ;  /* 0x0000003c3d3c7221 */ /* 0x000fe20000010000 */
[--C-:B------:R-:W-:Y:S01]  /*4d30*/  FFMA.FTZ R203, R203, UR19, -R202.reuse ;  /* 0x00000013cbcb7c23 */ /* 0x100fe200080108ca */
[--C-:B------:R-:W-:Y:S01]  /*4d40*/  FFMA.FTZ R200, R200, UR19, -R202.reuse ;  /* 0x00000013c8c87c23 */ /* 0x100fe200080108ca */
[--C-:B------:R-:W-:Y:S01]  /*4d50*/  FFMA.FTZ R197, R197, UR19, -R202.reuse ;  /* 0x00000013c5c57c23 */ /* 0x100fe200080108ca */
[----:B------:R-:W-:Y:S01]  /*4d60*/  FFMA.FTZ R202, R199, UR19, -R202 ;  /* 0x00000013c7ca7c23 */ /* 0x000fe200080108ca */
[--C-:B------:R-:W-:Y:S01]  /*4d70*/  FFMA.FTZ R196, R196, UR19, -R191.reuse ;  /* 0x00000013c4c47c23 */ /* 0x100fe200080108bf */
[----:B------:R-:W-:Y:S01]  /*4d80*/  MUFU.EX2 R62, R62 ;  /* 0x0000003e003e7308 */ /* 0x000fe20000000800 */
[--C-:B------:R-:W-:Y:S01]  /*4d90*/  FFMA.FTZ R199, R194, UR19, -R191.reuse ;  /* 0x00000013c2c77c23 */ /* 0x100fe200080108bf */
[--C-:B------:R-:W-:Y:S01]  /*4da0*/  FFMA.FTZ R192, R192, UR19, -R191.reuse ;  /* 0x00000013c0c07c23 */ /* 0x100fe200080108bf */
[----:B------:R-:W-:Y:S01]  /*4db0*/  FFMA.FTZ R245, R190, UR19, -R191 ;  /* 0x00000013bef57c23 */ /* 0x000fe200080108bf */
[----:B------:R-:W-:-:S04]  /*4dc0*/  FFMA.FTZ R201, R201, UR19, -R216 ;  /* 0x00000013c9c97c23 */ /* 0x000fc800080108d8 */
[----:B------:R-:W2:Y:S01]  /*4dd0*/  MUFU.EX2 R63, R63 ;  /* 0x0000003f003f7308 */ /* 0x000ea20000000800 */
[----:B---3--:R-:W-:Y:S01]  /*4de0*/  F2FP.F16.F32.PACK_AB R134, R54, R57 ;  /* 0x000000393686723e */ /* 0x008fe200000000ff */
[----:B------:R-:W-:-:S04]  /*4df0*/  FADD.FTZ R57, R57, R60 ;  /* 0x0000003c39397221 */ /* 0x000fc80000010000 */
[----:B------:R-:W-:Y:S01]  /*4e00*/  FADD.FTZ R54, R54, R57 ;  /* 0x0000003936367221 */ /* 0x000fe20000010000 */
[----:B-1----:R-:W-:Y:S01]  /*4e10*/  FMNMX.FTZ R167, R0, R167, !PT ;  /* 0x000000a700a77209 */ /* 0x002fe20007810000 */
[----:B------:R-:W-:Y:S01]  /*4e20*/  MUFU.EX2 R59, R59 ;  /* 0x0000003b003b7308 */ /* 0x000fe20000000800 */
[----:B------:R-:W-:Y:S02]  /*4e30*/  FFMA.FTZ R0, R14, UR19, -R191 ;  /* 0x000000130e007c23 */ /* 0x000fe400080108bf */
[C---:B------:R-:W-:Y:S01]  /*4e40*/  FSETP.NEU.FTZ.AND P1, PT, R167.reuse, -INF , PT ;  /* 0xff800000a700780b */ /* 0x040fe20003f3d000 */
[----:B------:R-:W-:Y:S01]  /*4e50*/  FMUL.FTZ R183, R167, UR19 ;  /* 0x00000013a7b77c20 */ /* 0x000fe20008410000 */
[----:B------:R-:W-:Y:S03]  /*4e60*/  LDSM.16.MT88.4 R12, [R221+0xa400] ;  /* 0x00a40000dd0c783b */ /* 0x000fe60000004200 */
[----:B------:R-:W1:Y:S01]  /*4e70*/  MUFU.EX2 R52, R52 ;  /* 0x0000003400347308 */ /* 0x000e620000000800 */
[----:B------:R-:W-:-:S02]  /*4e80*/  FSEL R183, R183, RZ, P1 ;  /* 0x000000ffb7b77208 */ /* 0x000fc40000800000 */
[----:B--2---:R-:W-:Y:S01]  /*4e90*/  F2FP.F16.F32.PACK_AB R133, R63, R62 ;  /* 0x0000003e3f85723e */ /* 0x004fe200000000ff */
[----:B------:R-:W-:Y:S02]  /*4ea0*/  FADD.FTZ R62, R62, R63 ;  /* 0x0000003f3e3e7221 */ /* 0x000fe40000010000 */
[--C-:B------:R-:W-:Y:S01]  /*4eb0*/  FFMA.FTZ R67, R32, UR19, -R183.reuse ;  /* 0x0000001320437c23 */ /* 0x100fe200080108b7 */
[--C-:B------:R-:W-:Y:S01]  /*4ec0*/  FFMA.FTZ R64, R20, UR19, -R183.reuse ;  /* 0x0000001314407c23 */ /* 0x100fe200080108b7 */
[--C-:B------:R-:W-:Y:S01]  /*4ed0*/  FFMA.FTZ R65, R22, UR19, -R183.reuse ;  /* 0x0000001316417c23 */ /* 0x100fe200080108b7 */
[--C-:B------:R-:W-:Y:S01]  /*4ee0*/  FFMA.FTZ R56, R18, UR19, -R183.reuse ;  /* 0x0000001312387c23 */ /* 0x100fe200080108b7 */
[----:B------:R-:W2:Y:S01]  /*4ef0*/  MUFU.EX2 R177, R177 ;  /* 0x000000b100b17308 */ /* 0x000ea20000000800 */
[----:B------:R-:W3:Y:S01]  /*4f00*/  LDSM.16.MT88.4 R20, [R221+0x9400] ;  /* 0x00940000dd14783b */ /* 0x000ee20000004200 */
[--C-:B------:R-:W-:Y:S01]  /*4f10*/  FFMA.FTZ R175, R26, UR19, -R183.reuse ;  /* 0x000000131aaf7c23 */ /* 0x100fe200080108b7 */
[--C-:B------:R-:W-:Y:S01]  /*4f20*/  FFMA.FTZ R66, R24, UR19, -R183.reuse ;  /* 0x0000001318427c23 */ /* 0x100fe200080108b7 */
[--C-:B------:R-:W-:Y:S01]  /*4f30*/  FFMA.FTZ R172, R172, UR19, -R183.reuse ;  /* 0x00000013acac7c23 */ /* 0x100fe200080108b7 */
[----:B------:R-:W4:Y:S01]  /*4f40*/  LDSM.16.MT88.4 R16, [R171+0x9400] ;  /* 0x00940000ab10783b */ /* 0x000f220000004200 */
[----:B------:R-:W-:Y:S01]  /*4f50*/  FFMA.FTZ R179, R174, UR19, -R183 ;  /* 0x00000013aeb37c23 */ /* 0x000fe200080108b7 */
[----:B-1----:R-:W-:Y:S01]  /*4f60*/  F2FP.F16.F32.PACK_AB R135, R52, R59 ;  /* 0x0000003b3487723e */ /* 0x002fe200000000ff */
[----:B------:R-:W1:Y:S01]  /*4f70*/  MUFU.EX2 R58, R58 ;  /* 0x0000003a003a7308 */ /* 0x000e620000000800 */
[----:B------:R-:W5:Y:S01]  /*4f80*/  LDSM.16.MT88.4 R32, [R171+0xb400] ;  /* 0x00b40000ab20783b */ /* 0x000f620000004200 */
[----:B------:R-:W-:Y:S01]  /*4f90*/  FFMA.FTZ R174, R187, UR19, -R216 ;  /* 0x00000013bbae7c23 */ /* 0x000fe200080108d8 */
[--C-:B------:R-:W-:Y:S01]  /*4fa0*/  FFMA.FTZ R187, R188, UR19, -R191.reuse ;  /* 0x00000013bcbb7c23 */ /* 0x100fe200080108bf */
[----:B------:R-:W-:Y:S01]  /*4fb0*/  FFMA.FTZ R188, R38, UR19, -R191 ;  /* 0x0000001326bc7c23 */ /* 0x000fe200080108bf */
[--C-:B------:R-:W-:Y:S01]  /*4fc0*/  FFMA.FTZ R207, R214, UR19, -R183.reuse ;  /* 0x00000013d6cf7c23 */ /* 0x100fe200080108b7 */
[C---:B------:R-:W-:Y:S01]  /*4fd0*/  HMMA.16816.F32 R156, R132.reuse, R148, RZ ;  /* 0x00000094849c723c */ /* 0x040fe200000018ff */
[----:B------:R-:W-:Y:S01]  /*4fe0*/  LDSM.16.MT88.4 R36, [R171+0xb800] ;  /* 0x00b80000ab24783b */ /* 0x000fe20000004200 */
[----:B------:R-:W-:Y:S01]  /*4ff0*/  MUFU.EX2 R67, R67 ;  /* 0x0000004300437308 */ /* 0x000fe20000000800 */
[----:B--2---:R-:W-:Y:S01]  /*5000*/  F2FP.F16.F32.PACK_AB R128, R177, R164 ;  /* 0x000000a4b180723e */ /* 0x004fe200000000ff */
[--C-:B------:R-:W-:Y:S01]  /*5010*/  FFMA.FTZ R212, R212, UR19, -R183.reuse ;  /* 0x00000013d4d47c23 */ /* 0x100fe200080108b7 */
[--C-:B------:R-:W-:Y:S01]  /*5020*/  FFMA.FTZ R209, R210, UR19, -R183.reuse ;  /* 0x00000013d2d17c23 */ /* 0x100fe200080108b7 */
[C---:B------:R-:W-:Y:S01]  /*5030*/  HMMA.16816.F32 R72, R132.reuse, R80, RZ ;  /* 0x000000508448723c */ /* 0x040fe200000018ff */
[----:B------:R-:W-:Y:S01]  /*5040*/  FFMA.FTZ R206, R206, UR19, -R183 ;  /* 0x00000013cece7c23 */ /* 0x000fe200080108b7 */
[----:B------:R-:W-:Y:S01]  /*5050*/  FADD.FTZ R164, R164, R177 ;  /* 0x000000b1a4a47221 */ /* 0x000fe20000010000 */
[----:B------:R-:W-:Y:S01]  /*5060*/  FADD.FTZ R59, R59, R62 ;  /* 0x0000003e3b3b7221 */ /* 0x000fe20000010000 */
[----:B------:R-:W2:Y:S01]  /*5070*/  MUFU.EX2 R64, R64 ;  /* 0x0000004000407308 */ /* 0x000ea20000000800 */
[----:B-1----:R-:W-:Y:S01]  /*5080*/  F2FP.F16.F32.PACK_AB R130, R58, R173 ;  /* 0x000000ad3a82723e */ /* 0x002fe200000000ff */
[C---:B------:R-:W-:Y:S01]  /*5090*/  HMMA.16816.F32 R88, R132.reuse, R96, RZ ;  /* 0x000000608458723c */ /* 0x040fe200000018ff */
[----:B------:R-:W-:Y:S01]  /*50a0*/  FADD.FTZ R173, R173, R164 ;  /* 0x000000a4adad7221 */ /* 0x000fe20000010000 */
[----:B------:R-:W-:Y:S01]  /*50b0*/  FADD.FTZ R52, R52, R59 ;  /* 0x0000003b34347221 */ /* 0x000fe20000010000 */
[--C-:B------:R-:W-:Y:S01]  /*50c0*/  FFMA.FTZ R208, R208, UR19, -R183.reuse ;  /* 0x00000013d0d07c23 */ /* 0x100fe200080108b7 */
[----:B------:R-:W-:Y:S01]  /*50d0*/  FFMA.FTZ R191, R184, UR19, -R183 ;  /* 0x00000013b8bf7c23 */ /* 0x000fe200080108b7 */
[----:B------:R-:W-:Y:S01]  /*50e0*/  FADD.FTZ R58, R58, R173 ;  /* 0x000000ad3a3a7221 */ /* 0x000fe20000010000 */
[----:B------:R-:W-:Y:S01]  /*50f0*/  MUFU.EX2 R65, R65 ;  /* 0x0000004100417308 */ /* 0x000fe20000000800 */
[----:B------:R-:W-:Y:S01]  /*5100*/  HMMA.16816.F32 R144, R132, R108, RZ ;  /* 0x0000006c8490723c */ /* 0x000fe200000018ff */
[----:B------:R-:W-:Y:S01]  /*5110*/  FFMA.FTZ R210, R211, UR19, -R216 ;  /* 0x00000013d3d27c23 */ /* 0x000fe200080108d8 */
[----:B------:R-:W-:-:S04]  /*5120*/  FFMA.FTZ R182, R182, UR19, -R183 ;  /* 0x00000013b6b67c23 */ /* 0x000fc800080108b7 */
[----:B------:R-:W-:Y:S01]  /*5130*/  HMMA.16816.F32 R112, R132, R120, RZ ;  /* 0x000000788470723c */ /* 0x000fe200000018ff */
[----:B------:R-:W1:Y:S01]  /*5140*/  MUFU.EX2 R56, R56 ;  /* 0x0000003800387308 */ /* 0x000e620000000800 */
[----:B--2---:R-:W-:Y:S01]  /*5150*/  F2FP.F16.F32.PACK_AB R129, R64, R67 ;  /* 0x000000434081723e */ /* 0x004fe200000000ff */
[----:B------:R-:W-:-:S03]  /*5160*/  FADD.FTZ R64, R67, R64 ;  /* 0x0000004043407221 */ /* 0x000fc60000010000 */
[C---:B------:R-:W-:Y:S03]  /*5170*/  HMMA.16816.F32 R124, R132.reuse, R4, RZ ;  /* 0x00000004847c723c */ /* 0x040fe600000018ff */
[----:B------:R-:W-:Y:S03]  /*5180*/  MUFU.EX2 R55, R55 ;  /* 0x0000003700377308 */ /* 0x000fe60000000800 */
[C---:B------:R-:W-:Y:S05]  /*5190*/  HMMA.16816.F32 R152, R132.reuse, R150, RZ ;  /* 0x000000968498723c */ /* 0x040fea00000018ff */
[----:B------:R-:W-:Y:S01]  /*51a0*/  MUFU.EX2 R48, R48 ;  /* 0x0000003000307308 */ /* 0x000fe20000000800 */
[----:B-1----:R-:W-:Y:S01]  /*51b0*/  F2FP.F16.F32.PACK_AB R131, R56, R65 ;  /* 0x000000413883723e */ /* 0x002fe200000000ff */
[----:B------:R-:W-:Y:S01]  /*51c0*/  HMMA.16816.F32 R76, R132, R82, RZ ;  /* 0x00000052844c723c */ /* 0x000fe200000018ff */
[----:B------:R-:W-:-:S04]  /*51d0*/  FADD.FTZ R65, R65, R64 ;  /* 0x0000004041417221 */ /* 0x000fc80000010000 */
[----:B------:R-:W-:Y:S01]  /*51e0*/  FADD.FTZ R56, R56, R65 ;  /* 0x0000004138387221 */ /* 0x000fe20000010000 */
[C---:B------:R-:W-:Y:S01]  /*51f0*/  HMMA.16816.F32 R92, R132.reuse, R98, RZ ;  /* 0x00000062845c723c */ /* 0x040fe200000018ff */
[----:B------:R-:W-:Y:S05]  /*5200*/  MUFU.EX2 R47, R47 ;  /* 0x0000002f002f7308 */ /* 0x000fea0000000800 */
[C---:B------:R-:W-:Y:S03]  /*5210*/  HMMA.16816.F32 R104, R132.reuse, R110, RZ ;  /* 0x0000006e8468723c */ /* 0x040fe600000018ff */
[----:B------:R-:W-:Y:S03]  /*5220*/  MUFU.EX2 R46, R46 ;  /* 0x0000002e002e7308 */ /* 0x000fe60000000800 */
[----:B------:R-:W-:Y:S05]  /*5230*/  HMMA.16816.F32 R116, R132, R122, RZ ;  /* 0x0000007a8474723c */ /* 0x000fea00000018ff */
[----:B------:R-:W-:Y:S01]  /*5240*/  MUFU.EX2 R53, R53 ;  /* 0x0000003500357308 */ /* 0x000fe20000000800 */
[C---:B------:R-:W-:Y:S06]  /*5250*/  HMMA.16816.F32 R160, R128.reuse, R148, RZ ;  /* 0x0000009480a0723c */ /* 0x040fec00000018ff */
[C---:B------:R-:W-:Y:S01]  /*5260*/  HMMA.16816.F32 R68, R128.reuse, R80, RZ ;  /* 0x000000508044723c */ /* 0x040fe200000018ff */
[----:B------:R-:W1:Y:S05]  /*5270*/  MUFU.EX2 R44, R44 ;  /* 0x0000002c002c7308 */ /* 0x000e6a0000000800 */
[C---:B------:R-:W-:Y:S03]  /*5280*/  HMMA.16816.F32 R84, R128.reuse, R96, RZ ;  /* 0x000000608054723c */ /* 0x040fe600000018ff */
[----:B------:R-:W-:Y:S03]  /*5290*/  MUFU.EX2 R45, R45 ;  /* 0x0000002d002d7308 */ /* 0x000fe60000000800 */
[----:B------:R-:W-:Y:S05]  /*52a0*/  HMMA.16816.F32 R100, R128, R108, RZ ;  /* 0x0000006c8064723c */ /* 0x000fea00000018ff */
        /* <DEDUP_REMOVED lines=12> */
[----:B------:R-:W-:Y:S02]  /*5370*/  FADD.FTZ R45, R2, R45 ;  /* 0x0000002d022d7221 */ /* 0x000fe40000010000 */
[----:B------:R-:W-:Y:S01]  /*5380*/  MUFU.EX2 R49, R49 ;  /* 0x0000003100317308 */ /* 0x000fe20000000800 */
[C---:B------:R-:W-:Y:S06]  /*5390*/  HMMA.16816.F32 R108, R128.reuse, R110, RZ ;  /* 0x0000006e806c723c */ /* 0x040fec00000018ff */
[----:B------:R-:W-:Y:S01]  /*53a0*/  HMMA.16816.F32 R140, R128, R120, RZ ;  /* 0x00000078808c723c */ /* 0x000fe200000018ff */
[----:B------:R-:W2:Y:S01]  /*53b0*/  MUFU.EX2 R50, R50 ;  /* 0x0000003200327308 */ /* 0x000ea20000000800 */
[----:B-1----:R-:W-:Y:S01]  /*53c0*/  F2FP.F16.F32.PACK_AB R25, R0, R51 ;  /* 0x000000330019723e */ /* 0x002fe200000000ff */
[----:B------:R-:W-:-:S03]  /*53d0*/  FADD.FTZ R51, R51, R52 ;  /* 0x0000003433337221 */ /* 0x000fc60000010000 */
[C---:B------:R-:W-:Y:S01]  /*53e0*/  HMMA.16816.F32 R120, R128.reuse, R122, RZ ;  /* 0x0000007a8078723c */ /* 0x040fe200000018ff */
[----:B------:R-:W-:Y:S02]  /*53f0*/  FADD.FTZ R0, R0, R51 ;  /* 0x0000003300007221 */ /* 0x000fe40000010000 */
[----:B------:R-:W-:Y:S03]  /*5400*/  MUFU.EX2 R175, R175 ;  /* 0x000000af00af7308 */ /* 0x000fe60000000800 */
[C---:B------:R-:W-:Y:S05]  /*5410*/  HMMA.16816.F32 R136, R128.reuse, R4, RZ ;  /* 0x000000048088723c */ /* 0x040fea00000018ff */
[----:B------:R-:W1:Y:S01]  /*5420*/  MUFU.EX2 R66, R66 ;  /* 0x0000004200427308 */ /* 0x000e620000000800 */
[----:B------:R-:W-:Y:S01]  /*5430*/  HMMA.16816.F32 R128, R128, R6, RZ ;  /* 0x000000068080723c */ /* 0x000fe200000018ff */
[----:B--2---:R-:W-:Y:S01]  /*5440*/  F2FP.F16.F32.PACK_AB R27, R50, R49 ;  /* 0x00000031321b723e */ /* 0x004fe200000000ff */
[----:B------:R-:W-:Y:S01]  /*5450*/  FADD.FTZ R49, R49, R0 ;  /* 0x0000000031317221 */ /* 0x000fe20000010000 */
[----:B------:R-:W-:Y:S01]  /*5460*/  F2FP.F16.F32.PACK_AB R4, R48, R55 ;  /* 0x000000373004723e */ /* 0x000fe200000000ff */
[----:B------:R-:W-:-:S02]  /*5470*/  FADD.FTZ R55, R55, R58 ;  /* 0x0000003a37377221 */ /* 0x000fc40000010000 */
[----:B------:R-:W-:Y:S01]  /*5480*/  FADD.FTZ R49, R50, R49 ;  /* 0x0000003132317221 */ /* 0x000fe20000010000 */
[----:B------:R-:W-:Y:S01]  /*5490*/  MUFU.EX2 R172, R172 ;  /* 0x000000ac00ac7308 */ /* 0x000fe20000000800 */
[----:B------:R-:W-:Y:S01]  /*54a0*/  F2FP.F16.F32.PACK_AB R6, R46, R47 ;  /* 0x0000002f2e06723e */ /* 0x000fe200000000ff */
[----:B---3--:R-:W-:Y:S01]  /*54b0*/  HMMA.16816.F32 R156, R24, R20, R156 ;  /* 0x00000014189c723c */ /* 0x008fe2000000189c */
[----:B------:R-:W-:-:S04]  /*54c0*/  FADD.FTZ R48, R48, R55 ;  /* 0x0000003730307221 */ /* 0x000fc80000010000 */
[----:B------:R-:W-:Y:S01]  /*54d0*/  FADD.FTZ R47, R47, R48 ;  /* 0x000000302f2f7221 */ /* 0x000fe20000010000 */
[----:B------:R-:W2:Y:S01]  /*54e0*/  MUFU.EX2 R179, R179 ;  /* 0x000000b300b37308 */ /* 0x000ea20000000800 */
[----:B-1----:R-:W-:Y:S01]  /*54f0*/  F2FP.F16.F32.PACK_AB R5, R66, R175 ;  /* 0x000000af4205723e */ /* 0x002fe200000000ff */
[----:B----4-:R-:W-:Y:S01]  /*5500*/  HMMA.16816.F32 R72, R24, R16, R72 ;  /* 0x000000101848723c */ /* 0x010fe20000001848 */
[----:B------:R-:W-:Y:S01]  /*5510*/  FADD.FTZ R175, R175, R56 ;  /* 0x00000038afaf7221 */ /* 0x000fe20000010000 */
[----:B------:R-:W-:-:S03]  /*5520*/  FADD.FTZ R47, R46, R47 ;  /* 0x0000002f2e2f7221 */ /* 0x000fc60000010000 */
[----:B------:R-:W-:Y:S01]  /*5530*/  FADD.FTZ R175, R66, R175 ;  /* 0x000000af42af7221 */ /* 0x000fe20000010000 */
[C---:B------:R-:W-:Y:S01]  /*5540*/  HMMA.16816.F32 R88, R24.reuse, R12, R88 ;  /* 0x0000000c1858723c */ /* 0x040fe20000001858 */
[----:B------:R-:W-:Y:S05]  /*5550*/  MUFU.EX2 R174, R174 ;  /* 0x000000ae00ae7308 */ /* 0x000fea0000000800 */
[----:B------:R-:W-:Y:S01]  /*5560*/  HMMA.16816.F32 R144, R24, R8, R144 ;  /* 0x000000081890723c */ /* 0x000fe20000001890 */
[----:B--2---:R-:W-:Y:S02]  /*5570*/  F2FP.F16.F32.PACK_AB R7, R179, R172 ;  /* 0x000000acb307723e */ /* 0x004fe400000000ff */
[----:B------:R-:W-:Y:S01]  /*5580*/  MUFU.EX2 R176, R176 ;  /* 0x000000b000b07308 */ /* 0x000fe20000000800 */
[----:B------:R-:W-:-:S02]  /*5590*/  FADD.FTZ R172, R172, R175 ;  /* 0x000000afacac7221 */ /* 0x000fc40000010000 */
[----:B------:R-:W-:Y:S02]  /*55a0*/  HMMA.16816.F32 R112, R24, R28, R112 ;  /* 0x0000001c1870723c */ /* 0x000fe40000001870 */
[----:B------:R-:W-:-:S04]  /*55b0*/  FADD.FTZ R172, R179, R172 ;  /* 0x000000acb3ac7221 */ /* 0x000fc80000010000 */
[C---:B-----5:R-:W-:Y:S01]  /*55c0*/  HMMA.16816.F32 R124, R24.reuse, R32, R124 ;  /* 0x00000020187c723c */ /* 0x060fe2000000187c */
        /* <DEDUP_REMOVED lines=123> */
[C---:B------:R-:W-:Y:S01]  /*5d80*/  F2FP.F16.F32.PACK_AB R5, R191.reuse, R208 ;  /* 0x000000d0bf05723e */ /* 0x040fe200000000ff */
        /* <DEDUP_REMOVED lines=94> */
[----:B------:R-:W-:Y:S01]  /*6370*/  @!P4 LDGSTS.E.BYPASS.LTC128B.128 [R225+0xa800], desc[UR22][R8.64+0x40] ;  /* 0x0a80004008e1cfae */ /* 0x000fe2000b901d56 */
        /* <DEDUP_REMOVED lines=9> */
[----:B------:R-:W-:Y:S04]  /*6410*/  LDSM.16.M88.4 R188, [R223+0x6000] ;  /* 0x00600000dfbc783b */ /* 0x000fe80000000200 */
[----:B------:R-:W2:Y:S01]  /*6420*/  LDSM.16.M88.4 R60, [R224+0x1000] ;  /* 0x00100000e03c783b */ /* 0x000ea20000000200 */
[C---:B------:R-:W-:Y:S02]  /*6430*/  ISETP.GE.AND P0, PT, R2.reuse, R226, PT ;  /* 0x000000e20200720c */ /* 0x040fe40003f06270 */
[C---:B------:R-:W-:Y:S01]  /*6440*/  ISETP.GE.AND P6, PT, R2.reuse, R170, PT ;  /* 0x000000aa0200720c */ /* 0x040fe20003fc6270 */
[----:B------:R-:W4:Y:S01]  /*6450*/  LDSM.16.M88.4 R180, [R223+0x6400] ;  /* 0x00640000dfb4783b */ /* 0x000f220000000200 */
[C---:B------:R-:W-:Y:S02]  /*6460*/  ISETP.GE.AND P2, PT, R2.reuse, R169, PT ;  /* 0x000000a90200720c */ /* 0x040fe40003f46270 */
[----:B------:R-:W-:Y:S01]  /*6470*/  ISETP.GE.AND P1, PT, R2, R3, PT ;  /* 0x000000030200720c */ /* 0x000fe20003f26270 */
[----:B------:R-:W3:Y:S04]  /*6480*/  LDSM.16.M88.4 R172, [R223+0x6800] ;  /* 0x00680000dfac783b */ /* 0x000ee80000000200 */
[----:B------:R-:W1:Y:S04]  /*6490*/  LDSM.16.M88.4 R196, [R223+0x6c00] ;  /* 0x006c0000dfc4783b */ /* 0x000e680000000200 */
[----:B------:R-:W5:Y:S04]  /*64a0*/  LDSM.16.M88.4 R56, [R224] ;  /* 0x00000000e038783b */ /* 0x000f680000000200 */
[----:B------:R-:W-:Y:S04]  /*64b0*/  LDSM.16.M88.4 R44, [R220+0x6000] ;  /* 0x00600000dc2c783b */ /* 0x000fe80000000200 */
[----:B------:R-:W5:Y:S04]  /*64c0*/  LDSM.16.M88.4 R48, [R222+0x1000] ;  /* 0x00100000de30783b */ /* 0x000f680000000200 */
[----:B------:R-:W5:Y:S04]  /*64d0*/  LDSM.16.M88.4 R40, [R220+0x6400] ;  /* 0x00640000dc28783b */ /* 0x000f680000000200 */
[----:B------:R-:W5:Y:S04]  /*64e0*/  LDSM.16.M88.4 R36, [R220+0x6800] ;  /* 0x00680000dc24783b */ /* 0x000f680000000200 */
[----:B------:R-:W5:Y:S04]  /*64f0*/  LDSM.16.M88.4 R52, [R220+0x6c00] ;  /* 0x006c0000dc34783b */ /* 0x000f680000000200 */
[----:B------:R-:W5:Y:S01]  /*6500*/  LDSM.16.M88.4 R32, [R222] ;  /* 0x00000000de20783b */ /* 0x000f620000000200 */
[C---:B--2---:R-:W-:Y:S03]  /*6510*/  HMMA.16816.F32 R28, R60.reuse, R188, RZ ;  /* 0x000000bc3c1c723c */ /* 0x044fe600000018ff */
[----:B------:R-:W-:Y:S03]  /*6520*/  LDSM.16.M88.4 R212, [R224+0x3000] ;  /* 0x00300000e0d4783b */ /* 0x000fe60000000200 */
[C---:B------:R-:W-:Y:S01]  /*6530*/  HMMA.16816.F32 R24, R60.reuse, R190, RZ ;  /* 0x000000be3c18723c */ /* 0x040fe200000018ff */
[----:B------:R-:W2:Y:S04]  /*6540*/  LDSM.16.M88.4 R208, [R223+0x7000] ;  /* 0x00700000dfd0783b */ /* 0x000ea80000000200 */
[----:B------:R-:W2:Y:S01]  /*6550*/  LDSM.16.M88.4 R204, [R223+0x7400] ;  /* 0x00740000dfcc783b */ /* 0x000ea20000000200 */
[C---:B----4-:R-:W-:Y:S03]  /*6560*/  HMMA.16816.F32 R20, R60.reuse, R180, RZ ;  /* 0x000000b43c14723c */ /* 0x050fe600000018ff */
[----:B------:R-:W4:Y:S03]  /*6570*/  LDSM.16.M88.4 R200, [R223+0x7800] ;  /* 0x00780000dfc8783b */ /* 0x000f260000000200 */
[C---:B---3--:R-:W-:Y:S01]  /*6580*/  HMMA.16816.F32 R12, R60.reuse, R172, RZ ;  /* 0x000000ac3c0c723c */ /* 0x048fe200000018ff */
[----:B------:R-:W-:Y:S04]  /*6590*/  LDSM.16.M88.4 R216, [R224+0x2000] ;  /* 0x00200000e0d8783b */ /* 0x000fe80000000200 */
[----:B------:R-:W0:Y:S01]  /*65a0*/  LDGDEPBAR ;  /* 0x00000000000079af */ /* 0x000e220000000000 */
[C---:B-1----:R-:W-:Y:S06]  /*65b0*/  HMMA.16816.F32 R4, R60.reuse, R196, RZ ;  /* 0x000000c43c04723c */ /* 0x042fec00000018ff */
[C---:B------:R-:W-:Y:S06]  /*65c0*/  HMMA.16816.F32 R16, R60.reuse, R182, RZ ;  /* 0x000000b63c10723c */ /* 0x040fec00000018ff */
[C---:B------:R-:W-:Y:S06]  /*65d0*/  HMMA.16816.F32 R8, R60.reuse, R174, RZ ;  /* 0x000000ae3c08723c */ /* 0x040fec00000018ff */
[----:B------:R-:W-:Y:S06]  /*65e0*/  HMMA.16816.F32 R60, R60, R198, RZ ;  /* 0x000000c63c3c723c */ /* 0x000fec00000018ff */
[C---:B-----5:R-:W-:Y:S06]  /*65f0*/  HMMA.16816.F32 R192, R56.reuse, R188, RZ ;  /* 0x000000bc38c0723c */ /* 0x060fec00000018ff */
[C---:B------:R-:W-:Y:S06]  /*6600*/  HMMA.16816.F32 R184, R56.reuse, R180, RZ ;  /* 0x000000b438b8723c */ /* 0x040fec00000018ff */
[C---:B------:R-:W-:Y:S06]  /*6610*/  HMMA.16816.F32 R176, R56.reuse, R172, RZ ;  /* 0x000000ac38b0723c */ /* 0x040fec00000018ff */
[C---:B------:R-:W-:Y:S06]  /*6620*/  HMMA.16816.F32 R188, R56.reuse, R190, RZ ;  /* 0x000000be38bc723c */ /* 0x040fec00000018ff */
[C---:B------:R-:W-:Y:S06]  /*6630*/  HMMA.16816.F32 R180, R56.reuse, R182, RZ ;  /* 0x000000b638b4723c */ /* 0x040fec00000018ff */
[C---:B------:R-:W-:Y:S06]  /*6640*/  HMMA.16816.F32 R172, R56.reuse, R174, RZ ;  /* 0x000000ae38ac723c */ /* 0x040fec00000018ff */
[C---:B------:R-:W-:Y:S06]  /*6650*/  HMMA.16816.F32 R64, R56.reuse, R196, RZ ;  /* 0x000000c43840723c */ /* 0x040fec00000018ff */
[----:B------:R-:W-:Y:S01]  /*6660*/  HMMA.16816.F32 R56, R56, R198, RZ ;  /* 0x000000c63838723c */ /* 0x000fe200000018ff */
[----:B------:R-:W1:Y:S05]  /*6670*/  LDSM.16.M88.4 R196, [R223+0x7c00] ;  /* 0x007c0000dfc4783b */ /* 0x000e6a0000000200 */
        /* <DEDUP_REMOVED lines=12> */
[C---:B------:R-:W-:Y:S06]  /*6740*/  HMMA.16816.F32 R64, R32.reuse, R52, R64 ;  /* 0x000000342040723c */ /* 0x040fec0000001840 */
[C---:B------:R-:W-:Y:S01]  /*6750*/  HMMA.16816.F32 R188, R32.reuse, R46, R188 ;  /* 0x0000002e20bc723c */ /* 0x040fe200000018bc */
[----:B------:R-:W3:Y:S05]  /*6760*/  LDSM.16.M88.4 R44, [R220+0x7000] ;  /* 0x00700000dc2c783b */ /* 0x000eea0000000200 */
[C---:B------:R-:W-:Y:S01]  /*6770*/  HMMA.16816.F32 R180, R32.reuse, R42, R180 ;  /* 0x0000002a20b4723c */ /* 0x040fe200000018b4 */
[----:B------:R-:W5:Y:S05]  /*6780*/  LDSM.16.M88.4 R40, [R220+0x7400] ;  /* 0x00740000dc28783b */ /* 0x000f6a0000000200 */
[C---:B------:R-:W-:Y:S01]  /*6790*/  HMMA.16816.F32 R172, R32.reuse, R38, R172 ;  /* 0x0000002620ac723c */ /* 0x040fe200000018ac */
[----:B------:R-:W5:Y:S05]  /*67a0*/  LDSM.16.M88.4 R36, [R220+0x7800] ;  /* 0x00780000dc24783b */ /* 0x000f6a0000000200 */
[----:B------:R-:W-:Y:S01]  /*67b0*/  HMMA.16816.F32 R56, R32, R54, R56 ;  /* 0x000000362038723c */ /* 0x000fe20000001838 */
[----:B------:R-:W5:Y:S04]  /*67c0*/  LDSM.16.M88.4 R32, [R220+0x7c00] ;  /* 0x007c0000dc20783b */ /* 0x000f680000000200 */
[----:B------:R-:W5:Y:S01]  /*67d0*/  LDSM.16.M88.4 R52, [R222+0x2000] ;  /* 0x00200000de34783b */ /* 0x000f620000000200 */
[C---:B--2---:R-:W-:Y:S06]  /*67e0*/  HMMA.16816.F32 R28, R212.reuse, R208, R28 ;  /* 0x000000d0d41c723c */ /* 0x044fec000000181c */
[C---:B------:R-:W-:Y:S06]  /*67f0*/  HMMA.16816.F32 R20, R212.reuse, R204, R20 ;  /* 0x000000ccd414723c */ /* 0x040fec0000001814 */
[C---:B----4-:R-:W-:Y:S06]  /*6800*/  HMMA.16816.F32 R12, R212.reuse, R200, R12 ;  /* 0x000000c8d40c723c */ /* 0x050fec000000180c */
[C---:B-1----:R-:W-:Y:S06]  /*6810*/  HMMA.16816.F32 R4, R212.reuse, R196, R4 ;  /* 0x000000c4d404723c */ /* 0x042fec0000001804 */
[C---:B------:R-:W-:Y:S06]  /*6820*/  HMMA.16816.F32 R24, R212.reuse, R210, R24 ;  /* 0x000000d2d418723c */ /* 0x040fec0000001818 */
[C---:B------:R-:W-:Y:S06]  /*6830*/  HMMA.16816.F32 R16, R212.reuse, R206, R16 ;  /* 0x000000ced410723c */ /* 0x040fec0000001810 */
[C---:B------:R-:W-:Y:S06]  /*6840*/  HMMA.16816.F32 R8, R212.reuse, R202, R8 ;  /* 0x000000cad408723c */ /* 0x040fec0000001808 */
[----:B------:R-:W-:Y:S06]  /*6850*/  HMMA.16816.F32 R60, R212, R198, R60 ;  /* 0x000000c6d43c723c */ /* 0x000fec000000183c */
[C---:B------:R-:W-:Y:S06]  /*6860*/  HMMA.16816.F32 R192, R216.reuse, R208, R192 ;  /* 0x000000d0d8c0723c */ /* 0x040fec00000018c0 */
[C---:B------:R-:W-:Y:S01]  /*6870*/  HMMA.16816.F32 R188, R216.reuse, R210, R188 ;  /* 0x000000d2d8bc723c */ /* 0x040fe200000018bc */
[----:B------:R-:W-:Y:S05]  /*6880*/  LDSM.16.M88.4 R208, [R223+0x8c00] ;  /* 0x008c0000dfd0783b */ /* 0x000fea0000000200 */
[C---:B------:R-:W-:Y:S06]  /*6890*/  HMMA.16816.F32 R184, R216.reuse, R204, R184 ;  /* 0x000000ccd8b8723c */ /* 0x040fec00000018b8 */
[C---:B------:R-:W-:Y:S01]  /*68a0*/  HMMA.16816.F32 R180, R216.reuse, R206, R180 ;  /* 0x000000ced8b4723c */ /* 0x040fe200000018b4 */
[----:B------:R-:W-:Y:S05]  /*68b0*/  LDSM.16.M88.4 R204, [R223+0x8400] ;  /* 0x00840000dfcc783b */ /* 0x000fea0000000200 */
[C---:B------:R-:W-:Y:S06]  /*68c0*/  HMMA.16816.F32 R176, R216.reuse, R200, R176 ;  /* 0x000000c8d8b0723c */ /* 0x040fec00000018b0 */
[C---:B------:R-:W-:Y:S06]  /*68d0*/  HMMA.16816.F32 R64, R216.reuse, R196, R64 ;  /* 0x000000c4d840723c */ /* 0x040fec0000001840 */
[----:B------:R-:W-:Y:S01]  /*68e0*/  HMMA.16816.F32 R56, R216, R198, R56 ;  /* 0x000000c6d838723c */ /* 0x000fe20000001838 */
[----:B------:R-:W-:Y:S05]  /*68f0*/  LDSM.16.M88.4 R196, [R223+0x8000] ;  /* 0x00800000dfc4783b */ /* 0x000fea0000000200 */
[C---:B---3--:R-:W-:Y:S06]  /*6900*/  HMMA.16816.F32 R28, R48.reuse, R44, R28 ;  /* 0x0000002c301c723c */ /* 0x048fec000000181c */
[C---:B------:R-:W-:Y:S06]  /*6910*/  HMMA.16816.F32 R24, R48.reuse, R46, R24 ;  /* 0x0000002e3018723c */ /* 0x040fec0000001818 */
[C---:B-----5:R-:W-:Y:S06]  /*6920*/  HMMA.16816.F32 R20, R48.reuse, R40, R20 ;  /* 0x000000283014723c */ /* 0x060fec0000001814 */
[C---:B------:R-:W-:Y:S06]  /*6930*/  HMMA.16816.F32 R16, R48.reuse, R42, R16 ;  /* 0x0000002a3010723c */ /* 0x040fec0000001810 */
[C---:B------:R-:W-:Y:S06]  /*6940*/  HMMA.16816.F32 R12, R48.reuse, R36, R12 ;  /* 0x00000024300c723c */ /* 0x040fec000000180c */
[C---:B------:R-:W-:Y:S06]  /*6950*/  HMMA.16816.F32 R8, R48.reuse, R38, R8 ;  /* 0x000000263008723c */ /* 0x040fec0000001808 */
[C---:B------:R-:W-:Y:S06]  /*6960*/  HMMA.16816.F32 R4, R48.reuse, R32, R4 ;  /* 0x000000203004723c */ /* 0x040fec0000001804 */
[----:B------:R-:W-:Y:S01]  /*6970*/  HMMA.16816.F32 R60, R48, R34, R60 ;  /* 0x00000022303c723c */ /* 0x000fe2000000183c */
[----:B------:R-:W1:Y:S05]  /*6980*/  LDSM.16.M88.4 R48, [R224+0x5000] ;  /* 0x00500000e030783b */ /* 0x000e6a0000000200 */
[----:B------:R-:W-:Y:S01]  /*6990*/  HMMA.16816.F32 R172, R216, R202, R172 ;  /* 0x000000cad8ac723c */ /* 0x000fe200000018ac */
[----:B------:R-:W2:Y:S05]  /*69a0*/  LDSM.16.M88.4 R200, [R224+0x4000] ;  /* 0x00400000e0c8783b */ /* 0x000eaa0000000200 */
[C---:B------:R-:W-:Y:S06]  /*69b0*/  HMMA.16816.F32 R192, R52.reuse, R44, R192 ;  /* 0x0000002c34c0723c */ /* 0x040fec00000018c0 */
[C---:B------:R-:W-:Y:S01]  /*69c0*/  HMMA.16816.F32 R188, R52.reuse, R46, R188 ;  /* 0x0000002e34bc723c */ /* 0x040fe200000018bc */
[----:B------:R-:W-:Y:S05]  /*69d0*/  LDSM.16.M88.4 R44, [R223+0x8800] ;  /* 0x00880000df2c783b */ /* 0x000fea0000000200 */
[C---:B------:R-:W-:Y:S06]  /*69e0*/  HMMA.16816.F32 R184, R52.reuse, R40, R184 ;  /* 0x0000002834b8723c */ /* 0x040fec00000018b8 */
[C---:B------:R-:W-:Y:S01]  /*69f0*/  HMMA.16816.F32 R212, R52.reuse, R42, R180 ;  /* 0x0000002a34d4723c */ /* 0x040fe200000018b4 */
[----:B------:R-:W-:Y:S04]  /*6a00*/  LDSM.16.M88.4 R40, [R220+0x8000] ;  /* 0x00800000dc28783b */ /* 0x000fe80000000200 */
[----:B------:R-:W-:Y:S01]  /*6a10*/  LDSM.16.M88.4 R180, [R222+0x4000] ;  /* 0x00400000deb4783b */ /* 0x000fe20000000200 */
[----:B------:R-:W-:Y:S03]  /*6a20*/  HMMA.16816.F32 R216, R52, R36, R176 ;  /* 0x0000002434d8723c */ /* 0x000fe600000018b0 */
[----:B------:R-:W3:Y:S03]  /*6a30*/  LDSM.16.M88.4 R176, [R222+0x5000] ;  /* 0x00500000deb0783b */ /* 0x000ee60000000200 */
[----:B-1----:R-:W-:Y:S01]  /*6a40*/  HMMA.16816.F32 R28, R48, R196, R28 ;  /* 0x000000c4301c723c */ /* 0x002fe2000000181c */
[----:B------:R-:W-:-:S05]  /*6a50*/  VIADD R36, R0, 0x8 ;  /* 0x0000000800247836 */ /* 0x000fca0000000000 */
[----:B--2---:R-:W-:Y:S01]  /*6a60*/  HMMA.16816.F32 R192, R200, R196, R192 ;  /* 0x000000c4c8c0723c */ /* 0x004fe200000018c0 */
[----:B------:R-:W-:-:S05]  /*6a70*/  I2FP.F32.S32 R37, R36 ;  /* 0x0000002400257245 */ /* 0x000fca0000201400 */
[----:B------:R-:W-:Y:S06]  /*6a80*/  HMMA.16816.F32 R24, R48, R198, R24 ;  /* 0x000000c63018723c */ /* 0x000fec0000001818 */
[C---:B------:R-:W-:Y:S06]  /*6a90*/  HMMA.16816.F32 R64, R52.reuse, R32, R64 ;  /* 0x000000203440723c */ /* 0x040fec0000001840 */
[----:B------:R-:W-:Y:S01]  /*6aa0*/  HMMA.16816.F32 R56, R52, R34, R56 ;  /* 0x000000223438723c */ /* 0x000fe20000001838 */
[----:B------:R-:W1:Y:S05]  /*6ab0*/  LDSM.16.M88.4 R32, [R220+0x8400] ;  /* 0x00840000dc20783b */ /* 0x000e6a0000000200 */
[----:B------:R-:W-:Y:S06]  /*6ac0*/  HMMA.16816.F32 R188, R200, R198, R188 ;  /* 0x000000c6c8bc723c */ /* 0x000fec00000018bc */
[----:B------:R-:W-:Y:S06]  /*6ad0*/  HMMA.16816.F32 R20, R48, R204, R20 ;  /* 0x000000cc3014723c */ /* 0x000fec0000001814 */
[-C--:B---3--:R-:W-:Y:S06]  /*6ae0*/  HMMA.16816.F32 R28, R176, R40.reuse, R28 ;  /* 0x00000028b01c723c */ /* 0x088fec000000181c */
[----:B------:R-:W-:Y:S06]  /*6af0*/  HMMA.16816.F32 R192, R180, R40, R192 ;  /* 0x00000028b4c0723c */ /* 0x000fec00000018c0 */
[----:B------:R-:W-:Y:S06]  /*6b00*/  HMMA.16816.F32 R184, R200, R204, R184 ;  /* 0x000000ccc8b8723c */ /* 0x000fec00000018b8 */
[-C--:B------:R-:W-:Y:S06]  /*6b10*/  HMMA.16816.F32 R24, R176, R42.reuse, R24 ;  /* 0x0000002ab018723c */ /* 0x080fec0000001818 */
[----:B------:R-:W-:Y:S06]  /*6b20*/  HMMA.16816.F32 R188, R180, R42, R188 ;  /* 0x0000002ab4bc723c */ /* 0x000fec00000018bc */
[-C--:B------:R-:W-:Y:S06]  /*6b30*/  HMMA.16816.F32 R16, R48, R206.reuse, R16 ;  /* 0x000000ce3010723c */ /* 0x080fec0000001810 */
[----:B------:R-:W-:Y:S06]  /*6b40*/  HMMA.16816.F32 R212, R200, R206, R212 ;  /* 0x000000cec8d4723c */ /* 0x000fec00000018d4 */
[----:B------:R-:W-:Y:S06]  /*6b50*/  HMMA.16816.F32 R172, R52, R38, R172 ;  /* 0x0000002634ac723c */ /* 0x000fec00000018ac */
[----:B-1----:R-:W-:Y:S01]  /*6b60*/  HMMA.16816.F32 R20, R176, R32, R20 ;  /* 0x00000020b014723c */ /* 0x002fe20000001814 */
[----:B------:R-:W-:-:S05]  /*6b70*/  I2FP.F32.S32 R38, R2 ;  /* 0x0000000200267245 */ /* 0x000fca0000201400 */
[C---:B------:R-:W-:Y:S01]  /*6b80*/  FFMA.FTZ R29, R38.reuse, UR5, R29 ;  /* 0x00000005261d7c23 */ /* 0x040fe2000801001d */
[C---:B------:R-:W-:Y:S01]  /*6b90*/  FFMA.FTZ R2, R38.reuse, UR5, R193 ;  /* 0x0000000526027c23 */ /* 0x040fe200080100c1 */
[C---:B------:R-:W-:Y:S01]  /*6ba0*/  FFMA.FTZ R195, R38.reuse, UR5, R195 ;  /* 0x0000000526c37c23 */ /* 0x040fe200080100c3 */
[----:B------:R-:W-:Y:S01]  /*6bb0*/  FFMA.FTZ R240, R38, UR5, R31 ;  /* 0x0000000526f07c23 */ /* 0x000fe2000801001f */
[C---:B------:R-:W-:Y:S02]  /*6bc0*/  HMMA.16816.F32 R12, R48.reuse, R44, R12 ;  /* 0x0000002c300c723c */ /* 0x040fe4000000180c */
[----:B------:R-:W-:Y:S02]  /*6bd0*/  FSEL R2, R2, -INF , !P0 ;  /* 0xff80000002027808 */ /* 0x000fe40004000000 */
[----:B------:R-:W-:Y:S02]  /*6be0*/  FSEL R31, R195, -INF , !P6 ;  /* 0xff800000c31f7808 */ /* 0x000fe40007000000 */
[----:B------:R-:W-:Y:S01]  /*6bf0*/  HMMA.16816.F32 R8, R48, R46, R8 ;  /* 0x0000002e3008723c */ /* 0x000fe20000001808 */
[----:B------:R-:W-:-:S02]  /*6c00*/  FSEL R240, R240, -INF , !P1 ;  /* 0xff800000f0f07808 */ /* 0x000fc40004800000 */
[C---:B------:R-:W-:Y:S02]  /*6c10*/  ISETP.GE.AND P0, PT, R36.reuse, R226, PT ;  /* 0x000000e22400720c */ /* 0x040fe40003f06270 */
[C---:B------:R-:W-:Y:S01]  /*6c20*/  ISETP.GE.AND P6, PT, R36.reuse, R170, PT ;  /* 0x000000aa2400720c */ /* 0x040fe20003fc6270 */
[----:B------:R-:W-:Y:S01]  /*6c30*/  HMMA.16816.F32 R4, R48, R208, R4 ;  /* 0x000000d03004723c */ /* 0x000fe20000001804 */
[----:B------:R-:W-:-:S05]  /*6c40*/  ISETP.GE.AND P1, PT, R36, R3, PT ;  /* 0x000000032400720c */ /* 0x000fca0003f26270 */
[----:B------:R-:W-:Y:S06]  /*6c50*/  HMMA.16816.F32 R60, R48, R210, R60 ;  /* 0x000000d2303c723c */ /* 0x000fec000000183c */
[----:B------:R-:W-:Y:S01]  /*6c60*/  HMMA.16816.F32 R184, R180, R32, R184 ;  /* 0x00000020b4b8723c */ /* 0x000fe200000018b8 */
[----:B------:R-:W-:Y:S01]  /*6c70*/  FSEL R48, R29, -INF , !P2 ;  /* 0xff8000001d307808 */ /* 0x000fe20005000000 */
[C---:B------:R-:W-:Y:S01]  /*6c80*/  FFMA.FTZ R50, R37.reuse, UR5, R188 ;  /* 0x0000000525327c23 */ /* 0x040fe200080100bc */
[----:B------:R-:W-:Y:S01]  /*6c90*/  FFMA.FTZ R29, R37, UR5, R190 ;  /* 0x00000005251d7c23 */ /* 0x000fe200080100be */
[----:B------:R-:W-:-:S02]  /*6ca0*/  ISETP.GE.AND P2, PT, R36, R169, PT ;  /* 0x000000a92400720c */ /* 0x000fc40003f46270 */
[----:B------:R-:W-:Y:S01]  /*6cb0*/  HMMA.16816.F32 R216, R200, R44, R216 ;  /* 0x0000002cc8d8723c */ /* 0x000fe200000018d8 */
[C---:B------:R-:W-:Y:S01]  /*6cc0*/  FFMA.FTZ R33, R37.reuse, UR5, R24 ;  /* 0x0000000525217c23 */ /* 0x040fe20008010018 */
[----:B------:R-:W-:Y:S02]  /*6cd0*/  VIADD R32, R0, 0x9 ;  /* 0x0000000900207836 */ /* 0x000fe40000000000 */
[----:B------:R-:W-:Y:S01]  /*6ce0*/  FFMA.FTZ R24, R37, UR5, R26 ;  /* 0x0000000525187c23 */ /* 0x000fe2000801001a */
[----:B------:R-:W-:Y:S01]  /*6cf0*/  FSEL R50, R50, -INF , !P0 ;  /* 0xff80000032327808 */ /* 0x000fe20004000000 */
[----:B------:R-:W1:Y:S01]  /*6d00*/  LDSM.16.M88.4 R36, [R220+0x8800] ;  /* 0x00880000dc24783b */ /* 0x000e620000000200 */
[----:B------:R-:W-:Y:S01]  /*6d10*/  FSEL R29, R29, -INF , !P6 ;  /* 0xff8000001d1d7808 */ /* 0x000fe20007000000 */
[----:B------:R-:W-:Y:S01]  /*6d20*/  HMMA.16816.F32 R16, R176, R34, R16 ;  /* 0x00000022b010723c */ /* 0x000fe20000001810 */
[----:B------:R-:W-:Y:S02]  /*6d30*/  FSEL R26, R33, -INF , !P2 ;  /* 0xff800000211a7808 */ /* 0x000fe40005000000 */
[----:B------:R-:W-:-:S02]  /*6d40*/  I2FP.F32.S32 R40, R32 ;  /* 0x0000002000287245 */ /* 0x000fc40000201400 */
[----:B------:R-:W-:Y:S01]  /*6d50*/  FSEL R24, R24, -INF , !P1 ;  /* 0xff80000018187808 */ /* 0x000fe20004800000 */
[----:B------:R-:W-:Y:S01]  /*6d60*/  HMMA.16816.F32 R212, R180, R34, R212 ;  /* 0x00000022b4d4723c */ /* 0x000fe200000018d4 */
[----:B------:R-:W-:Y:S01]  /*6d70*/  ISETP.GE.AND P0, PT, R32, R226, PT ;  /* 0x000000e22000720c */ /* 0x000fe20003f06270 */
[----:B------:R-:W-:Y:S01]  /*6d80*/  FFMA.FTZ R52, R40, UR5, R189 ;  /* 0x0000000528347c23 */ /* 0x000fe200080100bd */
[----:B------:R-:W-:Y:S01]  /*6d90*/  ISETP.GE.AND P6, PT, R32, R170, PT ;  /* 0x000000aa2000720c */ /* 0x000fe20003fc6270 */
[----:B------:R-:W-:Y:S01]  /*6da0*/  FFMA.FTZ R191, R40, UR5, R191 ;  /* 0x0000000528bf7c23 */ /* 0x000fe200080100bf */
[----:B------:R-:W-:Y:S01]  /*6db0*/  ISETP.GE.AND P2, PT, R32, R169, PT ;  /* 0x000000a92000720c */ /* 0x000fe20003f46270 */
[----:B------:R-:W-:Y:S01]  /*6dc0*/  FFMA.FTZ R44, R40, UR5, R25 ;  /* 0x00000005282c7c23 */ /* 0x000fe20008010019 */
[----:B------:R-:W-:Y:S01]  /*6dd0*/  ISETP.GE.AND P1, PT, R32, R3, PT ;  /* 0x000000032000720c */ /* 0x000fe20003f26270 */
[----:B------:R-:W-:Y:S02]  /*6de0*/  VIADD R32, R0, 0x10 ;  /* 0x0000001000207836 */ /* 0x000fe40000000000 */
[----:B------:R-:W-:Y:S01]  /*6df0*/  FFMA.FTZ R246, R40, UR5, R27 ;  /* 0x0000000528f67c23 */ /* 0x000fe2000801001b */
[----:B------:R-:W-:Y:S01]  /*6e00*/  FSEL R52, R52, -INF , !P0 ;  /* 0xff80000034347808 */ /* 0x000fe20004000000 */
[----:B------:R-:W-:Y:S01]  /*6e10*/  HMMA.16816.F32 R172, R200, R46, R172 ;  /* 0x0000002ec8ac723c */ /* 0x000fe200000018ac */
[----:B------:R-:W-:-:S02]  /*6e20*/  FSEL R25, R191, -INF , !P6 ;  /* 0xff800000bf197808 */ /* 0x000fc40007000000 */
[----:B------:R-:W-:Y:S02]  /*6e30*/  I2FP.F32.S32 R27, R32 ;  /* 0x00000020001b7245 */ /* 0x000fe40000201400 */
[----:B------:R-:W-:Y:S01]  /*6e40*/  FSEL R44, R44, -INF , !P2 ;  /* 0xff8000002c2c7808 */ /* 0x000fe20005000000 */
[----:B------:R-:W-:Y:S01]  /*6e50*/  HMMA.16816.F32 R64, R200, R208, R64 ;  /* 0x000000d0c840723c */ /* 0x000fe20000001840 */
[----:B------:R-:W-:Y:S01]  /*6e60*/  FSEL R246, R246, -INF , !P1 ;  /* 0xff800000f6f67808 */ /* 0x000fe20004800000 */
[C---:B------:R-:W-:Y:S01]  /*6e70*/  FFMA.FTZ R20, R27.reuse, UR5, R20 ;  /* 0x000000051b147c23 */ /* 0x040fe20008010014 */
[C---:B------:R-:W-:Y:S01]  /*6e80*/  ISETP.GE.AND P0, PT, R32.reuse, R226, PT ;  /* 0x000000e22000720c */ /* 0x040fe20003f06270 */
[C---:B------:R-:W-:Y:S01]  /*6e90*/  FFMA.FTZ R42, R27.reuse, UR5, R22 ;  /* 0x000000051b2a7c23 */ /* 0x040fe20008010016 */
[C---:B------:R-:W-:Y:S01]  /*6ea0*/  ISETP.GE.AND P6, PT, R32.reuse, R170, PT ;  /* 0x000000aa2000720c */ /* 0x040fe20003fc6270 */
[C---:B------:R-:W-:Y:S01]  /*6eb0*/  FFMA.FTZ R54, R27.reuse, UR5, R184 ;  /* 0x000000051b367c23 */ /* 0x040fe200080100b8 */
[C---:B------:R-:W-:Y:S01]  /*6ec0*/  ISETP.GE.AND P2, PT, R32.reuse, R169, PT ;  /* 0x000000a92000720c */ /* 0x040fe20003f46270 */
[----:B------:R-:W-:Y:S01]  /*6ed0*/  FFMA.FTZ R43, R27, UR5, R186 ;  /* 0x000000051b2b7c23 */ /* 0x000fe200080100ba */
[----:B------:R-:W-:Y:S01]  /*6ee0*/  ISETP.GE.AND P1, PT, R32, R3, PT ;  /* 0x000000032000720c */ /* 0x000fe20003f26270 */
[----:B------:R-:W-:Y:S01]  /*6ef0*/  VIADD R32, R0, 0x11 ;  /* 0x0000001100207836 */ /* 0x000fe20000000000 */
[----:B------:R-:W-:Y:S01]  /*6f00*/  FSEL R164, R20, -INF , !P2 ;  /* 0xff80000014a47808 */ /* 0x000fe20005000000 */
[----:B------:R-:W-:Y:S01]  /*6f10*/  VIADD R20, R0, 0x18 ;  /* 0x0000001800147836 */ /* 0x000fe20000000000 */
[----:B------:R-:W-:Y:S01]  /*6f20*/  FSEL R54, R54, -INF , !P0 ;  /* 0xff80000036367808 */ /* 0x000fe20004000000 */
[----:B------:R-:W-:Y:S01]  /*6f30*/  VIADD R27, R0, 0x20 ;  /* 0x00000020001b7836 */ /* 0x000fe20000000000 */
[----:B------:R-:W-:Y:S01]  /*6f40*/  I2FP.F32.S32 R22, R32 ;  /* 0x0000002000167245 */ /* 0x000fe20000201400 */
[----:B-1----:R-:W-:Y:S01]  /*6f50*/  HMMA.16816.F32 R12, R176, R36, R12 ;  /* 0x00000024b00c723c */ /* 0x002fe2000000180c */
[----:B------:R-:W-:-:S02]  /*6f60*/  FSEL R43, R43, -INF , !P6 ;  /* 0xff8000002b2b7808 */ /* 0x000fc40007000000 */
[----:B------:R-:W-:Y:S01]  /*6f70*/  FSEL R42, R42, -INF , !P1 ;  /* 0xff8000002a2a7808 */ /* 0x000fe20004800000 */
[C---:B------:R-:W-:Y:S01]  /*6f80*/  FFMA.FTZ R46, R22.reuse, UR5, R185 ;  /* 0x00000005162e7c23 */ /* 0x040fe200080100b9 */
[C---:B------:R-:W-:Y:S01]  /*6f90*/  FFMA.FTZ R41, R22.reuse, UR5, R187 ;  /* 0x0000000516297c23 */ /* 0x040fe200080100bb */
[C---:B------:R-:W-:Y:S01]  /*6fa0*/  FFMA.FTZ R21, R22.reuse, UR5, R21 ;  /* 0x0000000516157c23 */ /* 0x040fe20008010015 */
[----:B------:R-:W-:Y:S01]  /*6fb0*/  FFMA.FTZ R34, R22, UR5, R23 ;  /* 0x0000000516227c23 */ /* 0x000fe20008010017 */
[C---:B------:R-:W-:Y:S01]  /*6fc0*/  ISETP.GE.AND P0, PT, R32.reuse, R226, PT ;  /* 0x000000e22000720c */ /* 0x040fe20003f06270 */
[----:B------:R-:W-:Y:S01]  /*6fd0*/  HMMA.16816.F32 R216, R180, R36, R216 ;  /* 0x00000024b4d8723c */ /* 0x000fe200000018d8 */
[C---:B------:R-:W-:Y:S02]  /*6fe0*/  ISETP.GE.AND P6, PT, R32.reuse, R170, PT ;  /* 0x000000aa2000720c */ /* 0x040fe40003fc6270 */
[C---:B------:R-:W-:Y:S02]  /*6ff0*/  ISETP.GE.AND P2, PT, R32.reuse, R169, PT ;  /* 0x000000a92000720c */ /* 0x040fe40003f46270 */
[----:B------:R-:W-:Y:S01]  /*7000*/  ISETP.GE.AND P1, PT, R32, R3, PT ;  /* 0x000000032000720c */ /* 0x000fe20003f26270 */
[----:B------:R-:W-:Y:S01]  /*7010*/  HMMA.16816.F32 R8, R176, R38, R8 ;  /* 0x00000026b008723c */ /* 0x000fe20000001808 */
[----:B------:R-:W-:-:S02]  /*7020*/  I2FP.F32.S32 R23, R20 ;  /* 0x0000001400177245 */ /* 0x000fc40000201400 */
[----:B------:R-:W-:Y:S02]  /*7030*/  FSEL R46, R46, -INF , !P0 ;  /* 0xff8000002e2e7808 */ /* 0x000fe40004000000 */
[----:B------:R-:W-:Y:S01]  /*7040*/  FSEL R41, R41, -INF , !P6 ;  /* 0xff80000029297808 */ /* 0x000fe20007000000 */
[----:B------:R-:W-:Y:S01]  /*7050*/  FFMA.FTZ R212, R23, UR5, R212 ;  /* 0x0000000517d47c23 */ /* 0x000fe200080100d4 */
[----:B------:R-:W-:Y:S01]  /*7060*/  FSEL R190, R21, -INF , !P2 ;  /* 0xff80000015be7808 */ /* 0x000fe20005000000 */
[C---:B------:R-:W-:Y:S01]  /*7070*/  FFMA.FTZ R205, R23.reuse, UR5, R214 ;  /* 0x0000000517cd7c23 */ /* 0x040fe200080100d6 */
[----:B------:R-:W-:Y:S01]  /*7080*/  FSEL R34, R34, -INF , !P1 ;  /* 0xff80000022227808 */ /* 0x000fe20004800000 */
[C---:B------:R-:W-:Y:S01]  /*7090*/  FFMA.FTZ R188, R23.reuse, UR5, R16 ;  /* 0x0000000517bc7c23 */ /* 0x040fe20008010010 */
[C---:B------:R-:W-:Y:S01]  /*70a0*/  ISETP.GE.AND P0, PT, R20.reuse, R226, PT ;  /* 0x000000e21400720c */ /* 0x040fe20003f06270 */
[----:B------:R-:W-:Y:S01]  /*70b0*/  FFMA.FTZ R32, R23, UR5, R18 ;  /* 0x0000000517207c23 */ /* 0x000fe20008010012 */
[C---:B------:R-:W-:Y:S01]  /*70c0*/  ISETP.GE.AND P6, PT, R20.reuse, R170, PT ;  /* 0x000000aa1400720c */ /* 0x040fe20003fc6270 */
[----:B------:R-:W-:Y:S01]  /*70d0*/  HMMA.16816.F32 R56, R200, R210, R56 ;  /* 0x000000d2c838723c */ /* 0x000fe20000001838 */
[----:B------:R-:W-:-:S02]  /*70e0*/  ISETP.GE.AND P2, PT, R20, R169, PT ;  /* 0x000000a91400720c */ /* 0x000fc40003f46270 */
[----:B------:R-:W-:Y:S01]  /*70f0*/  ISETP.GE.AND P1, PT, R20, R3, PT ;  /* 0x000000031400720c */ /* 0x000fe20003f26270 */
[----:B------:R-:W-:Y:S01]  /*7100*/  VIADD R20, R0, 0x19 ;  /* 0x0000001900147836 */ /* 0x000fe20000000000 */
[----:B------:R-:W-:Y:S01]  /*7110*/  FSEL R16, R212, -INF , !P0 ;  /* 0xff800000d4107808 */ /* 0x000fe20004000000 */
[----:B------:R-:W-:Y:S01]  /*7120*/  HMMA.16816.F32 R172, R180, R38, R172 ;  /* 0x00000026b4ac723c */ /* 0x000fe200000018ac */
[----:B------:R-:W-:Y:S02]  /*7130*/  FSEL R205, R205, -INF , !P6 ;  /* 0xff800000cdcd7808 */ /* 0x000fe40007000000 */
[----:B------:R-:W-:Y:S02]  /*7140*/  FSEL R188, R188, -INF , !P2 ;  /* 0xff800000bcbc7808 */ /* 0x000fe40005000000 */
[----:B------:R-:W-:Y:S02]  /*7150*/  FSEL R32, R32, -INF , !P1 ;  /* 0xff80000020207808 */ /* 0x000fe40004800000 */
[----:B------:R-:W-:-:S02]  /*7160*/  ISETP.GE.AND P0, PT, R20, R226, PT ;  /* 0x000000e21400720c */ /* 0x000fc40003f06270 */
[C---:B------:R-:W-:Y:S02]  /*7170*/  ISETP.GE.AND P6, PT, R20.reuse, R170, PT ;  /* 0x000000aa1400720c */ /* 0x040fe40003fc6270 */
[C---:B------:R-:W-:Y:S02]  /*7180*/  ISETP.GE.AND P2, PT, R20.reuse, R169, PT ;  /* 0x000000a91400720c */ /* 0x040fe40003f46270 */
[----:B------:R-:W-:Y:S02]  /*7190*/  I2FP.F32.S32 R18, R20 ;  /* 0x0000001400127245 */ /* 0x000fe40000201400 */
[----:B------:R-:W-:Y:S02]  /*71a0*/  ISETP.GE.AND P1, PT, R20, R3, PT ;  /* 0x000000031400720c */ /* 0x000fe40003f26270 */
[----:B------:R-:W1:Y:S01]  /*71b0*/  LDSM.16.M88.4 R20, [R220+0x8c00] ;  /* 0x008c0000dc14783b */ /* 0x000e620000000200 */
[C---:B------:R-:W-:Y:S01]  /*71c0*/  FFMA.FTZ R17, R18.reuse, UR5, R17 ;  /* 0x0000000512117c23 */ /* 0x040fe20008010011 */
[C---:B------:R-:W-:Y:S01]  /*71d0*/  FFMA.FTZ R40, R18.reuse, UR5, R19 ;  /* 0x0000000512287c23 */ /* 0x040fe20008010013 */
[----:B------:R-:W-:Y:S01]  /*71e0*/  I2FP.F32.S32 R19, R27 ;  /* 0x0000001b00137245 */ /* 0x000fe20000201400 */
[C---:B------:R-:W-:Y:S01]  /*71f0*/  FFMA.FTZ R213, R18.reuse, UR5, R213 ;  /* 0x0000000512d57c23 */ /* 0x040fe200080100d5 */
[----:B------:R-:W-:Y:S01]  /*7200*/  FFMA.FTZ R207, R18, UR5, R215 ;  /* 0x0000000512cf7c23 */ /* 0x000fe200080100d7 */
[----:B------:R-:W-:Y:S01]  /*7210*/  FSEL R184, R17, -INF , !P2 ;  /* 0xff80000011b87808 */ /* 0x000fe20005000000 */
[----:B------:R-:W-:Y:S01]  /*7220*/  VIADD R17, R0, 0x21 ;  /* 0x0000002100117836 */ /* 0x000fe20000000000 */
[----:B------:R-:W-:Y:S01]  /*7230*/  FSEL R40, R40, -INF , !P1 ;  /* 0xff80000028287808 */ /* 0x000fe20004800000 */
[----:B------:R-:W-:Y:S01]  /*7240*/  FFMA.FTZ R14, R19, UR5, R14 ;  /* 0x00000005130e7c23 */ /* 0x000fe2000801000e */
[----:B------:R-:W-:Y:S01]  /*7250*/  ISETP.GE.AND P1, PT, R27, R3, PT ;  /* 0x000000031b00720c */ /* 0x000fe20003f26270 */
[C---:B------:R-:W-:Y:S01]  /*7260*/  FFMA.FTZ R208, R19.reuse, UR5, R12 ;  /* 0x0000000513d07c23 */ /* 0x040fe2000801000c */
[----:B------:R-:W-:Y:S01]  /*7270*/  I2FP.F32.S32 R12, R17 ;  /* 0x00000011000c7245 */ /* 0x000fe20000201400 */
[----:B------:R-:W-:Y:S01]  /*7280*/  FFMA.FTZ R214, R19, UR5, R216 ;  /* 0x0000000513d67c23 */ /* 0x000fe200080100d8 */
[----:B------:R-:W-:Y:S01]  /*7290*/  FSEL R196, R14, -INF , !P1 ;  /* 0xff8000000ec47808 */ /* 0x000fe20004800000 */
[----:B------:R-:W-:Y:S01]  /*72a0*/  VIADD R14, R0, 0x28 ;  /* 0x00000028000e7836 */ /* 0x000fe20000000000 */
[----:B------:R-:W-:Y:S01]  /*72b0*/  ISETP.GE.AND P1, PT, R17, R3, PT ;  /* 0x000000031100720c */ /* 0x000fe20003f26270 */
[C---:B------:R-:W-:Y:S01]  /*72c0*/  FFMA.FTZ R202, R12.reuse, UR5, R15 ;  /* 0x000000050cca7c23 */ /* 0x040fe2000801000f */
[----:B------:R-:W-:Y:S01]  /*72d0*/  ISETP.GE.AND P2, PT, R27, R169, PT ;  /* 0x000000a91b00720c */ /* 0x000fe20003f46270 */
[C---:B------:R-:W-:Y:S01]  /*72e0*/  FFMA.FTZ R217, R12.reuse, UR5, R217 ;  /* 0x000000050cd97c23 */ /* 0x040fe200080100d9 */
[----:B------:R-:W-:Y:S01]  /*72f0*/  I2FP.F32.S32 R15, R14 ;  /* 0x0000000e000f7245 */ /* 0x000fe20000201400 */
[C---:B------:R-:W-:Y:S01]  /*7300*/  FFMA.FTZ R187, R12.reuse, UR5, R219 ;  /* 0x000000050cbb7c23 */ /* 0x040fe200080100db */
[----:B------:R-:W-:Y:S01]  /*7310*/  FFMA.FTZ R13, R12, UR5, R13 ;  /* 0x000000050c0d7c23 */ /* 0x000fe2000801000d */
[----:B------:R-:W-:Y:S01]  /*7320*/  FSEL R18, R213, -INF , !P0 ;  /* 0xff800000d5127808 */ /* 0x000fe20004000000 */
[----:B------:R-:W-:Y:S01]  /*7330*/  FFMA.FTZ R185, R19, UR5, R218 ;  /* 0x0000000513b97c23 */ /* 0x000fe200080100da */
[----:B------:R-:W-:Y:S01]  /*7340*/  FSEL R207, R207, -INF , !P6 ;  /* 0xff800000cfcf7808 */ /* 0x000fe20007000000 */
[----:B------:R-:W-:Y:S01]  /*7350*/  VIADD R12, R0, 0x29 ;  /* 0x00000029000c7836 */ /* 0x000fe20000000000 */
[----:B------:R-:W-:Y:S01]  /*7360*/  FSEL R202, R202, -INF , !P1 ;  /* 0xff800000caca7808 */ /* 0x000fe20004800000 */
[----:B------:R-:W-:Y:S01]  /*7370*/  FFMA.FTZ R10, R15, UR5, R10 ;  /* 0x000000050f0a7c23 */ /* 0x000fe2000801000a */
[----:B------:R-:W-:Y:S01]  /*7380*/  ISETP.GE.AND P0, PT, R27, R226, PT ;  /* 0x000000e21b00720c */ /* 0x000fe20003f06270 */
[----:B------:R-:W-:Y:S01]  /*7390*/  FFMA.FTZ R236, R15, UR5, R8 ;  /* 0x000000050fec7c23 */ /* 0x000fe20008010008 */
[----:B------:R-:W-:Y:S01]  /*73a0*/  ISETP.GE.AND P6, PT, R27, R170, PT ;  /* 0x000000aa1b00720c */ /* 0x000fe20003fc6270 */
[C---:B------:R-:W-:Y:S01]  /*73b0*/  FFMA.FTZ R172, R15.reuse, UR5, R172 ;  /* 0x000000050fac7c23 */ /* 0x040fe200080100ac */
[----:B------:R-:W-:Y:S01]  /*73c0*/  FSEL R208, R208, -INF , !P2 ;  /* 0xff800000d0d07808 */ /* 0x000fe20005000000 */
[----:B------:R-:W-:Y:S01]  /*73d0*/  FFMA.FTZ R174, R15, UR5, R174 ;  /* 0x000000050fae7c23 */ /* 0x000fe200080100ae */
[----:B------:R-:W-:Y:S01]  /*73e0*/  ISETP.GE.AND P1, PT, R14, R3, PT ;  /* 0x000000030e00720c */ /* 0x000fe20003f26270 */
[----:B------:R-:W-:-:S04]  /*73f0*/  DEPBAR.LE SB0, 0x0 ;  /* 0x000080000000791a */ /* 0x000fc80000000000 */
[-C--:B-1----:R-:W-:Y:S01]  /*7400*/  HMMA.16816.F32 R4, R176, R20.reuse, R4 ;  /* 0x00000014b004723c */ /* 0x082fe20000001804 */
[-C--:B------:R-:W-:Y:S02]  /*7410*/  ISETP.GE.AND P2, PT, R17, R169.reuse, PT ;  /* 0x000000a91100720c */ /* 0x080fe40003f46270 */
[----:B------:R-:W-:Y:S02]  /*7420*/  FSEL R214, R214, -INF , !P0 ;  /* 0xff800000d6d67808 */ /* 0x000fe40004000000 */
[----:B------:R-:W-:Y:S01]  /*7430*/  FSEL R185, R185, -INF , !P6 ;  /* 0xff800000b9b97808 */ /* 0x000fe20007000000 */
[C---:B------:R-:W-:Y:S01]  /*7440*/  HMMA.16816.F32 R64, R180.reuse, R20, R64 ;  /* 0x00000014b440723c */ /* 0x040fe20000001840 */
[----:B------:R-:W-:Y:S02]  /*7450*/  I2FP.F32.S32 R8, R12 ;  /* 0x0000000c00087245 */ /* 0x000fe40000201400 */
[----:B------:R-:W-:Y:S01]  /*7460*/  FSEL R206, R10, -INF , !P1 ;  /* 0xff8000000ace7808 */ /* 0x000fe20004800000 */
[----:B------:R-:W-:Y:S01]  /*7470*/  VIADD R10, R0, 0x30 ;  /* 0x00000030000a7836 */ /* 0x000fe20000000000 */
[C---:B------:R-:W-:Y:S01]  /*7480*/  ISETP.GE.AND P0, PT, R17.reuse, R226, PT ;  /* 0x000000e21100720c */ /* 0x040fe20003f06270 */
[-C--:B------:R-:W-:Y:S01]  /*7490*/  HMMA.16816.F32 R56, R180, R22.reuse, R56 ;  /* 0x00000016b438723c */ /* 0x080fe20000001838 */
[----:B------:R-:W-:Y:S01]  /*74a0*/  ISETP.GE.AND P6, PT, R17, R170, PT ;  /* 0x000000aa1100720c */ /* 0x000fe20003fc6270 */
[C---:B------:R-:W-:Y:S01]  /*74b0*/  FFMA.FTZ R238, R8.reuse, UR5, R9 ;  /* 0x0000000508ee7c23 */ /* 0x040fe20008010009 */
[----:B------:R-:W-:Y:S01]  /*74c0*/  FSEL R218, R13, -INF , !P2 ;  /* 0xff8000000dda7808 */ /* 0x000fe20005000000 */
[----:B------:R-:W-:Y:S01]  /*74d0*/  FFMA.FTZ R173, R8, UR5, R173 ;  /* 0x0000000508ad7c23 */ /* 0x000fe200080100ad */
[----:B------:R-:W-:Y:S01]  /*74e0*/  ISETP.GE.AND P2, PT, R14, R169, PT ;  /* 0x000000a90e00720c */ /* 0x000fe20003f46270 */
[C---:B------:R-:W-:Y:S01]  /*74f0*/  FFMA.FTZ R175, R8.reuse, UR5, R175 ;  /* 0x0000000508af7c23 */ /* 0x040fe200080100af */
[----:B------:R-:W-:Y:S01]  /*7500*/  FSEL R228, R217, -INF , !P0 ;  /* 0xff800000d9e47808 */ /* 0x000fe20004000000 */
[----:B------:R-:W-:Y:S01]  /*7510*/  FFMA.FTZ R11, R8, UR5, R11 ;  /* 0x00000005080b7c23 */ /* 0x000fe2000801000b */
[----:B------:R-:W-:Y:S01]  /*7520*/  FSEL R187, R187, -INF , !P6 ;  /* 0xff800000bbbb7808 */ /* 0x000fe20007000000 */
[----:B------:R-:W-:Y:S01]  /*7530*/  VIADD R8, R0, 0x31 ;  /* 0x0000003100087836 */ /* 0x000fe20000000000 */
[----:B------:R-:W-:Y:S01]  /*7540*/  BAR.SYNC.DEFER_BLOCKING 0x0 ;  /* 0x0000000000007b1d */ /* 0x000fe20000010000 */
[C---:B------:R-:W-:Y:S01]  /*7550*/  ISETP.GE.AND P0, PT, R14.reuse, R226, PT ;  /* 0x000000e20e00720c */ /* 0x040fe20003f06270 */
[----:B------:R-:W-:Y:S01]  /*7560*/  HMMA.16816.F32 R60, R176, R22, R60 ;  /* 0x00000016b03c723c */ /* 0x000fe2000000183c */
[----:B------:R-:W-:-:S02]  /*7570*/  ISETP.GE.AND P6, PT, R14, R170, PT ;  /* 0x000000aa0e00720c */ /* 0x000fc40003fc6270 */
[----:B------:R-:W-:Y:S02]  /*7580*/  FSEL R236, R236, -INF , !P2 ;  /* 0xff800000ecec7808 */ /* 0x000fe40005000000 */
[----:B------:R-:W-:Y:S02]  /*7590*/  I2FP.F32.S32 R9, R10 ;  /* 0x0000000a00097245 */ /* 0x000fe40000201400 */
[----:B------:R-:W-:Y:S02]  /*75a0*/  ISETP.GE.AND P2, PT, R12, R169, PT ;  /* 0x000000a90c00720c */ /* 0x000fe40003f46270 */
[----:B------:R-:W-:Y:S01]  /*75b0*/  FSEL R198, R172, -INF , !P0 ;  /* 0xff800000acc67808 */ /* 0x000fe20004000000 */
[C---:B------:R-:W-:Y:S01]  /*75c0*/  FFMA.FTZ R4, R9.reuse, UR5, R4 ;  /* 0x0000000509047c23 */ /* 0x040fe20008010004 */
[----:B------:R-:W-:Y:S01]  /*75d0*/  FSEL R189, R174, -INF , !P6 ;  /* 0xff800000aebd7808 */ /* 0x000fe20007000000 */
[C---:B------:R-:W-:Y:S01]  /*75e0*/  FFMA.FTZ R178, R9.reuse, UR5, R6 ;  /* 0x0000000509b27c23 */ /* 0x040fe20008010006 */
[C---:B------:R-:W-:Y:S01]  /*75f0*/  ISETP.GE.AND P0, PT, R12.reuse, R226, PT ;  /* 0x000000e20c00720c */ /* 0x040fe20003f06270 */
[C---:B------:R-:W-:Y:S01]  /*7600*/  FFMA.FTZ R64, R9.reuse, UR5, R64 ;  /* 0x0000000509407c23 */ /* 0x040fe20008010040 */
[C---:B------:R-:W-:Y:S01]  /*7610*/  ISETP.GE.AND P6, PT, R12.reuse, R170, PT ;  /* 0x000000aa0c00720c */ /* 0x040fe20003fc6270 */
[----:B------:R-:W-:Y:S01]  /*7620*/  FFMA.FTZ R66, R9, UR5, R66 ;  /* 0x0000000509427c23 */ /* 0x000fe20008010042 */
[----:B------:R-:W-:-:S02]  /*7630*/  ISETP.GE.AND P1, PT, R12, R3, PT ;  /* 0x000000030c00720c */ /* 0x000fc40003f26270 */
[----:B------:R-:W-:Y:S02]  /*7640*/  FSEL R238, R238, -INF , !P2 ;  /* 0xff800000eeee7808 */ /* 0x000fe40005000000 */
[----:B------:R-:W-:Y:S02]  /*7650*/  ISETP.GE.AND P2, PT, R10, R169, PT ;  /* 0x000000a90a00720c */ /* 0x000fe40003f46270 */
[----:B------:R-:W-:Y:S02]  /*7660*/  FSEL R204, R173, -INF , !P0 ;  /* 0xff800000adcc7808 */ /* 0x000fe40004000000 */
[----:B------:R-:W-:Y:S02]  /*7670*/  FSEL R191, R175, -INF , !P6 ;  /* 0xff800000afbf7808 */ /* 0x000fe40007000000 */
[----:B------:R-:W-:Y:S02]  /*7680*/  FSEL R212, R11, -INF , !P1 ;  /* 0xff8000000bd47808 */ /* 0x000fe40004800000 */
[----:B------:R-:W-:-:S02]  /*7690*/  I2FP.F32.S32 R6, R8 ;  /* 0x0000000800067245 */ /* 0x000fc40000201400 */
[C---:B------:R-:W-:Y:S02]  /*76a0*/  ISETP.GE.AND P0, PT, R10.reuse, R226, PT ;  /* 0x000000e20a00720c */ /* 0x040fe40003f06270 */
[----:B------:R-:W-:Y:S01]  /*76b0*/  ISETP.GE.AND P6, PT, R10, R170, PT ;  /* 0x000000aa0a00720c */ /* 0x000fe20003fc6270 */
[----:B------:R-:W-:Y:S01]  /*76c0*/  FFMA.FTZ R65, R6, UR5, R65 ;  /* 0x0000000506417c23 */ /* 0x000fe20008010041 */
[----:B------:R-:W-:Y:S01]  /*76d0*/  ISETP.GE.AND P1, PT, R10, R3, PT ;  /* 0x000000030a00720c */ /* 0x000fe20003f26270 */
[----:B------:R-:W-:Y:S01]  /*76e0*/  FFMA.FTZ R67, R6, UR5, R67 ;  /* 0x0000000506437c23 */ /* 0x000fe20008010043 */
[----:B------:R-:W-:Y:S01]  /*76f0*/  FSEL R181, R4, -INF , !P2 ;  /* 0xff80000004b57808 */ /* 0x000fe20005000000 */
[----:B------:R-:W-:Y:S01]  /*7700*/  VIADD R4, R0, 0x38 ;  /* 0x0000003800047836 */ /* 0x000fe20000000000 */
[----:B------:R-:W-:Y:S01]  /*7710*/  FSEL R210, R64, -INF , !P0 ;  /* 0xff80000040d27808 */ /* 0x000fe20004000000 */
[----:B------:R-:W-:Y:S01]  /*7720*/  FFMA.FTZ R5, R6, UR5, R5 ;  /* 0x0000000506057c23 */ /* 0x000fe20008010005 */
[----:B------:R-:W-:Y:S01]  /*7730*/  FSEL R195, R66, -INF , !P6 ;  /* 0xff80000042c37808 */ /* 0x000fe20007000000 */
[----:B------:R-:W-:Y:S01]  /*7740*/  FFMA.FTZ R176, R6, UR5, R7 ;  /* 0x0000000506b07c23 */ /* 0x000fe20008010007 */
[----:B------:R-:W-:-:S02]  /*7750*/  FSEL R178, R178, -INF , !P1 ;  /* 0xff800000b2b27808 */ /* 0x000fc40004800000 */
[C---:B------:R-:W-:Y:S02]  /*7760*/  ISETP.GE.AND P0, PT, R8.reuse, R226, PT ;  /* 0x000000e20800720c */ /* 0x040fe40003f06270 */
[C---:B------:R-:W-:Y:S02]  /*7770*/  ISETP.GE.AND P6, PT, R8.reuse, R170, PT ;  /* 0x000000aa0800720c */ /* 0x040fe40003fc6270 */
[C---:B------:R-:W-:Y:S02]  /*7780*/  ISETP.GE.AND P2, PT, R8.reuse, R169, PT ;  /* 0x000000a90800720c */ /* 0x040fe40003f46270 */
[----:B------:R-:W-:Y:S02]  /*7790*/  ISETP.GE.AND P1, PT, R8, R3, PT ;  /* 0x000000030800720c */ /* 0x000fe40003f26270 */
[----:B------:R-:W-:Y:S02]  /*77a0*/  I2FP.F32.S32 R7, R4 ;  /* 0x0000000400077245 */ /* 0x000fe40000201400 */
[----:B------:R-:W-:-:S02]  /*77b0*/  FSEL R200, R65, -INF , !P0 ;  /* 0xff80000041c87808 */ /* 0x000fc40004000000 */
        /* <DEDUP_REMOVED lines=8> */
[C---:B------:R-:W-:Y:S02]  /*7840*/  ISETP.GE.AND P6, PT, R4.reuse, R170, PT ;  /* 0x000000aa0400720c */ /* 0x040fe40003fc6270 */
[----:B------:R-:W-:-:S02]  /*7850*/  ISETP.GE.AND P2, PT, R4, R169, PT ;  /* 0x000000a90400720c */ /* 0x000fc40003f46270 */
[----:B------:R-:W-:Y:S01]  /*7860*/  ISETP.GE.AND P1, PT, R4, R3, PT ;  /* 0x000000030400720c */ /* 0x000fe20003f26270 */
[----:B------:R-:W-:Y:S01]  /*7870*/  VIADD R4, R0, 0x39 ;  /* 0x0000003900047836 */ /* 0x000fe20000000000 */
[----:B------:R-:W-:Y:S02]  /*7880*/  I2FP.F32.S32 R5, R0 ;  /* 0x0000000000057245 */ /* 0x000fe40000201400 */
[----:B------:R-:W-:Y:S02]  /*7890*/  FSEL R173, R58, -INF , !P6 ;  /* 0xff8000003aad7808 */ /* 0x000fe40007000000 */
[----:B------:R-:W-:Y:S01]  /*78a0*/  I2FP.F32.S32 R6, R4 ;  /* 0x0000000400067245 */ /* 0x000fe20000201400 */
[C---:B------:R-:W-:Y:S01]  /*78b0*/  FFMA.FTZ R20, R5.reuse, UR5, R192 ;  /* 0x0000000505147c23 */ /* 0x040fe200080100c0 */
[----:B------:R-:W-:Y:S01]  /*78c0*/  FSEL R192, R56, -INF , !P0 ;  /* 0xff80000038c07808 */ /* 0x000fe20004000000 */
[C---:B------:R-:W-:Y:S01]  /*78d0*/  FFMA.FTZ R15, R5.reuse, UR5, R194 ;  /* 0x00000005050f7c23 */ /* 0x040fe200080100c2 */
[-C--:B------:R-:W-:Y:S01]  /*78e0*/  ISETP.GE.AND P0, PT, R0, R226.reuse, PT ;  /* 0x000000e20000720c */ /* 0x080fe20003f06270 */
[----:B------:R-:W-:Y:S01]  /*78f0*/  FFMA.FTZ R57, R6, UR5, R57 ;  /* 0x0000000506397c23 */ /* 0x000fe20008010039 */
[----:B------:R-:W-:Y:S01]  /*7900*/  FSEL R179, R60, -INF , !P2 ;  /* 0xff8000003cb37808 */ /* 0x000fe20005000000 */
[----:B------:R-:W-:Y:S01]  /*7910*/  FFMA.FTZ R14, R5, UR5, R30 ;  /* 0x00000005050e7c23 */ /* 0x000fe2000801001e */
[----:B------:R-:W-:Y:S01]  /*7920*/  FSEL R20, R20, -INF , !P0 ;  /* 0xff80000014147808 */ /* 0x000fe20004000000 */
[----:B------:R-:W-:Y:S01]  /*7930*/  FFMA.FTZ R59, R6, UR5, R59 ;  /* 0x00000005063b7c23 */ /* 0x000fe2000801003b */
[----:B------:R-:W-:Y:S01]  /*7940*/  ISETP.GE.AND P0, PT, R4, R226, PT ;  /* 0x000000e20400720c */ /* 0x000fe20003f06270 */
[----:B------:R-:W-:Y:S01]  /*7950*/  FFMA.FTZ R61, R6, UR5, R61 ;  /* 0x00000005063d7c23 */ /* 0x000fe2000801003d */
[----:B------:R-:W-:Y:S01]  /*7960*/  FSEL R174, R62, -INF , !P1 ;  /* 0xff8000003eae7808 */ /* 0x000fe20004800000 */
[----:B------:R-:W-:Y:S01]  /*7970*/  FFMA.FTZ R63, R6, UR5, R63 ;  /* 0x00000005063f7c23 */ /* 0x000fe2000801003f */
[----:B------:R-:W-:-:S02]  /*7980*/  FSEL R186, R57, -INF , !P0 ;  /* 0xff80000039ba7808 */ /* 0x000fc40004000000 */
[----:B------:R-:W-:Y:S02]  /*7990*/  PLOP3.LUT P0, PT, PT, PT, UP0, 0x40, 0x0 ;  /* 0x000000000000781c */ /* 0x000fe40003f0e808 */
[C---:B------:R-:W-:Y:S02]  /*79a0*/  ISETP.GE.AND P6, PT, R0.reuse, R170, PT ;  /* 0x000000aa0000720c */ /* 0x040fe40003fc6270 */
[C---:B------:R-:W-:Y:S02]  /*79b0*/  ISETP.GE.AND P2, PT, R0.reuse, R169, PT ;  /* 0x000000a90000720c */ /* 0x040fe40003f46270 */
[----:B------:R-:W-:Y:S01]  /*79c0*/  ISETP.GE.AND P1, PT, R0, R3, PT ;  /* 0x000000030000720c */ /* 0x000fe20003f26270 */
[----:B------:R-:W-:Y:S01]  /*79d0*/  FFMA.FTZ R0, R5, UR5, R28 ;  /* 0x0000000505007c23 */ /* 0x000fe2000801001c */
[----:B------:R-:W-:Y:S02]  /*79e0*/  FSEL R15, R15, -INF , !P6 ;  /* 0xff8000000f0f7808 */ /* 0x000fe40007000000 */
[----:B------:R-:W-:-:S02]  /*79f0*/  FSEL R14, R14, -INF , !P1 ;  /* 0xff8000000e0e7808 */ /* 0x000fc40004800000 */
[----:B------:R-:W-:Y:S02]  /*7a00*/  FSEL R0, R0, -INF , !P2 ;  /* 0xff80000000007808 */ /* 0x000fe40005000000 */
[C---:B------:R-:W-:Y:S02]  /*7a10*/  ISETP.GE.AND P6, PT, R4.reuse, R170, PT ;  /* 0x000000aa0400720c */ /* 0x040fe40003fc6270 */
[C---:B------:R-:W-:Y:S02]  /*7a20*/  ISETP.GE.AND P2, PT, R4.reuse, R169, PT ;  /* 0x000000a90400720c */ /* 0x040fe40003f46270 */
[----:B------:R-:W-:Y:S02]  /*7a30*/  ISETP.GE.AND P1, PT, R4, R3, PT ;  /* 0x000000030400720c */ /* 0x000fe40003f26270 */
[----:B------:R-:W-:Y:S02]  /*7a40*/  FSEL R65, R59, -INF , !P6 ;  /* 0xff8000003b417808 */ /* 0x000fe40007000000 */
[----:B------:R-:W-:-:S02]  /*7a50*/  FSEL R182, R61, -INF , !P2 ;  /* 0xff8000003db67808 */ /* 0x000fc40005000000 */
        /* <DEDUP_REMOVED lines=30> */
[C---:B------:R-:W-:Y:S02]  /*7c40*/  @!P4 LEA.HI.X R37, R21.reuse, R11, R22, 0x1, P0 ;  /* 0x0000000b1525c211 */ /* 0x040fe400000f0c16 */
[----:B------:R-:W-:Y:S01]  /*7c50*/  IADD3.X R11, R22, UR30, RZ, P6, !PT ;  /* 0x0000001e160b7c10 */ /* 0x000fe2000b7fe4ff */
[----:B------:R2:W-:Y:S01]  /*7c60*/  @P4 STS.128 [R225+0x7000], RZ ;  /* 0x007000ffe1004388 */ /* 0x0005e20000000c00 */
[----:B----4-:R-:W-:-:S03]  /*7c70*/  @!P3 LEA R8, P1, R21, R8, 0x1 ;  /* 0x000000081508b211 */ /* 0x010fc600078208ff */
[----:B------:R-:W-:Y:S01]  /*7c80*/  @!PT LDS RZ, [RZ] ;  /* 0x00000000fffff984 */ /* 0x000fe20000000800 */
[----:B------:R-:W-:Y:S01]  /*7c90*/  @!PT LDS RZ, [RZ] ;  /* 0x00000000fffff984 */ /* 0x000fe20000000800 */
[----:B------:R-:W-:Y:S01]  /*7ca0*/  @!PT LDS RZ, [RZ] ;  /* 0x00000000fffff984 */ /* 0x000fe20000000800 */
[----:B------:R2:W-:Y:S01]  /*7cb0*/  @!P4 LDGSTS.E.BYPASS.LTC128B.128 [R225+0x7000], desc[UR22][R36.64+0x40] ;  /* 0x0700004024e1cfae */ /* 0x0005e2000b901d56 */
[----:B------:R-:W-:Y:S02]  /*7cc0*/  @!P3 LEA.HI.X R9, R21, R9, R22, 0x1, P1 ;  /* 0x000000091509b211 */ /* 0x000fe400008f0c16 */
[C---:B-----5:R-:W-:Y:S01]  /*7cd0*/  @!P5 LEA R6, P2, R10.reuse, R6, 0x1 ;  /* 0x000000060a06d211 */ /* 0x060fe200078408ff */
[----:B------:R2:W-:Y:S03]  /*7ce0*/  @P3 STS.128 [R225+0x8000], RZ ;  /* 0x008000ffe1003388 */ /* 0x0005e60000000c00 */
[C---:B------:R-:W-:Y:S01]  /*7cf0*/  @!P5 LEA.HI.X R7, R10.reuse, R7, R11, 0x1, P2 ;  /* 0x000000070a07d211 */ /* 0x040fe200010f0c0b */
[----:B------:R-:W-:Y:S01]  /*7d00*/  @!PT LDS RZ, [RZ] ;  /* 0x00000000fffff984 */ /* 0x000fe20000000800 */
[----:B------:R-:W-:Y:S01]  /*7d10*/  @!PT LDS RZ, [RZ] ;  /* 0x00000000fffff984 */ /* 0x000fe20000000800 */
[----:B------:R-:W-:Y:S01]  /*7d20*/  @!PT LDS RZ, [RZ] ;  /* 0x00000000fffff984 */ /* 0x000fe20000000800 */
[----:B------:R2:W-:Y:S01]  /*7d30*/  @!P3 LDGSTS.E.BYPASS.LTC128B.128 [R225+0x8000], desc[UR22][R8.64+0x80] ;  /* 0x0800008008e1bfae */ /* 0x0005e2000b901d56 */
[----:B-1----:R-:W-:-:S03]  /*7d40*/  @!P4 LEA R4, P0, R10, R4, 0x1 ;  /* 0x000000040a04c211 */ /* 0x002fc600078008ff */
[----:B------:R2:W-:Y:S01]  /*7d50*/  @P5 STS.128 [R225+0x6800], RZ ;  /* 0x006800ffe1005388 */ /* 0x0005e20000000c00 */
        /* <DEDUP_REMOVED lines=19> */
.L_x_145:
[----:B------:R-:W-:Y:S05]  /*7e90*/  BSYNC B0 ;  /* 0x0000000000007941 */ /* 0x000fea0003800000 */
.L_x_144:
[----:B------:R-:W0:Y:S02]  /*7ea0*/  LDGDEPBAR ;  /* 0x00000000000079af */ /* 0x000e240000000000 */
.L_x_143:
[----:B--2---:R-:W-:Y:S02]  /*7eb0*/  FMNMX.FTZ R9, R168, R20, !PT ;  /* 0x00000014a8097209 */ /* 0x004fe40007810000 */
[----:B-1----:R-:W-:Y:S02]  /*7ec0*/  FMNMX.FTZ R5, R166, R0, !PT ;  /* 0x00000000a6057209 */ /* 0x002fe40007810000 */
        /* <DEDUP_REMOVED lines=50> */
[----:B------:R-:W-:Y:S01]  /*81f0*/  FMNMX.FTZ R7, R202, R7, !PT ;  /* 0x00000007ca077209 */ /* 0x000fe20007810000 */
[----:B------:R-:W2:Y:S01]  /*8200*/  SHFL.BFLY PT, R5, R6, 0x2, 0x1f ;  /* 0x0c401f0006057f89 */ /* 0x000ea200000e0000 */
        /* <DEDUP_REMOVED lines=10> */
[----:B------:R-:W-:Y:S02]  /*82b0*/  FMNMX.FTZ R7, R174, R7, !PT ;  /* 0x00000007ae077209 */ /* 0x000fe40007810000 */
[C---:B------:R-:W-:Y:S01]  /*82c0*/  FSETP.NEU.FTZ.AND P6, PT, R217.reuse, -INF , PT ;  /* 0xff800000d900780b */ /* 0x040fe20003fdd000 */
[----:B------:R-:W-:Y:S01]  /*82d0*/  FMUL.FTZ R197, R217, UR19 ;  /* 0x00000013d9c57c20 */ /* 0x000fe20008410000 */
[----:B------:R-:W-:Y:S02]  /*82e0*/  FMNMX.FTZ R8, R175, R8, !PT ;  /* 0x00000008af087209 */ /* 0x000fe40007810000 */
[----:B------:R-:W-:Y:S02]  /*82f0*/  FMNMX.FTZ R4, R172, R7, !PT ;  /* 0x00000007ac047209 */ /* 0x000fe40007810000 */
[----:B------:R-:W-:Y:S02]  /*8300*/  FSEL R197, R197, RZ, P6 ;  /* 0x000000ffc5c57208 */ /* 0x000fe40003000000 */
[----:B------:R-:W-:-:S02]  /*8310*/  FMNMX.FTZ R8, R173, R8, !PT ;  /* 0x00000008ad087209 */ /* 0x000fc40007810000 */
[----:B------:R-:W-:Y:S01]  /*8320*/  FSEL R35, R217, RZ, P6 ;  /* 0x000000ffd9237208 */ /* 0x000fe20003000000 */
[--C-:B------:R-:W-:Y:S01]  /*8330*/  FFMA.FTZ R58, R2, UR19, -R197.reuse ;  /* 0x00000013023a7c23 */ /* 0x100fe200080108c5 */
[----:B--2---:R-:W-:Y:S01]  /*8340*/  FMNMX.FTZ R2, R6, R5, !PT ;  /* 0x0000000506027209 */ /* 0x004fe20007810000 */
[--C-:B------:R-:W-:Y:S01]  /*8350*/  FFMA.FTZ R59, R50, UR19, -R197.reuse ;  /* 0x00000013323b7c23 */ /* 0x100fe200080108c5 */
[----:B------:R-:W1:Y:S01]  /*8360*/  SHFL.BFLY PT, R5, R4, 0x2, 0x1f ;  /* 0x0c401f0004057f89 */ /* 0x000e6200000e0000 */
        /* <DEDUP_REMOVED lines=8> */
[----:B------:R-:W-:Y:S01]  /*83f0*/  FFMA.FTZ R52, R18, UR19, -R197 ;  /* 0x0000001312347c23 */ /* 0x000fe200080108c5 */
[----:B------:R-:W-:Y:S01]  /*8400*/  FADD.FTZ R35, R168, -R35 ;  /* 0x80000023a8237221 */ /* 0x000fe20000010000 */
[----:B------:R-:W-:Y:S01]  /*8410*/  MUFU.EX2 R60, R60 ;  /* 0x0000003c003c7308 */ /* 0x000fe20000000800 */
[----:B------:R-:W-:Y:S01]  /*8420*/  LDSM.16.MT88.4 R20, [R221+0x9000] ;  /* 0x00900000dd14783b */ /* 0x000fe20000004200 */
[--C-:B------:R-:W-:Y:S01]  /*8430*/  FFMA.FTZ R215, R200, UR19, -R197.reuse ;  /* 0x00000013c8d77c23 */ /* 0x100fe200080108c5 */
[----:B------:R-:W-:Y:S01]  /*8440*/  FMUL.FTZ R35, R35, UR19 ;  /* 0x0000001323237c20 */ /* 0x000fe20008410000 */
[--C-:B------:R-:W-:Y:S01]  /*8450*/  FFMA.FTZ R198, R198, UR19, -R197.reuse ;  /* 0x00000013c6c67c23 */ /* 0x100fe200080108c5 */
[----:B------:R-:W-:Y:S01]  /*8460*/  LDSM.16.MT88.4 R16, [R171+0xb000] ;  /* 0x00b00000ab10783b */ /* 0x000fe20000004200 */
[--C-:B------:R-:W-:Y:S01]  /*8470*/  FFMA.FTZ R213, R204, UR19, -R197.reuse ;  /* 0x00000013ccd57c23 */ /* 0x100fe200080108c5 */
[--C-:B------:R-:W-:Y:S01]  /*8480*/  FFMA.FTZ R204, R210, UR19, -R197.reuse ;  /* 0x00000013d2cc7c23 */ /* 0x100fe200080108c5 */
[----:B------:R-:W4:Y:S01]  /*8490*/  MUFU.EX2 R58, R58 ;  /* 0x0000003a003a7308 */ /* 0x000f220000000800 */
[----:B------:R-:W-:Y:S01]  /*84a0*/  FFMA.FTZ R192, R192, UR19, -R197 ;  /* 0x00000013c0c07c23 */ /* 0x000fe200080108c5 */
[----:B-1----:R-:W-:-:S06]  /*84b0*/  FMNMX.FTZ R5, R4, R5, !PT ;  /* 0x0000000504057209 */ /* 0x002fcc0007810000 */
[----:B------:R-:W-:Y:S01]  /*84c0*/  MUFU.EX2 R59, R59 ;  /* 0x0000003b003b7308 */ /* 0x000fe20000000800 */
[----:B--2---:R-:W-:Y:S01]  /*84d0*/  FMNMX.FTZ R2, R2, R7, !PT ;  /* 0x0000000702027209 */ /* 0x004fe20007810000 */
[----:B------:R-:W1:Y:S01]  /*84e0*/  SHFL.BFLY PT, R4, R5, 0x1, 0x1f ;  /* 0x0c201f0005047f89 */ /* 0x000e6200000e0000 */
[----:B---3--:R-:W-:-:S03]  /*84f0*/  FMNMX.FTZ R216, R9, R216, !PT ;  /* 0x000000d809d87209 */ /* 0x008fc60007810000 */
[C---:B------:R-:W-:Y:S01]  /*8500*/  FMUL.FTZ R183, R2.reuse, UR19 ;  /* 0x0000001302b77c20 */ /* 0x040fe20008410000 */
[----:B------:R-:W-:Y:S01]  /*8510*/  FSETP.NEU.FTZ.AND P1, PT, R2, -INF , PT ;  /* 0xff8000000200780b */ /* 0x000fe20003f3d000 */
[----:B------:R-:W2:Y:S01]  /*8520*/  MUFU.EX2 R56, R56 ;  /* 0x0000003800387308 */ /* 0x000ea20000000800 */
[----:B----4-:R-:W-:Y:S01]  /*8530*/  F2FP.F16.F32.PACK_AB R36, R58, R60 ;  /* 0x0000003c3a24723e */ /* 0x010fe200000000ff */
[----:B------:R-:W3:Y:S01]  /*8540*/  SHFL.BFLY PT, R9, R216, 0x1, 0x1f ;  /* 0x0c201f00d8097f89 */ /* 0x000ee200000e0000 */
[----:B------:R-:W-:-:S05]  /*8550*/  FSEL R183, R183, RZ, P1 ;  /* 0x000000ffb7b77208 */ /* 0x000fca0000800000 */
        /* <DEDUP_REMOVED lines=9> */
[----:B--2---:R-:W-:Y:S01]  /*85f0*/  F2FP.F16.F32.PACK_AB R38, R56, R59 ;  /* 0x0000003b3826723e */ /* 0x004fe200000000ff */
[--C-:B------:R-:W-:Y:S01]  /*8600*/  FFMA.FTZ R180, R180, UR19, -R183.reuse ;  /* 0x00000013b4b47c23 */ /* 0x100fe200080108b7 */
[----:B-1----:R-:W-:Y:S01]  /*8610*/  FMNMX.FTZ R0, R5, R4, !PT ;  /* 0x0000000405007209 */ /* 0x002fe20007810000 */
[--C-:B------:R-:W-:Y:S01]  /*8620*/  FFMA.FTZ R179, R179, UR19, -R183.reuse ;  /* 0x00000013b3b37c23 */ /* 0x100fe200080108b7 */
[----:B------:R-:W-:Y:S01]  /*8630*/  FSEL R5, R2, RZ, P1 ;  /* 0x000000ff02057208 */ /* 0x000fe20000800000 */
[----:B------:R-:W1:Y:S01]  /*8640*/  MUFU.EX2 R49, R49 ;  /* 0x0000003100317308 */ /* 0x000e620000000800 */
[C---:B------:R-:W-:Y:S01]  /*8650*/  FSETP.NEU.FTZ.AND P0, PT, R0.reuse, -INF , PT ;  /* 0xff8000000000780b */ /* 0x040fe20003f1d000 */
[----:B------:R-:W-:Y:S01]  /*8660*/  FMUL.FTZ R177, R0, UR19 ;  /* 0x0000001300b17c20 */ /* 0x000fe20008410000 */
[----:B------:R-:W-:Y:S01]  /*8670*/  FFMA.FTZ R182, R182, UR19, -R183 ;  /* 0x00000013b6b67c23 */ /* 0x000fe200080108b7 */
[----:B---3--:R-:W-:Y:S01]  /*8680*/  FMNMX.FTZ R216, R216, R9, !PT ;  /* 0x00000009d8d87209 */ /* 0x008fe20007810000 */
[----:B------:R-:W-:Y:S01]  /*8690*/  FADD.FTZ R64, R166, -R5 ;  /* 0x80000005a6407221 */ /* 0x000fe20000010000 */
[----:B------:R-:W-:Y:S01]  /*86a0*/  FSEL R4, R0, RZ, P0 ;  /* 0x000000ff00047208 */ /* 0x000fe20000000000 */
[----:B------:R-:W-:Y:S01]  /*86b0*/  LDSM.16.MT88.4 R8, [R221+0xa000] ;  /* 0x00a00000dd08783b */ /* 0x000fe20000004200 */
[C---:B------:R-:W-:Y:S01]  /*86c0*/  FSETP.NEU.FTZ.AND P2, PT, R216.reuse, -INF , PT ;  /* 0xff800000d800780b */ /* 0x040fe20003f5d000 */
[----:B------:R-:W-:Y:S01]  /*86d0*/  FMUL.FTZ R66, R216, UR19 ;  /* 0x00000013d8427c20 */ /* 0x000fe20008410000 */
[----:B------:R-:W-:Y:S01]  /*86e0*/  FSEL R177, R177, RZ, P0 ;  /* 0x000000ffb1b17208 */ /* 0x000fe20000000000 */
[----:B------:R-:W-:Y:S01]  /*86f0*/  FADD.FTZ R4, R165, -R4 ;  /* 0x80000004a5047221 */ /* 0x000fe20000010000 */
[----:B------:R-:W-:Y:S01]  /*8700*/  FMUL.FTZ R64, R64, UR19 ;  /* 0x0000001340407c20 */ /* 0x000fe20008410000 */
[----:B------:R-:W-:Y:S01]  /*8710*/  MUFU.EX2 R48, R48 ;  /* 0x0000003000307308 */ /* 0x000fe20000000800 */
[----:B------:R-:W-:Y:S01]  /*8720*/  FSEL R66, R66, RZ, P2 ;  /* 0x000000ff42427208 */ /* 0x000fe20001000000 */
[----:B------:R-:W-:Y:S01]  /*8730*/  FMUL.FTZ R63, R4, UR19 ;  /* 0x00000013043f7c20 */ /* 0x000fe20008410000 */
[----:B------:R-:W-:Y:S01]  /*8740*/  FSEL R4, R216, RZ, P2 ;  /* 0x000000ffd8047208 */ /* 0x000fe20001000000 */
[--C-:B------:R-:W-:Y:S01]  /*8750*/  FFMA.FTZ R46, R14, UR19, -R177.reuse ;  /* 0x000000130e2e7c23 */ /* 0x100fe200080108b1 */
[--C-:B------:R-:W-:Y:S01]  /*8760*/  FFMA.FTZ R44, R24, UR19, -R177.reuse ;  /* 0x00000013182c7c23 */ /* 0x100fe200080108b1 */
[--C-:B------:R-:W-:Y:S01]  /*8770*/  FFMA.FTZ R53, R15, UR19, -R66.reuse ;  /* 0x000000130f357c23 */ /* 0x100fe20008010842 */
[----:B------:R-:W-:Y:S01]  /*8780*/  FFMA.FTZ R67, R25, UR19, -R66 ;  /* 0x0000001319437c23 */ /* 0x000fe20008010842 */
[----:B------:R-:W-:Y:S01]  /*8790*/  FADD.FTZ R33, R167, -R4 ;  /* 0x80000004a7217221 */ /* 0x000fe20000010000 */
[----:B------:R-:W2:Y:S01]  /*87a0*/  LDSM.16.MT88.4 R12, [R171+0x9000] ;  /* 0x00900000ab0c783b */ /* 0x000ea20000004200 */
[--C-:B------:R-:W-:Y:S01]  /*87b0*/  FFMA.FTZ R51, R31, UR19, -R66.reuse ;  /* 0x000000131f337c23 */ /* 0x100fe20008010842 */
[--C-:B------:R-:W-:Y:S01]  /*87c0*/  FFMA.FTZ R45, R240, UR19, -R177.reuse ;  /* 0x00000013f02d7c23 */ /* 0x100fe200080108b1 */
[--C-:B------:R-:W-:Y:S01]  /*87d0*/  FFMA.FTZ R61, R246, UR19, -R177.reuse ;  /* 0x00000013f63d7c23 */ /* 0x100fe200080108b1 */
[----:B------:R-:W3:Y:S01]  /*87e0*/  LDSM.16.MT88.4 R4, [R171+0xa000] ;  /* 0x00a00000ab04783b */ /* 0x000ee20000004200 */
[--C-:B------:R-:W-:Y:S01]  /*87f0*/  FFMA.FTZ R62, R29, UR19, -R66.reuse ;  /* 0x000000131d3e7c23 */ /* 0x100fe20008010842 */
[----:B------:R-:W-:Y:S01]  /*8800*/  FMUL.FTZ R33, R33, UR19 ;  /* 0x0000001321217c20 */ /* 0x000fe20008410000 */
[----:B------:R-:W-:Y:S01]  /*8810*/  MUFU.EX2 R53, R53 ;  /* 0x0000003500357308 */ /* 0x000fe20000000800 */
[----:B------:R-:W4:Y:S01]  /*8820*/  LDSM.16.MT88.4 R24, [R221+0xb000] ;  /* 0x00b00000dd18783b */ /* 0x000f220000004200 */
[----:B-1----:R-:W-:Y:S01]  /*8830*/  F2FP.F16.F32.PACK_AB R28, R49, R50 ;  /* 0x00000032311c723e */ /* 0x002fe200000000ff */
[--C-:B------:R-:W-:Y:S01]  /*8840*/  FFMA.FTZ R199, R34, UR19, -R177.reuse ;  /* 0x0000001322c77c23 */ /* 0x100fe200080108b1 */
[----:B------:R-:W-:Y:S01]  /*8850*/  FFMA.FTZ R188, R32, UR19, -R177 ;  /* 0x0000001320bc7c23 */ /* 0x000fe200080108b1 */
[----:B------:R-:W-:Y:S01]  /*8860*/  FFMA.FTZ R165, R190, UR19, -R183 ;  /* 0x00000013bea57c23 */ /* 0x000fe200080108b7 */
[--C-:B------:R-:W-:Y:S01]  /*8870*/  FFMA.FTZ R194, R205, UR19, -R66.reuse ;  /* 0x00000013cdc27c23 */ /* 0x100fe20008010842 */
[--C-:B------:R-:W-:Y:S01]  /*8880*/  FFMA.FTZ R184, R42, UR19, -R177.reuse ;  /* 0x000000132ab87c23 */ /* 0x100fe200080108b1 */
[----:B------:R-:W1:Y:S01]  /*8890*/  MUFU.EX2 R51, R51 ;  /* 0x0000003300337308 */ /* 0x000e620000000800 */
        /* <DEDUP_REMOVED lines=8> */
[----:B------:R-:W-:Y:S01]  /*8920*/  FFMA.FTZ R207, R236, UR19, -R183 ;  /* 0x00000013eccf7c23 */ /* 0x000fe200080108b7 */
[--C-:B------:R-:W-:Y:S01]  /*8930*/  FFMA.FTZ R196, R196, UR19, -R177.reuse ;  /* 0x00000013c4c47c23 */ /* 0x100fe200080108b1 */
[----:B------:R-:W-:Y:S01]  /*8940*/  FFMA.FTZ R211, R212, UR19, -R177 ;  /* 0x00000013d4d37c23 */ /* 0x000fe200080108b1 */
[--C-:B------:R-:W-:Y:S01]  /*8950*/  FFMA.FTZ R185, R185, UR19, -R66.reuse ;  /* 0x00000013b9b97c23 */ /* 0x100fe20008010842 */
[--C-:B------:R-:W-:Y:S01]  /*8960*/  FFMA.FTZ R187, R189, UR19, -R66.reuse ;  /* 0x00000013bdbb7c23 */ /* 0x100fe20008010842 */
[--C-:B------:R-:W-:Y:S01]  /*8970*/  FFMA.FTZ R206, R191, UR19, -R66.reuse ;  /* 0x00000013bfce7c23 */ /* 0x100fe20008010842 */
[----:B------:R-:W-:Y:S01]  /*8980*/  FFMA.FTZ R189, R186, UR19, -R197 ;  /* 0x00000013babd7c23 */ /* 0x000fe200080108c5 */
[----:B------:R-:W-:Y:S01]  /*8990*/  MUFU.EX2 R46, R46 ;  /* 0x0000002e002e7308 */ /* 0x000fe20000000800 */
[----:B-1----:R-:W-:Y:S01]  /*89a0*/  F2FP.F16.F32.PACK_AB R37, R51, R53 ;  /* 0x000000353325723e */ /* 0x002fe200000000ff */
[--C-:B------:R-:W-:Y:S01]  /*89b0*/  FFMA.FTZ R186, R195, UR19, -R66.reuse ;  /* 0x00000013c3ba7c23 */ /* 0x100fe20008010842 */
[--C-:B------:R-:W-:Y:S01]  /*89c0*/  FFMA.FTZ R178, R178, UR19, -R177.reuse ;  /* 0x00000013b2b27c23 */ /* 0x100fe200080108b1 */
[----:B------:R-:W-:Y:S01]  /*89d0*/  FFMA.FTZ R175, R175, UR19, -R66 ;  /* 0x00000013afaf7c23 */ /* 0x000fe20008010842 */
[----:B------:R-:W-:Y:S01]  /*89e0*/  FFMA.FTZ R174, R174, UR19, -R177 ;  /* 0x00000013aeae7c23 */ /* 0x000fe200080108b1 */
[----:B------:R-:W-:-:S02]  /*89f0*/  PLOP3.LUT P0, PT, PT, PT, UP0, 0x40, 0x0 ;  /* 0x000000000000781c */ /* 0x000fc40003f0e808 */
[----:B------:R-:W1:Y:S01]  /*8a00*/  MUFU.EX2 R45, R45 ;  /* 0x0000002d002d7308 */ /* 0x000e620000000800 */
[----:B-----5:R-:W-:-:S07]  /*8a10*/  F2FP.F16.F32.PACK_AB R30, R47, R48 ;  /* 0x000000302f1e723e */ /* 0x020fce00000000ff */
[----:B------:R-:W-:Y:S08]  /*8a20*/  MUFU.EX2 R44, R44 ;  /* 0x0000002c002c7308 */ /* 0x000ff00000000800 */
[----:B------:R-:W5:Y:S01]  /*8a30*/  MUFU.EX2 R61, R61 ;  /* 0x0000003d003d7308 */ /* 0x000f620000000800 */
[----:B-1----:R-:W-:-:S07]  /*8a40*/  F2FP.F16.F32.PACK_AB R29, R45, R46 ;  /* 0x0000002e2d1d723e */ /* 0x002fce00000000ff */
[----:B------:R-:W1:Y:S08]  /*8a50*/  MUFU.EX2 R64, R64 ;  /* 0x0000004000407308 */ /* 0x000e700000000800 */
[----:B------:R-:W2:Y:S01]  /*8a60*/  MUFU.EX2 R63, R63 ;  /* 0x0000003f003f7308 */ /* 0x000ea20000000800 */
[----:B-----5:R-:W-:-:S07]  /*8a70*/  F2FP.F16.F32.PACK_AB R31, R61, R44 ;  /* 0x0000002c3d1f723e */ /* 0x020fce00000000ff */
[----:B------:R-:W-:Y:S01]  /*8a80*/  MUFU.EX2 R62, R62 ;  /* 0x0000003e003e7308 */ /* 0x000fe20000000800 */
        /* <DEDUP_REMOVED lines=8> */
[-C--:B--2---:R-:W-:Y:S01]  /*8b10*/  FMUL.FTZ R158, R158, R63.reuse ;  /* 0x0000003f9e9e7220 */ /* 0x084fe20000410000 */
        /* <DEDUP_REMOVED lines=26> */
[----:B-1----:R-:W-:Y:S01]  /*8cc0*/  F2FP.F16.F32.PACK_AB R39, R67, R62 ;  /* 0x0000003e4327723e */ /* 0x002fe200000000ff */
[-C--:B--2---:R-:W-:Y:S01]  /*8cd0*/  FMUL.FTZ R160, R160, R166.reuse ;  /* 0x000000a6a0a07220 */ /* 0x084fe20000410000 */
        /* <DEDUP_REMOVED lines=51> */
[-C--:B------:R-:W-:Y:S01]  /*9010*/  FMUL.FTZ R140, R140, R166.reuse ;  /* 0x000000a68c8c7220 */ /* 0x080fe20000410000 */
[-C--:B------:R-:W-:Y:S01]  /*9020*/  FMUL.FTZ R141, R141, R166.reuse ;  /* 0x000000a68d8d7220 */ /* 0x080fe20000410000 */
[-C--:B------:R-:W-:Y:S01]  /*9030*/  FMUL.FTZ R142, R142, R167.reuse ;  /* 0x000000a78e8e7220 */ /* 0x080fe20000410000 */
[-C--:B------:R-:W-:Y:S01]  /*9040*/  FMUL.FTZ R143, R143, R167.reuse ;  /* 0x000000a78f8f7220 */ /* 0x080fe20000410000 */
[C---:B------:R-:W-:Y:S01]  /*9050*/  HMMA.16816.F32 R88, R28.reuse, R8, R88 ;  /* 0x000000081c58723c */ /* 0x040fe20000001858 */
[----:B------:R-:W-:Y:S01]  /*9060*/  LDSM.16.MT88.4 R32, [R221+0x9400] ;  /* 0x00940000dd20783b */ /* 0x000fe20000004200 */
        /* <DEDUP_REMOVED lines=10> */
[C---:B---3--:R-:W-:Y:S01]  /*9110*/  HMMA.16816.F32 R144, R28.reuse, R4, R144 ;  /* 0x000000041c90723c */ /* 0x048fe20000001890 */
        /* <DEDUP_REMOVED lines=36> */
[----:B------:R-:W5:Y:S03]  /*9360*/  MUFU.EX2 R165, R165 ;  /* 0x000000a500a57308 */ /* 0x000f660000000800 */
[C---:B------:R-:W-:Y:S05]  /*9370*/  HMMA.16816.F32 R100, R36.reuse, R4, R100 ;  /* 0x000000042464723c */ /* 0x040fea0000001864 */
[----:B------:R-:W-:Y:S01]  /*9380*/  MUFU.EX2 R168, R168 ;  /* 0x000000a800a87308 */ /* 0x000fe20000000800 */
[----:B------:R-:W-:Y:S01]  /*9390*/  HMMA.16816.F32 R108, R36, R6, R108 ;  /* 0x00000006246c723c */ /* 0x000fe2000000186c */
[----:B------:R-:W3:Y:S05]  /*93a0*/  LDSM.16.MT88.4 R4, [R171+0xb400] ;  /* 0x00b40000ab04783b */ /* 0x000eea0000004200 */
[----:B----4-:R-:W-:Y:S01]  /*93b0*/  HMMA.16816.F32 R112, R28, R24, R112 ;  /* 0x000000181c70723c */ /* 0x010fe20000001870 */
[----:B------:R-:W4:Y:S01]  /*93c0*/  MUFU.EX2 R193, R193 ;  /* 0x000000c100c17308 */ /* 0x000f220000000800 */
[----:B-----5:R-:W-:Y:S01]  /*93d0*/  F2FP.F16.F32.PACK_AB R40, R165, R164 ;  /* 0x000000a4a528723e */ /* 0x020fe200000000ff */
[----:B------:R-:W-:-:S03]  /*93e0*/  FADD.FTZ R164, R164, R47 ;  /* 0x0000002fa4a47221 */ /* 0x000fc60000010000 */
[C---:B------:R-:W-:Y:S01]  /*93f0*/  HMMA.16816.F32 R116, R28.reuse, R26, R116 ;  /* 0x0000001a1c74723c */ /* 0x040fe20000001874 */
[----:B------:R-:W-:Y:S02]  /*9400*/  FADD.FTZ R165, R165, R164 ;  /* 0x000000a4a5a57221 */ /* 0x000fe40000010000 */
[----:B------:R-:W-:Y:S03]  /*9410*/  MUFU.EX2 R184, R184 ;  /* 0x000000b800b87308 */ /* 0x000fe60000000800 */
[C---:B------:R-:W-:Y:S05]  /*9420*/  HMMA.16816.F32 R124, R28.reuse, R16, R124 ;  /* 0x000000101c7c723c */ /* 0x040fea000000187c */
[----:B------:R-:W5:Y:S01]  /*9430*/  MUFU.EX2 R199, R199 ;  /* 0x000000c700c77308 */ /* 0x000f620000000800 */
[----:B------:R-:W-:Y:S01]  /*9440*/  HMMA.16816.F32 R132, R28, R18, R132 ;  /* 0x000000121c84723c */ /* 0x000fe20000001884 */
[----:B------:R-:W3:Y:S01]  /*9450*/  LDSM.16.MT88.4 R28, [R171+0x9400] ;  /* 0x00940000ab1c783b */ /* 0x000ee20000004200 */
[----:B----4-:R-:W-:Y:S01]  /*9460*/  F2FP.F16.F32.PACK_AB R42, R193, R168 ;  /* 0x000000a8c12a723e */ /* 0x010fe200000000ff */
        /* <DEDUP_REMOVED lines=9> */
[----:B------:R-:W4:Y:S01]  /*9500*/  MUFU.EX2 R201, R201 ;  /* 0x000000c900c97308 */ /* 0x000f220000000800 */
[C---:B-----5:R-:W-:Y:S01]  /*9510*/  F2FP.F16.F32.PACK_AB R41, R199.reuse, R184 ;  /* 0x000000b8c729723e */ /* 0x060fe200000000ff */
        /* <DEDUP_REMOVED lines=10> */
[----:B------:R-:W5:Y:S01]  /*95c0*/  MUFU.EX2 R203, R203 ;  /* 0x000000cb00cb7308 */ /* 0x000f620000000800 */
[----:B----4-:R-:W-:Y:S01]  /*95d0*/  F2FP.F16.F32.PACK_AB R43, R201, R188 ;  /* 0x000000bcc92b723e */ /* 0x010fe200000000ff */
[----:B------:R-:W-:-:S04]  /*95e0*/  FADD.FTZ R188, R188, R199 ;  /* 0x000000c7bcbc7221 */ /* 0x000fc80000010000 */
[----:B------:R-:W-:Y:S02]  /*95f0*/  FADD.FTZ R201, R201, R188 ;  /* 0x000000bcc9c97221 */ /* 0x000fe40000010000 */
[----:B------:R-:W-:Y:S01]  /*9600*/  MUFU.EX2 R194, R194 ;  /* 0x000000c200c27308 */ /* 0x000fe20000000800 */
[C---:B-1----:R-:W-:Y:S06]  /*9610*/  HMMA.16816.F32 R88, R40.reuse, R20, R88 ;  /* 0x000000142858723c */ /* 0x042fec0000001858 */
[----:B------:R-:W-:Y:S01]  /*9620*/  HMMA.16816.F32 R92, R40, R22, R92 ;  /* 0x00000016285c723c */ /* 0x000fe2000000185c */
[----:B------:R-:W1:Y:S01]  /*9630*/  MUFU.EX2 R205, R205 ;  /* 0x000000cd00cd7308 */ /* 0x000e620000000800 */
[----:B-----5:R-:W-:Y:S01]  /*9640*/  F2FP.F16.F32.PACK_AB R25, R203, R190 ;  /* 0x000000becb19723e */ /* 0x020fe200000000ff */
        /* <DEDUP_REMOVED lines=11> */
[----:B------:R-:W1:Y:S05]  /*9700*/  MUFU.EX2 R209, R209 ;  /* 0x000000d100d17308 */ /* 0x000e6a0000000800 */
[C---:B------:R-:W-:Y:S03]  /*9710*/  HMMA.16816.F32 R124, R40.reuse, R4, R124 ;  /* 0x00000004287c723c */ /* 0x040fe6000000187c */
[----:B------:R-:W-:Y:S03]  /*9720*/  MUFU.EX2 R202, R202 ;  /* 0x000000ca00ca7308 */ /* 0x000fe60000000800 */
[----:B------:R-:W-:Y:S05]  /*9730*/  HMMA.16816.F32 R132, R40, R6, R132 ;  /* 0x000000062884723c */ /* 0x000fea0000001884 */
[----:B------:R-:W2:Y:S01]  /*9740*/  MUFU.EX2 R211, R211 ;  /* 0x000000d300d37308 */ /* 0x000ea20000000800 */
[----:B------:R-:W-:Y:S01]  /*9750*/  HMMA.16816.F32 R84, R24, R20, R84 ;  /* 0x000000141854723c */ /* 0x000fe20000001854 */
[----:B-1----:R-:W-:Y:S01]  /*9760*/  F2FP.F16.F32.PACK_AB R37, R209, R196 ;  /* 0x000000c4d125723e */ /* 0x002fe200000000ff */
[----:B------:R-:W-:-:S04]  /*9770*/  FADD.FTZ R196, R196, R201 ;  /* 0x000000c9c4c47221 */ /* 0x000fc80000010000 */
[----:B------:R-:W-:Y:S01]  /*9780*/  HMMA.16816.F32 R96, R24, R22, R96 ;  /* 0x000000161860723c */ /* 0x000fe20000001860 */
[----:B------:R-:W1:Y:S01]  /*9790*/  LDSM.16.MT88.4 R20, [R221+0x9800] ;  /* 0x00980000dd14783b */ /* 0x000e620000004200 */
[----:B------:R-:W-:Y:S01]  /*97a0*/  MUFU.EX2 R198, R198 ;  /* 0x000000c600c67308 */ /* 0x000fe20000000800 */
[----:B------:R-:W-:-:S03]  /*97b0*/  FADD.FTZ R209, R209, R196 ;  /* 0x000000c4d1d17221 */ /* 0x000fc60000010000 */
[C---:B------:R-:W-:Y:S04]  /*97c0*/  HMMA.16816.F32 R100, R24.reuse, R12, R100 ;  /* 0x0000000c1864723c */ /* 0x040fe80000001864 */
[----:B------:R-:W-:Y:S01]  /*97d0*/  MUFU.EX2 R213, R213 ;  /* 0x000000d500d57308 */ /* 0x000fe20000000800 */
[----:B--2---:R-:W-:Y:S01]  /*97e0*/  F2FP.F16.F32.PACK_AB R39, R211, R202 ;  /* 0x000000cad327723e */ /* 0x004fe200000000ff */
[----:B------:R-:W-:Y:S01]  /*97f0*/  HMMA.16816.F32 R108, R24, R14, R108 ;  /* 0x0000000e186c723c */ /* 0x000fe2000000186c */
[----:B------:R-:W2:Y:S01]  /*9800*/  LDSM.16.MT88.4 R12, [R221+0xa800] ;  /* 0x00a80000dd0c783b */ /* 0x000ea20000004200 */
[----:B------:R-:W-:-:S04]  /*9810*/  FADD.FTZ R202, R202, R209 ;  /* 0x000000d1caca7221 */ /* 0x000fc80000010000 */
[----:B------:R-:W-:Y:S01]  /*9820*/  HMMA.16816.F32 R140, R24, R8, R140 ;  /* 0x00000008188c723c */ /* 0x000fe2000000188c */
[----:B------:R-:W-:Y:S01]  /*9830*/  MUFU.EX2 R185, R185 ;  /* 0x000000b900b97308 */ /* 0x000fe20000000800 */
[----:B------:R-:W-:-:S04]  /*9840*/  FADD.FTZ R211, R211, R202 ;  /* 0x000000cad3d37221 */ /* 0x000fc80000010000 */
[C---:B------:R-:W-:Y:S01]  /*9850*/  HMMA.16816.F32 R120, R24.reuse, R10, R120 ;  /* 0x0000000a1878723c */ /* 0x040fe20000001878 */
[----:B------:R-:W3:Y:S02]  /*9860*/  LDSM.16.MT88.4 R8, [R171+0xa800] ;  /* 0x00a80000ab08783b */ /* 0x000ee40000004200 */
[----:B------:R-:W4:Y:S03]  /*9870*/  MUFU.EX2 R200, R200 ;  /* 0x000000c800c87308 */ /* 0x000f260000000800 */
[C---:B------:R-:W-:Y:S05]  /*9880*/  HMMA.16816.F32 R136, R24.reuse, R4, R136 ;  /* 0x000000041888723c */ /* 0x040fea0000001888 */
[----:B------:R-:W-:Y:S01]  /*9890*/  MUFU.EX2 R187, R187 ;  /* 0x000000bb00bb7308 */ /* 0x000fe20000000800 */
[----:B------:R-:W-:Y:S01]  /*98a0*/  HMMA.16816.F32 R128, R24, R6, R128 ;  /* 0x000000061880723c */ /* 0x000fe20000001880 */
[----:B------:R-:W5:Y:S05]  /*98b0*/  LDSM.16.MT88.4 R4, [R221+0xb800] ;  /* 0x00b80000dd04783b */ /* 0x000f6a0000004200 */
[C---:B------:R-:W-:Y:S01]  /*98c0*/  HMMA.16816.F32 R156, R40.reuse, R32, R156 ;  /* 0x00000020289c723c */ /* 0x040fe2000000189c */
[----:B------:R-:W1:Y:S05]  /*98d0*/  MUFU.EX2 R206, R206 ;  /* 0x000000ce00ce7308 */ /* 0x000e6a0000000800 */
        /* <DEDUP_REMOVED lines=8> */
[----:B------:R-:W-:Y:S01]  /*9960*/  FFMA.FTZ R41, R228, UR19, -R197 ;  /* 0x00000013e4297c23 */ /* 0x000fe200080108c5 */
[--C-:B------:R-:W-:Y:S01]  /*9970*/  FFMA.FTZ R43, R218, UR19, -R183.reuse ;  /* 0x00000013da2b7c23 */ /* 0x100fe200080108b7 */
[----:B------:R-:W-:Y:S01]  /*9980*/  FFMA.FTZ R208, R238, UR19, -R183 ;  /* 0x00000013eed07c23 */ /* 0x000fe200080108b7 */
[C---:B------:R-:W-:Y:S01]  /*9990*/  HMMA.16816.F32 R80, R24.reuse, R30, R80 ;  /* 0x0000001e1850723c */ /* 0x040fe20000001850 */
[----:B------:R-:W5:Y:S01]  /*99a0*/  LDSM.16.MT88.4 R28, [R171+0xb800] ;  /* 0x00b80000ab1c783b */ /* 0x000f620000004200 */
[----:B------:R-:W-:Y:S01]  /*99b0*/  MUFU.EX2 R40, R40 ;  /* 0x0000002800287308 */ /* 0x000fe20000000800 */
[--C-:B------:R-:W-:Y:S01]  /*99c0*/  FFMA.FTZ R183, R176, UR19, -R177.reuse ;  /* 0x00000013b0b77c23 */ /* 0x100fe200080108b1 */
[----:B------:R-:W-:Y:S01]  /*99d0*/  FFMA.FTZ R177, R172, UR19, -R177 ;  /* 0x00000013acb17c23 */ /* 0x000fe200080108b1 */
[----:B------:R-:W-:Y:S01]  /*99e0*/  FFMA.FTZ R172, R173, UR19, -R66 ;  /* 0x00000013adac7c23 */ /* 0x000fe20008010842 */
[C---:B------:R-:W-:Y:S04]  /*99f0*/  HMMA.16816.F32 R160, R24.reuse, R32, R160 ;  /* 0x0000002018a0723c */ /* 0x040fe800000018a0 */
[----:B------:R-:W2:Y:S02]  /*9a00*/  MUFU.EX2 R41, R41 ;  /* 0x0000002900297308 */ /* 0x000ea40000000800 */
[----:B------:R-:W-:Y:S01]  /*9a10*/  HMMA.16816.F32 R148, R24, R34, R148 ;  /* 0x000000221894723c */ /* 0x000fe20000001894 */
[----:B----4-:R-:W-:Y:S01]  /*9a20*/  F2FP.F16.F32.PACK_AB R33, R200, R185 ;  /* 0x000000b9c821723e */ /* 0x010fe200000000ff */
[----:B------:R-:W4:Y:S01]  /*9a30*/  LDSM.16.MT88.4 R24, [R221+0x9c00] ;  /* 0x009c0000dd18783b */ /* 0x000f220000004200 */
[----:B------:R-:W-:-:S03]  /*9a40*/  FADD.FTZ R185, R185, R194 ;  /* 0x000000c2b9b97221 */ /* 0x000fc60000010000 */
[----:B------:R-:W-:Y:S01]  /*9a50*/  MUFU.EX2 R42, R42 ;  /* 0x0000002a002a7308 */ /* 0x000fe20000000800 */
[----:B------:R-:W-:Y:S01]  /*9a60*/  F2FP.F16.F32.PACK_AB R34, R213, R198 ;  /* 0x000000c6d522723e */ /* 0x000fe200000000ff */
[----:B------:R-:W-:Y:S01]  /*9a70*/  FADD.FTZ R200, R200, R185 ;  /* 0x000000b9c8c87221 */ /* 0x000fe20000010000 */
[----:B-1----:R-:W-:-:S03]  /*9a80*/  F2FP.F16.F32.PACK_AB R35, R206, R187 ;  /* 0x000000bbce23723e */ /* 0x002fc600000000ff */
[----:B------:R-:W-:Y:S02]  /*9a90*/  FADD.FTZ R187, R187, R200 ;  /* 0x000000c8bbbb7221 */ /* 0x000fe40000010000 */
[----:B------:R-:W1:Y:S01]  /*9aa0*/  MUFU.EX2 R43, R43 ;  /* 0x0000002b002b7308 */ /* 0x000e620000000800 */
[----:B--2---:R-:W-:Y:S01]  /*9ab0*/  F2FP.F16.F32.PACK_AB R32, R41, R40 ;  /* 0x000000282920723e */ /* 0x004fe200000000ff */
[----:B------:R-:W-:Y:S01]  /*9ac0*/  FADD.FTZ R40, R40, R55 ;  /* 0x0000003728287221 */ /* 0x000fe20000010000 */
[----:B------:R-:W-:-:S03]  /*9ad0*/  FADD.FTZ R187, R206, R187 ;  /* 0x000000bbcebb7221 */ /* 0x000fc60000010000 */
[----:B------:R-:W-:Y:S02]  /*9ae0*/  FADD.FTZ R41, R41, R40 ;  /* 0x0000002829297221 */ /* 0x000fe40000010000 */
[----:B------:R-:W2:Y:S01]  /*9af0*/  MUFU.EX2 R208, R208 ;  /* 0x000000d000d07308 */ /* 0x000ea20000000800 */
[----:B------:R-:W-:Y:S01]  /*9b00*/  HMMA.16816.F32 R160, R32, R20, R160 ;  /* 0x0000001420a0723c */ /* 0x000fe200000018a0 */
[----:B------:R-:W-:-:S04]  /*9b10*/  FADD.FTZ R198, R198, R41 ;  /* 0x00000029c6c67221 */ /* 0x000fc80000010000 */
[----:B------:R-:W-:Y:S01]  /*9b20*/  FADD.FTZ R213, R213, R198 ;  /* 0x000000c6d5d57221 */ /* 0x000fe20000010000 */
[----:B------:R-:W-:Y:S01]  /*9b30*/  HMMA.16816.F32 R148, R32, R22, R148 ;  /* 0x000000162094723c */ /* 0x000fe20000001894 */
[----:B------:R-:W-:Y:S01]  /*9b40*/  MUFU.EX2 R186, R186 ;  /* 0x000000ba00ba7308 */ /* 0x000fe20000000800 */
[----:B-1----:R-:W-:Y:S01]  /*9b50*/  F2FP.F16.F32.PACK_AB R36, R43, R42 ;  /* 0x0000002a2b24723e */ /* 0x002fe200000000ff */
[----:B------:R-:W-:-:S03]  /*9b60*/  FADD.FTZ R42, R42, R193 ;  /* 0x000000c12a2a7221 */ /* 0x000fc60000010000 */
[C---:B------:R-:W-:Y:S01]  /*9b70*/  HMMA.16816.F32 R68, R32.reuse, R16, R68 ;  /* 0x000000102044723c */ /* 0x040fe20000001844 */
[----:B------:R-:W-:Y:S02]  /*9b80*/  FADD.FTZ R42, R43, R42 ;  /* 0x0000002a2b2a7221 */ /* 0x000fe40000010000 */
[----:B------:R-:W-:Y:S01]  /*9b90*/  MUFU.EX2 R181, R181 ;  /* 0x000000b500b57308 */ /* 0x000fe20000000800 */
[C---:B--2---:R-:W-:Y:S01]  /*9ba0*/  F2FP.F16.F32.PACK_AB R38, R208.reuse, R207 ;  /* 0x000000cfd026723e */ /* 0x044fe200000000ff */
[----:B------:R-:W-:Y:S01]  /*9bb0*/  FADD.FTZ R207, R207, R42 ;  /* 0x0000002acfcf7221 */ /* 0x000fe20000010000 */
[----:B------:R-:W-:Y:S03]  /*9bc0*/  HMMA.16816.F32 R80, R32, R18, R80 ;  /* 0x000000122050723c */ /* 0x000fe60000001850 */
[----:B------:R-:W-:Y:S02]  /*9bd0*/  FADD.FTZ R208, R208, R207 ;  /* 0x000000cfd0d07221 */ /* 0x000fe40000010000 */
[----:B------:R-:W-:Y:S01]  /*9be0*/  MUFU.EX2 R180, R180 ;  /* 0x000000b400b47308 */ /* 0x000fe20000000800 */
[C---:B------:R-:W-:Y:S06]  /*9bf0*/  HMMA.16816.F32 R156, R36.reuse, R20, R156 ;  /* 0x00000014249c723c */ /* 0x040fec000000189c */
[C---:B------:R-:W-:Y:S01]  /*9c00*/  HMMA.16816.F32 R152, R36.reuse, R22, R152 ;  /* 0x000000162498723c */ /* 0x040fe20000001898 */
[----:B------:R-:W1:Y:S01]  /*9c10*/  LDSM.16.MT88.4 R20, [R171+0x9c00] ;  /* 0x009c0000ab14783b */ /* 0x000e620000004200 */
[----:B------:R-:W-:Y:S04]  /*9c20*/  MUFU.EX2 R178, R178 ;  /* 0x000000b200b27308 */ /* 0x000fe80000000800 */
[C---:B------:R-:W-:Y:S04]  /*9c30*/  HMMA.16816.F32 R72, R36.reuse, R16, R72 ;  /* 0x000000102448723c */ /* 0x040fe80000001848 */
[----:B------:R-:W-:Y:S02]  /*9c40*/  MUFU.EX2 R183, R183 ;  /* 0x000000b700b77308 */ /* 0x000fe40000000800 */
[C---:B------:R-:W-:Y:S01]  /*9c50*/  HMMA.16816.F32 R76, R36.reuse, R18, R76 ;  /* 0x00000012244c723c */ /* 0x040fe2000000184c */
[----:B------:R-:W2:Y:S05]  /*9c60*/  LDSM.16.MT88.4 R16, [R221+0xac00] ;  /* 0x00ac0000dd10783b */ /* 0x000eaa0000004200 */
[C---:B------:R-:W-:Y:S01]  /*9c70*/  HMMA.16816.F32 R88, R36.reuse, R12, R88 ;  /* 0x0000000c2458723c */ /* 0x040fe20000001858 */
[----:B------:R-:W4:Y:S05]  /*9c80*/  MUFU.EX2 R175, R175 ;  /* 0x000000af00af7308 */ /* 0x000f2a0000000800 */
[C---:B------:R-:W-:Y:S03]  /*9c90*/  HMMA.16816.F32 R92, R36.reuse, R14, R92 ;  /* 0x0000000e245c723c */ /* 0x040fe6000000185c */
[----:B------:R-:W-:Y:S03]  /*9ca0*/  MUFU.EX2 R192, R192 ;  /* 0x000000c000c07308 */ /* 0x000fe60000000800 */
[C---:B---3--:R-:W-:Y:S05]  /*9cb0*/  HMMA.16816.F32 R144, R36.reuse, R8, R144 ;  /* 0x000000082490723c */ /* 0x048fea0000001890 */
[----:B------:R-:W-:Y:S01]  /*9cc0*/  MUFU.EX2 R189, R189 ;  /* 0x000000bd00bd7308 */ /* 0x000fe20000000800 */
[C---:B------:R-:W-:Y:S06]  /*9cd0*/  HMMA.16816.F32 R104, R36.reuse, R10, R104 ;  /* 0x0000000a2468723c */ /* 0x040fec0000001868 */
[C---:B-----5:R-:W-:Y:S01]  /*9ce0*/  HMMA.16816.F32 R112, R36.reuse, R4, R112 ;  /* 0x000000042470723c */ /* 0x060fe20000001870 */
[----:B------:R-:W-:Y:S05]  /*9cf0*/  MUFU.EX2 R179, R179 ;  /* 0x000000b300b37308 */ /* 0x000fea0000000800 */
[----:B------:R-:W-:Y:S03]  /*9d00*/  HMMA.16816.F32 R116, R36, R6, R116 ;  /* 0x000000062474723c */ /* 0x000fe60000001874 */
[----:B------:R-:W3:Y:S03]  /*9d10*/  MUFU.EX2 R182, R182 ;  /* 0x000000b600b67308 */ /* 0x000ee60000000800 */
[C---:B------:R-:W-:Y:S05]  /*9d20*/  HMMA.16816.F32 R84, R32.reuse, R12, R84 ;  /* 0x0000000c2054723c */ /* 0x040fea0000001854 */
[----:B------:R-:W-:Y:S01]  /*9d30*/  MUFU.EX2 R174, R174 ;  /* 0x000000ae00ae7308 */ /* 0x000fe20000000800 */
[C---:B------:R-:W-:Y:S01]  /*9d40*/  HMMA.16816.F32 R96, R32.reuse, R14, R96 ;  /* 0x0000000e2060723c */ /* 0x040fe20000001860 */
[----:B------:R-:W5:Y:S05]  /*9d50*/  LDSM.16.MT88.4 R12, [R171+0xac00] ;  /* 0x00ac0000ab0c783b */ /* 0x000f6a0000004200 */
[C---:B------:R-:W-:Y:S01]  /*9d60*/  HMMA.16816.F32 R100, R32.reuse, R8, R100 ;  /* 0x000000082064723c */ /* 0x040fe20000001864 */
[----:B------:R-:W1:Y:S05]  /*9d70*/  MUFU.EX2 R177, R177 ;  /* 0x000000b100b17308 */ /* 0x000e6a0000000800 */
[C---:B------:R-:W-:Y:S01]  /*9d80*/  HMMA.16816.F32 R108, R32.reuse, R10, R108 ;  /* 0x0000000a206c723c */ /* 0x040fe2000000186c */
[----:B------:R-:W5:Y:S02]  /*9d90*/  LDSM.16.MT88.4 R8, [R221+0xbc00] ;  /* 0x00bc0000dd08783b */ /* 0x000f640000004200 */
[----:B------:R-:W-:Y:S03]  /*9da0*/  MUFU.EX2 R172, R172 ;  /* 0x000000ac00ac7308 */ /* 0x000fe60000000800 */
        /* <DEDUP_REMOVED lines=8> */
[----:B------:R-:W2:Y:S01]  /*9e30*/  MUFU.EX2 R33, R33 ;  /* 0x0000002100217308 */ /* 0x000ea20000000800 */
[----:B------:R-:W-:Y:S01]  /*9e40*/  F2FP.F16.F32.PACK_AB R28, R215, R204 ;  /* 0x000000ccd71c723e */ /* 0x000fe200000000ff */
[----:B------:R-:W-:Y:S01]  /*9e50*/  FADD.FTZ R204, R204, R213 ;  /* 0x000000d5cccc7221 */ /* 0x000fe20000010000 */
[----:B----4-:R-:W-:Y:S01]  /*9e60*/  F2FP.F16.F32.PACK_AB R29, R175, R186 ;  /* 0x000000baaf1d723e */ /* 0x010fe200000000ff */
[----:B------:R-:W-:Y:S02]  /*9e70*/  FADD.FTZ R186, R186, R187 ;  /* 0x000000bbbaba7221 */ /* 0x000fe40000010000 */
[----:B------:R-:W-:Y:S01]  /*9e80*/  F2FP.F16.F32.PACK_AB R36, R180, R181 ;  /* 0x000000b5b424723e */ /* 0x000fe200000000ff */
[----:B------:R-:W-:Y:S01]  /*9e90*/  FADD.FTZ R181, R181, R208 ;  /* 0x000000d0b5b57221 */ /* 0x000fe20000010000 */
[----:B------:R-:W-:Y:S01]  /*9ea0*/  F2FP.F16.F32.PACK_AB R37, R183, R178 ;  /* 0x000000b2b725723e */ /* 0x000fe200000000ff */
[----:B------:R-:W-:Y:S01]  /*9eb0*/  FADD.FTZ R178, R178, R211 ;  /* 0x000000d3b2b27221 */ /* 0x000fe20000010000 */
[----:B---3--:R-:W-:Y:S01]  /*9ec0*/  F2FP.F16.F32.PACK_AB R38, R182, R179 ;  /* 0x000000b3b626723e */ /* 0x008fe200000000ff */
[----:B------:R-:W-:Y:S01]  /*9ed0*/  FADD.FTZ R215, R215, R204 ;  /* 0x000000ccd7d77221 */ /* 0x000fe20000010000 */
[----:B-1----:R-:W-:Y:S01]  /*9ee0*/  F2FP.F16.F32.PACK_AB R39, R177, R174 ;  /* 0x000000aeb127723e */ /* 0x002fe200000000ff */
[----:B------:R-:W-:Y:S01]  /*9ef0*/  FADD.FTZ R175, R175, R186 ;  /* 0x000000baafaf7221 */ /* 0x000fe20000010000 */
[----:B------:R-:W-:Y:S01]  /*9f00*/  F2FP.F16.F32.PACK_AB R30, R189, R192 ;  /* 0x000000c0bd1e723e */ /* 0x000fe200000000ff */
[----:B------:R-:W-:Y:S01]  /*9f10*/  FADD.FTZ R180, R180, R181 ;  /* 0x000000b5b4b47221 */ /* 0x000fe20000010000 */
[----:B------:R-:W-:Y:S01]  /*9f20*/  FADD.FTZ R183, R183, R178 ;  /* 0x000000b2b7b77221 */ /* 0x000fe20000010000 */
[----:B--2---:R-:W-:Y:S01]  /*9f30*/  F2FP.F16.F32.PACK_AB R31, R33, R172 ;  /* 0x000000ac211f723e */ /* 0x004fe200000000ff */
        /* <DEDUP_REMOVED lines=14> */
[C---:B-----5:R-:W-:Y:S06]  /*a020*/  HMMA.16816.F32 R144, R36.reuse, R12, R144 ;  /* 0x0000000c2490723c */ /* 0x060fec0000001890 */
        /* <DEDUP_REMOVED lines=26> */
[----:B------:R-:W-:-:S03]  /*a1d0*/  UIADD3 UR21, UR20, -0x3, URZ ;  /* 0xfffffffd14157890 */ /* 0x000fc6000fffe03f */
[----:B------:R-:W2:Y:S01]  /*a1e0*/  @!P4 LDC.64 R12, c[0x0][0x220] ;  /* 0x00008800ff0ccb82 */ /* 0x000ea20000000a00 */
[----:B------:R-:W-:Y:S01]  /*a1f0*/  UIMAD UR10, UR4, UR7, UR10 ;  /* 0x00000007040a72a4 */ /* 0x000fe2000f8e020a */
[----:B------:R-:W-:Y:S01]  /*a200*/  IMAD.U32 R18, RZ, RZ, UR26 ;  /* 0x0000001aff127e24 */ /* 0x000fe2000f8e00ff */
[----:B------:R-:W-:Y:S01]  /*a210*/  UISETP.GE.AND UP0, UPT, UR20, 0x4, UPT ;  /* 0x000000041400788c */ /* 0x000fe2000bf06270 */
        /* <DEDUP_REMOVED lines=19> */
[----:B------:R-:W-:Y:S02]  /*a350*/  @!P5 LDGSTS.E.BYPASS.LTC128B.128 [R225+0x9000], desc[UR22][R18.64] ;  /* 0x0900000012e1dfae */ /* 0x000fe4000b901d56 */
[----:B------:R-:W2:Y:S01]  /*a360*/  @!P3 LDC.64 R4, c[0x0][0x220] ;  /* 0x00008800ff04bb82 */ /* 0x000ea20000000a00 */
        /* <DEDUP_REMOVED lines=21> */
[----:B------:R-:W-:Y:S01]  /*a4c0*/  @!P5 LDGSTS.E.BYPASS.LTC128B.128 [R225+0x9800], desc[UR22][R8.64] ;  /* 0x0980000008e1dfae */ /* 0x000fe2000b901d56 */
[----:B--2---:R-:W-:-:S03]  /*a4d0*/  @!P3 LEA R4, P0, R14, R4, 0x1 ;  /* 0x000000040e04b211 */ /* 0x004fc600078008ff */
        /* <DEDUP_REMOVED lines=12> */
[----:B------:R-:W2:Y:S04]  /*a5a0*/  LDSM.16.M88.4 R184, [R223+0x6000] ;  /* 0x00600000dfb8783b */ /* 0x000ea80000000200 */
[----:B------:R-:W4:Y:S04]  /*a5b0*/  LDSM.16.M88.4 R176, [R223+0x6400] ;  /* 0x00640000dfb0783b */ /* 0x000f280000000200 */
[----:B------:R-:W3:Y:S04]  /*a5c0*/  LDSM.16.M88.4 R164, [R223+0x6800] ;  /* 0x00680000dfa4783b */ /* 0x000ee80000000200 */
[----:B------:R-:W1:Y:S04]  /*a5d0*/  LDSM.16.M88.4 R32, [R223+0x6c00] ;  /* 0x006c0000df20783b */ /* 0x000e680000000200 */
[----:B------:R-:W5:Y:S04]  /*a5e0*/  LDSM.16.M88.4 R60, [R224+0x1000] ;  /* 0x00100000e03c783b */ /* 0x000f680000000200 */
[----:B------:R-:W-:Y:S04]  /*a5f0*/  LDSM.16.M88.4 R52, [R222] ;  /* 0x00000000de34783b */ /* 0x000fe80000000200 */
[----:B------:R-:W5:Y:S04]  /*a600*/  LDSM.16.M88.4 R44, [R220+0x6000] ;  /* 0x00600000dc2c783b */ /* 0x000f680000000200 */
[----:B------:R-:W5:Y:S04]  /*a610*/  LDSM.16.M88.4 R40, [R220+0x6400] ;  /* 0x00640000dc28783b */ /* 0x000f680000000200 */
[----:B------:R-:W5:Y:S04]  /*a620*/  LDSM.16.M88.4 R36, [R220+0x6800] ;  /* 0x00680000dc24783b */ /* 0x000f680000000200 */
[----:B------:R-:W5:Y:S01]  /*a630*/  LDSM.16.M88.4 R212, [R220+0x6c00] ;  /* 0x006c0000dcd4783b */ /* 0x000f620000000200 */
[C---:B--2---:R-:W-:Y:S03]  /*a640*/  HMMA.16816.F32 R28, R56.reuse, R184, RZ ;  /* 0x000000b8381c723c */ /* 0x044fe600000018ff */
[----:B------:R-:W2:Y:S04]  /*a650*/  LDSM.16.M88.4 R48, [R222+0x1000] ;  /* 0x00100000de30783b */ /* 0x000ea80000000200 */
[----:B------:R-:W-:Y:S01]  /*a660*/  LDSM.16.M88.4 R208, [R223+0x7000] ;  /* 0x00700000dfd0783b */ /* 0x000fe20000000200 */
[C---:B----4-:R-:W-:Y:S03]  /*a670*/  HMMA.16816.F32 R20, R56.reuse, R176, RZ ;  /* 0x000000b03814723c */ /* 0x050fe600000018ff */
[----:B------:R-:W-:Y:S03]  /*a680*/  LDSM.16.M88.4 R204, [R223+0x7400] ;  /* 0x00740000dfcc783b */ /* 0x000fe60000000200 */
[C---:B---3--:R-:W-:Y:S01]  /*a690*/  HMMA.16816.F32 R12, R56.reuse, R164, RZ ;  /* 0x000000a4380c723c */ /* 0x048fe200000018ff */
[----:B------:R-:W-:Y:S04]  /*a6a0*/  LDSM.16.M88.4 R200, [R223+0x7800] ;  /* 0x00780000dfc8783b */ /* 0x000fe80000000200 */
[----:B------:R-:W-:Y:S01]  /*a6b0*/  LDSM.16.M88.4 R196, [R223+0x7c00] ;  /* 0x007c0000dfc4783b */ /* 0x000fe20000000200 */
[C---:B-1----:R-:W-:Y:S03]  /*a6c0*/  HMMA.16816.F32 R4, R56.reuse, R32, RZ ;  /* 0x000000203804723c */ /* 0x042fe600000018ff */
[----:B------:R-:W-:Y:S03]  /*a6d0*/  LDSM.16.M88.4 R192, [R224+0x3000] ;  /* 0x00300000e0c0783b */ /* 0x000fe60000000200 */
[C---:B------:R-:W-:Y:S01]  /*a6e0*/  HMMA.16816.F32 R24, R56.reuse, R186, RZ ;  /* 0x000000ba3818723c */ /* 0x040fe200000018ff */
[----:B------:R-:W0:Y:S05]  /*a6f0*/  LDGDEPBAR ;  /* 0x00000000000079af */ /* 0x000e2a0000000000 */
        /* <DEDUP_REMOVED lines=21> */
[C---:B--2---:R-:W-:Y:S06]  /*a850*/  HMMA.16816.F32 R188, R48.reuse, R44, R188 ;  /* 0x0000002c30bc723c */ /* 0x044fec00000018bc */
[C---:B------:R-:W-:Y:S06]  /*a860*/  HMMA.16816.F32 R172, R48.reuse, R36, R172 ;  /* 0x0000002430ac723c */ /* 0x040fec00000018ac */
[C---:B------:R-:W-:Y:S06]  /*a870*/  HMMA.16816.F32 R64, R48.reuse, R212, R64 ;  /* 0x000000d43040723c */ /* 0x040fec0000001840 */
[C---:B------:R-:W-:Y:S01]  /*a880*/  HMMA.16816.F32 R164, R48.reuse, R38, R164 ;  /* 0x0000002630a4723c */ /* 0x040fe200000018a4 */
[----:B------:R-:W2:Y:S05]  /*a890*/  LDSM.16.M88.4 R36, [R220+0x7800] ;  /* 0x00780000dc24783b */ /* 0x000eaa0000000200 */
[C---:B------:R-:W-:Y:S01]  /*a8a0*/  HMMA.16816.F32 R60, R48.reuse, R214, R60 ;  /* 0x000000d6303c723c */ /* 0x040fe2000000183c */
[----:B------:R-:W-:Y:S05]  /*a8b0*/  LDSM.16.M88.4 R212, [R224+0x4000] ;  /* 0x00400000e0d4783b */ /* 0x000fea0000000200 */
[C---:B------:R-:W-:Y:S06]  /*a8c0*/  HMMA.16816.F32 R180, R48.reuse, R40, R180 ;  /* 0x0000002830b4723c */ /* 0x040fec00000018b4 */
[C---:B------:R-:W-:Y:S01]  /*a8d0*/  HMMA.16816.F32 R184, R48.reuse, R46, R184 ;  /* 0x0000002e30b8723c */ /* 0x040fe200000018b8 */
[----:B------:R-:W3:Y:S05]  /*a8e0*/  LDSM.16.M88.4 R44, [R220+0x7000] ;  /* 0x00700000dc2c783b */ /* 0x000eea0000000200 */
[----:B------:R-:W-:Y:S01]  /*a8f0*/  HMMA.16816.F32 R176, R48, R42, R176 ;  /* 0x0000002a30b0723c */ /* 0x000fe200000018b0 */
[----:B------:R-:W-:Y:S04]  /*a900*/  LDSM.16.M88.4 R40, [R220+0x7400] ;  /* 0x00740000dc28783b */ /* 0x000fe80000000200 */
[----:B------:R-:W-:Y:S01]  /*a910*/  LDSM.16.M88.4 R48, [R220+0x7c00] ;  /* 0x007c0000dc30783b */ /* 0x000fe20000000200 */
[C---:B-1----:R-:W-:Y:S06]  /*a920*/  HMMA.16816.F32 R28, R32.reuse, R208, R28 ;  /* 0x000000d0201c723c */ /* 0x042fec000000181c */
        /* <DEDUP_REMOVED lines=9> */
[C---:B------:R-:W-:Y:S06]  /*a9c0*/  HMMA.16816.F32 R172, R192.reuse, R200, R172 ;  /* 0x000000c8c0ac723c */ /* 0x040fec00000018ac */
[C---:B------:R-:W-:Y:S01]  /*a9d0*/  HMMA.16816.F32 R164, R192.reuse, R202, R164 ;  /* 0x000000cac0a4723c */ /* 0x040fe200000018a4 */
[----:B------:R-:W-:Y:S05]  /*a9e0*/  LDSM.16.M88.4 R200, [R223+0x8400] ;  /* 0x00840000dfc8783b */ /* 0x000fea0000000200 */
[C---:B------:R-:W-:Y:S06]  /*a9f0*/  HMMA.16816.F32 R64, R192.reuse, R196, R64 ;  /* 0x000000c4c040723c */ /* 0x040fec0000001840 */
[C---:B------:R-:W-:Y:S01]  /*aa00*/  HMMA.16816.F32 R60, R192.reuse, R198, R60 ;  /* 0x000000c6c03c723c */ /* 0x040fe2000000183c */
[----:B------:R-:W4:Y:S05]  /*aa10*/  LDSM.16.M88.4 R196, [R223+0x8800] ;  /* 0x00880000dfc4783b */ /* 0x000f2a0000000200 */
[C---:B------:R-:W-:Y:S01]  /*aa20*/  HMMA.16816.F32 R184, R192.reuse, R210, R184 ;  /* 0x000000d2c0b8723c */ /* 0x040fe200000018b8 */
[----:B------:R-:W-:Y:S05]  /*aa30*/  LDSM.16.M88.4 R208, [R224+0x5000] ;  /* 0x00500000e0d0783b */ /* 0x000fea0000000200 */
[C---:B------:R-:W-:Y:S06]  /*aa40*/  HMMA.16816.F32 R180, R192.reuse, R204, R180 ;  /* 0x000000ccc0b4723c */ /* 0x040fec00000018b4 */
[----:B------:R-:W-:Y:S01]  /*aa50*/  HMMA.16816.F32 R176, R192, R206, R176 ;  /* 0x000000cec0b0723c */ /* 0x000fe200000018b0 */
[----:B------:R-:W5:Y:S04]  /*aa60*/  LDSM.16.M88.4 R204, [R223+0x8000] ;  /* 0x00800000dfcc783b */ /* 0x000f680000000200 */
[----:B------:R-:W5:Y:S01]  /*aa70*/  LDSM.16.M88.4 R192, [R223+0x8c00] ;  /* 0x008c0000dfc0783b */ /* 0x000f620000000200 */
[C---:B--2---:R-:W-:Y:S06]  /*aa80*/  HMMA.16816.F32 R12, R52.reuse, R36, R12 ;  /* 0x00000024340c723c */ /* 0x044fec000000180c */
[C---:B---3--:R-:W-:Y:S06]  /*aa90*/  HMMA.16816.F32 R28, R52.reuse, R44, R28 ;  /* 0x0000002c341c723c */ /* 0x048fec000000181c */
[----:B------:R-:W-:Y:S06]  /*aaa0*/  HMMA.16816.F32 R24, R52, R46, R24 ;  /* 0x0000002e3418723c */ /* 0x000fec0000001818 */
[----:B-1----:R-:W-:Y:S06]  /*aab0*/  HMMA.16816.F32 R188, R32, R44, R188 ;  /* 0x0000002c20bc723c */ /* 0x002fec00000018bc */
        /* <DEDUP_REMOVED lines=16> */
[----:B------:R-:W3:Y:S04]  /*abc0*/  LDSM.16.M88.4 R40, [R220+0x8400] ;  /* 0x00840000dc28783b */ /* 0x000ee80000000200 */
[----:B------:R-:W3:Y:S01]  /*abd0*/  LDSM.16.M88.4 R32, [R220+0x8c00] ;  /* 0x008c0000dc20783b */ /* 0x000ee20000000200 */
[----:B----4-:R-:W-:Y:S01]  /*abe0*/  HMMA.16816.F32 R12, R212, R196, R12 ;  /* 0x000000c4d40c723c */ /* 0x010fe2000000180c */
[----:B------:R-:W-:-:S05]  /*abf0*/  DEPBAR.LE SB0, 0x0 ;  /* 0x000080000000791a */ /* 0x000fca0000000000 */
[C---:B-----5:R-:W-:Y:S06]  /*ac00*/  HMMA.16816.F32 R28, R212.reuse, R204, R28 ;  /* 0x000000ccd41c723c */ /* 0x060fec000000181c */
[----:B------:R-:W-:Y:S06]  /*ac10*/  HMMA.16816.F32 R24, R212, R206, R24 ;  /* 0x000000ced418723c */ /* 0x000fec0000001818 */
[----:B------:R-:W-:Y:S06]  /*ac20*/  HMMA.16816.F32 R188, R208, R204, R188 ;  /* 0x000000ccd0bc723c */ /* 0x000fec00000018bc */
[C---:B------:R-:W-:Y:S06]  /*ac30*/  HMMA.16816.F32 R20, R212.reuse, R200, R20 ;  /* 0x000000c8d414723c */ /* 0x040fec0000001814 */
[C---:B------:R-:W-:Y:S06]  /*ac40*/  HMMA.16816.F32 R8, R212.reuse, R198, R8 ;  /* 0x000000c6d408723c */ /* 0x040fec0000001808 */
[C---:B------:R-:W-:Y:S06]  /*ac50*/  HMMA.16816.F32 R4, R212.reuse, R192, R4 ;  /* 0x000000c0d404723c */ /* 0x040fec0000001804 */
[----:B------:R-:W-:Y:S06]  /*ac60*/  HMMA.16816.F32 R16, R212, R202, R16 ;  /* 0x000000cad410723c */ /* 0x000fec0000001810 */
[----:B------:R-:W-:Y:S06]  /*ac70*/  HMMA.16816.F32 R180, R208, R200, R180 ;  /* 0x000000c8d0b4723c */ /* 0x000fec00000018b4 */
[----:B------:R-:W-:Y:S06]  /*ac80*/  HMMA.16816.F32 R56, R212, R194, R56 ;  /* 0x000000c2d438723c */ /* 0x000fec0000001838 */
[----:B------:R-:W-:Y:S06]  /*ac90*/  HMMA.16816.F32 R176, R208, R202, R176 ;  /* 0x000000cad0b0723c */ /* 0x000fec00000018b0 */
[C---:B-1----:R-:W-:Y:S06]  /*aca0*/  HMMA.16816.F32 R12, R52.reuse, R36, R12 ;  /* 0x00000024340c723c */ /* 0x042fec000000180c */
[C---:B--2---:R-:W-:Y:S06]  /*acb0*/  HMMA.16816.F32 R28, R52.reuse, R44, R28 ;  /* 0x0000002c341c723c */ /* 0x044fec000000181c */
[----:B------:R-:W-:Y:S06]  /*acc0*/  HMMA.16816.F32 R24, R52, R46, R24 ;  /* 0x0000002e3418723c */ /* 0x000fec0000001818 */
[----:B---3--:R-:W-:Y:S06]  /*acd0*/  HMMA.16816.F32 R188, R48, R44, R188 ;  /* 0x0000002c30bc723c */ /* 0x008fec00000018bc */
[----:B------:R-:W-:Y:S01]  /*ace0*/  HMMA.16816.F32 R20, R52, R40, R20 ;  /* 0x000000283414723c */ /* 0x000fe20000001814 */
[----:B------:R-:W-:-:S04]  /*acf0*/  IMAD.U32 R44, RZ, RZ, UR21 ;  /* 0x00000015ff2c7e24 */ /* 0x000fc8000f8e00ff */
[----:B------:R-:W-:Y:S01]  /*ad00*/  IMAD R45, R44, 0x40, R235 ;  /* 0x000000402c2d7824 */ /* 0x000fe200078e02eb */
[----:B------:R-:W-:Y:S03]  /*ad10*/  HMMA.16816.F32 R184, R208, R206, R184 ;  /* 0x000000ced0b8723c */ /* 0x000fe600000018b8 */
[C---:B------:R-:W-:Y:S01]  /*ad20*/  VIADD R168, R45.reuse, 0x21 ;  /* 0x000000212da87836 */ /* 0x040fe20000000000 */
[----:B------:R-:W-:Y:S01]  /*ad30*/  I2FP.F32.S32 R44, R45 ;  /* 0x0000002d002c7245 */ /* 0x000fe20000201400 */
[C---:B------:R-:W-:Y:S01]  /*ad40*/  VIADD R248, R45.reuse, 0x1 ;  /* 0x000000012df87836 */ /* 0x040fe20000000000 */
[C---:B------:R-:W-:Y:S01]  /*ad50*/  HMMA.16816.F32 R8, R52.reuse, R38, R8 ;  /* 0x000000263408723c */ /* 0x040fe20000001808 */
[C---:B------:R-:W-:Y:S01]  /*ad60*/  VIADD R240, R45.reuse, 0x8 ;  /* 0x000000082df07836 */ /* 0x040fe20000000000 */
[----:B------:R-:W-:Y:S01]  /*ad70*/  I2FP.F32.S32 R206, R168 ;  /* 0x000000a800ce7245 */ /* 0x000fe20000201400 */
[C---:B------:R-:W-:Y:S01]  /*ad80*/  VIADD R219, R45.reuse, 0x20 ;  /* 0x000000202ddb7836 */ /* 0x040fe20000000000 */
[----:B------:R-:W-:Y:S01]  /*ad90*/  I2FP.F32.S32 R246, R248 ;  /* 0x000000f800f67245 */ /* 0x000fe20000201400 */
[C---:B------:R-:W-:Y:S01]  /*ada0*/  VIADD R239, R45.reuse, 0x9 ;  /* 0x000000092def7836 */ /* 0x040fe20000000000 */
[C---:B------:R-:W-:Y:S01]  /*adb0*/  HMMA.16816.F32 R4, R52.reuse, R32, R4 ;  /* 0x000000203404723c */ /* 0x040fe20000001804 */
[----:B------:R-:W-:Y:S01]  /*adc0*/  I2FP.F32.S32 R241, R240 ;  /* 0x000000f000f17245 */ /* 0x000fe20000201400 */
[----:B------:R-:W-:Y:S01]  /*add0*/  FFMA.FTZ R207, R206, UR5, R13 ;  /* 0x00000005cecf7c23 */ /* 0x000fe2000801000d */
[C---:B------:R-:W-:Y:S01]  /*ade0*/  VIADD R13, R45.reuse, 0x30 ;  /* 0x000000302d0d7836 */ /* 0x040fe20000000000 */
[-C--:B------:R-:W-:Y:S01]  /*adf0*/  ISETP.GE.AND P1, PT, R240, R226.reuse, PT ;  /* 0x000000e2f000720c */ /* 0x080fe20003f26270 */
[C---:B------:R-:W-:Y:S01]  /*ae00*/  VIADD R238, R45.reuse, 0x10 ;  /* 0x000000102dee7836 */ /* 0x040fe20000000000 */
[----:B------:R-:W-:Y:S01]  /*ae10*/  HMMA.16816.F32 R16, R52, R42, R16 ;  /* 0x0000002a3410723c */ /* 0x000fe20000001810 */
[----:B------:R-:W-:Y:S01]  /*ae20*/  FFMA.FTZ R29, R246, UR5, R29 ;  /* 0x00000005f61d7c23 */ /* 0x000fe2000801001d */
[C---:B------:R-:W-:Y:S01]  /*ae30*/  VIADD R227, R45.reuse, 0x19 ;  /* 0x000000192de37836 */ /* 0x040fe20000000000 */
[----:B------:R-:W-:Y:S01]  /*ae40*/  ISETP.GE.AND P6, PT, R248, R226, PT ;  /* 0x000000e2f800720c */ /* 0x000fe20003fc6270 */
[----:B------:R-:W-:Y:S01]  /*ae50*/  VIADD R236, R45, 0x18 ;  /* 0x000000182dec7836 */ /* 0x000fe20000000000 */
[----:B------:R-:W-:Y:S01]  /*ae60*/  I2FP.F32.S32 R237, R238 ;  /* 0x000000ee00ed7245 */ /* 0x000fe20000201400 */
[----:B------:R-:W-:Y:S01]  /*ae70*/  HMMA.16816.F32 R180, R48, R40, R180 ;  /* 0x0000002830b4723c */ /* 0x000fe200000018b4 */
[----:B------:R-:W-:Y:S01]  /*ae80*/  I2FP.F32.S32 R218, R227 ;  /* 0x000000e300da7245 */ /* 0x000fe20000201400 */
[----:B------:R-:W-:Y:S01]  /*ae90*/  FFMA.FTZ R26, R241, UR5, R26 ;  /* 0x00000005f11a7c23 */ /* 0x000fe2000801001a */
[----:B------:R-:W-:Y:S01]  /*aea0*/  ISETP.GE.AND P0, PT, R45, R226, PT ;  /* 0x000000e22d00720c */ /* 0x000fe20003f06270 */
[----:B------:R-:W-:Y:S01]  /*aeb0*/  FFMA.FTZ R20, R237, UR5, R20 ;  /* 0x00000005ed147c23 */ /* 0x000fe20008010014 */
[----:B------:R-:W-:Y:S01]  /*aec0*/  I2FP.F32.S32 R229, R236 ;  /* 0x000000ec00e57245 */ /* 0x000fe20000201400 */
[----:B------:R-:W-:Y:S01]  /*aed0*/  HMMA.16816.F32 R56, R52, R34, R56 ;  /* 0x000000223438723c */ /* 0x000fe20000001838 */
[----:B------:R-:W-:-:S02]  /*aee0*/  VIADD R41, R45, 0x11 ;  /* 0x000000112d297836 */ /* 0x000fc40000000000 */
[----:B------:R-:W-:Y:S01]  /*aef0*/  FFMA.FTZ R40, R44, UR5, R30 ;  /* 0x000000052c287c23 */ /* 0x000fe2000801001e */
[----:B------:R-:W-:Y:S01]  /*af00*/  ISETP.GE.AND P2, PT, R45, R170, PT ;  /* 0x000000aa2d00720c */ /* 0x000fe20003f46270 */
[----:B------:R-:W-:Y:S01]  /*af10*/  FFMA.FTZ R22, R237, UR5, R22 ;  /* 0x00000005ed167c23 */ /* 0x000fe20008010016 */
[----:B------:R-:W-:Y:S01]  /*af20*/  FFMA.FTZ R15, R206, UR5, R15 ;  /* 0x00000005ce0f7c23 */ /* 0x000fe2000801000f */
[C---:B------:R-:W-:Y:S01]  /*af30*/  HMMA.16816.F32 R176, R48.reuse, R42, R176 ;  /* 0x0000002a30b0723c */ /* 0x040fe200000018b0 */
[C---:B------:R-:W-:Y:S01]  /*af40*/  VIADD R52, R45.reuse, 0x28 ;  /* 0x000000282d347836 */ /* 0x040fe20000000000 */
[----:B------:R-:W-:Y:S01]  /*af50*/  I2FP.F32.S32 R228, R41 ;  /* 0x0000002900e47245 */ /* 0x000fe20000201400 */
[----:B------:R-:W-:Y:S01]  /*af60*/  FFMA.FTZ R53, R44, UR5, R28 ;  /* 0x000000052c357c23 */ /* 0x000fe2000801001c */
[----:B------:R-:W-:Y:S01]  /*af70*/  I2FP.F32.S32 R28, R239 ;  /* 0x000000ef001c7245 */ /* 0x000fe20000201400 */
[----:B------:R-:W-:Y:S01]  /*af80*/  VIADD R54, R45, 0x29 ;  /* 0x000000292d367836 */ /* 0x000fe20000000000 */
[----:B------:R-:W-:Y:S01]  /*af90*/  I2FP.F32.S32 R215, R52 ;  /* 0x0000003400d77245 */ /* 0x000fe20000201400 */
[----:B------:R-:W-:Y:S01]  /*afa0*/  FFMA.FTZ R42, R246, UR5, R31 ;  /* 0x00000005f62a7c23 */ /* 0x000fe2000801001f */
[----:B------:R-:W-:Y:S01]  /*afb0*/  I2FP.F32.S32 R43, R219 ;  /* 0x000000db002b7245 */ /* 0x000fe20000201400 */
[----:B------:R-:W-:Y:S01]  /*afc0*/  FFMA.FTZ R31, R241, UR5, R24 ;  /* 0x00000005f11f7c23 */ /* 0x000fe20008010018 */
[----:B------:R-:W-:Y:S01]  /*afd0*/  I2FP.F32.S32 R55, R13 ;  /* 0x0000000d00377245 */ /* 0x000fe20000201400 */
[----:B------:R-:W-:Y:S01]  /*afe0*/  FFMA.FTZ R21, R228, UR5, R21 ;  /* 0x00000005e4157c23 */ /* 0x000fe20008010015 */
[----:B------:R-:W-:Y:S01]  /*aff0*/  HMMA.16816.F32 R184, R48, R46, R184 ;  /* 0x0000002e30b8723c */ /* 0x000fe200000018b8 */
[----:B------:R-:W-:Y:S01]  /*b000*/  FFMA.FTZ R213, R43, UR5, R12 ;  /* 0x000000052bd57c23 */ /* 0x000fe2000801000c */
[----:B------:R-:W-:Y:S01]  /*b010*/  VIADD R12, R45, 0x31 ;  /* 0x000000312d0c7836 */ /* 0x000fe20000000000 */
[----:B------:R-:W-:Y:S01]  /*b020*/  FSEL R31, R31, -INF , !P1 ;  /* 0xff8000001f1f7808 */ /* 0x000fe20004800000 */
[----:B------:R-:W-:Y:S01]  /*b030*/  FFMA.FTZ R205, R215, UR5, R8 ;  /* 0x00000005d7cd7c23 */ /* 0x000fe20008010008 */
[----:B------:R-:W-:Y:S01]  /*b040*/  ISETP.GE.AND P1, PT, R41, R226, PT ;  /* 0x000000e22900720c */ /* 0x000fe20003f26270 */
[C---:B------:R-:W-:Y:S01]  /*b050*/  HMMA.16816.F32 R172, R208.reuse, R196, R172 ;  /* 0x000000c4d0ac723c */ /* 0x040fe200000018ac */
[----:B------:R-:W-:Y:S01]  /*b060*/  FFMA.FTZ R46, R28, UR5, R25 ;  /* 0x000000051c2e7c23 */ /* 0x000fe20008010019 */
[----:B------:R-:W-:Y:S01]  /*b070*/  FFMA.FTZ R25, R228, UR5, R23 ;  /* 0x00000005e4197c23 */ /* 0x000fe20008010017 */
[----:B------:R-:W-:Y:S01]  /*b080*/  I2FP.F32.S32 R8, R12 ;  /* 0x0000000c00087245 */ /* 0x000fe20000201400 */
[----:B------:R-:W-:Y:S01]  /*b090*/  FFMA.FTZ R24, R28, UR5, R27 ;  /* 0x000000051c187c23 */ /* 0x000fe2000801001b */
[----:B------:R-:W-:Y:S01]  /*b0a0*/  I2FP.F32.S32 R30, R54 ;  /* 0x00000036001e7245 */ /* 0x000fe20000201400 */
[C---:B------:R-:W-:Y:S01]  /*b0b0*/  HMMA.16816.F32 R164, R208.reuse, R198, R164 ;  /* 0x000000c6d0a4723c */ /* 0x040fe200000018a4 */
[----:B------:R-:W-:Y:S01]  /*b0c0*/  FFMA.FTZ R196, R55, UR5, R6 ;  /* 0x0000000537c47c23 */ /* 0x000fe20008010006 */
[----:B------:R-:W-:Y:S01]  /*b0d0*/  FSEL R23, R21, -INF , !P1 ;  /* 0xff80000015177808 */ /* 0x000fe20004800000 */
[----:B------:R-:W-:Y:S01]  /*b0e0*/  VIADD R6, R45, 0x38 ;  /* 0x000000382d067836 */ /* 0x000fe20000000000 */
[-C--:B------:R-:W-:Y:S01]  /*b0f0*/  ISETP.GE.AND P1, PT, R219, R226.reuse, PT ;  /* 0x000000e2db00720c */ /* 0x080fe20003f26270 */
[----:B------:R-:W-:Y:S01]  /*b100*/  FFMA.FTZ R9, R30, UR5, R9 ;  /* 0x000000051e097c23 */ /* 0x000fe20008010009 */
[----:B------:R-:W-:Y:S01]  /*b110*/  FSEL R47, R29, -INF , !P6 ;  /* 0xff8000001d2f7808 */ /* 0x000fe20007000000 */
[----:B------:R-:W-:Y:S01]  /*b120*/  FFMA.FTZ R199, R8, UR5, R5 ;  /* 0x0000000508c77c23 */ /* 0x000fe20008010005 */
[----:B------:R-:W-:Y:S01]  /*b130*/  ISETP.GE.AND P6, PT, R238, R226, PT ;  /* 0x000000e2ee00720c */ /* 0x000fe20003fc6270 */
[C---:B------:R-:W-:Y:S01]  /*b140*/  FFMA.FTZ R17, R218.reuse, UR5, R17 ;  /* 0x00000005da117c23 */ /* 0x040fe20008010011 */
[----:B------:R-:W-:Y:S01]  /*b150*/  FSEL R213, R213, -INF , !P1 ;  /* 0xff800000d5d57808 */ /* 0x000fe20004800000 */
[----:B------:R-:W-:Y:S01]  /*b160*/  FFMA.FTZ R212, R218, UR5, R19 ;  /* 0x00000005dad47c23 */ /* 0x000fe20008010013 */
[----:B------:R-:W-:Y:S01]  /*b170*/  I2FP.F32.S32 R5, R6 ;  /* 0x0000000600057245 */ /* 0x000fe20000201400 */
[C---:B------:R-:W-:Y:S01]  /*b180*/  HMMA.16816.F32 R64, R208.reuse, R192, R64 ;  /* 0x000000c0d040723c */ /* 0x040fe20000001840 */
[-C--:B------:R-:W-:Y:S01]  /*b190*/  ISETP.GE.AND P1, PT, R54, R226.reuse, PT ;  /* 0x000000e23600720c */ /* 0x080fe20003f26270 */
[----:B------:R-:W-:Y:S01]  /*b1a0*/  FFMA.FTZ R16, R229, UR5, R16 ;  /* 0x00000005e5107c23 */ /* 0x000fe20008010010 */
[----:B------:R-:W-:Y:S01]  /*b1b0*/  FSEL R27, R20, -INF , !P6 ;  /* 0xff800000141b7808 */ /* 0x000fe20007000000 */
[----:B------:R-:W-:Y:S01]  /*b1c0*/  FFMA.FTZ R56, R5, UR5, R56 ;  /* 0x0000000505387c23 */ /* 0x000fe20008010038 */
[-C--:B------:R-:W-:Y:S01]  /*b1d0*/  ISETP.GE.AND P6, PT, R227, R226.reuse, PT ;  /* 0x000000e2e300720c */ /* 0x080fe20003fc6270 */
[----:B------:R-:W-:Y:S01]  /*b1e0*/  FFMA.FTZ R214, R229, UR5, R18 ;  /* 0x00000005e5d67c23 */ /* 0x000fe20008010012 */
[----:B------:R-:W-:Y:S01]  /*b1f0*/  FSEL R203, R9, -INF , !P1 ;  /* 0xff80000009cb7808 */ /* 0x000fe20004800000 */
[----:B------:R-:W-:Y:S01]  /*b200*/  HMMA.16816.F32 R60, R208, R194, R60 ;  /* 0x000000c2d03c723c */ /* 0x000fe2000000183c */
[-C--:B------:R-:W-:Y:S01]  /*b210*/  ISETP.GE.AND P1, PT, R6, R226.reuse, PT ;  /* 0x000000e20600720c */ /* 0x080fe20003f26270 */
[----:B------:R-:W-:Y:S01]  /*b220*/  FFMA.FTZ R204, R43, UR5, R14 ;  /* 0x000000052bcc7c23 */ /* 0x000fe2000801000e */
[----:B------:R-:W-:Y:S01]  /*b230*/  FSEL R19, R17, -INF , !P6 ;  /* 0xff80000011137808 */ /* 0x000fe20007000000 */
[----:B------:R-:W-:Y:S01]  /*b240*/  FFMA.FTZ R4, R55, UR5, R4 ;  /* 0x0000000537047c23 */ /* 0x000fe20008010004 */
[----:B------:R-:W-:Y:S01]  /*b250*/  FSEL R53, R53, -INF , !P0 ;  /* 0xff80000035357808 */ /* 0x000fe20004000000 */
[----:B------:R-:W-:Y:S01]  /*b260*/  FFMA.FTZ R10, R215, UR5, R10 ;  /* 0x00000005d70a7c23 */ /* 0x000fe2000801000a */
[-C--:B------:R-:W-:Y:S01]  /*b270*/  ISETP.GE.AND P6, PT, R52, R226.reuse, PT ;  /* 0x000000e23400720c */ /* 0x080fe20003fc6270 */
[C---:B------:R-:W-:Y:S01]  /*b280*/  HMMA.16816.F32 R172, R48.reuse, R36, R172 ;  /* 0x0000002430ac723c */ /* 0x040fe200000018ac */
[----:B------:R-:W-:Y:S01]  /*b290*/  ISETP.GE.AND P0, PT, R239, R226, PT ;  /* 0x000000e2ef00720c */ /* 0x000fe20003f06270 */
[----:B------:R-:W-:Y:S01]  /*b2a0*/  FFMA.FTZ R11, R30, UR5, R11 ;  /* 0x000000051e0b7c23 */ /* 0x000fe2000801000b */
[----:B------:R-:W-:Y:S01]  /*b2b0*/  FSEL R197, R56, -INF , !P1 ;  /* 0xff80000038c57808 */ /* 0x000fe20004800000 */
[----:B------:R-:W-:Y:S01]  /*b2c0*/  FFMA.FTZ R7, R8, UR5, R7 ;  /* 0x0000000508077c23 */ /* 0x000fe20008010007 */
[----:B------:R-:W-:Y:S01]  /*b2d0*/  ISETP.GE.AND P1, PT, R240, R170, PT ;  /* 0x000000aaf000720c */ /* 0x000fe20003f26270 */
[C---:B------:R-:W-:Y:S01]  /*b2e0*/  HMMA.16816.F32 R164, R48.reuse, R38, R164 ;  /* 0x0000002630a4723c */ /* 0x040fe200000018a4 */
        /* <DEDUP_REMOVED lines=10> */
[----:B------:R-:W-:Y:S01]  /*b390*/  FSEL R18, R26, -INF , !P1 ;  /* 0xff8000001a127808 */ /* 0x000fe20004800000 */
[----:B------:R-:W-:Y:S01]  /*b3a0*/  FFMA.FTZ R26, R241, UR5, R184 ;  /* 0x00000005f11a7c23 */ /* 0x000fe200080100b8 */
[-C--:B------:R-:W-:Y:S01]  /*b3b0*/  ISETP.GE.AND P2, PT, R239, R170.reuse, PT ;  /* 0x000000aaef00720c */ /* 0x080fe20003f46270 */
[----:B------:R-:W-:Y:S01]  /*b3c0*/  HMMA.16816.F32 R60, R48, R34, R60 ;  /* 0x00000022303c723c */ /* 0x000fe2000000183c */
        /* <DEDUP_REMOVED lines=8> */
[----:B------:R-:W-:Y:S01]  /*b450*/  ISETP.GE.AND P0, PT, R168, R226, PT ;  /* 0x000000e2a800720c */ /* 0x000fe20003f06270 */
[----:B------:R-:W-:Y:S01]  /*b460*/  FFMA.FTZ R164, R215, UR5, R164 ;  /* 0x00000005d7a47c23 */ /* 0x000fe200080100a4 */
[----:B------:R-:W-:Y:S01]  /*b470*/  FSEL R16, R24, -INF , !P2 ;  /* 0xff80000018107808 */ /* 0x000fe20005000000 */
[----:B------:R-:W-:Y:S01]  /*b480*/  FFMA.FTZ R24, R246, UR5, R189 ;  /* 0x00000005f6187c23 */ /* 0x000fe200080100bd */
[----:B------:R-:W-:Y:S01]  /*b490*/  FSEL R40, R25, -INF , !P1 ;  /* 0xff80000019287808 */ /* 0x000fe20004800000 */
[----:B------:R-:W-:Y:S01]  /*b4a0*/  FFMA.FTZ R25, R241, UR5, R186 ;  /* 0x00000005f1197c23 */ /* 0x000fe200080100ba */
[-C--:B------:R-:W-:Y:S01]  /*b4b0*/  ISETP.GE.AND P2, PT, R236, R170.reuse, PT ;  /* 0x000000aaec00720c */ /* 0x080fe20003f46270 */
[----:B------:R-:W-:Y:S01]  /*b4c0*/  FFMA.FTZ R183, R228, UR5, R183 ;  /* 0x00000005e4b77c23 */ /* 0x000fe200080100b7 */
        /* <DEDUP_REMOVED lines=21> */
[----:B------:R-:W-:Y:S01]  /*b620*/  VIADD R4, R45, 0x39 ;  /* 0x000000392d047836 */ /* 0x000fe20000000000 */
[-C--:B------:R-:W-:Y:S01]  /*b630*/  ISETP.GE.AND P6, PT, R227, R170.reuse, PT ;  /* 0x000000aae300720c */ /* 0x080fe20003fc6270 */
[----:B------:R-:W-:Y:S01]  /*b640*/  FFMA.FTZ R167, R30, UR5, R167 ;  /* 0x000000051ea77c23 */ /* 0x000fe200080100a7 */
[----:B------:R-:W-:Y:S01]  /*b650*/  ISETP.GE.AND P0, PT, R45, R169, PT ;  /* 0x000000a92d00720c */ /* 0x000fe20003f06270 */
[----:B------:R-:W-:Y:S01]  /*b660*/  FFMA.FTZ R66, R55, UR5, R66 ;  /* 0x0000000537427c23 */ /* 0x000fe20008010042 */
[----:B------:R-:W-:Y:S01]  /*b670*/  FSEL R202, R15, -INF , !P2 ;  /* 0xff8000000fca7808 */ /* 0x000fe20005000000 */
[----:B------:R-:W-:Y:S01]  /*b680*/  FFMA.FTZ R15, R44, UR5, R190 ;  /* 0x000000052c0f7c23 */ /* 0x000fe200080100be */
[----:B------:R-:W-:Y:S01]  /*b690*/  FSEL R200, R10, -INF , !P1 ;  /* 0xff8000000ac87808 */ /* 0x000fe20004800000 */
[----:B------:R-:W-:Y:S01]  /*b6a0*/  FFMA.FTZ R65, R8, UR5, R65 ;  /* 0x0000000508417c23 */ /* 0x000fe20008010041 */
[----:B------:R-:W-:Y:S01]  /*b6b0*/  BAR.SYNC.DEFER_BLOCKING 0x0 ;  /* 0x0000000000007b1d */ /* 0x000fe20000010000 */
[-C--:B------:R-:W-:Y:S01]  /*b6c0*/  ISETP.GE.AND P2, PT, R54, R170.reuse, PT ;  /* 0x000000aa3600720c */ /* 0x080fe20003f46270 */
[----:B------:R-:W-:Y:S01]  /*b6d0*/  FFMA.FTZ R67, R8, UR5, R67 ;  /* 0x0000000508437c23 */ /* 0x000fe20008010043 */
[----:B------:R-:W-:Y:S01]  /*b6e0*/  ISETP.GE.AND P1, PT, R13, R170, PT ;  /* 0x000000aa0d00720c */ /* 0x000fe20003f26270 */
[----:B------:R-:W-:Y:S01]  /*b6f0*/  FFMA.FTZ R62, R5, UR5, R62 ;  /* 0x00000005053e7c23 */ /* 0x000fe2000801003e */
[----:B------:R-:W-:-:S02]  /*b700*/  FSEL R212, R212, -INF , !P6 ;  /* 0xff800000d4d47808 */ /* 0x000fc40007000000 */
[----:B------:R-:W-:Y:S01]  /*b710*/  ISETP.GE.AND P6, PT, R45, R3, PT ;  /* 0x000000032d00720c */ /* 0x000fe20003fc6270 */
[----:B------:R-:W-:Y:S01]  /*b720*/  FFMA.FTZ R45, R5, UR5, R58 ;  /* 0x00000005052d7c23 */ /* 0x000fe2000801003a */
[----:B------:R-:W-:Y:S02]  /*b730*/  FSEL R22, R22, -INF , !P0 ;  /* 0xff80000016167808 */ /* 0x000fe40004000000 */
[----:B------:R-:W-:Y:S02]  /*b740*/  FSEL R198, R11, -INF , !P2 ;  /* 0xff8000000bc67808 */ /* 0x000fe40005000000 */
[----:B------:R-:W-:Y:S02]  /*b750*/  FSEL R196, R196, -INF , !P1 ;  /* 0xff800000c4c47808 */ /* 0x000fe40004800000 */
[----:B------:R-:W-:Y:S02]  /*b760*/  I2FP.F32.S32 R10, R4 ;  /* 0x00000004000a7245 */ /* 0x000fe40000201400 */
[----:B------:R-:W-:-:S02]  /*b770*/  ISETP.GE.AND P0, PT, R240, R169, PT ;  /* 0x000000a9f000720c */ /* 0x000fc40003f06270 */
[-C--:B------:R-:W-:Y:S01]  /*b780*/  ISETP.GE.AND P2, PT, R12, R170.reuse, PT ;  /* 0x000000aa0c00720c */ /* 0x080fe20003f46270 */
[----:B------:R-:W-:Y:S01]  /*b790*/  FFMA.FTZ R57, R10, UR5, R57 ;  /* 0x000000050a397c23 */ /* 0x000fe20008010039 */
[----:B------:R-:W-:Y:S01]  /*b7a0*/  ISETP.GE.AND P1, PT, R6, R170, PT ;  /* 0x000000aa0600720c */ /* 0x000fe20003f26270 */
[----:B------:R-:W-:Y:S01]  /*b7b0*/  FFMA.FTZ R44, R10, UR5, R59 ;  /* 0x000000050a2c7c23 */ /* 0x000fe2000801003b */
[----:B------:R-:W-:Y:S01]  /*b7c0*/  FSEL R26, R26, -INF , !P0 ;  /* 0xff8000001a1a7808 */ /* 0x000fe20004000000 */
[C---:B------:R-:W-:Y:S01]  /*b7d0*/  FFMA.FTZ R61, R10.reuse, UR5, R61 ;  /* 0x000000050a3d7c23 */ /* 0x040fe2000801003d */
[----:B------:R-:W-:Y:S01]  /*b7e0*/  FSEL R46, R7, -INF , !P2 ;  /* 0xff800000072e7808 */ /* 0x000fe20005000000 */
[----:B------:R-:W-:Y:S01]  /*b7f0*/  FFMA.FTZ R63, R10, UR5, R63 ;  /* 0x000000050a3f7c23 */ /* 0x000fe2000801003f */
[----:B------:R-:W-:Y:S02]  /*b800*/  FSEL R45, R45, -INF , !P1 ;  /* 0xff8000002d2d7808 */ /* 0x000fe40004800000 */
[----:B------:R-:W-:-:S02]  /*b810*/  ISETP.GE.AND P0, PT, R238, R169, PT ;  /* 0x000000a9ee00720c */ /* 0x000fc40003f06270 */
[C---:B------:R-:W-:Y:S02]  /*b820*/  ISETP.GE.AND P2, PT, R4.reuse, R226, PT ;  /* 0x000000e20400720c */ /* 0x040fe40003f46270 */
[----:B------:R-:W-:Y:S02]  /*b830*/  ISETP.GE.AND P1, PT, R4, R170, PT ;  /* 0x000000aa0400720c */ /* 0x000fe40003f26270 */
[----:B------:R-:W-:Y:S02]  /*b840*/  FSEL R188, R180, -INF , !P0 ;  /* 0xff800000b4bc7808 */ /* 0x000fe40004000000 */
[----:B------:R-:W-:Y:S02]  /*b850*/  FSEL R170, R57, -INF , !P2 ;  /* 0xff80000039aa7808 */ /* 0x000fe40005000000 */
[----:B------:R-:W-:Y:S02]  /*b860*/  FSEL R44, R44, -INF , !P1 ;  /* 0xff8000002c2c7808 */ /* 0x000fe40004800000 */
[----:B------:R-:W-:-:S02]  /*b870*/  ISETP.GE.AND P0, PT, R236, R169, PT ;  /* 0x000000a9ec00720c */ /* 0x000fc40003f06270 */
[C---:B------:R-:W-:Y:S02]  /*b880*/  ISETP.GE.AND P2, PT, R248.reuse, R169, PT ;  /* 0x000000a9f800720c */ /* 0x040fe40003f46270 */
[----:B------:R-:W-:Y:S02]  /*b890*/  ISETP.GE.AND P1, PT, R248, R3, PT ;  /* 0x00000003f800720c */ /* 0x000fe40003f26270 */
[----:B------:R-:W-:Y:S02]  /*b8a0*/  FSEL R176, R176, -INF , !P0 ;  /* 0xff800000b0b07808 */ /* 0x000fe40004000000 */
[----:B------:R-:W-:Y:S02]  /*b8b0*/  FSEL R15, R15, -INF , !P6 ;  /* 0xff8000000f0f7808 */ /* 0x000fe40007000000 */
[----:B------:R-:W-:Y:S02]  /*b8c0*/  FSEL R24, R24, -INF , !P2 ;  /* 0xff80000018187808 */ /* 0x000fe40005000000 */
[----:B------:R-:W-:-:S02]  /*b8d0*/  FSEL R17, R17, -INF , !P1 ;  /* 0xff80000011117808 */ /* 0x000fc40004800000 */
[----:B------:R-:W-:Y:S02]  /*b8e0*/  ISETP.GE.AND P0, PT, R219, R169, PT ;  /* 0x000000a9db00720c */ /* 0x000fe40003f06270 */
[----:B------:R-:W-:Y:S02]  /*b8f0*/  ISETP.GE.AND P6, PT, R240, R3, PT ;  /* 0x00000003f000720c */ /* 0x000fe40003fc6270 */
[C---:B------:R-:W-:Y:S02]  /*b900*/  ISETP.GE.AND P2, PT, R239.reuse, R169, PT ;  /* 0x000000a9ef00720c */ /* 0x040fe40003f46270 */
[----:B------:R-:W-:Y:S02]  /*b910*/  ISETP.GE.AND P1, PT, R239, R3, PT ;  /* 0x00000003ef00720c */ /* 0x000fe40003f26270 */
[----:B------:R-:W-:Y:S02]  /*b920*/  FSEL R208, R172, -INF , !P0 ;  /* 0xff800000acd07808 */ /* 0x000fe40004000000 */
[----:B------:R-:W-:-:S02]  /*b930*/  FSEL R25, R25, -INF , !P6 ;  /* 0xff80000019197808 */ /* 0x000fc40007000000 */
[----:B------:R-:W-:Y:S02]  /*b940*/  FSEL R28, R185, -INF , !P2 ;  /* 0xff800000b91c7808 */ /* 0x000fe40005000000 */
[----:B------:R-:W-:Y:S02]  /*b950*/  FSEL R37, R37, -INF , !P1 ;  /* 0xff80000025257808 */ /* 0x000fe40004800000 */
[----:B------:R-:W-:Y:S02]  /*b960*/  ISETP.GE.AND P0, PT, R52, R169, PT ;  /* 0x000000a93400720c */ /* 0x000fe40003f06270 */
[----:B------:R-:W-:Y:S02]  /*b970*/  ISETP.GE.AND P6, PT, R238, R3, PT ;  /* 0x00000003ee00720c */ /* 0x000fe40003fc6270 */
[C---:B------:R-:W-:Y:S02]  /*b980*/  ISETP.GE.AND P2, PT, R41.reuse, R169, PT ;  /* 0x000000a92900720c */ /* 0x040fe40003f46270 */
[----:B------:R-:W-:Y:S01]  /*b990*/  ISETP.GE.AND P1, PT, R41, R3, PT ;  /* 0x000000032900720c */ /* 0x000fe20003f26270 */
[----:B------:R-:W-:Y:S01]  /*b9a0*/  FFMA.FTZ R41, R229, UR5, R178 ;  /* 0x00000005e5297c23 */ /* 0x000fe200080100b2 */
[----:B------:R-:W-:-:S02]  /*b9b0*/  FSEL R218, R164, -INF , !P0 ;  /* 0xff800000a4da7808 */ /* 0x000fc40004000000 */
[----:B------:R-:W-:Y:S02]  /*b9c0*/  FSEL R185, R182, -INF , !P6 ;  /* 0xff800000b6b97808 */ /* 0x000fe40007000000 */
[----:B------:R-:W-:Y:S02]  /*b9d0*/  FSEL R36, R36, -INF , !P2 ;  /* 0xff80000024247808 */ /* 0x000fe40005000000 */
[----:B------:R-:W-:Y:S02]  /*b9e0*/  FSEL R187, R183, -INF , !P1 ;  /* 0xff800000b7bb7808 */ /* 0x000fe40004800000 */
[----:B------:R-:W-:Y:S02]  /*b9f0*/  ISETP.GE.AND P0, PT, R13, R169, PT ;  /* 0x000000a90d00720c */ /* 0x000fe40003f06270 */
[----:B------:R-:W-:Y:S02]  /*ba00*/  ISETP.GE.AND P6, PT, R236, R3, PT ;  /* 0x00000003ec00720c */ /* 0x000fe40003fc6270 */
[----:B------:R-:W-:-:S02]  /*ba10*/  ISETP.GE.AND P2, PT, R227, R169, PT ;  /* 0x000000a9e300720c */ /* 0x000fc40003f46270 */
[----:B------:R-:W-:Y:S02]  /*ba20*/  ISETP.GE.AND P1, PT, R227, R3, PT ;  /* 0x00000003e300720c */ /* 0x000fe40003f26270 */
[----:B------:R-:W-:Y:S02]  /*ba30*/  FSEL R184, R64, -INF , !P0 ;  /* 0xff80000040b87808 */ /* 0x000fe40004000000 */
[----:B------:R-:W-:Y:S02]  /*ba40*/  FSEL R41, R41, -INF , !P6 ;  /* 0xff80000029297808 */ /* 0x000fe40007000000 */
[----:B------:R-:W-:Y:S02]  /*ba50*/  FSEL R32, R177, -INF , !P2 ;  /* 0xff800000b1207808 */ /* 0x000fe40005000000 */
[----:B------:R-:W-:Y:S02]  /*ba60*/  FSEL R43, R179, -INF , !P1 ;  /* 0xff800000b32b7808 */ /* 0x000fe40004800000 */
[----:B------:R-:W-:-:S02]  /*ba70*/  ISETP.GE.AND P0, PT, R6, R169, PT ;  /* 0x000000a90600720c */ /* 0x000fc40003f06270 */
[----:B------:R-:W-:Y:S02]  /*ba80*/  ISETP.GE.AND P6, PT, R219, R3, PT ;  /* 0x00000003db00720c */ /* 0x000fe40003fc6270 */
[C---:B------:R-:W-:Y:S02]  /*ba90*/  ISETP.GE.AND P2, PT, R168.reuse, R169, PT ;  /* 0x000000a9a800720c */ /* 0x040fe40003f46270 */
[----:B------:R-:W-:Y:S02]  /*baa0*/  ISETP.GE.AND P1, PT, R168, R3, PT ;  /* 0x00000003a800720c */ /* 0x000fe40003f26270 */
[----:B------:R-:W-:Y:S02]  /*bab0*/  FSEL R180, R60, -INF , !P0 ;  /* 0xff8000003cb47808 */ /* 0x000fe40004000000 */
[----:B------:R-:W-:Y:S02]  /*bac0*/  FSEL R209, R174, -INF , !P6 ;  /* 0xff800000aed17808 */ /* 0x000fe40007000000 */
[----:B------:R-:W-:-:S02]  /*bad0*/  FSEL R206, R173, -INF , !P2 ;  /* 0xff800000adce7808 */ /* 0x000fc40005000000 */
[----:B------:R-:W-:Y:S02]  /*bae0*/  FSEL R193, R175, -INF , !P1 ;  /* 0xff800000afc17808 */ /* 0x000fe40004800000 */
[----:B------:R-:W-:Y:S02]  /*baf0*/  PLOP3.LUT P0, PT, PT, PT, UP0, 0x80, 0x0 ;  /* 0x000000000000781c */ /* 0x000fe40003f0f008 */
[----:B------:R-:W-:Y:S02]  /*bb00*/  ISETP.GE.AND P6, PT, R52, R3, PT ;  /* 0x000000033400720c */ /* 0x000fe40003fc6270 */
[C---:B------:R-:W-:Y:S02]  /*bb10*/  ISETP.GE.AND P2, PT, R54.reuse, R169, PT ;  /* 0x000000a93600720c */ /* 0x040fe40003f46270 */
[----:B------:R-:W-:Y:S02]  /*bb20*/  ISETP.GE.AND P1, PT, R54, R3, PT ;  /* 0x000000033600720c */ /* 0x000fe40003f26270 */
[----:B------:R-:W-:-:S02]  /*bb30*/  FSEL R211, R166, -INF , !P6 ;  /* 0xff800000a6d37808 */ /* 0x000fc40007000000 */
[----:B------:R-:W-:Y:S02]  /*bb40*/  FSEL R210, R165, -INF , !P2 ;  /* 0xff800000a5d27808 */ /* 0x000fe40005000000 */
[----:B------:R-:W-:Y:S02]  /*bb50*/  FSEL R195, R167, -INF , !P1 ;  /* 0xff800000a7c37808 */ /* 0x000fe40004800000 */
[----:B------:R-:W-:Y:S02]  /*bb60*/  ISETP.GE.AND P6, PT, R13, R3, PT ;  /* 0x000000030d00720c */ /* 0x000fe40003fc6270 */
[C---:B------:R-:W-:Y:S02]  /*bb70*/  ISETP.GE.AND P2, PT, R12.reuse, R169, PT ;  /* 0x000000a90c00720c */ /* 0x040fe40003f46270 */
[----:B------:R-:W-:Y:S02]  /*bb80*/  ISETP.GE.AND P1, PT, R12, R3, PT ;  /* 0x000000030c00720c */ /* 0x000fe40003f26270 */
[----:B------:R-:W-:-:S02]  /*bb90*/  FSEL R179, R66, -INF , !P6 ;  /* 0xff80000042b37808 */ /* 0x000fc40007000000 */
[----:B------:R-:W-:Y:S02]  /*bba0*/  FSEL R182, R65, -INF , !P2 ;  /* 0xff80000041b67808 */ /* 0x000fe40005000000 */
[----:B------:R-:W-:Y:S02]  /*bbb0*/  FSEL R177, R67, -INF , !P1 ;  /* 0xff80000043b17808 */ /* 0x000fe40004800000 */
[----:B------:R-:W-:Y:S02]  /*bbc0*/  ISETP.GE.AND P6, PT, R4, R169, PT ;  /* 0x000000a90400720c */ /* 0x000fe40003fc6270 */
[-C--:B------:R-:W-:Y:S02]  /*bbd0*/  ISETP.GE.AND P2, PT, R6, R3.reuse, PT ;  /* 0x000000030600720c */ /* 0x080fe40003f46270 */
[----:B------:R-:W-:Y:S02]  /*bbe0*/  ISETP.GE.AND P1, PT, R4, R3, PT ;  /* 0x000000030400720c */ /* 0x000fe40003f26270 */
[----:B------:R-:W-:-:S02]  /*bbf0*/  FSEL R178, R61, -INF , !P6 ;  /* 0xff8000003db27808 */ /* 0x000fc40007000000 */
        /* <DEDUP_REMOVED lines=40> */
[C---:B-----5:R-:W-:Y:S02]  /*be80*/  @!P5 LEA R6, P2, R33.reuse, R6, 0x1 ;  /* 0x000000062106d211 */ /* 0x060fe400078408ff */
        /* <DEDUP_REMOVED lines=27> */
.L_x_148:
[----:B------:R-:W-:Y:S05]  /*c040*/  BSYNC B0 ;  /* 0x0000000000007941 */ /* 0x000fea0003800000 */
.L_x_147:
[----:B------:R-:W0:Y:S02]  /*c050*/  LDGDEPBAR ;  /* 0x00000000000079af */ /* 0x000e240000000000 */
.L_x_146:
[----:B-12---:R-:W-:Y:S01]  /*c060*/  FMNMX.FTZ R4, R217, R53, !PT ;  /* 0x00000035d9047209 */ /* 0x006fe20007810000 */
[----:B------:R-:W-:Y:S01]  /*c070*/  LDSM.16.MT88.4 R8, [R221+0xa000] ;  /* 0x00a00000dd08783b */ /* 0x000fe20000004200 */
[----:B------:R-:W-:Y:S01]  /*c080*/  FMNMX.FTZ R3, R2, R22, !PT ;  /* 0x0000001602037209 */ /* 0x000fe20007810000 */
[----:B------:R-:W-:Y:S01]  /*c090*/  @UP0 UIADD3 UR20, UR20, -0x4, URZ ;  /* 0xfffffffc14140890 */ /* 0x000fe2000fffe03f */
        /* <DEDUP_REMOVED lines=63> */
[----:B-1----:R-:W-:Y:S01]  /*c490*/  FMNMX.FTZ R168, R5, R168, !PT ;  /* 0x000000a805a87209 */ /* 0x002fe20007810000 */
[----:B------:R-:W1:Y:S01]  /*c4a0*/  SHFL.BFLY PT, R166, R3, 0x2, 0x1f ;  /* 0x0c401f0003a67f89 */ /* 0x000e6200000e0000 */
[----:B------:R-:W-:Y:S02]  /*c4b0*/  FMNMX.FTZ R6, R44, R7, !PT ;  /* 0x000000072c067209 */ /* 0x000fe40007810000 */
[----:B------:R-:W-:Y:S01]  /*c4c0*/  FMNMX.FTZ R5, R173, R4, !PT ;  /* 0x00000004ad057209 */ /* 0x000fe20007810000 */
[C---:B------:R-:W-:Y:S01]  /*c4d0*/  FMUL.FTZ R186, R168.reuse, UR19 ;  /* 0x00000013a8ba7c20 */ /* 0x040fe20008410000 */
[----:B------:R-:W-:Y:S01]  /*c4e0*/  FSETP.NEU.FTZ.AND P4, PT, R168, -INF , PT ;  /* 0xff800000a800780b */ /* 0x000fe20003f9d000 */
[----:B------:R-:W2:Y:S03]  /*c4f0*/  SHFL.BFLY PT, R167, R6, 0x2, 0x1f ;  /* 0x0c401f0006a77f89 */ /* 0x000ea600000e0000 */
[----:B------:R-:W-:Y:S01]  /*c500*/  FSEL R186, R186, RZ, P4 ;  /* 0x000000ffbaba7208 */ /* 0x000fe20002000000 */
[----:B------:R-:W3:Y:S01]  /*c510*/  SHFL.BFLY PT, R4, R5, 0x2, 0x1f ;  /* 0x0c401f0005047f89 */ /* 0x000ee200000e0000 */
[----:B------:R-:W-:-:S03]  /*c520*/  FSEL R34, R168, RZ, P4 ;  /* 0x000000ffa8227208 */ /* 0x000fc60002000000 */
[--C-:B------:R-:W-:Y:S01]  /*c530*/  FFMA.FTZ R62, R53, UR19, -R186.reuse ;  /* 0x00000013353e7c23 */ /* 0x100fe200080108ba */
[--C-:B------:R-:W-:Y:S01]  /*c540*/  FFMA.FTZ R56, R23, UR19, -R186.reuse ;  /* 0x0000001317387c23 */ /* 0x100fe200080108ba */
[--C-:B------:R-:W-:Y:S01]  /*c550*/  FFMA.FTZ R57, R21, UR19, -R186.reuse ;  /* 0x0000001315397c23 */ /* 0x100fe200080108ba */
[--C-:B------:R-:W-:Y:S01]  /*c560*/  FFMA.FTZ R60, R47, UR19, -R186.reuse ;  /* 0x000000132f3c7c23 */ /* 0x100fe200080108ba */
[--C-:B------:R-:W-:Y:S01]  /*c570*/  FFMA.FTZ R59, R27, UR19, -R186.reuse ;  /* 0x000000131b3b7c23 */ /* 0x100fe200080108ba */
[----:B------:R-:W-:Y:S01]  /*c580*/  FFMA.FTZ R54, R19, UR19, -R186 ;  /* 0x0000001313367c23 */ /* 0x000fe200080108ba */
[----:B------:R-:W-:Y:S01]  /*c590*/  FADD.FTZ R34, R217, -R34 ;  /* 0x80000022d9227221 */ /* 0x000fe20000010000 */
[--C-:B------:R-:W-:Y:S01]  /*c5a0*/  FFMA.FTZ R61, R31, UR19, -R186.reuse ;  /* 0x000000131f3d7c23 */ /* 0x100fe200080108ba */
[--C-:B------:R-:W-:Y:S01]  /*c5b0*/  FFMA.FTZ R58, R29, UR19, -R186.reuse ;  /* 0x000000131d3a7c23 */ /* 0x100fe200080108ba */
[----:B------:R-:W-:Y:S01]  /*c5c0*/  MUFU.EX2 R62, R62 ;  /* 0x0000003e003e7308 */ /* 0x000fe20000000800 */
[----:B-1----:R-:W-:Y:S01]  /*c5d0*/  FMNMX.FTZ R166, R3, R166, !PT ;  /* 0x000000a603a67209 */ /* 0x002fe20007810000 */
[----:B------:R-:W-:Y:S01]  /*c5e0*/  FMUL.FTZ R34, R34, UR19 ;  /* 0x0000001322227c20 */ /* 0x000fe20008410000 */
[--C-:B------:R-:W-:Y:S01]  /*c5f0*/  FFMA.FTZ R201, R201, UR19, -R186.reuse ;  /* 0x00000013c9c97c23 */ /* 0x100fe200080108ba */
[--C-:B------:R-:W-:Y:S01]  /*c600*/  FFMA.FTZ R197, R197, UR19, -R186.reuse ;  /* 0x00000013c5c57c23 */ /* 0x100fe200080108ba */
[----:B------:R-:W-:Y:S01]  /*c610*/  FFMA.FTZ R170, R170, UR19, -R186 ;  /* 0x00000013aaaa7c23 */ /* 0x000fe200080108ba */
[----:B------:R-:W1:Y:S01]  /*c620*/  SHFL.BFLY PT, R3, R166, 0x1, 0x1f ;  /* 0x0c201f00a6037f89 */ /* 0x000e6200000e0000 */
[----:B--2---:R-:W-:Y:S01]  /*c630*/  FMNMX.FTZ R167, R6, R167, !PT ;  /* 0x000000a706a77209 */ /* 0x004fe20007810000 */
[----:B------:R-:W2:Y:S01]  /*c640*/  MUFU.EX2 R60, R60 ;  /* 0x0000003c003c7308 */ /* 0x000ea20000000800 */
[----:B---3--:R-:W-:-:S03]  /*c650*/  FMNMX.FTZ R4, R5, R4, !PT ;  /* 0x0000000405047209 */ /* 0x008fc60007810000 */
[----:B------:R-:W3:Y:S04]  /*c660*/  SHFL.BFLY PT, R6, R167, 0x1, 0x1f ;  /* 0x0c201f00a7067f89 */ /* 0x000ee800000e0000 */
[----:B------:R-:W4:Y:S01]  /*c670*/  SHFL.BFLY PT, R165, R4, 0x1, 0x1f ;  /* 0x0c201f0004a57f89 */ /* 0x000f2200000e0000 */
[----:B------:R-:W-:Y:S08]  /*c680*/  MUFU.EX2 R61, R61 ;  /* 0x0000003d003d7308 */ /* 0x000ff00000000800 */
[----:B------:R-:W-:Y:S01]  /*c690*/  MUFU.EX2 R58, R58 ;  /* 0x0000003a003a7308 */ /* 0x000fe20000000800 */
[----:B-1----:R-:W-:-:S07]  /*c6a0*/  FMNMX.FTZ R166, R166, R3, !PT ;  /* 0x00000003a6a67209 */ /* 0x002fce0007810000 */
[----:B------:R-:W1:Y:S01]  /*c6b0*/  MUFU.EX2 R164, R34 ;  /* 0x0000002200a47308 */ /* 0x000e620000000800 */
[C---:B------:R-:W-:Y:S01]  /*c6c0*/  FSETP.NEU.FTZ.AND P2, PT, R166.reuse, -INF , PT ;  /* 0xff800000a600780b */ /* 0x040fe20003f5d000 */
[C---:B------:R-:W-:Y:S01]  /*c6d0*/  FMUL.FTZ R181, R166.reuse, UR19 ;  /* 0x00000013a6b57c20 */ /* 0x040fe20008410000 */
[----:B---3--:R-:W-:Y:S02]  /*c6e0*/  FMNMX.FTZ R167, R167, R6, !PT ;  /* 0x00000006a7a77209 */ /* 0x008fe40007810000 */
[----:B------:R-:W-:Y:S02]  /*c6f0*/  FSEL R5, R166, RZ, P2 ;  /* 0x000000ffa6057208 */ /* 0x000fe40001000000 */
[----:B----4-:R-:W-:Y:S01]  /*c700*/  FMNMX.FTZ R165, R4, R165, !PT ;  /* 0x000000a504a57209 */ /* 0x010fe20007810000 */
        /* <DEDUP_REMOVED lines=10> */
[--C-:B------:R-:W-:Y:S01]  /*c7b0*/  FFMA.FTZ R55, R20, UR19, -R67.reuse ;  /* 0x0000001314377c23 */ /* 0x100fe20008010843 */
[----:B------:R-:W-:Y:S01]  /*c7c0*/  FSEL R5, R165, RZ, P1 ;  /* 0x000000ffa5057208 */ /* 0x000fe20000800000 */
[----:B------:R-:W-:Y:S01]  /*c7d0*/  FFMA.FTZ R53, R14, UR19, -R67 ;  /* 0x000000130e357c23 */ /* 0x000fe20008010843 */
[----:B------:R-:W-:Y:S01]  /*c7e0*/  FFMA.FTZ R52, R22, UR19, -R181 ;  /* 0x0000001316347c23 */ /* 0x000fe200080108b5 */
[--C-:B------:R-:W-:Y:S01]  /*c7f0*/  FFMA.FTZ R48, R15, UR19, -R174.reuse ;  /* 0x000000130f307c23 */ /* 0x100fe200080108ae */
[----:B------:R-:W3:Y:S01]  /*c800*/  LDSM.16.MT88.4 R20, [R221+0x9000] ;  /* 0x00900000dd14783b */ /* 0x000ee20000004200 */
[----:B------:R-:W-:Y:S01]  /*c810*/  FADD.FTZ R0, R0, -R5 ;  /* 0x8000000500007221 */ /* 0x000fe20000010000 */
[----:B------:R-:W-:Y:S01]  /*c820*/  FSEL R33, R167, RZ, P3 ;  /* 0x000000ffa7217208 */ /* 0x000fe20001800000 */
[--C-:B------:R-:W-:Y:S01]  /*c830*/  FFMA.FTZ R51, R24, UR19, -R181.reuse ;  /* 0x0000001318337c23 */ /* 0x100fe200080108b5 */
[----:B------:R-:W4:Y:S01]  /*c840*/  LDSM.16.MT88.4 R12, [R171+0x9000] ;  /* 0x00900000ab0c783b */ /* 0x000f220000004200 */
[----:B------:R-:W-:Y:S01]  /*c850*/  FMUL.FTZ R63, R0, UR19 ;  /* 0x00000013003f7c20 */ /* 0x000fe20008410000 */
[----:B------:R-:W-:Y:S01]  /*c860*/  FFMA.FTZ R50, R26, UR19, -R181 ;  /* 0x000000131a327c23 */ /* 0x000fe200080108b5 */
[--C-:B------:R-:W-:Y:S01]  /*c870*/  FFMA.FTZ R47, R17, UR19, -R174.reuse ;  /* 0x00000013112f7c23 */ /* 0x100fe200080108ae */
[----:B------:R-:W5:Y:S01]  /*c880*/  LDSM.16.MT88.4 R4, [R171+0xa000] ;  /* 0x00a00000ab04783b */ /* 0x000f620000004200 */
[--C-:B------:R-:W-:Y:S01]  /*c890*/  FFMA.FTZ R3, R25, UR19, -R174.reuse ;  /* 0x0000001319037c23 */ /* 0x100fe200080108ae */
[--C-:B------:R-:W-:Y:S01]  /*c8a0*/  FFMA.FTZ R0, R18, UR19, -R67.reuse ;  /* 0x0000001312007c23 */ /* 0x100fe20008010843 */
[----:B------:R-:W-:Y:S01]  /*c8b0*/  FFMA.FTZ R65, R16, UR19, -R67 ;  /* 0x0000001310417c23 */ /* 0x000fe20008010843 */
[----:B------:R-:W5:Y:S01]  /*c8c0*/  LDSM.16.MT88.4 R24, [R221+0xb000] ;  /* 0x00b00000dd18783b */ /* 0x000f620000004200 */
[----:B------:R-:W-:Y:S01]  /*c8d0*/  FADD.FTZ R33, R216, -R33 ;  /* 0x80000021d8217221 */ /* 0x000fe20000010000 */
[--C-:B------:R-:W-:Y:S01]  /*c8e0*/  FFMA.FTZ R49, R28, UR19, -R181.reuse ;  /* 0x000000131c317c23 */ /* 0x100fe200080108b5 */
[--C-:B------:R-:W-:Y:S01]  /*c8f0*/  FFMA.FTZ R37, R37, UR19, -R174.reuse ;  /* 0x0000001325257c23 */ /* 0x100fe200080108ae */
[----:B------:R-:W5:Y:S01]  /*c900*/  LDSM.16.MT88.4 R16, [R171+0xb000] ;  /* 0x00b00000ab10783b */ /* 0x000f620000004200 */
[----:B------:R-:W-:Y:S01]  /*c910*/  FMUL.FTZ R33, R33, UR19 ;  /* 0x0000001321217c20 */ /* 0x000fe20008410000 */
[----:B------:R-:W-:Y:S01]  /*c920*/  MUFU.EX2 R55, R55 ;  /* 0x0000003700377308 */ /* 0x000fe20000000800 */
[--C-:B------:R-:W-:Y:S01]  /*c930*/  FFMA.FTZ R169, R36, UR19, -R181.reuse ;  /* 0x0000001324a97c23 */ /* 0x100fe200080108b5 */
[----:B--2---:R-:W-:Y:S01]  /*c940*/  F2FP.F16.F32.PACK_AB R36, R60, R62 ;  /* 0x0000003e3c24723e */ /* 0x004fe200000000ff */
[-C--:B-1----:R-:W-:Y:S01]  /*c950*/  FMUL.FTZ R160, R160, R164.reuse ;  /* 0x000000a4a0a07220 */ /* 0x082fe20000410000 */
[----:B------:R-:W-:Y:S01]  /*c960*/  F2FP.F16.F32.PACK_AB R38, R58, R61 ;  /* 0x0000003d3a26723e */ /* 0x000fe200000000ff */
        /* <DEDUP_REMOVED lines=17> */
[--C-:B------:R-:W-:Y:S01]  /*ca80*/  FFMA.FTZ R183, R32, UR19, -R181.reuse ;  /* 0x0000001320b77c23 */ /* 0x100fe200080108b5 */
[--C-:B------:R-:W-:Y:S01]  /*ca90*/  FFMA.FTZ R66, R188, UR19, -R181.reuse ;  /* 0x00000013bc427c23 */ /* 0x100fe200080108b5 */
[----:B------:R-:W1:Y:S01]  /*caa0*/  MUFU.EX2 R51, R51 ;  /* 0x0000003300337308 */ /* 0x000e620000000800 */
[--C-:B------:R-:W-:Y:S01]  /*cab0*/  FFMA.FTZ R188, R187, UR19, -R174.reuse ;  /* 0x00000013bbbc7c23 */ /* 0x100fe200080108ae */
        /* <DEDUP_REMOVED lines=8> */
[----:B------:R-:W-:Y:S01]  /*cb40*/  FMUL.FTZ R129, R129, R164 ;  /* 0x000000a481817220 */ /* 0x000fe20000410000 */
[----:B------:R-:W-:Y:S01]  /*cb50*/  FFMA.FTZ R176, R176, UR19, -R181 ;  /* 0x00000013b0b07c23 */ /* 0x000fe200080108b5 */
[--C-:B------:R-:W-:Y:S01]  /*cb60*/  FFMA.FTZ R185, R185, UR19, -R174.reuse ;  /* 0x00000013b9b97c23 */ /* 0x100fe200080108ae */
[--C-:B------:R-:W-:Y:S01]  /*cb70*/  FFMA.FTZ R187, R41, UR19, -R174.reuse ;  /* 0x0000001329bb7c23 */ /* 0x100fe200080108ae */
[----:B------:R-:W-:Y:S01]  /*cb80*/  FFMA.FTZ R190, R43, UR19, -R174 ;  /* 0x000000132bbe7c23 */ /* 0x000fe200080108ae */
[--C-:B------:R-:W-:Y:S01]  /*cb90*/  FFMA.FTZ R189, R42, UR19, -R67.reuse ;  /* 0x000000132abd7c23 */ /* 0x100fe20008010843 */
[----:B------:R-:W2:Y:S01]  /*cba0*/  MUFU.EX2 R49, R49 ;  /* 0x0000003100317308 */ /* 0x000ea20000000800 */
[----:B-1----:R-:W-:Y:S01]  /*cbb0*/  F2FP.F16.F32.PACK_AB R28, R51, R52 ;  /* 0x00000034331c723e */ /* 0x002fe200000000ff */
[--C-:B------:R-:W-:Y:S01]  /*cbc0*/  FFMA.FTZ R192, R40, UR19, -R67.reuse ;  /* 0x0000001328c07c23 */ /* 0x100fe20008010843 */
        /* <DEDUP_REMOVED lines=9> */
[----:B------:R-:W-:Y:S01]  /*cc60*/  FFMA.FTZ R203, R198, UR19, -R67 ;  /* 0x00000013c6cb7c23 */ /* 0x000fe20008010843 */
[----:B------:R-:W-:Y:S01]  /*cc70*/  FFMA.FTZ R249, R249, R164, R62 ;  /* 0x000000a4f9f97223 */ /* 0x000fe2000001003e */
[--C-:B------:R-:W-:Y:S01]  /*cc80*/  FFMA.FTZ R184, R184, UR19, -R181.reuse ;  /* 0x00000013b8b87c23 */ /* 0x100fe200080108b5 */
[----:B------:R-:W-:Y:S01]  /*cc90*/  FFMA.FTZ R180, R180, UR19, -R181 ;  /* 0x00000013b4b47c23 */ /* 0x000fe200080108b5 */
[----:B------:R-:W1:Y:S01]  /*cca0*/  MUFU.EX2 R47, R47 ;  /* 0x0000002f002f7308 */ /* 0x000e620000000800 */
[----:B--2---:R-:W-:Y:S01]  /*ccb0*/  F2FP.F16.F32.PACK_AB R30, R49, R50 ;  /* 0x00000032311e723e */ /* 0x004fe200000000ff */
[----:B------:R-:W-:Y:S01]  /*ccc0*/  FADD.FTZ R60, R60, R249 ;  /* 0x000000f93c3c7221 */ /* 0x000fe20000010000 */
[--C-:B------:R-:W-:Y:S01]  /*ccd0*/  FFMA.FTZ R177, R177, UR19, -R174.reuse ;  /* 0x00000013b1b17c23 */ /* 0x100fe200080108ae */
[----:B------:R-:W-:Y:S01]  /*cce0*/  FFMA.FTZ R175, R175, UR19, -R174 ;  /* 0x00000013afaf7c23 */ /* 0x000fe200080108ae */
[----:B------:R-:W-:Y:S01]  /*ccf0*/  FFMA.FTZ R45, R45, UR19, -R67 ;  /* 0x000000132d2d7c23 */ /* 0x000fe20008010843 */
[----:B------:R-:W-:-:S02]  /*cd00*/  FADD.FTZ R61, R61, R60 ;  /* 0x0000003c3d3d7221 */ /* 0x000fc40000010000 */
[----:B------:R-:W-:Y:S02]  /*cd10*/  MUFU.EX2 R3, R3 ;  /* 0x0000000300037308 */ /* 0x000fe40000000800 */
[----:B------:R-:W-:-:S06]  /*cd20*/  FADD.FTZ R58, R58, R61 ;  /* 0x0000003d3a3a7221 */ /* 0x000fcc0000010000 */
[----:B------:R-:W2:Y:S01]  /*cd30*/  MUFU.EX2 R2, R37 ;  /* 0x0000002500027308 */ /* 0x000ea20000000800 */
[----:B-1----:R-:W-:-:S07]  /*cd40*/  F2FP.F16.F32.PACK_AB R29, R47, R48 ;  /* 0x000000302f1d723e */ /* 0x002fce00000000ff */
[----:B------:R-:W1:Y:S08]  /*cd50*/  MUFU.EX2 R64, R64 ;  /* 0x0000004000407308 */ /* 0x000e700000000800 */
[----:B------:R-:W3:Y:S01]  /*cd60*/  MUFU.EX2 R63, R63 ;  /* 0x0000003f003f7308 */ /* 0x000ee20000000800 */
[----:B--2---:R-:W-:Y:S02]  /*cd70*/  F2FP.F16.F32.PACK_AB R31, R2, R3 ;  /* 0x00000003021f723e */ /* 0x004fe400000000ff */
[----:B------:R-:W-:-:S05]  /*cd80*/  F2FP.F16.F32.PACK_AB R37, R53, R55 ;  /* 0x000000373525723e */ /* 0x000fca00000000ff */
        /* <DEDUP_REMOVED lines=9> */
[-C--:B---3--:R-:W-:Y:S01]  /*ce20*/  FMUL.FTZ R158, R158, R63.reuse ;  /* 0x0000003f9e9e7220 */ /* 0x088fe20000410000 */
        /* <DEDUP_REMOVED lines=25> */
[----:B-1----:R-:W-:Y:S01]  /*cfc0*/  F2FP.F16.F32.PACK_AB R39, R65, R0 ;  /* 0x000000004127723e */ /* 0x002fe200000000ff */
        /* <DEDUP_REMOVED lines=28> */
[C---:B----4-:R-:W-:Y:S01]  /*d190*/  HMMA.16816.F32 R72, R28.reuse, R12, R72 ;  /* 0x0000000c1c48723c */ /* 0x050fe20000001848 */
[-C--:B------:R-:W-:Y:S01]  /*d1a0*/  FMUL.FTZ R126, R126, R63.reuse ;  /* 0x0000003f7e7e7220 */ /* 0x080fe20000410000 */
[-C--:B------:R-:W-:Y:S01]  /*d1b0*/  FMUL.FTZ R127, R127, R63.reuse ;  /* 0x0000003f7f7f7220 */ /* 0x080fe20000410000 */
[-C--:B------:R-:W-:Y:S01]  /*d1c0*/  FMUL.FTZ R132, R132, R64.reuse ;  /* 0x0000004084847220 */ /* 0x080fe20000410000 */
[----:B------:R-:W-:Y:S01]  /*d1d0*/  FMUL.FTZ R133, R133, R64 ;  /* 0x0000004085857220 */ /* 0x000fe20000410000 */
[-C--:B------:R-:W-:Y:S01]  /*d1e0*/  FMUL.FTZ R134, R134, R63.reuse ;  /* 0x0000003f86867220 */ /* 0x080fe20000410000 */
[C---:B------:R-:W-:Y:S01]  /*d1f0*/  HMMA.16816.F32 R76, R28.reuse, R14, R76 ;  /* 0x0000000e1c4c723c */ /* 0x040fe2000000184c */
[-C--:B------:R-:W-:Y:S01]  /*d200*/  FMUL.FTZ R135, R135, R63.reuse ;  /* 0x0000003f87877220 */ /* 0x080fe20000410000 */
[----:B------:R-:W-:Y:S01]  /*d210*/  LDSM.16.MT88.4 R32, [R221+0x9400] ;  /* 0x00940000dd20783b */ /* 0x000fe20000004200 */
        /* <DEDUP_REMOVED lines=9> */
[----:B------:R-:W-:Y:S01]  /*d2b0*/  HMMA.16816.F32 R92, R28, R10, R92 ;  /* 0x0000000a1c5c723c */ /* 0x000fe2000000185c */
[----:B------:R-:W-:Y:S01]  /*d2c0*/  MUFU.EX2 R56, R56 ;  /* 0x0000003800387308 */ /* 0x000fe20000000800 */
[----:B------:R-:W-:Y:S01]  /*d2d0*/  FFMA.FTZ R172, R244, R172, R55 ;  /* 0x000000acf4ac7223 */ /* 0x000fe20000010037 */
[----:B------:R-:W-:Y:S01]  /*d2e0*/  FFMA.FTZ R52, R247, R64, R52 ;  /* 0x00000040f7347223 */ /* 0x000fe20000010034 */
[----:B------:R-:W-:-:S02]  /*d2f0*/  FFMA.FTZ R48, R245, R63, R48 ;  /* 0x0000003ff5307223 */ /* 0x000fc40000010030 */
[C---:B-----5:R-:W-:Y:S01]  /*d300*/  HMMA.16816.F32 R144, R28.reuse, R4, R144 ;  /* 0x000000041c90723c */ /* 0x060fe20000001890 */
[----:B------:R-:W-:Y:S01]  /*d310*/  FADD.FTZ R53, R53, R172 ;  /* 0x000000ac35357221 */ /* 0x000fe20000010000 */
[----:B------:R-:W-:Y:S01]  /*d320*/  FADD.FTZ R51, R51, R52 ;  /* 0x0000003433337221 */ /* 0x000fe20000010000 */
[----:B------:R-:W-:Y:S01]  /*d330*/  MUFU.EX2 R57, R57 ;  /* 0x0000003900397308 */ /* 0x000fe20000000800 */
[----:B------:R-:W-:Y:S01]  /*d340*/  FADD.FTZ R48, R47, R48 ;  /* 0x000000302f307221 */ /* 0x000fe20000010000 */
[----:B------:R-:W-:Y:S01]  /*d350*/  FADD.FTZ R0, R0, R53 ;  /* 0x0000003500007221 */ /* 0x000fe20000010000 */
[----:B------:R-:W-:Y:S01]  /*d360*/  HMMA.16816.F32 R104, R28, R6, R104 ;  /* 0x000000061c68723c */ /* 0x000fe20000001868 */
[----:B------:R-:W-:Y:S01]  /*d370*/  FADD.FTZ R50, R50, R51 ;  /* 0x0000003332327221 */ /* 0x000fe20000010000 */
[----:B------:R-:W-:Y:S01]  /*d380*/  FADD.FTZ R3, R3, R48 ;  /* 0x0000003003037221 */ /* 0x000fe20000010000 */
[----:B------:R-:W-:Y:S02]  /*d390*/  FADD.FTZ R0, R65, R0 ;  /* 0x0000000041007221 */ /* 0x000fe40000010000 */
[----:B------:R-:W-:Y:S01]  /*d3a0*/  MUFU.EX2 R54, R54 ;  /* 0x0000003600367308 */ /* 0x000fe20000000800 */
[----:B------:R-:W-:Y:S01]  /*d3b0*/  HMMA.16816.F32 R160, R36, R20, R160 ;  /* 0x0000001424a0723c */ /* 0x000fe200000018a0 */
[----:B------:R-:W-:Y:S01]  /*d3c0*/  FADD.FTZ R49, R49, R50 ;  /* 0x0000003231317221 */ /* 0x000fe20000010000 */
[----:B------:R-:W-:-:S04]  /*d3d0*/  FADD.FTZ R2, R2, R3 ;  /* 0x0000000302027221 */ /* 0x000fc80000010000 */
[C---:B------:R-:W-:Y:S01]  /*d3e0*/  HMMA.16816.F32 R148, R36.reuse, R22, R148 ;  /* 0x000000162494723c */ /* 0x040fe20000001894 */
[----:B------:R-:W1:Y:S01]  /*d3f0*/  LDSM.16.MT88.4 R20, [R221+0xa400] ;  /* 0x00a40000dd14783b */ /* 0x000e620000004200 */
[----:B------:R-:W-:Y:S04]  /*d400*/  MUFU.EX2 R66, R66 ;  /* 0x0000004200427308 */ /* 0x000fe80000000800 */
[C---:B------:R-:W-:Y:S04]  /*d410*/  HMMA.16816.F32 R68, R36.reuse, R12, R68 ;  /* 0x0000000c2444723c */ /* 0x040fe80000001844 */
[----:B------:R-:W2:Y:S02]  /*d420*/  MUFU.EX2 R169, R169 ;  /* 0x000000a900a97308 */ /* 0x000ea40000000800 */
[C---:B------:R-:W-:Y:S01]  /*d430*/  HMMA.16816.F32 R80, R36.reuse, R14, R80 ;  /* 0x0000000e2450723c */ /* 0x040fe20000001850 */
[----:B------:R-:W3:Y:S05]  /*d440*/  LDSM.16.MT88.4 R12, [R171+0xa400] ;  /* 0x00a40000ab0c783b */ /* 0x000eea0000004200 */
[C---:B------:R-:W-:Y:S01]  /*d450*/  HMMA.16816.F32 R84, R36.reuse, R8, R84 ;  /* 0x000000082454723c */ /* 0x040fe20000001854 */
[----:B------:R-:W-:Y:S05]  /*d460*/  MUFU.EX2 R176, R176 ;  /* 0x000000b000b07308 */ /* 0x000fea0000000800 */
[C---:B------:R-:W-:Y:S01]  /*d470*/  HMMA.16816.F32 R96, R36.reuse, R10, R96 ;  /* 0x0000000a2460723c */ /* 0x040fe20000001860 */
[----:B------:R-:W4:Y:S02]  /*d480*/  LDSM.16.MT88.4 R8, [R221+0xb400] ;  /* 0x00b40000dd08783b */ /* 0x000f240000004200 */
[----:B------:R-:W5:Y:S01]  /*d490*/  MUFU.EX2 R183, R183 ;  /* 0x000000b700b77308 */ /* 0x000f620000000800 */
[C---:B--2---:R-:W-:Y:S01]  /*d4a0*/  F2FP.F16.F32.PACK_AB R40, R169.reuse, R66 ;  /* 0x00000042a928723e */ /* 0x044fe200000000ff */
[----:B------:R-:W-:Y:S01]  /*d4b0*/  FADD.FTZ R66, R66, R49 ;  /* 0x0000003142427221 */ /* 0x000fe20000010000 */
[----:B------:R-:W-:Y:S03]  /*d4c0*/  HMMA.16816.F32 R100, R36, R4, R100 ;  /* 0x000000042464723c */ /* 0x000fe60000001864 */
[----:B------:R-:W-:-:S02]  /*d4d0*/  FADD.FTZ R169, R169, R66 ;  /* 0x00000042a9a97221 */ /* 0x000fc40000010000 */
[----:B------:R-:W-:Y:S01]  /*d4e0*/  MUFU.EX2 R185, R185 ;  /* 0x000000b900b97308 */ /* 0x000fe20000000800 */
[----:B------:R-:W-:Y:S01]  /*d4f0*/  HMMA.16816.F32 R108, R36, R6, R108 ;  /* 0x00000006246c723c */ /* 0x000fe2000000186c */
[----:B------:R-:W2:Y:S05]  /*d500*/  LDSM.16.MT88.4 R4, [R171+0xb400] ;  /* 0x00b40000ab04783b */ /* 0x000eaa0000004200 */
[----:B------:R-:W-:Y:S01]  /*d510*/  HMMA.16816.F32 R112, R28, R24, R112 ;  /* 0x000000181c70723c */ /* 0x000fe20000001870 */
[----:B------:R-:W1:Y:S01]  /*d520*/  MUFU.EX2 R188, R188 ;  /* 0x000000bc00bc7308 */ /* 0x000e620000000800 */
        /* <DEDUP_REMOVED lines=8> */
[----:B------:R-:W2:Y:S01]  /*d5b0*/  LDSM.16.MT88.4 R28, [R171+0x9400] ;  /* 0x00940000ab1c783b */ /* 0x000ea20000004200 */
        /* <DEDUP_REMOVED lines=9> */
[----:B-----5:R-:W-:Y:S01]  /*d650*/  F2FP.F16.F32.PACK_AB R43, R190, R187 ;  /* 0x000000bbbe2b723e */ /* 0x020fe200000000ff */
        /* <DEDUP_REMOVED lines=9> */
[C---:B------:R-:W-:Y:S01]  /*d6f0*/  HMMA.16816.F32 R88, R40.reuse, R20, R88 ;  /* 0x000000142858723c */ /* 0x040fe20000001858 */
[----:B------:R-:W5:Y:S01]  /*d700*/  MUFU.EX2 R194, R194 ;  /* 0x000000c200c27308 */ /* 0x000f620000000800 */
[----:B-1----:R-:W-:Y:S01]  /*d710*/  F2FP.F16.F32.PACK_AB R25, R192, R189 ;  /* 0x000000bdc019723e */ /* 0x002fe200000000ff */
[----:B------:R-:W-:Y:S01]  /*d720*/  FADD.FTZ R189, R189, R0 ;  /* 0x00000000bdbd7221 */ /* 0x000fe20000010000 */
[----:B------:R-:W-:Y:S02]  /*d730*/  FADD.FTZ R57, R54, R57 ;  /* 0x0000003936397221 */ /* 0x000fe40000010000 */
[C---:B------:R-:W-:Y:S01]  /*d740*/  HMMA.16816.F32 R92, R40.reuse, R22, R92 ;  /* 0x00000016285c723c */ /* 0x040fe2000000185c */
[----:B------:R-:W-:Y:S02]  /*d750*/  FADD.FTZ R192, R192, R189 ;  /* 0x000000bdc0c07221 */ /* 0x000fe40000010000 */
[----:B------:R-:W-:Y:S03]  /*d760*/  MUFU.EX2 R193, R193 ;  /* 0x000000c100c17308 */ /* 0x000fe60000000800 */
[C---:B---3--:R-:W-:Y:S05]  /*d770*/  HMMA.16816.F32 R144, R40.reuse, R12, R144 ;  /* 0x0000000c2890723c */ /* 0x048fea0000001890 */
[----:B------:R-:W-:Y:S01]  /*d780*/  MUFU.EX2 R212, R212 ;  /* 0x000000d400d47308 */ /* 0x000fe20000000800 */
[----:B-----5:R-:W-:Y:S01]  /*d790*/  F2FP.F16.F32.PACK_AB R27, R194, R191 ;  /* 0x000000bfc21b723e */ /* 0x020fe200000000ff */
[----:B------:R-:W-:Y:S01]  /*d7a0*/  HMMA.16816.F32 R104, R40, R14, R104 ;  /* 0x0000000e2868723c */ /* 0x000fe20000001868 */
[----:B------:R-:W-:-:S04]  /*d7b0*/  FADD.FTZ R191, R191, R192 ;  /* 0x000000c0bfbf7221 */ /* 0x000fc80000010000 */
[----:B------:R-:W-:Y:S01]  /*d7c0*/  FADD.FTZ R194, R194, R191 ;  /* 0x000000bfc2c27221 */ /* 0x000fe20000010000 */
[C---:B----4-:R-:W-:Y:S01]  /*d7d0*/  HMMA.16816.F32 R112, R40.reuse, R8, R112 ;  /* 0x000000082870723c */ /* 0x050fe20000001870 */
[----:B------:R-:W-:Y:S05]  /*d7e0*/  MUFU.EX2 R199, R199 ;  /* 0x000000c700c77308 */ /* 0x000fea0000000800 */
[C---:B------:R-:W-:Y:S03]  /*d7f0*/  HMMA.16816.F32 R116, R40.reuse, R10, R116 ;  /* 0x0000000a2874723c */ /* 0x040fe60000001874 */
[----:B------:R-:W1:Y:S03]  /*d800*/  MUFU.EX2 R202, R202 ;  /* 0x000000ca00ca7308 */ /* 0x000e660000000800 */
[C---:B--2---:R-:W-:Y:S05]  /*d810*/  HMMA.16816.F32 R124, R40.reuse, R4, R124 ;  /* 0x00000004287c723c */ /* 0x044fea000000187c */
[----:B------:R-:W-:Y:S01]  /*d820*/  MUFU.EX2 R200, R200 ;  /* 0x000000c800c87308 */ /* 0x000fe20000000800 */
[----:B------:R-:W-:Y:S06]  /*d830*/  HMMA.16816.F32 R132, R40, R6, R132 ;  /* 0x000000062884723c */ /* 0x000fec0000001884 */
[C---:B------:R-:W-:Y:S01]  /*d840*/  HMMA.16816.F32 R84, R24.reuse, R20, R84 ;  /* 0x000000141854723c */ /* 0x040fe20000001854 */
[----:B------:R-:W2:Y:S05]  /*d850*/  MUFU.EX2 R203, R203 ;  /* 0x000000cb00cb7308 */ /* 0x000eaa0000000800 */
[C---:B------:R-:W-:Y:S01]  /*d860*/  HMMA.16816.F32 R96, R24.reuse, R22, R96 ;  /* 0x000000161860723c */ /* 0x040fe20000001860 */
[----:B------:R-:W3:Y:S02]  /*d870*/  LDSM.16.MT88.4 R20, [R221+0x9800] ;  /* 0x00980000dd14783b */ /* 0x000ee40000004200 */
[----:B------:R-:W-:Y:S03]  /*d880*/  MUFU.EX2 R201, R201 ;  /* 0x000000c900c97308 */ /* 0x000fe60000000800 */
[C---:B------:R-:W-:Y:S05]  /*d890*/  HMMA.16816.F32 R100, R24.reuse, R12, R100 ;  /* 0x0000000c1864723c */ /* 0x040fea0000001864 */
[----:B------:R-:W-:Y:S01]  /*d8a0*/  MUFU.EX2 R214, R214 ;  /* 0x000000d600d67308 */ /* 0x000fe20000000800 */
        /* <DEDUP_REMOVED lines=22> */
[--C-:B------:R-:W-:Y:S01]  /*da10*/  FFMA.FTZ R43, R206, UR19, -R181.reuse ;  /* 0x00000013ce2b7c23 */ /* 0x100fe200080108b5 */
[--C-:B------:R-:W-:Y:S01]  /*da20*/  FFMA.FTZ R208, R209, UR19, -R174.reuse ;  /* 0x00000013d1d07c23 */ /* 0x100fe200080108ae */
[C---:B------:R-:W-:Y:S01]  /*da30*/  HMMA.16816.F32 R80, R24.reuse, R30, R80 ;  /* 0x0000001e1850723c */ /* 0x040fe20000001850 */
[----:B------:R-:W-:Y:S01]  /*da40*/  FFMA.FTZ R210, R195, UR19, -R174 ;  /* 0x00000013c3d27c23 */ /* 0x000fe200080108ae */
[----:B------:R-:W-:Y:S01]  /*da50*/  FFMA.FTZ R40, R213, UR19, -R186 ;  /* 0x00000013d5287c23 */ /* 0x000fe200080108ba */
[--C-:B------:R-:W-:Y:S01]  /*da60*/  FFMA.FTZ R206, R218, UR19, -R181.reuse ;  /* 0x00000013dace7c23 */ /* 0x100fe200080108b5 */
[----:B------:R-:W-:Y:S01]  /*da70*/  FFMA.FTZ R209, R211, UR19, -R174 ;  /* 0x00000013d3d17c23 */ /* 0x000fe200080108ae */
[----:B------:R-:W-:Y:S01]  /*da80*/  FFMA.FTZ R195, R205, UR19, -R186 ;  /* 0x00000013cdc37c23 */ /* 0x000fe200080108ba */
[----:B------:R-:W5:Y:S01]  /*da90*/  LDSM.16.MT88.4 R28, [R171+0xb800] ;  /* 0x00b80000ab1c783b */ /* 0x000f620000004200 */
[C---:B------:R-:W-:Y:S01]  /*daa0*/  HMMA.16816.F32 R160, R24.reuse, R32, R160 ;  /* 0x0000002018a0723c */ /* 0x040fe200000018a0 */
[----:B------:R-:W-:Y:S01]  /*dab0*/  MUFU.EX2 R40, R40 ;  /* 0x0000002800287308 */ /* 0x000fe20000000800 */
[--C-:B------:R-:W-:Y:S01]  /*dac0*/  FFMA.FTZ R205, R182, UR19, -R181.reuse ;  /* 0x00000013b6cd7c23 */ /* 0x100fe200080108b5 */
[----:B------:R-:W-:Y:S01]  /*dad0*/  FFMA.FTZ R181, R178, UR19, -R181 ;  /* 0x00000013b2b57c23 */ /* 0x000fe200080108b5 */
[--C-:B------:R-:W-:Y:S01]  /*dae0*/  FFMA.FTZ R178, R179, UR19, -R174.reuse ;  /* 0x00000013b3b27c23 */ /* 0x100fe200080108ae */
[----:B------:R-:W-:Y:S01]  /*daf0*/  FFMA.FTZ R174, R173, UR19, -R174 ;  /* 0x00000013adae7c23 */ /* 0x000fe200080108ae */
[----:B------:R-:W-:Y:S01]  /*db00*/  HMMA.16816.F32 R148, R24, R34, R148 ;  /* 0x000000221894723c */ /* 0x000fe20000001894 */
[----:B-1----:R-:W-:Y:S01]  /*db10*/  F2FP.F16.F32.PACK_AB R33, R202, R199 ;  /* 0x000000c7ca21723e */ /* 0x002fe200000000ff */
[----:B------:R-:W1:Y:S01]  /*db20*/  LDSM.16.MT88.4 R24, [R221+0x9c00] ;  /* 0x009c0000dd18783b */ /* 0x000e620000004200 */
[----:B------:R-:W3:Y:S01]  /*db30*/  MUFU.EX2 R41, R41 ;  /* 0x0000002900297308 */ /* 0x000ee20000000800 */
[--C-:B------:R-:W-:Y:S01]  /*db40*/  FFMA.FTZ R186, R196, UR19, -R67.reuse ;  /* 0x00000013c4ba7c23 */ /* 0x100fe20008010843 */
[----:B------:R-:W-:Y:S01]  /*db50*/  FFMA.FTZ R173, R46, UR19, -R67 ;  /* 0x000000132ead7c23 */ /* 0x000fe20008010843 */
[----:B------:R-:W-:Y:S01]  /*db60*/  FADD.FTZ R199, R199, R194 ;  /* 0x000000c2c7c77221 */ /* 0x000fe20000010000 */
[----:B--2---:R-:W-:-:S03]  /*db70*/  F2FP.F16.F32.PACK_AB R35, R203, R200 ;  /* 0x000000c8cb23723e */ /* 0x004fc600000000ff */
[----:B------:R-:W-:Y:S01]  /*db80*/  FADD.FTZ R199, R202, R199 ;  /* 0x000000c7cac77221 */ /* 0x000fe20000010000 */
[----:B------:R-:W-:Y:S03]  /*db90*/  MUFU.EX2 R42, R42 ;  /* 0x0000002a002a7308 */ /* 0x000fe60000000800 */
[----:B------:R-:W-:-:S04]  /*dba0*/  FADD.FTZ R200, R200, R199 ;  /* 0x000000c7c8c87221 */ /* 0x000fc80000010000 */
[----:B------:R-:W-:Y:S01]  /*dbb0*/  FADD.FTZ R203, R203, R200 ;  /* 0x000000c8cbcb7221 */ /* 0x000fe20000010000 */
[----:B------:R-:W2:Y:S01]  /*dbc0*/  MUFU.EX2 R43, R43 ;  /* 0x0000002b002b7308 */ /* 0x000ea20000000800 */
[----:B---3--:R-:W-:Y:S01]  /*dbd0*/  F2FP.F16.F32.PACK_AB R32, R41, R40 ;  /* 0x000000282920723e */ /* 0x008fe200000000ff */
[----:B------:R-:W-:-:S04]  /*dbe0*/  FADD.FTZ R40, R40, R57 ;  /* 0x0000003928287221 */ /* 0x000fc80000010000 */
[----:B------:R-:W-:Y:S02]  /*dbf0*/  FADD.FTZ R40, R41, R40 ;  /* 0x0000002829287221 */ /* 0x000fe40000010000 */
        /* <DEDUP_REMOVED lines=19> */
[----:B------:R-:W-:Y:S01]  /*dd30*/  HMMA.16816.F32 R156, R36, R20, R156 ;  /* 0x00000014249c723c */ /* 0x000fe2000000189c */
[----:B--2---:R-:W-:Y:S01]  /*dd40*/  F2FP.F16.F32.PACK_AB R34, R212, R195 ;  /* 0x000000c3d422723e */ /* 0x004fe200000000ff */
[----:B------:R-:W-:Y:S01]  /*dd50*/  MUFU.EX2 R205, R205 ;  /* 0x000000cd00cd7308 */ /* 0x000fe20000000800 */
[----:B------:R-:W-:-:S03]  /*dd60*/  FADD.FTZ R195, R195, R40 ;  /* 0x00000028c3c37221 */ /* 0x000fc60000010000 */
[----:B------:R-:W-:Y:S01]  /*dd70*/  HMMA.16816.F32 R152, R36, R22, R152 ;  /* 0x000000162498723c */ /* 0x000fe20000001898 */
[----:B------:R-:W-:-:S03]  /*dd80*/  FADD.FTZ R212, R212, R195 ;  /* 0x000000c3d4d47221 */ /* 0x000fc60000010000 */
[----:B------:R-:W-:Y:S02]  /*dd90*/  MUFU.EX2 R178, R178 ;  /* 0x000000b200b27308 */ /* 0x000fe40000000800 */
[C---:B------:R-:W-:Y:S06]  /*dda0*/  HMMA.16816.F32 R72, R36.reuse, R16, R72 ;  /* 0x000000102448723c */ /* 0x040fec0000001848 */
[C---:B------:R-:W-:Y:S01]  /*ddb0*/  HMMA.16816.F32 R76, R36.reuse, R18, R76 ;  /* 0x00000012244c723c */ /* 0x040fe2000000184c */
[----:B------:R-:W2:Y:S05]  /*ddc0*/  MUFU.EX2 R173, R173 ;  /* 0x000000ad00ad7308 */ /* 0x000eaa0000000800 */
[C---:B----4-:R-:W-:Y:S03]  /*ddd0*/  HMMA.16816.F32 R88, R36.reuse, R12, R88 ;  /* 0x0000000c2458723c */ /* 0x050fe60000001858 */
[----:B------:R-:W3:Y:S03]  /*dde0*/  MUFU.EX2 R181, R181 ;  /* 0x000000b500b57308 */ /* 0x000ee60000000800 */
[C---:B------:R-:W-:Y:S05]  /*ddf0*/  HMMA.16816.F32 R92, R36.reuse, R14, R92 ;  /* 0x0000000e245c723c */ /* 0x040fea000000185c */
[----:B------:R-:W4:Y:S01]  /*de00*/  MUFU.EX2 R174, R174 ;  /* 0x000000ae00ae7308 */ /* 0x000f220000000800 */
[C---:B-----5:R-:W-:Y:S06]  /*de10*/  HMMA.16816.F32 R144, R36.reuse, R8, R144 ;  /* 0x000000082490723c */ /* 0x060fec0000001890 */
[C---:B------:R-:W-:Y:S01]  /*de20*/  HMMA.16816.F32 R104, R36.reuse, R10, R104 ;  /* 0x0000000a2468723c */ /* 0x040fe20000001868 */
[----:B------:R-:W-:Y:S05]  /*de30*/  MUFU.EX2 R45, R45 ;  /* 0x0000002d002d7308 */ /* 0x000fea0000000800 */
[C---:B------:R-:W-:Y:S06]  /*de40*/  HMMA.16816.F32 R112, R36.reuse, R4, R112 ;  /* 0x000000042470723c */ /* 0x040fec0000001870 */
[----:B------:R-:W-:Y:S06]  /*de50*/  HMMA.16816.F32 R116, R36, R6, R116 ;  /* 0x000000062474723c */ /* 0x000fec0000001874 */
        /* <DEDUP_REMOVED lines=71> */
.L_x_142:
[----:B------:R-:W-:-:S12]  /*e2d0*/  UIADD3 UR20, UR21, -0x1, URZ ;  /* 0xffffffff15147890 */ /* 0x000fd8000fffe03f */
.L_x_149:
        /* <DEDUP_REMOVED lines=23> */
.L_x_153:
        /* <DEDUP_REMOVED lines=33> */
[----:B-1----:R-:W-:Y:S01]  /*e660*/  @!P3 LEA R172, P1, R180, R172, 0x1 ;  /* 0x000000acb4acb211 */ /* 0x002fe200078208ff */
        /* <DEDUP_REMOVED lines=31> */
.L_x_151:
[----:B------:R-:W-:Y:S01]  /*e860*/  ISETP.GE.AND P3, PT, R237, UR8, PT ;  /* 0x00000008ed007c0c */ /* 0x000fe2000bf66270 */
[----:B------:R-:W-:Y:S04]  /*e870*/  DEPBAR.LE SB0, 0x0 ;  /* 0x000080000000791a */ /* 0x000fe80000000000 */
[----:B------:R-:W-:Y:S01]  /*e880*/  BAR.SYNC.DEFER_BLOCKING 0x0 ;  /* 0x0000000000007b1d */ /* 0x000fe20000010000 */
[----:B------:R-:W-:Y:S01]  /*e890*/  ISETP.GE.AND P2, PT, R236, UR8, PT ;  /* 0x00000008ec007c0c */ /* 0x000fe2000bf46270 */
[----:B------:R-:W-:Y:S01]  /*e8a0*/  USHF.R.S32.HI UR10, URZ, 0x1f, UR20 ;  /* 0x0000001f3f0a7899 */ /* 0x000fe20008011414 */
[----:B------:R-:W-:Y:S01]  /*e8b0*/  IMAD.U32 R165, RZ, RZ, UR20 ;  /* 0x00000014ffa57e24 */ /* 0x000fe2000f8e00ff */
[----:B------:R-:W-:Y:S01]  /*e8c0*/  UIMAD UR9, UR12, UR20, URZ ;  /* 0x000000140c0972a4 */ /* 0x000fe2000f8e023f */
[----:B------:R-:W-:Y:S02]  /*e8d0*/  IMAD.U32 R168, RZ, RZ, UR20 ;  /* 0x00000014ffa87e24 */ /* 0x000fe4000f8e00ff */
[----:B------:R-:W-:Y:S01]  /*e8e0*/  IMAD.WIDE.U32 R164, R165, UR13, R242 ;  /* 0x0000000da5a47c25 */ /* 0x000fe2000f8e00f2 */
[----:B------:R-:W-:Y:S03]  /*e8f0*/  UIMAD UR9, UR10, UR13, UR9 ;  /* 0x0000000d0a0972a4 */ /* 0x000fe6000f8e0209 */
[----:B------:R-:W-:Y:S01]  /*e900*/  IMAD R168, R168, 0x40, R235 ;  /* 0x00000040a8a87824 */ /* 0x000fe200078e02eb */
[C---:B-1----:R-:W-:Y:S02]  /*e910*/  @!P4 LEA R166, P0, R164.reuse, R228, 0x1 ;  /* 0x000000e4a4a6c211 */ /* 0x042fe400078008ff */
[----:B------:R-:W-:Y:S01]  /*e920*/  VIADD R66, R165, UR9 ;  /* 0x00000009a5427c36 */ /* 0x000fe20008000000 */
[----:B------:R-:W-:Y:S01]  /*e930*/  IADD3 R64, P5, R164, UR24, RZ ;  /* 0x00000018a4407c10 */ /* 0x000fe2000ffbe0ff */
[----:B------:R-:W-:Y:S03]  /*e940*/  VIADD R170, R168, 0x1 ;  /* 0x00000001a8aa7836 */ /* 0x000fe60000000000 */
[C-C-:B------:R-:W-:Y:S02]  /*e950*/  @!P4 LEA.HI.X R167, R164.reuse, R229, R66.reuse, 0x1, P0 ;  /* 0x000000e5a4a7c211 */ /* 0x140fe400000f0c42 */
[----:B------:R-:W-:Y:S01]  /*e960*/  I2FP.F32.S32 R170, R170 ;  /* 0x000000aa00aa7245 */ /* 0x000fe20000201400 */
        /* <DEDUP_REMOVED lines=8> */
[----:B------:R-:W-:Y:S06]  /*e9f0*/  @!P4 LDGSTS.E.BYPASS.LTC128B.128 [R225+0x9000], desc[UR22][R166.64] ;  /* 0x09000000a6e1cfae */ /* 0x000fec000b901d56 */
[----:B------:R-:W-:Y:S01]  /*ea00*/  @P3 STS.128 [R225+0xa000], RZ ;  /* 0x00a000ffe1003388 */ /* 0x000fe20000000c00 */
[----:B------:R-:W4:Y:S08]  /*ea10*/  @!P3 LDC.64 R58, c[0x0][0x220] ;  /* 0x00008800ff3abb82 */ /* 0x000f300000000a00 */
[----:B------:R-:W5:Y:S01]  /*ea20*/  @!P2 LDC.64 R56, c[0x0][0x220] ;  /* 0x00008800ff38ab82 */ /* 0x000f620000000a00 */
        /* <DEDUP_REMOVED lines=15> */
[C---:B----4-:R-:W-:Y:S02]  /*eb20*/  @!P3 LEA R58, P1, R64.reuse, R58, 0x1 ;  /* 0x0000003a403ab211 */ /* 0x050fe400078208ff */
[C-C-:B------:R-:W-:Y:S03]  /*eb30*/  @!P4 LEA.HI.X R165, R64.reuse, R227, R66.reuse, 0x1, P5 ;  /* 0x000000e340a5c211 */ /* 0x140fe600028f0c42 */
[----:B------:R-:W-:Y:S01]  /*eb40*/  @P4 STS.128 [R225+0x9800], RZ ;  /* 0x009800ffe1004388 */ /* 0x000fe20000000c00 */
[C-C-:B------:R-:W-:Y:S02]  /*eb50*/  @!P3 LEA.HI.X R59, R64.reuse, R59, R66.reuse, 0x1, P1 ;  /* 0x0000003b403bb211 */ /* 0x140fe400008f0c42 */
[C---:B-----5:R-:W-:Y:S03]  /*eb60*/  @!P2 LEA R56, P0, R64.reuse, R56, 0x1 ;  /* 0x000000384038a211 */ /* 0x060fe600078008ff */
[----:B------:R-:W-:Y:S01]  /*eb70*/  @!PT LDS RZ, [RZ] ;  /* 0x00000000fffff984 */ /* 0x000fe20000000800 */
[----:B------:R-:W-:Y:S01]  /*eb80*/  @!PT LDS RZ, [RZ] ;  /* 0x00000000fffff984 */ /* 0x000fe20000000800 */
[----:B------:R-:W-:Y:S01]  /*eb90*/  @!PT LDS RZ, [RZ] ;  /* 0x00000000fffff984 */ /* 0x000fe20000000800 */
[----:B------:R1:W-:Y:S01]  /*eba0*/  @!P4 LDGSTS.E.BYPASS.LTC128B.128 [R225+0x9800], desc[UR22][R164.64] ;  /* 0x09800000a4e1cfae */ /* 0x0003e2000b901d56 */
        /* <DEDUP_REMOVED lines=13> */
[----:B------:R-:W3:Y:S06]  /*ec80*/  LDSM.16.M88.4 R176, [R223+0x6000] ;  /* 0x00600000dfb0783b */ /* 0x000eec0000000200 */
[----:B------:R-:W4:Y:S06]  /*ec90*/  LDSM.16.M88.4 R180, [R224+0x1000] ;  /* 0x00100000e0b4783b */ /* 0x000f2c0000000200 */
[----:B------:R-:W5:Y:S06]  /*eca0*/  LDSM.16.M88.4 R184, [R223+0x6400] ;  /* 0x00640000dfb8783b */ /* 0x000f6c0000000200 */
[----:B------:R-:W0:Y:S06]  /*ecb0*/  LDGDEPBAR ;  /* 0x00000000000079af */ /* 0x000e2c0000000000 */
[----:B------:R-:W2:Y:S06]  /*ecc0*/  LDSM.16.M88.4 R188, [R223+0x6800] ;  /* 0x00680000dfbc783b */ /* 0x000eac0000000200 */
[----:B------:R-:W2:Y:S06]  /*ecd0*/  LDSM.16.M88.4 R192, [R223+0x6c00] ;  /* 0x006c0000dfc0783b */ /* 0x000eac0000000200 */
[----:B------:R-:W-:Y:S01]  /*ece0*/  LDSM.16.M88.4 R196, [R222] ;  /* 0x00000000dec4783b */ /* 0x000fe20000000200 */
[-C--:B---3--:R-:W-:Y:S05]  /*ecf0*/  HMMA.16816.F32 R4, R172, R176.reuse, RZ ;  /* 0x000000b0ac04723c */ /* 0x088fea00000018ff */
[----:B------:R-:W3:Y:S01]  /*ed00*/  LDSM.16.M88.4 R200, [R220+0x6000] ;  /* 0x00600000dcc8783b */ /* 0x000ee20000000200 */
[C---:B----4-:R-:W-:Y:S05]  /*ed10*/  HMMA.16816.F32 R8, R180.reuse, R176, RZ ;  /* 0x000000b0b408723c */ /* 0x050fea00000018ff */
[----:B------:R-:W4:Y:S01]  /*ed20*/  LDSM.16.M88.4 R204, [R222+0x1000] ;  /* 0x00100000decc783b */ /* 0x000f220000000200 */
[-C--:B------:R-:W-:Y:S05]  /*ed30*/  HMMA.16816.F32 R12, R180, R178.reuse, RZ ;  /* 0x000000b2b40c723c */ /* 0x080fea00000018ff */
[----:B------:R-:W4:Y:S01]  /*ed40*/  LDSM.16.M88.4 R208, [R220+0x6400] ;  /* 0x00640000dcd0783b */ /* 0x000f220000000200 */
[C---:B------:R-:W-:Y:S05]  /*ed50*/  HMMA.16816.F32 R16, R172.reuse, R178, RZ ;  /* 0x000000b2ac10723c */ /* 0x040fea00000018ff */
[----:B------:R-:W4:Y:S01]  /*ed60*/  LDSM.16.M88.4 R176, [R220+0x6800] ;  /* 0x00680000dcb0783b */ /* 0x000f220000000200 */
[-C--:B-----5:R-:W-:Y:S05]  /*ed70*/  HMMA.16816.F32 R20, R172, R184.reuse, RZ ;  /* 0x000000b8ac14723c */ /* 0x0a0fea00000018ff */
[----:B------:R-:W-:Y:S01]  /*ed80*/  LDSM.16.M88.4 R212, [R223+0x7000] ;  /* 0x00700000dfd4783b */ /* 0x000fe20000000200 */
[C---:B------:R-:W-:Y:S05]  /*ed90*/  HMMA.16816.F32 R24, R180.reuse, R184, RZ ;  /* 0x000000b8b418723c */ /* 0x040fea00000018ff */
[----:B-1----:R-:W-:Y:S01]  /*eda0*/  LDSM.16.M88.4 R164, [R224+0x3000] ;  /* 0x00300000e0a4783b */ /* 0x002fe20000000200 */
[-C--:B------:R-:W-:Y:S05]  /*edb0*/  HMMA.16816.F32 R28, R180, R186.reuse, RZ ;  /* 0x000000bab41c723c */ /* 0x080fea00000018ff */
[----:B------:R-:W-:Y:S01]  /*edc0*/  LDSM.16.M88.4 R216, [R222+0x3000] ;  /* 0x00300000ded8783b */ /* 0x000fe20000000200 */
[C---:B------:R-:W-:Y:S05]  /*edd0*/  HMMA.16816.F32 R32, R172.reuse, R186, RZ ;  /* 0x000000baac20723c */ /* 0x040fea00000018ff */
[----:B------:R-:W1:Y:S01]  /*ede0*/  LDSM.16.M88.4 R184, [R220+0x6c00] ;  /* 0x006c0000dcb8783b */ /* 0x000e620000000200 */
[-C--:B--2---:R-:W-:Y:S06]  /*edf0*/  HMMA.16816.F32 R36, R172, R188.reuse, RZ ;  /* 0x000000bcac24723c */ /* 0x084fec00000018ff */
[C---:B------:R-:W-:Y:S06]  /*ee00*/  HMMA.16816.F32 R40, R180.reuse, R188, RZ ;  /* 0x000000bcb428723c */ /* 0x040fec00000018ff */
[-C--:B------:R-:W-:Y:S06]  /*ee10*/  HMMA.16816.F32 R44, R180, R190.reuse, RZ ;  /* 0x000000beb42c723c */ /* 0x080fec00000018ff */
[C---:B------:R-:W-:Y:S01]  /*ee20*/  HMMA.16816.F32 R48, R172.reuse, R190, RZ ;  /* 0x000000beac30723c */ /* 0x040fe200000018ff */
[----:B------:R-:W2:Y:S05]  /*ee30*/  LDSM.16.M88.4 R188, [R224+0x2000] ;  /* 0x00200000e0bc783b */ /* 0x000eaa0000000200 */
[-C--:B------:R-:W-:Y:S06]  /*ee40*/  HMMA.16816.F32 R52, R172, R192.reuse, RZ ;  /* 0x000000c0ac34723c */ /* 0x080fec00000018ff */
[C---:B------:R-:W-:Y:S06]  /*ee50*/  HMMA.16816.F32 R56, R180.reuse, R192, RZ ;  /* 0x000000c0b438723c */ /* 0x040fec00000018ff */
[-C--:B------:R-:W-:Y:S01]  /*ee60*/  HMMA.16816.F32 R60, R180, R194.reuse, RZ ;  /* 0x000000c2b43c723c */ /* 0x080fe200000018ff */
[----:B------:R-:W-:Y:S05]  /*ee70*/  LDSM.16.M88.4 R180, [R223+0x7800] ;  /* 0x00780000dfb4783b */ /* 0x000fea0000000200 */
[----:B------:R-:W-:Y:S01]  /*ee80*/  HMMA.16816.F32 R64, R172, R194, RZ ;  /* 0x000000c2ac40723c */ /* 0x000fe200000018ff */
[----:B------:R-:W5:Y:S05]  /*ee90*/  LDSM.16.M88.4 R172, [R223+0x7400] ;  /* 0x00740000dfac783b */ /* 0x000f6a0000000200 */
[-C--:B---3--:R-:W-:Y:S01]  /*eea0*/  HMMA.16816.F32 R4, R196, R200.reuse, R4 ;  /* 0x000000c8c404723c */ /* 0x088fe20000001804 */
[----:B------:R-:W3:Y:S05]  /*eeb0*/  LDSM.16.M88.4 R192, [R223+0x7c00] ;  /* 0x007c0000dfc0783b */ /* 0x000eea0000000200 */
[C---:B----4-:R-:W-:Y:S06]  /*eec0*/  HMMA.16816.F32 R8, R204.reuse, R200, R8 ;  /* 0x000000c8cc08723c */ /* 0x050fec0000001808 */
[-C--:B------:R-:W-:Y:S06]  /*eed0*/  HMMA.16816.F32 R12, R204, R202.reuse, R12 ;  /* 0x000000cacc0c723c */ /* 0x080fec000000180c */
[C---:B------:R-:W-:Y:S01]  /*eee0*/  HMMA.16816.F32 R16, R196.reuse, R202, R16 ;  /* 0x000000cac410723c */ /* 0x040fe20000001810 */
[----:B------:R-:W-:Y:S05]  /*eef0*/  LDSM.16.M88.4 R200, [R222+0x2000] ;  /* 0x00200000dec8783b */ /* 0x000fea0000000200 */
[-C--:B------:R-:W-:Y:S06]  /*ef00*/  HMMA.16816.F32 R20, R196, R208.reuse, R20 ;  /* 0x000000d0c414723c */ /* 0x080fec0000001814 */
[C---:B------:R-:W-:Y:S06]  /*ef10*/  HMMA.16816.F32 R24, R204.reuse, R208, R24 ;  /* 0x000000d0cc18723c */ /* 0x040fec0000001818 */
[-C--:B------:R-:W-:Y:S06]  /*ef20*/  HMMA.16816.F32 R28, R204, R210.reuse, R28 ;  /* 0x000000d2cc1c723c */ /* 0x080fec000000181c */
[C---:B------:R-:W-:Y:S01]  /*ef30*/  HMMA.16816.F32 R32, R196.reuse, R210, R32 ;  /* 0x000000d2c420723c */ /* 0x040fe20000001820 */
[----:B------:R-:W4:Y:S05]  /*ef40*/  LDSM.16.M88.4 R208, [R220+0x7000] ;  /* 0x00700000dcd0783b */ /* 0x000f2a0000000200 */
[-C--:B------:R-:W-:Y:S06]  /*ef50*/  HMMA.16816.F32 R36, R196, R176.reuse, R36 ;  /* 0x000000b0c424723c */ /* 0x080fec0000001824 */
[C---:B------:R-:W-:Y:S06]  /*ef60*/  HMMA.16816.F32 R40, R204.reuse, R176, R40 ;  /* 0x000000b0cc28723c */ /* 0x040fec0000001828 */
[-C--:B------:R-:W-:Y:S06]  /*ef70*/  HMMA.16816.F32 R44, R204, R178.reuse, R44 ;  /* 0x000000b2cc2c723c */ /* 0x080fec000000182c */
[C---:B------:R-:W-:Y:S01]  /*ef80*/  HMMA.16816.F32 R48, R196.reuse, R178, R48 ;  /* 0x000000b2c430723c */ /* 0x040fe20000001830 */
[----:B------:R-:W4:Y:S05]  /*ef90*/  LDSM.16.M88.4 R176, [R220+0x7400] ;  /* 0x00740000dcb0783b */ /* 0x000f2a0000000200 */
[-C--:B-1----:R-:W-:Y:S06]  /*efa0*/  HMMA.16816.F32 R52, R196, R184.reuse, R52 ;  /* 0x000000b8c434723c */ /* 0x082fec0000001834 */
[C---:B------:R-:W-:Y:S06]  /*efb0*/  HMMA.16816.F32 R56, R204.reuse, R184, R56 ;  /* 0x000000b8cc38723c */ /* 0x040fec0000001838 */
[-C--:B------:R-:W-:Y:S01]  /*efc0*/  HMMA.16816.F32 R60, R204, R186.reuse, R60 ;  /* 0x000000bacc3c723c */ /* 0x080fe2000000183c */
[----:B------:R-:W-:Y:S05]  /*efd0*/  LDSM.16.M88.4 R204, [R222+0x4000] ;  /* 0x00400000decc783b */ /* 0x000fea0000000200 */
[----:B------:R-:W-:Y:S01]  /*efe0*/  HMMA.16816.F32 R64, R196, R186, R64 ;  /* 0x000000bac440723c */ /* 0x000fe20000001840 */
[----:B------:R-:W1:Y:S05]  /*eff0*/  LDSM.16.M88.4 R184, [R220+0x7800] ;  /* 0x00780000dcb8783b */ /* 0x000e6a0000000200 */
[-C--:B--2---:R-:W-:Y:S01]  /*f000*/  HMMA.16816.F32 R4, R188, R212.reuse, R4 ;  /* 0x000000d4bc04723c */ /* 0x084fe20000001804 */
[----:B------:R-:W-:Y:S05]  /*f010*/  LDSM.16.M88.4 R196, [R223+0x8c00] ;  /* 0x008c0000dfc4783b */ /* 0x000fea0000000200 */
        /* <DEDUP_REMOVED lines=16> */
[----:B------:R-:W2:Y:S05]  /*f120*/  LDSM.16.M88.4 R164, [R220+0x7c00] ;  /* 0x007c0000dca4783b */ /* 0x000eaa0000000200 */
[----:B------:R-:W-:Y:S01]  /*f130*/  HMMA.16816.F32 R64, R188, R194, R64 ;  /* 0x000000c2bc40723c */ /* 0x000fe20000001840 */
[----:B------:R-:W3:Y:S05]  /*f140*/  LDSM.16.M88.4 R188, [R224+0x5000] ;  /* 0x00500000e0bc783b */ /* 0x000eea0000000200 */
[-C--:B----4-:R-:W-:Y:S01]  /*f150*/  HMMA.16816.F32 R4, R200, R208.reuse, R4 ;  /* 0x000000d0c804723c */ /* 0x090fe20000001804 */
[----:B------:R-:W4:Y:S05]  /*f160*/  LDSM.16.M88.4 R192, [R223+0x8400] ;  /* 0x00840000dfc0783b */ /* 0x000f2a0000000200 */
        /* <DEDUP_REMOVED lines=8> */
[----:B------:R-:W5:Y:S05]  /*f1f0*/  LDSM.16.M88.4 R176, [R223+0x8800] ;  /* 0x00880000dfb0783b */ /* 0x000f6a0000000200 */
[-C--:B-1----:R-:W-:Y:S06]  /*f200*/  HMMA.16816.F32 R36, R200, R184.reuse, R36 ;  /* 0x000000b8c824723c */ /* 0x082fec0000001824 */
[C---:B------:R-:W-:Y:S06]  /*f210*/  HMMA.16816.F32 R40, R216.reuse, R184, R40 ;  /* 0x000000b8d828723c */ /* 0x040fec0000001828 */
[-C--:B------:R-:W-:Y:S06]  /*f220*/  HMMA.16816.F32 R44, R216, R186.reuse, R44 ;  /* 0x000000bad82c723c */ /* 0x080fec000000182c */
[C---:B------:R-:W-:Y:S01]  /*f230*/  HMMA.16816.F32 R48, R200.reuse, R186, R48 ;  /* 0x000000bac830723c */ /* 0x040fe20000001830 */
[----:B------:R-:W1:Y:S05]  /*f240*/  LDSM.16.M88.4 R184, [R222+0x5000] ;  /* 0x00500000deb8783b */ /* 0x000e6a0000000200 */
[-C--:B--2---:R-:W-:Y:S06]  /*f250*/  HMMA.16816.F32 R52, R200, R164.reuse, R52 ;  /* 0x000000a4c834723c */ /* 0x084fec0000001834 */
[C---:B------:R-:W-:Y:S06]  /*f260*/  HMMA.16816.F32 R56, R216.reuse, R164, R56 ;  /* 0x000000a4d838723c */ /* 0x040fec0000001838 */
[-C--:B------:R-:W-:Y:S06]  /*f270*/  HMMA.16816.F32 R60, R216, R166.reuse, R60 ;  /* 0x000000a6d83c723c */ /* 0x080fec000000183c */
[----:B------:R-:W-:Y:S01]  /*f280*/  HMMA.16816.F32 R64, R200, R166, R64 ;  /* 0x000000a6c840723c */ /* 0x000fe20000001840 */
[----:B------:R-:W2:Y:S04]  /*f290*/  LDSM.16.M88.4 R164, [R220+0x8400] ;  /* 0x00840000dca4783b */ /* 0x000ea80000000200 */
[----:B------:R-:W-:Y:S01]  /*f2a0*/  VIADD R216, R168, 0x8 ;  /* 0x00000008a8d87836 */ /* 0x000fe20000000000 */
[-C--:B------:R-:W-:Y:S05]  /*f2b0*/  HMMA.16816.F32 R4, R172, R180.reuse, R4 ;  /* 0x000000b4ac04723c */ /* 0x080fea0000001804 */
[----:B------:R-:W-:Y:S01]  /*f2c0*/  I2FP.F32.S32 R217, R168 ;  /* 0x000000a800d97245 */ /* 0x000fe20000201400 */
[C---:B---3--:R-:W-:Y:S06]  /*f2d0*/  HMMA.16816.F32 R8, R188.reuse, R180, R8 ;  /* 0x000000b4bc08723c */ /* 0x048fec0000001808 */
[-C--:B------:R-:W-:Y:S06]  /*f2e0*/  HMMA.16816.F32 R12, R188, R182.reuse, R12 ;  /* 0x000000b6bc0c723c */ /* 0x080fec000000180c */
[C---:B------:R-:W-:Y:S06]  /*f2f0*/  HMMA.16816.F32 R16, R172.reuse, R182, R16 ;  /* 0x000000b6ac10723c */ /* 0x040fec0000001810 */
[-C--:B----4-:R-:W-:Y:S06]  /*f300*/  HMMA.16816.F32 R20, R172, R192.reuse, R20 ;  /* 0x000000c0ac14723c */ /* 0x090fec0000001814 */
        /* <DEDUP_REMOVED lines=11> */
[----:B------:R-:W-:Y:S01]  /*f3c0*/  HMMA.16816.F32 R64, R172, R198, R64 ;  /* 0x000000c6ac40723c */ /* 0x000fe20000001840 */
[----:B------:R-:W3:Y:S01]  /*f3d0*/  LDSM.16.M88.4 R172, [R220+0x8800] ;  /* 0x00880000dcac783b */ /* 0x000ee20000000200 */
[----:B------:R-:W-:Y:S04]  /*f3e0*/  DEPBAR.LE SB0, 0x0 ;  /* 0x000080000000791a */ /* 0x000fe80000000000 */
[-C--:B------:R-:W-:Y:S01]  /*f3f0*/  HMMA.16816.F32 R4, R204, R208.reuse, R4 ;  /* 0x000000d0cc04723c */ /* 0x080fe20000001804 */
[----:B------:R-:W-:Y:S05]  /*f400*/  BAR.SYNC.DEFER_BLOCKING 0x0 ;  /* 0x0000000000007b1d */ /* 0x000fea0000010000 */
[C---:B-1----:R-:W-:Y:S06]  /*f410*/  HMMA.16816.F32 R8, R184.reuse, R208, R8 ;  /* 0x000000d0b808723c */ /* 0x042fec0000001808 */
[-C--:B------:R-:W-:Y:S06]  /*f420*/  HMMA.16816.F32 R12, R184, R210.reuse, R12 ;  /* 0x000000d2b80c723c */ /* 0x080fec000000180c */
[C---:B------:R-:W-:Y:S06]  /*f430*/  HMMA.16816.F32 R16, R204.reuse, R210, R16 ;  /* 0x000000d2cc10723c */ /* 0x040fec0000001810 */
[-C--:B--2---:R-:W-:Y:S05]  /*f440*/  HMMA.16816.F32 R20, R204, R164.reuse, R20 ;  /* 0x000000a4cc14723c */ /* 0x084fea0000001814 */
[C---:B------:R-:W-:Y:S01]  /*f450*/  FFMA.FTZ R5, R170.reuse, UR5, R5 ;  /* 0x00000005aa057c23 */ /* 0x040fe20008010005 */
[C---:B------:R-:W-:Y:S05]  /*f460*/  HMMA.16816.F32 R24, R184.reuse, R164, R24 ;  /* 0x000000a4b818723c */ /* 0x040fea0000001818 */
[----:B------:R-:W-:Y:S01]  /*f470*/  FFMA.FTZ R7, R170, UR5, R7 ;  /* 0x00000005aa077c23 */ /* 0x000fe20008010007 */
[-C--:B------:R-:W-:Y:S05]  /*f480*/  HMMA.16816.F32 R28, R184, R166.reuse, R28 ;  /* 0x000000a6b81c723c */ /* 0x080fea000000181c */
[----:B------:R-:W-:Y:S01]  /*f490*/  I2FP.F32.S32 R165, R216 ;  /* 0x000000d800a57245 */ /* 0x000fe20000201400 */
[C---:B------:R-:W-:Y:S05]  /*f4a0*/  HMMA.16816.F32 R32, R204.reuse, R166, R32 ;  /* 0x000000a6cc20723c */ /* 0x040fea0000001820 */
[C---:B------:R-:W-:Y:S01]  /*f4b0*/  VIADD R164, R168.reuse, 0x9 ;  /* 0x00000009a8a47836 */ /* 0x040fe20000000000 */
[-C--:B---3--:R-:W-:Y:S05]  /*f4c0*/  HMMA.16816.F32 R36, R204, R172.reuse, R36 ;  /* 0x000000accc24723c */ /* 0x088fea0000001824 */
[----:B------:R-:W-:Y:S01]  /*f4d0*/  VIADD R166, R168, 0x10 ;  /* 0x00000010a8a67836 */ /* 0x000fe20000000000 */
[C---:B------:R-:W-:Y:S05]  /*f4e0*/  HMMA.16816.F32 R40, R184.reuse, R172, R40 ;  /* 0x000000acb828723c */ /* 0x040fea0000001828 */
[C---:B------:R-:W-:Y:S01]  /*f4f0*/  FFMA.FTZ R11, R170.reuse, UR5, R11 ;  /* 0x00000005aa0b7c23 */ /* 0x040fe2000801000b */
[-C--:B------:R-:W-:Y:S05]  /*f500*/  HMMA.16816.F32 R44, R184, R174.reuse, R44 ;  /* 0x000000aeb82c723c */ /* 0x080fea000000182c */
[----:B------:R-:W-:Y:S01]  /*f510*/  FFMA.FTZ R9, R170, UR5, R9 ;  /* 0x00000005aa097c23 */ /* 0x000fe20008010009 */
[----:B------:R-:W-:Y:S01]  /*f520*/  I2FP.F32.S32 R170, R164 ;  /* 0x000000a400aa7245 */ /* 0x000fe20000201400 */
[C---:B------:R-:W-:Y:S04]  /*f530*/  HMMA.16816.F32 R48, R204.reuse, R174, R48 ;  /* 0x000000aecc30723c */ /* 0x040fe80000001830 */
[C---:B------:R-:W-:Y:S02]  /*f540*/  VIADD R164, R168.reuse, 0x11 ;  /* 0x00000011a8a47836 */ /* 0x040fe40000000000 */
[C---:B------:R-:W-:Y:S01]  /*f550*/  FFMA.FTZ R14, R165.reuse, UR5, R14 ;  /* 0x00000005a50e7c23 */ /* 0x040fe2000801000e */
[-C--:B------:R-:W-:Y:S04]  /*f560*/  HMMA.16816.F32 R52, R204, R176.reuse, R52 ;  /* 0x000000b0cc34723c */ /* 0x080fe80000001834 */
[----:B------:R-:W-:Y:S01]  /*f570*/  I2FP.F32.S32 R164, R164 ;  /* 0x000000a400a47245 */ /* 0x000fe20000201400 */
[C---:B------:R-:W-:Y:S01]  /*f580*/  FFMA.FTZ R12, R165.reuse, UR5, R12 ;  /* 0x00000005a50c7c23 */ /* 0x040fe2000801000c */
[C---:B------:R-:W-:Y:S01]  /*f590*/  FFMA.FTZ R16, R165.reuse, UR5, R16 ;  /* 0x00000005a5107c23 */ /* 0x040fe20008010010 */
[----:B------:R-:W-:Y:S01]  /*f5a0*/  FFMA.FTZ R18, R165, UR5, R18 ;  /* 0x00000005a5127c23 */ /* 0x000fe20008010012 */
[C---:B------:R-:W-:Y:S04]  /*f5b0*/  HMMA.16816.F32 R56, R184.reuse, R176, R56 ;  /* 0x000000b0b838723c */ /* 0x040fe80000001838 */
[----:B------:R-:W-:Y:S01]  /*f5c0*/  I2FP.F32.S32 R165, R166 ;  /* 0x000000a600a57245 */ /* 0x000fe20000201400 */
[C---:B------:R-:W-:Y:S01]  /*f5d0*/  VIADD R167, R168.reuse, 0x18 ;  /* 0x00000018a8a77836 */ /* 0x040fe20000000000 */
[-C--:B------:R-:W-:Y:S05]  /*f5e0*/  HMMA.16816.F32 R60, R184, R178.reuse, R60 ;  /* 0x000000b2b83c723c */ /* 0x080fea000000183c */
[C---:B------:R-:W-:Y:S01]  /*f5f0*/  FFMA.FTZ R20, R165.reuse, UR5, R20 ;  /* 0x00000005a5147c23 */ /* 0x040fe20008010014 */
[C---:B------:R-:W-:Y:S01]  /*f600*/  FFMA.FTZ R22, R165.reuse, UR5, R22 ;  /* 0x00000005a5167c23 */ /* 0x040fe20008010016 */
[C---:B------:R-:W-:Y:S01]  /*f610*/  FFMA.FTZ R26, R165.reuse, UR5, R26 ;  /* 0x00000005a51a7c23 */ /* 0x040fe2000801001a */
[----:B------:R-:W-:Y:S01]  /*f620*/  FFMA.FTZ R24, R165, UR5, R24 ;  /* 0x00000005a5187c23 */ /* 0x000fe20008010018 */
[----:B------:R-:W-:Y:S04]  /*f630*/  HMMA.16816.F32 R64, R204, R178, R64 ;  /* 0x000000b2cc40723c */ /* 0x000fe80000001840 */
[----:B------:R-:W-:Y:S01]  /*f640*/  I2FP.F32.S32 R165, R167 ;  /* 0x000000a700a57245 */ /* 0x000fe20000201400 */
[----:B------:R-:W-:Y:S02]  /*f650*/  VIADD R166, R168, 0x19 ;  /* 0x00000019a8a67836 */ /* 0x000fe40000000000 */
[----:B------:R-:W-:Y:S01]  /*f660*/  FFMA.FTZ R21, R164, UR5, R21 ;  /* 0x00000005a4157c23 */ /* 0x000fe20008010015 */
[----:B------:R-:W-:Y:S03]  /*f670*/  VIADD R167, R168, 0x20 ;  /* 0x00000020a8a77836 */ /* 0x000fe60000000000 */
[C---:B------:R-:W-:Y:S01]  /*f680*/  FFMA.FTZ R23, R164.reuse, UR5, R23 ;  /* 0x00000005a4177c23 */ /* 0x040fe20008010017 */
[----:B------:R-:W-:Y:S01]  /*f690*/  I2FP.F32.S32 R166, R166 ;  /* 0x000000a600a67245 */ /* 0x000fe20000201400 */
[C---:B------:R-:W-:Y:S01]  /*f6a0*/  FFMA.FTZ R27, R164.reuse, UR5, R27 ;  /* 0x00000005a41b7c23 */ /* 0x040fe2000801001b */
[----:B------:R-:W-:Y:S01]  /*f6b0*/  FFMA.FTZ R25, R164, UR5, R25 ;  /* 0x00000005a4197c23 */ /* 0x000fe20008010019 */
[C---:B------:R-:W-:Y:S02]  /*f6c0*/  VIADD R164, R168.reuse, 0x21 ;  /* 0x00000021a8a47836 */ /* 0x040fe40000000000 */
[C---:B------:R-:W-:Y:S01]  /*f6d0*/  FFMA.FTZ R30, R165.reuse, UR5, R30 ;  /* 0x00000005a51e7c23 */ /* 0x040fe2000801001e */
[C---:B------:R-:W-:Y:S01]  /*f6e0*/  FFMA.FTZ R28, R165.reuse, UR5, R28 ;  /* 0x00000005a51c7c23 */ /* 0x040fe2000801001c */
[C---:B------:R-:W-:Y:S01]  /*f6f0*/  FFMA.FTZ R32, R165.reuse, UR5, R32 ;  /* 0x00000005a5207c23 */ /* 0x040fe20008010020 */
[----:B------:R-:W-:Y:S01]  /*f700*/  FFMA.FTZ R34, R165, UR5, R34 ;  /* 0x00000005a5227c23 */ /* 0x000fe20008010022 */
[----:B------:R-:W-:Y:S01]  /*f710*/  I2FP.F32.S32 R165, R167 ;  /* 0x000000a700a57245 */ /* 0x000fe20000201400 */
[----:B------:R-:W-:Y:S01]  /*f720*/  VIADD R167, R168, 0x28 ;  /* 0x00000028a8a77836 */ /* 0x000fe20000000000 */
[----:B------:R-:W-:Y:S01]  /*f730*/  I2FP.F32.S32 R164, R164 ;  /* 0x000000a400a47245 */ /* 0x000fe20000201400 */
[C---:B------:R-:W-:Y:S01]  /*f740*/  FFMA.FTZ R31, R166.reuse, UR5, R31 ;  /* 0x00000005a61f7c23 */ /* 0x040fe2000801001f */
[C---:B------:R-:W-:Y:S01]  /*f750*/  FFMA.FTZ R29, R166.reuse, UR5, R29 ;  /* 0x00000005a61d7c23 */ /* 0x040fe2000801001d */
[C---:B------:R-:W-:Y:S01]  /*f760*/  FFMA.FTZ R33, R166.reuse, UR5, R33 ;  /* 0x00000005a6217c23 */ /* 0x040fe20008010021 */
[----:B------:R-:W-:Y:S01]  /*f770*/  FFMA.FTZ R35, R166, UR5, R35 ;  /* 0x00000005a6237c23 */ /* 0x000fe20008010023 */
[C---:B------:R-:W-:Y:S01]  /*f780*/  FFMA.FTZ R36, R165.reuse, UR5, R36 ;  /* 0x00000005a5247c23 */ /* 0x040fe20008010024 */
[C---:B------:R-:W-:Y:S01]  /*f790*/  FFMA.FTZ R38, R165.reuse, UR5, R38 ;  /* 0x00000005a5267c23 */ /* 0x040fe20008010026 */
[C---:B------:R-:W-:Y:S01]  /*f7a0*/  FFMA.FTZ R42, R165.reuse, UR5, R42 ;  /* 0x00000005a52a7c23 */ /* 0x040fe2000801002a */
[----:B------:R-:W-:Y:S01]  /*f7b0*/  FFMA.FTZ R40, R165, UR5, R40 ;  /* 0x00000005a5287c23 */ /* 0x000fe20008010028 */
[----:B------:R-:W-:Y:S01]  /*f7c0*/  I2FP.F32.S32 R165, R167 ;  /* 0x000000a700a57245 */ /* 0x000fe20000201400 */
[----:B------:R-:W-:Y:S02]  /*f7d0*/  VIADD R166, R168, 0x29 ;  /* 0x00000029a8a67836 */ /* 0x000fe40000000000 */
[C---:B------:R-:W-:Y:S01]  /*f7e0*/  FFMA.FTZ R37, R164.reuse, UR5, R37 ;  /* 0x00000005a4257c23 */ /* 0x040fe20008010025 */
[C---:B------:R-:W-:Y:S01]  /*f7f0*/  FFMA.FTZ R39, R164.reuse, UR5, R39 ;  /* 0x00000005a4277c23 */ /* 0x040fe20008010027 */
[C---:B------:R-:W-:Y:S01]  /*f800*/  FFMA.FTZ R43, R164.reuse, UR5, R43 ;  /* 0x00000005a42b7c23 */ /* 0x040fe2000801002b */
[----:B------:R-:W-:Y:S01]  /*f810*/  FFMA.FTZ R41, R164, UR5, R41 ;  /* 0x00000005a4297c23 */ /* 0x000fe20008010029 */
[----:B------:R-:W-:Y:S01]  /*f820*/  I2FP.F32.S32 R166, R166 ;  /* 0x000000a600a67245 */ /* 0x000fe20000201400 */
[C---:B------:R-:W-:Y:S02]  /*f830*/  VIADD R167, R168.reuse, 0x30 ;  /* 0x00000030a8a77836 */ /* 0x040fe40000000000 */
[C---:B------:R-:W-:Y:S01]  /*f840*/  FFMA.FTZ R46, R165.reuse, UR5, R46 ;  /* 0x00000005a52e7c23 */ /* 0x040fe2000801002e */
[C---:B------:R-:W-:Y:S02]  /*f850*/  VIADD R164, R168.reuse, 0x31 ;  /* 0x00000031a8a47836 */ /* 0x040fe40000000000 */
[C---:B------:R-:W-:Y:S01]  /*f860*/  FFMA.FTZ R44, R165.reuse, UR5, R44 ;  /* 0x00000005a52c7c23 */ /* 0x040fe2000801002c */
[C---:B------:R-:W-:Y:S01]  /*f870*/  FFMA.FTZ R48, R165.reuse, UR5, R48 ;  /* 0x00000005a5307c23 */ /* 0x040fe20008010030 */
[----:B------:R-:W-:Y:S01]  /*f880*/  FFMA.FTZ R50, R165, UR5, R50 ;  /* 0x00000005a5327c23 */ /* 0x000fe20008010032 */
[----:B------:R-:W-:Y:S01]  /*f890*/  I2FP.F32.S32 R165, R167 ;  /* 0x000000a700a57245 */ /* 0x000fe20000201400 */
[C---:B------:R-:W-:Y:S01]  /*f8a0*/  FFMA.FTZ R4, R217.reuse, UR5, R4 ;  /* 0x00000005d9047c23 */ /* 0x040fe20008010004 */
[----:B------:R-:W-:Y:S01]  /*f8b0*/  I2FP.F32.S32 R164, R164 ;  /* 0x000000a400a47245 */ /* 0x000fe20000201400 */
[C---:B------:R-:W-:Y:S02]  /*f8c0*/  VIADD R167, R168.reuse, 0x38 ;  /* 0x00000038a8a77836 */ /* 0x040fe40000000000 */
[C---:B------:R-:W-:Y:S01]  /*f8d0*/  FFMA.FTZ R6, R217.reuse, UR5, R6 ;  /* 0x00000005d9067c23 */ /* 0x040fe20008010006 */
[----:B------:R-:W-:Y:S02]  /*f8e0*/  VIADD R168, R168, 0x39 ;  /* 0x00000039a8a87836 */ /* 0x000fe40000000000 */
[C---:B------:R-:W-:Y:S01]  /*f8f0*/  FFMA.FTZ R47, R166.reuse, UR5, R47 ;  /* 0x00000005a62f7c23 */ /* 0x040fe2000801002f */
[C---:B------:R-:W-:Y:S01]  /*f900*/  FFMA.FTZ R45, R166.reuse, UR5, R45 ;  /* 0x00000005a62d7c23 */ /* 0x040fe2000801002d */
[----:B------:R-:W-:Y:S01]  /*f910*/  I2FP.F32.S32 R167, R167 ;  /* 0x000000a700a77245 */ /* 0x000fe20000201400 */
[C---:B------:R-:W-:Y:S01]  /*f920*/  FFMA.FTZ R49, R166.reuse, UR5, R49 ;  /* 0x00000005a6317c23 */ /* 0x040fe20008010031 */
[----:B------:R-:W-:Y:S01]  /*f930*/  FFMA.FTZ R51, R166, UR5, R51 ;  /* 0x00000005a6337c23 */ /* 0x000fe20008010033 */
[----:B------:R-:W-:Y:S01]  /*f940*/  FMNMX.FTZ R166, R4, R3, !PT ;  /* 0x0000000304a67209 */ /* 0x000fe20007810000 */
[----:B------:R-:W-:Y:S01]  /*f950*/  FFMA.FTZ R10, R217, UR5, R10 ;  /* 0x00000005d90a7c23 */ /* 0x000fe2000801000a */
[C---:B------:R-:W-:Y:S01]  /*f960*/  FFMA.FTZ R53, R164.reuse, UR5, R53 ;  /* 0x00000005a4357c23 */ /* 0x040fe20008010035 */
[C---:B------:R-:W-:Y:S01]  /*f970*/  FFMA.FTZ R55, R164.reuse, UR5, R55 ;  /* 0x00000005a4377c23 */ /* 0x040fe20008010037 */
[C---:B------:R-:W-:Y:S01]  /*f980*/  FFMA.FTZ R59, R164.reuse, UR5, R59 ;  /* 0x00000005a43b7c23 */ /* 0x040fe2000801003b */
[----:B------:R-:W-:Y:S01]  /*f990*/  FFMA.FTZ R57, R164, UR5, R57 ;  /* 0x00000005a4397c23 */ /* 0x000fe20008010039 */
[----:B------:R-:W-:Y:S01]  /*f9a0*/  I2FP.F32.S32 R164, R168 ;  /* 0x000000a800a47245 */ /* 0x000fe20000201400 */
[C---:B------:R-:W-:Y:S01]  /*f9b0*/  FFMA.FTZ R52, R165.reuse, UR5, R52 ;  /* 0x00000005a5347c23 */ /* 0x040fe20008010034 */
[----:B------:R-:W-:Y:S01]  /*f9c0*/  FMNMX.FTZ R168, R6, R2, !PT ;  /* 0x0000000206a87209 */ /* 0x000fe20007810000 */
[C---:B------:R-:W-:Y:S01]  /*f9d0*/  FFMA.FTZ R54, R165.reuse, UR5, R54 ;  /* 0x00000005a5367c23 */ /* 0x040fe20008010036 */
[C---:B------:R-:W-:Y:S01]  /*f9e0*/  FFMA.FTZ R58, R165.reuse, UR5, R58 ;  /* 0x00000005a53a7c23 */ /* 0x040fe2000801003a */
[----:B------:R-:W-:Y:S01]  /*f9f0*/  FFMA.FTZ R56, R165, UR5, R56 ;  /* 0x00000005a5387c23 */ /* 0x000fe20008010038 */
[----:B------:R-:W-:Y:S01]  /*fa00*/  FMNMX.FTZ R165, R5, R166, !PT ;  /* 0x000000a605a57209 */ /* 0x000fe20007810000 */
[----:B------:R-:W-:Y:S01]  /*fa10*/  FFMA.FTZ R8, R217, UR5, R8 ;  /* 0x00000005d9087c23 */ /* 0x000fe20008010008 */
[----:B------:R-:W-:Y:S01]  /*fa20*/  FMNMX.FTZ R166, R10, R0, !PT ;  /* 0x000000000aa67209 */ /* 0x000fe20007810000 */
[C---:B------:R-:W-:Y:S01]  /*fa30*/  FFMA.FTZ R62, R167.reuse, UR5, R62 ;  /* 0x00000005a73e7c23 */ /* 0x040fe2000801003e */
        /* <DEDUP_REMOVED lines=8> */
[----:B------:R-:W-:Y:S01]  /*fac0*/  FFMA.FTZ R19, R170, UR5, R19 ;  /* 0x00000005aa137c23 */ /* 0x000fe20008010013 */
[----:B------:R-:W-:Y:S01]  /*fad0*/  FMNMX.FTZ R170, R16, R165, !PT ;  /* 0x000000a510aa7209 */ /* 0x000fe20007810000 */
[C---:B------:R-:W-:Y:S01]  /*fae0*/  FFMA.FTZ R65, R164.reuse, UR5, R65 ;  /* 0x00000005a4417c23 */ /* 0x040fe20008010041 */
[----:B------:R-:W-:Y:S01]  /*faf0*/  FMNMX.FTZ R165, R11, R166, !PT ;  /* 0x000000a60ba57209 */ /* 0x000fe20007810000 */
[----:B------:R-:W-:Y:S01]  /*fb00*/  FFMA.FTZ R67, R164, UR5, R67 ;  /* 0x00000005a4437c23 */ /* 0x000fe20008010043 */
        /* <DEDUP_REMOVED lines=51> */
.L_x_152:
[----:B--2---:R-:W-:Y:S01]  /*fe40*/  FMNMX.FTZ R175, R57, R216, !PT ;  /* 0x000000d839af7209 */ /* 0x004fe20007810000 */
[----:B------:R-:W1:Y:S01]  /*fe50*/  SHFL.BFLY PT, R173, R168, 0x2, 0x1f ;  /* 0x0c401f00a8ad7f89 */ /* 0x000e6200000e0000 */
[----:B------:R-:W-:Y:S01]  /*fe60*/  FMNMX.FTZ R218, R67, R218, !PT ;  /* 0x000000da43da7209 */ /* 0x000fe20007810000 */
[C---:B------:R-:W-:Y:S01]  /*fe70*/  FFMA.FTZ R61, R164.reuse, UR5, R61 ;  /* 0x00000005a43d7c23 */ /* 0x040fe2000801003d */
[----:B------:R-:W-:Y:S01]  /*fe80*/  FFMA.FTZ R63, R164, UR5, R63 ;  /* 0x00000005a43f7c23 */ /* 0x000fe2000801003f */
[----:B------:R-:W-:Y:S01]  /*fe90*/  FMNMX.FTZ R164, R62, R165, !PT ;  /* 0x000000a53ea47209 */ /* 0x000fe20007810000 */
[----:B------:R-:W-:Y:S01]  /*fea0*/  UIADD3 UR20, UR20, -0x1, URZ ;  /* 0xffffffff14147890 */ /* 0x000fe2000fffe03f */
[----:B------:R-:W-:Y:S02]  /*feb0*/  FMNMX.FTZ R166, R60, R175, !PT ;  /* 0x000000af3ca67209 */ /* 0x000fe40007810000 */
[----:B------:R-:W2:Y:S01]  /*fec0*/  SHFL.BFLY PT, R179, R218, 0x2, 0x1f ;  /* 0x0c401f00dab37f89 */ /* 0x000ea200000e0000 */
[----:B------:R-:W-:Y:S02]  /*fed0*/  FMNMX.FTZ R167, R63, R164, !PT ;  /* 0x000000a43fa77209 */ /* 0x000fe40007810000 */
[----:B------:R-:W-:Y:S05]  /*fee0*/  FMNMX.FTZ R176, R61, R166, !PT ;  /* 0x000000a63db07209 */ /* 0x000fea0007810000 */
[----:B------:R-:W3:Y:S08]  /*fef0*/  SHFL.BFLY PT, R164, R167, 0x2, 0x1f ;  /* 0x0c401f00a7a47f89 */ /* 0x000ef000000e0000 */
[----:B------:R-:W4:Y:S01]  /*ff00*/  SHFL.BFLY PT, R165, R176, 0x2, 0x1f ;  /* 0x0c401f00b0a57f89 */ /* 0x000f2200000e0000 */
[----:B-1----:R-:W-:Y:S07]  /*ff10*/  FMNMX.FTZ R177, R168, R173, !PT ;  /* 0x000000ada8b17209 */ /* 0x002fee0007810000 */
[----:B------:R-:W1:Y:S01]  /*ff20*/  SHFL.BFLY PT, R168, R177, 0x1, 0x1f ;  /* 0x0c201f00b1a87f89 */ /* 0x000e6200000e0000 */
[----:B--2---:R-:W-:Y:S07]  /*ff30*/  FMNMX.FTZ R175, R218, R179, !PT ;  /* 0x000000b3daaf7209 */ /* 0x004fee0007810000 */
[----:B------:R-:W2:Y:S01]  /*ff40*/  SHFL.BFLY PT, R174, R175, 0x1, 0x1f ;  /* 0x0c201f00afae7f89 */ /* 0x000ea200000e0000 */
[----:B---3--:R-:W-:Y:S02]  /*ff50*/  FMNMX.FTZ R170, R167, R164, !PT ;  /* 0x000000a4a7aa7209 */ /* 0x008fe40007810000 */
[----:B----4-:R-:W-:Y:S05]  /*ff60*/  FMNMX.FTZ R173, R176, R165, !PT ;  /* 0x000000a5b0ad7209 */ /* 0x010fea0007810000 */
[----:B------:R-:W3:Y:S08]  /*ff70*/  SHFL.BFLY PT, R165, R170, 0x1, 0x1f ;  /* 0x0c201f00aaa57f89 */ /* 0x000ef000000e0000 */
[----:B------:R-:W4:Y:S01]  /*ff80*/  SHFL.BFLY PT, R172, R173, 0x1, 0x1f ;  /* 0x0c201f00adac7f89 */ /* 0x000f2200000e0000 */
[----:B-1----:R-:W-:Y:S07]  /*ff90*/  FMNMX.FTZ R168, R177, R168, !PT ;  /* 0x000000a8b1a87209 */ /* 0x002fee0007810000 */
[----:B------:R-:W-:Y:S01]  /*ffa0*/  LDSM.16.MT88.4 R176, [R171+0x9000] ;  /* 0x00900000abb0783b */ /* 0x000fe20000004200 */
[C---:B------:R-:W-:Y:S01]  /*ffb0*/  FSETP.NEU.FTZ.AND P0, PT, R168.reuse, -INF , PT ;  /* 0xff800000a800780b */ /* 0x040fe20003f1d000 */
[C---:B------:R-:W-:Y:S01]  /*ffc0*/  FADD.FTZ R166, -R168.reuse, R3 ;  /* 0x00000003a8a67221 */ /* 0x040fe20000010100 */
[----:B------:R-:W-:Y:S01]  /*ffd0*/  FMUL.FTZ R201, R168, UR4 ;  /* 0x00000004a8c97c20 */ /* 0x000fe20008410000 */
[----:B--2---:R-:W-:Y:S02]  /*ffe0*/  FMNMX.FTZ R167, R175, R174, !PT ;  /* 0x000000aeafa77209 */ /* 0x004fe40007810000 */
[----:B------:R-:W-:Y:S02]  /*fff0*/  FMUL.FTZ R164, R166, UR4 ;  /* 0x00000004a6a47c20 */ /* 0x000fe40008410000 */
[----:B------:R-:W-:Y:S01]  /*10000*/  FSEL R201, R201, RZ, P0 ;  /* 0x000000ffc9c97208 */ /* 0x000fe20000000000 */
[C---:B------:R-:W-:Y:S01]  /*10010*/  FADD.FTZ R2, -R167.reuse, R2 ;  /* 0x00000002a7027221 */ /* 0x040fe20000010100 */
[C---:B------:R-:W-:Y:S01]  /*10020*/  FMUL.FTZ R198, R167.reuse, UR4 ;  /* 0x00000004a7c67c20 */ /* 0x040fe20008410000 */
[----:B---3--:R-:W-:Y:S01]  /*10030*/  FMNMX.FTZ R165, R170, R165, !PT ;  /* 0x000000a5aaa57209 */ /* 0x008fe20007810000 */
[----:B------:R-:W1:Y:S01]  /*10040*/  MUFU.EX2 R164, R164 ;  /* 0x000000a400a47308 */ /* 0x000e620000000800 */
[----:B------:R-:W-:Y:S01]  /*10050*/  FMUL.FTZ R3, R2, UR4 ;  /* 0x0000000402037c20 */ /* 0x000fe20008410000 */
[----:B------:R-:W-:Y:S01]  /*10060*/  FSETP.NEU.FTZ.AND P0, PT, R167, -INF , PT ;  /* 0xff800000a700780b */ /* 0x000fe20003f1d000 */
[----:B------:R-:W-:Y:S01]  /*10070*/  FFMA.FTZ R187, R16, UR4, -R201 ;  /* 0x0000000410bb7c23 */ /* 0x000fe200080108c9 */
[----:B----4-:R-:W-:Y:S01]  /*10080*/  FMNMX.FTZ R166, R173, R172, !PT ;  /* 0x000000acada67209 */ /* 0x010fe20007810000 */
[C---:B------:R-:W-:Y:S01]  /*10090*/  FADD.FTZ R0, -R165.reuse, R0 ;  /* 0x00000000a5007221 */ /* 0x040fe20000010100 */
[----:B------:R-:W2:Y:S01]  /*100a0*/  LDSM.16.MT88.4 R172, [R221+0x9000] ;  /* 0x00900000ddac783b */ /* 0x000ea20000004200 */
[----:B------:R-:W-:Y:S01]  /*100b0*/  FSEL R198, R198, RZ, P0 ;  /* 0x000000ffc6c67208 */ /* 0x000fe20000000000 */
[C---:B------:R-:W-:Y:S01]  /*100c0*/  FMUL.FTZ R194, R165.reuse, UR4 ;  /* 0x00000004a5c27c20 */ /* 0x040fe20008410000 */
[----:B------:R-:W-:Y:S01]  /*100d0*/  FADD.FTZ R2, -R166, R169 ;  /* 0x000000a9a6027221 */ /* 0x000fe20000010100 */
[----:B------:R-:W-:Y:S01]  /*100e0*/  FMUL.FTZ R169, R0, UR4 ;  /* 0x0000000400a97c20 */ /* 0x000fe20008410000 */
[----:B------:R-:W-:Y:S01]  /*100f0*/  FSETP.NEU.FTZ.AND P0, PT, R165, -INF , PT ;  /* 0xff800000a500780b */ /* 0x000fe20003f1d000 */
[----:B------:R-:W-:Y:S01]  /*10100*/  FMUL.FTZ R192, R166, UR4 ;  /* 0x00000004a6c07c20 */ /* 0x000fe20008410000 */
[----:B------:R-:W-:Y:S01]  /*10110*/  FMUL.FTZ R170, R2, UR4 ;  /* 0x0000000402aa7c20 */ /* 0x000fe20008410000 */
[----:B------:R3:W4:Y:S01]  /*10120*/  MUFU.EX2 R0, R169 ;  /* 0x000000a900007308 */ /* 0x0007220000000800 */
[----:B------:R-:W-:Y:S01]  /*10130*/  FSEL R194, R194, RZ, P0 ;  /* 0x000000ffc2c27208 */ /* 0x000fe20000000000 */
[--C-:B------:R-:W-:Y:S01]  /*10140*/  FFMA.FTZ R186, R17, UR4, -R201.reuse ;  /* 0x0000000411ba7c23 */ /* 0x100fe200080108c9 */
[----:B------:R-:W-:Y:S01]  /*10150*/  FSETP.NEU.FTZ.AND P0, PT, R166, -INF , PT ;  /* 0xff800000a600780b */ /* 0x000fe20003f1d000 */
[--C-:B------:R-:W-:Y:S01]  /*10160*/  FFMA.FTZ R190, R6, UR4, -R198.reuse ;  /* 0x0000000406be7c23 */ /* 0x100fe200080108c6 */
[--C-:B------:R-:W-:Y:S01]  /*10170*/  FFMA.FTZ R185, R7, UR4, -R198.reuse ;  /* 0x0000000407b97c23 */ /* 0x100fe200080108c6 */
[--C-:B------:R-:W-:Y:S01]  /*10180*/  FFMA.FTZ R184, R18, UR4, -R198.reuse ;  /* 0x0000000412b87c23 */ /* 0x100fe200080108c6 */
[----:B------:R-:W-:Y:S03]  /*10190*/  FFMA.FTZ R183, R19, UR4, -R198 ;  /* 0x0000000413b77c23 */ /* 0x000fe600080108c6 */
[----:B------:R5:W5:Y:S01]  /*101a0*/  MUFU.EX2 R2, R170 ;  /* 0x000000aa00027308 */ /* 0x000b620000000800 */
[--C-:B------:R-:W-:Y:S01]  /*101b0*/  FFMA.FTZ R195, R4, UR4, -R201.reuse ;  /* 0x0000000404c37c23 */ /* 0x100fe200080108c9 */
[--C-:B------:R-:W-:Y:S01]  /*101c0*/  FFMA.FTZ R188, R5, UR4, -R201.reuse ;  /* 0x0000000405bc7c23 */ /* 0x100fe200080108c9 */
[----:B------:R-:W-:Y:S01]  /*101d0*/  FSEL R192, R192, RZ, P0 ;  /* 0x000000ffc0c07208 */ /* 0x000fe20000000000 */
[--C-:B------:R-:W-:Y:S01]  /*101e0*/  FFMA.FTZ R191, R10, UR4, -R194.reuse ;  /* 0x000000040abf7c23 */ /* 0x100fe200080108c2 */
[--C-:B------:R-:W-:Y:S01]  /*101f0*/  FFMA.FTZ R189, R11, UR4, -R194.reuse ;  /* 0x000000040bbd7c23 */ /* 0x100fe200080108c2 */
[C---:B-1----:R-:W-:Y:S01]  /*10200*/  FMUL.FTZ R4, R164.reuse, R160 ;  /* 0x000000a0a4047220 */ /* 0x042fe20000410000 */
[----:B------:R-:W-:Y:S03]  /*10210*/  FMUL.FTZ R5, R164, R161 ;  /* 0x000000a1a4057220 */ /* 0x000fe60000410000 */
[----:B------:R-:W1:Y:S01]  /*10220*/  MUFU.EX2 R3, R3 ;  /* 0x0000000300037308 */ /* 0x000e620000000800 */
[----:B---3--:R-:W-:Y:S01]  /*10230*/  FFMA.FTZ R169, R15, UR4, -R194 ;  /* 0x000000040fa97c23 */ /* 0x008fe200080108c2 */
[--C-:B------:R-:W-:Y:S01]  /*10240*/  FFMA.FTZ R181, R12, UR4, -R192.reuse ;  /* 0x000000040cb57c23 */ /* 0x100fe200080108c0 */
[--C-:B------:R-:W-:Y:S01]  /*10250*/  FFMA.FTZ R180, R13, UR4, -R192.reuse ;  /* 0x000000040db47c23 */ /* 0x100fe200080108c0 */
[--C-:B------:R-:W-:Y:S01]  /*10260*/  FFMA.FTZ R193, R8, UR4, -R192.reuse ;  /* 0x0000000408c17c23 */ /* 0x100fe200080108c0 */
[----:B------:R-:W-:Y:S01]  /*10270*/  FFMA.FTZ R182, R9, UR4, -R192 ;  /* 0x0000000409b67c23 */ /* 0x000fe200080108c0 */
[C---:B----4-:R-:W-:Y:S01]  /*10280*/  FMUL.FTZ R10, R0.reuse, R158 ;  /* 0x0000009e000a7220 */ /* 0x050fe20000410000 */
[----:B------:R-:W-:Y:S03]  /*10290*/  FMUL.FTZ R11, R0, R159 ;  /* 0x0000009f000b7220 */ /* 0x000fe60000410000 */
[----:B------:R-:W-:Y:S01]  /*102a0*/  MUFU.EX2 R195, R195 ;  /* 0x000000c300c37308 */ /* 0x000fe20000000800 */
[----:B-----5:R-:W-:Y:S01]  /*102b0*/  FFMA.FTZ R170, R14, UR4, -R194 ;  /* 0x000000040eaa7c23 */ /* 0x020fe200080108c2 */
[C---:B------:R-:W-:Y:S01]  /*102c0*/  FMUL.FTZ R8, R2.reuse, R156 ;  /* 0x0000009c02087220 */ /* 0x040fe20000410000 */
[----:B------:R-:W-:Y:S01]  /*102d0*/  FMUL.FTZ R9, R2, R157 ;  /* 0x0000009d02097220 */ /* 0x000fe20000410000 */
[C---:B------:R-:W-:Y:S01]  /*102e0*/  FMUL.FTZ R14, R0.reuse, R154 ;  /* 0x0000009a000e7220 */ /* 0x040fe20000410000 */
[----:B------:R-:W-:Y:S01]  /*102f0*/  FMUL.FTZ R15, R0, R155 ;  /* 0x0000009b000f7220 */ /* 0x000fe20000410000 */
[C---:B------:R-:W-:Y:S01]  /*10300*/  FMUL.FTZ R12, R2.reuse, R152 ;  /* 0x00000098020c7220 */ /* 0x040fe20000410000 */
[----:B------:R-:W-:Y:S03]  /*10310*/  FMUL.FTZ R13, R2, R153 ;  /* 0x00000099020d7220 */ /* 0x000fe60000410000 */
[----:B------:R-:W3:Y:S01]  /*10320*/  MUFU.EX2 R188, R188 ;  /* 0x000000bc00bc7308 */ /* 0x000ee20000000800 */
[C---:B-1----:R-:W-:Y:S01]  /*10330*/  FMUL.FTZ R6, R3.reuse, R162 ;  /* 0x000000a203067220 */ /* 0x042fe20000410000 */
[C---:B------:R-:W-:Y:S01]  /*10340*/  FMUL.FTZ R7, R3.reuse, R163 ;  /* 0x000000a303077220 */ /* 0x040fe20000410000 */
[C---:B------:R-:W-:Y:S01]  /*10350*/  FMUL.FTZ R16, R164.reuse, R148 ;  /* 0x00000094a4107220 */ /* 0x040fe20000410000 */
[C---:B------:R-:W-:Y:S01]  /*10360*/  FMUL.FTZ R17, R164.reuse, R149 ;  /* 0x00000095a4117220 */ /* 0x040fe20000410000 */
[C---:B------:R-:W-:Y:S01]  /*10370*/  FMUL.FTZ R18, R3.reuse, R150 ;  /* 0x0000009603127220 */ /* 0x040fe20000410000 */
[C---:B------:R-:W-:Y:S01]  /*10380*/  FMUL.FTZ R19, R3.reuse, R151 ;  /* 0x0000009703137220 */ /* 0x040fe20000410000 */
[C---:B------:R-:W-:Y:S03]  /*10390*/  FMUL.FTZ R68, R164.reuse, R68 ;  /* 0x00000044a4447220 */ /* 0x040fe60000410000 */
[----:B------:R-:W-:Y:S01]  /*103a0*/  MUFU.EX2 R187, R187 ;  /* 0x000000bb00bb7308 */ /* 0x000fe20000000800 */
[----:B------:R-:W1:Y:S01]  /*103b0*/  LDSM.16.MT88.4 R148, [R221+0xa000] ;  /* 0x00a00000dd94783b */ /* 0x000e620000004200 */
[----:B------:R-:W-:Y:S01]  /*103c0*/  FMUL.FTZ R69, R164, R69 ;  /* 0x00000045a4457220 */ /* 0x000fe20000410000 */
        /* <DEDUP_REMOVED lines=12> */
[----:B------:R-:W3:Y:S03]  /*10490*/  LDSM.16.MT88.4 R152, [R171+0xa000] ;  /* 0x00a00000ab98783b */ /* 0x000ee60000004200 */
[----:B------:R-:W-:Y:S01]  /*104a0*/  MUFU.EX2 R190, R190 ;  /* 0x000000be00be7308 */ /* 0x000fe20000000800 */
[--C-:B------:R-:W-:Y:S01]  /*104b0*/  FFMA.FTZ R206, R36, UR4, -R201.reuse ;  /* 0x0000000424ce7c23 */ /* 0x100fe200080108c9 */
[--C-:B------:R-:W-:Y:S01]  /*104c0*/  FFMA.FTZ R207, R37, UR4, -R201.reuse ;  /* 0x0000000425cf7c23 */ /* 0x100fe200080108c9 */
[--C-:B------:R-:W-:Y:S01]  /*104d0*/  FFMA.FTZ R210, R38, UR4, -R198.reuse ;  /* 0x0000000426d27c23 */ /* 0x100fe200080108c6 */
[--C-:B------:R-:W-:Y:S01]  /*104e0*/  FFMA.FTZ R211, R39, UR4, -R198.reuse ;  /* 0x0000000427d37c23 */ /* 0x100fe200080108c6 */
[--C-:B------:R-:W-:Y:S01]  /*104f0*/  FFMA.FTZ R208, R48, UR4, -R201.reuse ;  /* 0x0000000430d07c23 */ /* 0x100fe200080108c9 */
[--C-:B------:R-:W-:Y:S01]  /*10500*/  FFMA.FTZ R209, R49, UR4, -R201.reuse ;  /* 0x0000000431d17c23 */ /* 0x100fe200080108c9 */
[----:B------:R-:W-:Y:S03]  /*10510*/  LDSM.16.MT88.4 R36, [R221+0xb400] ;  /* 0x00b40000dd24783b */ /* 0x000fe60000004200 */
[----:B------:R-:W5:Y:S01]  /*10520*/  MUFU.EX2 R185, R185 ;  /* 0x000000b900b97308 */ /* 0x000f620000000800 */
[----:B----4-:R-:W-:Y:S01]  /*10530*/  F2FP.F16.F32.PACK_AB R158, R186, R187 ;  /* 0x000000bbba9e723e */ /* 0x010fe200000000ff */
[--C-:B------:R-:W-:Y:S01]  /*10540*/  FFMA.FTZ R212, R50, UR4, -R198.reuse ;  /* 0x0000000432d47c23 */ /* 0x100fe200080108c6 */
[----:B------:R-:W-:Y:S01]  /*10550*/  FFMA.FTZ R213, R51, UR4, -R198 ;  /* 0x0000000433d57c23 */ /* 0x000fe200080108c6 */
[--C-:B------:R-:W-:Y:S01]  /*10560*/  FFMA.FTZ R216, R46, UR4, -R194.reuse ;  /* 0x000000042ed87c23 */ /* 0x100fe200080108c2 */
[----:B------:R-:W-:Y:S01]  /*10570*/  FFMA.FTZ R217, R47, UR4, -R194 ;  /* 0x000000042fd97c23 */ /* 0x000fe200080108c2 */
[--C-:B------:R-:W-:Y:S01]  /*10580*/  FFMA.FTZ R246, R44, UR4, -R192.reuse ;  /* 0x000000042cf67c23 */ /* 0x100fe200080108c0 */
[----:B------:R-:W-:Y:S03]  /*10590*/  LDSM.16.MT88.4 R48, [R171+0xb400] ;  /* 0x00b40000ab30783b */ /* 0x000fe60000004200 */
[----:B------:R-:W-:Y:S01]  /*105a0*/  MUFU.EX2 R184, R184 ;  /* 0x000000b800b87308 */ /* 0x000fe20000000800 */
[----:B------:R-:W-:Y:S01]  /*105b0*/  FFMA.FTZ R251, R45, UR4, -R192 ;  /* 0x000000042dfb7c23 */ /* 0x000fe200080108c0 */
[--C-:B------:R-:W-:Y:S01]  /*105c0*/  FFMA.FTZ R248, R52, UR4, -R201.reuse ;  /* 0x0000000434f87c23 */ /* 0x100fe200080108c9 */
[--C-:B------:R-:W-:Y:S01]  /*105d0*/  FFMA.FTZ R250, R53, UR4, -R201.reuse ;  /* 0x0000000435fa7c23 */ /* 0x100fe200080108c9 */
[----:B------:R-:W-:Y:S01]  /*105e0*/  FFMA.FTZ R66, R66, UR4, -R198 ;  /* 0x0000000442427c23 */ /* 0x000fe200080108c6 */
[--C-:B------:R-:W-:Y:S01]  /*105f0*/  FFMA.FTZ R58, R58, UR4, -R194.reuse ;  /* 0x000000043a3a7c23 */ /* 0x100fe200080108c2 */
[--C-:B------:R-:W-:Y:S01]  /*10600*/  FFMA.FTZ R59, R59, UR4, -R194.reuse ;  /* 0x000000043b3b7c23 */ /* 0x100fe200080108c2 */
[----:B------:R-:W-:Y:S03]  /*10610*/  LDSM.16.MT88.4 R44, [R221+0xa800] ;  /* 0x00a80000dd2c783b */ /* 0x000fe60000004200 */
[----:B------:R-:W4:Y:S01]  /*10620*/  MUFU.EX2 R183, R183 ;  /* 0x000000b700b77308 */ /* 0x000f220000000800 */
[----:B-----5:R-:W-:Y:S01]  /*10630*/  F2FP.F16.F32.PACK_AB R157, R185, R190 ;  /* 0x000000beb99d723e */ /* 0x020fe200000000ff */
        /* <DEDUP_REMOVED lines=14> */
[----:B------:R-:W5:Y:S01]  /*10720*/  MUFU.EX2 R189, R189 ;  /* 0x000000bd00bd7308 */ /* 0x000f620000000800 */
[----:B----4-:R-:W-:Y:S01]  /*10730*/  F2FP.F16.F32.PACK_AB R159, R183, R184 ;  /* 0x000000b8b79f723e */ /* 0x010fe200000000ff */
[----:B------:R-:W-:Y:S01]  /*10740*/  FMUL.FTZ R97, R164, R97 ;  /* 0x00000061a4617220 */ /* 0x000fe20000410000 */
[C---:B------:R-:W-:Y:S01]  /*10750*/  FMUL.FTZ R98, R3.reuse, R98 ;  /* 0x0000006203627220 */ /* 0x040fe20000410000 */
[C---:B------:R-:W-:Y:S01]  /*10760*/  FMUL.FTZ R99, R3.reuse, R99 ;  /* 0x0000006303637220 */ /* 0x040fe20000410000 */
[C---:B------:R-:W-:Y:S01]  /*10770*/  FMUL.FTZ R114, R0.reuse, R114 ;  /* 0x0000007200727220 */ /* 0x040fe20000410000 */
[----:B------:R-:W-:Y:S01]  /*10780*/  FMUL.FTZ R115, R0, R115 ;  /* 0x0000007300737220 */ /* 0x000fe20000410000 */
[----:B------:R-:W-:Y:S01]  /*10790*/  FMUL.FTZ R112, R2, R112 ;  /* 0x0000007002707220 */ /* 0x000fe20000410000 */
[-C--:B--2---:R-:W-:Y:S02]  /*107a0*/  HMMA.16816.F32 R4, R156, R172.reuse, R4 ;  /* 0x000000ac9c04723c */ /* 0x084fe40000001804 */
[----:B------:R-:W-:Y:S03]  /*107b0*/  MUFU.EX2 R170, R170 ;  /* 0x000000aa00aa7308 */ /* 0x000fe60000000800 */
[C---:B------:R-:W-:Y:S01]  /*107c0*/  FMUL.FTZ R80, R164.reuse, R80 ;  /* 0x00000050a4507220 */ /* 0x040fe20000410000 */
[----:B------:R-:W-:Y:S01]  /*107d0*/  FMUL.FTZ R81, R164, R81 ;  /* 0x00000051a4517220 */ /* 0x000fe20000410000 */
[C---:B------:R-:W-:Y:S01]  /*107e0*/  FMUL.FTZ R82, R3.reuse, R82 ;  /* 0x0000005203527220 */ /* 0x040fe20000410000 */
[----:B------:R-:W-:Y:S04]  /*107f0*/  FMUL.FTZ R83, R3, R83 ;  /* 0x0000005303537220 */ /* 0x000fe80000410000 */
[----:B------:R-:W2:Y:S01]  /*10800*/  MUFU.EX2 R169, R169 ;  /* 0x000000a900a97308 */ /* 0x000ea20000000800 */
[----:B-----5:R-:W-:Y:S01]  /*10810*/  F2FP.F16.F32.PACK_AB R161, R189, R191 ;  /* 0x000000bfbda1723e */ /* 0x020fe200000000ff */
[----:B------:R-:W-:Y:S01]  /*10820*/  FMUL.FTZ R113, R2, R113 ;  /* 0x0000007102717220 */ /* 0x000fe20000410000 */
[C---:B------:R-:W-:Y:S01]  /*10830*/  FMUL.FTZ R118, R0.reuse, R118 ;  /* 0x0000007600767220 */ /* 0x040fe20000410000 */
[----:B------:R-:W-:Y:S01]  /*10840*/  FMUL.FTZ R119, R0, R119 ;  /* 0x0000007700777220 */ /* 0x000fe20000410000 */
[C---:B------:R-:W-:Y:S01]  /*10850*/  FMUL.FTZ R116, R2.reuse, R116 ;  /* 0x0000007402747220 */ /* 0x040fe20000410000 */
[----:B------:R-:W-:Y:S04]  /*10860*/  FMUL.FTZ R117, R2, R117 ;  /* 0x0000007502757220 */ /* 0x000fe80000410000 */
        /* <DEDUP_REMOVED lines=9> */
[----:B--2---:R-:W-:Y:S01]  /*10900*/  F2FP.F16.F32.PACK_AB R163, R169, R170 ;  /* 0x000000aaa9a3723e */ /* 0x004fe200000000ff */
[----:B------:R-:W-:Y:S01]  /*10910*/  FMUL.FTZ R125, R2, R125 ;  /* 0x0000007d027d7220 */ /* 0x000fe20000410000 */
[C---:B------:R-:W-:Y:S01]  /*10920*/  FMUL.FTZ R128, R164.reuse, R128 ;  /* 0x00000080a4807220 */ /* 0x040fe20000410000 */
[----:B------:R-:W-:Y:S01]  /*10930*/  FMUL.FTZ R129, R164, R129 ;  /* 0x00000081a4817220 */ /* 0x000fe20000410000 */
[C---:B------:R-:W-:Y:S01]  /*10940*/  FMUL.FTZ R130, R3.reuse, R130 ;  /* 0x0000008203827220 */ /* 0x040fe20000410000 */
[----:B------:R-:W-:Y:S01]  /*10950*/  FMUL.FTZ R131, R3, R131 ;  /* 0x0000008303837220 */ /* 0x000fe20000410000 */
[--C-:B------:R-:W-:Y:S03]  /*10960*/  FFMA.FTZ R214, R42, UR4, -R194.reuse ;  /* 0x000000042ad67c23 */ /* 0x100fe600080108c2 */
[----:B------:R-:W-:Y:S01]  /*10970*/  MUFU.EX2 R181, R181 ;  /* 0x000000b500b57308 */ /* 0x000fe20000000800 */
[----:B------:R-:W-:Y:S01]  /*10980*/  FFMA.FTZ R215, R43, UR4, -R194 ;  /* 0x000000042bd77c23 */ /* 0x000fe200080108c2 */
[--C-:B------:R-:W-:Y:S01]  /*10990*/  FFMA.FTZ R218, R40, UR4, -R192.reuse ;  /* 0x0000000428da7c23 */ /* 0x100fe200080108c0 */
[----:B------:R-:W-:Y:S01]  /*109a0*/  FFMA.FTZ R219, R41, UR4, -R192 ;  /* 0x0000000429db7c23 */ /* 0x000fe200080108c0 */
[--C-:B------:R-:W-:Y:S01]  /*109b0*/  FFMA.FTZ R252, R64, UR4, -R201.reuse ;  /* 0x0000000440fc7c23 */ /* 0x100fe200080108c9 */
[----:B------:R-:W-:Y:S01]  /*109c0*/  FFMA.FTZ R64, R55, UR4, -R198 ;  /* 0x0000000437407c23 */ /* 0x000fe200080108c6 */
[C---:B------:R-:W-:Y:S01]  /*109d0*/  FMUL.FTZ R100, R164.reuse, R100 ;  /* 0x00000064a4647220 */ /* 0x040fe20000410000 */
[----:B------:R-:W-:Y:S03]  /*109e0*/  FMUL.FTZ R101, R164, R101 ;  /* 0x00000065a4657220 */ /* 0x000fe60000410000 */
[----:B------:R-:W2:Y:S01]  /*109f0*/  MUFU.EX2 R180, R180 ;  /* 0x000000b400b47308 */ /* 0x000ea20000000800 */
[----:B----4-:R-:W-:Y:S01]  /*10a00*/  F2FP.F16.F32.PACK_AB R160, R182, R193 ;  /* 0x000000c1b6a0723e */ /* 0x010fe200000000ff */
[C---:B------:R-:W-:Y:S01]  /*10a10*/  FMUL.FTZ R102, R3.reuse, R102 ;  /* 0x0000006603667220 */ /* 0x040fe20000410000 */
[C---:B------:R-:W-:Y:S01]  /*10a20*/  FMUL.FTZ R103, R3.reuse, R103 ;  /* 0x0000006703677220 */ /* 0x040fe20000410000 */
        /* <DEDUP_REMOVED lines=8> */
[C---:B------:R-:W-:Y:S01]  /*10ab0*/  FMUL.FTZ R111, R3.reuse, R111 ;  /* 0x0000006f036f7220 */ /* 0x040fe20000410000 */
[--C-:B------:R-:W-:Y:S01]  /*10ac0*/  FFMA.FTZ R196, R26, UR4, -R194.reuse ;  /* 0x000000041ac47c23 */ /* 0x100fe200080108c2 */
[----:B------:R-:W-:Y:S01]  /*10ad0*/  FMUL.FTZ R26, R3, R138 ;  /* 0x0000008a031a7220 */ /* 0x000fe20000410000 */
[----:B------:R-:W-:Y:S01]  /*10ae0*/  FFMA.FTZ R197, R27, UR4, -R194 ;  /* 0x000000041bc57c23 */ /* 0x000fe200080108c2 */
[----:B------:R-:W-:Y:S01]  /*10af0*/  FMUL.FTZ R27, R3, R139 ;  /* 0x0000008b031b7220 */ /* 0x000fe20000410000 */
[----:B--2---:R-:W-:Y:S01]  /*10b00*/  F2FP.F16.F32.PACK_AB R162, R180, R181 ;  /* 0x000000b5b4a2723e */ /* 0x004fe200000000ff */
[----:B------:R-:W2:Y:S01]  /*10b10*/  MUFU.EX2 R215, R215 ;  /* 0x000000d700d77308 */ /* 0x000ea20000000800 */
[--C-:B------:R-:W-:Y:S01]  /*10b20*/  FFMA.FTZ R202, R24, UR4, -R192.reuse ;  /* 0x0000000418ca7c23 */ /* 0x100fe200080108c0 */
[C---:B------:R-:W-:Y:S01]  /*10b30*/  FMUL.FTZ R24, R164.reuse, R136 ;  /* 0x00000088a4187220 */ /* 0x040fe20000410000 */
[----:B------:R-:W-:Y:S01]  /*10b40*/  FFMA.FTZ R203, R25, UR4, -R192 ;  /* 0x0000000419cb7c23 */ /* 0x000fe200080108c0 */
[----:B------:R-:W-:Y:S01]  /*10b50*/  FMUL.FTZ R25, R164, R137 ;  /* 0x00000089a4197220 */ /* 0x000fe20000410000 */
[--C-:B------:R-:W-:Y:S01]  /*10b60*/  FFMA.FTZ R199, R30, UR4, -R194.reuse ;  /* 0x000000041ec77c23 */ /* 0x100fe200080108c2 */
[C---:B------:R-:W-:Y:S04]  /*10b70*/  HMMA.16816.F32 R8, R160.reuse, R172, R8 ;  /* 0x000000aca008723c */ /* 0x040fe80000001808 */
[----:B------:R-:W-:Y:S01]  /*10b80*/  MUFU.EX2 R216, R216 ;  /* 0x000000d800d87308 */ /* 0x000fe20000000800 */
[----:B------:R-:W-:Y:S01]  /*10b90*/  FMUL.FTZ R30, R0, R134 ;  /* 0x00000086001e7220 */ /* 0x000fe20000410000 */
[----:B------:R-:W-:Y:S01]  /*10ba0*/  FFMA.FTZ R200, R31, UR4, -R194 ;  /* 0x000000041fc87c23 */ /* 0x000fe200080108c2 */
[-C--:B------:R-:W-:Y:S07]  /*10bb0*/  HMMA.16816.F32 R12, R160, R174.reuse, R12 ;  /* 0x000000aea00c723c */ /* 0x080fee000000180c */
[----:B------:R-:W4:Y:S01]  /*10bc0*/  MUFU.EX2 R217, R217 ;  /* 0x000000d900d97308 */ /* 0x000f220000000800 */
[----:B--2---:R-:W-:Y:S01]  /*10bd0*/  F2FP.F16.F32.PACK_AB R41, R215, R214 ;  /* 0x000000d6d729723e */ /* 0x004fe200000000ff */
[C---:B------:R-:W-:Y:S04]  /*10be0*/  HMMA.16816.F32 R16, R156.reuse, R174, R16 ;  /* 0x000000ae9c10723c */ /* 0x040fe80000001810 */
[--C-:B------:R-:W-:Y:S02]  /*10bf0*/  FFMA.FTZ R172, R20, UR4, -R201.reuse ;  /* 0x0000000414ac7c23 */ /* 0x100fe400080108c9 */
[-C--:B------:R-:W-:Y:S02]  /*10c00*/  HMMA.16816.F32 R68, R156, R176.reuse, R68 ;  /* 0x000000b09c44723c */ /* 0x080fe40000001844 */
[----:B------:R-:W-:Y:S03]  /*10c10*/  MUFU.EX2 R218, R218 ;  /* 0x000000da00da7308 */ /* 0x000fe60000000800 */
[C---:B------:R-:W-:Y:S01]  /*10c20*/  FMUL.FTZ R20, R2.reuse, R144 ;  /* 0x0000009002147220 */ /* 0x040fe20000410000 */
[C---:B------:R-:W-:Y:S06]  /*10c30*/  HMMA.16816.F32 R72, R160.reuse, R176, R72 ;  /* 0x000000b0a048723c */ /* 0x040fec0000001848 */
[----:B------:R-:W2:Y:S01]  /*10c40*/  MUFU.EX2 R219, R219 ;  /* 0x000000db00db7308 */ /* 0x000ea20000000800 */
        /* <DEDUP_REMOVED lines=8> */
[----:B--2---:R-:W-:Y:S01]  /*10cd0*/  F2FP.F16.F32.PACK_AB R40, R219, R218 ;  /* 0x000000dadb28723e */ /* 0x004fe200000000ff */
[C---:B------:R-:W-:Y:S04]  /*10ce0*/  HMMA.16816.F32 R88, R160.reuse, R148, R88 ;  /* 0x00000094a058723c */ /* 0x040fe80000001858 */
[--C-:B------:R-:W-:Y:S02]  /*10cf0*/  FFMA.FTZ R176, R22, UR4, -R198.reuse ;  /* 0x0000000416b07c23 */ /* 0x100fe400080108c6 */
[-C--:B------:R-:W-:Y:S02]  /*10d00*/  HMMA.16816.F32 R92, R160, R150.reuse, R92 ;  /* 0x00000096a05c723c */ /* 0x080fe4000000185c */
[----:B------:R-:W-:Y:S03]  /*10d10*/  MUFU.EX2 R172, R172 ;  /* 0x000000ac00ac7308 */ /* 0x000fe60000000800 */
[C---:B------:R-:W-:Y:S01]  /*10d20*/  FMUL.FTZ R22, R0.reuse, R146 ;  /* 0x0000009200167220 */ /* 0x040fe20000410000 */
[C---:B------:R-:W-:Y:S01]  /*10d30*/  HMMA.16816.F32 R96, R156.reuse, R150, R96 ;  /* 0x000000969c60723c */ /* 0x040fe20000001860 */
[----:B------:R-:W2:Y:S05]  /*10d40*/  LDSM.16.MT88.4 R148, [R221+0xb000] ;  /* 0x00b00000dd94783b */ /* 0x000eaa0000004200 */
[----:B------:R-:W4:Y:S01]  /*10d50*/  MUFU.EX2 R173, R173 ;  /* 0x000000ad00ad7308 */ /* 0x000f220000000800 */
[--C-:B------:R-:W-:Y:S01]  /*10d60*/  FFMA.FTZ R177, R23, UR4, -R198.reuse ;  /* 0x0000000417b17c23 */ /* 0x100fe200080108c6 */
[-C--:B---3--:R-:W-:Y:S03]  /*10d70*/  HMMA.16816.F32 R100, R156, R152.reuse, R100 ;  /* 0x000000989c64723c */ /* 0x088fe60000001864 */
[----:B------:R-:W-:Y:S01]  /*10d80*/  FMUL.FTZ R23, R0, R147 ;  /* 0x0000009300177220 */ /* 0x000fe20000410000 */
[----:B-1----:R-:W-:Y:S01]  /*10d90*/  F2FP.F16.F32.PACK_AB R42, R251, R246 ;  /* 0x000000f6fb2a723e */ /* 0x002fe200000000ff */
[----:B------:R-:W1:Y:S01]  /*10da0*/  LDSM.16.MT88.4 R144, [R171+0xb000] ;  /* 0x00b00000ab90783b */ /* 0x000e620000004200 */
[--C-:B------:R-:W-:Y:S02]  /*10db0*/  FFMA.FTZ R174, R32, UR4, -R201.reuse ;  /* 0x0000000420ae7c23 */ /* 0x100fe400080108c9 */
[----:B------:R-:W-:Y:S03]  /*10dc0*/  MUFU.EX2 R176, R176 ;  /* 0x000000b000b07308 */ /* 0x000fe60000000800 */
[C---:B------:R-:W-:Y:S01]  /*10dd0*/  FMUL.FTZ R32, R164.reuse, R140 ;  /* 0x0000008ca4207220 */ /* 0x040fe20000410000 */
[C---:B------:R-:W-:Y:S04]  /*10de0*/  HMMA.16816.F32 R20, R160.reuse, R152, R20 ;  /* 0x00000098a014723c */ /* 0x040fe80000001814 */
[--C-:B------:R-:W-:Y:S01]  /*10df0*/  FFMA.FTZ R175, R33, UR4, -R201.reuse ;  /* 0x0000000421af7c23 */ /* 0x100fe200080108c9 */
[----:B------:R-:W-:Y:S01]  /*10e00*/  FMUL.FTZ R33, R164, R141 ;  /* 0x0000008da4217220 */ /* 0x000fe20000410000 */
[-C--:B------:R-:W-:Y:S01]  /*10e10*/  HMMA.16816.F32 R104, R160, R154.reuse, R104 ;  /* 0x0000009aa068723c */ /* 0x080fe20000001868 */
[----:B------:R-:W-:Y:S04]  /*10e20*/  MUFU.EX2 R153, R58 ;  /* 0x0000003a00997308 */ /* 0x000fe80000000800 */
[--C-:B------:R-:W-:Y:S01]  /*10e30*/  FFMA.FTZ R178, R34, UR4, -R198.reuse ;  /* 0x0000000422b27c23 */ /* 0x100fe200080108c6 */
[C---:B------:R-:W-:Y:S05]  /*10e40*/  HMMA.16816.F32 R108, R156.reuse, R154, R108 ;  /* 0x0000009a9c6c723c */ /* 0x040fea000000186c */
[----:B------:R-:W-:Y:S01]  /*10e50*/  MUFU.EX2 R154, R59 ;  /* 0x0000003b009a7308 */ /* 0x000fe20000000800 */
[--C-:B------:R-:W-:Y:S01]  /*10e60*/  FFMA.FTZ R179, R35, UR4, -R198.reuse ;  /* 0x0000000423b37c23 */ /* 0x100fe200080108c6 */
[C---:B------:R-:W-:Y:S01]  /*10e70*/  FMUL.FTZ R34, R3.reuse, R142 ;  /* 0x0000008e03227220 */ /* 0x040fe20000410000 */
[----:B------:R-:W-:Y:S03]  /*10e80*/  FMUL.FTZ R35, R3, R143 ;  /* 0x0000008f03237220 */ /* 0x000fe60000410000 */
[----:B------:R-:W-:Y:S01]  /*10e90*/  FMUL.FTZ R31, R0, R135 ;  /* 0x00000087001f7220 */ /* 0x000fe20000410000 */
[----:B------:R-:W3:Y:S01]  /*10ea0*/  LDSM.16.MT88.4 R140, [R221+0x9400] ;  /* 0x00940000dd8c783b */ /* 0x000ee20000004200 */
[----:B------:R-:W-:Y:S01]  /*10eb0*/  FFMA.FTZ R201, R65, UR4, -R201 ;  /* 0x0000000441c97c23 */ /* 0x000fe200080108c9 */
[--C-:B------:R-:W-:Y:S01]  /*10ec0*/  FFMA.FTZ R65, R54, UR4, -R198.reuse ;  /* 0x0000000436417c23 */ /* 0x100fe200080108c6 */
[----:B------:R-:W-:Y:S01]  /*10ed0*/  FFMA.FTZ R198, R67, UR4, -R198 ;  /* 0x0000000443c67c23 */ /* 0x000fe200080108c6 */
[-C--:B--2---:R-:W-:Y:S01]  /*10ee0*/  HMMA.16816.F32 R32, R156, R148.reuse, R32 ;  /* 0x000000949c20723c */ /* 0x084fe20000001820 */
[----:B------:R2:W-:Y:S03]  /*10ef0*/  MUFU.EX2 R155, R64 ;  /* 0x00000040009b7308 */ /* 0x0005e60000000800 */
[----:B------:R-:W-:Y:S01]  /*10f00*/  LDSM.16.MT88.4 R52, [R221+0xb800] ;  /* 0x00b80000dd34783b */ /* 0x000fe20000004200 */
[--C-:B------:R-:W-:Y:S01]  /*10f10*/  FFMA.FTZ R204, R28, UR4, -R192.reuse ;  /* 0x000000041ccc7c23 */ /* 0x100fe200080108c0 */
[----:B------:R-:W-:Y:S01]  /*10f20*/  FMUL.FTZ R28, R2, R132 ;  /* 0x00000084021c7220 */ /* 0x000fe20000410000 */
[C---:B------:R-:W-:Y:S04]  /*10f30*/  HMMA.16816.F32 R112, R160.reuse, R148, R112 ;  /* 0x00000094a070723c */ /* 0x040fe80000001870 */
[----:B------:R-:W-:Y:S01]  /*10f40*/  MUFU.EX2 R152, R65 ;  /* 0x0000004100987308 */ /* 0x000fe20000000800 */
[----:B----4-:R-:W-:Y:S01]  /*10f50*/  F2FP.F16.F32.PACK_AB R132, R173, R172 ;  /* 0x000000acad84723e */ /* 0x010fe200000000ff */
[-C--:B------:R-:W-:Y:S08]  /*10f60*/  HMMA.16816.F32 R116, R160, R150.reuse, R116 ;  /* 0x00000096a074723c */ /* 0x080ff00000001874 */
[----:B------:R-:W-:Y:S01]  /*10f70*/  MUFU.EX2 R174, R174 ;  /* 0x000000ae00ae7308 */ /* 0x000fe20000000800 */
[C---:B------:R-:W-:Y:S01]  /*10f80*/  HMMA.16816.F32 R120, R156.reuse, R150, R120 ;  /* 0x000000969c78723c */ /* 0x040fe20000001878 */
[----:B------:R-:W4:Y:S03]  /*10f90*/  LDSM.16.MT88.4 R148, [R171+0x9400] ;  /* 0x00940000ab94783b */ /* 0x000f260000004200 */
[--C-:B--2---:R-:W-:Y:S02]  /*10fa0*/  FFMA.FTZ R64, R56, UR4, -R192.reuse ;  /* 0x0000000438407c23 */ /* 0x104fe400080108c0 */
[-C--:B-1----:R-:W-:Y:S03]  /*10fb0*/  HMMA.16816.F32 R24, R156, R144.reuse, R24 ;  /* 0x000000909c18723c */ /* 0x082fe60000001818 */
[----:B------:R-:W1:Y:S02]  /*10fc0*/  MUFU.EX2 R175, R175 ;  /* 0x000000af00af7308 */ /* 0x000e640000000800 */
[----:B------:R-:W-:Y:S01]  /*10fd0*/  FFMA.FTZ R205, R29, UR4, -R192 ;  /* 0x000000041dcd7c23 */ /* 0x000fe200080108c0 */
[C---:B------:R-:W-:Y:S07]  /*10fe0*/  HMMA.16816.F32 R124, R160.reuse, R144, R124 ;  /* 0x00000090a07c723c */ /* 0x040fee000000187c */
[----:B------:R-:W2:Y:S01]  /*10ff0*/  MUFU.EX2 R177, R177 ;  /* 0x000000b100b17308 */ /* 0x000ea20000000800 */
[----:B------:R-:W-:Y:S03]  /*11000*/  FMUL.FTZ R29, R2, R133 ;  /* 0x00000085021d7220 */ /* 0x000fe60000410000 */
[--C-:B------:R-:W-:Y:S01]  /*11010*/  FFMA.FTZ R62, R62, UR4, -R194.reuse ;  /* 0x000000043e3e7c23 */ /* 0x100fe200080108c2 */
[----:B------:R-:W-:Y:S01]  /*11020*/  FFMA.FTZ R194, R63, UR4, -R194 ;  /* 0x000000043fc27c23 */ /* 0x000fe200080108c2 */
[----:B------:R-:W-:Y:S04]  /*11030*/  FFMA.FTZ R191, R0, R245, R191 ;  /* 0x000000f500bf7223 */ /* 0x000fe800000100bf */
[----:B------:R-:W-:Y:S01]  /*11040*/  MUFU.EX2 R178, R178 ;  /* 0x000000b200b27308 */ /* 0x000fe20000000800 */
[-C--:B------:R-:W-:Y:S03]  /*11050*/  HMMA.16816.F32 R28, R160, R146.reuse, R28 ;  /* 0x00000092a01c723c */ /* 0x080fe6000000181c */
[----:B-1----:R-:W-:Y:S01]  /*11060*/  F2FP.F16.F32.PACK_AB R134, R175, R174 ;  /* 0x000000aeaf86723e */ /* 0x002fe200000000ff */
[----:B------:R-:W-:Y:S01]  /*11070*/  FFMA.FTZ R190, R3, R244, R190 ;  /* 0x000000f403be7223 */ /* 0x000fe200000100be */
[----:B------:R-:W-:Y:S01]  /*11080*/  MOV R0, R165 ;  /* 0x000000a500007202 */ /* 0x000fe20000000f00 */
[----:B------:R-:W-:Y:S03]  /*11090*/  HMMA.16816.F32 R128, R156, R146, R128 ;  /* 0x000000929c80723c */ /* 0x000fe60000001880 */
[----:B------:R-:W1:Y:S01]  /*110a0*/  MUFU.EX2 R179, R179 ;  /* 0x000000b300b37308 */ /* 0x000e620000000800 */
[----:B------:R-:W5:Y:S01]  /*110b0*/  LDSM.16.MT88.4 R144, [R221+0xa400] ;  /* 0x00a40000dd90783b */ /* 0x000f620000004200 */
[----:B--2---:R-:W-:Y:S01]  /*110c0*/  F2FP.F16.F32.PACK_AB R133, R177, R176 ;  /* 0x000000b0b185723e */ /* 0x004fe200000000ff */
[----:B------:R-:W-:Y:S01]  /*110d0*/  FFMA.FTZ R195, R164, R249, R195 ;  /* 0x000000f9a4c37223 */ /* 0x000fe200000100c3 */
[----:B------:R-:W-:Y:S01]  /*110e0*/  FFMA.FTZ R193, R2, R247, R193 ;  /* 0x000000f702c17223 */ /* 0x000fe200000100c1 */
[----:B------:R-:W-:Y:S05]  /*110f0*/  MOV R2, R167 ;  /* 0x000000a700027202 */ /* 0x000fea0000000f00 */
[----:B------:R-:W-:Y:S01]  /*11100*/  MUFU.EX2 R196, R196 ;  /* 0x000000c400c47308 */ /* 0x000fe20000000800 */
[----:B------:R-:W-:Y:S01]  /*11110*/  FADD.FTZ R191, R189, R191 ;  /* 0x000000bfbdbf7221 */ /* 0x000fe20000010000 */
[----:B------:R-:W-:Y:S01]  /*11120*/  FADD.FTZ R185, R185, R190 ;  /* 0x000000beb9b97221 */ /* 0x000fe20000010000 */
[----:B------:R-:W-:Y:S01]  /*11130*/  FADD.FTZ R188, R188, R195 ;  /* 0x000000c3bcbc7221 */ /* 0x000fe20000010000 */
[----:B------:R-:W-:Y:S01]  /*11140*/  FADD.FTZ R182, R182, R193 ;  /* 0x000000c1b6b67221 */ /* 0x000fe20000010000 */
[----:B------:R-:W-:Y:S01]  /*11150*/  FADD.FTZ R170, R170, R191 ;  /* 0x000000bfaaaa7221 */ /* 0x000fe20000010000 */
[----:B------:R-:W-:Y:S04]  /*11160*/  FADD.FTZ R184, R184, R185 ;  /* 0x000000b9b8b87221 */ /* 0x000fe80000010000 */
[----:B------:R-:W2:Y:S01]  /*11170*/  MUFU.EX2 R197, R197 ;  /* 0x000000c500c57308 */ /* 0x000ea20000000800 */
[----:B-1----:R-:W-:Y:S01]  /*11180*/  F2FP.F16.F32.PACK_AB R135, R179, R178 ;  /* 0x000000b2b387723e */ /* 0x002fe200000000ff */
[----:B------:R-:W-:Y:S01]  /*11190*/  FADD.FTZ R187, R187, R188 ;  /* 0x000000bcbbbb7221 */ /* 0x000fe20000010000 */
[----:B------:R-:W-:Y:S01]  /*111a0*/  FADD.FTZ R181, R181, R182 ;  /* 0x000000b6b5b57221 */ /* 0x000fe20000010000 */
[----:B------:R-:W-:Y:S01]  /*111b0*/  FADD.FTZ R169, R169, R170 ;  /* 0x000000aaa9a97221 */ /* 0x000fe20000010000 */
[----:B------:R-:W-:Y:S01]  /*111c0*/  FADD.FTZ R183, R183, R184 ;  /* 0x000000b8b7b77221 */ /* 0x000fe20000010000 */
[----:B------:R-:W-:Y:S01]  /*111d0*/  FADD.FTZ R187, R186, R187 ;  /* 0x000000bbbabb7221 */ /* 0x000fe20000010000 */
[----:B------:R-:W-:Y:S01]  /*111e0*/  FADD.FTZ R181, R180, R181 ;  /* 0x000000b5b4b57221 */ /* 0x000fe20000010000 */
[-C--:B---3--:R-:W-:Y:S02]  /*111f0*/  HMMA.16816.F32 R4, R132, R140.reuse, R4 ;  /* 0x0000008c8404723c */ /* 0x088fe40000001804 */
[----:B------:R-:W-:Y:S03]  /*11200*/  MUFU.EX2 R199, R199 ;  /* 0x000000c700c77308 */ /* 0x000fe60000000800 */
[----:B------:R-:W-:Y:S01]  /*11210*/  FADD.FTZ R176, R176, R183 ;  /* 0x000000b7b0b07221 */ /* 0x000fe20000010000 */
[----:B------:R-:W-:Y:S06]  /*11220*/  FADD.FTZ R172, R172, R187 ;  /* 0x000000bbacac7221 */ /* 0x000fec0000010000 */
[----:B------:R-:W1:Y:S01]  /*11230*/  MUFU.EX2 R200, R200 ;  /* 0x000000c800c87308 */ /* 0x000e620000000800 */
[----:B--2---:R-:W-:Y:S01]  /*11240*/  F2FP.F16.F32.PACK_AB R137, R197, R196 ;  /* 0x000000c4c589723e */ /* 0x004fe200000000ff */
[----:B------:R-:W-:Y:S01]  /*11250*/  FADD.FTZ R196, R196, R169 ;  /* 0x000000a9c4c47221 */ /* 0x000fe20000010000 */
[----:B------:R-:W-:Y:S01]  /*11260*/  MOV R169, R166 ;  /* 0x000000a600a97202 */ /* 0x000fe20000000f00 */
[----:B------:R-:W-:Y:S01]  /*11270*/  FADD.FTZ R177, R177, R176 ;  /* 0x000000b0b1b17221 */ /* 0x000fe20000010000 */
[----:B------:R-:W-:Y:S01]  /*11280*/  FADD.FTZ R173, R173, R172 ;  /* 0x000000acadad7221 */ /* 0x000fe20000010000 */
[----:B------:R-:W-:Y:S04]  /*11290*/  FADD.FTZ R196, R197, R196 ;  /* 0x000000c4c5c47221 */ /* 0x000fe80000010000 */
[----:B------:R-:W-:Y:S01]  /*112a0*/  MUFU.EX2 R202, R202 ;  /* 0x000000ca00ca7308 */ /* 0x000fe20000000800 */
[----:B------:R-:W-:Y:S01]  /*112b0*/  FADD.FTZ R178, R178, R177 ;  /* 0x000000b1b2b27221 */ /* 0x000fe20000010000 */
[----:B------:R-:W-:Y:S03]  /*112c0*/  FADD.FTZ R174, R174, R173 ;  /* 0x000000adaeae7221 */ /* 0x000fe60000010000 */
[----:B------:R-:W-:Y:S01]  /*112d0*/  FADD.FTZ R179, R179, R178 ;  /* 0x000000b2b3b37221 */ /* 0x000fe20000010000 */
[----:B------:R-:W-:Y:S04]  /*112e0*/  FADD.FTZ R175, R175, R174 ;  /* 0x000000aeafaf7221 */ /* 0x000fe80000010000 */
[----:B------:R-:W2:Y:S01]  /*112f0*/  MUFU.EX2 R203, R203 ;  /* 0x000000cb00cb7308 */ /* 0x000ea20000000800 */
[C---:B-1----:R-:W-:Y:S01]  /*11300*/  F2FP.F16.F32.PACK_AB R139, R200.reuse, R199 ;  /* 0x000000c7c88b723e */ /* 0x042fe200000000ff */
[----:B------:R-:W-:Y:S04]  /*11310*/  FADD.FTZ R199, R199, R196 ;  /* 0x000000c4c7c77221 */ /* 0x000fe80000010000 */
[----:B------:R-:W-:Y:S04]  /*11320*/  FADD.FTZ R199, R200, R199 ;  /* 0x000000c7c8c77221 */ /* 0x000fe80000010000 */
[----:B------:R-:W-:Y:S01]  /*11330*/  MUFU.EX2 R204, R204 ;  /* 0x000000cc00cc7308 */ /* 0x000fe20000000800 */
[----:B------:R-:W-:Y:S04]  /*11340*/  FADD.FTZ R214, R214, R199 ;  /* 0x000000c7d6d67221 */ /* 0x000fe80000010000 */
[----:B------:R-:W-:Y:S05]  /*11350*/  FADD.FTZ R215, R215, R214 ;  /* 0x000000d6d7d77221 */ /* 0x000fea0000010000 */
[----:B------:R-:W1:Y:S01]  /*11360*/  MUFU.EX2 R205, R205 ;  /* 0x000000cd00cd7308 */ /* 0x000e620000000800 */
[C---:B--2---:R-:W-:Y:S01]  /*11370*/  F2FP.F16.F32.PACK_AB R136, R203.reuse, R202 ;  /* 0x000000cacb88723e */ /* 0x044fe200000000ff */
[----:B------:R-:W-:Y:S01]  /*11380*/  FADD.FTZ R202, R202, R181 ;  /* 0x000000b5caca7221 */ /* 0x000fe20000010000 */
[----:B------:R-:W-:Y:S03]  /*11390*/  FADD.FTZ R216, R216, R215 ;  /* 0x000000d7d8d87221 */ /* 0x000fe60000010000 */
[----:B------:R-:W-:Y:S01]  /*113a0*/  FADD.FTZ R203, R203, R202 ;  /* 0x000000cacbcb7221 */ /* 0x000fe20000010000 */
[----:B------:R-:W-:Y:S03]  /*113b0*/  FADD.FTZ R216, R217, R216 ;  /* 0x000000d8d9d87221 */ /* 0x000fe60000010000 */
[----:B------:R-:W-:Y:S10]  /*113c0*/  MUFU.EX2 R162, R66 ;  /* 0x0000004200a27308 */ /* 0x000ff40000000800 */
[----:B------:R-:W-:Y:S01]  /*113d0*/  MUFU.EX2 R63, R194 ;  /* 0x000000c2003f7308 */ /* 0x000fe20000000800 */
[C---:B-1----:R-:W-:Y:S01]  /*113e0*/  F2FP.F16.F32.PACK_AB R138, R205.reuse, R204 ;  /* 0x000000cccd8a723e */ /* 0x042fe200000000ff */
[----:B------:R-:W-:Y:S04]  /*113f0*/  FADD.FTZ R204, R204, R203 ;  /* 0x000000cbcccc7221 */ /* 0x000fe80000010000 */
[----:B------:R-:W-:Y:S02]  /*11400*/  FADD.FTZ R205, R205, R204 ;  /* 0x000000cccdcd7221 */ /* 0x000fe40000010000 */
[C---:B------:R-:W-:Y:S02]  /*11410*/  HMMA.16816.F32 R8, R136.reuse, R140, R8 ;  /* 0x0000008c8808723c */ /* 0x040fe40000001808 */
[----:B------:R1:W2:Y:S02]  /*11420*/  MUFU.EX2 R194, R64 ;  /* 0x0000004000c27308 */ /* 0x0002a40000000800 */
[----:B------:R-:W-:Y:S02]  /*11430*/  FADD.FTZ R218, R218, R205 ;  /* 0x000000cddada7221 */ /* 0x000fe40000010000 */
[-C--:B------:R-:W-:Y:S06]  /*11440*/  HMMA.16816.F32 R12, R136, R142.reuse, R12 ;  /* 0x0000008e880c723c */ /* 0x080fec000000180c */
[----:B------:R-:W-:Y:S01]  /*11450*/  MUFU.EX2 R206, R206 ;  /* 0x000000ce00ce7308 */ /* 0x000fe20000000800 */
[----:B------:R-:W-:Y:S01]  /*11460*/  FADD.FTZ R219, R219, R218 ;  /* 0x000000dadbdb7221 */ /* 0x000fe20000010000 */
[C---:B------:R-:W-:Y:S01]  /*11470*/  HMMA.16816.F32 R16, R132.reuse, R142, R16 ;  /* 0x0000008e8410723c */ /* 0x040fe20000001810 */
[----:B------:R-:W3:Y:S07]  /*11480*/  LDSM.16.MT88.4 R140, [R171+0xa400] ;  /* 0x00a40000ab8c783b */ /* 0x000eee0000004200 */
[----:B------:R-:W3:Y:S01]  /*11490*/  MUFU.EX2 R207, R207 ;  /* 0x000000cf00cf7308 */ /* 0x000ee20000000800 */
[-C--:B----4-:R-:W-:Y:S01]  /*114a0*/  HMMA.16816.F32 R68, R132, R148.reuse, R68 ;  /* 0x000000948444723c */ /* 0x090fe20000001844 */
[----:B-1----:R-:W-:Y:S02]  /*114b0*/  LDSM.16.MT88.4 R64, [R171+0xac00] ;  /* 0x00ac0000ab40783b */ /* 0x002fe40000004200 */
[----:B------:R-:W-:Y:S03]  /*114c0*/  FADD.FTZ R246, R246, R219 ;  /* 0x000000dbf6f67221 */ /* 0x000fe60000010000 */
[C---:B------:R-:W-:Y:S03]  /*114d0*/  HMMA.16816.F32 R72, R136.reuse, R148, R72 ;  /* 0x000000948848723c */ /* 0x040fe60000001848 */
[----:B------:R-:W-:Y:S02]  /*114e0*/  MUFU.EX2 R208, R208 ;  /* 0x000000d000d07308 */ /* 0x000fe40000000800 */
[----:B------:R-:W-:Y:S01]  /*114f0*/  FADD.FTZ R251, R251, R246 ;  /* 0x000000f6fbfb7221 */ /* 0x000fe20000010000 */
[-C--:B------:R-:W-:Y:S07]  /*11500*/  HMMA.16816.F32 R76, R136, R150.reuse, R76 ;  /* 0x00000096884c723c */ /* 0x080fee000000184c */
[----:B------:R-:W-:Y:S01]  /*11510*/  MUFU.EX2 R209, R209 ;  /* 0x000000d100d17308 */ /* 0x000fe20000000800 */
[----:B--2---:R-:W-:Y:S01]  /*11520*/  FADD.FTZ R251, R194, R251 ;  /* 0x000000fbc2fb7221 */ /* 0x004fe20000010000 */
[C---:B------:R-:W-:Y:S01]  /*11530*/  HMMA.16816.F32 R80, R132.reuse, R150, R80 ;  /* 0x000000968450723c */ /* 0x040fe20000001850 */
[----:B------:R-:W-:Y:S07]  /*11540*/  LDSM.16.MT88.4 R148, [R221+0x9c00] ;  /* 0x009c0000dd94783b */ /* 0x000fee0000004200 */
[----:B------:R-:W-:Y:S01]  /*11550*/  MUFU.EX2 R210, R210 ;  /* 0x000000d200d27308 */ /* 0x000fe20000000800 */
[-C--:B-----5:R-:W-:Y:S06]  /*11560*/  HMMA.16816.F32 R84, R132, R144.reuse, R84 ;  /* 0x000000908454723c */ /* 0x0a0fec0000001854 */
[C---:B------:R-:W-:Y:S03]  /*11570*/  HMMA.16816.F32 R88, R136.reuse, R144, R88 ;  /* 0x000000908858723c */ /* 0x040fe60000001858 */
[----:B------:R-:W1:Y:S03]  /*11580*/  MUFU.EX2 R211, R211 ;  /* 0x000000d300d37308 */ /* 0x000e660000000800 */
[-C--:B------:R-:W-:Y:S07]  /*11590*/  HMMA.16816.F32 R92, R136, R146.reuse, R92 ;  /* 0x00000092885c723c */ /* 0x080fee000000185c */
[----:B------:R-:W-:Y:S01]  /*115a0*/  MUFU.EX2 R212, R212 ;  /* 0x000000d400d47308 */ /* 0x000fe20000000800 */
[C---:B------:R-:W-:Y:S01]  /*115b0*/  HMMA.16816.F32 R96, R132.reuse, R146, R96 ;  /* 0x000000928460723c */ /* 0x040fe20000001860 */
[----:B------:R-:W-:Y:S08]  /*115c0*/  LDSM.16.MT88.4 R144, [R171+0x9800] ;  /* 0x00980000ab90783b */ /* 0x000ff00000004200 */
[----:B------:R-:W2:Y:S01]  /*115d0*/  MUFU.EX2 R213, R213 ;  /* 0x000000d500d57308 */ /* 0x000ea20000000800 */
[-C--:B---3--:R-:W-:Y:S06]  /*115e0*/  HMMA.16816.F32 R100, R132, R140.reuse, R100 ;  /* 0x0000008c8464723c */ /* 0x088fec0000001864 */
[C---:B------:R-:W-:Y:S03]  /*115f0*/  HMMA.16816.F32 R20, R136.reuse, R140, R20 ;  /* 0x0000008c8814723c */ /* 0x040fe60000001814 */
[----:B------:R-:W-:Y:S03]  /*11600*/  MUFU.EX2 R248, R248 ;  /* 0x000000f800f87308 */ /* 0x000fe60000000800 */
[-C--:B------:R-:W-:Y:S07]  /*11610*/  HMMA.16816.F32 R104, R136, R142.reuse, R104 ;  /* 0x0000008e8868723c */ /* 0x080fee0000001868 */
[----:B------:R-:W-:Y:S01]  /*11620*/  MUFU.EX2 R250, R250 ;  /* 0x000000fa00fa7308 */ /* 0x000fe20000000800 */
[C---:B------:R-:W-:Y:S01]  /*11630*/  HMMA.16816.F32 R108, R132.reuse, R142, R108 ;  /* 0x0000008e846c723c */ /* 0x040fe2000000186c */
[----:B------:R-:W3:Y:S08]  /*11640*/  LDSM.16.MT88.4 R140, [R221+0x9800] ;  /* 0x00980000dd8c783b */ /* 0x000ef00000004200 */
[----:B------:R-:W-:Y:S01]  /*11650*/  MUFU.EX2 R252, R252 ;  /* 0x000000fc00fc7308 */ /* 0x000fe20000000800 */
[-C--:B------:R-:W-:Y:S06]  /*11660*/  HMMA.16816.F32 R32, R132, R36.reuse, R32 ;  /* 0x000000248420723c */ /* 0x080fec0000001820 */
[C---:B------:R-:W-:Y:S03]  /*11670*/  HMMA.16816.F32 R112, R136.reuse, R36, R112 ;  /* 0x000000248870723c */ /* 0x040fe60000001870 */
[----:B------:R-:W-:Y:S03]  /*11680*/  MUFU.EX2 R201, R201 ;  /* 0x000000c900c97308 */ /* 0x000fe60000000800 */
[-C--:B------:R-:W-:Y:S07]  /*11690*/  HMMA.16816.F32 R116, R136, R38.reuse, R116 ;  /* 0x000000268874723c */ /* 0x080fee0000001874 */
[----:B------:R-:W-:Y:S01]  /*116a0*/  MUFU.EX2 R198, R198 ;  /* 0x000000c600c67308 */ /* 0x000fe20000000800 */
[----:B------:R-:W-:Y:S01]  /*116b0*/  F2FP.F16.F32.PACK_AB R36, R207, R206 ;  /* 0x000000cecf24723e */ /* 0x000fe200000000ff */
[C---:B------:R-:W-:Y:S04]  /*116c0*/  HMMA.16816.F32 R120, R132.reuse, R38, R120 ;  /* 0x000000268478723c */ /* 0x040fe80000001878 */
[----:B-1----:R-:W-:Y:S02]  /*116d0*/  F2FP.F16.F32.PACK_AB R37, R211, R210 ;  /* 0x000000d2d325723e */ /* 0x002fe400000000ff */
[-C--:B------:R-:W-:Y:S02]  /*116e0*/  HMMA.16816.F32 R24, R132, R48.reuse, R24 ;  /* 0x000000308418723c */ /* 0x080fe40000001818 */
[----:B------:R-:W1:Y:S03]  /*116f0*/  MUFU.EX2 R62, R62 ;  /* 0x0000003e003e7308 */ /* 0x000e660000000800 */
[----:B------:R-:W-:Y:S01]  /*11700*/  F2FP.F16.F32.PACK_AB R38, R209, R208 ;  /* 0x000000d0d126723e */ /* 0x000fe200000000ff */
[C---:B------:R-:W-:Y:S05]  /*11710*/  HMMA.16816.F32 R124, R136.reuse, R48, R124 ;  /* 0x00000030887c723c */ /* 0x040fea000000187c */
[----:B--2---:R-:W-:Y:S01]  /*11720*/  F2FP.F16.F32.PACK_AB R39, R213, R212 ;  /* 0x000000d4d527723e */ /* 0x004fe200000000ff */
[-C--:B------:R-:W-:Y:S05]  /*11730*/  HMMA.16816.F32 R28, R136, R50.reuse, R28 ;  /* 0x00000032881c723c */ /* 0x080fea000000181c */
[----:B------:R-:W-:Y:S01]  /*11740*/  FADD.FTZ R210, R210, R179 ;  /* 0x000000b3d2d27221 */ /* 0x000fe20000010000 */
[----:B------:R-:W-:Y:S01]  /*11750*/  HMMA.16816.F32 R128, R132, R50, R128 ;  /* 0x000000328480723c */ /* 0x000fe20000001880 */
[----:B------:R-:W2:Y:S04]  /*11760*/  LDSM.16.MT88.4 R48, [R171+0xa800] ;  /* 0x00a80000ab30783b */ /* 0x000ea80000004200 */
[----:B------:R-:W-:Y:S01]  /*11770*/  FADD.FTZ R206, R206, R175 ;  /* 0x000000afcece7221 */ /* 0x000fe20000010000 */
[-C--:B---3--:R-:W-:Y:S05]  /*11780*/  HMMA.16816.F32 R4, R36, R140.reuse, R4 ;  /* 0x0000008c2404723c */ /* 0x088fea0000001804 */
[----:B------:R-:W-:Y:S01]  /*11790*/  FFMA.FTZ R132, R57, UR4, -R192 ;  /* 0x0000000439847c23 */ /* 0x000fe200080108c0 */
[C---:B------:R-:W-:Y:S01]  /*117a0*/  HMMA.16816.F32 R8, R40.reuse, R140, R8 ;  /* 0x0000008c2808723c */ /* 0x040fe20000001808 */
[----:B------:R-:W-:Y:S02]  /*117b0*/  LDSM.16.MT88.4 R56, [R221+0xac00] ;  /* 0x00ac0000dd38783b */ /* 0x000fe40000004200 */
[----:B------:R-:W3:Y:S02]  /*117c0*/  MUFU.EX2 R163, R132 ;  /* 0x0000008400a37308 */ /* 0x000ee40000000800 */
[----:B-1----:R-:W-:Y:S01]  /*117d0*/  F2FP.F16.F32.PACK_AB R135, R63, R62 ;  /* 0x0000003e3f87723e */ /* 0x002fe200000000ff */
[-C--:B------:R-:W-:Y:S05]  /*117e0*/  HMMA.16816.F32 R12, R40, R142.reuse, R12 ;  /* 0x0000008e280c723c */ /* 0x080fea000000180c */
[----:B------:R-:W-:Y:S01]  /*117f0*/  FADD.FTZ R211, R211, R210 ;  /* 0x000000d2d3d37221 */ /* 0x000fe20000010000 */
[C---:B------:R-:W-:Y:S05]  /*11800*/  HMMA.16816.F32 R16, R36.reuse, R142, R16 ;  /* 0x0000008e2410723c */ /* 0x040fea0000001810 */
[----:B------:R-:W-:Y:S01]  /*11810*/  FADD.FTZ R207, R207, R206 ;  /* 0x000000cecfcf7221 */ /* 0x000fe20000010000 */
        /* <DEDUP_REMOVED lines=12> */
[-C--:B------:R-:W-:Y:S06]  /*118e0*/  HMMA.16816.F32 R92, R40, R46.reuse, R92 ;  /* 0x0000002e285c723c */ /* 0x080fec000000185c */
[C---:B------:R-:W-:Y:S01]  /*118f0*/  HMMA.16816.F32 R96, R36.reuse, R46, R96 ;  /* 0x0000002e2460723c */ /* 0x040fe20000001860 */
[----:B------:R-:W1:Y:S05]  /*11900*/  LDSM.16.MT88.4 R44, [R171+0xb800] ;  /* 0x00b80000ab2c783b */ /* 0x000e6a0000004200 */
[-C--:B--2---:R-:W-:Y:S06]  /*11910*/  HMMA.16816.F32 R100, R36, R48.reuse, R100 ;  /* 0x000000302464723c */ /* 0x084fec0000001864 */
        /* <DEDUP_REMOVED lines=14> */
[----:B------:R1:W4:Y:S01]  /*11a00*/  MUFU.EX2 R53, R192 ;  /* 0x000000c000357308 */ /* 0x0003220000000800 */
[----:B---3--:R-:W-:Y:S01]  /*11a10*/  MOV R61, R163 ;  /* 0x000000a3003d7202 */ /* 0x008fe20000000f00 */
[-C--:B------:R-:W-:Y:S01]  /*11a20*/  HMMA.16816.F32 R28, R40, R46.reuse, R28 ;  /* 0x0000002e281c723c */ /* 0x080fe2000000181c */
[----:B------:R-:W3:Y:S03]  /*11a30*/  LDSM.16.MT88.4 R40, [R221+0xbc00] ;  /* 0x00bc0000dd28783b */ /* 0x000ee60000004200 */
[----:B------:R-:W-:Y:S02]  /*11a40*/  MOV R55, R155 ;  /* 0x0000009b00377202 */ /* 0x000fe40000000f00 */
[----:B------:R-:W-:Y:S05]  /*11a50*/  HMMA.16816.F32 R128, R36, R46, R128 ;  /* 0x0000002e2480723c */ /* 0x000fea0000001880 */
[----:B------:R-:W-:Y:S01]  /*11a60*/  MOV R54, R154 ;  /* 0x0000009a00367202 */ /* 0x000fe20000000f00 */
[----:B------:R-:W-:Y:S01]  /*11a70*/  FADD.FTZ R251, R61, R251 ;  /* 0x000000fb3dfb7221 */ /* 0x000fe20000010000 */
[----:B------:R-:W-:Y:S04]  /*11a80*/  F2FP.F16.F32.PACK_AB R36, R250, R248 ;  /* 0x000000f8fa24723e */ /* 0x000fe800000000ff */
[----:B-1----:R-:W-:Y:S02]  /*11a90*/  MOV R192, R152 ;  /* 0x0000009800c07202 */ /* 0x002fe40000000f00 */
[----:B------:R-:W-:Y:S01]  /*11aa0*/  F2FP.F16.F32.PACK_AB R38, R201, R252 ;  /* 0x000000fcc926723e */ /* 0x000fe200000000ff */
[----:B------:R-:W-:Y:S01]  /*11ab0*/  FADD.FTZ R252, R252, R209 ;  /* 0x000000d1fcfc7221 */ /* 0x000fe20000010000 */
[----:B------:R-:W-:Y:S01]  /*11ac0*/  F2FP.F16.F32.PACK_AB R37, R55, R192 ;  /* 0x000000c03725723e */ /* 0x000fe200000000ff */
[----:B------:R-:W-:Y:S01]  /*11ad0*/  FADD.FTZ R212, R192, R212 ;  /* 0x000000d4c0d47221 */ /* 0x000fe20000010000 */
[----:B------:R-:W-:Y:S01]  /*11ae0*/  F2FP.F16.F32.PACK_AB R39, R198, R60 ;  /* 0x0000003cc627723e */ /* 0x000fe200000000ff */
[----:B------:R-:W-:Y:S01]  /*11af0*/  FADD.FTZ R249, R201, R252 ;  /* 0x000000fcc9f97221 */ /* 0x000fe20000010000 */
[----:B------:R-:W-:Y:S01]  /*11b00*/  MOV R45, R153 ;  /* 0x00000099002d7202 */ /* 0x000fe20000000f00 */
[----:B------:R-:W-:Y:S01]  /*11b10*/  FADD.FTZ R212, R55, R212 ;  /* 0x000000d437d47221 */ /* 0x000fe20000010000 */
[----:B------:R-:W-:Y:S02]  /*11b20*/  F2FP.F16.F32.PACK_AB R132, R61, R194 ;  /* 0x000000c23d84723e */ /* 0x000fe400000000ff */
[----:B------:R-:W-:Y:S01]  /*11b30*/  F2FP.F16.F32.PACK_AB R133, R54, R45 ;  /* 0x0000002d3685723e */ /* 0x000fe200000000ff */
[-C--:B------:R-:W-:Y:S01]  /*11b40*/  HMMA.16816.F32 R160, R36, R148.reuse, R4 ;  /* 0x0000009424a0723c */ /* 0x080fe20000001804 */
[----:B------:R-:W1:Y:S02]  /*11b50*/  LDSM.16.MT88.4 R4, [R171+0xbc00] ;  /* 0x00bc0000ab04783b */ /* 0x000e640000004200 */
[----:B----4-:R-:W-:Y:S01]  /*11b60*/  F2FP.F16.F32.PACK_AB R134, R53, R52 ;  /* 0x000000343586723e */ /* 0x010fe200000000ff */
[----:B------:R-:W-:Y:S01]  /*11b70*/  FADD.FTZ R216, R45, R216 ;  /* 0x000000d82dd87221 */ /* 0x000fe20000010000 */
[----:B------:R-:W-:Y:S03]  /*11b80*/  FADD.FTZ R52, R52, R251 ;  /* 0x000000fb34347221 */ /* 0x000fe60000010000 */
[----:B------:R-:W-:Y:S02]  /*11b90*/  FADD.FTZ R3, R54, R216 ;  /* 0x000000d836037221 */ /* 0x000fe40000010000 */
[C---:B------:R-:W-:Y:S04]  /*11ba0*/  HMMA.16816.F32 R156, R132.reuse, R148, R8 ;  /* 0x00000094849c723c */ /* 0x040fe80000001808 */
[----:B------:R-:W-:Y:S01]  /*11bb0*/  FADD.FTZ R62, R62, R3 ;  /* 0x000000033e3e7221 */ /* 0x000fe20000010000 */
[----:B------:R-:W-:Y:S01]  /*11bc0*/  FADD.FTZ R3, R60, R212 ;  /* 0x000000d43c037221 */ /* 0x000fe20000010000 */
[-C--:B------:R-:W-:Y:S05]  /*11bd0*/  HMMA.16816.F32 R152, R132, R150.reuse, R12 ;  /* 0x000000968498723c */ /* 0x080fea000000180c */
[----:B------:R-:W-:Y:S01]  /*11be0*/  FADD.FTZ R244, R198, R3 ;  /* 0x00000003c6f47221 */ /* 0x000fe20000010000 */
[C---:B------:R-:W-:Y:S05]  /*11bf0*/  HMMA.16816.F32 R148, R36.reuse, R150, R16 ;  /* 0x000000962494723c */ /* 0x040fea0000001810 */
[----:B------:R-:W-:Y:S01]  /*11c00*/  FADD.FTZ R245, R63, R62 ;  /* 0x0000003e3ff57221 */ /* 0x000fe20000010000 */
[-C--:B--2---:R-:W-:Y:S05]  /*11c10*/  HMMA.16816.F32 R68, R36, R48.reuse, R68 ;  /* 0x000000302444723c */ /* 0x084fea0000001844 */
[----:B------:R-:W-:Y:S01]  /*11c20*/  FADD.FTZ R247, R53, R52 ;  /* 0x0000003435f77221 */ /* 0x000fe20000010000 */
[C---:B------:R-:W-:Y:S05]  /*11c30*/  HMMA.16816.F32 R72, R132.reuse, R48, R72 ;  /* 0x000000308448723c */ /* 0x040fea0000001848 */
[----:B------:R-:W-:Y:S01]  /*11c40*/  MOV R3, R168 ;  /* 0x000000a800037202 */ /* 0x000fe20000000f00 */
        /* <DEDUP_REMOVED lines=21> */
.L_x_150:
[----:B------:R-:W1:Y:S01]  /*11da0*/  S2R R0, SR_TID.X ;  /* 0x0000000000007919 */ /* 0x000e620000002100 */
[----:B------:R-:W2:Y:S01]  /*11db0*/  S2UR UR6, SR_CgaCtaId ;  /* 0x00000000000679c3 */ /* 0x000ea20000008800 */
[----:B------:R-:W-:Y:S01]  /*11dc0*/  SHF.R.S32.HI R14, RZ, 0x2, R239 ;  /* 0x00000002ff0e7819 */ /* 0x000fe200000114ef */
[----:B------:R-:W-:Y:S01]  /*11dd0*/  UISETP.NE.AND UP0, UPT, UR15, -0x1, UPT ;  /* 0xffffffff0f00788c */ /* 0x000fe2000bf05270 */
[----:B------:R-:W3:Y:S01]  /*11de0*/  SHFL.BFLY PT, R8, R249, 0x2, 0x1f ;  /* 0x0c401f00f9087f89 */ /* 0x000ee200000e0000 */
[----:B------:R-:W-:Y:S01]  /*11df0*/  UMOV UR7, 0x400 ;  /* 0x0000040000077882 */ /* 0x000fe20000000000 */
[----:B------:R-:W-:Y:S02]  /*11e00*/  PLOP3.LUT P6, PT, PT, PT, PT, 0x8, 0x0 ;  /* 0x000000000000781c */ /* 0x000fe40003fce170 */
[----:B------:R-:W4:Y:S01]  /*11e10*/  SHFL.BFLY PT, R3, R244, 0x2, 0x1f ;  /* 0x0c401f00f4037f89 */ /* 0x000f2200000e0000 */
[----:B------:R-:W-:-:S03]  /*11e20*/  PLOP3.LUT P0, PT, PT, PT, UP0, 0x80, 0x0 ;  /* 0x000000000000781c */ /* 0x000fc60003f0f008 */
[----:B------:R-:W5:Y:S02]  /*11e30*/  SHFL.BFLY PT, R2, R247, 0x2, 0x1f ;  /* 0x0c401f00f7027f89 */ /* 0x000f6400000e0000 */
[----:B------:R-:W-:Y:S02]  /*11e40*/  @UP0 ULDC.64 UR4, c[0x0][0x298] ;  /* 0x0000a60000040ab9 */ /* 0x000fe40000000a00 */
[----:B------:R-:W5:Y:S01]  /*11e50*/  SHFL.BFLY PT, R10, R245, 0x2, 0x1f ;  /* 0x0c401f00f50a7f89 */ /* 0x000f6200000e0000 */
[----:B------:R-:W-:-:S07]  /*11e60*/  @UP0 UIMAD.WIDE.U32 UR8, UR15, UR4, URZ ;  /* 0x000000040f0802a5 */ /* 0x000fce000f8e003f */
[----:B------:R-:W-:Y:S01]  /*11e70*/  @UP0 UMOV UR4, UR8 ;  /* 0x0000000800040c82 */ /* 0x000fe20008000000 */
[----:B--2---:R-:W-:Y:S02]  /*11e80*/  ULEA UR6, UR6, UR7, 0x18 ;  /* 0x0000000706067291 */ /* 0x004fe4000f8ec03f */
[----:B------:R-:W-:Y:S01]  /*11e90*/  @UP0 UIMAD UR7, UR15, UR5, UR9 ;  /* 0x000000050f0702a4 */ /* 0x000fe2000f8e0209 */
[----:B---3--:R-:W-:Y:S01]  /*11ea0*/  FADD.FTZ R8, R8, R249 ;  /* 0x000000f908087221 */ /* 0x008fe20000010000 */
[----:B-1----:R-:W-:Y:S01]  /*11eb0*/  SHF.R.S32.HI R11, RZ, 0x1f, R0 ;  /* 0x0000001fff0b7819 */ /* 0x002fe20000011400 */
[----:B----4-:R-:W-:-:S03]  /*11ec0*/  FADD.FTZ R4, R3, R244 ;  /* 0x000000f403047221 */ /* 0x010fc60000010000 */
[----:B------:R-:W1:Y:S01]  /*11ed0*/  SHFL.BFLY PT, R13, R8, 0x1, 0x1f ;  /* 0x0c201f00080d7f89 */ /* 0x000e6200000e0000 */
[----:B------:R-:W-:Y:S01]  /*11ee0*/  LEA.HI R3, R11, R0, RZ, 0x2 ;  /* 0x000000000b037211 */ /* 0x000fe200078f10ff */
[----:B-----5:R-:W-:Y:S02]  /*11ef0*/  FADD.FTZ R9, R2, R247 ;  /* 0x000000f702097221 */ /* 0x020fe40000010000 */
[----:B------:R-:W2:Y:S01]  /*11f00*/  SHFL.BFLY PT, R7, R4, 0x1, 0x1f ;  /* 0x0c201f0004077f89 */ /* 0x000ea200000e0000 */
[----:B------:R-:W-:Y:S01]  /*11f10*/  SHF.R.S32.HI R2, RZ, 0x2, R3 ;  /* 0x00000002ff027819 */ /* 0x000fe20000011403 */
[----:B------:R-:W-:Y:S02]  /*11f20*/  FADD.FTZ R5, R10, R245 ;  /* 0x000000f50a057221 */ /* 0x000fe40000010000 */
[----:B------:R-:W3:Y:S01]  /*11f30*/  SHFL.BFLY PT, R6, R9, 0x1, 0x1f ;  /* 0x0c201f0009067f89 */ /* 0x000ee200000e0000 */
[----:B------:R-:W-:Y:S01]  /*11f40*/  VIADD R10, R14, 0x40 ;  /* 0x000000400e0a7836 */ /* 0x000fe20000000000 */
[----:B------:R-:W-:-:S02]  /*11f50*/  SHF.R.S32.HI R17, RZ, 0x1f, R2 ;  /* 0x0000001fff117819 */ /* 0x000fc40000011402 */
[----:B------:R-:W4:Y:S02]  /*11f60*/  SHFL.BFLY PT, R16, R5, 0x1, 0x1f ;  /* 0x0c201f0005107f89 */ /* 0x000f2400000e0000 */
[----:B------:R-:W-:Y:S02]  /*11f70*/  LEA.HI R17, R17, R2, RZ, 0x3 ;  /* 0x0000000211117211 */ /* 0x000fe400078f18ff */
[----:B------:R-:W-:Y:S02]  /*11f80*/  ISETP.GE.AND P1, PT, R10, UR14, PT ;  /* 0x0000000e0a007c0c */ /* 0x000fe4000bf26270 */
[----:B------:R-:W-:-:S05]  /*11f90*/  LOP3.LUT R17, R17, 0xfffffff8, RZ, 0xc0, !PT ;  /* 0xfffffff811117812 */ /* 0x000fca00078ec0ff */
[----:B------:R-:W-:Y:S02]  /*11fa0*/  IMAD.IADD R17, R2, 0x1, -R17 ;  /* 0x0000000102117824 */ /* 0x000fe400078e0a11 */
[----:B-1----:R-:W-:-:S03]  /*11fb0*/  FADD.FTZ R8, R8, R13 ;  /* 0x0000000d08087221 */ /* 0x002fc60000010000 */
[----:B------:R-:W-:Y:S01]  /*11fc0*/  LEA.HI R13, R17, R17, RZ, 0x1 ;  /* 0x00000011110d7211 */ /* 0x000fe200078f08ff */
[----:B--2---:R-:W-:Y:S01]  /*11fd0*/  FADD.FTZ R7, R4, R7 ;  /* 0x0000000704077221 */ /* 0x004fe20000010000 */
[----:B------:R-:W-:Y:S02]  /*11fe0*/  LEA.HI R4, R11, R0, RZ, 0x5 ;  /* 0x000000000b047211 */ /* 0x000fe400078f28ff */
[----:B------:R-:W-:Y:S01]  /*11ff0*/  LOP3.LUT R12, R13, 0x3fffffe, RZ, 0xc0, !PT ;  /* 0x03fffffe0d0c7812 */ /* 0x000fe200078ec0ff */
[----:B---3--:R-:W-:Y:S01]  /*12000*/  FADD.FTZ R6, R9, R6 ;  /* 0x0000000609067221 */ /* 0x008fe20000010000 */
[----:B------:R-:W-:Y:S02]  /*12010*/  SHF.R.S32.HI R13, RZ, 0x1, R13 ;  /* 0x00000001ff0d7819 */ /* 0x000fe4000001140d */
[----:B------:R-:W-:Y:S01]  /*12020*/  LOP3.LUT R11, R3, 0xfffffffc, RZ, 0xc0, !PT ;  /* 0xfffffffc030b7812 */ /* 0x000fe200078ec0ff */
[----:B------:R-:W-:Y:S01]  /*12030*/  IMAD.IADD R17, R17, 0x1, -R12 ;  /* 0x0000000111117824 */ /* 0x000fe200078e0a0c */
[----:B------:R-:W-:Y:S01]  /*12040*/  LOP3.LUT R9, R13, 0x1, RZ, 0xc0, !PT ;  /* 0x000000010d097812 */ /* 0x000fe200078ec0ff */
[----:B------:R-:W-:Y:S01]  /*12050*/  IMAD.MOV.U32 R12, RZ, RZ, 0x3f800000 ;  /* 0x3f800000ff0c7424 */ /* 0x000fe200078e00ff */
[----:B------:R-:W-:Y:S01]  /*12060*/  FSETP.NE.FTZ.AND P5, PT, R8, RZ, PT ;  /* 0x000000ff0800720b */ /* 0x000fe20003fb5000 */
[----:B------:R-:W-:Y:S01]  /*12070*/  IMAD.IADD R11, R0, 0x1, -R11 ;  /* 0x00000001000b7824 */ /* 0x000fe200078e0a0b */
[----:B------:R-:W-:Y:S01]  /*12080*/  ISETP.NE.U32.AND P3, PT, R9, 0x1, PT ;  /* 0x000000010900780c */ /* 0x000fe20003f65070 */
[----:B------:R-:W-:Y:S01]  /*12090*/  IMAD.SHL.U32 R9, R13, 0x40, RZ ;  /* 0x000000400d097824 */ /* 0x000fe200078e00ff */
[----:B------:R-:W-:Y:S01]  /*120a0*/  SHF.R.S32.HI R10, RZ, 0x5, R4 ;  /* 0x00000005ff0a7819 */ /* 0x000fe20000011404 */
[----:B----4-:R-:W-:Y:S01]  /*120b0*/  FADD.FTZ R5, R5, R16 ;  /* 0x0000001005057221 */ /* 0x010fe20000010000 */
[----:B------:R-:W-:Y:S01]  /*120c0*/  LOP3.LUT P2, RZ, R13, 0x2, RZ, 0xc0, !PT ;  /* 0x000000020dff7812 */ /* 0x000fe2000784c0ff */
[----:B------:R-:W-:Y:S01]  /*120d0*/  IMAD.MOV.U32 R13, RZ, RZ, 0x3f800000 ;  /* 0x3f800000ff0d7424 */ /* 0x000fe200078e00ff */
[----:B------:R-:W-:Y:S01]  /*120e0*/  LOP3.LUT R9, R9, 0xc0, RZ, 0xc0, !PT ;  /* 0x000000c009097812 */ /* 0x000fe200078ec0ff */
[----:B------:R-:W-:Y:S01]  /*120f0*/  IMAD R10, R10, 0x100, R11 ;  /* 0x000001000a0a7824 */ /* 0x000fe200078e020b */
[----:B------:R-:W-:-:S02]  /*12100*/  FSETP.NE.FTZ.AND P4, PT, R7, RZ, PT ;  /* 0x000000ff0700720b */ /* 0x000fc40003f95000 */
[----:B------:R-:W-:Y:S01]  /*12110*/  LEA.HI R9, R9, R9, RZ, 0x1d ;  /* 0x0000000909097211 */ /* 0x000fe200078fe8ff */
[----:B------:R-:W-:Y:S01]  /*12120*/  IMAD R10, R17, 0x10, R10 ;  /* 0x00000010110a7824 */ /* 0x000fe200078e020a */
[----:B------:R1:W2:Y:S03]  /*12130*/  @P5 MUFU.RCP R12, R8 ;  /* 0x00000008000c5308 */ /* 0x0002a60000001000 */
        /* <DEDUP_REMOVED lines=12> */
.L_x_154:
        /* <DEDUP_REMOVED lines=24> */
.L_x_155:
[----:B------:R-:W-:Y:S01]  /*12380*/  ISETP.NE.AND P3, PT, RZ, UR8, PT ;  /* 0x00000008ff007c0c */ /* 0x000fe2000bf65270 */
[C---:B------:R-:W-:Y:S01]  /*12390*/  FMUL.FTZ R81, R12.reuse, R81 ;  /* 0x000000510c517220 */ /* 0x040fe20000410000 */
[----:B------:R-:W-:Y:S01]  /*123a0*/  SEL R9, R9, 0xffffffe0, !P2 ;  /* 0xffffffe009097807 */ /* 0x000fe20005000000 */
[C---:B------:R-:W-:Y:S01]  /*123b0*/  FMUL.FTZ R84, R12.reuse, R84 ;  /* 0x000000540c547220 */ /* 0x040fe20000410000 */
[----:B------:R-:W-:Y:S01]  /*123c0*/  PLOP3.LUT P2, PT, PT, PT, PT, 0x8, 0x0 ;  /* 0x000000000000781c */ /* 0x000fe20003f4e170 */
        /* <DEDUP_REMOVED lines=8> */
[----:B------:R-:W2:Y:S01]  /*12450*/  @!P3 LDC R18, c[0x0][0x2c4] ;  /* 0x0000b100ff12bb82 */ /* 0x000ea20000000800 */
[----:B------:R-:W-:Y:S01]  /*12460*/  @!P3 PLOP3.LUT P2, PT, P0, PT, PT, 0x80, 0x0 ;  /* 0x000000000000b81c */ /* 0x000fe2000074f070 */
[----:B------:R-:W-:Y:S01]  /*12470*/  FMUL.FTZ R141, R12, R141 ;  /* 0x0000008d0c8d7220 */ /* 0x000fe20000410000 */
[----:B------:R-:W-:Y:S01]  /*12480*/  FSETP.NE.FTZ.AND P0, PT, R6, RZ, PT ;  /* 0x000000ff0600720b */ /* 0x000fe20003f15000 */
[C---:B------:R-:W-:Y:S01]  /*12490*/  FMUL.FTZ R120, R12.reuse, R120 ;  /* 0x000000780c787220 */ /* 0x040fe20000410000 */
[C---:B------:R-:W-:Y:S01]  /*124a0*/  FMUL.FTZ R121, R12.reuse, R121 ;  /* 0x000000790c797220 */ /* 0x040fe20000410000 */
[C---:B------:R-:W-:Y:S01]  /*124b0*/  FMUL.FTZ R136, R12.reuse, R136 ;  /* 0x000000880c887220 */ /* 0x040fe20000410000 */
[C---:B------:R-:W-:Y:S01]  /*124c0*/  FMUL.FTZ R137, R12.reuse, R137 ;  /* 0x000000890c897220 */ /* 0x040fe20000410000 */
[C---:B------:R-:W-:Y:S01]  /*124d0*/  FMUL.FTZ R128, R12.reuse, R128 ;  /* 0x000000800c807220 */ /* 0x040fe20000410000 */
[----:B------:R-:W-:Y:S01]  /*124e0*/  FMUL.FTZ R129, R12, R129 ;  /* 0x000000810c817220 */ /* 0x000fe20000410000 */
[----:B------:R-:W-:Y:S01]  /*124f0*/  MOV R12, 0x3f800000 ;  /* 0x3f800000000c7802 */ /* 0x000fe20000000f00 */
[C---:B----4-:R-:W-:Y:S01]  /*12500*/  FMUL.FTZ R162, R13.reuse, R162 ;  /* 0x000000a20da27220 */ /* 0x050fe20000410000 */
[----:B------:R-:W-:Y:S01]  /*12510*/  MOV R19, 0x3f800000 ;  /* 0x3f80000000137802 */ /* 0x000fe20000000f00 */
[C---:B------:R-:W-:Y:S01]  /*12520*/  FMUL.FTZ R163, R13.reuse, R163 ;  /* 0x000000a30da37220 */ /* 0x040fe20000410000 */
[C---:B------:R-:W-:Y:S01]  /*12530*/  FMUL.FTZ R150, R13.reuse, R150 ;  /* 0x000000960d967220 */ /* 0x040fe20000410000 */
[C---:B------:R-:W-:Y:S01]  /*12540*/  FMUL.FTZ R151, R13.reuse, R151 ;  /* 0x000000970d977220 */ /* 0x040fe20000410000 */
[----:B------:R-:W4:Y:S01]  /*12550*/  @P0 MUFU.RCP R12, R6 ;  /* 0x00000006000c0308 */ /* 0x000f220000001000 */
[C---:B------:R-:W-:Y:S01]  /*12560*/  FMUL.FTZ R70, R13.reuse, R70 ;  /* 0x000000460d467220 */ /* 0x040fe20000410000 */
[C---:B------:R-:W-:Y:S01]  /*12570*/  FMUL.FTZ R71, R13.reuse, R71 ;  /* 0x000000470d477220 */ /* 0x040fe20000410000 */
[C---:B------:R-:W-:Y:S01]  /*12580*/  FMUL.FTZ R82, R13.reuse, R82 ;  /* 0x000000520d527220 */ /* 0x040fe20000410000 */
[----:B------:R-:W-:Y:S01]  /*12590*/  FMUL.FTZ R83, R13, R83 ;  /* 0x000000530d537220 */ /* 0x000fe20000410000 */
[----:B------:R-:W-:Y:S01]  /*125a0*/  F2FP.F16.F32.PACK_AB R160, R161, R160 ;  /* 0x000000a0a1a0723e */ /* 0x000fe200000000ff */
[----:B------:R-:W-:Y:S01]  /*125b0*/  FMUL.FTZ R86, R13, R86 ;  /* 0x000000560d567220 */ /* 0x000fe20000410000 */
[----:B------:R-:W-:Y:S01]  /*125c0*/  F2FP.F16.F32.PACK_AB R162, R163, R162 ;  /* 0x000000a2a3a2723e */ /* 0x000fe200000000ff */
[----:B--2---:R-:W2:Y:S01]  /*125d0*/  @P2 LDC R18, c[0x0][0x2e4] ;  /* 0x0000b900ff122b82 */ /* 0x004ea20000000800 */
[----:B------:R-:W-:Y:S01]  /*125e0*/  FSETP.NE.FTZ.AND P2, PT, R5, RZ, PT ;  /* 0x000000ff0500720b */ /* 0x000fe20003f55000 */
[----:B------:R-:W-:Y:S01]  /*125f0*/  FMUL.FTZ R87, R13, R87 ;  /* 0x000000570d577220 */ /* 0x000fe20000410000 */
[----:B------:R-:W-:Y:S01]  /*12600*/  F2FP.F16.F32.PACK_AB R149, R149, R148 ;  /* 0x000000949595723e */ /* 0x000fe200000000ff */
[----:B------:R-:W-:Y:S01]  /*12610*/  FMUL.FTZ R98, R13, R98 ;  /* 0x000000620d627220 */ /* 0x000fe20000410000 */
[----:B------:R-:W-:Y:S01]  /*12620*/  F2FP.F16.F32.PACK_AB R151, R151, R150 ;  /* 0x000000969797723e */ /* 0x000fe200000000ff */
[----:B------:R-:W-:Y:S01]  /*12630*/  FMUL.FTZ R99, R13, R99 ;  /* 0x000000630d637220 */ /* 0x000fe20000410000 */
[----:B------:R-:W-:Y:S01]  /*12640*/  F2FP.F16.F32.PACK_AB R68, R69, R68 ;  /* 0x000000444544723e */ /* 0x000fe200000000ff */
[----:B------:R-:W-:Y:S01]  /*12650*/  STS [R11], R160 ;  /* 0x000000a00b007388 */ /* 0x000fe20000000800 */
        /* <DEDUP_REMOVED lines=13> */
[----:B------:R-:W-:Y:S01]  /*12730*/  F2FP.F16.F32.PACK_AB R70, R71, R70 ;  /* 0x000000464746723e */ /* 0x000fe200000000ff */
[----:B------:R-:W-:Y:S01]  /*12740*/  STS [R11+0x200], R162 ;  /* 0x000200a20b007388 */ /* 0x000fe20000000800 */
[----:B------:R-:W-:Y:S01]  /*12750*/  F2FP.F16.F32.PACK_AB R80, R81, R80 ;  /* 0x000000505150723e */ /* 0x000fe200000000ff */
[C---:B------:R-:W-:Y:S01]  /*12760*/  FMUL.FTZ R92, R12.reuse, R92 ;  /* 0x0000005c0c5c7220 */ /* 0x040fe20000410000 */
[----:B------:R-:W-:Y:S01]  /*12770*/  F2FP.F16.F32.PACK_AB R82, R83, R82 ;  /* 0x000000525352723e */ /* 0x000fe200000000ff */
[C---:B------:R-:W-:Y:S01]  /*12780*/  FMUL.FTZ R93, R12.reuse, R93 ;  /* 0x0000005d0c5d7220 */ /* 0x040fe20000410000 */
[----:B------:R-:W-:Y:S01]  /*12790*/  F2FP.F16.F32.PACK_AB R72, R73, R72 ;  /* 0x000000484948723e */ /* 0x000fe200000000ff */
[----:B------:R-:W-:Y:S01]  /*127a0*/  STS [R10], R149 ;  /* 0x000000950a007388 */ /* 0x000fe20000000800 */
        /* <DEDUP_REMOVED lines=29> */
[----:B------:R-:W-:Y:S01]  /*12980*/  FMUL.FTZ R103, R13, R103 ;  /* 0x000000670d677220 */ /* 0x000fe20000410000 */
[----:B------:R-:W-:Y:S01]  /*12990*/  IADD3 R9, R9, R10, RZ ;  /* 0x0000000a09097210 */ /* 0x000fe20007ffe0ff */
[----:B------:R-:W-:Y:S01]  /*129a0*/  STS [R11+0x1000], R156 ;  /* 0x0010009c0b007388 */ /* 0x000fe20000000800 */
[----:B------:R-:W-:Y:S01]  /*129b0*/  F2FP.F16.F32.PACK_AB R74, R75, R74 ;  /* 0x0000004a4b4a723e */ /* 0x000fe200000000ff */
[----:B------:R-:W-:Y:S01]  /*129c0*/  FMUL.FTZ R110, R13, R110 ;  /* 0x0000006e0d6e7220 */ /* 0x000fe20000410000 */
[----:B------:R-:W-:Y:S01]  /*129d0*/  F2FP.F16.F32.PACK_AB R76, R77, R76 ;  /* 0x0000004c4d4c723e */ /* 0x000fe200000000ff */
[----:B------:R-:W-:Y:S01]  /*129e0*/  STS [R11+0x1200], R158 ;  /* 0x0012009e0b007388 */ /* 0x000fe20000000800 */
[----:B------:R-:W-:Y:S01]  /*129f0*/  F2FP.F16.F32.PACK_AB R78, R79, R78 ;  /* 0x0000004e4f4e723e */ /* 0x000fe200000000ff */
        /* <DEDUP_REMOVED lines=17> */
[----:B------:R-:W-:Y:S01]  /*12b10*/  F2FP.F16.F32.PACK_AB R93, R93, R92 ;  /* 0x0000005c5d5d723e */ /* 0x000fe200000000ff */
[----:B------:R-:W-:Y:S01]  /*12b20*/  STS [R9], R80 ;  /* 0x0000005009007388 */ /* 0x000fe20000000800 */
        /* <DEDUP_REMOVED lines=22> */
[----:B------:R-:W-:Y:S01]  /*12c90*/  FMUL.FTZ R13, R13, R131 ;  /* 0x000000830d0d7220 */ /* 0x000fe20000410000 */
        /* <DEDUP_REMOVED lines=14> */
[----:B------:R-:W2:Y:S01]  /*12d80*/  @!P3 LDC R23, c[0x0][0x270] ;  /* 0x00009c00ff17bb82 */ /* 0x000ea20000000800 */
[----:B------:R-:W-:Y:S01]  /*12d90*/  F2FP.F16.F32.PACK_AB R114, R115, R114 ;  /* 0x000000727372723e */ /* 0x000fe200000000ff */
[----:B------:R-:W-:Y:S01]  /*12da0*/  STS [R11+0x3000], R88 ;  /* 0x003000580b007388 */ /* 0x000fe20000000800 */
[----:B------:R-:W-:Y:S01]  /*12db0*/  F2FP.F16.F32.PACK_AB R117, R117, R116 ;  /* 0x000000747575723e */ /* 0x000fe200000000ff */
[----:B-1----:R-:W1:Y:S01]  /*12dc0*/  @P5 MUFU.LG2 R8, R8 ;  /* 0x0000000800085308 */ /* 0x002e620000000c00 */
[----:B------:R-:W-:Y:S01]  /*12dd0*/  F2FP.F16.F32.PACK_AB R119, R119, R118 ;  /* 0x000000767777723e */ /* 0x000fe200000000ff */
[----:B------:R-:W-:Y:S01]  /*12de0*/  STS [R11+0x3200], R90 ;  /* 0x0032005a0b007388 */ /* 0x000fe20000000800 */
[----:B------:R-:W-:Y:S01]  /*12df0*/  F2FP.F16.F32.PACK_AB R136, R137, R136 ;  /* 0x000000888988723e */ /* 0x000fe200000000ff */
[----:B------:R-:W4:Y:S01]  /*12e00*/  @P3 LDC.64 R20, c[0x0][0x2c0] ;  /* 0x0000b000ff143b82 */ /* 0x000f220000000a00 */
[----:B------:R-:W-:Y:S01]  /*12e10*/  F2FP.F16.F32.PACK_AB R138, R139, R138 ;  /* 0x0000008a8b8a723e */ /* 0x000fe200000000ff */
[----:B------:R-:W-:Y:S01]  /*12e20*/  STS [R10+0x3000], R93 ;  /* 0x0030005d0a007388 */ /* 0x000fe20000000800 */
[----:B------:R-:W-:Y:S01]  /*12e30*/  F2FP.F16.F32.PACK_AB R128, R129, R128 ;  /* 0x000000808180723e */ /* 0x000fe200000000ff */
[----:B---3--:R-:W3:Y:S01]  /*12e40*/  @P4 MUFU.LG2 R7, R7 ;  /* 0x0000000700074308 */ /* 0x008ee20000000c00 */
[----:B------:R-:W-:Y:S01]  /*12e50*/  F2FP.F16.F32.PACK_AB R13, R13, R130 ;  /* 0x000000820d0d723e */ /* 0x000fe200000000ff */
[----:B------:R-:W-:Y:S01]  /*12e60*/  STS [R10+0x3200], R95 ;  /* 0x0032005f0a007388 */ /* 0x000fe20000000800 */
[----:B------:R-:W-:Y:S01]  /*12e70*/  F2FP.F16.F32.PACK_AB R124, R125, R124 ;  /* 0x0000007c7d7c723e */ /* 0x000fe200000000ff */
[----:B------:R-:W5:Y:S01]  /*12e80*/  S2UR UR5, SR_CTAID.X ;  /* 0x00000000000579c3 */ /* 0x000f620000002500 */
[----:B------:R-:W-:Y:S01]  /*12e90*/  F2FP.F16.F32.PACK_AB R126, R127, R126 ;  /* 0x0000007e7f7e723e */ /* 0x000fe200000000ff */
[----:B------:R-:W-:Y:S01]  /*12ea0*/  STS [R19+0x2000], R100 ;  /* 0x0020006413007388 */ /* 0x000fe20000000800 */
[----:B------:R-:W-:Y:S01]  /*12eb0*/  F2FP.F16.F32.PACK_AB R132, R133, R132 ;  /* 0x000000848584723e */ /* 0x000fe200000000ff */
[----:B------:R-:W5:Y:S01]  /*12ec0*/  @P0 MUFU.LG2 R6, R6 ;  /* 0x0000000600060308 */ /* 0x000f620000000c00 */
[----:B------:R-:W-:Y:S01]  /*12ed0*/  F2FP.F16.F32.PACK_AB R134, R135, R134 ;  /* 0x000000868786723e */ /* 0x000fe200000000ff */
[----:B------:R-:W-:Y:S01]  /*12ee0*/  STS [R19+0x2200], R102 ;  /* 0x0022006613007388 */ /* 0x000fe20000000800 */
[----:B------:R-:W-:Y:S01]  /*12ef0*/  @P3 MOV R25, 0x1 ;  /* 0x0000000100193802 */ /* 0x000fe20000000f00 */
[----:B--2---:R-:W-:Y:S01]  /*12f00*/  @!P3 IMAD R25, R18, R23, RZ ;  /* 0x000000171219b224 */ /* 0x004fe200078e02ff */
[----:B------:R-:W2:Y:S01]  /*12f10*/  @P4 LDC R22, c[0x0][0x2e8] ;  /* 0x0000ba00ff164b82 */ /* 0x000ea20000000800 */
[----:B------:R-:W-:Y:S01]  /*12f20*/  STS [R9+0x2000], R108 ;  /* 0x0020006c09007388 */ /* 0x000fe20000000800 */
[----:B------:R-:W-:Y:S01]  /*12f30*/  BSSY B0, `(.L_x_156) ;  /* 0x0000069000007945 */ /* 0x000fe20003800000 */
[----:B------:R-:W2:Y:S02]  /*12f40*/  @P2 MUFU.LG2 R5, R5 ;  /* 0x0000000500052308 */ /* 0x000ea40000000c00 */
[----:B------:R-:W-:Y:S01]  /*12f50*/  STS [R9+0x2200], R110 ;  /* 0x0022006e09007388 */ /* 0x000fe20000000800 */
[----:B----4-:R-:W-:-:S02]  /*12f60*/  @P3 IMAD R20, R21, R20, RZ ;  /* 0x0000001415143224 */ /* 0x010fc400078e02ff */
[----:B------:R-:W4:Y:S01]  /*12f70*/  @P5 LDC R23, c[0x0][0x2e8] ;  /* 0x0000ba00ff175b82 */ /* 0x000f220000000800 */
[----:B------:R-:W-:Y:S01]  /*12f80*/  STS [R19+0x3000], R144 ;  /* 0x0030009013007388 */ /* 0x000fe20000000800 */
[----:B------:R-:W-:Y:S01]  /*12f90*/  @!P3 MOV R20, R18 ;  /* 0x000000120014b202 */ /* 0x000fe20000000f00 */
[----:B-1----:R-:W-:Y:S01]  /*12fa0*/  @P5 FMUL.FTZ R21, R8, 0.69314718246459960938 ;  /* 0x3f31721808155820 */ /* 0x002fe20000410000 */
[----:B---3--:R-:W-:Y:S01]  /*12fb0*/  @P4 FMUL.FTZ R8, R7, 0.69314718246459960938 ;  /* 0x3f31721807084820 */ /* 0x008fe20000410000 */
[----:B------:R-:W-:Y:S01]  /*12fc0*/  STS [R19+0x3200], R146 ;  /* 0x0032009213007388 */ /* 0x000fe20000000800 */
[----:B------:R-:W-:Y:S01]  /*12fd0*/  MOV R18, 0x7f800000 ;  /* 0x7f80000000127802 */ /* 0x000fe20000000f00 */
[----:B-----5:R-:W-:Y:S01]  /*12fe0*/  UIMAD UR6, UR5, -0x80, UR17 ;  /* 0xffffff80050678a4 */ /* 0x020fe2000f8e0211 */
[----:B------:R-:W1:Y:S01]  /*12ff0*/  S2R R12, SR_CTAID.Y ;  /* 0x00000000000c7919 */ /* 0x000e620000002600 */
[----:B------:R-:W-:Y:S04]  /*13000*/  STS [R9+0x3000], R104 ;  /* 0x0030006809007388 */ /* 0x000fe80000000800 */
[----:B------:R-:W-:Y:S04]  /*13010*/  STS [R9+0x3200], R106 ;  /* 0x0032006a09007388 */ /* 0x000fe80000000800 */
[----:B------:R-:W-:Y:S04]  /*13020*/  STS [R11+0x4000], R140 ;  /* 0x0040008c0b007388 */ /* 0x000fe80000000800 */
[----:B------:R-:W-:Y:S04]  /*13030*/  STS [R11+0x4200], R142 ;  /* 0x0042008e0b007388 */ /* 0x000fe80000000800 */
[----:B------:R-:W-:Y:S04]  /*13040*/  STS [R10+0x4000], R121 ;  /* 0x004000790a007388 */ /* 0x000fe80000000800 */
[----:B------:R-:W-:Y:S04]  /*13050*/  STS [R10+0x4200], R123 ;  /* 0x0042007b0a007388 */ /* 0x000fe80000000800 */
[----:B------:R-:W-:Y:S04]  /*13060*/  STS [R11+0x5000], R112 ;  /* 0x005000700b007388 */ /* 0x000fe80000000800 */
[----:B------:R3:W-:Y:S04]  /*13070*/  STS [R11+0x5200], R114 ;  /* 0x005200720b007388 */ /* 0x0007e80000000800 */
[----:B------:R-:W-:Y:S04]  /*13080*/  STS [R10+0x5000], R117 ;  /* 0x005000750a007388 */ /* 0x000fe80000000800 */
[----:B------:R-:W-:Y:S04]  /*13090*/  STS [R10+0x5200], R119 ;  /* 0x005200770a007388 */ /* 0x000fe80000000800 */
[----:B------:R-:W-:Y:S04]  /*130a0*/  STS [R19+0x4000], R136 ;  /* 0x0040008813007388 */ /* 0x000fe80000000800 */
[----:B------:R-:W-:Y:S04]  /*130b0*/  STS [R19+0x4200], R138 ;  /* 0x0042008a13007388 */ /* 0x000fe80000000800 */
[----:B------:R-:W-:Y:S04]  /*130c0*/  STS [R9+0x4000], R128 ;  /* 0x0040008009007388 */ /* 0x000fe80000000800 */
[----:B------:R1:W-:Y:S01]  /*130d0*/  STS [R9+0x4200], R13 ;  /* 0x0042000d09007388 */ /* 0x0003e20000000800 */
[----:B---3--:R-:W3:Y:S03]  /*130e0*/  @P3 LDC R11, c[0x0][0x2c0] ;  /* 0x0000b000ff0b3b82 */ /* 0x008ee60000000800 */
[----:B------:R-:W-:Y:S04]  /*130f0*/  STS [R19+0x5000], R124 ;  /* 0x0050007c13007388 */ /* 0x000fe80000000800 */
[----:B------:R5:W-:Y:S04]  /*13100*/  STS [R19+0x5200], R126 ;  /* 0x0052007e13007388 */ /* 0x000be80000000800 */
[----:B------:R-:W-:Y:S04]  /*13110*/  STS [R9+0x5000], R132 ;  /* 0x0050008409007388 */ /* 0x000fe80000000800 */
[----:B------:R2:W-:Y:S01]  /*13120*/  STS [R9+0x5200], R134 ;  /* 0x0052008609007388 */ /* 0x0005e20000000800 */
[----:B------:R-:W-:Y:S01]  /*13130*/  BAR.SYNC.DEFER_BLOCKING 0x0 ;  /* 0x0000000000007b1d */ /* 0x000fe20000010000 */
[----:B-1----:R-:W-:Y:S01]  /*13140*/  IMAD R13, R12, R25, RZ ;  /* 0x000000190c0d7224 */ /* 0x002fe200078e02ff */
[----:B------:R-:W-:-:S04]  /*13150*/  @!P3 MOV R11, 0x1 ;  /* 0x00000001000bb802 */ /* 0x000fc80000000f00 */
[----:B------:R-:W1:Y:S01]  /*13160*/  S2R R10, SR_CTAID.Z ;  /* 0x00000000000a7919 */ /* 0x000e620000002700 */
[----:B------:R-:W-:Y:S01]  /*13170*/  IADD3 R12, R14, 0x60, RZ ;  /* 0x000000600e0c7810 */ /* 0x000fe20007ffe0ff */
[----:B---3--:R-:W-:Y:S01]  /*13180*/  IMAD R7, R11, UR5, RZ ;  /* 0x000000050b077c24 */ /* 0x008fe2000f8e02ff */
[----:B-----5:R-:W-:Y:S02]  /*13190*/  LOP3.LUT R19, R4, 0xffffffe0, RZ, 0xc0, !PT ;  /* 0xffffffe004137812 */ /* 0x020fe400078ec0ff */
[----:B------:R-:W3:Y:S02]  /*131a0*/  @P2 LDC R4, c[0x0][0x2e8] ;  /* 0x0000ba00ff042b82 */ /* 0x000ee40000000800 */
[----:B------:R-:W-:Y:S02]  /*131b0*/  SHF.L.U32 R7, R7, 0x7, RZ ;  /* 0x0000000707077819 */ /* 0x000fe400000006ff */
[----:B------:R-:W-:Y:S02]  /*131c0*/  IADD3 R19, -R19, R0, RZ ;  /* 0x0000000013137210 */ /* 0x000fe40007ffe1ff */
[----:B------:R-:W-:Y:S01]  /*131d0*/  MOV R0, 0x7f800000 ;  /* 0x7f80000000007802 */ /* 0x000fe20000000f00 */
[----:B----4-:R-:W-:Y:S01]  /*131e0*/  @P5 FFMA.FTZ R0, R168, R23, R21 ;  /* 0x00000017a8005223 */ /* 0x010fe20000010015 */
[----:B--2---:R-:W-:Y:S01]  /*131f0*/  SEL R9, R13, RZ, !P6 ;  /* 0x000000ff0d097207 */ /* 0x004fe20007000000 */
[----:B------:R-:W-:Y:S01]  /*13200*/  @P0 FMUL.FTZ R21, R6, 0.69314718246459960938 ;  /* 0x3f31721806150820 */ /* 0x000fe20000410000 */
[----:B------:R2:W4:Y:S01]  /*13210*/  LDS.128 R28, [R225+0x1800] ;  /* 0x00180000e11c7984 */ /* 0x0005220000000c00 */
[----:B------:R-:W5:Y:S01]  /*13220*/  @P0 LDC R13, c[0x0][0x2e8] ;  /* 0x0000ba00ff0d0b82 */ /* 0x000f620000000800 */
[----:B------:R-:W-:Y:S01]  /*13230*/  LOP3.LUT P3, RZ, R19, 0x3, RZ, 0xc0, !PT ;  /* 0x0000000313ff7812 */ /* 0x000fe2000786c0ff */
[----:B------:R-:W-:Y:S01]  /*13240*/  @P2 FMUL.FTZ R6, R5, 0.69314718246459960938 ;  /* 0x3f31721805062820 */ /* 0x000fe20000410000 */
[----:B------:R2:W2:Y:S01]  /*13250*/  LDS.128 R24, [R225+0x3800] ;  /* 0x00380000e1187984 */ /* 0x0004a20000000c00 */
[----:B------:R-:W-:-:S02]  /*13260*/  ISETP.GE.AND P6, PT, R12, UR14, PT ;  /* 0x0000000e0c007c0c */ /* 0x000fc4000bfc6270 */
[----:B------:R-:W-:Y:S01]  /*13270*/  MOV R12, 0x7f800000 ;  /* 0x7f800000000c7802 */ /* 0x000fe20000000f00 */
[----:B------:R-:W-:Y:S01]  /*13280*/  @P4 FFMA.FTZ R12, R167, R22, R8 ;  /* 0x00000016a70c4223 */ /* 0x000fe20000010008 */
[----:B------:R-:W-:Y:S02]  /*13290*/  SHF.R.S32.HI R5, RZ, 0x1f, R7 ;  /* 0x0000001fff057819 */ /* 0x000fe40000011407 */
[----:B------:R-:W-:Y:S01]  /*132a0*/  MOV R19, 0x7f800000 ;  /* 0x7f80000000137802 */ /* 0x000fe20000000f00 */
[----:B---3--:R-:W-:Y:S01]  /*132b0*/  @P2 FFMA.FTZ R19, R165, R4, R6 ;  /* 0x00000004a5132223 */ /* 0x008fe20000010006 */
[----:B-1----:R-:W-:-:S05]  /*132c0*/  IMAD R9, R10, R20, R9 ;  /* 0x000000140a097224 */ /* 0x002fca00078e0209 */
[--C-:B------:R-:W-:Y:S02]  /*132d0*/  IADD3 R16, P5, P4, R7, R16, R9.reuse ;  /* 0x0000001007107210 */ /* 0x100fe40007cbe009 */
[----:B------:R-:W-:Y:S01]  /*132e0*/  SHF.R.S32.HI R9, RZ, 0x1f, R9 ;  /* 0x0000001fff097819 */ /* 0x000fe20000011409 */
[----:B-----5:R-:W-:-:S03]  /*132f0*/  @P0 FFMA.FTZ R18, R166, R13, R21 ;  /* 0x0000000da6120223 */ /* 0x020fc60000010015 */
[----:B------:R-:W-:Y:S01]  /*13300*/  IADD3.X R17, R5, R17, R9, P5, P4 ;  /* 0x0000001105117210 */ /* 0x000fe20002fe8409 */
[----:B--2-4-:R-:W-:Y:S06]  /*13310*/  @P3 BRA `(.L_x_157) ;  /* 0x0000000000a83947 */ /* 0x014fec0003800000 */
[----:B------:R-:W-:-:S04]  /*13320*/  LEA.HI R4, R240, R241, RZ, 0x5 ;  /* 0x000000f1f0047211 */ /* 0x000fc800078f28ff */
[----:B------:R-:W-:-:S05]  /*13330*/  LOP3.LUT R4, R4, 0xffffffe0, RZ, 0xc0, !PT ;  /* 0xffffffe004047812 */ /* 0x000fca00078ec0ff */
[----:B------:R-:W-:-:S05]  /*13340*/  IMAD.IADD R241, R241, 0x1, -R4 ;  /* 0x00000001f1f17824 */ /* 0x000fca00078e0a04 */
[----:B------:R-:W-:-:S04]  /*13350*/  SHF.R.S32.HI R4, RZ, 0x1f, R241 ;  /* 0x0000001fff047819 */ /* 0x000fc800000114f1 */
        /* <DEDUP_REMOVED lines=38> */
.L_x_157:
[----:B------:R-:W-:Y:S05]  /*135c0*/  BSYNC B0 ;  /* 0x0000000000007941 */ /* 0x000fea0003800000 */
.L_x_156:
        /* <DEDUP_REMOVED lines=36> */
.L_x_159:
[----:B------:R-:W-:Y:S05]  /*13810*/  BSYNC B0 ;  /* 0x0000000000007941 */ /* 0x000fea0003800000 */
.L_x_158:
        /* <DEDUP_REMOVED lines=24> */
.L_x_161:
[----:B------:R-:W-:Y:S05]  /*139a0*/  BSYNC B0 ;  /* 0x0000000000007941 */ /* 0x000fea0003800000 */
.L_x_160:
        /* <DEDUP_REMOVED lines=24> */
.L_x_163:
[----:B------:R-:W-:Y:S05]  /*13b30*/  BSYNC B0 ;  /* 0x0000000000007941 */ /* 0x000fea0003800000 */
.L_x_162:
[----:B-1--4-:R1:W4:Y:S01]  /*13b40*/  LDS.128 R4, [R225+0x5800] ;  /* 0x00580000e1047984 */ /* 0x0123220000000c00 */
[----:B------:R-:W-:Y:S05]  /*13b50*/  @P6 EXIT ;  /* 0x000000000000694d */ /* 0x000fea0003800000 */
        /* <DEDUP_REMOVED lines=21> */
.L_x_120:
[----:B------:R-:W-:Y:S01]  /*13cb0*/  UISETP.NE.AND UP4, UPT, UR15, -0x1, UPT ;  /* 0xffffffff0f00788c */ /* 0x000fe2000bf85270 */
[----:B------:R-:W-:Y:S01]  /*13cc0*/  SHF.R.S32.HI R3, RZ, 0x1f, R132 ;  /* 0x0000001fff037819 */ /* 0x000fe20000011484 */
[----:B------:R-:W-:Y:S01]  /*13cd0*/  ULDC.U8 UR8, c[0x0][0x3d9] ;  /* 0x0000f64000087ab9 */ /* 0x000fe20000000000 */
[----:B------:R-:W-:Y:S01]  /*13ce0*/  UIADD3 UR17, -UR27, UR17, URZ ;  /* 0x000000111b117290 */ /* 0x000fe2000fffe13f */
[----:B------:R-:W-:Y:S01]  /*13cf0*/  IMAD.U32 R15, RZ, RZ, UR16 ;  /* 0x00000010ff0f7e24 */ /* 0x000fe2000f8e00ff */
[----:B------:R-:W-:Y:S01]  /*13d00*/  UISETP.NE.AND UP2, UPT, UR8, URZ, UPT ;  /* 0x0000003f0800728c */ /* 0x000fe2000bf45270 */
[----:B------:R-:W-:Y:S01]  /*13d10*/  LEA.HI R16, R3, R132, RZ, 0x2 ;  /* 0x0000008403107211 */ /* 0x000fe200078f10ff */
[----:B------:R-:W-:Y:S01]  /*13d20*/  UMOV UR18, URZ ;  /* 0x0000003f00127c82 */ /* 0x000fe20008000000 */
[----:B------:R-:W-:Y:S01]  /*13d30*/  UMOV UR19, URZ ;  /* 0x0000003f00137c82 */ /* 0x000fe20008000000 */
[----:B------:R-:W-:Y:S01]  /*13d40*/  BSSY B0, `(.L_x_164) ;  /* 0x0000050000007945 */ /* 0x000fe20003800000 */
[----:B------:R-:W-:Y:S01]  /*13d50*/  LOP3.LUT R3, R16, 0xfffffffc, RZ, 0xc0, !PT ;  /* 0xfffffffc10037812 */ /* 0x000fe200078ec0ff */
[----:B------:R-:W-:Y:S01]  /*13d60*/  @UP4 ULDC.64 UR6, c[0x0][0x298] ;  /* 0x0000a60000064ab9 */ /* 0x000fe20000000a00 */
[----:B------:R-:W-:Y:S01]  /*13d70*/  @!UP4 USHF.R.S32.HI UR9, URZ, 0x1f, UR24 ;  /* 0x0000001f3f09c899 */ /* 0x000fe20008011418 */
[----:B------:R-:W-:Y:S01]  /*13d80*/  SHF.R.S32.HI R16, RZ, 0x2, R16 ;  /* 0x00000002ff107819 */ /* 0x000fe20000011410 */
[----:B------:R-:W-:Y:S01]  /*13d90*/  @UP4 UIMAD.WIDE.U32 UR10, UR15, UR6, URZ ;  /* 0x000000060f0a42a5 */ /* 0x000fe2000f8e003f */
[----:B------:R-:W-:Y:S01]  /*13da0*/  IMAD.IADD R6, R132, 0x1, -R3 ;  /* 0x0000000184067824 */ /* 0x000fe200078e0a03 */
[----:B------:R-:W-:Y:S01]  /*13db0*/  @!UP4 ULDC.64 UR4, c[0x0][0x290] ;  /* 0x0000a4000004cab9 */ /* 0x000fe20000000a00 */
[--C-:B------:R-:W-:Y:S01]  /*13dc0*/  SHF.R.S32.HI R17, RZ, 0x1f, R16.reuse ;  /* 0x0000001fff117819 */ /* 0x100fe20000011410 */
[----:B------:R-:W-:Y:S01]  /*13dd0*/  @!UP4 UIMAD UR6, UR9, UR4, URZ ;  /* 0x000000040906c2a4 */ /* 0x000fe2000f8e023f */
[----:B------:R-:W-:Y:S01]  /*13de0*/  VIADD R0, R16, 0x60 ;  /* 0x0000006010007836 */ /* 0x000fe20000000000 */
[----:B------:R-:W-:Y:S01]  /*13df0*/  @UP4 UIMAD UR7, UR15, UR7, UR11 ;  /* 0x000000070f0742a4 */ /* 0x000fe2000f8e020b */
[C---:B------:R-:W-:Y:S01]  /*13e00*/  ISETP.NE.AND P3, PT, R6.reuse, RZ, PT ;  /* 0x000000ff0600720c */ /* 0x040fe20003f65270 */
[----:B------:R-:W-:Y:S01]  /*13e10*/  @!UP4 UIMAD.WIDE.U32 UR12, UR24, UR4, URZ ;  /* 0x00000004180cc2a5 */ /* 0x000fe2000f8e003f */
[----:B------:R-:W-:Y:S01]  /*13e20*/  IMAD.SHL.U32 R6, R6, 0x8, RZ ;  /* 0x0000000806067824 */ /* 0x000fe200078e00ff */
[----:B------:R-:W-:Y:S01]  /*13e30*/  ULDC.U8 UR11, c[0x0][0x3d8] ;  /* 0x0000f600000b7ab9 */ /* 0x000fe20000000000 */
[----:B------:R-:W-:Y:S01]  /*13e40*/  @!UP4 UIMAD UR6, UR24, UR5, UR6 ;  /* 0x000000051806c2a4 */ /* 0x000fe2000f8e0206 */
[----:B------:R-:W-:Y:S01]  /*13e50*/  IMAD.WIDE R14, R15, 0x80, R16 ;  /* 0x000000800f0e7825 */ /* 0x000fe200078e0210 */
[----:B------:R-:W-:Y:S01]  /*13e60*/  UISETP.NE.AND UP0, UPT, UR11, URZ, !UP2 ;  /* 0x0000003f0b00728c */ /* 0x000fe2000d705270 */
[C---:B------:R-:W-:Y:S01]  /*13e70*/  IADD3 R4, R6.reuse, 0x40, RZ ;  /* 0x0000004006047810 */ /* 0x040fe20007ffe0ff */
[----:B------:R-:W-:Y:S01]  /*13e80*/  @UP2 ULDC.64 UR4, c[0x0][0x2c0] ;  /* 0x0000b00000042ab9 */ /* 0x000fe20000000a00 */
[----:B------:R-:W-:Y:S01]  /*13e90*/  USHF.R.S32.HI UR9, URZ, 0x1f, UR26 ;  /* 0x0000001f3f097899 */ /* 0x000fe2000801141a */
[----:B------:R-:W-:Y:S01]  /*13ea0*/  VIADD R5, R6, 0x20 ;  /* 0x0000002006057836 */ /* 0x000fe20000000000 */
[----:B------:R-:W-:-:S02]  /*13eb0*/  UISETP.NE.AND UP3, UPT, UR11, URZ, UPT ;  /* 0x0000003f0b00728c */ /* 0x000fc4000bf65270 */
[----:B------:R-:W-:Y:S02]  /*13ec0*/  @UP2 UIMAD UR14, UR5, UR4, URZ ;  /* 0x00000004050e22a4 */ /* 0x000fe4000f8e023f */
[----:B------:R-:W-:Y:S01]  /*13ed0*/  UISETP.NE.OR UP3, UPT, UR8, URZ, !UP3 ;  /* 0x0000003f0800728c */ /* 0x000fe2000df65670 */
[----:B------:R-:W-:Y:S02]  /*13ee0*/  ULDC.64 UR4, c[0x0][0x2a0] ;  /* 0x0000a80000047ab9 */ /* 0x000fe40000000a00 */
[----:B------:R-:W-:Y:S01]  /*13ef0*/  @!UP2 ULDC UR8, c[0x0][0x2c4] ;  /* 0x0000b1000008aab9 */ /* 0x000fe20000000800 */
[----:B------:R-:W-:Y:S01]  /*13f00*/  UIMAD UR9, UR9, UR4, URZ ;  /* 0x00000004090972a4 */ /* 0x000fe2000f8e023f */
[----:B------:R-:W-:Y:S01]  /*13f10*/  IMAD.U32 R10, RZ, RZ, UR4 ;  /* 0x00000004ff0a7e24 */ /* 0x000fe2000f8e00ff */
[----:B------:R-:W-:Y:S02]  /*13f20*/  UISETP.NE.OR UP1, UPT, UR15, -0x1, UP3 ;  /* 0xffffffff0f00788c */ /* 0x000fe40009f25670 */
[----:B------:R-:W-:Y:S01]  /*13f30*/  UIMAD UR5, UR26, UR5, UR9 ;  /* 0x000000051a0572a4 */ /* 0x000fe2000f8e0209 */
[----:B------:R-:W-:Y:S01]  /*13f40*/  @!UP2 ULDC UR4, c[0x0][0x270] ;  /* 0x00009c000004aab9 */ /* 0x000fe20000000800 */
[----:B------:R-:W-:Y:S01]  /*13f50*/  @UP0 ULDC UR8, c[0x0][0x2e4] ;  /* 0x0000b90000080ab9 */ /* 0x000fe20000000800 */
[----:B------:R-:W-:Y:S01]  /*13f60*/  @UP2 UMOV UR9, 0x1 ;  /* 0x0000000100092882 */ /* 0x000fe20000000000 */
[----:B------:R-:W-:Y:S01]  /*13f70*/  @UP4 UMOV UR20, UR10 ;  /* 0x0000000a00144c82 */ /* 0x000fe20008000000 */
[----:B------:R-:W-:-:S02]  /*13f80*/  @!UP2 UIMAD UR9, UR8, UR4, URZ ;  /* 0x000000040809a2a4 */ /* 0x000fc4000f8e023f */
[----:B------:R-:W-:Y:S01]  /*13f90*/  @!UP4 UIADD3 UR7, UR13, UR6, URZ ;  /* 0x000000060d07c290 */ /* 0x000fe2000fffe03f */
[----:B------:R-:W-:Y:S01]  /*13fa0*/  @!UP4 UMOV UR20, UR12 ;  /* 0x0000000c0014cc82 */ /* 0x000fe20008000000 */
[----:B------:R-:W-:Y:S01]  /*13fb0*/  UIMAD UR9, UR24, UR9, URZ ;  /* 0x00000009180972a4 */ /* 0x000fe2000f8e023f */
[C---:B------:R-:W-:Y:S01]  /*13fc0*/  IADD3 R2, P0, R6.reuse, UR20, RZ ;  /* 0x0000001406027c10 */ /* 0x040fe2000ff1e0ff */
[----:B------:R-:W-:Y:S01]  /*13fd0*/  @!UP3 ULDC UR10, c[0x0][0x2c4] ;  /* 0x0000b100000abab9 */ /* 0x000fe20000000800 */
[----:B------:R-:W-:Y:S01]  /*13fe0*/  @UP2 ULDC UR11, c[0x0][0x2c0] ;  /* 0x0000b000000b2ab9 */ /* 0x000fe20000000800 */
[----:B------:R-:W-:Y:S01]  /*13ff0*/  @!UP1 UIMAD UR15, UR24, UR10, URZ ;  /* 0x0000000a180f92a4 */ /* 0x000fe2000f8e023f */
[----:B------:R-:W-:Y:S01]  /*14000*/  LEA.HI.X.SX32 R3, R6, UR7, 0x1, P0 ;  /* 0x0000000706037c11 */ /* 0x000fe200080f0eff */
[----:B------:R-:W-:Y:S01]  /*14010*/  USEL UR9, UR9, URZ, UP3 ;  /* 0x0000003f09097287 */ /* 0x000fe20009800000 */
[----:B------:R-:W-:Y:S01]  /*14020*/  ISETP.GE.AND P0, PT, R16, UR17, PT ;  /* 0x0000001110007c0c */ /* 0x000fe2000bf06270 */
[----:B------:R-:W-:Y:S01]  /*14030*/  @!UP2 UMOV UR11, 0x1 ;  /* 0x00000001000ba882 */ /* 0x000fe20000000000 */
[----:B------:R-:W-:Y:S01]  /*14040*/  @!UP2 UMOV UR14, UR8 ;  /* 0x00000008000eac82 */ /* 0x000fe20008000000 */
[----:B------:R-:W-:Y:S01]  /*14050*/  UIMAD UR6, UR27, UR11, URZ ;  /* 0x0000000b1b0672a4 */ /* 0x000fe2000f8e023f */
[----:B------:R-:W-:Y:S01]  /*14060*/  IMAD.WIDE.U32 R10, R10, UR26, R2 ;  /* 0x0000001a0a0a7c25 */ /* 0x000fe2000f8e0002 */
[----:B------:R-:W-:Y:S01]  /*14070*/  UIMAD UR14, UR26, UR14, UR9 ;  /* 0x0000000e1a0e72a4 */ /* 0x000fe2000f8e0209 */
[C---:B------:R-:W-:Y:S01]  /*14080*/  IADD3 R2, R16.reuse, 0x40, RZ ;  /* 0x0000004010027810 */ /* 0x040fe20007ffe0ff */
[----:B------:R-:W-:Y:S01]  /*14090*/  @!UP3 UMOV UR18, UR15 ;  /* 0x0000000f0012bc82 */ /* 0x000fe20008000000 */
[----:B------:R-:W-:Y:S01]  /*140a0*/  USHF.R.S32.HI UR4, URZ, 0x1f, UR6 ;  /* 0x0000001f3f047899 */ /* 0x000fe20008011406 */
[----:B------:R-:W-:Y:S01]  /*140b0*/  VIADD R3, R16, 0x20 ;  /* 0x0000002010037836 */ /* 0x000fe20000000000 */
[----:B------:R-:W-:Y:S01]  /*140c0*/  @!UP3 USHF.R.S32.HI UR19, URZ, 0x1f, UR15 ;  /* 0x0000001f3f13b899 */ /* 0x000fe2000801140f */
[----:B------:R-:W-:Y:S01]  /*140d0*/  VIADD R13, R11, UR5 ;  /* 0x000000050b0d7c36 */ /* 0x000fe20008000000 */
[----:B------:R-:W-:Y:S01]  /*140e0*/  USHF.R.S32.HI UR7, URZ, 0x1f, UR14 ;  /* 0x0000001f3f077899 */ /* 0x000fe2000801140e */
[----:B------:R-:W-:Y:S01]  /*140f0*/  ISETP.GE.AND P1, PT, R2, UR17, PT ;  /* 0x0000001102007c0c */ /* 0x000fe2000bf26270 */
[----:B------:R-:W-:Y:S01]  /*14100*/  UIADD3 UR6, UP1, UP0, UR6, UR18, UR14 ;  /* 0x0000001206067290 */ /* 0x000fe2000f83e00e */
[----:B------:R-:W-:-:S03]  /*14110*/  ISETP.GE.AND P2, PT, R3, UR17, PT ;  /* 0x0000001103007c0c */ /* 0x000fc6000bf46270 */
        /* <DEDUP_REMOVED lines=18> */
.L_x_165:
[----:B------:R-:W-:Y:S05]  /*14240*/  BSYNC B0 ;  /* 0x0000000000007941 */ /* 0x000fea0003800000 */
.L_x_164:
        /* <DEDUP_REMOVED lines=22> */
.L_x_167:
[----:B------:R-:W-:Y:S05]  /*143b0*/  BSYNC B0 ;  /* 0x0000000000007941 */ /* 0x000fea0003800000 */
.L_x_166:
        /* <DEDUP_REMOVED lines=22> */
.L_x_169:
[----:B------:R-:W-:Y:S05]  /*14520*/  BSYNC B0 ;  /* 0x0000000000007941 */ /* 0x000fea0003800000 */
.L_x_168:
        /* <DEDUP_REMOVED lines=23> */
.L_x_171:
[----:B------:R-:W-:Y:S05]  /*146a0*/  BSYNC B0 ;  /* 0x0000000000007941 */ /* 0x000fea0003800000 */
.L_x_170:
        /* <DEDUP_REMOVED lines=10> */
.L_x_173:
[----:B------:R-:W-:Y:S05]  /*14750*/  BSYNC B0 ;  /* 0x0000000000007941 */ /* 0x000fea0003800000 */
.L_x_172:
[----:B------:R-:W-:Y:S04]  /*14760*/  BSSY B0, `(.L_x_174) ;  /* 0x000000a000007945 */ /* 0x000fe80003800000 */
[----:B------:R-:W-:Y:S05]  /*14770*/  @P5 BRA `(.L_x_175) ;  /* 0x0000000000205947 */ /* 0x000fea0003800000 */
[----:B------:R-:W-:Y:S01]  /*14780*/  IMAD R3, R3, UR11, RZ ;  /* 0x0000000b03037c24 */ /* 0x000fe2000f8e02ff */
[----:B------:R-:W-:-:S04]  /*14790*/  ULDC.64 UR4, c[0x0][0x2b0] ;  /* 0x0000ac0000047ab9 */ /* 0x000fc80000000a00 */
[----:B------:R-:W-:-:S04]  /*147a0*/  IADD3 R4, P0, R3, UR6, RZ ;  /* 0x0000000603047c10 */ /* 0x000fc8000ff1e0ff */
[----:B------:R-:W-:Y:S02]  /*147b0*/  LEA.HI.X.SX32 R3, R3, UR18, 0x1, P0 ;  /* 0x0000001203037c11 */ /* 0x000fe400080f0eff */
[----:B-1----:R-:W-:-:S04]  /*147c0*/  LEA R6, P0, R4, UR4, 0x2 ;  /* 0x0000000404067c11 */ /* 0x002fc8000f8010ff */
[----:B------:R-:W-:Y:S01]  /*147d0*/  LEA.HI.X R7, R4, UR5, R3, 0x2, P0 ;  /* 0x0000000504077c11 */ /* 0x000fe200080f1403 */
[----:B------:R-:W-:-:S05]  /*147e0*/  IMAD.MOV.U32 R3, RZ, RZ, 0x7f800000 ;  /* 0x7f800000ff037424 */ /* 0x000fca00078e00ff */
[----:B------:R1:W-:Y:S03]  /*147f0*/  STG.E desc[UR22][R6.64], R3 ;  /* 0x0000000306007986 */ /* 0x0003e6000c101916 */
.L_x_175:
[----:B------:R-:W-:Y:S05]  /*14800*/  BSYNC B0 ;  /* 0x0000000000007941 */ /* 0x000fea0003800000 */
.L_x_174:
        /* <DEDUP_REMOVED lines=10> */
.L_x_177:
[----:B------:R-:W-:Y:S05]  /*148b0*/  BSYNC B0 ;  /* 0x0000000000007941 */ /* 0x000fea0003800000 */
.L_x_176:
[----:B------:R-:W-:Y:S05]  /*148c0*/  @P3 EXIT ;  /* 0x000000000000394d */ /* 0x000fea0003800000 */
[----:B------:R-:W-:Y:S01]  /*148d0*/  IMAD R0, R0, UR11, RZ ;  /* 0x0000000b00007c24 */ /* 0x000fe2000f8e02ff */
[----:B------:R-:W-:Y:S01]  /*148e0*/  ULDC.64 UR4, c[0x0][0x2b0] ;  /* 0x0000ac0000047ab9 */ /* 0x000fe20000000a00 */
[----:B-1----:R-:W-:-:S03]  /*148f0*/  IMAD.MOV.U32 R5, RZ, RZ, 0x7f800000 ;  /* 0x7f800000ff057424 */ /* 0x002fc600078e00ff */
[----:B------:R-:W-:-:S04]  /*14900*/  IADD3 R3, P0, R0, UR6, RZ ;  /* 0x0000000600037c10 */ /* 0x000fc8000ff1e0ff */
[----:B------:R-:W-:Y:S02]  /*14910*/  LEA.HI.X.SX32 R0, R0, UR18, 0x1, P0 ;  /* 0x0000001200007c11 */ /* 0x000fe400080f0eff */
[----:B------:R-:W-:-:S04]  /*14920*/  LEA R2, P0, R3, UR4, 0x2 ;  /* 0x0000000403027c11 */ /* 0x000fc8000f8010ff */
[----:B------:R-:W-:-:S05]  /*14930*/  LEA.HI.X R3, R3, UR5, R0, 0x2, P0 ;  /* 0x0000000503037c11 */ /* 0x000fca00080f1400 */
[----:B------:R-:W-:Y:S01]  /*14940*/  STG.E desc[UR22][R2.64], R5 ;  /* 0x0000000502007986 */ /* 0x000fe2000c101916 */
[----:B------:R-:W-:Y:S05]  /*14950*/  EXIT ;  /* 0x000000000000794d */ /* 0x000fea0003800000 */
.L_x_178:
        /* <DEDUP_REMOVED lines=10> */
.L_x_1144:


//--------------------- .text._ZN5flash16flash_fwd_kernelI23Flash_fwd_kernel_traitsILi96ELi64ELi64ELi4ELb0ELb0EN7cutlass6half_tE19Flash_kernel_traitsILi96ELi64ELi64ELi4ES3_EELb0ELb1ELb0ELb0ELb1ELb1ELb0ELb0EEEvNS_16Flash_fwd_paramsE --------------------------
	.section	.text._ZN5flash16flash_fwd_kernelI23Flash_fwd_kernel_traitsILi96ELi64ELi64ELi4ELb0ELb0EN7cutlass6half_tE19Flash_kernel_traitsILi96ELi64ELi64ELi4ES3_EELb0ELb1ELb0ELb0ELb1ELb1ELb0ELb0EEEvNS_16Flash_fwd_paramsE,"ax",@progbits
	.align	128
        .global         _ZN5flash16flash_fwd_kernelI23Flash_fwd_kernel_traitsILi96ELi64ELi64ELi4ELb0ELb0EN7cutlass6half_tE19Flash_kernel_traitsILi96ELi64ELi64ELi4ES3_EELb0ELb1ELb0ELb0ELb1ELb1ELb0ELb0EEEvNS_16Flash_fwd_paramsE
        .type           _ZN5flash16flash_fwd_kernelI23Flash_fwd_kernel_traitsILi96ELi64ELi64ELi4ELb0ELb0EN7cutlass6half_tE19Flash_kernel_traitsILi96ELi64ELi64ELi4ES3_EELb0ELb1ELb0ELb0ELb1ELb1ELb0ELb0EEEvNS_16Flash_fwd_paramsE,@function
        .size           _ZN5flash16flash_fwd_kernelI23Flash_fwd_kernel_traitsILi96ELi64ELi64ELi4ELb0ELb0EN7cutlass6half_tE19Flash_kernel_traitsILi96ELi64ELi64ELi4ES3_EELb0ELb1ELb0ELb0ELb1ELb1ELb0ELb0EEEvNS_16Flash_fwd_paramsE,(.L_x_1145 - _ZN5flash16flash_fwd_kernelI23Flash_fwd_kernel_traitsILi96ELi64ELi64ELi4ELb0ELb0EN7cutlass6half_tE19Flash_kernel_traitsILi96ELi64ELi64ELi4ES3_EELb0ELb1ELb0ELb0ELb1ELb1ELb0ELb0EEEvNS_16Flash_fwd_paramsE)
        .other          _ZN5flash16flash_fwd_kernelI23Flash_fwd_kernel_traitsILi96ELi64ELi64ELi4ELb0ELb0EN7cutlass6half_tE19Flash_kernel_traitsILi96ELi64ELi64ELi4ES3_EELb0ELb1ELb0ELb0ELb1ELb1ELb0ELb0EEEvNS_16Flash_fwd_paramsE,@"STO_CUDA_ENTRY STV_DEFAULT"
_ZN5flash16flash_fwd_kernelI23Flash_fwd_kernel_traitsILi96ELi64ELi64ELi4ELb0ELb0EN7cutlass6half_tE19Flash_kernel_traitsILi96ELi64ELi64ELi4ES3_EELb0ELb1ELb0ELb0ELb1ELb1ELb0ELb0EEEvNS_16Flash_fwd_paramsE:
.text._ZN5flash16flash_fwd_kernelI23Flash_fwd_kernel_traitsILi96ELi64ELi64ELi4ELb0ELb0EN7cutlass6half_tE19Flash_kernel_traitsILi96ELi64ELi64ELi4ES3_EELb0ELb1ELb0ELb0ELb1ELb1ELb0ELb0EEEvNS_16Flash_fwd_paramsE:
[----:B------:R-:W-:Y:S08]  /*0000*/  LDC R1, c[0x0][0x28] ;  /* 0x00000a00ff017b82 */ /* 0x000ff00000000800 */
[----:B------:R-:W1:Y:S01]  /*0010*/  LDC.64 R4, c[0x0][0x300] ;  /* 0x0000c000ff047b82 */ /* 0x000e620000000a00 */
[----:B------:R-:W2:Y:S01]  /*0020*/  S2R R19, SR_CTAID.Y ;  /* 0x0000000000137919 */ /* 0x000ea20000002600 */
[----:B------:R-:W-:Y:S01]  /*0030*/  ULDC.64 UR16, c[0x0][0x208] ;  /* 0x0000820000107ab9 */ /* 0x000fe20000000a00 */
[----:B------:R-:W-:-:S05]  /*0040*/  ULDC UR13, c[0x0][0x2c4] ;  /* 0x0000b100000d7ab9 */ /* 0x000fca0000000800 */
[----:B------:R-:W3:Y:S01]  /*0050*/  LDC.64 R2, c[0x0][0x308] ;  /* 0x0000c200ff027b82 */ /* 0x000ee20000000a00 */
[----:B-1----:R-:W-:-:S04]  /*0060*/  ISETP.NE.U32.AND P0, PT, R4, RZ, PT ;  /* 0x000000ff0400720c */ /* 0x002fc80003f05070 */
[----:B------:R-:W-:Y:S01]  /*0070*/  ISETP.NE.AND.EX P0, PT, R5, RZ, PT, P0 ;  /* 0x000000ff0500720c */ /* 0x000fe20003f05300 */
[----:B------:R-:W-:Y:S01]  /*0080*/  IMAD.MOV.U32 R5, RZ, RZ, RZ ;  /* 0x000000ffff057224 */ /* 0x000fe200078e00ff */
[----:B---3--:R-:W-:-:S04]  /*0090*/  ISETP.NE.U32.AND P2, PT, R2, RZ, PT ;  /* 0x000000ff0200720c */ /* 0x008fc80003f45070 */
[----:B------:R-:W-:-:S07]  /*00a0*/  ISETP.NE.AND.EX P2, PT, R3, RZ, PT, P2 ;  /* 0x000000ff0300720c */ /* 0x000fce0003f45320 */
[----:B------:R-:W2:Y:S08]  /*00b0*/  @P0 LDC.64 R6, c[0x0][0x300] ;  /* 0x0000c000ff060b82 */ /* 0x000eb00000000a00 */
[----:B------:R-:W1:Y:S01]  /*00c0*/  @P2 LDC.64 R2, c[0x0][0x308] ;  /* 0x0000c200ff022b82 */ /* 0x000e620000000a00 */
[C---:B--2---:R-:W-:Y:S01]  /*00d0*/  @P0 IMAD.WIDE R8, R19.reuse, 0x4, R6 ;  /* 0x0000000413080825 */ /* 0x044fe200078e0206 */
        /* <DEDUP_REMOVED lines=8> */
[----:B-1----:R-:W-:-:S04]  /*0160*/  @!P2 ISETP.NE.U32.AND P0, PT, R2, RZ, PT ;  /* 0x000000ff0200a20c */ /* 0x002fc80003f05070 */
[----:B------:R-:W-:-:S04]  /*0170*/  @!P2 ISETP.NE.AND.EX P0, PT, R3, RZ, PT, P0 ;  /* 0x000000ff0300a20c */ /* 0x000fc80003f05300 */
[----:B---3--:R-:W-:Y:S01]  /*0180*/  @!P2 SEL R7, R7, RZ, P0 ;  /* 0x000000ff0707a207 */ /* 0x008fe20000000000 */
        /* <DEDUP_REMOVED lines=22> */
[----:B------:R-:W-:Y:S01]  /*02f0*/  ULDC.64 UR8, c[0x0][0x250] ;  /* 0x0000940000087ab9 */ /* 0x000fe20000000a00 */
[----:B------:R-:W-:Y:S01]  /*0300*/  ULDC.64 UR6, c[0x0][0x230] ;  /* 0x00008c0000067ab9 */ /* 0x000fe20000000a00 */
[CC--:B------:R-:W-:Y:S01]  /*0310*/  LEA.HI R9, R7.reuse, R82.reuse, RZ, 0x2 ;  /* 0x0000005207097211 */ /* 0x0c0fe200078f10ff */
[----:B------:R-:W-:Y:S01]  /*0320*/  VIADD R83, R84, 0xffffffff ;  /* 0xffffffff54537836 */ /* 0x000fe20000000000 */
[-C--:B------:R-:W-:Y:S01]  /*0330*/  LEA.HI R4, R7, R82.reuse, RZ, 0x3 ;  /* 0x0000005207047211 */ /* 0x080fe200078f18ff */
[----:B------:R-:W-:Y:S01]  /*0340*/  ULDC.64 UR10, c[0x0][0x268] ;  /* 0x00009a00000a7ab9 */ /* 0x000fe20000000a00 */
[----:B------:R-:W-:Y:S01]  /*0350*/  LOP3.LUT R11, R9, 0xfffffffc, RZ, 0xc0, !PT ;  /* 0xfffffffc090b7812 */ /* 0x000fe200078ec0ff */
[----:B------:R-:W-:Y:S01]  /*0360*/  USHF.L.U32 UR14, UR8, 0x6, URZ ;  /* 0x00000006080e7899 */ /* 0x000fe2000800063f */
[----:B------:R-:W-:Y:S01]  /*0370*/  SHF.R.S32.HI R21, RZ, 0x3, R4 ;  /* 0x00000003ff157819 */ /* 0x000fe20000011404 */
[----:B------:R-:W-:Y:S01]  /*0380*/  USHF.L.U64.HI UR15, UR8, 0x6, UR9 ;  /* 0x00000006080f7899 */ /* 0x000fe20008010209 */
[----:B------:R-:W-:Y:S01]  /*0390*/  SHF.R.S32.HI R14, RZ, 0x2, R9 ;  /* 0x00000002ff0e7819 */ /* 0x000fe20000011409 */
[----:B------:R-:W-:Y:S01]  /*03a0*/  IMAD.IADD R134, R82, 0x1, -R11 ;  /* 0x0000000152867824 */ /* 0x000fe200078e0a0b */
[----:B------:R-:W-:Y:S01]  /*03b0*/  LEA.HI R3, R7, R82, RZ, 0x4 ;  /* 0x0000005207037211 */ /* 0x000fe200078f20ff */
[----:B------:R-:W-:Y:S01]  /*03c0*/  IMAD.SHL.U32 R21, R21, 0x40, RZ ;  /* 0x0000004015157824 */ /* 0x000fe200078e00ff */
[----:B------:R-:W-:Y:S01]  /*03d0*/  LEA.HI R18, R9, R14, RZ, 0x1 ;  /* 0x0000000e09127211 */ /* 0x000fe200078f08ff */
[----:B------:R-:W-:Y:S01]  /*03e0*/  IMAD.SHL.U32 R134, R134, 0x8, RZ ;  /* 0x0000000886867824 */ /* 0x000fe200078e00ff */
[----:B------:R-:W-:-:S02]  /*03f0*/  SHF.R.S32.HI R15, RZ, 0x1f, R14 ;  /* 0x0000001fff0f7819 */ /* 0x000fc4000001140e */
[----:B------:R-:W-:Y:S02]  /*0400*/  LOP3.LUT R18, R18, 0x7fffffe, RZ, 0xc0, !PT ;  /* 0x07fffffe12127812 */ /* 0x000fe400078ec0ff */
[----:B------:R-:W-:Y:S01]  /*0410*/  LOP3.LUT R21, R21, 0xc0, RZ, 0xc0, !PT ;  /* 0x000000c015157812 */ /* 0x000fe200078ec0ff */
[----:B------:R-:W-:Y:S01]  /*0420*/  IMAD.WIDE R136, R137, 0x40, R14 ;  /* 0x0000004089887825 */ /* 0x000fe200078e020e */
[----:B-1----:R-:W-:Y:S02]  /*0430*/  IABS R0, R10 ;  /* 0x0000000a00007213 */ /* 0x002fe40000000000 */
[C---:B------:R-:W-:Y:S01]  /*0440*/  IADD3 R13, P0, R14.reuse, R5, RZ ;  /* 0x000000050e0d7210 */ /* 0x040fe20007f1e0ff */
[----:B------:R-:W-:Y:S01]  /*0450*/  IMAD.IADD R18, R14, 0x1, -R18 ;  /* 0x000000010e127824 */ /* 0x000fe200078e0a12 */
[----:B------:R-:W1:Y:S01]  /*0460*/  I2F.RP R6, R0 ;  /* 0x0000000000067306 */ /* 0x000e620000209400 */
[----:B------:R-:W-:Y:S02]  /*0470*/  SHF.R.S32.HI R8, RZ, 0x4, R3 ;  /* 0x00000004ff087819 */ /* 0x000fe40000011403 */
[----:B------:R-:W-:-:S02]  /*0480*/  LOP3.LUT R9, R21, 0x18, R134, 0xf8, !PT ;  /* 0x0000001815097812 */ /* 0x000fc400078ef886 */
[----:B------:R-:W-:Y:S02]  /*0490*/  LEA.HI.X.SX32 R5, R5, R15, 0x1, P0 ;  /* 0x0000000f05057211 */ /* 0x000fe400000f0eff */
[----:B------:R-:W-:Y:S02]  /*04a0*/  LEA.HI R15, R3, R8, RZ, 0x1 ;  /* 0x00000008030f7211 */ /* 0x000fe400078f08ff */
[----:B------:R-:W-:Y:S01]  /*04b0*/  LEA.HI R86, R7, R82, RZ, 0x5 ;  /* 0x0000005207567211 */ /* 0x000fe200078f28ff */
[----:B------:R-:W-:Y:S01]  /*04c0*/  IMAD R20, R5, UR8, RZ ;  /* 0x0000000805147c24 */ /* 0x000fe2000f8e02ff */
[----:B------:R-:W-:Y:S02]  /*04d0*/  LOP3.LUT R15, R15, 0xfffffffe, RZ, 0xc0, !PT ;  /* 0xfffffffe0f0f7812 */ /* 0x000fe400078ec0ff */
[----:B------:R-:W-:Y:S01]  /*04e0*/  SHF.R.S32.HI R85, RZ, 0x5, R86 ;  /* 0x00000005ff557819 */ /* 0x000fe20000011456 */
[----:B------:R-:W-:Y:S01]  /*04f0*/  IMAD R20, R13, UR9, R20 ;  /* 0x000000090d147c24 */ /* 0x000fe2000f8e0214 */
[----:B-1----:R-:W1:Y:S01]  /*0500*/  MUFU.RCP R16, R6 ;  /* 0x0000000600107308 */ /* 0x002e620000001000 */
[----:B------:R-:W-:Y:S01]  /*0510*/  IMAD.IADD R15, R8, 0x1, -R15 ;  /* 0x00000001080f7824 */ /* 0x000fe200078e0a0f */
[----:B------:R-:W-:Y:S01]  /*0520*/  SHF.R.S32.HI R135, RZ, 0x1f, R134 ;  /* 0x0000001fff877819 */ /* 0x000fe20000011486 */
[----:B------:R-:W-:-:S02]  /*0530*/  IMAD R125, R85, 0x8, R18 ;  /* 0x00000008557d7824 */ /* 0x000fc400078e0212 */
[----:B------:R-:W-:-:S04]  /*0540*/  IMAD.WIDE.U32 R26, R19, UR4, R134 ;  /* 0x00000004131a7c25 */ /* 0x000fc8000f8e0086 */
[----:B------:R-:W-:-:S04]  /*0550*/  IMAD.WIDE.U32 R28, R13, UR8, R134 ;  /* 0x000000080d1c7c25 */ /* 0x000fc8000f8e0086 */
[----:B-1----:R-:W-:Y:S01]  /*0560*/  VIADD R16, R16, 0xffffffe ;  /* 0x0ffffffe10107836 */ /* 0x002fe20000000000 */
[----:B------:R-:W-:Y:S01]  /*0570*/  SHF.R.U32.HI R6, RZ, 0x3, R21 ;  /* 0x00000003ff067819 */ /* 0x000fe20000011615 */
[----:B------:R-:W-:Y:S02]  /*0580*/  IMAD.IADD R21, R29, 0x1, R20 ;  /* 0x000000011d157824 */ /* 0x000fe400078e0214 */
[----:B------:R-:W1:Y:S01]  /*0590*/  F2I.FTZ.U32.TRUNC.NTZ R17, R16 ;  /* 0x0000001000117305 */ /* 0x000e62000021f000 */
[----:B------:R-:W-:Y:S01]  /*05a0*/  LOP3.LUT R6, R9, R6, RZ, 0x3c, !PT ;  /* 0x0000000609067212 */ /* 0x000fe200078e3cff */
[----:B------:R-:W-:Y:S01]  /*05b0*/  IMAD.MOV.U32 R20, RZ, RZ, R28 ;  /* 0x000000ffff147224 */ /* 0x000fe200078e001c */
[----:B------:R-:W-:-:S03]  /*05c0*/  LOP3.LUT R9, R4, 0xfffffff8, RZ, 0xc0, !PT ;  /* 0xfffffff804097812 */ /* 0x000fc600078ec0ff */
[----:B------:R-:W-:Y:S02]  /*05d0*/  IMAD.U32 R125, R125, 0x20, R6 ;  /* 0x000000207d7d7824 */ /* 0x000fe400078e0006 */
[----:B------:R-:W-:-:S05]  /*05e0*/  IMAD.IADD R7, R82, 0x1, -R9 ;  /* 0x0000000152077824 */ /* 0x000fca00078e0a09 */
[----:B------:R-:W-:Y:S01]  /*05f0*/  LEA.HI R8, R7, R7, RZ, 0x1 ;  /* 0x0000000707087211 */ /* 0x000fe200078f08ff */
[--C-:B-1----:R-:W-:Y:S02]  /*0600*/  IMAD.MOV R11, RZ, RZ, -R17.reuse ;  /* 0x000000ffff0b7224 */ /* 0x102fe400078e0a11 */
[----:B------:R-:W-:Y:S02]  /*0610*/  IMAD.MOV.U32 R16, RZ, RZ, RZ ;  /* 0x000000ffff107224 */ /* 0x000fe400078e00ff */
[----:B------:R-:W-:Y:S01]  /*0620*/  IMAD R12, R11, R0, RZ ;  /* 0x000000000b0c7224 */ /* 0x000fe200078e02ff */
[----:B------:R-:W-:Y:S02]  /*0630*/  LOP3.LUT R11, R3, 0xfffffff0, RZ, 0xc0, !PT ;  /* 0xfffffff0030b7812 */ /* 0x000fe400078ec0ff */
[----:B------:R-:W-:Y:S01]  /*0640*/  IABS R3, R23 ;  /* 0x0000001700037213 */ /* 0x000fe20000000000 */
[----:B------:R-:W-:-:S04]  /*0650*/  IMAD.HI.U32 R12, R17, R12, R16 ;  /* 0x0000000c110c7227 */ /* 0x000fc800078e0010 */
[----:B------:R-:W-:Y:S02]  /*0660*/  IMAD.IADD R14, R82, 0x1, -R11 ;  /* 0x00000001520e7824 */ /* 0x000fe400078e0a0b */
[----:B------:R-:W-:Y:S01]  /*0670*/  IMAD.HI.U32 R17, R12, R3, RZ ;  /* 0x000000030c117227 */ /* 0x000fe200078e00ff */
[----:B------:R-:W-:Y:S02]  /*0680*/  LOP3.LUT R12, R8, 0x3fffffe, RZ, 0xc0, !PT ;  /* 0x03fffffe080c7812 */ /* 0x000fe400078ec0ff */
[-C--:B------:R-:W-:Y:S01]  /*0690*/  LEA.HI R16, R14, R14.reuse, RZ, 0x1 ;  /* 0x0000000e0e107211 */ /* 0x080fe200078f08ff */
[----:B------:R-:W-:Y:S01]  /*06a0*/  IMAD.MOV R11, RZ, RZ, -R17 ;  /* 0x000000ffff0b7224 */ /* 0x000fe200078e0a11 */
[----:B------:R-:W-:Y:S01]  /*06b0*/  SHF.R.S32.HI R9, RZ, 0x1f, R14 ;  /* 0x0000001fff097819 */ /* 0x000fe2000001140e */
[----:B------:R-:W-:Y:S01]  /*06c0*/  IMAD.IADD R12, R7, 0x1, -R12 ;  /* 0x00000001070c7824 */ /* 0x000fe200078e0a0c */
[----:B------:R-:W-:Y:S01]  /*06d0*/  LOP3.LUT R81, R16, 0x7fffffe, RZ, 0xc0, !PT ;  /* 0x07fffffe10517812 */ /* 0x000fe200078ec0ff */
[----:B------:R-:W-:Y:S01]  /*06e0*/  IMAD R11, R0, R11, R3 ;  /* 0x0000000b000b7224 */ /* 0x000fe200078e0203 */
[----:B------:R-:W-:-:S02]  /*06f0*/  LEA.HI R9, R9, R14, RZ, 0x3 ;  /* 0x0000000e09097211 */ /* 0x000fc400078f18ff */
[--C-:B------:R-:W-:Y:S01]  /*0700*/  SHF.R.S32.HI R25, RZ, 0x1, R16.reuse ;  /* 0x00000001ff197819 */ /* 0x100fe20000011410 */
[----:B------:R-:W-:Y:S01]  /*0710*/  IMAD.IADD R81, R14, 0x1, -R81 ;  /* 0x000000010e517824 */ /* 0x000fe200078e0a51 */
[----:B------:R-:W-:Y:S01]  /*0720*/  SHF.R.S32.HI R14, RZ, 0x1f, R19 ;  /* 0x0000001fff0e7819 */ /* 0x000fe20000011413 */
[----:B------:R-:W-:Y:S01]  /*0730*/  IMAD.SHL.U32 R9, R9, 0x20, RZ ;  /* 0x0000002009097824 */ /* 0x000fe200078e00ff */
[----:B------:R-:W-:Y:S02]  /*0740*/  SHF.R.S32.HI R16, RZ, 0x1f, R16 ;  /* 0x0000001fff107819 */ /* 0x000fe40000011410 */
[----:B------:R-:W-:Y:S01]  /*0750*/  ISETP.GT.U32.AND P1, PT, R0, R11, PT ;  /* 0x0000000b0000720c */ /* 0x000fe20003f24070 */
[----:B------:R-:W-:Y:S01]  /*0760*/  IMAD R6, R14, UR4, RZ ;  /* 0x000000040e067c24 */ /* 0x000fe2000f8e02ff */
[----:B------:R-:W-:Y:S02]  /*0770*/  LEA.HI R16, R16, R25, RZ, 0x2 ;  /* 0x0000001910107211 */ /* 0x000fe400078f10ff */
[----:B------:R-:W-:Y:S01]  /*0780*/  SHF.R.S32.HI R8, RZ, 0x1, R8 ;  /* 0x00000001ff087819 */ /* 0x000fe20000011408 */
[----:B------:R-:W-:Y:S01]  /*0790*/  IMAD R3, R19, UR5, R6 ;  /* 0x0000000513037c24 */ /* 0x000fe2000f8e0206 */
[----:B------:R-:W-:Y:S01]  /*07a0*/  LOP3.LUT R16, R16, 0xfffffffc, RZ, 0xc0, !PT ;  /* 0xfffffffc10107812 */ /* 0x000fe200078ec0ff */
[----:B------:R-:W1:Y:S01]  /*07b0*/  LDC.64 R6, c[0x0][0x248] ;  /* 0x00009200ff067b82 */ /* 0x000e620000000a00 */
[----:B------:R-:W-:Y:S01]  /*07c0*/  ULDC.64 UR4, c[0x0][0x258] ;  /* 0x0000960000047ab9 */ /* 0x000fe20000000a00 */
[----:B------:R-:W-:Y:S01]  /*07d0*/  IMAD.IADD R27, R27, 0x1, R3 ;  /* 0x000000011b1b7824 */ /* 0x000fe200078e0203 */
[----:B------:R-:W-:Y:S01]  /*07e0*/  LOP3.LUT R80, R9, 0xffffff00, RZ, 0xc0, !PT ;  /* 0xffffff0009507812 */ /* 0x000fe200078ec0ff */
[----:B------:R-:W-:-:S02]  /*07f0*/  IMAD.IADD R3, R25, 0x1, -R16 ;  /* 0x0000000119037824 */ /* 0x000fc400078e0a10 */
[----:B------:R-:W-:Y:S02]  /*0800*/  @!P1 IMAD.IADD R11, R11, 0x1, -R0 ;  /* 0x000000010b0b9824 */ /* 0x000fe400078e0a00 */
[----:B------:R-:W-:Y:S02]  /*0810*/  IMAD.SHL.U32 R16, R8, 0x40, RZ ;  /* 0x0000004008107824 */ /* 0x000fe400078e00ff */
[----:B------:R-:W-:Y:S01]  /*0820*/  @!P1 VIADD R17, R17, 0x1 ;  /* 0x0000000111119836 */ /* 0x000fe20000000000 */
[----:B------:R-:W-:Y:S01]  /*0830*/  ISETP.GE.U32.AND P2, PT, R11, R0, PT ;  /* 0x000000000b00720c */ /* 0x000fe20003f46070 */
[C---:B------:R-:W-:Y:S01]  /*0840*/  IMAD.WIDE.U32 R26, R23.reuse, UR4, R26 ;  /* 0x00000004171a7c25 */ /* 0x040fe2000f8e001a */
[----:B------:R-:W-:Y:S02]  /*0850*/  LOP3.LUT R11, R16, 0xc0, RZ, 0xc0, !PT ;  /* 0x000000c0100b7812 */ /* 0x000fe400078ec0ff */
[----:B------:R-:W-:Y:S02]  /*0860*/  SHF.R.S32.HI R0, RZ, 0x1f, R23 ;  /* 0x0000001fff007819 */ /* 0x000fe40000011417 */
[----:B------:R-:W-:-:S02]  /*0870*/  LOP3.LUT R16, R23, R10, RZ, 0x3c, !PT ;  /* 0x0000000a17107212 */ /* 0x000fc400078e3cff */
[----:B------:R-:W-:Y:S02]  /*0880*/  LOP3.LUT R4, R11, 0x8, R4, 0xf8, !PT ;  /* 0x000000080b047812 */ /* 0x000fe400078ef804 */
[----:B------:R-:W-:Y:S02]  /*0890*/  SHF.R.U32.HI R11, RZ, 0x3, R11 ;  /* 0x00000003ff0b7819 */ /* 0x000fe4000001160b */
[----:B------:R-:W-:Y:S01]  /*08a0*/  ISETP.GE.AND P0, PT, R16, RZ, PT ;  /* 0x000000ff1000720c */ /* 0x000fe20003f06270 */
[----:B------:R-:W-:Y:S01]  /*08b0*/  IMAD R16, R0, UR4, RZ ;  /* 0x0000000400107c24 */ /* 0x000fe2000f8e02ff */
[----:B------:R-:W-:Y:S01]  /*08c0*/  LOP3.LUT R0, R4, R11, RZ, 0x3c, !PT ;  /* 0x0000000b04007212 */ /* 0x000fe200078e3cff */
[----:B------:R-:W-:Y:S01]  /*08d0*/  @P2 VIADD R17, R17, 0x1 ;  /* 0x0000000111112836 */ /* 0x000fe20000000000 */
[----:B------:R-:W-:Y:S01]  /*08e0*/  ISETP.NE.AND P1, PT, R10, RZ, PT ;  /* 0x000000ff0a00720c */ /* 0x000fe20003f25270 */
[----:B------:R-:W-:Y:S01]  /*08f0*/  IMAD R11, R23, UR5, R16 ;  /* 0x00000005170b7c24 */ /* 0x000fe2000f8e0210 */
[----:B------:R-:W-:Y:S01]  /*0900*/  ULDC.64 UR4, c[0x0][0x238] ;  /* 0x00008e0000047ab9 */ /* 0x000fe20000000a00 */
[-C--:B-1----:R-:W-:Y:S01]  /*0910*/  IMAD R16, R5, R6.reuse, RZ ;  /* 0x0000000605107224 */ /* 0x082fe200078e02ff */
[----:B------:R-:W-:Y:S01]  /*0920*/  SHF.L.U64.HI R123, R6, 0x6, R7 ;  /* 0x00000006067b7819 */ /* 0x000fe20000010207 */
[----:B------:R-:W1:Y:S01]  /*0930*/  LDC.64 R4, c[0x0][0x240] ;  /* 0x00009000ff047b82 */ /* 0x000e620000000a00 */
[----:B------:R-:W-:-:S04]  /*0940*/  IMAD.WIDE.U32 R22, R13, R6, R134 ;  /* 0x000000060d167225 */ /* 0x000fc800078e0086 */
[----:B------:R-:W-:Y:S02]  /*0950*/  IMAD R16, R13, R7, R16 ;  /* 0x000000070d107224 */ /* 0x000fe400078e0210 */
[C---:B------:R-:W-:Y:S02]  /*0960*/  IMAD R18, R14.reuse, UR4, RZ ;  /* 0x000000040e127c24 */ /* 0x040fe4000f8e02ff */
[----:B------:R-:W-:Y:S02]  /*0970*/  IMAD.IADD R23, R23, 0x1, R16 ;  /* 0x0000000117177824 */ /* 0x000fe400078e0210 */
[----:B------:R-:W-:Y:S02]  /*0980*/  IMAD R14, R14, UR6, RZ ;  /* 0x000000060e0e7c24 */ /* 0x000fe4000f8e02ff */
[C---:B------:R-:W-:Y:S01]  /*0990*/  IMAD.WIDE.U32 R22, R19.reuse, UR6, R22 ;  /* 0x0000000613167c25 */ /* 0x040fe2000f8e0016 */
[----:B------:R-:W2:Y:S03]  /*09a0*/  S2UR UR6, SR_CgaCtaId ;  /* 0x00000000000679c3 */ /* 0x000ea60000008800 */
[----:B------:R-:W-:Y:S01]  /*09b0*/  @!P0 IMAD.MOV R17, RZ, RZ, -R17 ;  /* 0x000000ffff118224 */ /* 0x000fe200078e0a11 */
[----:B------:R-:W-:Y:S01]  /*09c0*/  @!P1 LOP3.LUT R17, RZ, R10, RZ, 0x33, !PT ;  /* 0x0000000aff119212 */ /* 0x000fe200078e33ff */
[----:B------:R-:W-:-:S02]  /*09d0*/  IMAD R13, R19, UR7, R14 ;  /* 0x00000007130d7c24 */ /* 0x000fc4000f8e020e */
[C---:B------:R-:W-:Y:S01]  /*09e0*/  IMAD R18, R19.reuse, UR5, R18 ;  /* 0x0000000513127c24 */ /* 0x040fe2000f8e0212 */
[----:B------:R-:W-:Y:S01]  /*09f0*/  SHF.R.S32.HI R10, RZ, 0x1f, R17 ;  /* 0x0000001fff0a7819 */ /* 0x000fe20000011411 */
[----:B------:R-:W-:Y:S01]  /*0a00*/  IMAD.WIDE.U32 R126, R19, UR4, R20 ;  /* 0x00000004137e7c25 */ /* 0x000fe2000f8e0014 */
[----:B------:R-:W-:-:S03]  /*0a10*/  ULDC.64 UR4, c[0x0][0x260] ;  /* 0x0000980000047ab9 */ /* 0x000fc60000000a00 */
[----:B------:R-:W-:Y:S02]  /*0a20*/  IMAD.IADD R27, R27, 0x1, R11 ;  /* 0x000000011b1b7824 */ /* 0x000fe400078e020b */
[----:B-1----:R-:W-:Y:S02]  /*0a30*/  IMAD R14, R137, R4, RZ ;  /* 0x00000004890e7224 */ /* 0x002fe400078e02ff */
[----:B------:R-:W-:Y:S01]  /*0a40*/  IMAD.IADD R23, R23, 0x1, R13 ;  /* 0x0000000117177824 */ /* 0x000fe200078e020d */
[----:B------:R-:W-:Y:S01]  /*0a50*/  SHF.R.S32.HI R13, RZ, 0x1f, R83 ;  /* 0x0000001fff0d7819 */ /* 0x000fe20000011453 */
[----:B------:R-:W-:Y:S02]  /*0a60*/  IMAD R16, R10, UR4, RZ ;  /* 0x000000040a107c24 */ /* 0x000fe4000f8e02ff */
[----:B------:R-:W-:Y:S02]  /*0a70*/  IMAD.IADD R127, R127, 0x1, R18 ;  /* 0x000000017f7f7824 */ /* 0x000fe400078e0212 */
[----:B------:R-:W-:-:S02]  /*0a80*/  IMAD R14, R136, R5, R14 ;  /* 0x00000005880e7224 */ /* 0x000fc400078e020e */
[----:B------:R-:W-:-:S04]  /*0a90*/  IMAD.WIDE.U32 R18, R136, R4, R26 ;  /* 0x0000000488127225 */ /* 0x000fc800078e001a */
[C---:B------:R-:W-:Y:S02]  /*0aa0*/  IMAD R131, R17.reuse, UR5, R16 ;  /* 0x0000000511837c24 */ /* 0x040fe4000f8e0210 */
[----:B------:R-:W-:Y:S01]  /*0ab0*/  IMAD.WIDE.U32 R128, R17, UR4, R22 ;  /* 0x0000000411807c25 */ /* 0x000fe2000f8e0016 */
[----:B------:R-:W-:Y:S02]  /*0ac0*/  ULDC.64 UR4, c[0x0][0x210] ;  /* 0x0000840000047ab9 */ /* 0x000fe40000000a00 */
[----:B------:R-:W-:Y:S01]  /*0ad0*/  LEA R20, P0, R18, UR4, 0x1 ;  /* 0x0000000412147c11 */ /* 0x000fe2000f8008ff */
[----:B------:R-:W-:Y:S01]  /*0ae0*/  IMAD.IADD R14, R19, 0x1, R14 ;  /* 0x00000001130e7824 */ /* 0x000fe200078e020e */
[----:B------:R-:W-:Y:S01]  /*0af0*/  UMOV UR4, 0x400 ;  /* 0x0000040000047882 */ /* 0x000fe20000000000 */
[----:B------:R-:W-:Y:S01]  /*0b00*/  IMAD.SHL.U32 R124, R6, 0x40, RZ ;  /* 0x00000040067c7824 */ /* 0x000fe200078e00ff */
[----:B------:R-:W-:Y:S01]  /*0b10*/  LEA R24, P1, R4, R20, 0x6 ;  /* 0x0000001404187211 */ /* 0x000fe200078230ff */
[----:B------:R-:W-:Y:S01]  /*0b20*/  IMAD R11, R123, R83, RZ ;  /* 0x000000537b0b7224 */ /* 0x000fe200078e02ff */
[----:B------:R-:W-:Y:S01]  /*0b30*/  LEA.HI.X R21, R18, UR5, R14, 0x1, P0 ;  /* 0x0000000512157c11 */ /* 0x000fe200080f0c0e */
[----:B------:R-:W-:Y:S01]  /*0b40*/  IMAD.IADD R131, R129, 0x1, R131 ;  /* 0x0000000181837824 */ /* 0x000fe200078e0283 */
[----:B--2---:R-:W-:Y:S01]  /*0b50*/  ULEA UR5, UR6, UR4, 0x18 ;  /* 0x0000000406057291 */ /* 0x004fe2000f8ec03f */
[----:B------:R-:W-:Y:S01]  /*0b60*/  IMAD.MOV.U32 R130, RZ, RZ, R128 ;  /* 0x000000ffff827224 */ /* 0x000fe200078e0080 */
[----:B------:R-:W-:Y:S01]  /*0b70*/  LEA.HI.X R25, R4, R21, R5, 0x6, P1 ;  /* 0x0000001504197211 */ /* 0x000fe200008f3405 */
[-C--:B------:R-:W-:Y:S01]  /*0b80*/  IMAD R11, R13, R124.reuse, R11 ;  /* 0x0000007c0d0b7224 */ /* 0x080fe200078e020b */
[----:B------:R-:W-:Y:S01]  /*0b90*/  ULDC.64 UR6, c[0x0][0x218] ;  /* 0x0000860000067ab9 */ /* 0x000fe20000000a00 */
[----:B------:R-:W-:Y:S01]  /*0ba0*/  IMAD.WIDE.U32 R18, R83, R124, R130 ;  /* 0x0000007c53127225 */ /* 0x000fe200078e0082 */
[----:B------:R-:W-:Y:S01]  /*0bb0*/  LEA R125, R125, UR5, 0x1 ;  /* 0x000000057d7d7c11 */ /* 0x000fe2000f8e08ff */
[----:B------:R-:W-:Y:S01]  /*0bc0*/  UIADD3 UR4, UR5, 0x3000, URZ ;  /* 0x0000300005047890 */ /* 0x000fe2000fffe03f */
[----:B------:R-:W-:Y:S01]  /*0bd0*/  LOP3.LUT P1, RZ, R3, 0x2, RZ, 0xc0, !PT ;  /* 0x0000000203ff7812 */ /* 0x000fe2000782c0ff */
[----:B------:R-:W-:Y:S01]  /*0be0*/  IMAD.IADD R11, R19, 0x1, R11 ;  /* 0x00000001130b7824 */ /* 0x000fe200078e020b */
[----:B------:R-:W-:Y:S01]  /*0bf0*/  LEA R22, P0, R18, UR6, 0x1 ;  /* 0x0000000612167c11 */ /* 0x000fe2000f8008ff */
[----:B------:R-:W-:Y:S01]  /*0c00*/  @!PT LDS RZ, [RZ] ;  /* 0x00000000fffff984 */ /* 0x000fe20000000800 */
[----:B------:R-:W-:Y:S01]  /*0c10*/  @!PT LDS RZ, [RZ] ;  /* 0x00000000fffff984 */ /* 0x000fe20000000800 */
[----:B------:R-:W-:Y:S01]  /*0c20*/  @!PT LDS RZ, [RZ] ;  /* 0x00000000fffff984 */ /* 0x000fe20000000800 */
[----:B------:R-:W-:Y:S01]  /*0c30*/  LDGSTS.E.BYPASS.LTC128B.128 [R125], desc[UR16][R20.64] ;  /* 0x00000000147d7fae */ /* 0x000fe2000b901d50 */
[----:B------:R-:W-:-:S02]  /*0c40*/  IMAD R10, R10, UR10, RZ ;  /* 0x0000000a0a0a7c24 */ /* 0x000fc4000f8e02ff */
[----:B------:R-:W-:Y:S01]  /*0c50*/  LEA.HI.X R23, R18, UR7, R11, 0x1, P0 ;  /* 0x0000000712177c11 */ /* 0x000fe200080f0c0b */
[----:B------:R-:W-:Y:S01]  /*0c60*/  LDGSTS.E.BYPASS.LTC128B.128 [R125+0x1000], desc[UR16][R20.64+0x40] ;  /* 0x01000040147d7fae */ /* 0x000fe2000b901d50 */
[----:B------:R-:W-:Y:S01]  /*0c70*/  IADD3 R26, P0, R124, R22, RZ ;  /* 0x000000167c1a7210 */ /* 0x000fe20007f1e0ff */
[----:B------:R-:W-:Y:S02]  /*0c80*/  IMAD R4, R13, UR8, RZ ;  /* 0x000000080d047c24 */ /* 0x000fe4000f8e02ff */
[----:B------:R-:W-:Y:S01]  /*0c90*/  LDGSTS.E.BYPASS.LTC128B.128 [R125+0x2000], desc[UR16][R20.64+0x80] ;  /* 0x02000080147d7fae */ /* 0x000fe2000b901d50 */
[----:B------:R-:W-:-:S03]  /*0ca0*/  IMAD.WIDE.U32 R126, R17, UR10, R126 ;  /* 0x0000000a117e7c25 */ /* 0x000fc6000f8e007e */
[----:B------:R-:W-:Y:S01]  /*0cb0*/  LDGSTS.E.BYPASS.LTC128B.128 [R125+0x800], desc[UR16][R24.64] ;  /* 0x00800000187d7fae */ /* 0x000fe2000b901d50 */
[----:B------:R-:W-:Y:S02]  /*0cc0*/  IMAD.X R27, R123, 0x1, R23, P0 ;  /* 0x000000017b1b7824 */ /* 0x000fe400000e0617 */
[----:B------:R-:W-:Y:S01]  /*0cd0*/  IMAD R17, R17, UR11, R10 ;  /* 0x0000000b11117c24 */ /* 0x000fe2000f8e020a */
[----:B------:R-:W-:Y:S01]  /*0ce0*/  LDGSTS.E.BYPASS.LTC128B.128 [R125+0x1800], desc[UR16][R24.64+0x40] ;  /* 0x01800040187d7fae */ /* 0x000fe2000b901d50 */
[C---:B------:R-:W-:Y:S01]  /*0cf0*/  IMAD.WIDE.U32 R18, R83.reuse, UR8, RZ ;  /* 0x0000000853127c25 */ /* 0x040fe2000f8e00ff */
[----:B------:R-:W-:Y:S02]  /*0d00*/  ULDC.64 UR10, c[0x0][0x220] ;  /* 0x00008800000a7ab9 */ /* 0x000fe40000000a00 */
[----:B------:R-:W-:Y:S01]  /*0d10*/  LDGSTS.E.BYPASS.LTC128B.128 [R125+0x2800], desc[UR16][R24.64+0x80] ;  /* 0x02800080187d7fae */ /* 0x000fe2000b901d50 */
[----:B------:R-:W-:Y:S01]  /*0d20*/  IMAD R5, R83, UR9, R4 ;  /* 0x0000000953057c24 */ /* 0x000fe2000f8e0204 */
[----:B------:R-:W-:Y:S01]  /*0d30*/  LEA R4, P0, R18, R126, 0x6 ;  /* 0x0000007e12047211 */ /* 0x000fe200078030ff */
[----:B------:R-:W-:Y:S01]  /*0d40*/  IMAD.SHL.U32 R10, R3, 0x40, RZ ;  /* 0x00000040030a7824 */ /* 0x000fe200078e00ff */
[----:B------:R-:W-:Y:S01]  /*0d50*/  LDGSTS.E.BYPASS.LTC128B.128 [R125+0x3000], desc[UR16][R22.64] ;  /* 0x03000000167d7fae */ /* 0x000fe2000b901d50 */
[----:B------:R-:W-:-:S02]  /*0d60*/  IMAD.IADD R5, R19, 0x1, R5 ;  /* 0x0000000113057824 */ /* 0x000fc400078e0205 */
[----:B------:R-:W-:Y:S01]  /*0d70*/  IMAD R11, R15, 0x8, R12 ;  /* 0x000000080f0b7824 */ /* 0x000fe200078e020c */
[----:B------:R-:W-:Y:S01]  /*0d80*/  LDGSTS.E.BYPASS.LTC128B.128 [R125+0x4000], desc[UR16][R22.64+0x40] ;  /* 0x04000040167d7fae */ /* 0x000fe2000b901d50 */
[----:B------:R-:W-:Y:S01]  /*0d90*/  IMAD.IADD R122, R127, 0x1, R17 ;  /* 0x000000017f7a7824 */ /* 0x000fe200078e0211 */
[----:B------:R-:W-:Y:S01]  /*0da0*/  LOP3.LUT R10, R10, 0xc0, RZ, 0xc0, !PT ;  /* 0x000000c00a0a7812 */ /* 0x000fe200078ec0ff */
[----:B------:R-:W-:Y:S01]  /*0db0*/  IMAD.SHL.U32 R15, R15, 0x8, RZ ;  /* 0x000000080f0f7824 */ /* 0x000fe200078e00ff */
[----:B------:R1:W-:Y:S01]  /*0dc0*/  LDGSTS.E.BYPASS.LTC128B.128 [R125+0x5000], desc[UR16][R22.64+0x80] ;  /* 0x05000080167d7fae */ /* 0x0003e2000b901d50 */
[----:B------:R-:W-:Y:S01]  /*0dd0*/  IMAD.U32 R0, R11, 0x20, R0 ;  /* 0x000000200b007824 */ /* 0x000fe200078e0000 */
[----:B------:R-:W-:Y:S02]  /*0de0*/  LEA.HI.X R19, R18, R122, R5, 0x6, P0 ;  /* 0x0000007a12137211 */ /* 0x000fe400000f3405 */
[----:B------:R-:W-:Y:S01]  /*0df0*/  LDGSTS.E.BYPASS.LTC128B.128 [R125+0x3800], desc[UR16][R26.64] ;  /* 0x038000001a7d7fae */ /* 0x000fe2000b901d50 */
[----:B------:R-:W-:-:S02]  /*0e00*/  LOP3.LUT R5, R10, 0x8, R15, 0xf8, !PT ;  /* 0x000000080a057812 */ /* 0x000fc400078ef80f */
[----:B------:R-:W-:Y:S01]  /*0e10*/  SHF.R.U32.HI R12, RZ, 0x3, R10 ;  /* 0x00000003ff0c7819 */ /* 0x000fe2000001160a */
[----:B------:R-:W-:Y:S01]  /*0e20*/  LDGSTS.E.BYPASS.LTC128B.128 [R125+0x4800], desc[UR16][R26.64+0x40] ;  /* 0x048000401a7d7fae */ /* 0x000fe2000b901d50 */
[----:B------:R-:W-:Y:S01]  /*0e30*/  IMAD R10, R85, 0x200, R80 ;  /* 0x00000200550a7824 */ /* 0x000fe200078e0250 */
[C---:B------:R-:W-:Y:S02]  /*0e40*/  LEA R14, P0, R4.reuse, UR10, 0x1 ;  /* 0x0000000a040e7c11 */ /* 0x040fe4000f8008ff */
[----:B------:R-:W-:Y:S01]  /*0e50*/  LDGSTS.E.BYPASS.LTC128B.128 [R125+0x5800], desc[UR16][R26.64+0x80] ;  /* 0x058000801a7d7fae */ /* 0x000fe2000b901d50 */
[----:B------:R-:W-:Y:S01]  /*0e60*/  LOP3.LUT R5, R5, R12, RZ, 0x3c, !PT ;  /* 0x0000000c05057212 */ /* 0x000fe200078e3cff */
[----:B------:R-:W-:Y:S01]  /*0e70*/  IMAD R10, R81, 0x20, R10 ;  /* 0x00000020510a7824 */ /* 0x000fe200078e020a */
[----:B------:R-:W-:Y:S01]  /*0e80*/  LEA.HI.X R15, R4, UR11, R19, 0x1, P0 ;  /* 0x0000000b040f7c11 */ /* 0x000fe200080f0c13 */
[----:B------:R-:W0:Y:S01]  /*0e90*/  LDGDEPBAR ;  /* 0x00000000000079af */ /* 0x000e220000000000 */
[----:B------:R-:W-:Y:S01]  /*0ea0*/  IADD3 R12, P0, R14, UR14, RZ ;  /* 0x0000000e0e0c7c10 */ /* 0x000fe2000ff1e0ff */
[----:B------:R-:W-:Y:S01]  /*0eb0*/  IMAD.IADD R121, R5, 0x1, R10 ;  /* 0x0000000105797824 */ /* 0x000fe200078e020a */
[----:B------:R-:W-:Y:S01]  /*0ec0*/  LEA R87, R0, UR5, 0x1 ;  /* 0x0000000500577c11 */ /* 0x000fe2000f8e08ff */
[----:B------:R-:W-:Y:S01]  /*0ed0*/  IMAD.MOV.U32 R4, RZ, RZ, 0x20 ;  /* 0x00000020ff047424 */ /* 0x000fe200078e00ff */
[----:B------:R-:W-:-:S02]  /*0ee0*/  IADD3.X R13, R15, UR15, RZ, P0, !PT ;  /* 0x0000000f0f0d7c10 */ /* 0x000fc400087fe4ff */
[----:B------:R-:W-:Y:S02]  /*0ef0*/  LEA R121, R121, UR5, 0x1 ;  /* 0x0000000579797c11 */ /* 0x000fe4000f8e08ff */
[----:B------:R-:W-:Y:S02]  /*0f00*/  LOP3.LUT P0, RZ, R8, 0x2, RZ, 0xc0, !PT ;  /* 0x0000000208ff7812 */ /* 0x000fe4000780c0ff */
[----:B------:R-:W-:Y:S02]  /*0f10*/  LEA R120, R0, UR4, 0x1 ;  /* 0x0000000400787c11 */ /* 0x000fe4000f8e08ff */
[C---:B------:R-:W-:Y:S02]  /*0f20*/  SEL R3, R4.reuse, 0xffffffe0, !P0 ;  /* 0xffffffe004037807 */ /* 0x040fe40004000000 */
[----:B------:R-:W-:-:S03]  /*0f30*/  SEL R4, R4, 0xffffffe0, !P1 ;  /* 0xffffffe004047807 */ /* 0x000fc60004800000 */
[----:B------:R-:W-:Y:S01]  /*0f40*/  IMAD.IADD R118, R120, 0x1, R3 ;  /* 0x0000000178767824 */ /* 0x000fe200078e0203 */
[----:B------:R-:W-:Y:S01]  /*0f50*/  LOP3.LUT R3, R86, 0xffffffe0, RZ, 0xc0, !PT ;  /* 0xffffffe056037812 */ /* 0x000fe200078ec0ff */
[----:B------:R-:W-:Y:S01]  /*0f60*/  IMAD.IADD R119, R121, 0x1, R4 ;  /* 0x0000000179777824 */ /* 0x000fe200078e0204 */
[----:B------:R-:W-:-:S04]  /*0f70*/  DEPBAR.LE SB0, 0x0 ;  /* 0x000080000000791a */ /* 0x000fc80000000000 */
[----:B------:R-:W-:Y:S01]  /*0f80*/  BAR.SYNC.DEFER_BLOCKING 0x0 ;  /* 0x0000000000007b1d */ /* 0x000fe20000010000 */
[C---:B------:R-:W-:Y:S02]  /*0f90*/  IMAD.IADD R3, R82.reuse, 0x1, -R3 ;  /* 0x0000000152037824 */ /* 0x040fe400078e0a03 */
[----:B------:R-:W-:-:S03]  /*0fa0*/  IMAD.SHL.U32 R82, R82, 0x2, RZ ;  /* 0x0000000252527824 */ /* 0x000fc600078e00ff */
[----:B------:R-:W-:Y:S02]  /*0fb0*/  SHF.R.S32.HI R132, RZ, 0x1f, R3 ;  /* 0x0000001fff847819 */ /* 0x000fe40000011403 */
[----:B------:R-:W-:Y:S02]  /*0fc0*/  LOP3.LUT R82, R82, 0x6, RZ, 0xc0, !PT ;  /* 0x0000000652527812 */ /* 0x000fe400078ec0ff */
[----:B------:R-:W-:Y:S01]  /*0fd0*/  LEA.HI R132, R132, R3, RZ, 0x2 ;  /* 0x0000000384847211 */ /* 0x000fe200078f10ff */
[----:B------:R-:W-:Y:S02]  /*0fe0*/  IMAD R3, R85, 0x10, R88 ;  /* 0x0000001055037824 */ /* 0x000fe400078e0258 */
[----:B------:R-:W-:Y:S01]  /*0ff0*/  IMAD R83, R83, 0x40, R82 ;  /* 0x0000004053537824 */ /* 0x000fe200078e0252 */
[----:B------:R-:W-:-:S04]  /*1000*/  SHF.R.S32.HI R132, RZ, 0x2, R132 ;  /* 0x00000002ff847819 */ /* 0x000fc80000011484 */
[----:B------:R-:W-:-:S04]  /*1010*/  IADD3 R3, R3, 0x1, R132 ;  /* 0x0000000103037810 */ /* 0x000fc80007ffe084 */
[----:B------:R-:W-:Y:S01]  /*1020*/  IADD3 R3, R2, -UR13, R3 ;  /* 0x8000000d02037c10 */ /* 0x000fe2000fffe003 */
        /* <DEDUP_REMOVED lines=10> */
[----:B------:R-:W3:Y:S04]  /*10d0*/  LDSM.16.M88.4 R36, [R87+0x3000] ;  /* 0x003000005724783b */ /* 0x000ee80000000200 */
[----:B------:R-:W4:Y:S04]  /*10e0*/  LDSM.16.M88.4 R28, [R87+0x3400] ;  /* 0x00340000571c783b */ /* 0x000f280000000200 */
[----:B-1----:R-:W1:Y:S04]  /*10f0*/  LDSM.16.M88.4 R20, [R87+0x3800] ;  /* 0x003800005714783b */ /* 0x002e680000000200 */
[----:B------:R-:W5:Y:S04]  /*1100*/  LDSM.16.M88.4 R8, [R87+0x3c00] ;  /* 0x003c00005708783b */ /* 0x000f680000000200 */
[----:B------:R-:W-:Y:S04]  /*1110*/  LDSM.16.M88.4 R44, [R119] ;  /* 0x00000000772c783b */ /* 0x000fe80000000200 */
[----:B------:R-:W5:Y:S04]  /*1120*/  LDSM.16.M88.4 R60, [R118] ;  /* 0x00000000763c783b */ /* 0x000f680000000200 */
[----:B------:R-:W5:Y:S04]  /*1130*/  LDSM.16.M88.4 R56, [R118+0x400] ;  /* 0x000400007638783b */ /* 0x000f680000000200 */
[----:B------:R-:W5:Y:S04]  /*1140*/  LDSM.16.M88.4 R52, [R118+0x800] ;  /* 0x000800007634783b */ /* 0x000f680000000200 */
[----:B------:R-:W-:Y:S04]  /*1150*/  LDSM.16.M88.4 R76, [R121+0x1000] ;  /* 0x00100000794c783b */ /* 0x000fe80000000200 */
[----:B------:R-:W5:Y:S01]  /*1160*/  LDSM.16.M88.4 R16, [R87+0x4000] ;  /* 0x004000005710783b */ /* 0x000f620000000200 */
[C---:B---3--:R-:W-:Y:S03]  /*1170*/  HMMA.16816.F32 R40, R64.reuse, R36, RZ ;  /* 0x000000244028723c */ /* 0x048fe600000018ff */
[----:B------:R-:W-:Y:S04]  /*1180*/  LDSM.16.M88.4 R48, [R118+0xc00] ;  /* 0x000c00007630783b */ /* 0x000fe80000000200 */
[----:B--2---:R-:W-:Y:S01]  /*1190*/  LDSM.16.M88.4 R12, [R87+0x4800] ;  /* 0x00480000570c783b */ /* 0x004fe20000000200 */
[C---:B------:R-:W-:Y:S03]  /*11a0*/  HMMA.16816.F32 R36, R64.reuse, R38, RZ ;  /* 0x000000264024723c */ /* 0x040fe600000018ff */
[----:B------:R-:W-:Y:S03]  /*11b0*/  LDSM.16.M88.4 R72, [R87+0x4c00] ;  /* 0x004c00005748783b */ /* 0x000fe60000000200 */
[C---:B----4-:R-:W-:Y:S01]  /*11c0*/  HMMA.16816.F32 R32, R64.reuse, R28, RZ ;  /* 0x0000001c4020723c */ /* 0x050fe200000018ff */
[----:B------:R-:W0:Y:S05]  /*11d0*/  LDGDEPBAR ;  /* 0x00000000000079af */ /* 0x000e2a0000000000 */
[C---:B------:R-:W-:Y:S06]  /*11e0*/  HMMA.16816.F32 R28, R64.reuse, R30, RZ ;  /* 0x0000001e401c723c */ /* 0x040fec00000018ff */
[C---:B-1----:R-:W-:Y:S06]  /*11f0*/  HMMA.16816.F32 R24, R64.reuse, R20, RZ ;  /* 0x000000144018723c */ /* 0x042fec00000018ff */
[C---:B------:R-:W-:Y:S06]  /*1200*/  HMMA.16816.F32 R20, R64.reuse, R22, RZ ;  /* 0x000000164014723c */ /* 0x040fec00000018ff */
[C---:B-----5:R-:W-:Y:S06]  /*1210*/  HMMA.16816.F32 R68, R64.reuse, R8, RZ ;  /* 0x000000084044723c */ /* 0x060fec00000018ff */
[----:B------:R-:W-:Y:S01]  /*1220*/  HMMA.16816.F32 R64, R64, R10, RZ ;  /* 0x0000000a4040723c */ /* 0x000fe200000018ff */
[----:B------:R-:W1:Y:S05]  /*1230*/  LDSM.16.M88.4 R8, [R87+0x4400] ;  /* 0x004400005708783b */ /* 0x000e6a0000000200 */
[C---:B------:R-:W-:Y:S06]  /*1240*/  HMMA.16816.F32 R40, R44.reuse, R60, R40 ;  /* 0x0000003c2c28723c */ /* 0x040fec0000001828 */
[C---:B------:R-:W-:Y:S01]  /*1250*/  HMMA.16816.F32 R36, R44.reuse, R62, R36 ;  /* 0x0000003e2c24723c */ /* 0x040fe20000001824 */
[----:B------:R-:W-:Y:S05]  /*1260*/  LDSM.16.M88.4 R60, [R119+0x1000] ;  /* 0x00100000773c783b */ /* 0x000fea0000000200 */
[C---:B------:R-:W-:Y:S06]  /*1270*/  HMMA.16816.F32 R32, R44.reuse, R56, R32 ;  /* 0x000000382c20723c */ /* 0x040fec0000001820 */
[C---:B------:R-:W-:Y:S01]  /*1280*/  HMMA.16816.F32 R28, R44.reuse, R58, R28 ;  /* 0x0000003a2c1c723c */ /* 0x040fe2000000181c */
[----:B------:R-:W2:Y:S05]  /*1290*/  LDSM.16.M88.4 R56, [R118+0x1000] ;  /* 0x001000007638783b */ /* 0x000eaa0000000200 */
[C---:B------:R-:W-:Y:S06]  /*12a0*/  HMMA.16816.F32 R24, R44.reuse, R52, R24 ;  /* 0x000000342c18723c */ /* 0x040fec0000001818 */
[----:B------:R-:W-:Y:S01]  /*12b0*/  HMMA.16816.F32 R20, R44, R54, R20 ;  /* 0x000000362c14723c */ /* 0x000fe20000001814 */
[----:B------:R-:W3:Y:S05]  /*12c0*/  LDSM.16.M88.4 R52, [R118+0x1400] ;  /* 0x001400007634783b */ /* 0x000eea0000000200 */
[C---:B------:R-:W-:Y:S06]  /*12d0*/  HMMA.16816.F32 R40, R76.reuse, R16, R40 ;  /* 0x000000104c28723c */ /* 0x040fec0000001828 */
[C---:B------:R-:W-:Y:S01]  /*12e0*/  HMMA.16816.F32 R36, R76.reuse, R18, R36 ;  /* 0x000000124c24723c */ /* 0x040fe20000001824 */
[----:B------:R-:W-:Y:S05]  /*12f0*/  LDSM.16.M88.4 R16, [R87+0x5000] ;  /* 0x005000005710783b */ /* 0x000fea0000000200 */
[C---:B-1----:R-:W-:Y:S06]  /*1300*/  HMMA.16816.F32 R32, R76.reuse, R8, R32 ;  /* 0x000000084c20723c */ /* 0x042fec0000001820 */
[----:B------:R-:W-:Y:S01]  /*1310*/  HMMA.16816.F32 R28, R76, R10, R28 ;  /* 0x0000000a4c1c723c */ /* 0x000fe2000000181c */
[----:B------:R-:W1:Y:S05]  /*1320*/  LDSM.16.M88.4 R8, [R121+0x2000] ;  /* 0x002000007908783b */ /* 0x000e6a0000000200 */
[C---:B------:R-:W-:Y:S06]  /*1330*/  HMMA.16816.F32 R68, R44.reuse, R48, R68 ;  /* 0x000000302c44723c */ /* 0x040fec0000001844 */
[----:B------:R-:W-:Y:S01]  /*1340*/  HMMA.16816.F32 R64, R44, R50, R64 ;  /* 0x000000322c40723c */ /* 0x000fe20000001840 */
[----:B------:R-:W4:Y:S04]  /*1350*/  LDSM.16.M88.4 R48, [R118+0x1800] ;  /* 0x001800007630783b */ /* 0x000f280000000200 */
[----:B------:R-:W-:Y:S01]  /*1360*/  LDSM.16.M88.4 R44, [R118+0x1c00] ;  /* 0x001c0000762c783b */ /* 0x000fe20000000200 */
[C---:B------:R-:W-:Y:S06]  /*1370*/  HMMA.16816.F32 R24, R76.reuse, R12, R24 ;  /* 0x0000000c4c18723c */ /* 0x040fec0000001818 */
[----:B------:R-:W-:Y:S01]  /*1380*/  HMMA.16816.F32 R20, R76, R14, R20 ;  /* 0x0000000e4c14723c */ /* 0x000fe20000001814 */
[----:B------:R-:W5:Y:S05]  /*1390*/  LDSM.16.M88.4 R12, [R87+0x5400] ;  /* 0x00540000570c783b */ /* 0x000f6a0000000200 */
[C---:B--2---:R-:W-:Y:S06]  /*13a0*/  HMMA.16816.F32 R40, R60.reuse, R56, R40 ;  /* 0x000000383c28723c */ /* 0x044fec0000001828 */
[C---:B------:R-:W-:Y:S01]  /*13b0*/  HMMA.16816.F32 R36, R60.reuse, R58, R36 ;  /* 0x0000003a3c24723c */ /* 0x040fe20000001824 */
[----:B------:R-:W-:Y:S05]  /*13c0*/  LDSM.16.M88.4 R56, [R87+0x5800] ;  /* 0x005800005738783b */ /* 0x000fea0000000200 */
[----:B---3--:R-:W-:Y:S06]  /*13d0*/  HMMA.16816.F32 R32, R60, R52, R32 ;  /* 0x000000343c20723c */ /* 0x008fec0000001820 */
[C---:B------:R-:W-:Y:S06]  /*13e0*/  HMMA.16816.F32 R68, R76.reuse, R72, R68 ;  /* 0x000000484c44723c */ /* 0x040fec0000001844 */
[----:B------:R-:W-:Y:S01]  /*13f0*/  HMMA.16816.F32 R64, R76, R74, R64 ;  /* 0x0000004a4c40723c */ /* 0x000fe20000001840 */
[----:B------:R-:W-:Y:S05]  /*1400*/  LDSM.16.M88.4 R72, [R119+0x2000] ;  /* 0x002000007748783b */ /* 0x000fea0000000200 */
[C---:B-1----:R-:W-:Y:S06]  /*1410*/  HMMA.16816.F32 R40, R8.reuse, R16, R40 ;  /* 0x000000100828723c */ /* 0x042fec0000001828 */
[----:B------:R-:W-:Y:S01]  /*1420*/  HMMA.16816.F32 R36, R8, R18, R36 ;  /* 0x000000120824723c */ /* 0x000fe20000001824 */
[----:B------:R-:W1:Y:S05]  /*1430*/  LDSM.16.M88.4 R16, [R118+0x2400] ;  /* 0x002400007610783b */ /* 0x000e6a0000000200 */
[C---:B----4-:R-:W-:Y:S01]  /*1440*/  HMMA.16816.F32 R76, R60.reuse, R48, R24 ;  /* 0x000000303c4c723c */ /* 0x050fe20000001818 */
[----:B------:R-:W2:Y:S05]  /*1450*/  LDSM.16.M88.4 R24, [R118+0x2000] ;  /* 0x002000007618783b */ /* 0x000eaa0000000200 */
[----:B------:R-:W-:Y:S01]  /*1460*/  HMMA.16816.F32 R52, R60, R54, R28 ;  /* 0x000000363c34723c */ /* 0x000fe2000000181c */
[----:B------:R-:W3:Y:S05]  /*1470*/  LDSM.16.M88.4 R28, [R87+0x5c00] ;  /* 0x005c0000571c783b */ /* 0x000eea0000000200 */
[----:B-----5:R-:W-:Y:S06]  /*1480*/  HMMA.16816.F32 R32, R8, R12, R32 ;  /* 0x0000000c0820723c */ /* 0x020fec0000001820 */
[C---:B------:R-:W-:Y:S06]  /*1490*/  HMMA.16816.F32 R68, R60.reuse, R44, R68 ;  /* 0x0000002c3c44723c */ /* 0x040fec0000001844 */
[C---:B------:R-:W-:Y:S06]  /*14a0*/  HMMA.16816.F32 R20, R60.reuse, R50, R20 ;  /* 0x000000323c14723c */ /* 0x040fec0000001814 */
[----:B------:R-:W-:Y:S06]  /*14b0*/  HMMA.16816.F32 R64, R60, R46, R64 ;  /* 0x0000002e3c40723c */ /* 0x000fec0000001840 */
[----:B------:R-:W-:Y:S01]  /*14c0*/  HMMA.16816.F32 R52, R8, R14, R52 ;  /* 0x0000000e0834723c */ /* 0x000fe20000001834 */
[----:B------:R-:W4:Y:S05]  /*14d0*/  LDSM.16.M88.4 R12, [R118+0x2800] ;  /* 0x00280000760c783b */ /* 0x000f2a0000000200 */
[C---:B-1----:R-:W-:Y:S06]  /*14e0*/  HMMA.16816.F32 R32, R72.reuse, R16, R32 ;  /* 0x000000104820723c */ /* 0x042fec0000001820 */
[----:B--2---:R-:W-:Y:S01]  /*14f0*/  HMMA.16816.F32 R36, R72, R26, R36 ;  /* 0x0000001a4824723c */ /* 0x004fe20000001824 */
[----:B------:R-:W-:-:S05]  /*1500*/  VIADD R17, R83, 0x8 ;  /* 0x0000000853117836 */ /* 0x000fca0000000000 */
[----:B---3--:R-:W-:Y:S06]  /*1510*/  HMMA.16816.F32 R68, R8, R28, R68 ;  /* 0x0000001c0844723c */ /* 0x008fec0000001844 */
[----:B------:R-:W-:Y:S01]  /*1520*/  HMMA.16816.F32 R40, R72, R24, R40 ;  /* 0x000000184828723c */ /* 0x000fe20000001828 */
[----:B------:R-:W-:Y:S01]  /*1530*/  VIADD R29, R3, UR12 ;  /* 0x0000000c031d7c36 */ /* 0x000fe20008000000 */
[----:B------:R-:W1:Y:S01]  /*1540*/  LDSM.16.M88.4 R24, [R118+0x2c00] ;  /* 0x002c00007618783b */ /* 0x000e620000000200 */
[----:B------:R-:W-:Y:S01]  /*1550*/  VIADD R3, R83, 0x1 ;  /* 0x0000000153037836 */ /* 0x000fe20000000000 */
[----:B------:R-:W-:-:S04]  /*1560*/  DEPBAR.LE SB0, 0x0 ;  /* 0x000080000000791a */ /* 0x000fc80000000000 */
[C---:B------:R-:W-:Y:S01]  /*1570*/  HMMA.16816.F32 R76, R8.reuse, R56, R76 ;  /* 0x00000038084c723c */ /* 0x040fe2000000184c */
[C---:B------:R-:W-:Y:S02]  /*1580*/  VIMNMX R0, R29.reuse, R2, PT ;  /* 0x000000021d007248 */ /* 0x040fe40003fe0100 */
[----:B------:R-:W-:Y:S01]  /*1590*/  VIADDMNMX R2, R29, 0x8, R2, PT ;  /* 0x000000081d027846 */ /* 0x000fe20003800102 */
[----:B------:R-:W-:Y:S01]  /*15a0*/  VIADD R29, R83, 0x29 ;  /* 0x00000029531d7836 */ /* 0x000fe20000000000 */
[C---:B------:R-:W-:Y:S01]  /*15b0*/  ISETP.GE.AND P6, PT, R3.reuse, R0, PT ;  /* 0x000000000300720c */ /* 0x040fe20003fc6270 */
[C---:B------:R-:W-:Y:S01]  /*15c0*/  HMMA.16816.F32 R20, R8.reuse, R58, R20 ;  /* 0x0000003a0814723c */ /* 0x040fe20000001814 */
[-C--:B------:R-:W-:Y:S01]  /*15d0*/  ISETP.GE.AND P3, PT, R3, R2.reuse, PT ;  /* 0x000000020300720c */ /* 0x080fe20003f66270 */
[----:B------:R-:W-:Y:S01]  /*15e0*/  VIADD R3, R83, 0x9 ;  /* 0x0000000953037836 */ /* 0x000fe20000000000 */
[C---:B------:R-:W-:Y:S02]  /*15f0*/  ISETP.GE.AND P4, PT, R17.reuse, R2, PT ;  /* 0x000000021100720c */ /* 0x040fe40003f86270 */
[-C--:B------:R-:W-:Y:S01]  /*1600*/  ISETP.GE.AND P1, PT, R17, R0.reuse, PT ;  /* 0x000000001100720c */ /* 0x080fe20003f26270 */
[----:B------:R-:W-:Y:S01]  /*1610*/  HMMA.16816.F32 R64, R8, R30, R64 ;  /* 0x0000001e0840723c */ /* 0x000fe20000001840 */
[----:B------:R-:W-:-:S02]  /*1620*/  ISETP.GE.AND P0, PT, R3, R0, PT ;  /* 0x000000000300720c */ /* 0x000fc40003f06270 */
[----:B------:R-:W-:Y:S02]  /*1630*/  ISETP.GE.AND P2, PT, R3, R2, PT ;  /* 0x000000020300720c */ /* 0x000fe40003f46270 */
[----:B------:R-:W-:Y:S01]  /*1640*/  FSEL R3, R38, -INF , !P4 ;  /* 0xff80000026037808 */ /* 0x000fe20006000000 */
[C---:B------:R-:W-:Y:S01]  /*1650*/  HMMA.16816.F32 R52, R72.reuse, R18, R52 ;  /* 0x000000124834723c */ /* 0x040fe20000001834 */
[----:B------:R-:W-:Y:S01]  /*1660*/  VIADD R11, R83, 0x10 ;  /* 0x00000010530b7836 */ /* 0x000fe20000000000 */
[----:B------:R-:W-:Y:S01]  /*1670*/  FSEL R8, R37, -INF , !P0 ;  /* 0xff80000025087808 */ /* 0x000fe20004000000 */
[C---:B------:R-:W-:Y:S01]  /*1680*/  VIADD R9, R83.reuse, 0x11 ;  /* 0x0000001153097836 */ /* 0x040fe20000000000 */
[----:B------:R-:W-:Y:S01]  /*1690*/  FSEL R36, R36, -INF , !P1 ;  /* 0xff80000024247808 */ /* 0x000fe20004800000 */
[----:B------:R-:W-:Y:S01]  /*16a0*/  VIADD R31, R83, 0x28 ;  /* 0x00000028531f7836 */ /* 0x000fe20000000000 */
[-C--:B------:R-:W-:Y:S01]  /*16b0*/  ISETP.GE.AND P5, PT, R11, R0.reuse, PT ;  /* 0x000000000b00720c */ /* 0x080fe20003fa6270 */
[----:B----4-:R-:W-:Y:S01]  /*16c0*/  HMMA.16816.F32 R76, R72, R12, R76 ;  /* 0x0000000c484c723c */ /* 0x010fe2000000184c */
[----:B------:R-:W-:Y:S01]  /*16d0*/  ISETP.GE.AND P4, PT, R9, R0, PT ;  /* 0x000000000900720c */ /* 0x000fe20003f86270 */
[----:B------:R-:W-:Y:S01]  /*16e0*/  VIADD R19, R83, 0x38 ;  /* 0x0000003853137836 */ /* 0x000fe20000000000 */
[----:B------:R-:W-:-:S02]  /*16f0*/  FSEL R32, R32, -INF , !P5 ;  /* 0xff80000020207808 */ /* 0x000fc40006800000 */
[----:B------:R-:W-:Y:S01]  /*1700*/  ISETP.GE.AND P5, PT, R83, R0, PT ;  /* 0x000000005300720c */ /* 0x000fe20003fa6270 */
[C---:B------:R-:W-:Y:S01]  /*1710*/  HMMA.16816.F32 R20, R72.reuse, R14, R20 ;  /* 0x0000000e4814723c */ /* 0x040fe20000001814 */
[-C--:B------:R-:W-:Y:S01]  /*1720*/  ISETP.GE.AND P0, PT, R9, R2.reuse, PT ;  /* 0x000000020900720c */ /* 0x080fe20003f06270 */
[----:B------:R-:W-:Y:S01]  /*1730*/  VIADD R9, R83, 0x18 ;  /* 0x0000001853097836 */ /* 0x000fe20000000000 */
[----:B------:R-:W-:Y:S01]  /*1740*/  ISETP.GE.AND P1, PT, R11, R2, PT ;  /* 0x000000020b00720c */ /* 0x000fe20003f26270 */
[----:B------:R-:W-:Y:S01]  /*1750*/  VIADD R11, R83, 0x19 ;  /* 0x00000019530b7836 */ /* 0x000fe20000000000 */
[----:B------:R-:W-:Y:S01]  /*1760*/  FSEL R10, R41, -INF , !P6 ;  /* 0xff800000290a7808 */ /* 0x000fe20007000000 */
[----:B-1----:R-:W-:Y:S01]  /*1770*/  HMMA.16816.F32 R68, R72, R24, R68 ;  /* 0x000000184844723c */ /* 0x002fe20000001844 */
[----:B------:R-:W-:Y:S02]  /*1780*/  FSEL R40, R40, -INF , !P5 ;  /* 0xff80000028287808 */ /* 0x000fe40006800000 */
[----:B------:R-:W-:-:S02]  /*1790*/  FSEL R39, R39, -INF , !P2 ;  /* 0xff80000027277808 */ /* 0x000fc40005000000 */
[C---:B------:R-:W-:Y:S01]  /*17a0*/  ISETP.GE.AND P6, PT, R9.reuse, R0, PT ;  /* 0x000000000900720c */ /* 0x040fe20003fc6270 */
[----:B------:R-:W-:Y:S01]  /*17b0*/  HMMA.16816.F32 R64, R72, R26, R64 ;  /* 0x0000001a4840723c */ /* 0x000fe20000001840 */
[----:B------:R-:W-:Y:S01]  /*17c0*/  ISETP.GE.AND P2, PT, R9, R2, PT ;  /* 0x000000020900720c */ /* 0x000fe20003f46270 */
[----:B------:R-:W-:Y:S01]  /*17d0*/  VIADD R25, R83, 0x31 ;  /* 0x0000003153197836 */ /* 0x000fe20000000000 */
[----:B------:R-:W-:Y:S02]  /*17e0*/  FSEL R9, R34, -INF , !P1 ;  /* 0xff80000022097808 */ /* 0x000fe40004800000 */
[----:B------:R-:W-:Y:S01]  /*17f0*/  FSEL R12, R33, -INF , !P4 ;  /* 0xff800000210c7808 */ /* 0x000fe20006000000 */
[C---:B------:R-:W-:Y:S01]  /*1800*/  VIADD R33, R83.reuse, 0x21 ;  /* 0x0000002153217836 */ /* 0x040fe20000000000 */
[----:B------:R-:W-:Y:S01]  /*1810*/  FMNMX.FTZ R17, R40, R10, !PT ;  /* 0x0000000a28117209 */ /* 0x000fe20007810000 */
[----:B------:R-:W-:Y:S01]  /*1820*/  VIADD R27, R83, 0x30 ;  /* 0x00000030531b7836 */ /* 0x000fe20000000000 */
[----:B------:R-:W-:Y:S01]  /*1830*/  BAR.SYNC.DEFER_BLOCKING 0x0 ;  /* 0x0000000000007b1d */ /* 0x000fe20000010000 */
[----:B------:R-:W-:-:S02]  /*1840*/  ISETP.GE.AND P1, PT, R11, R0, PT ;  /* 0x000000000b00720c */ /* 0x000fc40003f26270 */
[----:B------:R-:W-:Y:S01]  /*1850*/  ISETP.GE.AND P4, PT, R11, R2, PT ;  /* 0x000000020b00720c */ /* 0x000fe20003f86270 */
[----:B------:R-:W-:Y:S01]  /*1860*/  VIADD R11, R83, 0x20 ;  /* 0x00000020530b7836 */ /* 0x000fe20000000000 */
[----:B------:R-:W-:Y:S02]  /*1870*/  FMNMX.FTZ R17, R36, R17, !PT ;  /* 0x0000001124117209 */ /* 0x000fe40007810000 */
[----:B------:R-:W-:Y:S02]  /*1880*/  FSEL R13, R35, -INF , !P0 ;  /* 0xff800000230d7808 */ /* 0x000fe40004000000 */
[----:B------:R-:W-:Y:S02]  /*1890*/  FSEL R15, R43, -INF , !P3 ;  /* 0xff8000002b0f7808 */ /* 0x000fe40005800000 */
[C---:B------:R-:W-:Y:S02]  /*18a0*/  ISETP.GE.AND P0, PT, R11.reuse, R0, PT ;  /* 0x000000000b00720c */ /* 0x040fe40003f06270 */
[----:B------:R-:W-:-:S02]  /*18b0*/  ISETP.GE.AND P3, PT, R11, R2, PT ;  /* 0x000000020b00720c */ /* 0x000fc40003f66270 */
[----:B------:R-:W-:Y:S02]  /*18c0*/  FMNMX.FTZ R11, R8, R17, !PT ;  /* 0x00000011080b7209 */ /* 0x000fe40007810000 */
[----:B------:R-:W-:Y:S02]  /*18d0*/  FSEL R52, R52, -INF , !P6 ;  /* 0xff80000034347808 */ /* 0x000fe40007000000 */
[----:B------:R-:W-:Y:S02]  /*18e0*/  FMNMX.FTZ R11, R32, R11, !PT ;  /* 0x0000000b200b7209 */ /* 0x000fe40007810000 */
[----:B------:R-:W-:Y:S02]  /*18f0*/  FSEL R14, R53, -INF , !P1 ;  /* 0xff800000350e7808 */ /* 0x000fe40004800000 */
[----:B------:R-:W-:Y:S02]  /*1900*/  FMNMX.FTZ R11, R12, R11, !PT ;  /* 0x0000000b0c0b7209 */ /* 0x000fe40007810000 */
[C---:B------:R-:W-:Y:S01]  /*1910*/  ISETP.GE.AND P5, PT, R83.reuse, R2, PT ;  /* 0x000000025300720c */ /* 0x040fe20003fa6270 */
[----:B------:R-:W-:Y:S01]  /*1920*/  VIADD R83, R83, 0x39 ;  /* 0x0000003953537836 */ /* 0x000fe20000000000 */
[----:B------:R-:W-:-:S02]  /*1930*/  FMNMX.FTZ R11, R52, R11, !PT ;  /* 0x0000000b340b7209 */ /* 0x000fc40007810000 */
[-C--:B------:R-:W-:Y:S02]  /*1940*/  ISETP.GE.AND P1, PT, R33, R0.reuse, PT ;  /* 0x000000002100720c */ /* 0x080fe40003f26270 */
[----:B------:R-:W-:Y:S02]  /*1950*/  FSEL R110, R76, -INF , !P0 ;  /* 0xff8000004c6e7808 */ /* 0x000fe40004000000 */
[----:B------:R-:W-:Y:S02]  /*1960*/  FMNMX.FTZ R11, R14, R11, !PT ;  /* 0x0000000b0e0b7209 */ /* 0x000fe40007810000 */
[----:B------:R-:W-:Y:S02]  /*1970*/  FSEL R17, R42, -INF , !P5 ;  /* 0xff8000002a117808 */ /* 0x000fe40006800000 */
[----:B------:R-:W-:Y:S02]  /*1980*/  ISETP.GE.AND P5, PT, R31, R0, PT ;  /* 0x000000001f00720c */ /* 0x000fe40003fa6270 */
[----:B------:R-:W-:-:S02]  /*1990*/  FSEL R108, R77, -INF , !P1 ;  /* 0xff8000004d6c7808 */ /* 0x000fc40004800000 */
[----:B------:R-:W-:Y:S02]  /*19a0*/  FMNMX.FTZ R11, R110, R11, !PT ;  /* 0x0000000b6e0b7209 */ /* 0x000fe40007810000 */
[-C--:B------:R-:W-:Y:S02]  /*19b0*/  ISETP.GE.AND P0, PT, R29, R0.reuse, PT ;  /* 0x000000001d00720c */ /* 0x080fe40003f06270 */
[----:B------:R-:W-:Y:S02]  /*19c0*/  FSEL R106, R20, -INF , !P5 ;  /* 0xff800000146a7808 */ /* 0x000fe40006800000 */
[----:B------:R-:W-:Y:S02]  /*19d0*/  FMNMX.FTZ R11, R108, R11, !PT ;  /* 0x0000000b6c0b7209 */ /* 0x000fe40007810000 */
[----:B------:R-:W-:Y:S02]  /*19e0*/  ISETP.GE.AND P1, PT, R27, R0, PT ;  /* 0x000000001b00720c */ /* 0x000fe40003f26270 */
[----:B------:R-:W-:-:S02]  /*19f0*/  FSEL R104, R21, -INF , !P0 ;  /* 0xff80000015687808 */ /* 0x000fc40004000000 */
[-C--:B------:R-:W-:Y:S02]  /*1a00*/  ISETP.GE.AND P0, PT, R19, R0.reuse, PT ;  /* 0x000000001300720c */ /* 0x080fe40003f06270 */
[----:B------:R-:W-:Y:S02]  /*1a10*/  FMNMX.FTZ R21, R106, R11, !PT ;  /* 0x0000000b6a157209 */ /* 0x000fe40007810000 */
[----:B------:R-:W-:Y:S02]  /*1a20*/  FSEL R98, R68, -INF , !P1 ;  /* 0xff80000044627808 */ /* 0x000fe40004800000 */
[-C--:B------:R-:W-:Y:S02]  /*1a30*/  ISETP.GE.AND P5, PT, R25, R0.reuse, PT ;  /* 0x000000001900720c */ /* 0x080fe40003fa6270 */
[----:B------:R-:W-:Y:S02]  /*1a40*/  ISETP.GE.AND P1, PT, R83, R0, PT ;  /* 0x000000005300720c */ /* 0x000fe40003f26270 */
[----:B------:R-:W-:-:S02]  /*1a50*/  FMNMX.FTZ R0, R17, R15, !PT ;  /* 0x0000000f11007209 */ /* 0x000fc40007810000 */
[----:B------:R-:W-:Y:S02]  /*1a60*/  FMNMX.FTZ R21, R104, R21, !PT ;  /* 0x0000001568157209 */ /* 0x000fe40007810000 */
[----:B------:R-:W-:Y:S02]  /*1a70*/  FSEL R102, R64, -INF , !P0 ;  /* 0xff80000040667808 */ /* 0x000fe40004000000 */
[----:B------:R-:W-:Y:S02]  /*1a80*/  ISETP.NE.AND P0, PT, R84, 0x1, PT ;  /* 0x000000015400780c */ /* 0x000fe40003f05270 */
[----:B------:R-:W-:Y:S02]  /*1a90*/  FMNMX.FTZ R0, R3, R0, !PT ;  /* 0x0000000003007209 */ /* 0x000fe40007810000 */
[----:B------:R-:W-:Y:S02]  /*1aa0*/  FSEL R100, R69, -INF , !P5 ;  /* 0xff80000045647808 */ /* 0x000fe40006800000 */
[----:B------:R-:W-:-:S02]  /*1ab0*/  FMNMX.FTZ R21, R98, R21, !PT ;  /* 0x0000001562157209 */ /* 0x000fc40007810000 */
[----:B------:R-:W-:Y:S02]  /*1ac0*/  FMNMX.FTZ R0, R39, R0, !PT ;  /* 0x0000000027007209 */ /* 0x000fe40007810000 */
[----:B------:R-:W-:Y:S02]  /*1ad0*/  FMNMX.FTZ R21, R100, R21, !PT ;  /* 0x0000001564157209 */ /* 0x000fe40007810000 */
[----:B------:R-:W-:Y:S02]  /*1ae0*/  FMNMX.FTZ R0, R9, R0, !PT ;  /* 0x0000000009007209 */ /* 0x000fe40007810000 */
[----:B------:R-:W-:Y:S02]  /*1af0*/  FSEL R101, R65, -INF , !P1 ;  /* 0xff80000041657808 */ /* 0x000fe40004800000 */
[----:B------:R-:W-:Y:S02]  /*1b00*/  FMNMX.FTZ R16, R102, R21, !PT ;  /* 0x0000001566107209 */ /* 0x000fe40007810000 */
[----:B------:R-:W-:-:S02]  /*1b10*/  FMNMX.FTZ R18, R13, R0, !PT ;  /* 0x000000000d127209 */ /* 0x000fc40007810000 */
[----:B------:R-:W-:Y:S02]  /*1b20*/  FSEL R11, R54, -INF , !P2 ;  /* 0xff800000360b7808 */ /* 0x000fe40005000000 */
[----:B------:R-:W-:Y:S02]  /*1b30*/  FSEL R55, R55, -INF , !P4 ;  /* 0xff80000037377808 */ /* 0x000fe40006000000 */
[----:B------:R-:W-:Y:S01]  /*1b40*/  FMNMX.FTZ R0, R101, R16, !PT ;  /* 0x0000001065007209 */ /* 0x000fe20007810000 */
[----:B------:R-:W-:Y:S06]  /*1b50*/  @!P0 BRA `(.L_x_180) ;  /* 0x0000000000588947 */ /* 0x000fec0003800000 */
[----:B------:R-:W-:Y:S01]  /*1b60*/  VIADD R35, R84, 0xfffffffe ;  /* 0xfffffffe54237836 */ /* 0x000fe20000000000 */
[C---:B------:R-:W-:Y:S01]  /*1b70*/  SHF.L.U64.HI R7, R6.reuse, 0x5, R7 ;  /* 0x0000000506077819 */ /* 0x040fe20000010207 */
[----:B------:R-:W-:Y:S02]  /*1b80*/  IMAD.SHL.U32 R20, R6, 0x20, RZ ;  /* 0x0000002006147824 */ /* 0x000fe400078e00ff */
[----:B------:R-:W-:Y:S01]  /*1b90*/  IMAD R21, R123, R35, RZ ;  /* 0x000000237b157224 */ /* 0x000fe200078e02ff */
[----:B------:R-:W-:Y:S01]  /*1ba0*/  SHF.R.S32.HI R16, RZ, 0x1f, R35 ;  /* 0x0000001fff107819 */ /* 0x000fe20000011423 */
[----:B------:R-:W-:-:S04]  /*1bb0*/  IMAD.WIDE.U32 R34, R35, R124, R130 ;  /* 0x0000007c23227225 */ /* 0x000fc800078e0082 */
[----:B------:R-:W-:Y:S01]  /*1bc0*/  IMAD R16, R16, R124, R21 ;  /* 0x0000007c10107224 */ /* 0x000fe200078e0215 */
[----:B------:R-:W-:-:S03]  /*1bd0*/  LEA R42, P2, R34, UR6, 0x1 ;  /* 0x00000006222a7c11 */ /* 0x000fc6000f8408ff */
[----:B------:R-:W-:Y:S01]  /*1be0*/  IMAD.IADD R16, R35, 0x1, R16 ;  /* 0x0000000123107824 */ /* 0x000fe200078e0210 */
[----:B------:R-:W-:-:S04]  /*1bf0*/  LEA R6, P1, R20, R42, 0x1 ;  /* 0x0000002a14067211 */ /* 0x000fc800078208ff */
        /* <DEDUP_REMOVED lines=12> */
.L_x_180:
[----:B------:R-:W-:Y:S01]  /*1cc0*/  FMNMX.FTZ R18, R11, R18, !PT ;  /* 0x000000120b127209 */ /* 0x000fe20007810000 */
[----:B-1----:R-:W1:Y:S01]  /*1cd0*/  SHFL.BFLY PT, R7, R0, 0x2, 0x1f ;  /* 0x0c401f0000077f89 */ /* 0x002e6200000e0000 */
[----:B------:R-:W-:Y:S01]  /*1ce0*/  ISETP.GE.AND P1, PT, R33, R2, PT ;  /* 0x000000022100720c */ /* 0x000fe20003f26270 */
[----:B------:R-:W-:Y:S01]  /*1cf0*/  ULDC UR4, c[0x0][0x2ec] ;  /* 0x0000bb0000047ab9 */ /* 0x000fe20000000800 */
[----:B------:R-:W-:Y:S02]  /*1d00*/  FSEL R111, R78, -INF , !P3 ;  /* 0xff8000004e6f7808 */ /* 0x000fe40005800000 */
[----:B------:R-:W-:Y:S02]  /*1d10*/  FMNMX.FTZ R18, R55, R18, !PT ;  /* 0x0000001237127209 */ /* 0x000fe40007810000 */
[----:B------:R-:W-:Y:S02]  /*1d20*/  ISETP.GE.AND P2, PT, R31, R2, PT ;  /* 0x000000021f00720c */ /* 0x000fe40003f46270 */
[----:B------:R-:W-:-:S02]  /*1d30*/  FSEL R109, R79, -INF , !P1 ;  /* 0xff8000004f6d7808 */ /* 0x000fc40004800000 */
[----:B------:R-:W-:Y:S02]  /*1d40*/  FMNMX.FTZ R18, R111, R18, !PT ;  /* 0x000000126f127209 */ /* 0x000fe40007810000 */
[----:B------:R-:W-:Y:S02]  /*1d50*/  ISETP.GE.AND P1, PT, R29, R2, PT ;  /* 0x000000021d00720c */ /* 0x000fe40003f26270 */
        /* <DEDUP_REMOVED lines=14> */
[----:B------:R-:W-:Y:S02]  /*1e40*/  FSEL R93, R67, -INF , !P1 ;  /* 0xff800000435d7808 */ /* 0x000fe40004800000 */
[----:B------:R-:W-:-:S02]  /*1e50*/  FMNMX.FTZ R18, R95, R18, !PT ;  /* 0x000000125f127209 */ /* 0x000fc40007810000 */
[----:B-1----:R-:W-:Y:S02]  /*1e60*/  FMNMX.FTZ R7, R0, R7, !PT ;  /* 0x0000000700077209 */ /* 0x002fe40007810000 */
[----:B------:R-:W-:Y:S02]  /*1e70*/  FMNMX.FTZ R19, R93, R18, !PT ;  /* 0x000000125d137209 */ /* 0x000fe40007810000 */
[----:B------:R-:W-:Y:S01]  /*1e80*/  LEA R80, R81, R80, 0x5 ;  /* 0x0000005051507211 */ /* 0x000fe200078e28ff */
[----:B------:R-:W1:Y:S01]  /*1e90*/  SHFL.BFLY PT, R2, R7, 0x1, 0x1f ;  /* 0x0c201f0007027f89 */ /* 0x000e6200000e0000 */
[----:B------:R-:W-:Y:S02]  /*1ea0*/  SHF.R.S32.HI R86, RZ, 0x1f, R86 ;  /* 0x0000001fff567819 */ /* 0x000fe40000011456 */
[----:B------:R-:W-:Y:S01]  /*1eb0*/  IADD3 R117, R5, R80, RZ ;  /* 0x0000005005757210 */ /* 0x000fe20007ffe0ff */
[----:B------:R-:W2:Y:S01]  /*1ec0*/  SHFL.BFLY PT, R6, R19, 0x2, 0x1f ;  /* 0x0c401f0013067f89 */ /* 0x000ea200000e0000 */
[----:B------:R-:W-:-:S02]  /*1ed0*/  LEA.HI R86, R86, R85, RZ, 0x2 ;  /* 0x0000005556567211 */ /* 0x000fc400078f10ff */
[----:B------:R-:W-:Y:S02]  /*1ee0*/  LEA R117, R117, UR5, 0x1 ;  /* 0x0000000575757c11 */ /* 0x000fe4000f8e08ff */
[----:B------:R-:W-:Y:S02]  /*1ef0*/  LOP3.LUT R86, R86, 0xfffffffc, RZ, 0xc0, !PT ;  /* 0xfffffffc56567812 */ /* 0x000fe400078ec0ff */
[----:B------:R-:W-:Y:S01]  /*1f00*/  IADD3 R116, R4, R117, RZ ;  /* 0x0000007504747210 */ /* 0x000fe20007ffe0ff */
[----:B------:R-:W-:Y:S01]  /*1f10*/  LDSM.16.MT88.4 R56, [R117+0x7000] ;  /* 0x007000007538783b */ /* 0x000fe20000004200 */
[----:B------:R-:W-:-:S03]  /*1f20*/  IADD3 R139, R85, -R86, RZ ;  /* 0x80000056558b7210 */ /* 0x000fc60007ffe0ff */
[----:B------:R-:W-:Y:S04]  /*1f30*/  LDSM.16.MT88.4 R64, [R116+0x7000] ;  /* 0x007000007440783b */ /* 0x000fe80000004200 */
[----:B------:R-:W-:Y:S01]  /*1f40*/  LDSM.16.MT88.4 R48, [R116+0x6000] ;  /* 0x006000007430783b */ /* 0x000fe20000004200 */
[----:B-1----:R-:W-:-:S03]  /*1f50*/  FMNMX.FTZ R2, R7, R2, !PT ;  /* 0x0000000207027209 */ /* 0x002fc60007810000 */
[----:B------:R-:W-:Y:S01]  /*1f60*/  LDSM.16.MT88.4 R68, [R117+0x8000] ;  /* 0x008000007544783b */ /* 0x000fe20000004200 */
[----:B--2---:R-:W-:Y:S01]  /*1f70*/  FMNMX.FTZ R6, R19, R6, !PT ;  /* 0x0000000613067209 */ /* 0x004fe20007810000 */
[C---:B------:R-:W-:Y:S01]  /*1f80*/  FMUL.FTZ R103, R2.reuse, UR4 ;  /* 0x0000000402677c20 */ /* 0x040fe20008410000 */
[----:B------:R-:W-:Y:S01]  /*1f90*/  FSETP.NEU.FTZ.AND P1, PT, R2, -INF , PT ;  /* 0xff8000000200780b */ /* 0x000fe20003f3d000 */
[----:B------:R-:W-:Y:S03]  /*1fa0*/  LDSM.16.MT88.4 R24, [R117+0x6400] ;  /* 0x006400007518783b */ /* 0x000fe60000004200 */
[----:B------:R-:W-:Y:S01]  /*1fb0*/  FSEL R103, R103, RZ, P1 ;  /* 0x000000ff67677208 */ /* 0x000fe20000800000 */
[----:B------:R-:W1:Y:S04]  /*1fc0*/  SHFL.BFLY PT, R7, R6, 0x1, 0x1f ;  /* 0x0c201f0006077f89 */ /* 0x000e6800000e0000 */
        /* <DEDUP_REMOVED lines=9> */
[----:B------:R-:W2:Y:S01]  /*2060*/  LDSM.16.MT88.4 R40, [R117+0x6000] ;  /* 0x006000007528783b */ /* 0x000ea20000004200 */
[--C-:B------:R-:W-:Y:S01]  /*2070*/  FFMA.FTZ R98, R98, UR4, -R103.reuse ;  /* 0x0000000462627c23 */ /* 0x100fe20008010867 */
[----:B------:R-:W-:-:S02]  /*2080*/  FFMA.FTZ R141, R101, UR4, -R103 ;  /* 0x00000004658d7c23 */ /* 0x000fc40008010867 */
[----:B------:R-:W-:Y:S01]  /*2090*/  LDSM.16.MT88.4 R20, [R117+0x7400] ;  /* 0x007400007514783b */ /* 0x000fe20000004200 */
[----:B------:R-:W3:Y:S01]  /*20a0*/  MUFU.EX2 R89, R89 ;  /* 0x0000005900597308 */ /* 0x000ee20000000800 */
[----:B-1----:R-:W-:-:S07]  /*20b0*/  FMNMX.FTZ R0, R6, R7, !PT ;  /* 0x0000000706007209 */ /* 0x002fce0007810000 */
[----:B------:R-:W-:Y:S01]  /*20c0*/  MUFU.EX2 R88, R88 ;  /* 0x0000005800587308 */ /* 0x000fe20000000800 */
[C---:B------:R-:W-:Y:S01]  /*20d0*/  FSETP.NEU.FTZ.AND P1, PT, R0.reuse, -INF , PT ;  /* 0xff8000000000780b */ /* 0x040fe20003f3d000 */
[----:B------:R-:W-:-:S05]  /*20e0*/  FMUL.FTZ R96, R0, UR4 ;  /* 0x0000000400607c20 */ /* 0x000fca0008410000 */
[----:B------:R-:W-:Y:S01]  /*20f0*/  FSEL R96, R96, RZ, P1 ;  /* 0x000000ff60607208 */ /* 0x000fe20000800000 */
[----:B------:R-:W1:Y:S01]  /*2100*/  MUFU.EX2 R35, R35 ;  /* 0x0000002300237308 */ /* 0x000e620000000800 */
[----:B---3--:R-:W-:Y:S01]  /*2110*/  F2FP.F16.F32.PACK_AB R76, R89, R92 ;  /* 0x0000005c594c723e */ /* 0x008fe200000000ff */
[----:B------:R-:W-:Y:S02]  /*2120*/  FADD.FTZ R89, R92, R89 ;  /* 0x000000595c597221 */ /* 0x000fe40000010000 */
[--C-:B------:R-:W-:Y:S01]  /*2130*/  FFMA.FTZ R94, R17, UR4, -R96.reuse ;  /* 0x00000004115e7c23 */ /* 0x100fe20008010860 */
[--C-:B------:R-:W-:Y:S01]  /*2140*/  FFMA.FTZ R91, R15, UR4, -R96.reuse ;  /* 0x000000040f5b7c23 */ /* 0x100fe20008010860 */
[--C-:B------:R-:W-:Y:S01]  /*2150*/  FFMA.FTZ R90, R3, UR4, -R96.reuse ;  /* 0x00000004035a7c23 */ /* 0x100fe20008010860 */
[--C-:B------:R-:W-:Y:S01]  /*2160*/  FFMA.FTZ R87, R39, UR4, -R96.reuse ;  /* 0x0000000427577c23 */ /* 0x100fe20008010860 */
[--C-:B------:R-:W-:Y:S01]  /*2170*/  FFMA.FTZ R34, R9, UR4, -R96.reuse ;  /* 0x0000000409227c23 */ /* 0x100fe20008010860 */
[--C-:B------:R-:W-:Y:S01]  /*2180*/  FFMA.FTZ R32, R11, UR4, -R96.reuse ;  /* 0x000000040b207c23 */ /* 0x100fe20008010860 */
[----:B------:R-:W-:Y:S01]  /*2190*/  MUFU.EX2 R94, R94 ;  /* 0x0000005e005e7308 */ /* 0x000fe20000000800 */
[----:B------:R-:W-:Y:S01]  /*21a0*/  LDSM.16.MT88.4 R8, [R116+0x7400] ;  /* 0x007400007408783b */ /* 0x000fe20000004200 */
[--C-:B------:R-:W-:Y:S01]  /*21b0*/  FFMA.FTZ R31, R13, UR4, -R96.reuse ;  /* 0x000000040d1f7c23 */ /* 0x100fe20008010860 */
[--C-:B------:R-:W-:Y:S01]  /*21c0*/  FFMA.FTZ R3, R55, UR4, -R96.reuse ;  /* 0x0000000437037c23 */ /* 0x100fe20008010860 */
[--C-:B------:R-:W-:Y:S01]  /*21d0*/  FFMA.FTZ R99, R99, UR4, -R96.reuse ;  /* 0x0000000463637c23 */ /* 0x100fe20008010860 */
[----:B------:R-:W3:Y:S01]  /*21e0*/  LDSM.16.MT88.4 R16, [R116+0x8000] ;  /* 0x008000007410783b */ /* 0x000ee20000004200 */
[--C-:B------:R-:W-:Y:S01]  /*21f0*/  FFMA.FTZ R95, R95, UR4, -R96.reuse ;  /* 0x000000045f5f7c23 */ /* 0x100fe20008010860 */
[----:B-1----:R-:W-:Y:S01]  /*2200*/  F2FP.F16.F32.PACK_AB R78, R35, R88 ;  /* 0x00000058234e723e */ /* 0x002fe200000000ff */
[----:B------:R-:W1:Y:S01]  /*2210*/  MUFU.EX2 R91, R91 ;  /* 0x0000005b005b7308 */ /* 0x000e620000000800 */
[----:B------:R-:W4:Y:S01]  /*2220*/  LDSM.16.MT88.4 R12, [R116+0x6400] ;  /* 0x00640000740c783b */ /* 0x000f220000004200 */
[----:B------:R-:W-:-:S06]  /*2230*/  FFMA.FTZ R138, R93, UR4, -R96 ;  /* 0x000000045d8a7c23 */ /* 0x000fcc0008010860 */
[----:B------:R-:W-:Y:S08]  /*2240*/  MUFU.EX2 R90, R90 ;  /* 0x0000005a005a7308 */ /* 0x000ff00000000800 */
[----:B------:R-:W5:Y:S01]  /*2250*/  MUFU.EX2 R87, R87 ;  /* 0x0000005700577308 */ /* 0x000f620000000800 */
[----:B-1----:R-:W-:Y:S01]  /*2260*/  F2FP.F16.F32.PACK_AB R77, R91, R94 ;  /* 0x0000005e5b4d723e */ /* 0x002fe200000000ff */
[----:B------:R-:W-:-:S06]  /*2270*/  FADD.FTZ R91, R94, R91 ;  /* 0x0000005b5e5b7221 */ /* 0x000fcc0000010000 */
[----:B------:R-:W-:Y:S08]  /*2280*/  MUFU.EX2 R33, R33 ;  /* 0x0000002100217308 */ /* 0x000ff00000000800 */
[----:B------:R-:W1:Y:S01]  /*2290*/  MUFU.EX2 R30, R30 ;  /* 0x0000001e001e7308 */ /* 0x000e620000000800 */
[----:B-----5:R-:W-:Y:S01]  /*22a0*/  F2FP.F16.F32.PACK_AB R79, R87, R90 ;  /* 0x0000005a574f723e */ /* 0x020fe200000000ff */
[----:B------:R-:W-:-:S04]  /*22b0*/  FADD.FTZ R90, R90, R91 ;  /* 0x0000005b5a5a7221 */ /* 0x000fc80000010000 */
[----:B------:R-:W-:Y:S02]  /*22c0*/  FADD.FTZ R87, R87, R90 ;  /* 0x0000005a57577221 */ /* 0x000fe40000010000 */
[C---:B------:R-:W-:Y:S01]  /*22d0*/  HMMA.16816.F32 R60, R76.reuse, R64, RZ ;  /* 0x000000404c3c723c */ /* 0x040fe200000018ff */
[----:B------:R-:W-:Y:S05]  /*22e0*/  MUFU.EX2 R29, R29 ;  /* 0x0000001d001d7308 */ /* 0x000fea0000000800 */
[----:B------:R-:W-:Y:S03]  /*22f0*/  HMMA.16816.F32 R64, R76, R66, RZ ;  /* 0x000000424c40723c */ /* 0x000fe600000018ff */
[----:B------:R-:W5:Y:S01]  /*2300*/  MUFU.EX2 R28, R28 ;  /* 0x0000001c001c7308 */ /* 0x000f620000000800 */
[----:B-1----:R-:W-:-:S02]  /*2310*/  F2FP.F16.F32.PACK_AB R4, R30, R33 ;  /* 0x000000211e04723e */ /* 0x002fc400000000ff */
[C---:B------:R-:W-:Y:S05]  /*2320*/  HMMA.16816.F32 R44, R76.reuse, R48, RZ ;  /* 0x000000304c2c723c */ /* 0x040fea00000018ff */
[----:B------:R-:W-:Y:S01]  /*2330*/  MUFU.EX2 R34, R34 ;  /* 0x0000002200227308 */ /* 0x000fe20000000800 */
[C---:B------:R-:W-:Y:S06]  /*2340*/  HMMA.16816.F32 R48, R76.reuse, R50, RZ ;  /* 0x000000324c30723c */ /* 0x040fec00000018ff */
[----:B--2---:R-:W-:Y:S01]  /*2350*/  HMMA.16816.F32 R36, R76, R40, RZ ;  /* 0x000000284c24723c */ /* 0x004fe200000018ff */
[----:B------:R-:W1:Y:S01]  /*2360*/  MUFU.EX2 R31, R31 ;  /* 0x0000001f001f7308 */ /* 0x000e620000000800 */
[----:B-----5:R-:W-:-:S04]  /*2370*/  F2FP.F16.F32.PACK_AB R6, R28, R29 ;  /* 0x0000001d1c06723e */ /* 0x020fc800000000ff */
[C---:B------:R-:W-:Y:S03]  /*2380*/  HMMA.16816.F32 R52, R76.reuse, R56, RZ ;  /* 0x000000384c34723c */ /* 0x040fe600000018ff */
[----:B------:R-:W-:Y:S03]  /*2390*/  MUFU.EX2 R32, R32 ;  /* 0x0000002000207308 */ /* 0x000fe60000000800 */
[C---:B------:R-:W-:Y:S05]  /*23a0*/  HMMA.16816.F32 R80, R76.reuse, R68, RZ ;  /* 0x000000444c50723c */ /* 0x040fea00000018ff */
[----:B------:R-:W2:Y:S01]  /*23b0*/  MUFU.EX2 R3, R3 ;  /* 0x0000000300037308 */ /* 0x000ea20000000800 */
[----:B-1----:R-:W-:Y:S01]  /*23c0*/  F2FP.F16.F32.PACK_AB R5, R31, R34 ;  /* 0x000000221f05723e */ /* 0x002fe200000000ff */
[----:B------:R-:W-:Y:S01]  /*23d0*/  HMMA.16816.F32 R40, R76, R42, RZ ;  /* 0x0000002a4c28723c */ /* 0x000fe200000018ff */
[----:B------:R-:W-:-:S04]  /*23e0*/  FADD.FTZ R34, R34, R87 ;  /* 0x0000005722227221 */ /* 0x000fc80000010000 */
[----:B------:R-:W-:Y:S01]  /*23f0*/  FADD.FTZ R31, R31, R34 ;  /* 0x000000221f1f7221 */ /* 0x000fe20000010000 */
[C---:B------:R-:W-:Y:S01]  /*2400*/  HMMA.16816.F32 R56, R76.reuse, R58, RZ ;  /* 0x0000003a4c38723c */ /* 0x040fe200000018ff */
[----:B------:R-:W-:Y:S05]  /*2410*/  MUFU.EX2 R98, R98 ;  /* 0x0000006200627308 */ /* 0x000fea0000000800 */
[----:B------:R-:W-:Y:S01]  /*2420*/  HMMA.16816.F32 R68, R76, R70, RZ ;  /* 0x000000464c44723c */ /* 0x000fe200000018ff */
[----:B--2---:R-:W-:Y:S02]  /*2430*/  F2FP.F16.F32.PACK_AB R7, R3, R32 ;  /* 0x000000200307723e */ /* 0x004fe400000000ff */
[----:B------:R-:W-:Y:S01]  /*2440*/  MUFU.EX2 R141, R141 ;  /* 0x0000008d008d7308 */ /* 0x000fe20000000800 */
[----:B------:R-:W-:-:S02]  /*2450*/  FADD.FTZ R32, R32, R31 ;  /* 0x0000001f20207221 */ /* 0x000fc40000010000 */
[----:B---3--:R-:W-:Y:S02]  /*2460*/  HMMA.16816.F32 R72, R76, R16, RZ ;  /* 0x000000104c48723c */ /* 0x008fe400000018ff */
[----:B------:R-:W-:-:S04]  /*2470*/  FADD.FTZ R3, R3, R32 ;  /* 0x0000002003037221 */ /* 0x000fc80000010000 */
[C---:B------:R-:W-:Y:S01]  /*2480*/  HMMA.16816.F32 R60, R4.reuse, R8, R60 ;  /* 0x00000008043c723c */ /* 0x040fe2000000183c */
[----:B------:R-:W-:Y:S05]  /*2490*/  MUFU.EX2 R99, R99 ;  /* 0x0000006300637308 */ /* 0x000fea0000000800 */
[----:B------:R-:W-:Y:S01]  /*24a0*/  HMMA.16816.F32 R64, R4, R10, R64 ;  /* 0x0000000a0440723c */ /* 0x000fe20000001840 */
[----:B------:R-:W1:Y:S02]  /*24b0*/  LDSM.16.MT88.4 R8, [R116+0x8400] ;  /* 0x008400007408783b */ /* 0x000e640000004200 */
[----:B------:R-:W-:Y:S03]  /*24c0*/  MUFU.EX2 R95, R95 ;  /* 0x0000005f005f7308 */ /* 0x000fe60000000800 */
[----:B------:R-:W-:Y:S01]  /*24d0*/  HMMA.16816.F32 R76, R76, R18, RZ ;  /* 0x000000124c4c723c */ /* 0x000fe200000018ff */
[----:B------:R-:W-:Y:S04]  /*24e0*/  LDSM.16.MT88.4 R16, [R117+0x7800] ;  /* 0x007800007510783b */ /* 0x000fe80000004200 */
[----:B------:R-:W-:Y:S01]  /*24f0*/  MUFU.EX2 R138, R138 ;  /* 0x0000008a008a7308 */ /* 0x000fe20000000800 */
[C---:B----4-:R-:W-:Y:S06]  /*2500*/  HMMA.16816.F32 R44, R4.reuse, R12, R44 ;  /* 0x0000000c042c723c */ /* 0x050fec000000182c */
[C---:B------:R-:W-:Y:S01]  /*2510*/  HMMA.16816.F32 R48, R4.reuse, R14, R48 ;  /* 0x0000000e0430723c */ /* 0x040fe20000001830 */
[----:B------:R-:W2:Y:S05]  /*2520*/  LDSM.16.MT88.4 R12, [R117+0x8400] ;  /* 0x00840000750c783b */ /* 0x000eaa0000004200 */
[C---:B------:R-:W-:Y:S06]  /*2530*/  HMMA.16816.F32 R36, R4.reuse, R24, R36 ;  /* 0x000000180424723c */ /* 0x040fec0000001824 */
[C---:B------:R-:W-:Y:S01]  /*2540*/  HMMA.16816.F32 R40, R4.reuse, R26, R40 ;  /* 0x0000001a0428723c */ /* 0x040fe20000001828 */
[--C-:B------:R-:W-:Y:S01]  /*2550*/  FFMA.FTZ R24, R111, UR4, -R96.reuse ;  /* 0x000000046f187c23 */ /* 0x100fe20008010860 */
[--C-:B------:R-:W-:Y:S01]  /*2560*/  FFMA.FTZ R25, R105, UR4, -R96.reuse ;  /* 0x0000000469197c23 */ /* 0x100fe20008010860 */
[--C-:B------:R-:W-:Y:S01]  /*2570*/  FFMA.FTZ R105, R100, UR4, -R103.reuse ;  /* 0x0000000464697c23 */ /* 0x100fe20008010867 */
[--C-:B------:R-:W-:Y:S01]  /*2580*/  FFMA.FTZ R100, R102, UR4, -R103.reuse ;  /* 0x0000000466647c23 */ /* 0x100fe20008010867 */
[--C-:B------:R-:W-:Y:S01]  /*2590*/  FFMA.FTZ R102, R97, UR4, -R96.reuse ;  /* 0x0000000461667c23 */ /* 0x100fe20008010860 */
[C---:B------:R-:W-:Y:S01]  /*25a0*/  HMMA.16816.F32 R52, R4.reuse, R20, R52 ;  /* 0x000000140434723c */ /* 0x040fe20000001834 */
[--C-:B------:R-:W-:Y:S01]  /*25b0*/  FFMA.FTZ R27, R109, UR4, -R96.reuse ;  /* 0x000000046d1b7c23 */ /* 0x100fe20008010860 */
[----:B------:R-:W-:Y:S01]  /*25c0*/  FFMA.FTZ R26, R107, UR4, -R96 ;  /* 0x000000046b1a7c23 */ /* 0x000fe20008010860 */
[----:B------:R-:W-:Y:S03]  /*25d0*/  MUFU.EX2 R24, R24 ;  /* 0x0000001800187308 */ /* 0x000fe60000000800 */
[----:B-1----:R-:W-:Y:S01]  /*25e0*/  HMMA.16816.F32 R72, R4, R8, R72 ;  /* 0x000000080448723c */ /* 0x002fe20000001848 */
[--C-:B------:R-:W-:Y:S01]  /*25f0*/  FFMA.FTZ R21, R106, UR4, -R103.reuse ;  /* 0x000000046a157c23 */ /* 0x100fe20008010867 */
[----:B------:R-:W-:-:S03]  /*2600*/  FFMA.FTZ R20, R104, UR4, -R103 ;  /* 0x0000000468147c23 */ /* 0x000fc60008010867 */
[----:B------:R-:W1:Y:S01]  /*2610*/  MUFU.EX2 R27, R27 ;  /* 0x0000001b001b7308 */ /* 0x000e620000000800 */
[C---:B------:R-:W-:Y:S01]  /*2620*/  HMMA.16816.F32 R76, R4.reuse, R10, R76 ;  /* 0x0000000a044c723c */ /* 0x040fe2000000184c */
[----:B------:R-:W3:Y:S05]  /*2630*/  LDSM.16.MT88.4 R8, [R116+0x6800] ;  /* 0x006800007408783b */ /* 0x000eea0000004200 */
[C---:B------:R-:W-:Y:S01]  /*2640*/  HMMA.16816.F32 R56, R4.reuse, R22, R56 ;  /* 0x000000160438723c */ /* 0x040fe20000001838 */
[----:B------:R-:W-:Y:S05]  /*2650*/  MUFU.EX2 R21, R21 ;  /* 0x0000001500157308 */ /* 0x000fea0000000800 */
[C---:B--2---:R-:W-:Y:S01]  /*2660*/  HMMA.16816.F32 R80, R4.reuse, R12, R80 ;  /* 0x0000000c0450723c */ /* 0x044fe20000001850 */
[--C-:B------:R-:W-:Y:S01]  /*2670*/  FFMA.FTZ R23, R110, UR4, -R103.reuse ;  /* 0x000000046e177c23 */ /* 0x100fe20008010867 */
[----:B------:R-:W-:Y:S01]  /*2680*/  FFMA.FTZ R22, R108, UR4, -R103 ;  /* 0x000000046c167c23 */ /* 0x000fe20008010867 */
[----:B------:R-:W2:Y:S03]  /*2690*/  MUFU.EX2 R20, R20 ;  /* 0x0000001400147308 */ /* 0x000ea60000000800 */
[----:B------:R-:W-:Y:S01]  /*26a0*/  HMMA.16816.F32 R68, R4, R14, R68 ;  /* 0x0000000e0444723c */ /* 0x000fe20000001844 */
[----:B------:R-:W4:Y:S04]  /*26b0*/  LDSM.16.MT88.4 R12, [R117+0x6800] ;  /* 0x00680000750c783b */ /* 0x000f280000004200 */
[----:B------:R-:W-:Y:S02]  /*26c0*/  MUFU.EX2 R23, R23 ;  /* 0x0000001700177308 */ /* 0x000fe40000000800 */
[----:B-1----:R-:W-:Y:S01]  /*26d0*/  F2FP.F16.F32.PACK_AB R5, R27, R24 ;  /* 0x000000181b05723e */ /* 0x002fe200000000ff */
[----:B------:R-:W-:-:S04]  /*26e0*/  FADD.FTZ R24, R24, R3 ;  /* 0x0000000318187221 */ /* 0x000fc80000010000 */
[----:B------:R-:W-:Y:S01]  /*26f0*/  FADD.FTZ R27, R27, R24 ;  /* 0x000000181b1b7221 */ /* 0x000fe20000010000 */
[----:B------:R-:W1:Y:S01]  /*2700*/  MUFU.EX2 R22, R22 ;  /* 0x0000001600167308 */ /* 0x000e620000000800 */
[----:B--2---:R-:W-:-:S07]  /*2710*/  F2FP.F16.F32.PACK_AB R6, R20, R21 ;  /* 0x000000151406723e */ /* 0x004fce00000000ff */
[----:B------:R-:W-:Y:S08]  /*2720*/  MUFU.EX2 R26, R26 ;  /* 0x0000001a001a7308 */ /* 0x000ff00000000800 */
[----:B------:R-:W2:Y:S01]  /*2730*/  MUFU.EX2 R25, R25 ;  /* 0x0000001900197308 */ /* 0x000ea20000000800 */
[----:B-1----:R-:W-:-:S07]  /*2740*/  F2FP.F16.F32.PACK_AB R4, R22, R23 ;  /* 0x000000171604723e */ /* 0x002fce00000000ff */
[----:B------:R-:W1:Y:S08]  /*2750*/  MUFU.EX2 R105, R105 ;  /* 0x0000006900697308 */ /* 0x000e700000000800 */
[----:B------:R-:W-:Y:S01]  /*2760*/  MUFU.EX2 R100, R100 ;  /* 0x0000006400647308 */ /* 0x000fe20000000800 */
[----:B--2---:R-:W-:Y:S01]  /*2770*/  F2FP.F16.F32.PACK_AB R7, R25, R26 ;  /* 0x0000001a1907723e */ /* 0x004fe200000000ff */
[----:B------:R-:W-:-:S04]  /*2780*/  FADD.FTZ R26, R26, R27 ;  /* 0x0000001b1a1a7221 */ /* 0x000fc80000010000 */
[----:B------:R-:W-:Y:S02]  /*2790*/  FADD.FTZ R26, R25, R26 ;  /* 0x0000001a191a7221 */ /* 0x000fe40000010000 */
[C---:B---3--:R-:W-:Y:S01]  /*27a0*/  HMMA.16816.F32 R44, R4.reuse, R8, R44 ;  /* 0x00000008042c723c */ /* 0x048fe2000000182c */
[----:B------:R-:W2:Y:S05]  /*27b0*/  MUFU.EX2 R102, R102 ;  /* 0x0000006600667308 */ /* 0x000eaa0000000800 */
[C---:B------:R-:W-:Y:S01]  /*27c0*/  HMMA.16816.F32 R48, R4.reuse, R10, R48 ;  /* 0x0000000a0430723c */ /* 0x040fe20000001830 */
[----:B------:R-:W3:Y:S05]  /*27d0*/  LDSM.16.MT88.4 R8, [R116+0x7800] ;  /* 0x007800007408783b */ /* 0x000eea0000004200 */
[C---:B----4-:R-:W-:Y:S06]  /*27e0*/  HMMA.16816.F32 R36, R4.reuse, R12, R36 ;  /* 0x0000000c0424723c */ /* 0x050fec0000001824 */
[C---:B------:R-:W-:Y:S01]  /*27f0*/  HMMA.16816.F32 R40, R4.reuse, R14, R40 ;  /* 0x0000000e0428723c */ /* 0x040fe20000001828 */
[----:B------:R-:W4:Y:S05]  /*2800*/  LDSM.16.MT88.4 R12, [R117+0x8800] ;  /* 0x00880000750c783b */ /* 0x000f2a0000004200 */
[C---:B------:R-:W-:Y:S06]  /*2810*/  HMMA.16816.F32 R52, R4.reuse, R16, R52 ;  /* 0x000000100434723c */ /* 0x040fec0000001834 */
[C---:B------:R-:W-:Y:S01]  /*2820*/  HMMA.16816.F32 R56, R4.reuse, R18, R56 ;  /* 0x000000120438723c */ /* 0x040fe20000001838 */
[----:B------:R-:W-:Y:S05]  /*2830*/  LDSM.16.MT88.4 R16, [R117+0x6c00] ;  /* 0x006c00007510783b */ /* 0x000fea0000004200 */
[C---:B---3--:R-:W-:Y:S06]  /*2840*/  HMMA.16816.F32 R60, R4.reuse, R8, R60 ;  /* 0x00000008043c723c */ /* 0x048fec000000183c */
[C---:B------:R-:W-:Y:S01]  /*2850*/  HMMA.16816.F32 R64, R4.reuse, R10, R64 ;  /* 0x0000000a0440723c */ /* 0x040fe20000001840 */
[----:B------:R-:W3:Y:S05]  /*2860*/  LDSM.16.MT88.4 R8, [R116+0x8800] ;  /* 0x008800007408783b */ /* 0x000eea0000004200 */
[C---:B----4-:R-:W-:Y:S06]  /*2870*/  HMMA.16816.F32 R80, R4.reuse, R12, R80 ;  /* 0x0000000c0450723c */ /* 0x050fec0000001850 */
[C---:B------:R-:W-:Y:S01]  /*2880*/  HMMA.16816.F32 R68, R4.reuse, R14, R68 ;  /* 0x0000000e0444723c */ /* 0x040fe20000001844 */
[----:B------:R-:W4:Y:S05]  /*2890*/  LDSM.16.MT88.4 R12, [R116+0x6c00] ;  /* 0x006c0000740c783b */ /* 0x000f2a0000004200 */
[C---:B---3--:R-:W-:Y:S06]  /*28a0*/  HMMA.16816.F32 R72, R4.reuse, R8, R72 ;  /* 0x000000080448723c */ /* 0x048fec0000001848 */
[----:B------:R-:W-:Y:S01]  /*28b0*/  HMMA.16816.F32 R76, R4, R10, R76 ;  /* 0x0000000a044c723c */ /* 0x000fe2000000184c */
[----:B------:R-:W3:Y:S06]  /*28c0*/  LDSM.16.MT88.4 R8, [R117+0x7c00] ;  /* 0x007c00007508783b */ /* 0x000eec0000004200 */
[----:B-1----:R-:W-:-:S02]  /*28d0*/  F2FP.F16.F32.PACK_AB R4, R105, R98 ;  /* 0x000000626904723e */ /* 0x002fc400000000ff */
[----:B--2---:R-:W-:Y:S01]  /*28e0*/  F2FP.F16.F32.PACK_AB R5, R102, R99 ;  /* 0x000000636605723e */ /* 0x004fe200000000ff */
[----:B------:R-:W-:Y:S01]  /*28f0*/  FADD.FTZ R99, R99, R26 ;  /* 0x0000001a63637221 */ /* 0x000fe20000010000 */
[----:B------:R-:W-:Y:S02]  /*2900*/  F2FP.F16.F32.PACK_AB R6, R141, R100 ;  /* 0x000000648d06723e */ /* 0x000fe400000000ff */
[----:B------:R-:W-:Y:S01]  /*2910*/  F2FP.F16.F32.PACK_AB R7, R138, R95 ;  /* 0x0000005f8a07723e */ /* 0x000fe200000000ff */
[----:B------:R-:W-:-:S04]  /*2920*/  FADD.FTZ R102, R102, R99 ;  /* 0x0000006366667221 */ /* 0x000fc80000010000 */
[----:B------:R-:W-:Y:S02]  /*2930*/  FADD.FTZ R95, R95, R102 ;  /* 0x000000665f5f7221 */ /* 0x000fe40000010000 */
[----:B------:R-:W-:Y:S02]  /*2940*/  HMMA.16816.F32 R36, R4, R16, R36 ;  /* 0x000000100424723c */ /* 0x000fe40000001824 */
[----:B------:R-:W-:-:S04]  /*2950*/  FADD.FTZ R138, R138, R95 ;  /* 0x0000005f8a8a7221 */ /* 0x000fc80000010000 */
[C---:B------:R-:W-:Y:S01]  /*2960*/  HMMA.16816.F32 R40, R4.reuse, R18, R40 ;  /* 0x000000120428723c */ /* 0x040fe20000001828 */
[----:B------:R-:W1:Y:S05]  /*2970*/  LDSM.16.MT88.4 R16, [R116+0x7c00] ;  /* 0x007c00007410783b */ /* 0x000e6a0000004200 */
[C---:B----4-:R-:W-:Y:S06]  /*2980*/  HMMA.16816.F32 R44, R4.reuse, R12, R44 ;  /* 0x0000000c042c723c */ /* 0x050fec000000182c */
[C---:B------:R-:W-:Y:S01]  /*2990*/  HMMA.16816.F32 R48, R4.reuse, R14, R48 ;  /* 0x0000000e0430723c */ /* 0x040fe20000001830 */
[----:B------:R-:W2:Y:S05]  /*29a0*/  LDSM.16.MT88.4 R12, [R117+0x8c00] ;  /* 0x008c0000750c783b */ /* 0x000eaa0000004200 */
[C---:B---3--:R-:W-:Y:S06]  /*29b0*/  HMMA.16816.F32 R52, R4.reuse, R8, R52 ;  /* 0x000000080434723c */ /* 0x048fec0000001834 */
[C---:B------:R-:W-:Y:S01]  /*29c0*/  HMMA.16816.F32 R56, R4.reuse, R10, R56 ;  /* 0x0000000a0438723c */ /* 0x040fe20000001838 */
[----:B------:R-:W3:Y:S05]  /*29d0*/  LDSM.16.MT88.4 R8, [R116+0x8c00] ;  /* 0x008c00007408783b */ /* 0x000eea0000004200 */
[C---:B-1----:R-:W-:Y:S06]  /*29e0*/  HMMA.16816.F32 R60, R4.reuse, R16, R60 ;  /* 0x00000010043c723c */ /* 0x042fec000000183c */
[----:B------:R-:W-:Y:S01]  /*29f0*/  HMMA.16816.F32 R64, R4, R18, R64 ;  /* 0x000000120440723c */ /* 0x000fe20000001840 */
[----:B------:R-:W-:-:S04]  /*2a00*/  FADD.FTZ R16, R88, R89 ;  /* 0x0000005958107221 */ /* 0x000fc80000010000 */
[----:B------:R-:W-:Y:S01]  /*2a10*/  FADD.FTZ R16, R35, R16 ;  /* 0x0000001023107221 */ /* 0x000fe20000010000 */
[----:B--2---:R-:W-:Y:S03]  /*2a20*/  HMMA.16816.F32 R80, R4, R12, R80 ;  /* 0x0000000c0450723c */ /* 0x004fe60000001850 */
[----:B------:R-:W-:-:S03]  /*2a30*/  FADD.FTZ R33, R33, R16 ;  /* 0x0000001021217221 */ /* 0x000fc60000010000 */
[----:B------:R-:W-:Y:S01]  /*2a40*/  HMMA.16816.F32 R68, R4, R14, R68 ;  /* 0x0000000e0444723c */ /* 0x000fe20000001844 */
[----:B------:R-:W-:-:S04]  /*2a50*/  FADD.FTZ R30, R30, R33 ;  /* 0x000000211e1e7221 */ /* 0x000fc80000010000 */
[----:B------:R-:W-:Y:S01]  /*2a60*/  FADD.FTZ R29, R29, R30 ;  /* 0x0000001e1d1d7221 */ /* 0x000fe20000010000 */
[----:B---3--:R-:W-:Y:S03]  /*2a70*/  HMMA.16816.F32 R72, R4, R8, R72 ;  /* 0x000000080448723c */ /* 0x008fe60000001848 */
[----:B------:R-:W-:-:S03]  /*2a80*/  FADD.FTZ R28, R28, R29 ;  /* 0x0000001d1c1c7221 */ /* 0x000fc60000010000 */
[----:B------:R-:W-:Y:S01]  /*2a90*/  HMMA.16816.F32 R76, R4, R10, R76 ;  /* 0x0000000a044c723c */ /* 0x000fe2000000184c */
[----:B------:R-:W-:-:S04]  /*2aa0*/  FADD.FTZ R23, R23, R28 ;  /* 0x0000001c17177221 */ /* 0x000fc80000010000 */
[----:B------:R-:W-:-:S04]  /*2ab0*/  FADD.FTZ R22, R22, R23 ;  /* 0x0000001716167221 */ /* 0x000fc80000010000 */
[----:B------:R-:W-:-:S04]  /*2ac0*/  FADD.FTZ R21, R21, R22 ;  /* 0x0000001615157221 */ /* 0x000fc80000010000 */
[----:B------:R-:W-:-:S04]  /*2ad0*/  FADD.FTZ R21, R20, R21 ;  /* 0x0000001514157221 */ /* 0x000fc80000010000 */
[----:B------:R-:W-:-:S04]  /*2ae0*/  FADD.FTZ R98, R98, R21 ;  /* 0x0000001562627221 */ /* 0x000fc80000010000 */
[----:B------:R-:W-:-:S04]  /*2af0*/  FADD.FTZ R105, R105, R98 ;  /* 0x0000006269697221 */ /* 0x000fc80000010000 */
[----:B------:R-:W-:-:S04]  /*2b00*/  FADD.FTZ R100, R100, R105 ;  /* 0x0000006964647221 */ /* 0x000fc80000010000 */
[----:B------:R-:W-:Y:S01]  /*2b10*/  FADD.FTZ R141, R141, R100 ;  /* 0x000000648d8d7221 */ /* 0x000fe20000010000 */
[----:B------:R-:W-:Y:S06]  /*2b20*/  @!P0 BRA `(.L_x_181) ;  /* 0x0000001800ac8947 */ /* 0x000fec0003800000 */
[----:B------:R-:W-:Y:S01]  /*2b30*/  IADD3 R133, R84, -0x2, RZ ;  /* 0xfffffffe54857810 */ /* 0x000fe20007ffe0ff */
[----:B------:R-:W-:Y:S01]  /*2b40*/  ULDC UR4, c[0x0][0x2ec] ;  /* 0x0000bb0000047ab9 */ /* 0x000fe20000000800 */
[----:B------:R-:W-:Y:S01]  /*2b50*/  MOV R3, R0 ;  /* 0x0000000000037202 */ /* 0x000fe20000000f00 */
[----:B------:R-:W-:Y:S01]  /*2b60*/  ULDC.64 UR10, c[0x0][0x220] ;  /* 0x00008800000a7ab9 */ /* 0x000fe20000000a00 */
[----:B------:R-:W-:Y:S01]  /*2b70*/  MOV R85, R2 ;  /* 0x0000000200557202 */ /* 0x000fe20000000f00 */
[----:B------:R-:W-:Y:S01]  /*2b80*/  ULDC.64 UR12, c[0x0][0x250] ;  /* 0x00009400000c7ab9 */ /* 0x000fe20000000a00 */
[----:B------:R-:W-:Y:S01]  /*2b90*/  ULDC.64 UR6, c[0x0][0x218] ;  /* 0x0000860000067ab9 */ /* 0x000fe20000000a00 */
[----:B------:R-:W-:Y:S01]  /*2ba0*/  ULDC.64 UR8, c[0x0][0x248] ;  /* 0x0000920000087ab9 */ /* 0x000fe20000000a00 */
[----:B------:R-:W-:Y:S05]  /*2bb0*/  BRA `(.L_x_182) ;  /* 0x00000000005c7947 */ /* 0x000fea0003800000 */
.L_x_184:
[----:B------:R-:W-:Y:S04]  /*2bc0*/  VIADD R87, R133, 0xffffffff ;  /* 0xffffffff85577836 */ /* 0x000fe80000000000 */
[C---:B------:R-:W-:Y:S01]  /*2bd0*/  IMAD.WIDE.U32 R88, R87.reuse, UR8, RZ ;  /* 0x0000000857587c25 */ /* 0x040fe2000f8e00ff */
[----:B------:R-:W-:Y:S02]  /*2be0*/  SHF.R.S32.HI R0, RZ, 0x1f, R87 ;  /* 0x0000001fff007819 */ /* 0x000fe40000011457 */
[----:B------:R-:W-:Y:S03]  /*2bf0*/  LEA R84, P1, R88, R128, 0x6 ;  /* 0x0000008058547211 */ /* 0x000fe600078230ff */
[----:B------:R-:W-:Y:S01]  /*2c00*/  IMAD R0, R0, UR8, RZ ;  /* 0x0000000800007c24 */ /* 0x000fe2000f8e02ff */
[----:B------:R-:W-:Y:S03]  /*2c10*/  LEA R90, P2, R84, UR6, 0x1 ;  /* 0x00000006545a7c11 */ /* 0x000fe6000f8408ff */
[----:B------:R-:W-:Y:S04]  /*2c20*/  IMAD R0, R87, UR9, R0 ;  /* 0x0000000957007c24 */ /* 0x000fe8000f8e0200 */
[----:B------:R-:W-:Y:S05]  /*2c30*/  IMAD.IADD R87, R89, 0x1, R0 ;  /* 0x0000000159577824 */ /* 0x000fea00078e0200 */
        /* <DEDUP_REMOVED lines=15> */
.L_x_182:
[----:B------:R-:W-:Y:S01]  /*2d30*/  SHF.R.S32.HI R0, RZ, 0x1f, R133 ;  /* 0x0000001fff007819 */ /* 0x000fe20000011485 */
[----:B------:R-:W-:Y:S04]  /*2d40*/  DEPBAR.LE SB0, 0x0 ;  /* 0x000080000000791a */ /* 0x000fe80000000000 */
[----:B------:R-:W-:Y:S01]  /*2d50*/  BAR.SYNC.DEFER_BLOCKING 0x0 ;  /* 0x0000000000007b1d */ /* 0x000fe20000010000 */
[----:B------:R-:W-:Y:S02]  /*2d60*/  IMAD R0, R0, UR12, RZ ;  /* 0x0000000c00007c24 */ /* 0x000fe4000f8e02ff */
[C---:B------:R-:W-:Y:S04]  /*2d70*/  IMAD.WIDE.U32 R142, R133.reuse, UR12, RZ ;  /* 0x0000000c858e7c25 */ /* 0x040fe8000f8e00ff */
[----:B------:R-:W-:Y:S01]  /*2d80*/  IMAD R0, R133, UR13, R0 ;  /* 0x0000000d85007c24 */ /* 0x000fe2000f8e0200 */
[----:B------:R-:W-:Y:S03]  /*2d90*/  LEA R84, P0, R142, R126, 0x6 ;  /* 0x0000007e8e547211 */ /* 0x000fe600078030ff */
[----:B------:R-:W-:Y:S01]  /*2da0*/  IMAD.IADD R143, R143, 0x1, R0 ;  /* 0x000000018f8f7824 */ /* 0x000fe200078e0200 */
        /* <DEDUP_REMOVED lines=8> */
[----:B------:R-:W-:Y:S01]  /*2e30*/  LDGSTS.E.BYPASS.LTC128B.128 [R125+0x6000], desc[UR16][R144.64] ;  /* 0x06000000907d7fae */ /* 0x000fe2000b901d50 */
[----:B------:R-:W-:Y:S03]  /*2e40*/  ISETP.GT.AND P0, PT, R133, RZ, PT ;  /* 0x000000ff8500720c */ /* 0x000fe60003f04270 */
[----:B------:R-:W-:Y:S04]  /*2e50*/  LDGSTS.E.BYPASS.LTC128B.128 [R125+0x7000], desc[UR16][R144.64+0x40] ;  /* 0x07000040907d7fae */ /* 0x000fe8000b901d50 */
[----:B------:R1:W-:Y:S04]  /*2e60*/  LDGSTS.E.BYPASS.LTC128B.128 [R125+0x8000], desc[UR16][R144.64+0x80] ;  /* 0x08000080907d7fae */ /* 0x0003e8000b901d50 */
[----:B------:R2:W-:Y:S04]  /*2e70*/  LDGSTS.E.BYPASS.LTC128B.128 [R125+0x6800], desc[UR16][R146.64] ;  /* 0x06800000927d7fae */ /* 0x0005e8000b901d50 */
[----:B------:R2:W-:Y:S04]  /*2e80*/  LDGSTS.E.BYPASS.LTC128B.128 [R125+0x7800], desc[UR16][R146.64+0x40] ;  /* 0x07800040927d7fae */ /* 0x0005e8000b901d50 */
[----:B------:R2:W-:Y:S04]  /*2e90*/  LDGSTS.E.BYPASS.LTC128B.128 [R125+0x8800], desc[UR16][R146.64+0x80] ;  /* 0x08800080927d7fae */ /* 0x0005e8000b901d50 */
[----:B------:R-:W-:Y:S04]  /*2ea0*/  LDSM.16.M88.4 R88, [R121] ;  /* 0x000000007958783b */ /* 0x000fe80000000200 */
[----:B------:R-:W3:Y:S04]  /*2eb0*/  LDSM.16.M88.4 R92, [R120] ;  /* 0x00000000785c783b */ /* 0x000ee80000000200 */
[----:B------:R-:W4:Y:S04]  /*2ec0*/  LDSM.16.M88.4 R96, [R120+0x400] ;  /* 0x000400007860783b */ /* 0x000f280000000200 */
[----:B------:R-:W5:Y:S04]  /*2ed0*/  LDSM.16.M88.4 R100, [R120+0x800] ;  /* 0x000800007864783b */ /* 0x000f680000000200 */
[----:B------:R-:W1:Y:S04]  /*2ee0*/  LDSM.16.M88.4 R104, [R120+0xc00] ;  /* 0x000c00007868783b */ /* 0x000e680000000200 */
[----:B------:R-:W0:Y:S04]  /*2ef0*/  LDGDEPBAR ;  /* 0x00000000000079af */ /* 0x000e280000000000 */
[----:B------:R-:W-:Y:S04]  /*2f00*/  LDSM.16.M88.4 R108, [R119] ;  /* 0x00000000776c783b */ /* 0x000fe80000000200 */
[----:B------:R-:W2:Y:S01]  /*2f10*/  LDSM.16.M88.4 R112, [R118] ;  /* 0x000000007670783b */ /* 0x000ea20000000200 */
[C---:B---3--:R-:W-:Y:S06]  /*2f20*/  HMMA.16816.F32 R4, R88.reuse, R92, RZ ;  /* 0x0000005c5804723c */ /* 0x048fec00000018ff */
[C---:B------:R-:W-:Y:S01]  /*2f30*/  HMMA.16816.F32 R8, R88.reuse, R94, RZ ;  /* 0x0000005e5808723c */ /* 0x040fe200000018ff */
[----:B------:R-:W3:Y:S05]  /*2f40*/  LDSM.16.M88.4 R92, [R118+0x400] ;  /* 0x00040000765c783b */ /* 0x000eea0000000200 */
[C---:B----4-:R-:W-:Y:S06]  /*2f50*/  HMMA.16816.F32 R12, R88.reuse, R96, RZ ;  /* 0x00000060580c723c */ /* 0x050fec00000018ff */
[C---:B------:R-:W-:Y:S01]  /*2f60*/  HMMA.16816.F32 R16, R88.reuse, R98, RZ ;  /* 0x000000625810723c */ /* 0x040fe200000018ff */
[----:B------:R-:W-:Y:S05]  /*2f70*/  LDSM.16.M88.4 R96, [R118+0xc00] ;  /* 0x000c00007660783b */ /* 0x000fea0000000200 */
[C---:B-----5:R-:W-:Y:S06]  /*2f80*/  HMMA.16816.F32 R20, R88.reuse, R100, RZ ;  /* 0x000000645814723c */ /* 0x060fec00000018ff */
[C---:B------:R-:W-:Y:S01]  /*2f90*/  HMMA.16816.F32 R24, R88.reuse, R102, RZ ;  /* 0x000000665818723c */ /* 0x040fe200000018ff */
[----:B------:R-:W-:Y:S05]  /*2fa0*/  LDSM.16.M88.4 R100, [R120+0x1800] ;  /* 0x001800007864783b */ /* 0x000fea0000000200 */
[C---:B-1----:R-:W-:Y:S06]  /*2fb0*/  HMMA.16816.F32 R28, R88.reuse, R104, RZ ;  /* 0x00000068581c723c */ /* 0x042fec00000018ff */
[----:B------:R-:W-:Y:S01]  /*2fc0*/  HMMA.16816.F32 R32, R88, R106, RZ ;  /* 0x0000006a5820723c */ /* 0x000fe200000018ff */
[----:B------:R-:W1:Y:S05]  /*2fd0*/  LDSM.16.M88.4 R88, [R118+0x800] ;  /* 0x000800007658783b */ /* 0x000e6a0000000200 */
[C---:B--2---:R-:W-:Y:S06]  /*2fe0*/  HMMA.16816.F32 R4, R108.reuse, R112, R4 ;  /* 0x000000706c04723c */ /* 0x044fec0000001804 */
[C---:B------:R-:W-:Y:S06]  /*2ff0*/  HMMA.16816.F32 R8, R108.reuse, R114, R8 ;  /* 0x000000726c08723c */ /* 0x040fec0000001808 */
[C---:B---3--:R-:W-:Y:S06]  /*3000*/  HMMA.16816.F32 R12, R108.reuse, R92, R12 ;  /* 0x0000005c6c0c723c */ /* 0x048fec000000180c */
[C---:B------:R-:W-:Y:S01]  /*3010*/  HMMA.16816.F32 R16, R108.reuse, R94, R16 ;  /* 0x0000005e6c10723c */ /* 0x040fe20000001810 */
[----:B------:R-:W-:Y:S05]  /*3020*/  LDSM.16.M88.4 R92, [R121+0x1000] ;  /* 0x00100000795c783b */ /* 0x000fea0000000200 */
[C---:B-1----:R-:W-:Y:S06]  /*3030*/  HMMA.16816.F32 R20, R108.reuse, R88, R20 ;  /* 0x000000586c14723c */ /* 0x042fec0000001814 */
[C---:B------:R-:W-:Y:S01]  /*3040*/  HMMA.16816.F32 R24, R108.reuse, R90, R24 ;  /* 0x0000005a6c18723c */ /* 0x040fe20000001818 */
[----:B------:R-:W1:Y:S05]  /*3050*/  LDSM.16.M88.4 R88, [R120+0x1000] ;  /* 0x001000007858783b */ /* 0x000e6a0000000200 */
[C---:B------:R-:W-:Y:S06]  /*3060*/  HMMA.16816.F32 R28, R108.reuse, R96, R28 ;  /* 0x000000606c1c723c */ /* 0x040fec000000181c */
[----:B------:R-:W-:Y:S01]  /*3070*/  HMMA.16816.F32 R32, R108, R98, R32 ;  /* 0x000000626c20723c */ /* 0x000fe20000001820 */
[----:B------:R-:W2:Y:S05]  /*3080*/  LDSM.16.M88.4 R96, [R120+0x1400] ;  /* 0x001400007860783b */ /* 0x000eaa0000000200 */
[C---:B-1----:R-:W-:Y:S06]  /*3090*/  HMMA.16816.F32 R4, R92.reuse, R88, R4 ;  /* 0x000000585c04723c */ /* 0x042fec0000001804 */
[C---:B------:R-:W-:Y:S01]  /*30a0*/  HMMA.16816.F32 R8, R92.reuse, R90, R8 ;  /* 0x0000005a5c08723c */ /* 0x040fe20000001808 */
[----:B------:R-:W1:Y:S05]  /*30b0*/  LDSM.16.M88.4 R88, [R120+0x1c00] ;  /* 0x001c00007858783b */ /* 0x000e6a0000000200 */
[C---:B--2---:R-:W-:Y:S06]  /*30c0*/  HMMA.16816.F32 R12, R92.reuse, R96, R12 ;  /* 0x000000605c0c723c */ /* 0x044fec000000180c */
[C---:B------:R-:W-:Y:S01]  /*30d0*/  HMMA.16816.F32 R16, R92.reuse, R98, R16 ;  /* 0x000000625c10723c */ /* 0x040fe20000001810 */
[----:B------:R-:W-:Y:S05]  /*30e0*/  LDSM.16.M88.4 R96, [R119+0x1000] ;  /* 0x001000007760783b */ /* 0x000fea0000000200 */
[C---:B------:R-:W-:Y:S06]  /*30f0*/  HMMA.16816.F32 R20, R92.reuse, R100, R20 ;  /* 0x000000645c14723c */ /* 0x040fec0000001814 */
[C---:B------:R-:W-:Y:S01]  /*3100*/  HMMA.16816.F32 R24, R92.reuse, R102, R24 ;  /* 0x000000665c18723c */ /* 0x040fe20000001818 */
[----:B------:R-:W2:Y:S05]  /*3110*/  LDSM.16.M88.4 R100, [R118+0x1000] ;  /* 0x001000007664783b */ /* 0x000eaa0000000200 */
[C---:B-1----:R-:W-:Y:S06]  /*3120*/  HMMA.16816.F32 R28, R92.reuse, R88, R28 ;  /* 0x000000585c1c723c */ /* 0x042fec000000181c */
[----:B------:R-:W-:Y:S01]  /*3130*/  HMMA.16816.F32 R32, R92, R90, R32 ;  /* 0x0000005a5c20723c */ /* 0x000fe20000001820 */
[----:B------:R-:W1:Y:S04]  /*3140*/  LDSM.16.M88.4 R88, [R118+0x1400] ;  /* 0x001400007658783b */ /* 0x000e680000000200 */
[----:B------:R-:W3:Y:S01]  /*3150*/  LDSM.16.M88.4 R92, [R118+0x1800] ;  /* 0x00180000765c783b */ /* 0x000ee20000000200 */
[C---:B--2---:R-:W-:Y:S06]  /*3160*/  HMMA.16816.F32 R4, R96.reuse, R100, R4 ;  /* 0x000000646004723c */ /* 0x044fec0000001804 */
[C---:B------:R-:W-:Y:S01]  /*3170*/  HMMA.16816.F32 R8, R96.reuse, R102, R8 ;  /* 0x000000666008723c */ /* 0x040fe20000001808 */
[----:B------:R-:W2:Y:S05]  /*3180*/  LDSM.16.M88.4 R100, [R118+0x1c00] ;  /* 0x001c00007664783b */ /* 0x000eaa0000000200 */
[C---:B-1----:R-:W-:Y:S06]  /*3190*/  HMMA.16816.F32 R12, R96.reuse, R88, R12 ;  /* 0x00000058600c723c */ /* 0x042fec000000180c */
[C---:B------:R-:W-:Y:S01]  /*31a0*/  HMMA.16816.F32 R16, R96.reuse, R90, R16 ;  /* 0x0000005a6010723c */ /* 0x040fe20000001810 */
[----:B------:R-:W-:Y:S05]  /*31b0*/  LDSM.16.M88.4 R88, [R121+0x2000] ;  /* 0x002000007958783b */ /* 0x000fea0000000200 */
[C---:B---3--:R-:W-:Y:S06]  /*31c0*/  HMMA.16816.F32 R20, R96.reuse, R92, R20 ;  /* 0x0000005c6014723c */ /* 0x048fec0000001814 */
[C---:B------:R-:W-:Y:S01]  /*31d0*/  HMMA.16816.F32 R24, R96.reuse, R94, R24 ;  /* 0x0000005e6018723c */ /* 0x040fe20000001818 */
[----:B------:R-:W1:Y:S05]  /*31e0*/  LDSM.16.M88.4 R92, [R120+0x2000] ;  /* 0x00200000785c783b */ /* 0x000e6a0000000200 */
[C---:B--2---:R-:W-:Y:S06]  /*31f0*/  HMMA.16816.F32 R28, R96.reuse, R100, R28 ;  /* 0x00000064601c723c */ /* 0x044fec000000181c */
[----:B------:R-:W-:Y:S01]  /*3200*/  HMMA.16816.F32 R32, R96, R102, R32 ;  /* 0x000000666020723c */ /* 0x000fe20000001820 */
[----:B------:R-:W2:Y:S04]  /*3210*/  LDSM.16.M88.4 R96, [R120+0x2400] ;  /* 0x002400007860783b */ /* 0x000ea80000000200 */
[----:B------:R-:W3:Y:S01]  /*3220*/  LDSM.16.M88.4 R100, [R120+0x2800] ;  /* 0x002800007864783b */ /* 0x000ee20000000200 */
[C---:B-1----:R-:W-:Y:S06]  /*3230*/  HMMA.16816.F32 R4, R88.reuse, R92, R4 ;  /* 0x0000005c5804723c */ /* 0x042fec0000001804 */
[C---:B------:R-:W-:Y:S01]  /*3240*/  HMMA.16816.F32 R8, R88.reuse, R94, R8 ;  /* 0x0000005e5808723c */ /* 0x040fe20000001808 */
[----:B------:R-:W1:Y:S05]  /*3250*/  LDSM.16.M88.4 R92, [R120+0x2c00] ;  /* 0x002c0000785c783b */ /* 0x000e6a0000000200 */
[C---:B--2---:R-:W-:Y:S06]  /*3260*/  HMMA.16816.F32 R12, R88.reuse, R96, R12 ;  /* 0x00000060580c723c */ /* 0x044fec000000180c */
[C---:B------:R-:W-:Y:S01]  /*3270*/  HMMA.16816.F32 R16, R88.reuse, R98, R16 ;  /* 0x000000625810723c */ /* 0x040fe20000001810 */
[----:B------:R-:W-:Y:S05]  /*3280*/  LDSM.16.M88.4 R96, [R119+0x2000] ;  /* 0x002000007760783b */ /* 0x000fea0000000200 */
[C---:B---3--:R-:W-:Y:S06]  /*3290*/  HMMA.16816.F32 R20, R88.reuse, R100, R20 ;  /* 0x000000645814723c */ /* 0x048fec0000001814 */
        /* <DEDUP_REMOVED lines=8> */
[----:B------:R-:W2:Y:S01]  /*3320*/  LDSM.16.M88.4 R100, [R118+0x2c00] ;  /* 0x002c00007664783b */ /* 0x000ea20000000200 */
[----:B------:R-:W-:Y:S04]  /*3330*/  DEPBAR.LE SB0, 0x0 ;  /* 0x000080000000791a */ /* 0x000fe80000000000 */
[----:B------:R-:W-:Y:S01]  /*3340*/  BAR.SYNC.DEFER_BLOCKING 0x0 ;  /* 0x0000000000007b1d */ /* 0x000fe20000010000 */
[C---:B-1----:R-:W-:Y:S11]  /*3350*/  HMMA.16816.F32 R12, R96.reuse, R88, R12 ;  /* 0x00000058600c723c */ /* 0x042ff6000000180c */
[----:B------:R-:W-:Y:S01]  /*3360*/  FMNMX.FTZ R84, R4, R85, !PT ;  /* 0x0000005504547209 */ /* 0x000fe20007810000 */
[C---:B------:R-:W-:Y:S03]  /*3370*/  HMMA.16816.F32 R16, R96.reuse, R90, R16 ;  /* 0x0000005a6010723c */ /* 0x040fe60000001810 */
[----:B------:R-:W-:Y:S03]  /*3380*/  FMNMX.FTZ R0, R6, R3, !PT ;  /* 0x0000000306007209 */ /* 0x000fe60007810000 */
[C---:B---3--:R-:W-:Y:S05]  /*3390*/  HMMA.16816.F32 R20, R96.reuse, R92, R20 ;  /* 0x0000005c6014723c */ /* 0x048fea0000001814 */
[----:B------:R-:W-:Y:S01]  /*33a0*/  FMNMX.FTZ R143, R5, R84, !PT ;  /* 0x00000054058f7209 */ /* 0x000fe20007810000 */
[C---:B------:R-:W-:Y:S05]  /*33b0*/  HMMA.16816.F32 R24, R96.reuse, R94, R24 ;  /* 0x0000005e6018723c */ /* 0x040fea0000001818 */
[----:B------:R-:W-:Y:S01]  /*33c0*/  FMNMX.FTZ R145, R7, R0, !PT ;  /* 0x0000000007917209 */ /* 0x000fe20007810000 */
[C---:B--2---:R-:W-:Y:S05]  /*33d0*/  HMMA.16816.F32 R28, R96.reuse, R100, R28 ;  /* 0x00000064601c723c */ /* 0x044fea000000181c */
[----:B------:R-:W-:Y:S01]  /*33e0*/  FMNMX.FTZ R84, R8, R143, !PT ;  /* 0x0000008f08547209 */ /* 0x000fe20007810000 */
[----:B------:R-:W-:Y:S05]  /*33f0*/  HMMA.16816.F32 R32, R96, R102, R32 ;  /* 0x000000666020723c */ /* 0x000fea0000001820 */
[----:B------:R-:W-:Y:S02]  /*3400*/  FMNMX.FTZ R0, R10, R145, !PT ;  /* 0x000000910a007209 */ /* 0x000fe40007810000 */
[----:B------:R-:W-:Y:S04]  /*3410*/  FMNMX.FTZ R143, R9, R84, !PT ;  /* 0x00000054098f7209 */ /* 0x000fe80007810000 */
        /* <DEDUP_REMOVED lines=25> */
.L_x_183:
[----:B-1----:R-:W1:Y:S01]  /*35b0*/  SHFL.BFLY PT, R88, R143, 0x2, 0x1f ;  /* 0x0c401f008f587f89 */ /* 0x002e6200000e0000 */
[----:B------:R-:W-:Y:S02]  /*35c0*/  FMNMX.FTZ R89, R35, R2, !PT ;  /* 0x0000000223597209 */ /* 0x000fe40007810000 */
[----:B------:R-:W-:Y:S05]  /*35d0*/  IADD3 R133, R133, -0x1, RZ ;  /* 0xffffffff85857810 */ /* 0x000fea0007ffe0ff */
[----:B------:R-:W-:Y:S08]  /*35e0*/  LDSM.16.MT88.4 R96, [R117+0x6000] ;  /* 0x006000007560783b */ /* 0x000ff00000004200 */
[----:B------:R-:W2:Y:S08]  /*35f0*/  SHFL.BFLY PT, R2, R89, 0x2, 0x1f ;  /* 0x0c401f0059027f89 */ /* 0x000eb000000e0000 */
[----:B------:R-:W-:Y:S01]  /*3600*/  LDSM.16.MT88.4 R100, [R116+0x6000] ;  /* 0x006000007464783b */ /* 0x000fe20000004200 */
[----:B-1----:R-:W-:Y:S07]  /*3610*/  FMNMX.FTZ R91, R143, R88, !PT ;  /* 0x000000588f5b7209 */ /* 0x002fee0007810000 */
[----:B------:R-:W1:Y:S01]  /*3620*/  SHFL.BFLY PT, R88, R91, 0x1, 0x1f ;  /* 0x0c201f005b587f89 */ /* 0x000e6200000e0000 */
[----:B--2---:R-:W-:Y:S07]  /*3630*/  FMNMX.FTZ R87, R89, R2, !PT ;  /* 0x0000000259577209 */ /* 0x004fee0007810000 */
[----:B------:R-:W2:Y:S01]  /*3640*/  SHFL.BFLY PT, R86, R87, 0x1, 0x1f ;  /* 0x0c201f0057567f89 */ /* 0x000ea200000e0000 */
[----:B-1----:R-:W-:Y:S04]  /*3650*/  FMNMX.FTZ R2, R91, R88, !PT ;  /* 0x000000585b027209 */ /* 0x002fe80007810000 */
[C---:B------:R-:W-:Y:S01]  /*3660*/  FSETP.NEU.FTZ.AND P1, PT, R2.reuse, -INF , PT ;  /* 0xff8000000200780b */ /* 0x040fe20003f3d000 */
[C---:B------:R-:W-:Y:S01]  /*3670*/  FMUL.FTZ R106, R2.reuse, UR4 ;  /* 0x00000004026a7c20 */ /* 0x040fe20008410000 */
[----:B------:R-:W-:Y:S04]  /*3680*/  FADD.FTZ R84, -R2, R85 ;  /* 0x0000005502547221 */ /* 0x000fe80000010100 */
[----:B------:R-:W-:Y:S01]  /*3690*/  FSEL R106, R106, RZ, P1 ;  /* 0x000000ff6a6a7208 */ /* 0x000fe20000800000 */
[----:B------:R-:W-:Y:S01]  /*36a0*/  FMUL.FTZ R85, R84, UR4 ;  /* 0x0000000454557c20 */ /* 0x000fe20008410000 */
[----:B--2---:R-:W-:Y:S03]  /*36b0*/  FMNMX.FTZ R0, R87, R86, !PT ;  /* 0x0000005657007209 */ /* 0x004fe60007810000 */
[--C-:B------:R-:W-:Y:S01]  /*36c0*/  FFMA.FTZ R105, R4, UR4, -R106.reuse ;  /* 0x0000000404697c23 */ /* 0x100fe2000801086a */
[C---:B------:R-:W-:Y:S01]  /*36d0*/  FSETP.NEU.FTZ.AND P1, PT, R0.reuse, -INF , PT ;  /* 0xff8000000000780b */ /* 0x040fe20003f3d000 */
[C---:B------:R-:W-:Y:S01]  /*36e0*/  FMUL.FTZ R107, R0.reuse, UR4 ;  /* 0x00000004006b7c20 */ /* 0x040fe20008410000 */
[----:B------:R-:W-:Y:S01]  /*36f0*/  FADD.FTZ R3, -R0, R3 ;  /* 0x0000000300037221 */ /* 0x000fe20000010100 */
[--C-:B------:R-:W-:Y:S01]  /*3700*/  FFMA.FTZ R90, R5, UR4, -R106.reuse ;  /* 0x00000004055a7c23 */ /* 0x100fe2000801086a */
[--C-:B------:R-:W-:Y:S01]  /*3710*/  FFMA.FTZ R88, R8, UR4, -R106.reuse ;  /* 0x0000000408587c23 */ /* 0x100fe2000801086a */
[--C-:B------:R-:W-:Y:S01]  /*3720*/  FFMA.FTZ R9, R9, UR4, -R106.reuse ;  /* 0x0000000409097c23 */ /* 0x100fe2000801086a */
[----:B------:R-:W-:Y:S01]  /*3730*/  FSEL R107, R107, RZ, P1 ;  /* 0x000000ff6b6b7208 */ /* 0x000fe20000800000 */
[----:B------:R-:W-:Y:S01]  /*3740*/  FMUL.FTZ R86, R3, UR4 ;  /* 0x0000000403567c20 */ /* 0x000fe20008410000 */
[----:B------:R-:W1:Y:S01]  /*3750*/  MUFU.EX2 R84, R85 ;  /* 0x0000005500547308 */ /* 0x000e620000000800 */
[--C-:B------:R-:W-:Y:S01]  /*3760*/  FFMA.FTZ R108, R12, UR4, -R106.reuse ;  /* 0x000000040c6c7c23 */ /* 0x100fe2000801086a */
[--C-:B------:R-:W-:Y:S01]  /*3770*/  FFMA.FTZ R109, R13, UR4, -R106.reuse ;  /* 0x000000040d6d7c23 */ /* 0x100fe2000801086a */
[--C-:B------:R-:W-:Y:S01]  /*3780*/  FFMA.FTZ R104, R6, UR4, -R107.reuse ;  /* 0x0000000406687c23 */ /* 0x100fe2000801086b */
[--C-:B------:R-:W-:Y:S01]  /*3790*/  FFMA.FTZ R91, R7, UR4, -R107.reuse ;  /* 0x00000004075b7c23 */ /* 0x100fe2000801086b */
[--C-:B------:R-:W-:Y:S01]  /*37a0*/  FFMA.FTZ R10, R10, UR4, -R107.reuse ;  /* 0x000000040a0a7c23 */ /* 0x100fe2000801086b */
[--C-:B------:R-:W-:Y:S01]  /*37b0*/  FFMA.FTZ R11, R11, UR4, -R107.reuse ;  /* 0x000000040b0b7c23 */ /* 0x100fe2000801086b */
[--C-:B------:R-:W-:Y:S03]  /*37c0*/  FFMA.FTZ R110, R14, UR4, -R107.reuse ;  /* 0x000000040e6e7c23 */ /* 0x100fe6000801086b */
[----:B------:R-:W2:Y:S01]  /*37d0*/  MUFU.EX2 R3, R86 ;  /* 0x0000005600037308 */ /* 0x000ea20000000800 */
[--C-:B------:R-:W-:Y:S01]  /*37e0*/  FFMA.FTZ R111, R15, UR4, -R107.reuse ;  /* 0x000000040f6f7c23 */ /* 0x100fe2000801086b */
[--C-:B------:R-:W-:Y:S01]  /*37f0*/  FFMA.FTZ R112, R16, UR4, -R106.reuse ;  /* 0x0000000410707c23 */ /* 0x100fe2000801086a */
[--C-:B------:R-:W-:Y:S01]  /*3800*/  FFMA.FTZ R113, R17, UR4, -R106.reuse ;  /* 0x0000000411717c23 */ /* 0x100fe2000801086a */
[--C-:B------:R-:W-:Y:S01]  /*3810*/  FFMA.FTZ R114, R18, UR4, -R107.reuse ;  /* 0x0000000412727c23 */ /* 0x100fe2000801086b */
[--C-:B------:R-:W-:Y:S01]  /*3820*/  FFMA.FTZ R115, R22, UR4, -R107.reuse ;  /* 0x0000000416737c23 */ /* 0x100fe2000801086b */
[--C-:B------:R-:W-:Y:S01]  /*3830*/  FFMA.FTZ R140, R24, UR4, -R106.reuse ;  /* 0x00000004188c7c23 */ /* 0x100fe2000801086a */
[--C-:B------:R-:W-:Y:S03]  /*3840*/  FFMA.FTZ R143, R25, UR4, -R106.reuse ;  /* 0x00000004198f7c23 */ /* 0x100fe6000801086a */
[----:B------:R-:W-:Y:S01]  /*3850*/  MUFU.EX2 R105, R105 ;  /* 0x0000006900697308 */ /* 0x000fe20000000800 */
[C---:B-1----:R-:W-:Y:S01]  /*3860*/  FMUL.FTZ R36, R84.reuse, R36 ;  /* 0x0000002454247220 */ /* 0x042fe20000410000 */
[C---:B------:R-:W-:Y:S01]  /*3870*/  FMUL.FTZ R37, R84.reuse, R37 ;  /* 0x0000002554257220 */ /* 0x040fe20000410000 */
[C---:B------:R-:W-:Y:S01]  /*3880*/  FMUL.FTZ R40, R84.reuse, R40 ;  /* 0x0000002854287220 */ /* 0x040fe20000410000 */
[C---:B------:R-:W-:Y:S01]  /*3890*/  FMUL.FTZ R41, R84.reuse, R41 ;  /* 0x0000002954297220 */ /* 0x040fe20000410000 */
[C---:B------:R-:W-:Y:S01]  /*38a0*/  FMUL.FTZ R44, R84.reuse, R44 ;  /* 0x0000002c542c7220 */ /* 0x040fe20000410000 */
[C---:B------:R-:W-:Y:S01]  /*38b0*/  FMUL.FTZ R45, R84.reuse, R45 ;  /* 0x0000002d542d7220 */ /* 0x040fe20000410000 */
[C---:B------:R-:W-:Y:S03]  /*38c0*/  FMUL.FTZ R48, R84.reuse, R48 ;  /* 0x0000003054307220 */ /* 0x040fe60000410000 */
[----:B------:R-:W1:Y:S01]  /*38d0*/  MUFU.EX2 R90, R90 ;  /* 0x0000005a005a7308 */ /* 0x000e620000000800 */
[C---:B--2---:R-:W-:Y:S01]  /*38e0*/  FMUL.FTZ R38, R3.reuse, R38 ;  /* 0x0000002603267220 */ /* 0x044fe20000410000 */
[C---:B------:R-:W-:Y:S01]  /*38f0*/  FMUL.FTZ R39, R3.reuse, R39 ;  /* 0x0000002703277220 */ /* 0x040fe20000410000 */
[C---:B------:R-:W-:Y:S01]  /*3900*/  FMUL.FTZ R42, R3.reuse, R42 ;  /* 0x0000002a032a7220 */ /* 0x040fe20000410000 */
[C---:B------:R-:W-:Y:S01]  /*3910*/  FMUL.FTZ R43, R3.reuse, R43 ;  /* 0x0000002b032b7220 */ /* 0x040fe20000410000 */
[C---:B------:R-:W-:Y:S01]  /*3920*/  FMUL.FTZ R46, R3.reuse, R46 ;  /* 0x0000002e032e7220 */ /* 0x040fe20000410000 */
[C---:B------:R-:W-:Y:S01]  /*3930*/  FMUL.FTZ R47, R3.reuse, R47 ;  /* 0x0000002f032f7220 */ /* 0x040fe20000410000 */
[C---:B------:R-:W-:Y:S03]  /*3940*/  FMUL.FTZ R49, R84.reuse, R49 ;  /* 0x0000003154317220 */ /* 0x040fe60000410000 */
[----:B------:R-:W-:Y:S01]  /*3950*/  MUFU.EX2 R104, R104 ;  /* 0x0000006800687308 */ /* 0x000fe20000000800 */
[C---:B------:R-:W-:Y:S01]  /*3960*/  FMUL.FTZ R50, R3.reuse, R50 ;  /* 0x0000003203327220 */ /* 0x040fe20000410000 */
[C---:B------:R-:W-:Y:S01]  /*3970*/  FMUL.FTZ R51, R3.reuse, R51 ;  /* 0x0000003303337220 */ /* 0x040fe20000410000 */
[C---:B------:R-:W-:Y:S01]  /*3980*/  FMUL.FTZ R52, R84.reuse, R52 ;  /* 0x0000003454347220 */ /* 0x040fe20000410000 */
[C---:B------:R-:W-:Y:S01]  /*3990*/  FMUL.FTZ R53, R84.reuse, R53 ;  /* 0x0000003554357220 */ /* 0x040fe20000410000 */
[C---:B------:R-:W-:Y:S01]  /*39a0*/  FMUL.FTZ R54, R3.reuse, R54 ;  /* 0x0000003603367220 */ /* 0x040fe20000410000 */
[C---:B------:R-:W-:Y:S01]  /*39b0*/  FMUL.FTZ R55, R3.reuse, R55 ;  /* 0x0000003703377220 */ /* 0x040fe20000410000 */
[----:B------:R-:W-:Y:S03]  /*39c0*/  FMUL.FTZ R56, R84, R56 ;  /* 0x0000003854387220 */ /* 0x000fe60000410000 */
[----:B------:R-:W2:Y:S01]  /*39d0*/  MUFU.EX2 R91, R91 ;  /* 0x0000005b005b7308 */ /* 0x000ea20000000800 */
[----:B-1----:R-:W-:Y:S01]  /*39e0*/  F2FP.F16.F32.PACK_AB R92, R90, R105 ;  /* 0x000000695a5c723e */ /* 0x002fe200000000ff */
        /* <DEDUP_REMOVED lines=11> */
[----:B------:R-:W-:Y:S01]  /*3aa0*/  FMUL.FTZ R67, R3, R67 ;  /* 0x0000004303437220 */ /* 0x000fe20000410000 */
[C---:B------:R-:W-:Y:S01]  /*3ab0*/  FMUL.FTZ R12, R84.reuse, R80 ;  /* 0x00000050540c7220 */ /* 0x040fe20000410000 */
[C---:B------:R-:W-:Y:S03]  /*3ac0*/  FMUL.FTZ R13, R84.reuse, R81 ;  /* 0x00000051540d7220 */ /* 0x040fe60000410000 */
[----:B------:R-:W1:Y:S01]  /*3ad0*/  MUFU.EX2 R9, R9 ;  /* 0x0000000900097308 */ /* 0x000e620000000800 */
[----:B--2---:R-:W-:Y:S01]  /*3ae0*/  F2FP.F16.F32.PACK_AB R93, R91, R104 ;  /* 0x000000685b5d723e */ /* 0x004fe200000000ff */
        /* <DEDUP_REMOVED lines=10> */
[----:B------:R-:W-:Y:S01]  /*3b90*/  FMUL.FTZ R75, R3, R75 ;  /* 0x0000004b034b7220 */ /* 0x000fe20000410000 */
[----:B------:R-:W-:Y:S01]  /*3ba0*/  LDSM.16.MT88.4 R80, [R117+0x6400] ;  /* 0x006400007550783b */ /* 0x000fe20000004200 */
[C---:B------:R-:W-:Y:S01]  /*3bb0*/  FMUL.FTZ R76, R84.reuse, R76 ;  /* 0x0000004c544c7220 */ /* 0x040fe20000410000 */
[----:B------:R-:W-:Y:S03]  /*3bc0*/  FMUL.FTZ R77, R84, R77 ;  /* 0x0000004d544d7220 */ /* 0x000fe60000410000 */
[----:B------:R-:W2:Y:S01]  /*3bd0*/  MUFU.EX2 R11, R11 ;  /* 0x0000000b000b7308 */ /* 0x000ea20000000800 */
[----:B-1----:R-:W-:Y:S01]  /*3be0*/  F2FP.F16.F32.PACK_AB R94, R9, R88 ;  /* 0x00000058095e723e */ /* 0x002fe200000000ff */
[C---:B------:R-:W-:Y:S01]  /*3bf0*/  FMUL.FTZ R78, R3.reuse, R78 ;  /* 0x0000004e034e7220 */ /* 0x040fe20000410000 */
[----:B------:R-:W-:Y:S01]  /*3c00*/  FMUL.FTZ R79, R3, R79 ;  /* 0x0000004f034f7220 */ /* 0x000fe20000410000 */
[--C-:B------:R-:W-:Y:S01]  /*3c10*/  FFMA.FTZ R142, R26, UR4, -R107.reuse ;  /* 0x000000041a8e7c23 */ /* 0x100fe2000801086b */
[----:B------:R-:W-:Y:S01]  /*3c20*/  FFMA.FTZ R145, R31, UR4, -R107 ;  /* 0x000000041f917c23 */ /* 0x000fe2000801086b */
[----:B------:R-:W-:Y:S01]  /*3c30*/  FFMA.FTZ R147, R32, UR4, -R106 ;  /* 0x0000000420937c23 */ /* 0x000fe2000801086a */
[----:B------:R-:W-:Y:S03]  /*3c40*/  FFMA.FTZ R104, R3, R138, R104 ;  /* 0x0000008a03687223 */ /* 0x000fe60000010068 */
[----:B------:R-:W-:Y:S01]  /*3c50*/  MUFU.EX2 R108, R108 ;  /* 0x0000006c006c7308 */ /* 0x000fe20000000800 */
[----:B------:R-:W-:Y:S01]  /*3c60*/  FFMA.FTZ R105, R84, R141, R105 ;  /* 0x0000008d54697223 */ /* 0x000fe20000010069 */
[----:B------:R-:W-:Y:S01]  /*3c70*/  MOV R3, R0 ;  /* 0x0000000000037202 */ /* 0x000fe20000000f00 */
[----:B------:R-:W-:Y:S01]  /*3c80*/  FADD.FTZ R91, R91, R104 ;  /* 0x000000685b5b7221 */ /* 0x000fe20000010000 */
[----:B------:R-:W-:Y:S01]  /*3c90*/  MOV R85, R2 ;  /* 0x0000000200557202 */ /* 0x000fe20000000f00 */
[----:B------:R-:W-:Y:S05]  /*3ca0*/  FADD.FTZ R105, R90, R105 ;  /* 0x000000695a697221 */ /* 0x000fea0000010000 */
[----:B------:R-:W1:Y:S01]  /*3cb0*/  MUFU.EX2 R109, R109 ;  /* 0x0000006d006d7308 */ /* 0x000e620000000800 */
[----:B--2---:R-:W-:Y:S01]  /*3cc0*/  F2FP.F16.F32.PACK_AB R95, R11, R10 ;  /* 0x0000000a0b5f723e */ /* 0x004fe200000000ff */
[----:B------:R-:W-:Y:S01]  /*3cd0*/  FADD.FTZ R88, R88, R105 ;  /* 0x0000006958587221 */ /* 0x000fe20000010000 */
[----:B------:R-:W-:Y:S03]  /*3ce0*/  FADD.FTZ R10, R10, R91 ;  /* 0x0000005b0a0a7221 */ /* 0x000fe60000010000 */
[----:B------:R-:W-:Y:S01]  /*3cf0*/  FADD.FTZ R9, R9, R88 ;  /* 0x0000005809097221 */ /* 0x000fe20000010000 */
[----:B------:R-:W-:Y:S01]  /*3d00*/  FADD.FTZ R11, R11, R10 ;  /* 0x0000000a0b0b7221 */ /* 0x000fe20000010000 */
[C---:B------:R-:W-:Y:S02]  /*3d10*/  HMMA.16816.F32 R36, R92.reuse, R96, R36 ;  /* 0x000000605c24723c */ /* 0x040fe40000001824 */
[----:B------:R-:W-:Y:S04]  /*3d20*/  MUFU.EX2 R110, R110 ;  /* 0x0000006e006e7308 */ /* 0x000fe80000000800 */
[C---:B------:R-:W-:Y:S01]  /*3d30*/  HMMA.16816.F32 R40, R92.reuse, R98, R40 ;  /* 0x000000625c28723c */ /* 0x040fe20000001828 */
[----:B------:R-:W2:Y:S05]  /*3d40*/  LDSM.16.MT88.4 R96, [R117+0x7000] ;  /* 0x007000007560783b */ /* 0x000eaa0000004200 */
[----:B------:R-:W3:Y:S01]  /*3d50*/  MUFU.EX2 R111, R111 ;  /* 0x0000006f006f7308 */ /* 0x000ee20000000800 */
[----:B-1----:R-:W-:Y:S01]  /*3d60*/  F2FP.F16.F32.PACK_AB R16, R109, R108 ;  /* 0x0000006c6d10723e */ /* 0x002fe200000000ff */
[C---:B------:R-:W-:Y:S08]  /*3d70*/  HMMA.16816.F32 R44, R92.reuse, R100, R44 ;  /* 0x000000645c2c723c */ /* 0x040ff0000000182c */
[----:B------:R-:W-:Y:S01]  /*3d80*/  MUFU.EX2 R112, R112 ;  /* 0x0000007000707308 */ /* 0x000fe20000000800 */
[C---:B------:R-:W-:Y:S01]  /*3d90*/  HMMA.16816.F32 R48, R92.reuse, R102, R48 ;  /* 0x000000665c30723c */ /* 0x040fe20000001830 */
[----:B------:R-:W1:Y:S02]  /*3da0*/  LDSM.16.MT88.4 R100, [R116+0x7000] ;  /* 0x007000007464783b */ /* 0x000e640000004200 */
[----:B------:R-:W-:Y:S06]  /*3db0*/  FADD.FTZ R108, R108, R9 ;  /* 0x000000096c6c7221 */ /* 0x000fec0000010000 */
[----:B------:R-:W4:Y:S02]  /*3dc0*/  MUFU.EX2 R113, R113 ;  /* 0x0000007100717308 */ /* 0x000f240000000800 */
[----:B---3--:R-:W-:Y:S01]  /*3dd0*/  F2FP.F16.F32.PACK_AB R17, R111, R110 ;  /* 0x0000006e6f11723e */ /* 0x008fe200000000ff */
[----:B------:R-:W-:Y:S01]  /*3de0*/  FADD.FTZ R110, R110, R11 ;  /* 0x0000000b6e6e7221 */ /* 0x000fe20000010000 */
[----:B------:R-:W-:Y:S06]  /*3df0*/  FADD.FTZ R109, R109, R108 ;  /* 0x0000006c6d6d7221 */ /* 0x000fec0000010000 */
[----:B------:R-:W3:Y:S01]  /*3e00*/  MUFU.EX2 R114, R114 ;  /* 0x0000007200727308 */ /* 0x000ee20000000800 */
[----:B------:R-:W-:Y:S09]  /*3e10*/  FADD.FTZ R111, R111, R110 ;  /* 0x0000006e6f6f7221 */ /* 0x000ff20000010000 */
[----:B------:R-:W-:Y:S01]  /*3e20*/  MUFU.EX2 R115, R115 ;  /* 0x0000007300737308 */ /* 0x000fe20000000800 */
[C---:B----4-:R-:W-:Y:S01]  /*3e30*/  F2FP.F16.F32.PACK_AB R18, R113.reuse, R112 ;  /* 0x000000707112723e */ /* 0x050fe200000000ff */
[----:B------:R-:W-:Y:S01]  /*3e40*/  FADD.FTZ R112, R112, R109 ;  /* 0x0000006d70707221 */ /* 0x000fe20000010000 */
[C---:B--2---:R-:W-:Y:S07]  /*3e50*/  HMMA.16816.F32 R52, R92.reuse, R96, R52 ;  /* 0x000000605c34723c */ /* 0x044fee0000001834 */
[----:B------:R-:W-:Y:S01]  /*3e60*/  MUFU.EX2 R140, R140 ;  /* 0x0000008c008c7308 */ /* 0x000fe20000000800 */
[----:B---3--:R-:W-:Y:S03]  /*3e70*/  FADD.FTZ R10, R114, R111 ;  /* 0x0000006f720a7221 */ /* 0x008fe60000010000 */
[----:B------:R-:W-:Y:S01]  /*3e80*/  FADD.FTZ R113, R113, R112 ;  /* 0x0000007071717221 */ /* 0x000fe20000010000 */
[C---:B------:R-:W-:Y:S01]  /*3e90*/  HMMA.16816.F32 R56, R92.reuse, R98, R56 ;  /* 0x000000625c38723c */ /* 0x040fe20000001838 */
[----:B------:R-:W2:Y:S04]  /*3ea0*/  LDSM.16.MT88.4 R96, [R117+0x8000] ;  /* 0x008000007560783b */ /* 0x000ea80000004200 */
[----:B------:R-:W-:Y:S01]  /*3eb0*/  MUFU.EX2 R143, R143 ;  /* 0x0000008f008f7308 */ /* 0x000fe20000000800 */
[C---:B-1----:R-:W-:Y:S06]  /*3ec0*/  HMMA.16816.F32 R60, R92.reuse, R100, R60 ;  /* 0x000000645c3c723c */ /* 0x042fec000000183c */
[C---:B------:R-:W-:Y:S01]  /*3ed0*/  HMMA.16816.F32 R64, R92.reuse, R102, R64 ;  /* 0x000000665c40723c */ /* 0x040fe20000001840 */
[----:B------:R-:W1:Y:S02]  /*3ee0*/  LDSM.16.MT88.4 R100, [R116+0x8000] ;  /* 0x008000007464783b */ /* 0x000e640000004200 */
[----:B------:R-:W-:Y:S10]  /*3ef0*/  MUFU.EX2 R142, R142 ;  /* 0x0000008e008e7308 */ /* 0x000ff40000000800 */
[----:B------:R-:W-:Y:S10]  /*3f00*/  MUFU.EX2 R145, R145 ;  /* 0x0000009100917308 */ /* 0x000ff40000000800 */
[----:B------:R-:W-:Y:S01]  /*3f10*/  MUFU.EX2 R147, R147 ;  /* 0x0000009300937308 */ /* 0x000fe20000000800 */
[C---:B--2---:R-:W-:Y:S06]  /*3f20*/  HMMA.16816.F32 R12, R92.reuse, R96, R12 ;  /* 0x000000605c0c723c */ /* 0x044fec000000180c */
[C---:B------:R-:W-:Y:S06]  /*3f30*/  HMMA.16816.F32 R68, R92.reuse, R98, R68 ;  /* 0x000000625c44723c */ /* 0x040fec0000001844 */
[C---:B-1----:R-:W-:Y:S06]  /*3f40*/  HMMA.16816.F32 R72, R92.reuse, R100, R72 ;  /* 0x000000645c48723c */ /* 0x042fec0000001848 */
[----:B------:R-:W-:Y:S01]  /*3f50*/  HMMA.16816.F32 R76, R92, R102, R76 ;  /* 0x000000665c4c723c */ /* 0x000fe2000000184c */
[----:B------:R-:W1:Y:S04]  /*3f60*/  LDSM.16.MT88.4 R92, [R116+0x6400] ;  /* 0x00640000745c783b */ /* 0x000e680000004200 */
[--C-:B------:R-:W-:Y:S01]  /*3f70*/  FFMA.FTZ R101, R19, UR4, -R107.reuse ;  /* 0x0000000413657c23 */ /* 0x100fe2000801086b */
[--C-:B------:R-:W-:Y:S01]  /*3f80*/  FFMA.FTZ R100, R20, UR4, -R106.reuse ;  /* 0x0000000414647c23 */ /* 0x100fe2000801086a */
[----:B------:R-:W-:Y:S01]  /*3f90*/  FFMA.FTZ R103, R21, UR4, -R106 ;  /* 0x0000000415677c23 */ /* 0x000fe2000801086a */
[--C-:B------:R-:W-:Y:S02]  /*3fa0*/  FFMA.FTZ R102, R23, UR4, -R107.reuse ;  /* 0x0000000417667c23 */ /* 0x100fe4000801086b */
[----:B------:R-:W-:Y:S01]  /*3fb0*/  LDSM.16.MT88.4 R20, [R117+0x6800] ;  /* 0x006800007514783b */ /* 0x000fe20000004200 */
[----:B------:R-:W2:Y:S10]  /*3fc0*/  MUFU.EX2 R101, R101 ;  /* 0x0000006500657308 */ /* 0x000eb40000000800 */
[----:B------:R-:W-:Y:S10]  /*3fd0*/  MUFU.EX2 R100, R100 ;  /* 0x0000006400647308 */ /* 0x000ff40000000800 */
[----:B------:R-:W3:Y:S01]  /*3fe0*/  MUFU.EX2 R103, R103 ;  /* 0x0000006700677308 */ /* 0x000ee20000000800 */
[C---:B--2---:R-:W-:Y:S01]  /*3ff0*/  F2FP.F16.F32.PACK_AB R19, R101.reuse, R114 ;  /* 0x000000726513723e */ /* 0x044fe200000000ff */
[----:B------:R-:W-:Y:S06]  /*4000*/  FADD.FTZ R10, R101, R10 ;  /* 0x0000000a650a7221 */ /* 0x000fec0000010000 */
[C---:B------:R-:W-:Y:S02]  /*4010*/  HMMA.16816.F32 R36, R16.reuse, R80, R36 ;  /* 0x000000501024723c */ /* 0x040fe40000001824 */
[----:B------:R-:W2:Y:S04]  /*4020*/  MUFU.EX2 R102, R102 ;  /* 0x0000006600667308 */ /* 0x000ea80000000800 */
[C---:B------:R-:W-:Y:S01]  /*4030*/  HMMA.16816.F32 R40, R16.reuse, R82, R40 ;  /* 0x000000521028723c */ /* 0x040fe20000001828 */
[----:B------:R-:W4:Y:S05]  /*4040*/  LDSM.16.MT88.4 R80, [R117+0x7400] ;  /* 0x007400007550783b */ /* 0x000f2a0000004200 */
[C---:B-1----:R-:W-:Y:S06]  /*4050*/  HMMA.16816.F32 R44, R16.reuse, R92, R44 ;  /* 0x0000005c102c723c */ /* 0x042fec000000182c */
[C---:B------:R-:W-:Y:S01]  /*4060*/  HMMA.16816.F32 R48, R16.reuse, R94, R48 ;  /* 0x0000005e1030723c */ /* 0x040fe20000001830 */
[----:B------:R-:W1:Y:S05]  /*4070*/  LDSM.16.MT88.4 R92, [R116+0x7400] ;  /* 0x00740000745c783b */ /* 0x000e6a0000004200 */
[C---:B----4-:R-:W-:Y:S06]  /*4080*/  HMMA.16816.F32 R52, R16.reuse, R80, R52 ;  /* 0x000000501034723c */ /* 0x050fec0000001834 */
[C---:B------:R-:W-:Y:S01]  /*4090*/  HMMA.16816.F32 R56, R16.reuse, R82, R56 ;  /* 0x000000521038723c */ /* 0x040fe20000001838 */
[----:B------:R-:W4:Y:S05]  /*40a0*/  LDSM.16.MT88.4 R80, [R117+0x8400] ;  /* 0x008400007550783b */ /* 0x000f2a0000004200 */
[C---:B-1----:R-:W-:Y:S06]  /*40b0*/  HMMA.16816.F32 R60, R16.reuse, R92, R60 ;  /* 0x0000005c103c723c */ /* 0x042fec000000183c */
[C---:B------:R-:W-:Y:S01]  /*40c0*/  HMMA.16816.F32 R64, R16.reuse, R94, R64 ;  /* 0x0000005e1040723c */ /* 0x040fe20000001840 */
[----:B------:R-:W1:Y:S05]  /*40d0*/  LDSM.16.MT88.4 R92, [R116+0x8400] ;  /* 0x00840000745c783b */ /* 0x000e6a0000004200 */
[C---:B----4-:R-:W-:Y:S06]  /*40e0*/  HMMA.16816.F32 R12, R16.reuse, R80, R12 ;  /* 0x00000050100c723c */ /* 0x050fec000000180c */
[C---:B------:R-:W-:Y:S05]  /*40f0*/  HMMA.16816.F32 R68, R16.reuse, R82, R68 ;  /* 0x000000521044723c */ /* 0x040fea0000001844 */
[--C-:B------:R-:W-:Y:S01]  /*4100*/  FFMA.FTZ R80, R27, UR4, -R107.reuse ;  /* 0x000000041b507c23 */ /* 0x100fe2000801086b */
[C---:B-1----:R-:W-:Y:S01]  /*4110*/  HMMA.16816.F32 R72, R16.reuse, R92, R72 ;  /* 0x0000005c1048723c */ /* 0x042fe20000001848 */
[----:B------:R-:W1:Y:S02]  /*4120*/  LDSM.16.MT88.4 R24, [R116+0x6800] ;  /* 0x006800007418783b */ /* 0x000e640000004200 */
[----:B------:R-:W4:Y:S03]  /*4130*/  MUFU.EX2 R93, R80 ;  /* 0x00000050005d7308 */ /* 0x000f260000000800 */
[----:B------:R-:W-:Y:S05]  /*4140*/  HMMA.16816.F32 R76, R16, R94, R76 ;  /* 0x0000005e104c723c */ /* 0x000fea000000184c */
[--C-:B------:R-:W-:Y:S02]  /*4150*/  FFMA.FTZ R92, R29, UR4, -R106.reuse ;  /* 0x000000041d5c7c23 */ /* 0x100fe4000801086a */
[----:B---3--:R-:W-:Y:S01]  /*4160*/  F2FP.F16.F32.PACK_AB R16, R103, R100 ;  /* 0x000000646710723e */ /* 0x008fe200000000ff */
[--C-:B------:R-:W-:Y:S03]  /*4170*/  FFMA.FTZ R95, R28, UR4, -R106.reuse ;  /* 0x000000041c5f7c23 */ /* 0x100fe6000801086a */
[----:B--2---:R-:W-:Y:S01]  /*4180*/  F2FP.F16.F32.PACK_AB R17, R102, R115 ;  /* 0x000000736611723e */ /* 0x004fe200000000ff */
[--C-:B------:R-:W-:Y:S01]  /*4190*/  FFMA.FTZ R94, R30, UR4, -R107.reuse ;  /* 0x000000041e5e7c23 */ /* 0x100fe2000801086b */
[----:B------:R-:W-:Y:S01]  /*41a0*/  F2FP.F16.F32.PACK_AB R18, R143, R140 ;  /* 0x0000008c8f12723e */ /* 0x000fe200000000ff */
[----:B------:R-:W-:Y:S01]  /*41b0*/  LDSM.16.MT88.4 R28, [R117+0x6c00] ;  /* 0x006c0000751c783b */ /* 0x000fe20000004200 */
[----:B----4-:R-:W-:Y:S01]  /*41c0*/  F2FP.F16.F32.PACK_AB R19, R93, R142 ;  /* 0x0000008e5d13723e */ /* 0x010fe200000000ff */
[----:B------:R-:W-:Y:S01]  /*41d0*/  MUFU.EX2 R95, R95 ;  /* 0x0000005f005f7308 */ /* 0x000fe20000000800 */
[----:B------:R-:W-:Y:S01]  /*41e0*/  FFMA.FTZ R106, R33, UR4, -R106 ;  /* 0x00000004216a7c23 */ /* 0x000fe2000801086a */
[--C-:B------:R-:W-:Y:S01]  /*41f0*/  FFMA.FTZ R33, R34, UR4, -R107.reuse ;  /* 0x0000000422217c23 */ /* 0x100fe2000801086b */
[----:B------:R-:W-:Y:S01]  /*4200*/  FFMA.FTZ R107, R35, UR4, -R107 ;  /* 0x00000004236b7c23 */ /* 0x000fe2000801086b */
[----:B------:R-:W-:Y:S01]  /*4210*/  FADD.FTZ R100, R100, R113 ;  /* 0x0000007164647221 */ /* 0x000fe20000010000 */
[----:B------:R-:W-:Y:S01]  /*4220*/  FADD.FTZ R115, R115, R10 ;  /* 0x0000000a73737221 */ /* 0x000fe20000010000 */
[C---:B------:R-:W-:Y:S01]  /*4230*/  HMMA.16816.F32 R36, R16.reuse, R20, R36 ;  /* 0x000000141024723c */ /* 0x040fe20000001824 */
[----:B------:R-:W-:Y:S03]  /*4240*/  LDSM.16.MT88.4 R80, [R117+0x7c00] ;  /* 0x007c00007550783b */ /* 0x000fe60000004200 */
[----:B------:R-:W2:Y:S01]  /*4250*/  MUFU.EX2 R92, R92 ;  /* 0x0000005c005c7308 */ /* 0x000ea20000000800 */
[----:B------:R-:W-:Y:S01]  /*4260*/  FADD.FTZ R103, R103, R100 ;  /* 0x0000006467677221 */ /* 0x000fe20000010000 */
[----:B------:R-:W-:Y:S01]  /*4270*/  FADD.FTZ R115, R102, R115 ;  /* 0x0000007366737221 */ /* 0x000fe20000010000 */
[C---:B------:R-:W-:Y:S02]  /*4280*/  HMMA.16816.F32 R40, R16.reuse, R22, R40 ;  /* 0x000000161028723c */ /* 0x040fe40000001828 */
[----:B------:R-:W3:Y:S05]  /*4290*/  LDSM.16.MT88.4 R20, [R117+0x7800] ;  /* 0x007800007514783b */ /* 0x000eea0000004200 */
[----:B------:R-:W4:Y:S01]  /*42a0*/  MUFU.EX2 R94, R94 ;  /* 0x0000005e005e7308 */ /* 0x000f220000000800 */
[----:B------:R-:W-:Y:S03]  /*42b0*/  FADD.FTZ R140, R140, R103 ;  /* 0x000000678c8c7221 */ /* 0x000fe60000010000 */
[----:B------:R-:W-:Y:S01]  /*42c0*/  FADD.FTZ R142, R142, R115 ;  /* 0x000000738e8e7221 */ /* 0x000fe20000010000 */
[C---:B-1----:R-:W-:Y:S03]  /*42d0*/  HMMA.16816.F32 R44, R16.reuse, R24, R44 ;  /* 0x00000018102c723c */ /* 0x042fe6000000182c */
[----:B------:R-:W-:Y:S02]  /*42e0*/  FADD.FTZ R140, R143, R140 ;  /* 0x0000008c8f8c7221 */ /* 0x000fe40000010000 */
[----:B------:R-:W1:Y:S01]  /*42f0*/  MUFU.EX2 R106, R106 ;  /* 0x0000006a006a7308 */ /* 0x000e620000000800 */
[C---:B------:R-:W-:Y:S01]  /*4300*/  HMMA.16816.F32 R48, R16.reuse, R26, R48 ;  /* 0x0000001a1030723c */ /* 0x040fe20000001830 */
[----:B------:R-:W5:Y:S04]  /*4310*/  LDSM.16.MT88.4 R24, [R116+0x7800] ;  /* 0x007800007418783b */ /* 0x000f680000004200 */
[----:B------:R-:W-:Y:S04]  /*4320*/  FADD.FTZ R93, R93, R142 ;  /* 0x0000008e5d5d7221 */ /* 0x000fe80000010000 */
[----:B------:R-:W-:Y:S10]  /*4330*/  MUFU.EX2 R33, R33 ;  /* 0x0000002100217308 */ /* 0x000ff40000000800 */
[----:B------:R-:W1:Y:S01]  /*4340*/  MUFU.EX2 R138, R107 ;  /* 0x0000006b008a7308 */ /* 0x000e620000000800 */
[C---:B---3--:R-:W-:Y:S06]  /*4350*/  HMMA.16816.F32 R52, R16.reuse, R20, R52 ;  /* 0x000000141034723c */ /* 0x048fec0000001834 */
[C---:B------:R-:W-:Y:S01]  /*4360*/  HMMA.16816.F32 R56, R16.reuse, R22, R56 ;  /* 0x000000161038723c */ /* 0x040fe20000001838 */
[----:B------:R-:W3:Y:S05]  /*4370*/  LDSM.16.MT88.4 R20, [R117+0x8800] ;  /* 0x008800007514783b */ /* 0x000eea0000004200 */
[C---:B-----5:R-:W-:Y:S06]  /*4380*/  HMMA.16816.F32 R60, R16.reuse, R24, R60 ;  /* 0x00000018103c723c */ /* 0x060fec000000183c */
[C---:B------:R-:W-:Y:S01]  /*4390*/  HMMA.16816.F32 R64, R16.reuse, R26, R64 ;  /* 0x0000001a1040723c */ /* 0x040fe20000001840 */
[----:B------:R-:W5:Y:S05]  /*43a0*/  LDSM.16.MT88.4 R24, [R116+0x8800] ;  /* 0x008800007418783b */ /* 0x000f6a0000004200 */
[C---:B---3--:R-:W-:Y:S06]  /*43b0*/  HMMA.16816.F32 R12, R16.reuse, R20, R12 ;  /* 0x00000014100c723c */ /* 0x048fec000000180c */
[C---:B------:R-:W-:Y:S01]  /*43c0*/  HMMA.16816.F32 R68, R16.reuse, R22, R68 ;  /* 0x000000161044723c */ /* 0x040fe20000001844 */
[----:B------:R-:W3:Y:S05]  /*43d0*/  LDSM.16.MT88.4 R20, [R116+0x6c00] ;  /* 0x006c00007414783b */ /* 0x000eea0000004200 */
[C---:B-----5:R-:W-:Y:S06]  /*43e0*/  HMMA.16816.F32 R72, R16.reuse, R24, R72 ;  /* 0x000000181048723c */ /* 0x060fec0000001848 */
[----:B------:R-:W-:Y:S01]  /*43f0*/  HMMA.16816.F32 R76, R16, R26, R76 ;  /* 0x0000001a104c723c */ /* 0x000fe2000000184c */
[----:B------:R-:W5:Y:S06]  /*4400*/  LDSM.16.MT88.4 R24, [R116+0x7c00] ;  /* 0x007c00007418783b */ /* 0x000f6c0000004200 */
[----:B--2---:R-:W-:Y:S01]  /*4410*/  F2FP.F16.F32.PACK_AB R16, R92, R95 ;  /* 0x0000005f5c10723e */ /* 0x004fe200000000ff */
[----:B------:R-:W-:Y:S03]  /*4420*/  FADD.FTZ R95, R95, R140 ;  /* 0x0000008c5f5f7221 */ /* 0x000fe60000010000 */
[C---:B----4-:R-:W-:Y:S01]  /*4430*/  F2FP.F16.F32.PACK_AB R17, R145.reuse, R94 ;  /* 0x0000005e9111723e */ /* 0x050fe200000000ff */
[----:B------:R-:W-:Y:S01]  /*4440*/  FADD.FTZ R94, R94, R93 ;  /* 0x0000005d5e5e7221 */ /* 0x000fe20000010000 */
[----:B-1----:R-:W-:Y:S01]  /*4450*/  F2FP.F16.F32.PACK_AB R18, R106, R147 ;  /* 0x000000936a12723e */ /* 0x002fe200000000ff */
[----:B------:R-:W-:Y:S01]  /*4460*/  FADD.FTZ R92, R92, R95 ;  /* 0x0000005f5c5c7221 */ /* 0x000fe20000010000 */
[----:B------:R-:W-:Y:S01]  /*4470*/  F2FP.F16.F32.PACK_AB R19, R138, R33 ;  /* 0x000000218a13723e */ /* 0x000fe200000000ff */
[----:B------:R-:W-:Y:S02]  /*4480*/  FADD.FTZ R94, R145, R94 ;  /* 0x0000005e915e7221 */ /* 0x000fe40000010000 */
[----:B------:R-:W-:Y:S02]  /*4490*/  FADD.FTZ R141, R147, R92 ;  /* 0x0000005c938d7221 */ /* 0x000fe40000010000 */
[----:B------:R-:W-:Y:S02]  /*44a0*/  FADD.FTZ R33, R33, R94 ;  /* 0x0000005e21217221 */ /* 0x000fe40000010000 */
[C---:B------:R-:W-:Y:S03]  /*44b0*/  HMMA.16816.F32 R36, R16.reuse, R28, R36 ;  /* 0x0000001c1024723c */ /* 0x040fe60000001824 */
[----:B------:R-:W-:Y:S01]  /*44c0*/  FADD.FTZ R141, R106, R141 ;  /* 0x0000008d6a8d7221 */ /* 0x000fe20000010000 */
[----:B------:R-:W-:Y:S02]  /*44d0*/  FADD.FTZ R138, R138, R33 ;  /* 0x000000218a8a7221 */ /* 0x000fe40000010000 */
[C---:B------:R-:W-:Y:S01]  /*44e0*/  HMMA.16816.F32 R40, R16.reuse, R30, R40 ;  /* 0x0000001e1028723c */ /* 0x040fe20000001828 */
[----:B------:R-:W1:Y:S05]  /*44f0*/  LDSM.16.MT88.4 R28, [R117+0x8c00] ;  /* 0x008c0000751c783b */ /* 0x000e6a0000004200 */
[C---:B---3--:R-:W-:Y:S06]  /*4500*/  HMMA.16816.F32 R44, R16.reuse, R20, R44 ;  /* 0x00000014102c723c */ /* 0x048fec000000182c */
[C---:B------:R-:W-:Y:S01]  /*4510*/  HMMA.16816.F32 R48, R16.reuse, R22, R48 ;  /* 0x000000161030723c */ /* 0x040fe20000001830 */
[----:B------:R-:W2:Y:S05]  /*4520*/  LDSM.16.MT88.4 R20, [R116+0x8c00] ;  /* 0x008c00007414783b */ /* 0x000eaa0000004200 */
[C---:B------:R-:W-:Y:S06]  /*4530*/  HMMA.16816.F32 R52, R16.reuse, R80, R52 ;  /* 0x000000501034723c */ /* 0x040fec0000001834 */
[C---:B------:R-:W-:Y:S06]  /*4540*/  HMMA.16816.F32 R56, R16.reuse, R82, R56 ;  /* 0x000000521038723c */ /* 0x040fec0000001838 */
[C---:B-----5:R-:W-:Y:S06]  /*4550*/  HMMA.16816.F32 R60, R16.reuse, R24, R60 ;  /* 0x00000018103c723c */ /* 0x060fec000000183c */
[C---:B------:R-:W-:Y:S06]  /*4560*/  HMMA.16816.F32 R64, R16.reuse, R26, R64 ;  /* 0x0000001a1040723c */ /* 0x040fec0000001840 */
[C---:B-1----:R-:W-:Y:S06]  /*4570*/  HMMA.16816.F32 R80, R16.reuse, R28, R12 ;  /* 0x0000001c1050723c */ /* 0x042fec000000180c */
[C---:B------:R-:W-:Y:S06]  /*4580*/  HMMA.16816.F32 R68, R16.reuse, R30, R68 ;  /* 0x0000001e1044723c */ /* 0x040fec0000001844 */
[C---:B--2---:R-:W-:Y:S06]  /*4590*/  HMMA.16816.F32 R72, R16.reuse, R20, R72 ;  /* 0x000000141048723c */ /* 0x044fec0000001848 */
[----:B------:R-:W-:Y:S01]  /*45a0*/  HMMA.16816.F32 R76, R16, R22, R76 ;  /* 0x00000016104c723c */ /* 0x000fe2000000184c */
[----:B------:R-:W-:Y:S11]  /*45b0*/  @!UPT UIADD3 URZ, URZ, URZ, URZ ;  /* 0x0000003f3f3ff290 */ /* 0x000ff6000fffe03f */
[----:B------:R-:W-:Y:S01]  /*45c0*/  @!UPT UIADD3 URZ, URZ, URZ, URZ ;  /* 0x0000003f3f3ff290 */ /* 0x000fe2000fffe03f */
[----:B------:R-:W-:Y:S11]  /*45d0*/  @P0 BRA `(.L_x_182) ;  /* 0xffffffe400d40947 */ /* 0x000ff6000383ffff */
.L_x_181:
        /* <DEDUP_REMOVED lines=8> */
[----:B------:R-:W4:Y:S01]  /*4660*/  S2R R3, SR_TID.X ;  /* 0x0000000000037919 */ /* 0x000f220000002100 */
[----:B------:R-:W5:Y:S01]  /*4670*/  S2UR UR10, SR_CTAID.Y ;  /* 0x00000000000a79c3 */ /* 0x000f620000002600 */
[----:B------:R-:W-:-:S07]  /*4680*/  LEA R139, R139, R132, 0x4 ;  /* 0x000000848b8b7211 */ /* 0x000fce00078e20ff */
[----:B------:R-:W5:Y:S01]  /*4690*/  S2UR UR8, SR_CTAID.X ;  /* 0x00000000000879c3 */ /* 0x000f620000002500 */
[----:B-1----:R-:W-:Y:S01]  /*46a0*/  FADD.FTZ R4, R5, R138 ;  /* 0x0000008a05047221 */ /* 0x002fe20000010000 */
[----:B--2---:R-:W-:-:S06]  /*46b0*/  ULEA UR4, UR4, UR5, 0x18 ;  /* 0x0000000504047291 */ /* 0x004fcc000f8ec03f */
[----:B------:R-:W1:Y:S01]  /*46c0*/  S2UR UR9, SR_CTAID.Z ;  /* 0x00000000000979c3 */ /* 0x000e620000002700 */
[----:B---3--:R-:W-:Y:S01]  /*46d0*/  FADD.FTZ R12, R12, R141 ;  /* 0x0000008d0c0c7221 */ /* 0x008fe20000010000 */
[----:B------:R-:W2:Y:S01]  /*46e0*/  SHFL.BFLY PT, R7, R4, 0x1, 0x1f ;  /* 0x0c201f0004077f89 */ /* 0x000ea200000e0000 */
[----:B------:R-:W-:Y:S02]  /*46f0*/  ULDC.U8 UR5, c[0x0][0x3d8] ;  /* 0x0000f60000057ab9 */ /* 0x000fe40000000000 */
[----:B------:R-:W-:Y:S01]  /*4700*/  UISETP.NE.AND UP1, UPT, UR5, URZ, UPT ;  /* 0x0000003f0500728c */ /* 0x000fe2000bf25270 */
[----:B------:R-:W3:Y:S01]  /*4710*/  SHFL.BFLY PT, R9, R12, 0x1, 0x1f ;  /* 0x0c201f000c097f89 */ /* 0x000ee200000e0000 */
[----:B----4-:R-:W-:-:S04]  /*4720*/  SHF.R.S32.HI R6, RZ, 0x1f, R3 ;  /* 0x0000001fff067819 */ /* 0x010fc80000011403 */
[CC--:B------:R-:W-:Y:S02]  /*4730*/  LEA.HI R8, R6.reuse, R3.reuse, RZ, 0x5 ;  /* 0x0000000306087211 */ /* 0x0c0fe400078f28ff */
[----:B------:R-:W-:Y:S01]  /*4740*/  LEA.HI R6, R6, R3, RZ, 0x2 ;  /* 0x0000000306067211 */ /* 0x000fe200078f10ff */
[----:B--2---:R-:W-:Y:S01]  /*4750*/  FADD.FTZ R7, R4, R7 ;  /* 0x0000000704077221 */ /* 0x004fe20000010000 */
[----:B------:R-:W-:Y:S02]  /*4760*/  LOP3.LUT R4, R8, 0xffffffe0, RZ, 0xc0, !PT ;  /* 0xffffffe008047812 */ /* 0x000fe400078ec0ff */
[----:B------:R-:W-:Y:S01]  /*4770*/  SHF.R.S32.HI R8, RZ, 0x5, R8 ;  /* 0x00000005ff087819 */ /* 0x000fe20000011408 */
[----:B---3--:R-:W-:Y:S01]  /*4780*/  FADD.FTZ R9, R12, R9 ;  /* 0x000000090c097221 */ /* 0x008fe20000010000 */
[----:B------:R-:W-:Y:S02]  /*4790*/  FSETP.NE.FTZ.AND P2, PT, R7, RZ, PT ;  /* 0x000000ff0700720b */ /* 0x000fe40003f55000 */
[----:B------:R-:W-:-:S02]  /*47a0*/  LOP3.LUT R12, R6, 0xfffffffc, RZ, 0xc0, !PT ;  /* 0xfffffffc060c7812 */ /* 0x000fc400078ec0ff */
[-C--:B------:R-:W-:Y:S02]  /*47b0*/  IADD3 R4, -R4, R3.reuse, RZ ;  /* 0x0000000304047210 */ /* 0x080fe40007ffe1ff */
[----:B------:R-:W-:Y:S01]  /*47c0*/  IADD3 R5, -R12, R3, RZ ;  /* 0x000000030c057210 */ /* 0x000fe20007ffe1ff */
[----:B------:R-:W-:Y:S01]  /*47d0*/  IMAD.MOV.U32 R3, RZ, RZ, 0x3f800000 ;  /* 0x3f800000ff037424 */ /* 0x000fe200078e00ff */
[----:B------:R-:W-:Y:S02]  /*47e0*/  SHF.R.S32.HI R6, RZ, 0x2, R6 ;  /* 0x00000002ff067819 */ /* 0x000fe40000011406 */
[----:B------:R-:W-:Y:S02]  /*47f0*/  LOP3.LUT P4, RZ, R4, 0x3, RZ, 0xc0, !PT ;  /* 0x0000000304ff7812 */ /* 0x000fe4000788c0ff */
[----:B------:R-:W-:Y:S01]  /*4800*/  SHF.R.S32.HI R11, RZ, 0x1f, R6 ;  /* 0x0000001fff0b7819 */ /* 0x000fe20000011406 */
[----:B------:R-:W2:Y:S01]  /*4810*/  @P2 MUFU.RCP R3, R7 ;  /* 0x0000000700032308 */ /* 0x000ea20000001000 */
[----:B------:R-:W-:Y:S01]  /*4820*/  FSETP.NE.FTZ.AND P3, PT, R9, RZ, PT ;  /* 0x000000ff0900720b */ /* 0x000fe20003f75000 */
[----:B------:R-:W3:Y:S01]  /*4830*/  @P2 LDC R15, c[0x0][0x2e8] ;  /* 0x0000ba00ff0f2b82 */ /* 0x000ee20000000800 */
[----:B------:R-:W-:-:S02]  /*4840*/  LEA.HI R11, R11, R6, RZ, 0x3 ;  /* 0x000000060b0b7211 */ /* 0x000fc400078f18ff */
[----:B------:R-:W-:Y:S02]  /*4850*/  LEA R5, R8, R5, 0x8 ;  /* 0x0000000508057211 */ /* 0x000fe400078e40ff */
[----:B------:R-:W-:Y:S01]  /*4860*/  LOP3.LUT R11, R11, 0xfffffff8, RZ, 0xc0, !PT ;  /* 0xfffffff80b0b7812 */ /* 0x000fe200078ec0ff */
[----:B------:R-:W-:Y:S04]  /*4870*/  @P2 MUFU.LG2 R7, R7 ;  /* 0x0000000700072308 */ /* 0x000fe80000000c00 */
[----:B------:R-:W-:Y:S02]  /*4880*/  IMAD.IADD R11, R6, 0x1, -R11 ;  /* 0x00000001060b7824 */ /* 0x000fe400078e0a0b */
[----:B------:R-:W4:Y:S02]  /*4890*/  @P3 LDC R17, c[0x0][0x2e8] ;  /* 0x0000ba00ff113b82 */ /* 0x000f240000000800 */
[----:B------:R-:W5:Y:S01]  /*48a0*/  @P3 MUFU.RCP R10, R9 ;  /* 0x00000009000a3308 */ /* 0x000f620000001000 */
        /* <DEDUP_REMOVED lines=25> */
[C---:B-----5:R-:W-:Y:S01]  /*4a40*/  FMUL.FTZ R36, R10.reuse, R36 ;  /* 0x000000240a247220 */ /* 0x060fe20000410000 */
[C---:B------:R-:W-:Y:S01]  /*4a50*/  FMUL.FTZ R37, R10.reuse, R37 ;  /* 0x000000250a257220 */ /* 0x040fe20000410000 */
[C---:B------:R-:W-:Y:S01]  /*4a60*/  FMUL.FTZ R40, R10.reuse, R40 ;  /* 0x000000280a287220 */ /* 0x040fe20000410000 */
[----:B------:R-:W-:Y:S01]  /*4a70*/  SHF.R.S32.HI R4, RZ, 0x1, R3 ;  /* 0x00000001ff047819 */ /* 0x000fe20000011403 */
[C---:B------:R-:W-:Y:S01]  /*4a80*/  FMUL.FTZ R41, R10.reuse, R41 ;  /* 0x000000290a297220 */ /* 0x040fe20000410000 */
[----:B------:R-:W-:Y:S01]  /*4a90*/  LOP3.LUT R6, R3, 0x3fffffe, RZ, 0xc0, !PT ;  /* 0x03fffffe03067812 */ /* 0x000fe200078ec0ff */
[----:B------:R-:W-:Y:S01]  /*4aa0*/  FMUL.FTZ R44, R10, R44 ;  /* 0x0000002c0a2c7220 */ /* 0x000fe20000410000 */
[----:B------:R-:W-:Y:S01]  /*4ab0*/  SHF.L.U32 R3, R4, 0x6, RZ ;  /* 0x0000000604037819 */ /* 0x000fe200000006ff */
[C---:B------:R-:W-:Y:S01]  /*4ac0*/  FMUL.FTZ R45, R10.reuse, R45 ;  /* 0x0000002d0a2d7220 */ /* 0x040fe20000410000 */
[----:B------:R-:W-:Y:S01]  /*4ad0*/  IADD3 R6, R11, -R6, RZ ;  /* 0x800000060b067210 */ /* 0x000fe20007ffe0ff */
[C---:B------:R-:W-:Y:S01]  /*4ae0*/  FMUL.FTZ R48, R10.reuse, R48 ;  /* 0x000000300a307220 */ /* 0x040fe20000410000 */
[----:B------:R-:W-:Y:S01]  /*4af0*/  LOP3.LUT R3, R3, 0xc0, RZ, 0xc0, !PT ;  /* 0x000000c003037812 */ /* 0x000fe200078ec0ff */
[----:B------:R-:W-:Y:S01]  /*4b00*/  FMUL.FTZ R49, R10, R49 ;  /* 0x000000310a317220 */ /* 0x000fe20000410000 */
[----:B------:R-:W-:Y:S01]  /*4b10*/  LEA R5, R6, R5, 0x4 ;  /* 0x0000000506057211 */ /* 0x000fe200078e20ff */
[C---:B------:R-:W-:Y:S01]  /*4b20*/  FMUL.FTZ R52, R10.reuse, R52 ;  /* 0x000000340a347220 */ /* 0x040fe20000410000 */
[----:B------:R-:W-:Y:S01]  /*4b30*/  LEA.HI R8, R3, R3, RZ, 0x1d ;  /* 0x0000000303087211 */ /* 0x000fe200078fe8ff */
[----:B------:R-:W-:Y:S01]  /*4b40*/  FMUL.FTZ R53, R10, R53 ;  /* 0x000000350a357220 */ /* 0x000fe20000410000 */
[----:B------:R-:W-:Y:S01]  /*4b50*/  LOP3.LUT R6, R4, 0x1, RZ, 0xc0, !PT ;  /* 0x0000000104067812 */ /* 0x000fe200078ec0ff */
[----:B------:R-:W-:Y:S01]  /*4b60*/  FMUL.FTZ R56, R10, R56 ;  /* 0x000000380a387220 */ /* 0x000fe20000410000 */
[----:B------:R-:W-:Y:S01]  /*4b70*/  LOP3.LUT P0, RZ, R4, 0x2, RZ, 0xc0, !PT ;  /* 0x0000000204ff7812 */ /* 0x000fe2000780c0ff */
[----:B------:R-:W-:Y:S01]  /*4b80*/  IMAD.U32 R5, R5, 0x2, R8 ;  /* 0x0000000205057824 */ /* 0x000fe200078e0008 */
[----:B------:R-:W-:Y:S01]  /*4b90*/  ISETP.NE.U32.AND P1, PT, R6, 0x1, PT ;  /* 0x000000010600780c */ /* 0x000fe20003f25070 */
[C---:B------:R-:W-:Y:S01]  /*4ba0*/  FMUL.FTZ R57, R10.reuse, R57 ;  /* 0x000000390a397220 */ /* 0x040fe20000410000 */
[----:B------:R-:W-:Y:S01]  /*4bb0*/  MOV R3, 0x20 ;  /* 0x0000002000037802 */ /* 0x000fe20000000f00 */
[C---:B------:R-:W-:Y:S01]  /*4bc0*/  FMUL.FTZ R60, R10.reuse, R60 ;  /* 0x0000003c0a3c7220 */ /* 0x040fe20000410000 */
[----:B------:R-:W-:Y:S01]  /*4bd0*/  LEA R5, R5, UR4, 0x1 ;  /* 0x0000000405057c11 */ /* 0x000fe2000f8e08ff */
[----:B------:R-:W-:Y:S01]  /*4be0*/  ULDC.U8 UR4, c[0x0][0x3d9] ;  /* 0x0000f64000047ab9 */ /* 0x000fe20000000000 */
[----:B------:R-:W-:Y:S01]  /*4bf0*/  SEL R4, R3, 0xffffffe0, !P0 ;  /* 0xffffffe003047807 */ /* 0x000fe20004000000 */
[----:B------:R-:W-:Y:S01]  /*4c00*/  UISETP.NE.AND UP0, UPT, UR4, URZ, UPT ;  /* 0x0000003f0400728c */ /* 0x000fe2000bf05270 */
[----:B------:R-:W-:Y:S01]  /*4c10*/  IADD3 R11, R5, -0x10, RZ ;  /* 0xfffffff0050b7810 */ /* 0x000fe20007ffe0ff */
[C---:B------:R-:W-:Y:S01]  /*4c20*/  FMUL.FTZ R61, R10.reuse, R61 ;  /* 0x0000003d0a3d7220 */ /* 0x040fe20000410000 */
[----:B------:R-:W-:Y:S01]  /*4c30*/  F2FP.F16.F32.PACK_AB R36, R37, R36 ;  /* 0x000000242524723e */ /* 0x000fe200000000ff */
[C---:B------:R-:W-:Y:S01]  /*4c40*/  FMUL.FTZ R64, R10.reuse, R64 ;  /* 0x000000400a407220 */ /* 0x040fe20000410000 */
[----:B------:R-:W-:Y:S01]  /*4c50*/  F2FP.F16.F32.PACK_AB R38, R39, R38 ;  /* 0x000000262726723e */ /* 0x000fe200000000ff */
[C---:B------:R-:W-:Y:S01]  /*4c60*/  FMUL.FTZ R65, R10.reuse, R65 ;  /* 0x000000410a417220 */ /* 0x040fe20000410000 */
[C---:B------:R-:W-:Y:S01]  /*4c70*/  @P1 IADD3 R11, R5.reuse, 0x10, RZ ;  /* 0x00000010050b1810 */ /* 0x040fe20007ffe0ff */
[----:B------:R-:W-:Y:S01]  /*4c80*/  IMAD.IADD R3, R5, 0x1, R4 ;  /* 0x0000000105037824 */ /* 0x000fe200078e0204 */
[----:B------:R-:W-:Y:S01]  /*4c90*/  F2FP.F16.F32.PACK_AB R40, R41, R40 ;  /* 0x000000282928723e */ /* 0x000fe200000000ff */
[C---:B------:R-:W-:Y:S01]  /*4ca0*/  FMUL.FTZ R80, R10.reuse, R80 ;  /* 0x000000500a507220 */ /* 0x040fe20000410000 */
[----:B------:R-:W-:Y:S01]  /*4cb0*/  F2FP.F16.F32.PACK_AB R42, R43, R42 ;  /* 0x0000002a2b2a723e */ /* 0x000fe200000000ff */
[----:B------:R-:W-:Y:S01]  /*4cc0*/  @UP0 ULDC.64 UR6, c[0x0][0x2c0] ;  /* 0x0000b00000060ab9 */ /* 0x000fe20000000a00 */
[----:B------:R-:W-:Y:S01]  /*4cd0*/  F2FP.F16.F32.PACK_AB R44, R45, R44 ;  /* 0x0000002c2d2c723e */ /* 0x000fe200000000ff */
[----:B------:R-:W-:Y:S01]  /*4ce0*/  FMUL.FTZ R81, R10, R81 ;  /* 0x000000510a517220 */ /* 0x000fe20000410000 */
[----:B------:R-:W-:Y:S01]  /*4cf0*/  F2FP.F16.F32.PACK_AB R46, R47, R46 ;  /* 0x0000002e2f2e723e */ /* 0x000fe200000000ff */
[----:B------:R-:W-:Y:S01]  /*4d00*/  @UP0 UIMAD UR6, UR7, UR6, URZ ;  /* 0x00000006070602a4 */ /* 0x000fe2000f8e023f */
[----:B------:R-:W-:Y:S01]  /*4d10*/  F2FP.F16.F32.PACK_AB R48, R49, R48 ;  /* 0x000000303130723e */ /* 0x000fe200000000ff */
[----:B------:R-:W-:Y:S01]  /*4d20*/  @!UP0 ULDC UR12, c[0x0][0x2e4] ;  /* 0x0000b900000c8ab9 */ /* 0x000fe20000000800 */
[----:B------:R-:W-:Y:S01]  /*4d30*/  F2FP.F16.F32.PACK_AB R50, R51, R50 ;  /* 0x000000323332723e */ /* 0x000fe200000000ff */
[----:B------:R-:W-:Y:S01]  /*4d40*/  @!UP0 ULDC UR7, c[0x0][0x2c4] ;  /* 0x0000b10000078ab9 */ /* 0x000fe20000000800 */
[----:B------:R-:W-:Y:S01]  /*4d50*/  IADD3 R13, R4, R11, RZ ;  /* 0x0000000b040d7210 */ /* 0x000fe20007ffe0ff */
[----:B------:R-:W-:Y:S01]  /*4d60*/  STS [R5], R36 ;  /* 0x0000002405007388 */ /* 0x000fe20000000800 */
[----:B------:R-:W-:Y:S01]  /*4d70*/  F2FP.F16.F32.PACK_AB R52, R53, R52 ;  /* 0x000000343534723e */ /* 0x000fe200000000ff */
[----:B------:R-:W-:Y:S01]  /*4d80*/  UISETP.NE.OR UP2, UPT, UR4, URZ, !UP1 ;  /* 0x0000003f0400728c */ /* 0x000fe2000cf45670 */
[----:B------:R-:W-:Y:S01]  /*4d90*/  F2FP.F16.F32.PACK_AB R54, R55, R54 ;  /* 0x000000363736723e */ /* 0x000fe200000000ff */
[----:B------:R-:W-:Y:S01]  /*4da0*/  STS [R5+0x200], R38 ;  /* 0x0002002605007388 */ /* 0x000fe20000000800 */
[----:B------:R-:W-:Y:S01]  /*4db0*/  F2FP.F16.F32.PACK_AB R56, R57, R56 ;  /* 0x000000383938723e */ /* 0x000fe200000000ff */
[----:B------:R-:W-:Y:S01]  /*4dc0*/  @!UP0 USEL UR6, UR7, UR12, !UP1 ;  /* 0x0000000c07068287 */ /* 0x000fe2000c800000 */
[----:B------:R-:W-:Y:S01]  /*4dd0*/  F2FP.F16.F32.PACK_AB R58, R59, R58 ;  /* 0x0000003a3b3a723e */ /* 0x000fe200000000ff */
[----:B------:R-:W-:Y:S01]  /*4de0*/  STS [R11], R40 ;  /* 0x000000280b007388 */ /* 0x000fe20000000800 */
[----:B------:R-:W-:Y:S01]  /*4df0*/  F2FP.F16.F32.PACK_AB R60, R61, R60 ;  /* 0x0000003c3d3c723e */ /* 0x000fe200000000ff */
[----:B------:R-:W-:Y:S01]  /*4e00*/  @!UP0 ULDC UR5, c[0x0][0x270] ;  /* 0x00009c0000058ab9 */ /* 0x000fe20000000800 */
[----:B------:R-:W-:Y:S01]  /*4e10*/  F2FP.F16.F32.PACK_AB R62, R63, R62 ;  /* 0x0000003e3f3e723e */ /* 0x000fe200000000ff */
[----:B------:R-:W-:Y:S01]  /*4e20*/  STS [R11+0x200], R42 ;  /* 0x0002002a0b007388 */ /* 0x000fe20000000800 */
[----:B------:R-:W-:Y:S01]  /*4e30*/  F2FP.F16.F32.PACK_AB R64, R65, R64 ;  /* 0x000000404140723e */ /* 0x000fe200000000ff */
[----:B------:R-:W-:Y:S01]  /*4e40*/  @UP0 UMOV UR13, 0x1 ;  /* 0x00000001000d0882 */ /* 0x000fe20000000000 */
[----:B------:R-:W-:Y:S01]  /*4e50*/  F2FP.F16.F32.PACK_AB R66, R67, R66 ;  /* 0x000000424342723e */ /* 0x000fe200000000ff */
[----:B------:R-:W-:Y:S01]  /*4e60*/  STS [R3], R44 ;  /* 0x0000002c03007388 */ /* 0x000fe20000000800 */
[----:B------:R-:W-:Y:S01]  /*4e70*/  F2FP.F16.F32.PACK_AB R80, R81, R80 ;  /* 0x000000505150723e */ /* 0x000fe200000000ff */
[----:B------:R-:W-:Y:S01]  /*4e80*/  @!UP0 UIMAD UR13, UR6, UR5, URZ ;  /* 0x00000005060d82a4 */ /* 0x000fe2000f8e023f */
[----:B------:R-:W-:Y:S01]  /*4e90*/  F2FP.F16.F32.PACK_AB R82, R83, R82 ;  /* 0x000000525352723e */ /* 0x000fe200000000ff */
[----:B------:R-:W-:Y:S01]  /*4ea0*/  STS [R3+0x200], R46 ;  /* 0x0002002e03007388 */ /* 0x000fe20000000800 */
[----:B------:R2:W5:Y:S01]  /*4eb0*/  @P3 MUFU.LG2 R6, R9 ;  /* 0x0000000900063308 */ /* 0x0005620000000c00 */
[----:B------:R-:W-:Y:S01]  /*4ec0*/  UIMAD UR12, UR10, UR13, URZ ;  /* 0x0000000d0a0c72a4 */ /* 0x000fe2000f8e023f */
[C---:B------:R-:W-:Y:S01]  /*4ed0*/  FMUL.FTZ R68, R10.reuse, R68 ;  /* 0x000000440a447220 */ /* 0x040fe20000410000 */
[----:B------:R-:W-:Y:S01]  /*4ee0*/  STS [R13], R48 ;  /* 0x000000300d007388 */ /* 0x000fe20000000800 */
[----:B------:R-:W-:Y:S01]  /*4ef0*/  @UP0 ULDC UR11, c[0x0][0x2c0] ;  /* 0x0000b000000b0ab9 */ /* 0x000fe20000000800 */
[----:B------:R-:W-:Y:S01]  /*4f00*/  @!UP2 ULDC UR4, c[0x0][0x2c4] ;  /* 0x0000b1000004aab9 */ /* 0x000fe20000000800 */
[----:B------:R-:W-:Y:S01]  /*4f10*/  @!UP0 UMOV UR11, 0x1 ;  /* 0x00000001000b8882 */ /* 0x000fe20000000000 */
[----:B------:R-:W-:Y:S01]  /*4f20*/  STS [R13+0x200], R50 ;  /* 0x000200320d007388 */ /* 0x000fe20000000800 */
[C---:B------:R-:W-:Y:S01]  /*4f30*/  FMUL.FTZ R69, R10.reuse, R69 ;  /* 0x000000450a457220 */ /* 0x040fe20000410000 */
[----:B------:R-:W-:Y:S01]  /*4f40*/  @!UP2 UIMAD UR4, UR10, UR4, URZ ;  /* 0x000000040a04a2a4 */ /* 0x000fe2000f8e023f */
[C---:B------:R-:W-:Y:S01]  /*4f50*/  FMUL.FTZ R72, R10.reuse, R72 ;  /* 0x000000480a487220 */ /* 0x040fe20000410000 */
[----:B------:R-:W-:Y:S01]  /*4f60*/  STS [R5+0x1000], R52 ;  /* 0x0010003405007388 */ /* 0x000fe20000000800 */
[----:B------:R-:W-:Y:S01]  /*4f70*/  USEL UR12, UR12, URZ, UP2 ;  /* 0x0000003f0c0c7287 */ /* 0x000fe20009000000 */
[C---:B------:R-:W-:Y:S01]  /*4f80*/  FMUL.FTZ R73, R10.reuse, R73 ;  /* 0x000000490a497220 */ /* 0x040fe20000410000 */
[----:B------:R-:W-:Y:S01]  /*4f90*/  UIMAD UR5, UR8, UR11, URZ ;  /* 0x0000000b080572a4 */ /* 0x000fe2000f8e023f */
[----:B------:R-:W-:Y:S01]  /*4fa0*/  STS [R5+0x1200], R54 ;  /* 0x0012003605007388 */ /* 0x000fe20000000800 */
[C---:B------:R-:W-:Y:S01]  /*4fb0*/  FMUL.FTZ R76, R10.reuse, R76 ;  /* 0x0000004c0a4c7220 */ /* 0x040fe20000410000 */
[----:B--2---:R-:W2:Y:S01]  /*4fc0*/  LDC.64 R8, c[0x0][0x290] ;  /* 0x0000a400ff087b82 */ /* 0x004ea20000000a00 */
[----:B------:R-:W-:Y:S01]  /*4fd0*/  FMUL.FTZ R77, R10, R77 ;  /* 0x0000004d0a4d7220 */ /* 0x000fe20000410000 */
[----:B------:R-:W-:Y:S01]  /*4fe0*/  STS [R11+0x1000], R56 ;  /* 0x001000380b007388 */ /* 0x000fe20000000800 */
[----:B-1----:R-:W-:Y:S01]  /*4ff0*/  UIMAD UR6, UR9, UR6, UR12 ;  /* 0x00000006090672a4 */ /* 0x002fe2000f8e020c */
[----:B------:R-:W-:Y:S01]  /*5000*/  F2FP.F16.F32.PACK_AB R68, R69, R68 ;  /* 0x000000444544723e */ /* 0x000fe200000000ff */
[----:B------:R-:W-:Y:S01]  /*5010*/  USHF.L.U32 UR13, UR5, 0x6, URZ ;  /* 0x00000006050d7899 */ /* 0x000fe2000800063f */
[----:B------:R-:W-:Y:S01]  /*5020*/  STS [R11+0x1200], R58 ;  /* 0x0012003a0b007388 */ /* 0x000fe20000000800 */
[----:B------:R-:W-:Y:S01]  /*5030*/  F2FP.F16.F32.PACK_AB R70, R71, R70 ;  /* 0x000000464746723e */ /* 0x000fe200000000ff */
[----:B------:R-:W-:Y:S01]  /*5040*/  @!UP2 UMOV UR14, UR4 ;  /* 0x00000004000eac82 */ /* 0x000fe20008000000 */
[----:B------:R-:W-:Y:S01]  /*5050*/  F2FP.F16.F32.PACK_AB R72, R73, R72 ;  /* 0x000000484948723e */ /* 0x000fe200000000ff */
[----:B------:R-:W-:Y:S01]  /*5060*/  STS [R3+0x1000], R60 ;  /* 0x0010003c03007388 */ /* 0x000fe20000000800 */
[----:B------:R-:W-:Y:S01]  /*5070*/  F2FP.F16.F32.PACK_AB R74, R75, R74 ;  /* 0x0000004a4b4a723e */ /* 0x000fe200000000ff */
[----:B------:R-:W-:Y:S01]  /*5080*/  USHF.R.S32.HI UR12, URZ, 0x1f, UR6 ;  /* 0x0000001f3f0c7899 */ /* 0x000fe20008011406 */
[----:B------:R-:W-:Y:S01]  /*5090*/  F2FP.F16.F32.PACK_AB R76, R77, R76 ;  /* 0x0000004c4d4c723e */ /* 0x000fe200000000ff */
[----:B------:R-:W-:Y:S01]  /*50a0*/  STS [R3+0x1200], R62 ;  /* 0x0012003e03007388 */ /* 0x000fe20000000800 */
[----:B------:R-:W-:Y:S01]  /*50b0*/  F2FP.F16.F32.PACK_AB R78, R79, R78 ;  /* 0x0000004e4f4e723e */ /* 0x000fe200000000ff */
[----:B------:R-:W-:Y:S01]  /*50c0*/  @!UP2 USHF.R.S32.HI UR15, URZ, 0x1f, UR4 ;  /* 0x0000001f3f0fa899 */ /* 0x000fe20008011404 */
[----:B------:R-:W-:Y:S01]  /*50d0*/  @P2 FMUL.FTZ R7, R7, 0.69314718246459960938 ;  /* 0x3f31721807072820 */ /* 0x000fe20000410000 */
[----:B------:R-:W-:Y:S01]  /*50e0*/  STS [R13+0x1000], R64 ;  /* 0x001000400d007388 */ /* 0x000fe20000000800 */
[----:B------:R-:W-:Y:S01]  /*50f0*/  USHF.R.S32.HI UR5, URZ, 0x1f, UR13 ;  /* 0x0000001f3f057899 */ /* 0x000fe2000801140d */
[----:B------:R-:W-:Y:S01]  /*5100*/  MOV R10, 0x7f800000 ;  /* 0x7f800000000a7802 */ /* 0x000fe20000000f00 */
[----:B------:R-:W-:Y:S01]  /*5110*/  UIADD3 UR6, UP1, UP0, UR13, UR14, UR6 ;  /* 0x0000000e0d067290 */ /* 0x000fe2000f83e006 */
[----:B------:R-:W-:Y:S03]  /*5120*/  STS [R13+0x1200], R66 ;  /* 0x001200420d007388 */ /* 0x000fe60000000800 */
[----:B------:R-:W-:Y:S01]  /*5130*/  UIADD3.X UR12, UR5, UR15, UR12, UP1, UP0 ;  /* 0x0000000f050c7290 */ /* 0x000fe20008fe040c */
[----:B------:R-:W-:Y:S04]  /*5140*/  STS [R5+0x2000], R80 ;  /* 0x0020005005007388 */ /* 0x000fe80000000800 */
[----:B------:R1:W-:Y:S04]  /*5150*/  STS [R5+0x2200], R82 ;  /* 0x0022005205007388 */ /* 0x0003e80000000800 */
[----:B------:R-:W-:Y:S04]  /*5160*/  STS [R11+0x2000], R68 ;  /* 0x002000440b007388 */ /* 0x000fe80000000800 */
[----:B------:R3:W-:Y:S04]  /*5170*/  STS [R11+0x2200], R70 ;  /* 0x002200460b007388 */ /* 0x0007e80000000800 */
[----:B------:R-:W-:Y:S04]  /*5180*/  STS [R3+0x2000], R72 ;  /* 0x0020004803007388 */ /* 0x000fe80000000800 */
[----:B------:R5:W-:Y:S04]  /*5190*/  STS [R3+0x2200], R74 ;  /* 0x0022004a03007388 */ /* 0x000be80000000800 */
[----:B------:R2:W-:Y:S04]  /*51a0*/  STS [R13+0x2000], R76 ;  /* 0x0020004c0d007388 */ /* 0x0005e80000000800 */
[----:B------:R2:W-:Y:S01]  /*51b0*/  STS [R13+0x2200], R78 ;  /* 0x0022004e0d007388 */ /* 0x0005e20000000800 */
[----:B-1----:R-:W1:Y:S01]  /*51c0*/  LDC.64 R4, c[0x0][0x2a0] ;  /* 0x0000a800ff047b82 */ /* 0x002e620000000a00 */
[----:B---3--:R-:W-:Y:S01]  /*51d0*/  MOV R11, 0x7f800000 ;  /* 0x7f800000000b7802 */ /* 0x008fe20000000f00 */
[----:B------:R-:W-:Y:S01]  /*51e0*/  @P2 FFMA.FTZ R11, R0, R15, R7 ;  /* 0x0000000f000b2223 */ /* 0x000fe20000010007 */
[----:B-----5:R-:W-:-:S04]  /*51f0*/  @P3 FMUL.FTZ R3, R6, 0.69314718246459960938 ;  /* 0x3f31721806033820 */ /* 0x020fc80000410000 */
[----:B----4-:R-:W-:Y:S01]  /*5200*/  @P3 FFMA.FTZ R10, R2, R17, R3 ;  /* 0x00000011020a3223 */ /* 0x010fe20000010003 */
[----:B------:R-:W-:Y:S06]  /*5210*/  BAR.SYNC.DEFER_BLOCKING 0x0 ;  /* 0x0000000000007b1d */ /* 0x000fec0000010000 */
[----:B------:R-:W-:Y:S05]  /*5220*/  @P4 BRA `(.L_x_186) ;  /* 0x0000000000484947 */ /* 0x000fea0003800000 */
[----:B------:R-:W-:Y:S01]  /*5230*/  UIMAD UR4, UR8, -0x40, UR7 ;  /* 0xffffffc0080478a4 */ /* 0x000fe2000f8e0207 */
[----:B------:R-:W-:-:S05]  /*5240*/  VIADD R12, R139, 0x8 ;  /* 0x000000088b0c7836 */ /* 0x000fca0000000000 */
[----:B------:R-:W-:Y:S02]  /*5250*/  ISETP.GE.AND P3, PT, R139, UR4, PT ;  /* 0x000000048b007c0c */ /* 0x000fe4000bf66270 */
[----:B------:R-:W-:-:S11]  /*5260*/  ISETP.GE.AND P2, PT, R12, UR4, PT ;  /* 0x000000040c007c0c */ /* 0x000fd6000bf46270 */
[----:B------:R-:W3:Y:S01]  /*5270*/  @!P3 LDC.64 R6, c[0x0][0x2b0] ;  /* 0x0000ac00ff06bb82 */ /* 0x000ee20000000a00 */
[----:B------:R-:W-:Y:S02]  /*5280*/  @!P3 IMAD R0, R139, UR11, RZ ;  /* 0x0000000b8b00bc24 */ /* 0x000fe4000f8e02ff */
[----:B------:R-:W-:-:S03]  /*5290*/  @!P2 IMAD R12, R12, UR11, RZ ;  /* 0x0000000b0c0cac24 */ /* 0x000fc6000f8e02ff */
[----:B--2---:R-:W-:Y:S02]  /*52a0*/  @!P3 IADD3 R13, P1, R0, UR6, RZ ;  /* 0x00000006000dbc10 */ /* 0x004fe4000ff3e0ff */
[----:B------:R-:W2:Y:S01]  /*52b0*/  @!P2 LDC.64 R2, c[0x0][0x2b0] ;  /* 0x0000ac00ff02ab82 */ /* 0x000ea20000000a00 */
[----:B------:R-:W-:Y:S02]  /*52c0*/  @!P2 IADD3 R15, P0, R12, UR6, RZ ;  /* 0x000000060c0fac10 */ /* 0x000fe4000ff1e0ff */
[----:B------:R-:W-:Y:S02]  /*52d0*/  @!P3 LEA.HI.X.SX32 R0, R0, UR12, 0x1, P1 ;  /* 0x0000000c0000bc11 */ /* 0x000fe400088f0eff */
[----:B------:R-:W-:Y:S02]  /*52e0*/  @!P2 LEA.HI.X.SX32 R12, R12, UR12, 0x1, P0 ;  /* 0x0000000c0c0cac11 */ /* 0x000fe400080f0eff */
[----:B---3--:R-:W-:-:S04]  /*52f0*/  @!P3 LEA R6, P1, R13, R6, 0x2 ;  /* 0x000000060d06b211 */ /* 0x008fc800078210ff */
[----:B------:R-:W-:Y:S02]  /*5300*/  @!P3 LEA.HI.X R7, R13, R7, R0, 0x2, P1 ;  /* 0x000000070d07b211 */ /* 0x000fe400008f1400 */
[----:B--2---:R-:W-:-:S03]  /*5310*/  @!P2 LEA R2, P0, R15, R2, 0x2 ;  /* 0x000000020f02a211 */ /* 0x004fc600078010ff */
[----:B------:R3:W-:Y:S01]  /*5320*/  @!P3 STG.E desc[UR16][R6.64], R10 ;  /* 0x0000000a0600b986 */ /* 0x0007e2000c101910 */
[----:B------:R-:W-:-:S05]  /*5330*/  @!P2 LEA.HI.X R3, R15, R3, R12, 0x2, P0 ;  /* 0x000000030f03a211 */ /* 0x000fca00000f140c */
[----:B------:R3:W-:Y:S04]  /*5340*/  @!P2 STG.E desc[UR16][R2.64], R11 ;  /* 0x0000000b0200a986 */ /* 0x0007e8000c101910 */
.L_x_186:
[----:B------:R-:W-:Y:S05]  /*5350*/  BSYNC B0 ;  /* 0x0000000000007941 */ /* 0x000fea0003800000 */
.L_x_185:
[----:B------:R-:W-:Y:S01]  /*5360*/  USHF.R.S32.HI UR4, URZ, 0x1f, UR10 ;  /* 0x0000001f3f047899 */ /* 0x000fe2000801140a */
[--C-:B------:R-:W-:Y:S01]  /*5370*/  SHF.R.S32.HI R135, RZ, 0x1f, R134.reuse ;  /* 0x0000001fff877819 */ /* 0x100fe20000011486 */
[----:B---3--:R-:W3:Y:S01]  /*5380*/  LDC.64 R2, c[0x0][0x298] ;  /* 0x0000a600ff027b82 */ /* 0x008ee20000000a00 */
[----:B------:R-:W4:Y:S03]  /*5390*/  LDS.128 R24, [R125] ;  /* 0x000000007d187984 */ /* 0x000f260000000c00 */
[C---:B--2---:R-:W-:Y:S01]  /*53a0*/  IMAD R0, R8.reuse, UR4, RZ ;  /* 0x0000000408007c24 */ /* 0x044fe2000f8e02ff */
[----:B------:R-:W2:Y:S01]  /*53b0*/  LDS.128 R16, [R125+0x1000] ;  /* 0x001000007d107984 */ /* 0x000ea20000000c00 */
[----:B------:R-:W-:Y:S01]  /*53c0*/  IMAD.WIDE.U32 R6, R8, UR10, R134 ;  /* 0x0000000a08067c25 */ /* 0x000fe2000f8e0086 */
[----:B------:R-:W-:Y:S02]  /*53d0*/  USHF.R.S32.HI UR4, URZ, 0x1f, UR9 ;  /* 0x0000001f3f047899 */ /* 0x000fe40008011409 */
[----:B------:R-:W-:Y:S01]  /*53e0*/  LDS.128 R20, [R125+0x800] ;  /* 0x000800007d147984 */ /* 0x000fe20000000c00 */
[----:B------:R-:W-:-:S03]  /*53f0*/  IMAD R0, R9, UR10, R0 ;  /* 0x0000000a09007c24 */ /* 0x000fc6000f8e0200 */
[----:B------:R-:W5:Y:S02]  /*5400*/  LDS.128 R8, [R125+0x2000] ;  /* 0x002000007d087984 */ /* 0x000f640000000c00 */
[----:B------:R-:W-:Y:S01]  /*5410*/  IADD3 R7, R7, R0, RZ ;  /* 0x0000000007077210 */ /* 0x000fe20007ffe0ff */
[C---:B-1----:R-:W-:Y:S01]  /*5420*/  IMAD R0, R4.reuse, UR4, RZ ;  /* 0x0000000404007c24 */ /* 0x042fe2000f8e02ff */
[----:B------:R-:W1:Y:S01]  /*5430*/  LDS.128 R12, [R125+0x1800] ;  /* 0x001800007d0c7984 */ /* 0x000e620000000c00 */
[----:B------:R-:W-:Y:S02]  /*5440*/  ULDC.64 UR4, c[0x0][0x280] ;  /* 0x0000a00000047ab9 */ /* 0x000fe40000000a00 */
[----:B------:R-:W-:Y:S01]  /*5450*/  IMAD R0, R5, UR9, R0 ;  /* 0x0000000905007c24 */ /* 0x000fe2000f8e0200 */
[----:B------:R-:W1:Y:S01]  /*5460*/  LDS.128 R28, [R125+0x2800] ;  /* 0x002800007d1c7984 */ /* 0x000e620000000c00 */
[----:B------:R-:W-:-:S05]  /*5470*/  IMAD.WIDE.U32 R4, R4, UR9, R6 ;  /* 0x0000000904047c25 */ /* 0x000fca000f8e0006 */
[----:B------:R-:W-:Y:S01]  /*5480*/  IADD3 R5, R5, R0, RZ ;  /* 0x0000000005057210 */ /* 0x000fe20007ffe0ff */
[----:B---3--:R-:W-:-:S04]  /*5490*/  IMAD R0, R137, R2, RZ ;  /* 0x0000000289007224 */ /* 0x008fc800078e02ff */
[C---:B------:R-:W-:Y:S02]  /*54a0*/  IMAD R0, R136.reuse, R3, R0 ;  /* 0x0000000388007224 */ /* 0x040fe400078e0200 */
[----:B------:R-:W-:-:S05]  /*54b0*/  IMAD.WIDE.U32 R4, R136, R2, R4 ;  /* 0x0000000288047225 */ /* 0x000fca00078e0004 */
[----:B------:R-:W-:Y:S02]  /*54c0*/  IADD3 R0, R5, R0, RZ ;  /* 0x0000000005007210 */ /* 0x000fe40007ffe0ff */
[----:B------:R-:W-:-:S04]  /*54d0*/  LEA R6, P0, R4, UR4, 0x1 ;  /* 0x0000000404067c11 */ /* 0x000fc8000f8008ff */
[----:B------:R-:W-:Y:S02]  /*54e0*/  LEA.HI.X R7, R4, UR5, R0, 0x1, P0 ;  /* 0x0000000504077c11 */ /* 0x000fe400080f0c00 */
[----:B------:R-:W-:-:S03]  /*54f0*/  LEA R4, P0, R2, R6, 0x6 ;  /* 0x0000000602047211 */ /* 0x000fc600078030ff */
[----:B----4-:R-:W-:Y:S01]  /*5500*/  STG.E.128 desc[UR16][R6.64], R24 ;  /* 0x0000001806007986 */ /* 0x010fe2000c101d10 */
[----:B------:R-:W-:-:S03]  /*5510*/  LEA.HI.X R5, R2, R7, R3, 0x6, P0 ;  /* 0x0000000702057211 */ /* 0x000fc600000f3403 */
[----:B--2---:R-:W-:Y:S04]  /*5520*/  STG.E.128 desc[UR16][R6.64+0x40], R16 ;  /* 0x0000401006007986 */ /* 0x004fe8000c101d10 */
[----:B-----5:R-:W-:Y:S04]  /*5530*/  STG.E.128 desc[UR16][R6.64+0x80], R8 ;  /* 0x0000800806007986 */ /* 0x020fe8000c101d10 */
[----:B------:R-:W-:Y:S04]  /*5540*/  STG.E.128 desc[UR16][R4.64], R20 ;  /* 0x0000001404007986 */ /* 0x000fe8000c101d10 */
[----:B-1----:R-:W-:Y:S04]  /*5550*/  STG.E.128 desc[UR16][R4.64+0x40], R12 ;  /* 0x0000400c04007986 */ /* 0x002fe8000c101d10 */
[----:B------:R-:W-:Y:S01]  /*5560*/  STG.E.128 desc[UR16][R4.64+0x80], R28 ;  /* 0x0000801c04007986 */ /* 0x000fe2000c101d10 */
[----:B------:R-:W-:Y:S05]  /*5570*/  EXIT ;  /* 0x000000000000794d */ /* 0x000fea0003800000 */
.L_x_179:
[----:B------:R-:W-:Y:S01]  /*5580*/  SHF.R.S32.HI R5, RZ, 0x1f, R82 ;  /* 0x0000001fff057819 */ /* 0x000fe20000011452 */
[----:B------:R-:W-:Y:S01]  /*5590*/  ULDC.64 UR4, c[0x0][0x290] ;  /* 0x0000a40000047ab9 */ /* 0x000fe20000000a00 */
[----:B------:R-:W-:Y:S01]  /*55a0*/  SHF.R.S32.HI R4, RZ, 0x1f, R19 ;  /* 0x0000001fff047819 */ /* 0x000fe20000011413 */
[----:B------:R-:W-:Y:S01]  /*55b0*/  ULDC.U8 UR6, c[0x0][0x3d9] ;  /* 0x0000f64000067ab9 */ /* 0x000fe20000000000 */
[----:B------:R-:W-:Y:S01]  /*55c0*/  LEA.HI R5, R5, R82, RZ, 0x2 ;  /* 0x0000005205057211 */ /* 0x000fe200078f10ff */
[----:B------:R-:W-:Y:S01]  /*55d0*/  UISETP.NE.AND UP1, UPT, UR6, URZ, UPT ;  /* 0x0000003f0600728c */ /* 0x000fe2000bf25270 */
[----:B------:R-:W-:Y:S01]  /*55e0*/  SHF.R.S32.HI R0, RZ, 0x1f, R23 ;  /* 0x0000001fff007819 */ /* 0x000fe20000011417 */
[----:B------:R-:W-:Y:S01]  /*55f0*/  IMAD R4, R4, UR4, RZ ;  /* 0x0000000404047c24 */ /* 0x000fe2000f8e02ff */
[----:B------:R-:W-:Y:S01]  /*5600*/  LOP3.LUT R3, R5, 0x1ffffffc, RZ, 0xc0, !PT ;  /* 0x1ffffffc05037812 */ /* 0x000fe200078ec0ff */
[----:B------:R-:W-:Y:S01]  /*5610*/  ULDC.U8 UR8, c[0x0][0x3d8] ;  /* 0x0000f60000087ab9 */ /* 0x000fe20000000000 */
[C---:B------:R-:W-:Y:S01]  /*5620*/  LOP3.LUT P3, RZ, R82.reuse, 0x3, RZ, 0xc0, !PT ;  /* 0x0000000352ff7812 */ /* 0x040fe2000786c0ff */
[----:B------:R-:W-:Y:S01]  /*5630*/  IMAD R4, R19, UR5, R4 ;  /* 0x0000000513047c24 */ /* 0x000fe2000f8e0204 */
[----:B------:R-:W-:Y:S01]  /*5640*/  ISETP.NE.AND P1, PT, RZ, UR8, PT ;  /* 0x00000008ff007c0c */ /* 0x000fe2000bf25270 */
[----:B------:R-:W-:Y:S01]  /*5650*/  IMAD.IADD R6, R82, 0x1, -R3 ;  /* 0x0000000152067824 */ /* 0x000fe200078e0a03 */
[----:B------:R-:W-:Y:S01]  /*5660*/  BSSY B0, `(.L_x_187) ;  /* 0x0000041000007945 */ /* 0x000fe20003800000 */
[----:B------:R-:W1:Y:S01]  /*5670*/  LDC.64 R2, c[0x0][0x298] ;  /* 0x0000a600ff027b82 */ /* 0x000e620000000a00 */
[----:B------:R-:W-:Y:S01]  /*5680*/  @!UP1 UISETP.NE.AND UP0, UPT, UR8, URZ, UPT ;  /* 0x0000003f0800928c */ /* 0x000fe2000bf05270 */
[----:B------:R-:W-:Y:S01]  /*5690*/  IMAD.SHL.U32 R6, R6, 0x8, RZ ;  /* 0x0000000806067824 */ /* 0x000fe200078e00ff */
[----:B------:R-:W-:Y:S01]  /*56a0*/  @UP1 ULDC UR7, c[0x0][0x2c0] ;  /* 0x0000b00000071ab9 */ /* 0x000fe20000000800 */
[----:B------:R-:W-:Y:S01]  /*56b0*/  ISETP.EQ.AND P1, PT, RZ, UR6, P1 ;  /* 0x00000006ff007c0c */ /* 0x000fe20008f22270 */
[----:B------:R-:W-:-:S02]  /*56c0*/  @UP1 UIMAD UR7, UR13, UR7, URZ ;  /* 0x000000070d0712a4 */ /* 0x000fc4000f8e023f */
[--C-:B------:R-:W-:Y:S01]  /*56d0*/  SHF.R.S32.HI R7, RZ, 0x1f, R6.reuse ;  /* 0x0000001fff077819 */ /* 0x100fe20000011406 */
[----:B------:R-:W-:Y:S01]  /*56e0*/  @UP1 ULDC UR6, c[0x0][0x2c0] ;  /* 0x0000b00000061ab9 */ /* 0x000fe20000000800 */
[----:B------:R-:W-:Y:S01]  /*56f0*/  @!UP1 UMOV UR6, 0x1 ;  /* 0x0000000100069882 */ /* 0x000fe20000000000 */
[----:B------:R-:W-:Y:S01]  /*5700*/  IMAD.WIDE.U32 R6, R19, UR4, R6 ;  /* 0x0000000413067c25 */ /* 0x000fe2000f8e0006 */
[----:B------:R-:W-:-:S03]  /*5710*/  ULDC.64 UR4, c[0x0][0x2a0] ;  /* 0x0000a80000047ab9 */ /* 0x000fc60000000a00 */
[----:B------:R-:W-:Y:S01]  /*5720*/  IMAD.IADD R7, R4, 0x1, R7 ;  /* 0x0000000104077824 */ /* 0x000fe200078e0207 */
[----:B------:R-:W-:Y:S01]  /*5730*/  SHF.R.S32.HI R4, RZ, 0x2, R5 ;  /* 0x00000002ff047819 */ /* 0x000fe20000011405 */
[----:B------:R-:W-:Y:S02]  /*5740*/  IMAD R0, R0, UR4, RZ ;  /* 0x0000000400007c24 */ /* 0x000fe4000f8e02ff */
[C---:B------:R-:W-:Y:S01]  /*5750*/  IMAD.WIDE.U32 R10, R23.reuse, UR4, R6 ;  /* 0x00000004170a7c25 */ /* 0x040fe2000f8e0006 */
[----:B------:R-:W-:Y:S01]  /*5760*/  SHF.R.S32.HI R5, RZ, 0x1f, R4 ;  /* 0x0000001fff057819 */ /* 0x000fe20000011404 */
[----:B------:R-:W-:Y:S02]  /*5770*/  @!UP1 ULDC UR4, c[0x0][0x2e4] ;  /* 0x0000b90000049ab9 */ /* 0x000fe40000000800 */
[----:B------:R-:W-:Y:S01]  /*5780*/  IMAD R0, R23, UR5, R0 ;  /* 0x0000000517007c24 */ /* 0x000fe2000f8e0200 */
[----:B------:R-:W-:Y:S01]  /*5790*/  @!UP1 USEL UR7, UR13, UR4, !UP0 ;  /* 0x000000040d079287 */ /* 0x000fe2000c000000 */
[----:B------:R-:W-:Y:S01]  /*57a0*/  IMAD.WIDE R8, R137, 0x40, R4 ;  /* 0x0000004089087825 */ /* 0x000fe200078e0204 */
[----:B------:R-:W-:Y:S01]  /*57b0*/  @UP1 UMOV UR5, 0x1 ;  /* 0x0000000100051882 */ /* 0x000fe20000000000 */
[----:B------:R-:W-:-:S02]  /*57c0*/  @!UP1 ULDC UR4, c[0x0][0x270] ;  /* 0x00009c0000049ab9 */ /* 0x000fc40000000800 */
[----:B------:R-:W-:Y:S01]  /*57d0*/  IMAD.IADD R11, R0, 0x1, R11 ;  /* 0x00000001000b7824 */ /* 0x000fe200078e020b */
[----:B------:R-:W-:Y:S01]  /*57e0*/  @!UP1 UIMAD UR5, UR7, UR4, URZ ;  /* 0x00000004070592a4 */ /* 0x000fe2000f8e023f */
[----:B-1----:R-:W-:-:S04]  /*57f0*/  IMAD R0, R9, R2, RZ ;  /* 0x0000000209007224 */ /* 0x002fc800078e02ff */
[C---:B------:R-:W-:Y:S02]  /*5800*/  IMAD R0, R8.reuse, R3, R0 ;  /* 0x0000000308007224 */ /* 0x040fe400078e0200 */
[----:B------:R-:W-:-:S04]  /*5810*/  IMAD.WIDE.U32 R8, R8, R2, R10 ;  /* 0x0000000208087225 */ /* 0x000fc800078e000a */
[C---:B------:R-:W-:Y:S01]  /*5820*/  IMAD R6, R19.reuse, UR5, RZ ;  /* 0x0000000513067c24 */ /* 0x040fe2000f8e02ff */
[----:B------:R-:W-:Y:S01]  /*5830*/  ULDC.64 UR4, c[0x0][0x280] ;  /* 0x0000a00000047ab9 */ /* 0x000fe20000000a00 */
[----:B------:R-:W-:Y:S01]  /*5840*/  IMAD.IADD R7, R0, 0x1, R9 ;  /* 0x0000000100077824 */ /* 0x000fe200078e0209 */
[----:B------:R-:W-:Y:S01]  /*5850*/  LEA R10, P0, R8, UR4, 0x1 ;  /* 0x00000004080a7c11 */ /* 0x000fe2000f8008ff */
[----:B------:R-:W-:Y:S01]  /*5860*/  IMAD R19, R19, UR13, RZ ;  /* 0x0000000d13137c24 */ /* 0x000fe2000f8e02ff */
[----:B------:R-:W-:Y:S02]  /*5870*/  IADD3 R9, -R88, UR13, RZ ;  /* 0x0000000d58097c10 */ /* 0x000fe4000fffe1ff */
[----:B------:R-:W-:Y:S01]  /*5880*/  LEA.HI.X R11, R8, UR5, R7, 0x1, P0 ;  /* 0x00000005080b7c11 */ /* 0x000fe200080f0c07 */
[----:B------:R-:W-:Y:S01]  /*5890*/  IMAD R7, R88, UR6, RZ ;  /* 0x0000000658077c24 */ /* 0x000fe2000f8e02ff */
[----:B------:R-:W-:Y:S01]  /*58a0*/  LEA R12, P0, R2, R10, 0x6 ;  /* 0x0000000a020c7211 */ /* 0x000fe200078030ff */
[----:B------:R-:W-:Y:S01]  /*58b0*/  VIADD R8, R4, 0x20 ;  /* 0x0000002004087836 */ /* 0x000fe20000000000 */
[----:B------:R-:W-:Y:S01]  /*58c0*/  SEL R6, R6, RZ, !P1 ;  /* 0x000000ff06067207 */ /* 0x000fe20004800000 */
[----:B------:R1:W-:Y:S01]  /*58d0*/  STG.E.128 desc[UR16][R10.64], RZ ;  /* 0x000000ff0a007986 */ /* 0x0003e2000c101d10 */
[----:B------:R-:W-:-:S02]  /*58e0*/  LEA.HI.X R13, R2, R11, R3, 0x6, P0 ;  /* 0x0000000b020d7211 */ /* 0x000fc400000f3403 */
[----:B------:R-:W-:Y:S01]  /*58f0*/  ISETP.GE.OR P4, PT, R4, R9, P3 ;  /* 0x000000090400720c */ /* 0x000fe20001f86670 */
[----:B------:R1:W-:Y:S01]  /*5900*/  STG.E.128 desc[UR16][R10.64+0x40], RZ ;  /* 0x000040ff0a007986 */ /* 0x0003e2000c101d10 */
[----:B------:R-:W-:Y:S01]  /*5910*/  IMAD R6, R23, UR7, R6 ;  /* 0x0000000717067c24 */ /* 0x000fe2000f8e0206 */
[----:B------:R-:W-:Y:S02]  /*5920*/  SHF.R.S32.HI R0, RZ, 0x1f, R19 ;  /* 0x0000001fff007819 */ /* 0x000fe40000011413 */
[----:B------:R1:W-:Y:S01]  /*5930*/  STG.E.128 desc[UR16][R10.64+0x80], RZ ;  /* 0x000080ff0a007986 */ /* 0x0003e2000c101d10 */
[----:B------:R-:W-:Y:S02]  /*5940*/  SEL R19, R19, RZ, P1 ;  /* 0x000000ff13137207 */ /* 0x000fe40000800000 */
[----:B------:R-:W-:Y:S01]  /*5950*/  SEL R0, R0, RZ, P1 ;  /* 0x000000ff00007207 */ /* 0x000fe20000800000 */
[----:B------:R1:W-:Y:S01]  /*5960*/  STG.E.128 desc[UR16][R12.64], RZ ;  /* 0x000000ff0c007986 */ /* 0x0003e2000c101d10 */
[----:B------:R-:W-:-:S02]  /*5970*/  IADD3 R19, P2, P1, R7, R19, R6 ;  /* 0x0000001307137210 */ /* 0x000fc4000795e006 */
[----:B------:R-:W-:Y:S01]  /*5980*/  SHF.R.S32.HI R7, RZ, 0x1f, R7 ;  /* 0x0000001fff077819 */ /* 0x000fe20000011407 */
[----:B------:R1:W-:Y:S01]  /*5990*/  STG.E.128 desc[UR16][R12.64+0x40], RZ ;  /* 0x000040ff0c007986 */ /* 0x0003e2000c101d10 */
[----:B------:R-:W-:Y:S02]  /*59a0*/  SHF.R.S32.HI R6, RZ, 0x1f, R6 ;  /* 0x0000001fff067819 */ /* 0x000fe40000011406 */
[----:B------:R-:W-:Y:S01]  /*59b0*/  ISETP.GE.OR P3, PT, R8, R9, P3 ;  /* 0x000000090800720c */ /* 0x000fe20001f66670 */
[----:B------:R1:W-:Y:S01]  /*59c0*/  STG.E.128 desc[UR16][R12.64+0x80], RZ ;  /* 0x000080ff0c007986 */ /* 0x0003e2000c101d10 */
[----:B------:R-:W-:Y:S01]  /*59d0*/  IADD3.X R0, R7, R0, R6, P2, P1 ;  /* 0x0000000007007210 */ /* 0x000fe200017e2406 */
[----:B------:R-:W-:Y:S10]  /*59e0*/  @P4 BRA `(.L_x_188) ;  /* 0x0000000000204947 */ /* 0x000ff40003800000 */
[----:B------:R-:W-:Y:S01]  /*59f0*/  IMAD R2, R4, UR6, RZ ;  /* 0x0000000604027c24 */ /* 0x000fe2000f8e02ff */
[----:B------:R-:W-:-:S04]  /*5a00*/  ULDC.64 UR4, c[0x0][0x2b0] ;  /* 0x0000ac0000047ab9 */ /* 0x000fc80000000a00 */
[----:B------:R-:W-:-:S04]  /*5a10*/  IADD3 R3, P0, R2, R19, RZ ;  /* 0x0000001302037210 */ /* 0x000fc80007f1e0ff */
[----:B------:R-:W-:Y:S02]  /*5a20*/  LEA.HI.X.SX32 R2, R2, R0, 0x1, P0 ;  /* 0x0000000002027211 */ /* 0x000fe400000f0eff */
[----:B------:R-:W-:-:S04]  /*5a30*/  LEA R4, P0, R3, UR4, 0x2 ;  /* 0x0000000403047c11 */ /* 0x000fc8000f8010ff */
[----:B------:R-:W-:Y:S01]  /*5a40*/  LEA.HI.X R5, R3, UR5, R2, 0x2, P0 ;  /* 0x0000000503057c11 */ /* 0x000fe200080f1402 */
[----:B------:R-:W-:-:S05]  /*5a50*/  IMAD.MOV.U32 R3, RZ, RZ, 0x7f800000 ;  /* 0x7f800000ff037424 */ /* 0x000fca00078e00ff */
[----:B------:R2:W-:Y:S03]  /*5a60*/  STG.E desc[UR16][R4.64], R3 ;  /* 0x0000000304007986 */ /* 0x0005e6000c101910 */
.L_x_188:
[----:B------:R-:W-:Y:S05]  /*5a70*/  BSYNC B0 ;  /* 0x0000000000007941 */ /* 0x000fea0003800000 */
.L_x_187:
[----:B------:R-:W-:Y:S05]  /*5a80*/  @P3 EXIT ;  /* 0x000000000000394d */ /* 0x000fea0003800000 */
[----:B------:R-:W-:Y:S01]  /*5a90*/  IMAD R8, R8, UR6, RZ ;  /* 0x0000000608087c24 */ /* 0x000fe2000f8e02ff */
[----:B------:R-:W-:Y:S01]  /*5aa0*/  ULDC.64 UR4, c[0x0][0x2b0] ;  /* 0x0000ac0000047ab9 */ /* 0x000fe20000000a00 */
[----:B--2---:R-:W-:-:S03]  /*5ab0*/  IMAD.MOV.U32 R5, RZ, RZ, 0x7f800000 ;  /* 0x7f800000ff057424 */ /* 0x004fc600078e00ff */
[----:B------:R-:W-:-:S04]  /*5ac0*/  IADD3 R19, P0, R8, R19, RZ ;  /* 0x0000001308137210 */ /* 0x000fc80007f1e0ff */
[----:B------:R-:W-:Y:S02]  /*5ad0*/  LEA.HI.X.SX32 R0, R8, R0, 0x1, P0 ;  /* 0x0000000008007211 */ /* 0x000fe400000f0eff */
[----:B------:R-:W-:-:S04]  /*5ae0*/  LEA R2, P0, R19, UR4, 0x2 ;  /* 0x0000000413027c11 */ /* 0x000fc8000f8010ff */
[----:B------:R-:W-:-:S05]  /*5af0*/  LEA.HI.X R3, R19, UR5, R0, 0x2, P0 ;  /* 0x0000000513037c11 */ /* 0x000fca00080f1400 */
[----:B------:R-:W-:Y:S01]  /*5b00*/  STG.E desc[UR16][R2.64], R5 ;  /* 0x0000000502007986 */ /* 0x000fe2000c101910 */
[----:B------:R-:W-:Y:S05]  /*5b10*/  EXIT ;  /* 0x000000000000794d */ /* 0x000fea0003800000 */
.L_x_189:
        /* <DEDUP_REMOVED lines=14> */
.L_x_1145:


//--------------------- .text._ZN5flash16flash_fwd_kernelI23Flash_fwd_kernel_traitsILi96ELi64ELi64ELi4ELb0ELb0EN7cutlass6half_tE19Flash_kernel_traitsILi96ELi64ELi64ELi4ES3_EELb0ELb1ELb0ELb0ELb0ELb1ELb0ELb0EEEvNS_16Flash_fwd_paramsE --------------------------
	.section	.text._ZN5flash16flash_fwd_kernelI23Flash_fwd_kernel_traitsILi96ELi64ELi64ELi4ELb0ELb0EN7cutlass6half_tE19Flash_kernel_traitsILi96ELi64ELi64ELi4ES3_EELb0ELb1ELb0ELb0ELb0ELb1ELb0ELb0EEEvNS_16Flash_fwd_paramsE,"ax",@progbits
	.align	128
        .global         _ZN5flash16flash_fwd_kernelI23Flash_fwd_kernel_traitsILi96ELi64ELi64ELi4ELb0ELb0EN7cutlass6half_tE19Flash_kernel_traitsILi96ELi64ELi64ELi4ES3_EELb0ELb1ELb0ELb0ELb0ELb1ELb0ELb0EEEvNS_16Flash_fwd_paramsE
        .type           _ZN5flash16flash_fwd_kernelI23Flash_fwd_kernel_traitsILi96ELi64ELi64ELi4ELb0ELb0EN7cutlass6half_tE19Flash_kernel_traitsILi96ELi64ELi64ELi4ES3_EELb0ELb1ELb0ELb0ELb0ELb1ELb0ELb0EEEvNS_16Flash_fwd_paramsE,@function
        .size           _ZN5flash16flash_fwd_kernelI23Flash_fwd_kernel_traitsILi96ELi64ELi64ELi4ELb0ELb0EN7cutlass6half_tE19Flash_kernel_traitsILi96ELi64ELi64ELi4ES3_EELb0ELb1ELb0ELb0ELb0ELb1ELb0ELb0EEEvNS_16Flash_fwd_paramsE,(.L_x_1146 - _ZN5flash16flash_fwd_kernelI23Flash_fwd_kernel_traitsILi96ELi64ELi64ELi4ELb0ELb0EN7cutlass6half_tE19Flash_kernel_traitsILi96ELi64ELi64ELi4ES3_EELb0ELb1ELb0ELb0ELb0ELb1ELb0ELb0EEEvNS_16Flash_fwd_paramsE)
        .other          _ZN5flash16flash_fwd_kernelI23Flash_fwd_kernel_traitsILi96ELi64ELi64ELi4ELb0ELb0EN7cutlass6half_tE19Flash_kernel_traitsILi96ELi64ELi64ELi4ES3_EELb0ELb1ELb0ELb0ELb0ELb1ELb0ELb0EEEvNS_16Flash_fwd_paramsE,@"STO_CUDA_ENTRY STV_DEFAULT"
_ZN5flash16flash_fwd_kernelI23Flash_fwd_kernel_traitsILi96ELi64ELi64ELi4ELb0ELb0EN7cutlass6half_tE19Flash_kernel_traitsILi96ELi64ELi64ELi4ES3_EELb0ELb1ELb0ELb0ELb0ELb1ELb0ELb0EEEvNS_16Flash_fwd_paramsE:
.text._ZN5flash16flash_fwd_kernelI23Flash_fwd_kernel_traitsILi96ELi64ELi64ELi4ELb0ELb0EN7cutlass6half_tE19Flash_kernel_traitsILi96ELi64ELi64ELi4ES3_EELb0ELb1ELb0ELb0ELb0ELb1ELb0ELb0EEEvNS_16Flash_fwd_paramsE:
[----:B------:R-:W-:Y:S08]  /*0000*/  LDC R1, c[0x0][0x28] ;  /* 0x00000a00ff017b82 */ /* 0x000ff00000000800 */
[----:B------:R-:W1:Y:S01]  /*0010*/  LDC.64 R4, c[0x0][0x2f0] ;  /* 0x0000bc00ff047b82 */ /* 0x000e620000000a00 */
[----:B------:R-:W2:Y:S01]  /*0020*/  S2R R20, SR_CTAID.Y ;  /* 0x0000000000147919 */ /* 0x000ea20000002600 */
[----:B------:R-:W-:Y:S01]  /*0030*/  IMAD.MOV.U32 R117, RZ, RZ, -0x1 ;  /* 0xffffffffff757424 */ /* 0x000fe200078e00ff */
[----:B------:R-:W-:-:S05]  /*0040*/  ULDC.64 UR12, c[0x0][0x208] ;  /* 0x00008200000c7ab9 */ /* 0x000fca0000000a00 */
[----:B------:R-:W3:Y:S08]  /*0050*/  LDC.64 R2, c[0x0][0x300] ;  /* 0x0000c000ff027b82 */ /* 0x000ef00000000a00 */
[----:B------:R-:W2:Y:S01]  /*0060*/  LDC.64 R6, c[0x0][0x2f0] ;  /* 0x0000bc00ff067b82 */ /* 0x000ea20000000a00 */
[----:B-1----:R-:W-:-:S07]  /*0070*/  ISETP.NE.U32.AND P2, PT, R4, RZ, PT ;  /* 0x000000ff0400720c */ /* 0x002fce0003f45070 */
[----:B------:R-:W1:Y:S01]  /*0080*/  LDC.U8 R8, c[0x0][0x3c2] ;  /* 0x0000f080ff087b82 */ /* 0x000e620000000000 */
[----:B------:R-:W-:Y:S02]  /*0090*/  ISETP.NE.AND.EX P2, PT, R5, RZ, PT, P2 ;  /* 0x000000ff0500720c */ /* 0x000fe40003f45320 */
[----:B---3--:R-:W-:-:S04]  /*00a0*/  ISETP.NE.U32.AND P1, PT, R2, RZ, PT ;  /* 0x000000ff0200720c */ /* 0x008fc80003f25070 */
[----:B------:R-:W-:Y:S01]  /*00b0*/  ISETP.NE.AND.EX P1, PT, R3, RZ, PT, P1 ;  /* 0x000000ff0300720c */ /* 0x000fe20003f25310 */
[----:B------:R-:W-:Y:S01]  /*00c0*/  IMAD.MOV.U32 R22, RZ, RZ, RZ ;  /* 0x000000ffff167224 */ /* 0x000fe200078e00ff */
[----:B------:R-:W3:Y:S01]  /*00d0*/  LDC.64 R2, c[0x0][0x2f8] ;  /* 0x0000be00ff027b82 */ /* 0x000ee20000000a00 */
[----:B--2---:R-:W-:-:S05]  /*00e0*/  IMAD.WIDE R10, R20, 0x4, R6 ;  /* 0x00000004140a7825 */ /* 0x004fca00078e0206 */
[----:B------:R-:W2:Y:S02]  /*00f0*/  @P2 LDG.E R117, desc[UR12][R10.64] ;  /* 0x0000000c0a752981 */ /* 0x000ea4000c1e1900 */
[----:B------:R-:W4:Y:S02]  /*0100*/  LDC.64 R6, c[0x0][0x2f8] ;  /* 0x0000be00ff067b82 */ /* 0x000f240000000a00 */
[----:B------:R-:W2:Y:S06]  /*0110*/  @P2 LDG.E R0, desc[UR12][R10.64+0x4] ;  /* 0x0000040c0a002981 */ /* 0x000eac000c1e1900 */
[----:B------:R-:W1:Y:S02]  /*0120*/  @P1 LDC.64 R4, c[0x0][0x300] ;  /* 0x0000c000ff041b82 */ /* 0x000e640000000a00 */
[----:B-1----:R-:W-:-:S05]  /*0130*/  @P1 IMAD.WIDE R4, R20, 0x4, R4 ;  /* 0x0000000414041825 */ /* 0x002fca00078e0204 */
[----:B------:R1:W5:Y:S01]  /*0140*/  @P1 LDG.E R22, desc[UR12][R4.64] ;  /* 0x0000000c04161981 */ /* 0x000362000c1e1900 */
[----:B------:R-:W-:Y:S02]  /*0150*/  ISETP.NE.AND P3, PT, R8, RZ, PT ;  /* 0x000000ff0800720c */ /* 0x000fe40003f65270 */
[----:B---3--:R-:W-:-:S04]  /*0160*/  ISETP.EQ.U32.AND P0, PT, R2, RZ, PT ;  /* 0x000000ff0200720c */ /* 0x008fc80003f02070 */
[----:B------:R-:W-:Y:S01]  /*0170*/  ISETP.EQ.OR.EX P0, PT, R3, RZ, !P3, P0 ;  /* 0x000000ff0300720c */ /* 0x000fe20005f02700 */
[----:B------:R-:W-:Y:S02]  /*0180*/  IMAD.MOV.U32 R23, RZ, RZ, -0x1 ;  /* 0xffffffffff177424 */ /* 0x000fe400078e00ff */
[----:B----4-:R-:W-:Y:S01]  /*0190*/  IMAD.WIDE R6, R20, 0x4, R6 ;  /* 0x0000000414067825 */ /* 0x010fe200078e0206 */
[----:B------:R-:W3:Y:S01]  /*01a0*/  S2R R137, SR_CTAID.X ;  /* 0x0000000000897919 */ /* 0x000ee20000002500 */
[----:B------:R-:W4:Y:S08]  /*01b0*/  S2R R36, SR_CTAID.Z ;  /* 0x0000000000247919 */ /* 0x000f300000002700 */
[----:B------:R1:W5:Y:S01]  /*01c0*/  @!P0 LDG.E R23, desc[UR12][R6.64] ;  /* 0x0000000c06178981 */ /* 0x000362000c1e1900 */
[----:B------:R-:W-:-:S04]  /*01d0*/  ISETP.NE.U32.AND P0, PT, R2, RZ, PT ;  /* 0x000000ff0200720c */ /* 0x000fc80003f05070 */
[----:B------:R-:W-:Y:S01]  /*01e0*/  ISETP.NE.AND.EX P0, PT, R3, RZ, PT, P0 ;  /* 0x000000ff0300720c */ /* 0x000fe20003f05300 */
[----:B--2---:R-:W-:-:S06]  /*01f0*/  @P2 IMAD.IADD R119, R0, 0x1, -R117 ;  /* 0x0000000100772824 */ /* 0x004fcc00078e0a75 */
[----:B------:R-:W2:Y:S06]  /*0200*/  @!P2 LDC R119, c[0x0][0x2c4] ;  /* 0x0000b100ff77ab82 */ /* 0x000eac0000000800 */
[----:B-1-34-:R-:W-:Y:S05]  /*0210*/  @!P0 BRA `(.L_x_190) ;  /* 0x0000000000108947 */ /* 0x01afea0003800000 */
[----:B------:R-:W3:Y:S02]  /*0220*/  @P3 LDG.E R0, desc[UR12][R6.64+0x4] ;  /* 0x0000040c06003981 */ /* 0x000ee4000c1e1900 */
[----:B---3-5:R-:W-:-:S06]  /*0230*/  @P3 IADD3 R5, R0, -R23, RZ ;  /* 0x8000001700053210 */ /* 0x028fcc0007ffe0ff */
[----:B------:R3:W5:Y:S01]  /*0240*/  @!P3 LDG.E R5, desc[UR12][R6.64] ;  /* 0x0000000c0605b981 */ /* 0x000762000c1e1900 */
[----:B------:R-:W-:Y:S05]  /*0250*/  BRA `(.L_x_191) ;  /* 0x0000000000047947 */ /* 0x000fea0003800000 */
.L_x_190:
[----:B------:R-:W1:Y:S02]  /*0260*/  LDC R5, c[0x0][0x2c8] ;  /* 0x0000b200ff057b82 */ /* 0x000e640000000800 */
.L_x_191:
[----:B------:R-:W4:Y:S02]  /*0270*/  LDC.64 R2, c[0x0][0x308] ;  /* 0x0000c200ff027b82 */ /* 0x000f240000000a00 */
[----:B----4-:R-:W-:-:S04]  /*0280*/  ISETP.NE.U32.AND P1, PT, R2, RZ, PT ;  /* 0x000000ff0200720c */ /* 0x010fc80003f25070 */
[----:B------:R-:W-:-:S13]  /*0290*/  ISETP.NE.AND.EX P1, PT, R3, RZ, PT, P1 ;  /* 0x000000ff0300720c */ /* 0x000fda0003f25310 */
[----:B------:R-:W3:Y:S01]  /*02a0*/  @P1 LDC.64 R2, c[0x0][0x308] ;  /* 0x0000c200ff021b82 */ /* 0x000ee20000000a00 */
[----:B------:R-:W-:-:S07]  /*02b0*/  IMAD.SHL.U32 R88, R137, 0x40, RZ ;  /* 0x0000004089587824 */ /* 0x000fce00078e00ff */
[----:B------:R-:W4:Y:S01]  /*02c0*/  @!P1 LDC R0, c[0x0][0x2cc] ;  /* 0x0000b300ff009b82 */ /* 0x000f220000000800 */
[----:B---3--:R-:W-:-:S07]  /*02d0*/  @P1 IMAD.WIDE R6, R20, 0x4, R2 ;  /* 0x0000000414061825 */ /* 0x008fce00078e0202 */
[----:B------:R-:W3:Y:S01]  /*02e0*/  @!P1 LDC.64 R2, c[0x0][0x318] ;  /* 0x0000c600ff029b82 */ /* 0x000ee20000000a00 */
[----:B------:R1:W5:Y:S01]  /*02f0*/  @P1 LDG.E R7, desc[UR12][R6.64] ;  /* 0x0000000c06071981 */ /* 0x000362000c1e1900 */
[----:B--2---:R-:W-:-:S13]  /*0300*/  ISETP.GT.AND P0, PT, R119, R88, PT ;  /* 0x000000587700720c */ /* 0x004fda0003f04270 */
[----:B----4-:R-:W-:Y:S05]  /*0310*/  @!P0 EXIT ;  /* 0x000000000000894d */ /* 0x010fea0003800000 */
[----:B------:R-:W2:Y:S01]  /*0320*/  LDC R87, c[0x0][0x398] ;  /* 0x0000e600ff577b82 */ /* 0x000ea20000000800 */
[----:B---3--:R-:W-:Y:S01]  /*0330*/  @!P1 ISETP.NE.U32.AND P0, PT, R2, RZ, PT ;  /* 0x000000ff0200920c */ /* 0x008fe20003f05070 */
[----:B-----5:R-:W-:Y:S01]  /*0340*/  @P1 IMAD.IADD R2, R7, 0x1, -R22 ;  /* 0x0000000107021824 */ /* 0x020fe200078e0a16 */
[----:B------:R-:W3:Y:S02]  /*0350*/  S2R R86, SR_TID.X ;  /* 0x0000000000567919 */ /* 0x000ee40000002100 */
[----:B------:R-:W-:Y:S02]  /*0360*/  @!P1 ISETP.NE.AND.EX P0, PT, R3, RZ, PT, P0 ;  /* 0x000000ff0300920c */ /* 0x000fe40003f05300 */
[----:B------:R-:W-:Y:S02]  /*0370*/  IADD3 R3, -R119, 0x7f, R88 ;  /* 0x0000007f77037810 */ /* 0x000fe40007ffe158 */
[----:B------:R-:W-:-:S04]  /*0380*/  @!P1 SEL R0, R0, RZ, P0 ;  /* 0x000000ff00009207 */ /* 0x000fc80000000000 */
[----:B-1----:R-:W-:-:S05]  /*0390*/  @!P1 IADD3 R2, R0, R5, -R22 ;  /* 0x0000000500029210 */ /* 0x002fca0007ffe816 */
[----:B------:R-:W-:-:S05]  /*03a0*/  VIADD R5, R2, 0x3f ;  /* 0x0000003f02057836 */ /* 0x000fca0000000000 */
[----:B------:R-:W-:Y:S02]  /*03b0*/  SHF.R.S32.HI R4, RZ, 0x1f, R5 ;  /* 0x0000001fff047819 */ /* 0x000fe40000011405 */
[----:B--2---:R-:W-:Y:S02]  /*03c0*/  IADD3 R3, R3, R87, R2 ;  /* 0x0000005703037210 */ /* 0x004fe40007ffe002 */
[----:B------:R-:W-:Y:S02]  /*03d0*/  LEA.HI R4, R4, R5, RZ, 0x6 ;  /* 0x0000000504047211 */ /* 0x000fe400078f30ff */
[----:B------:R-:W-:Y:S02]  /*03e0*/  SHF.R.S32.HI R0, RZ, 0x1f, R3 ;  /* 0x0000001fff007819 */ /* 0x000fe40000011403 */
[----:B------:R-:W-:Y:S02]  /*03f0*/  SHF.R.S32.HI R4, RZ, 0x6, R4 ;  /* 0x00000006ff047819 */ /* 0x000fe40000011404 */
[----:B------:R-:W-:-:S04]  /*0400*/  LEA.HI R0, R0, R3, RZ, 0x6 ;  /* 0x0000000300007211 */ /* 0x000fc800078f30ff */
[----:B------:R-:W-:-:S04]  /*0410*/  SHF.R.S32.HI R3, RZ, 0x6, R0 ;  /* 0x00000006ff037819 */ /* 0x000fc80000011400 */
[----:B------:R-:W-:-:S04]  /*0420*/  VIMNMX R98, R4, R3, PT ;  /* 0x0000000304627248 */ /* 0x000fc80003fe0100 */
[----:B------:R-:W-:-:S13]  /*0430*/  ISETP.GE.AND P0, PT, R98, 0x1, PT ;  /* 0x000000016200780c */ /* 0x000fda0003f06270 */
[----:B---3--:R-:W-:Y:S05]  /*0440*/  @!P0 BRA `(.L_x_192) ;  /* 0x0000007800bc8947 */ /* 0x008fea0003800000 */
[----:B------:R-:W1:Y:S01]  /*0450*/  LDC R3, c[0x0][0x278] ;  /* 0x00009e00ff037b82 */ /* 0x000e620000000800 */
[----:B------:R-:W-:Y:S01]  /*0460*/  ISETP.NE.AND P2, PT, R117, -0x1, PT ;  /* 0xffffffff7500780c */ /* 0x000fe20003f45270 */
[----:B------:R-:W-:Y:S01]  /*0470*/  VIADD R85, R98, 0xffffffff ;  /* 0xffffffff62557836 */ /* 0x000fe20000000000 */
[----:B------:R-:W-:Y:S01]  /*0480*/  IABS R8, R36 ;  /* 0x0000002400087213 */ /* 0x000fe20000000000 */
[----:B------:R-:W-:Y:S01]  /*0490*/  IMAD.IADD R114, R119, 0x1, -R88 ;  /* 0x0000000177727824 */ /* 0x000fe200078e0a58 */
[----:B------:R-:W-:Y:S01]  /*04a0*/  SHF.R.S32.HI R89, RZ, 0x1f, R86 ;  /* 0x0000001fff597819 */ /* 0x000fe20000011456 */
[----:B------:R-:W-:Y:S01]  /*04b0*/  IMAD R15, R85, -0x40, R2 ;  /* 0xffffffc0550f7824 */ /* 0x000fe200078e0202 */
[----:B------:R-:W-:Y:S01]  /*04c0*/  SHF.R.S32.HI R27, RZ, 0x1f, R36 ;  /* 0x0000001fff1b7819 */ /* 0x000fe20000011424 */
[----:B------:R-:W-:Y:S01]  /*04d0*/  ULDC.64 UR4, c[0x0][0x258] ;  /* 0x0000960000047ab9 */ /* 0x000fe20000000a00 */
[----:B------:R-:W-:-:S03]  /*04e0*/  LEA.HI R13, R89, R86, RZ, 0x2 ;  /* 0x00000056590d7211 */ /* 0x000fc600078f10ff */
[----:B------:R-:W-:Y:S01]  /*04f0*/  IMAD R27, R27, UR4, RZ ;  /* 0x000000041b1b7c24 */ /* 0x000fe2000f8e02ff */
[----:B------:R-:W-:Y:S02]  /*0500*/  SHF.R.S32.HI R28, RZ, 0x2, R13 ;  /* 0x00000002ff1c7819 */ /* 0x000fe4000001140d */
[----:B------:R-:W-:Y:S01]  /*0510*/  @!P2 SHF.R.S32.HI R11, RZ, 0x1f, R20 ;  /* 0x0000001fff0ba819 */ /* 0x000fe20000011414 */
[----:B------:R-:W-:Y:S01]  /*0520*/  IMAD R27, R36, UR5, R27 ;  /* 0x00000005241b7c24 */ /* 0x000fe2000f8e021b */
[CC--:B------:R-:W-:Y:S02]  /*0530*/  ISETP.GE.AND P3, PT, R28.reuse, R15.reuse, PT ;  /* 0x0000000f1c00720c */ /* 0x0c0fe40003f66270 */
[----:B------:R-:W-:Y:S02]  /*0540*/  ISETP.GE.AND P5, PT, R28, R15, PT ;  /* 0x0000000f1c00720c */ /* 0x000fe40003fa6270 */
[----:B------:R-:W-:Y:S02]  /*0550*/  SHF.R.S32.HI R29, RZ, 0x1f, R28 ;  /* 0x0000001fff1d7819 */ /* 0x000fe4000001141c */
[----:B------:R-:W-:-:S02]  /*0560*/  P2R R31, PR, RZ, 0x8 ;  /* 0x00000008ff1f7803 */ /* 0x000fc40000000000 */
[----:B-1----:R-:W-:Y:S01]  /*0570*/  IABS R0, R3 ;  /* 0x0000000300007213 */ /* 0x002fe20000000000 */
[----:B------:R-:W-:-:S03]  /*0580*/  IMAD.WIDE R136, R137, 0x40, R28 ;  /* 0x0000004089887825 */ /* 0x000fc600078e021c */
[----:B------:R-:W1:Y:S01]  /*0590*/  I2F.RP R6, R0 ;  /* 0x0000000000067306 */ /* 0x000e620000209400 */
[----:B------:R-:W2:Y:S07]  /*05a0*/  @!P3 S2R R21, SR_CgaCtaId ;  /* 0x000000000015b919 */ /* 0x000eae0000008800 */
[----:B-1----:R-:W1:Y:S02]  /*05b0*/  MUFU.RCP R5, R6 ;  /* 0x0000000600057308 */ /* 0x002e640000001000 */
[----:B-1----:R-:W-:Y:S01]  /*05c0*/  VIADD R5, R5, 0xffffffe ;  /* 0x0ffffffe05057836 */ /* 0x002fe20000000000 */
[----:B------:R-:W1:Y:S05]  /*05d0*/  @P2 LDC.64 R6, c[0x0][0x240] ;  /* 0x00009000ff062b82 */ /* 0x000e6a0000000a00 */
[----:B------:R-:W3:Y:S02]  /*05e0*/  F2I.FTZ.U32.TRUNC.NTZ R5, R5 ;  /* 0x0000000500057305 */ /* 0x000ee4000021f000 */
[----:B---3--:R-:W-:-:S04]  /*05f0*/  IMAD.MOV R4, RZ, RZ, -R5 ;  /* 0x000000ffff047224 */ /* 0x008fc800078e0a05 */
[----:B------:R-:W-:Y:S02]  /*0600*/  IMAD R9, R4, R0, RZ ;  /* 0x0000000004097224 */ /* 0x000fe400078e02ff */
[----:B------:R-:W-:Y:S02]  /*0610*/  IMAD.MOV.U32 R4, RZ, RZ, RZ ;  /* 0x000000ffff047224 */ /* 0x000fe400078e00ff */
[----:B-1----:R-:W-:Y:S01]  /*0620*/  @P2 IMAD.WIDE.U32 R34, R117, R6, RZ ;  /* 0x0000000675222225 */ /* 0x002fe200078e00ff */
[----:B------:R-:W-:-:S03]  /*0630*/  LOP3.LUT R6, R36, R3, RZ, 0x3c, !PT ;  /* 0x0000000324067212 */ /* 0x000fc600078e3cff */
[----:B------:R-:W-:Y:S02]  /*0640*/  IMAD.HI.U32 R9, R5, R9, R4 ;  /* 0x0000000905097227 */ /* 0x000fe400078e0004 */
[----:B------:R-:W1:Y:S02]  /*0650*/  @!P2 LDC.64 R4, c[0x0][0x228] ;  /* 0x00008a00ff04ab82 */ /* 0x000e640000000a00 */
[----:B------:R-:W-:Y:S02]  /*0660*/  @P2 IMAD R7, R117, R7, R35 ;  /* 0x0000000775072224 */ /* 0x000fe400078e0223 */
[----:B------:R-:W-:-:S04]  /*0670*/  IMAD.HI.U32 R96, R9, R8, RZ ;  /* 0x0000000809607227 */ /* 0x000fc800078e00ff */
[----:B------:R-:W-:-:S04]  /*0680*/  IMAD.MOV R9, RZ, RZ, -R96 ;  /* 0x000000ffff097224 */ /* 0x000fc800078e0a60 */
[----:B------:R-:W-:Y:S02]  /*0690*/  IMAD R9, R0, R9, R8 ;  /* 0x0000000900097224 */ /* 0x000fe400078e0208 */
[----:B------:R-:W-:-:S03]  /*06a0*/  VIADD R8, R28, 0x20 ;  /* 0x000000201c087836 */ /* 0x000fc60000000000 */
[----:B------:R-:W-:Y:S02]  /*06b0*/  ISETP.GT.U32.AND P1, PT, R0, R9, PT ;  /* 0x000000090000720c */ /* 0x000fe40003f24070 */
[C---:B------:R-:W-:Y:S02]  /*06c0*/  ISETP.GE.AND P0, PT, R8.reuse, R114, PT ;  /* 0x000000720800720c */ /* 0x040fe40003f06270 */
[CC--:B------:R-:W-:Y:S02]  /*06d0*/  ISETP.GE.AND P6, PT, R8.reuse, R15.reuse, PT ;  /* 0x0000000f0800720c */ /* 0x0c0fe40003fc6270 */
[----:B------:R-:W-:Y:S01]  /*06e0*/  ISETP.GE.AND P4, PT, R8, R15, PT ;  /* 0x0000000f0800720c */ /* 0x000fe20003f86270 */
[-C--:B-1----:R-:W-:Y:S02]  /*06f0*/  @!P2 IMAD R8, R11, R4.reuse, RZ ;  /* 0x000000040b08a224 */ /* 0x082fe400078e02ff */
[----:B------:R-:W-:Y:S01]  /*0700*/  @!P2 IMAD.WIDE.U32 R10, R20, R4, RZ ;  /* 0x00000004140aa225 */ /* 0x000fe200078e00ff */
[----:B------:R-:W-:-:S03]  /*0710*/  LEA.HI R4, R89, R86, RZ, 0x3 ;  /* 0x0000005659047211 */ /* 0x000fc600078f18ff */
[----:B------:R-:W-:Y:S01]  /*0720*/  @!P2 IMAD R5, R20, R5, R8 ;  /* 0x000000051405a224 */ /* 0x000fe200078e0208 */
[----:B------:R-:W-:Y:S01]  /*0730*/  SHF.R.S32.HI R17, RZ, 0x3, R4 ;  /* 0x00000003ff117819 */ /* 0x000fe20000011404 */
[----:B------:R-:W-:Y:S01]  /*0740*/  @!P1 IMAD.IADD R9, R9, 0x1, -R0 ;  /* 0x0000000109099824 */ /* 0x000fe200078e0a00 */
[----:B------:R-:W1:Y:S01]  /*0750*/  @!P0 S2R R25, SR_CgaCtaId ;  /* 0x0000000000198919 */ /* 0x000e620000008800 */
[----:B------:R-:W-:Y:S01]  /*0760*/  @!P2 IMAD.IADD R7, R11, 0x1, R5 ;  /* 0x000000010b07a824 */ /* 0x000fe200078e0205 */
[----:B------:R-:W-:Y:S01]  /*0770*/  @!P0 MOV R8, 0x400 ;  /* 0x0000040000088802 */ /* 0x000fe20000000f00 */
[----:B------:R-:W-:Y:S01]  /*0780*/  @!P2 IMAD.MOV.U32 R34, RZ, RZ, R10 ;  /* 0x000000ffff22a224 */ /* 0x000fe200078e000a */
[----:B------:R-:W-:Y:S01]  /*0790*/  ISETP.GE.U32.AND P2, PT, R9, R0, PT ;  /* 0x000000000900720c */ /* 0x000fe20003f46070 */
[----:B------:R-:W-:Y:S01]  /*07a0*/  @!P1 VIADD R96, R96, 0x1 ;  /* 0x0000000160609836 */ /* 0x000fe20000000000 */
[----:B------:R-:W-:Y:S01]  /*07b0*/  LEA.HI R0, R89, R86, RZ, 0x4 ;  /* 0x0000005659007211 */ /* 0x000fe200078f20ff */
[----:B------:R-:W3:Y:S01]  /*07c0*/  @!P6 S2R R19, SR_CgaCtaId ;  /* 0x000000000013e919 */ /* 0x000ee20000008800 */
[----:B------:R-:W-:Y:S01]  /*07d0*/  ISETP.GE.AND P1, PT, R6, RZ, PT ;  /* 0x000000ff0600720c */ /* 0x000fe20003f26270 */
[----:B------:R-:W-:Y:S01]  /*07e0*/  IMAD.SHL.U32 R33, R17, 0x40, RZ ;  /* 0x0000004011217824 */ /* 0x000fe200078e00ff */
[----:B------:R-:W-:-:S02]  /*07f0*/  SHF.R.S32.HI R5, RZ, 0x4, R0 ;  /* 0x00000004ff057819 */ /* 0x000fc40000011400 */
[----:B------:R-:W-:Y:S02]  /*0800*/  LOP3.LUT R9, R13, 0xfffffffc, RZ, 0xc0, !PT ;  /* 0xfffffffc0d097812 */ /* 0x000fe400078ec0ff */
[----:B------:R-:W-:Y:S02]  /*0810*/  LEA.HI R16, R0, R5, RZ, 0x1 ;  /* 0x0000000500107211 */ /* 0x000fe400078f08ff */
[----:B------:R-:W-:Y:S01]  /*0820*/  LOP3.LUT R33, R33, 0xc0, RZ, 0xc0, !PT ;  /* 0x000000c021217812 */ /* 0x000fe200078ec0ff */
[----:B------:R-:W-:Y:S01]  /*0830*/  @P2 VIADD R96, R96, 0x1 ;  /* 0x0000000160602836 */ /* 0x000fe20000000000 */
[----:B------:R-:W-:Y:S01]  /*0840*/  ISETP.NE.AND P2, PT, R3, RZ, PT ;  /* 0x000000ff0300720c */ /* 0x000fe20003f45270 */
[----:B------:R-:W-:Y:S01]  /*0850*/  IMAD.IADD R128, R86, 0x1, -R9 ;  /* 0x0000000156807824 */ /* 0x000fe200078e0a09 */
[----:B------:R-:W-:Y:S01]  /*0860*/  LOP3.LUT R16, R16, 0xfffffffe, RZ, 0xc0, !PT ;  /* 0xfffffffe10107812 */ /* 0x000fe200078ec0ff */
[----:B------:R-:W-:Y:S01]  /*0870*/  @!P1 IMAD.MOV R96, RZ, RZ, -R96 ;  /* 0x000000ffff609224 */ /* 0x000fe200078e0a60 */
[----:B------:R-:W-:Y:S01]  /*0880*/  @!P3 MOV R6, 0x400 ;  /* 0x000004000006b802 */ /* 0x000fe20000000f00 */
[----:B------:R-:W-:Y:S01]  /*0890*/  IMAD.SHL.U32 R128, R128, 0x8, RZ ;  /* 0x0000000880807824 */ /* 0x000fe200078e00ff */
[----:B------:R-:W-:Y:S01]  /*08a0*/  LEA.HI R89, R89, R86, RZ, 0x5 ;  /* 0x0000005659597211 */ /* 0x000fe200078f28ff */
[----:B------:R-:W-:Y:S01]  /*08b0*/  IMAD.IADD R16, R5, 0x1, -R16 ;  /* 0x0000000105107824 */ /* 0x000fe200078e0a10 */
[----:B------:R-:W-:-:S02]  /*08c0*/  LOP3.LUT R5, R0, 0xfffffff0, RZ, 0xc0, !PT ;  /* 0xfffffff000057812 */ /* 0x000fc400078ec0ff */
[----:B------:R-:W-:Y:S02]  /*08d0*/  SHF.R.S32.HI R129, RZ, 0x1f, R128 ;  /* 0x0000001fff817819 */ /* 0x000fe40000011480 */
[----:B------:R-:W-:Y:S01]  /*08e0*/  IADD3 R34, P1, R128, R34, RZ ;  /* 0x0000002280227210 */ /* 0x000fe20007f3e0ff */
[----:B------:R-:W-:Y:S01]  /*08f0*/  IMAD.IADD R5, R86, 0x1, -R5 ;  /* 0x0000000156057824 */ /* 0x000fe200078e0a05 */
[----:B------:R-:W-:Y:S02]  /*0900*/  @!P2 LOP3.LUT R96, RZ, R3, RZ, 0x33, !PT ;  /* 0x00000003ff60a212 */ /* 0x000fe400078e33ff */
[----:B------:R-:W-:Y:S01]  /*0910*/  LOP3.LUT R3, R4, 0xfffffff8, RZ, 0xc0, !PT ;  /* 0xfffffff804037812 */ /* 0x000fe200078ec0ff */
[----:B------:R-:W-:Y:S01]  /*0920*/  IMAD.X R35, R129, 0x1, R7, P1 ;  /* 0x0000000181237824 */ /* 0x000fe200008e0607 */
[----:B------:R-:W-:Y:S02]  /*0930*/  ISETP.NE.AND P2, PT, R23, -0x1, PT ;  /* 0xffffffff1700780c */ /* 0x000fe40003f45270 */
[----:B------:R-:W-:Y:S01]  /*0940*/  ISETP.GE.AND P1, PT, R28, R114, PT ;  /* 0x000000721c00720c */ /* 0x000fe20003f26270 */
[----:B------:R-:W-:Y:S01]  /*0950*/  IMAD.IADD R0, R86, 0x1, -R3 ;  /* 0x0000000156007824 */ /* 0x000fe200078e0a03 */
[-C--:B------:R-:W-:Y:S01]  /*0960*/  LEA.HI R3, R5, R5.reuse, RZ, 0x1 ;  /* 0x0000000505037211 */ /* 0x080fe200078f08ff */
[----:B------:R-:W-:Y:S01]  /*0970*/  IMAD.WIDE.U32 R36, R36, UR4, R34 ;  /* 0x0000000424247c25 */ /* 0x000fe2000f8e0022 */
[----:B------:R-:W-:Y:S01]  /*0980*/  SHF.R.S32.HI R14, RZ, 0x1f, R5 ;  /* 0x0000001fff0e7819 */ /* 0x000fe20000011405 */
[----:B------:R-:W4:Y:S01]  /*0990*/  S2UR UR4, SR_CgaCtaId ;  /* 0x00000000000479c3 */ /* 0x000f220000008800 */
[----:B------:R-:W-:Y:S01]  /*09a0*/  LOP3.LUT R82, R3, 0x7fffffe, RZ, 0xc0, !PT ;  /* 0x07fffffe03527812 */ /* 0x000fe200078ec0ff */
[----:B------:R-:W-:Y:S01]  /*09b0*/  IMAD.IADD R37, R37, 0x1, R27 ;  /* 0x0000000125257824 */ /* 0x000fe200078e021b */
[----:B------:R-:W-:Y:S01]  /*09c0*/  LEA.HI R14, R14, R5, RZ, 0x3 ;  /* 0x000000050e0e7211 */ /* 0x000fe200078f18ff */
[----:B------:R-:W-:Y:S01]  /*09d0*/  @!P0 IMAD.MOV.U32 R26, RZ, RZ, R36 ;  /* 0x000000ffff1a8224 */ /* 0x000fe200078e0024 */
[----:B--2---:R-:W-:Y:S01]  /*09e0*/  @!P3 LEA R21, R21, R6, 0x18 ;  /* 0x000000061515b211 */ /* 0x004fe200078ec0ff */
[----:B------:R-:W-:Y:S01]  /*09f0*/  IMAD.IADD R82, R5, 0x1, -R82 ;  /* 0x0000000105527824 */ /* 0x000fe200078e0a52 */
[----:B------:R-:W-:Y:S01]  /*0a00*/  LOP3.LUT R10, R33, 0x18, R128, 0xf8, !PT ;  /* 0x00000018210a7812 */ /* 0x000fe200078ef880 */
[C-C-:B------:R-:W-:Y:S01]  /*0a10*/  @P2 IMAD.IADD R38, R22.reuse, 0x1, R23.reuse ;  /* 0x0000000116262824 */ /* 0x140fe200078e0217 */
[----:B------:R-:W-:Y:S01]  /*0a20*/  LEA.HI R5, R13, R28, RZ, 0x1 ;  /* 0x0000001c0d057211 */ /* 0x000fe200078f08ff */
[----:B------:R-:W-:Y:S01]  /*0a30*/  @P2 IMAD.IADD R32, R22, 0x1, R23 ;  /* 0x0000000116202824 */ /* 0x000fe200078e0217 */
[----:B------:R-:W-:Y:S01]  /*0a40*/  SHF.R.U32.HI R33, RZ, 0x3, R33 ;  /* 0x00000003ff217819 */ /* 0x000fe20000011621 */
[----:B------:R-:W2:Y:S01]  /*0a50*/  @!P1 LDC.64 R12, c[0x0][0x210] ;  /* 0x00008400ff0c9b82 */ /* 0x000ea20000000a00 */
[----:B------:R-:W-:Y:S01]  /*0a60*/  @!P6 MOV R6, 0x400 ;  /* 0x000004000006e802 */ /* 0x000fe20000000f00 */
[----:B------:R-:W-:Y:S01]  /*0a70*/  @!P0 IMAD.MOV.U32 R27, RZ, RZ, R37 ;  /* 0x000000ffff1b8224 */ /* 0x000fe200078e0025 */
[----:B------:R-:W-:-:S02]  /*0a80*/  LOP3.LUT R5, R5, 0x7fffffe, RZ, 0xc0, !PT ;  /* 0x07fffffe05057812 */ /* 0x000fc400078ec0ff */
[----:B------:R-:W-:Y:S02]  /*0a90*/  LOP3.LUT R33, R10, R33, RZ, 0x3c, !PT ;  /* 0x000000210a217212 */ /* 0x000fe400078e3cff */
[----:B-1----:R-:W-:Y:S01]  /*0aa0*/  @!P0 LEA R25, R25, R8, 0x18 ;  /* 0x0000000819198211 */ /* 0x002fe200078ec0ff */
[----:B------:R-:W1:Y:S01]  /*0ab0*/  @P2 LDC.64 R10, c[0x0][0x248] ;  /* 0x00009200ff0a2b82 */ /* 0x000e620000000a00 */
[----:B------:R-:W-:Y:S01]  /*0ac0*/  LEA.HI R18, R0, R0, RZ, 0x1 ;  /* 0x0000000000127211 */ /* 0x000fe200078f08ff */
[----:B------:R-:W-:Y:S01]  /*0ad0*/  IMAD.IADD R5, R28, 0x1, -R5 ;  /* 0x000000011c057824 */ /* 0x000fe200078e0a05 */
[----:B---3--:R-:W-:Y:S02]  /*0ae0*/  @!P6 LEA R19, R19, R6, 0x18 ;  /* 0x000000061313e211 */ /* 0x008fe400078ec0ff */
[----:B------:R-:W-:Y:S02]  /*0af0*/  LOP3.LUT R15, R18, 0x7fffffe, RZ, 0xc0, !PT ;  /* 0x07fffffe120f7812 */ /* 0x000fe400078ec0ff */
[----:B------:R-:W-:Y:S01]  /*0b00*/  SHF.R.S32.HI R84, RZ, 0x5, R89 ;  /* 0x00000005ff547819 */ /* 0x000fe20000011459 */
[----:B------:R-:W3:Y:S02]  /*0b10*/  @P2 LDC.64 R8, c[0x0][0x250] ;  /* 0x00009400ff082b82 */ /* 0x000ee40000000a00 */
[----:B------:R-:W-:Y:S01]  /*0b20*/  IMAD.IADD R15, R0, 0x1, -R15 ;  /* 0x00000001000f7824 */ /* 0x000fe200078e0a0f */
[----:B------:R-:W-:Y:S01]  /*0b30*/  SHF.R.S32.HI R0, RZ, 0x1, R3 ;  /* 0x00000001ff007819 */ /* 0x000fe20000011403 */
[----:B------:R-:W-:Y:S01]  /*0b40*/  IMAD R118, R84, 0x8, R5 ;  /* 0x0000000854767824 */ /* 0x000fe200078e0205 */
[----:B------:R-:W-:-:S03]  /*0b50*/  SHF.R.S32.HI R3, RZ, 0x1f, R3 ;  /* 0x0000001fff037819 */ /* 0x000fc60000011403 */
[----:B------:R-:W5:Y:S01]  /*0b60*/  @!P1 LDC.64 R6, c[0x0][0x240] ;  /* 0x00009000ff069b82 */ /* 0x000f620000000a00 */
[----:B------:R-:W-:Y:S01]  /*0b70*/  LEA.HI R3, R3, R0, RZ, 0x2 ;  /* 0x0000000003037211 */ /* 0x000fe200078f10ff */
[----:B------:R-:W-:-:S03]  /*0b80*/  IMAD.U32 R118, R118, 0x20, R33 ;  /* 0x0000002076767824 */ /* 0x000fc600078e0021 */
[----:B------:R-:W-:-:S03]  /*0b90*/  LOP3.LUT R3, R3, 0xfffffffc, RZ, 0xc0, !PT ;  /* 0xfffffffc03037812 */ /* 0x000fc600078ec0ff */
[----:B------:R-:W2:Y:S01]  /*0ba0*/  @!P0 LDC.64 R4, c[0x0][0x240] ;  /* 0x00009000ff048b82 */ /* 0x000ea20000000a00 */
[----:B-1----:R-:W-:Y:S02]  /*0bb0*/  @P2 IMAD R23, R32, R11, RZ ;  /* 0x0000000b20172224 */ /* 0x002fe400078e02ff */
[----:B------:R-:W-:Y:S02]  /*0bc0*/  IMAD.IADD R3, R0, 0x1, -R3 ;  /* 0x0000000100037824 */ /* 0x000fe400078e0a03 */
[----:B------:R-:W-:-:S04]  /*0bd0*/  @P2 IMAD.WIDE.U32 R32, R32, R10, RZ ;  /* 0x0000000a20202225 */ /* 0x000fc800078e00ff */
[C---:B---3--:R-:W-:Y:S02]  /*0be0*/  @P2 IMAD R0, R38.reuse, R9, RZ ;  /* 0x0000000926002224 */ /* 0x048fe400078e02ff */
[----:B------:R-:W-:-:S04]  /*0bf0*/  @P2 IMAD.WIDE.U32 R38, R38, R8, RZ ;  /* 0x0000000826262225 */ /* 0x000fc800078e00ff */
[----:B------:R-:W-:Y:S02]  /*0c00*/  @P2 IMAD.IADD R0, R39, 0x1, R0 ;  /* 0x0000000127002824 */ /* 0x000fe400078e0200 */
[-C--:B-----5:R-:W-:Y:S02]  /*0c10*/  @!P1 IMAD R34, R137, R6.reuse, RZ ;  /* 0x0000000689229224 */ /* 0x0a0fe400078e02ff */
[----:B------:R-:W-:Y:S02]  /*0c20*/  @P2 IMAD.MOV.U32 R24, RZ, RZ, R38 ;  /* 0x000000ffff182224 */ /* 0x000fe400078e0026 */
[C---:B------:R-:W-:Y:S02]  /*0c30*/  @!P1 IMAD R34, R136.reuse, R7, R34 ;  /* 0x0000000788229224 */ /* 0x040fe400078e0222 */
[----:B------:R-:W-:-:S04]  /*0c40*/  @!P1 IMAD.WIDE.U32 R36, R136, R6, R36 ;  /* 0x0000000688249225 */ /* 0x000fc800078e0024 */
[----:B------:R-:W-:Y:S02]  /*0c50*/  @P2 IMAD.IADD R23, R33, 0x1, R23 ;  /* 0x0000000121172824 */ /* 0x000fe400078e0217 */
[----:B------:R-:W-:Y:S01]  /*0c60*/  @P2 IMAD.MOV.U32 R30, RZ, RZ, R32 ;  /* 0x000000ffff1e2224 */ /* 0x000fe200078e0020 */
[----:B--2-4-:R-:W-:Y:S06]  /*0c70*/  @P2 BRA `(.L_x_193) ;  /* 0x0000000000342947 */ /* 0x014fec0003800000 */
[----:B------:R-:W1:Y:S01]  /*0c80*/  LDC.64 R10, c[0x0][0x248] ;  /* 0x00009200ff0a7b82 */ /* 0x000e620000000a00 */
[----:B------:R-:W-:-:S07]  /*0c90*/  SHF.R.S32.HI R23, RZ, 0x1f, R22 ;  /* 0x0000001fff177819 */ /* 0x000fce0000011416 */
[----:B------:R-:W2:Y:S01]  /*0ca0*/  LDC.64 R6, c[0x0][0x230] ;  /* 0x00008c00ff067b82 */ /* 0x000ea20000000a00 */
[-C--:B-1----:R-:W-:Y:S01]  /*0cb0*/  IMAD R30, R23, R10.reuse, RZ ;  /* 0x0000000a171e7224 */ /* 0x082fe200078e02ff */
[----:B------:R-:W-:Y:S01]  /*0cc0*/  SHF.R.S32.HI R23, RZ, 0x1f, R20 ;  /* 0x0000001fff177819 */ /* 0x000fe20000011414 */
[----:B------:R-:W-:-:S04]  /*0cd0*/  IMAD.WIDE.U32 R32, R22, R10, RZ ;  /* 0x0000000a16207225 */ /* 0x000fc800078e00ff */
[----:B------:R-:W-:Y:S02]  /*0ce0*/  IMAD R30, R22, R11, R30 ;  /* 0x0000000b161e7224 */ /* 0x000fe400078e021e */
[----:B--2---:R-:W-:-:S03]  /*0cf0*/  IMAD R23, R23, R6, RZ ;  /* 0x0000000617177224 */ /* 0x004fc600078e02ff */
[----:B------:R-:W-:Y:S01]  /*0d00*/  IADD3 R33, R33, R30, RZ ;  /* 0x0000001e21217210 */ /* 0x000fe20007ffe0ff */
[C---:B------:R-:W-:Y:S02]  /*0d10*/  IMAD R23, R20.reuse, R7, R23 ;  /* 0x0000000714177224 */ /* 0x040fe400078e0217 */
[----:B------:R-:W-:-:S05]  /*0d20*/  IMAD.WIDE.U32 R6, R20, R6, R32 ;  /* 0x0000000614067225 */ /* 0x000fca00078e0020 */
[----:B------:R-:W-:Y:S02]  /*0d30*/  IADD3 R23, R7, R23, RZ ;  /* 0x0000001707177210 */ /* 0x000fe40007ffe0ff */
[----:B------:R-:W-:-:S07]  /*0d40*/  MOV R30, R6 ;  /* 0x00000006001e7202 */ /* 0x000fce0000000f00 */
.L_x_193:
[----:B------:R-:W-:Y:S02]  /*0d50*/  @!P1 IADD3 R34, R37, R34, RZ ;  /* 0x0000002225229210 */ /* 0x000fe40007ffe0ff */
[----:B------:R-:W-:Y:S01]  /*0d60*/  @!P1 LEA R32, P3, R36, R12, 0x1 ;  /* 0x0000000c24209211 */ /* 0x000fe200078608ff */
[----:B------:R-:W-:-:S12]  /*0d70*/  @P2 BRA `(.L_x_194) ;  /* 0x0000000000342947 */ /* 0x000fd80003800000 */
        /* <DEDUP_REMOVED lines=13> */
.L_x_194:
[----:B------:R-:W-:Y:S01]  /*0e50*/  @!P1 LEA.HI.X R33, R36, R13, R34, 0x1, P3 ;  /* 0x0000000d24219211 */ /* 0x000fe200018f0c22 */
[----:B------:R-:W-:Y:S01]  /*0e60*/  @!P0 IMAD R22, R118, 0x2, R25 ;  /* 0x0000000276168824 */ /* 0x000fe200078e0219 */
[----:B------:R-:W-:Y:S01]  /*0e70*/  @!P0 IADD3 R7, P2, R136, 0x20, RZ ;  /* 0x0000002088078810 */ /* 0x000fe20007f5e0ff */
[----:B------:R-:W1:Y:S01]  /*0e80*/  @!P0 LDC.64 R12, c[0x0][0x210] ;  /* 0x00008400ff0c8b82 */ /* 0x000e620000000a00 */
[----:B------:R-:W-:Y:S01]  /*0e90*/  ISETP.NE.AND P3, PT, R31, RZ, PT ;  /* 0x000000ff1f00720c */ /* 0x000fe20003f65270 */
[CC--:B------:R-:W-:Y:S01]  /*0ea0*/  IMAD R6, R29.reuse, R10.reuse, RZ ;  /* 0x0000000a1d067224 */ /* 0x0c0fe200078e02ff */
[----:B------:R-:W-:Y:S01]  /*0eb0*/  UMOV UR5, 0x400 ;  /* 0x0000040000057882 */ /* 0x000fe20000000000 */
[----:B------:R-:W-:Y:S01]  /*0ec0*/  IMAD.WIDE.U32 R36, R28, R10, R128 ;  /* 0x0000000a1c247225 */ /* 0x000fe200078e0080 */
[----:B------:R-:W-:Y:S01]  /*0ed0*/  ULEA UR4, UR4, UR5, 0x18 ;  /* 0x0000000504047291 */ /* 0x000fe2000f8ec03f */
[----:B------:R-:W-:Y:S01]  /*0ee0*/  SHF.L.U64.HI R115, R10, 0x6, R11 ;  /* 0x000000060a737819 */ /* 0x000fe2000001020b */
[----:B------:R-:W-:Y:S01]  /*0ef0*/  ULDC.64 UR6, c[0x0][0x260] ;  /* 0x0000980000067ab9 */ /* 0x000fe20000000a00 */
[----:B------:R-:W-:Y:S01]  /*0f00*/  IMAD R25, R29, R8, RZ ;  /* 0x000000081d197224 */ /* 0x000fe200078e02ff */
[----:B------:R-:W-:Y:S01]  /*0f10*/  LOP3.LUT R89, R89, 0xffffffe0, RZ, 0xc0, !PT ;  /* 0xffffffe059597812 */ /* 0x000fe200078ec0ff */
[----:B------:R-:W-:Y:S01]  /*0f20*/  @!P0 IMAD.X R31, RZ, RZ, R137, P2 ;  /* 0x000000ffff1f8224 */ /* 0x000fe200010e0689 */
[----:B------:R-:W-:Y:S01]  /*0f30*/  IADD3 R120, P2, R30, R36, RZ ;  /* 0x000000241e787210 */ /* 0x000fe20007f5e0ff */
[----:B------:R-:W-:-:S02]  /*0f40*/  IMAD R6, R28, R11, R6 ;  /* 0x0000000b1c067224 */ /* 0x000fc400078e0206 */
[----:B------:R-:W-:-:S03]  /*0f50*/  IMAD.WIDE.U32 R34, R28, R8, R128 ;  /* 0x000000081c227225 */ /* 0x000fc600078e0080 */
[----:B------:R-:W-:Y:S01]  /*0f60*/  IADD3.X R121, R23, R37, R6, P2, !PT ;  /* 0x0000002517797210 */ /* 0x000fe200017fe406 */
[----:B------:R-:W-:Y:S01]  /*0f70*/  IMAD R25, R28, R9, R25 ;  /* 0x000000091c197224 */ /* 0x000fe200078e0219 */
[----:B------:R-:W-:Y:S01]  /*0f80*/  SHF.R.S32.HI R23, RZ, 0x1f, R96 ;  /* 0x0000001fff177819 */ /* 0x000fe20000011460 */
[----:B------:R-:W-:Y:S01]  /*0f90*/  @!P0 IMAD R28, R31, R4, RZ ;  /* 0x000000041f1c8224 */ /* 0x000fe200078e02ff */
[----:B------:R-:W-:Y:S01]  /*0fa0*/  IADD3 R24, P2, R24, R34, RZ ;  /* 0x0000002218187210 */ /* 0x000fe20007f5e0ff */
[----:B------:R-:W-:-:S03]  /*0fb0*/  @!P0 IMAD.WIDE.U32 R30, R7, R4, R26 ;  /* 0x00000004071e8225 */ /* 0x000fc600078e001a */
[----:B------:R-:W-:Y:S01]  /*0fc0*/  IADD3.X R25, R0, R35, R25, P2, !PT ;  /* 0x0000002300197210 */ /* 0x000fe200017fe419 */
[----:B------:R-:W-:Y:S01]  /*0fd0*/  @!P0 IMAD R28, R7, R5, R28 ;  /* 0x00000005071c8224 */ /* 0x000fe200078e021c */
[----:B------:R-:W-:Y:S01]  /*0fe0*/  SHF.L.U64.HI R0, R10, 0x5, R11 ;  /* 0x000000050a007819 */ /* 0x000fe2000001020b */
[----:B------:R-:W2:Y:S01]  /*0ff0*/  @!P3 LDC.64 R6, c[0x0][0x218] ;  /* 0x00008600ff06bb82 */ /* 0x000ea20000000a00 */
[C---:B------:R-:W-:Y:S02]  /*1000*/  @!P3 IMAD R21, R118.reuse, 0x2, R21 ;  /* 0x000000027615b824 */ /* 0x040fe400078e0215 */
[C---:B------:R-:W-:Y:S01]  /*1010*/  @!P6 IMAD R20, R118.reuse, 0x2, R19 ;  /* 0x000000027614e824 */ /* 0x040fe200078e0213 */
[----:B------:R-:W-:Y:S01]  /*1020*/  LEA R118, R118, UR4, 0x1 ;  /* 0x0000000476767c11 */ /* 0x000fe2000f8e08ff */
[----:B------:R-:W-:Y:S01]  /*1030*/  IMAD R125, R23, UR6, RZ ;  /* 0x00000006177d7c24 */ /* 0x000fe2000f8e02ff */
[----:B------:R-:W-:Y:S01]  /*1040*/  SHF.R.S32.HI R19, RZ, 0x1f, R85 ;  /* 0x0000001fff137819 */ /* 0x000fe20000011455 */
[C---:B------:R-:W-:Y:S01]  /*1050*/  IMAD.WIDE.U32 R120, R96.reuse, UR6, R120 ;  /* 0x0000000660787c25 */ /* 0x040fe2000f8e0078 */
[----:B------:R-:W3:Y:S01]  /*1060*/  @!P6 LDC.64 R4, c[0x0][0x218] ;  /* 0x00008600ff04eb82 */ /* 0x000ee20000000a00 */
[----:B------:R-:W-:Y:S01]  /*1070*/  @!PT LDS RZ, [RZ] ;  /* 0x00000000fffff984 */ /* 0x000fe20000000800 */
[----:B------:R-:W-:Y:S01]  /*1080*/  @!PT LDS RZ, [RZ] ;  /* 0x00000000fffff984 */ /* 0x000fe20000000800 */
[----:B------:R-:W-:Y:S01]  /*1090*/  @!PT LDS RZ, [RZ] ;  /* 0x00000000fffff984 */ /* 0x000fe20000000800 */
[----:B------:R-:W-:Y:S02]  /*10a0*/  @!P1 LDGSTS.E.BYPASS.LTC128B.128 [R118], desc[UR12][R32.64] ;  /* 0x0000000020769fae */ /* 0x000fe4000b901d4c */
[----:B------:R-:W-:Y:S01]  /*10b0*/  IMAD R125, R96, UR7, R125 ;  /* 0x00000007607d7c24 */ /* 0x000fe2000f8e027d */
[----:B------:R-:W-:Y:S01]  /*10c0*/  ULDC.64 UR6, c[0x0][0x268] ;  /* 0x00009a0000067ab9 */ /* 0x000fe20000000a00 */
[----:B------:R-:W-:Y:S01]  /*10d0*/  @!P1 LDGSTS.E.BYPASS.LTC128B.128 [R118+0x1000], desc[UR12][R32.64+0x40] ;  /* 0x0100004020769fae */ /* 0x000fe2000b901d4c */
[----:B------:R-:W-:-:S02]  /*10e0*/  @!P0 IMAD.IADD R28, R31, 0x1, R28 ;  /* 0x000000011f1c8824 */ /* 0x000fc400078e021c */
[----:B------:R-:W-:Y:S01]  /*10f0*/  IMAD.SHL.U32 R116, R10, 0x40, RZ ;  /* 0x000000400a747824 */ /* 0x000fe200078e00ff */
[----:B------:R-:W-:Y:S01]  /*1100*/  @!P1 LDGSTS.E.BYPASS.LTC128B.128 [R118+0x2000], desc[UR12][R32.64+0x80] ;  /* 0x0200008020769fae */ /* 0x000fe2000b901d4c */
[C---:B-1----:R-:W-:Y:S01]  /*1110*/  @!P0 LEA R26, P1, R30.reuse, R12, 0x1 ;  /* 0x0000000c1e1a8211 */ /* 0x042fe200078208ff */
[----:B------:R-:W-:Y:S02]  /*1120*/  IMAD.IADD R125, R121, 0x1, R125 ;  /* 0x00000001797d7824 */ /* 0x000fe400078e027d */
[----:B------:R-:W-:Y:S01]  /*1130*/  IMAD.MOV.U32 R124, RZ, RZ, R120 ;  /* 0x000000ffff7c7224 */ /* 0x000fe200078e0078 */
[----:B------:R-:W-:Y:S01]  /*1140*/  @!P0 LEA.HI.X R27, R30, R13, R28, 0x1, P1 ;  /* 0x0000000d1e1b8211 */ /* 0x000fe200008f0c1c */
[----:B------:R-:W-:Y:S02]  /*1150*/  IMAD R12, R115, R85, RZ ;  /* 0x00000055730c7224 */ /* 0x000fe400078e02ff */
[-C--:B------:R-:W-:Y:S02]  /*1160*/  IMAD.WIDE.U32 R28, R85, R116.reuse, R124 ;  /* 0x00000074551c7225 */ /* 0x080fe400078e007c */
[----:B------:R-:W-:Y:S02]  /*1170*/  @!P0 LDGSTS.E.BYPASS.LTC128B.128 [R22+0x800], desc[UR12][R26.64] ;  /* 0x008000001a168fae */ /* 0x000fe4000b901d4c */
[----:B------:R-:W-:Y:S01]  /*1180*/  IMAD R12, R19, R116, R12 ;  /* 0x00000074130c7224 */ /* 0x000fe200078e020c */
[----:B--2---:R-:W-:Y:S01]  /*1190*/  @!P3 LEA R30, P2, R28, R6, 0x1 ;  /* 0x000000061c1eb211 */ /* 0x004fe200078408ff */
[----:B------:R-:W-:Y:S01]  /*11a0*/  IMAD.SHL.U32 R83, R10, 0x20, RZ ;  /* 0x000000200a537824 */ /* 0x000fe200078e00ff */
[----:B------:R-:W-:Y:S01]  /*11b0*/  @!P0 LDGSTS.E.BYPASS.LTC128B.128 [R22+0x1800], desc[UR12][R26.64+0x40] ;  /* 0x018000401a168fae */ /* 0x000fe2000b901d4c */
[----:B------:R-:W-:-:S02]  /*11c0*/  IMAD.IADD R12, R29, 0x1, R12 ;  /* 0x000000011d0c7824 */ /* 0x000fc400078e020c */
[----:B------:R-:W-:Y:S01]  /*11d0*/  IMAD R123, R23, UR6, RZ ;  /* 0x00000006177b7c24 */ /* 0x000fe2000f8e02ff */
[----:B------:R-:W-:Y:S01]  /*11e0*/  @!P6 IADD3 R6, P1, R83, R28, RZ ;  /* 0x0000001c5306e210 */ /* 0x000fe20007f3e0ff */
[----:B------:R1:W-:Y:S01]  /*11f0*/  @!P0 LDGSTS.E.BYPASS.LTC128B.128 [R22+0x2800], desc[UR12][R26.64+0x80] ;  /* 0x028000801a168fae */ /* 0x0003e2000b901d4c */
[----:B------:R-:W-:Y:S01]  /*1200*/  @!P3 LEA.HI.X R31, R28, R7, R12, 0x1, P2 ;  /* 0x000000071c1fb211 */ /* 0x000fe200010f0c0c */
[C---:B------:R-:W-:Y:S02]  /*1210*/  IMAD R123, R96.reuse, UR7, R123 ;  /* 0x00000007607b7c24 */ /* 0x040fe4000f8e027b */
[----:B------:R-:W-:Y:S02]  /*1220*/  IMAD.WIDE.U32 R96, R96, UR6, R24 ;  /* 0x0000000660607c25 */ /* 0x000fe4000f8e0018 */
[----:B------:R-:W-:Y:S02]  /*1230*/  @!P3 LDGSTS.E.BYPASS.LTC128B.128 [R21+0x3000], desc[UR12][R30.64] ;  /* 0x030000001e15bfae */ /* 0x000fe4000b901d4c */
[----:B------:R-:W-:Y:S01]  /*1240*/  @!P6 IMAD.X R12, R0, 0x1, R12, P1 ;  /* 0x00000001000ce824 */ /* 0x000fe200008e060c */
[----:B---3--:R-:W-:Y:S01]  /*1250*/  @!P6 LEA R24, P1, R6, R4, 0x1 ;  /* 0x000000040618e211 */ /* 0x008fe200078208ff */
[----:B------:R-:W-:Y:S01]  /*1260*/  @!P3 LDGSTS.E.BYPASS.LTC128B.128 [R21+0x4000], desc[UR12][R30.64+0x40] ;  /* 0x040000401e15bfae */ /* 0x000fe2000b901d4c */
[----:B------:R-:W-:-:S02]  /*1270*/  IMAD.SHL.U32 R13, R17, 0x8, RZ ;  /* 0x00000008110d7824 */ /* 0x000fc400078e00ff */
[----:B------:R-:W-:Y:S01]  /*1280*/  @!P6 LEA.HI.X R25, R6, R5, R12, 0x1, P1 ;  /* 0x000000050619e211 */ /* 0x000fe200008f0c0c */
[----:B------:R2:W-:Y:S01]  /*1290*/  @!P3 LDGSTS.E.BYPASS.LTC128B.128 [R21+0x5000], desc[UR12][R30.64+0x80] ;  /* 0x050000801e15bfae */ /* 0x0005e2000b901d4c */
[----:B------:R-:W3:Y:S01]  /*12a0*/  @!P5 LDC.64 R6, c[0x0][0x220] ;  /* 0x00008800ff06db82 */ /* 0x000ee20000000a00 */
[----:B------:R-:W-:Y:S01]  /*12b0*/  SHF.R.S32.HI R12, RZ, 0x1, R18 ;  /* 0x00000001ff0c7819 */ /* 0x000fe20000011412 */
[-C--:B------:R-:W-:Y:S01]  /*12c0*/  IMAD R18, R19, R8.reuse, RZ ;  /* 0x0000000813127224 */ /* 0x080fe200078e02ff */
[----:B------:R-:W-:Y:S01]  /*12d0*/  @!P6 LDGSTS.E.BYPASS.LTC128B.128 [R20+0x3800], desc[UR12][R24.64] ;  /* 0x038000001814efae */ /* 0x000fe2000b901d4c */
[----:B------:R-:W-:Y:S02]  /*12e0*/  IMAD.SHL.U32 R14, R14, 0x20, RZ ;  /* 0x000000200e0e7824 */ /* 0x000fe400078e00ff */
[----:B------:R-:W-:Y:S01]  /*12f0*/  IMAD.SHL.U32 R112, R12, 0x40, RZ ;  /* 0x000000400c707824 */ /* 0x000fe200078e00ff */
[----:B------:R-:W-:Y:S01]  /*1300*/  @!P6 LDGSTS.E.BYPASS.LTC128B.128 [R20+0x4800], desc[UR12][R24.64+0x40] ;  /* 0x048000401814efae */ /* 0x000fe2000b901d4c */
[----:B------:R-:W4:Y:S01]  /*1310*/  @!P4 LDC.64 R4, c[0x0][0x220] ;  /* 0x00008800ff04cb82 */ /* 0x000f220000000a00 */
[C---:B------:R-:W-:Y:S01]  /*1320*/  IMAD R17, R85.reuse, R9, R18 ;  /* 0x0000000955117224 */ /* 0x040fe200078e0212 */
[----:B------:R-:W-:Y:S01]  /*1330*/  LOP3.LUT R81, R14, 0xffffff00, RZ, 0xc0, !PT ;  /* 0xffffff000e517812 */ /* 0x000fe200078ec0ff */
[----:B------:R5:W-:Y:S01]  /*1340*/  @!P6 LDGSTS.E.BYPASS.LTC128B.128 [R20+0x5800], desc[UR12][R24.64+0x80] ;  /* 0x058000801814efae */ /* 0x000be2000b901d4c */
[----:B------:R-:W-:Y:S01]  /*1350*/  LOP3.LUT R112, R112, 0xc0, RZ, 0xc0, !PT ;  /* 0x000000c070707812 */ /* 0x000fe200078ec0ff */
[----:B-1----:R-:W-:-:S02]  /*1360*/  IMAD.WIDE.U32 R22, R85, R8, RZ ;  /* 0x0000000855167225 */ /* 0x002fc400078e00ff */
[----:B------:R-:W0:Y:S01]  /*1370*/  LDGDEPBAR ;  /* 0x00000000000079af */ /* 0x000e220000000000 */
[----:B------:R-:W-:Y:S01]  /*1380*/  LOP3.LUT R19, R112, 0x8, R13, 0xf8, !PT ;  /* 0x0000000870137812 */ /* 0x000fe200078ef80d */
[----:B------:R-:W-:Y:S01]  /*1390*/  IMAD R15, R16, 0x8, R15 ;  /* 0x00000008100f7824 */ /* 0x000fe200078e020f */
[----:B------:R-:W-:Y:S01]  /*13a0*/  LEA R13, P0, R22, R96, 0x6 ;  /* 0x00000060160d7211 */ /* 0x000fe200078030ff */
[----:B------:R-:W-:Y:S01]  /*13b0*/  IMAD.SHL.U32 R16, R16, 0x8, RZ ;  /* 0x0000000810107824 */ /* 0x000fe200078e00ff */
[----:B------:R-:W-:Y:S01]  /*13c0*/  SHF.R.U32.HI R112, RZ, 0x3, R112 ;  /* 0x00000003ff707819 */ /* 0x000fe20000011670 */
[----:B------:R-:W-:Y:S02]  /*13d0*/  IMAD.IADD R17, R23, 0x1, R17 ;  /* 0x0000000117117824 */ /* 0x000fe400078e0211 */
[----:B------:R-:W-:Y:S01]  /*13e0*/  IMAD.IADD R123, R97, 0x1, R123 ;  /* 0x00000001617b7824 */ /* 0x000fe200078e027b */
[----:B------:R-:W-:Y:S01]  /*13f0*/  LOP3.LUT R112, R19, R112, RZ, 0x3c, !PT ;  /* 0x0000007013707212 */ /* 0x000fe200078e3cff */
[----:B--2---:R-:W-:-:S03]  /*1400*/  IMAD.SHL.U32 R21, R3, 0x40, RZ ;  /* 0x0000004003157824 */ /* 0x004fc600078e00ff */
[----:B------:R-:W-:Y:S01]  /*1410*/  LEA.HI.X R22, R22, R123, R17, 0x6, P0 ;  /* 0x0000007b16167211 */ /* 0x000fe200000f3411 */
[----:B------:R-:W-:Y:S01]  /*1420*/  IMAD R17, R84, 0x200, R81 ;  /* 0x0000020054117824 */ /* 0x000fe200078e0251 */
[----:B---3--:R-:W-:Y:S01]  /*1430*/  @!P5 LEA R18, P0, R13, R6, 0x1 ;  /* 0x000000060d12d211 */ /* 0x008fe200078008ff */
[----:B------:R-:W-:Y:S01]  /*1440*/  IMAD.U32 R112, R15, 0x20, R112 ;  /* 0x000000200f707824 */ /* 0x000fe200078e0070 */
[----:B------:R-:W-:Y:S01]  /*1450*/  LOP3.LUT R21, R21, 0xc0, RZ, 0xc0, !PT ;  /* 0x000000c015157812 */ /* 0x000fe200078ec0ff */
[----:B------:R-:W-:Y:S01]  /*1460*/  IMAD R17, R82, 0x20, R17 ;  /* 0x0000002052117824 */ /* 0x000fe200078e0211 */
[----:B------:R-:W-:Y:S02]  /*1470*/  @!P4 LEA R6, P1, R8, R13, 0x5 ;  /* 0x0000000d0806c211 */ /* 0x000fe400078228ff */
[----:B------:R-:W-:Y:S02]  /*1480*/  LOP3.LUT R16, R21, 0x8, R16, 0xf8, !PT ;  /* 0x0000000815107812 */ /* 0x000fe400078ef810 */
[----:B------:R-:W-:Y:S01]  /*1490*/  SHF.R.U32.HI R21, RZ, 0x3, R21 ;  /* 0x00000003ff157819 */ /* 0x000fe20000011615 */
[----:B------:R-:W-:-:S04]  /*14a0*/  DEPBAR.LE SB0, 0x0 ;  /* 0x000080000000791a */ /* 0x000fc80000000000 */
[----:B------:R-:W-:Y:S01]  /*14b0*/  BAR.SYNC.DEFER_BLOCKING 0x0 ;  /* 0x0000000000007b1d */ /* 0x000fe20000010000 */
[----:B------:R-:W-:Y:S02]  /*14c0*/  LOP3.LUT R80, R16, R21, RZ, 0x3c, !PT ;  /* 0x0000001510507212 */ /* 0x000fe400078e3cff */
[----:B------:R-:W-:Y:S02]  /*14d0*/  @!P5 LEA.HI.X R19, R13, R7, R22, 0x1, P0 ;  /* 0x000000070d13d211 */ /* 0x000fe400000f0c16 */
[----:B----4-:R-:W-:Y:S01]  /*14e0*/  @!P4 LEA R14, P0, R6, R4, 0x1 ;  /* 0x00000004060ec211 */ /* 0x010fe200078008ff */
[----:B------:R-:W-:Y:S01]  /*14f0*/  IMAD.IADD R113, R80, 0x1, R17 ;  /* 0x0000000150717824 */ /* 0x000fe200078e0211 */
[----:B------:R-:W-:Y:S02]  /*1500*/  @!P4 LEA.HI.X R22, R8, R22, R9, 0x5, P1 ;  /* 0x000000160816c211 */ /* 0x000fe400008f2c09 */
[----:B------:R-:W-:Y:S02]  /*1510*/  LEA R112, R112, UR4, 0x1 ;  /* 0x0000000470707c11 */ /* 0x000fe4000f8e08ff */
[----:B------:R-:W-:Y:S01]  /*1520*/  @!P4 LEA.HI.X R15, R6, R5, R22, 0x1, P0 ;  /* 0x00000005060fc211 */ /* 0x000fe200000f0c16 */
[----:B------:R-:W-:Y:S01]  /*1530*/  IMAD.MOV.U32 R5, RZ, RZ, 0x10 ;  /* 0x00000010ff057424 */ /* 0x000fe200078e00ff */
[----:B------:R-:W-:-:S02]  /*1540*/  LEA R113, R113, UR4, 0x1 ;  /* 0x0000000471717c11 */ /* 0x000fc4000f8e08ff */
[----:B------:R-:W-:Y:S02]  /*1550*/  LOP3.LUT P1, RZ, R3, 0x2, RZ, 0xc0, !PT ;  /* 0x0000000203ff7812 */ /* 0x000fe4000782c0ff */
[----:B------:R-:W-:Y:S02]  /*1560*/  LOP3.LUT P0, RZ, R12, 0x2, RZ, 0xc0, !PT ;  /* 0x000000020cff7812 */ /* 0x000fe4000780c0ff */
[C---:B------:R-:W-:Y:S02]  /*1570*/  SEL R3, R5.reuse, 0xfffffff0, !P1 ;  /* 0xfffffff005037807 */ /* 0x040fe40004800000 */
[----:B------:R-:W-:Y:S01]  /*1580*/  SEL R5, R5, 0xfffffff0, !P0 ;  /* 0xfffffff005057807 */ /* 0x000fe20004000000 */
[----:B------:R-:W-:Y:S02]  /*1590*/  @P5 STS [R118+0x6000], RZ ;  /* 0x006000ff76005388 */ /* 0x000fe40000000800 */
[----:B------:R-:W-:Y:S02]  /*15a0*/  IMAD R111, R3, 0x2, R113 ;  /* 0x00000002036f7824 */ /* 0x000fe400078e0271 */
[----:B------:R-:W-:Y:S01]  /*15b0*/  IMAD R109, R5, 0x2, R112 ;  /* 0x00000002056d7824 */ /* 0x000fe200078e0270 */
        /* <DEDUP_REMOVED lines=20> */
[----:B------:R-:W3:Y:S04]  /*1700*/  LDSM.16.M88.4 R32, [R112+0x3000] ;  /* 0x003000007020783b */ /* 0x000ee80000000200 */
[----:B-----5:R-:W4:Y:S04]  /*1710*/  LDSM.16.M88.4 R24, [R112+0x3400] ;  /* 0x003400007018783b */ /* 0x020f280000000200 */
[----:B-1----:R-:W1:Y:S04]  /*1720*/  LDSM.16.M88.4 R16, [R112+0x3800] ;  /* 0x003800007010783b */ /* 0x002e680000000200 */
[----:B------:R-:W5:Y:S04]  /*1730*/  LDSM.16.M88.4 R68, [R112+0x3c00] ;  /* 0x003c00007044783b */ /* 0x000f680000000200 */
[----:B------:R-:W-:Y:S04]  /*1740*/  LDSM.16.M88.4 R52, [R109+0x3000] ;  /* 0x003000006d34783b */ /* 0x000fe80000000200 */
[----:B--2---:R-:W2:Y:S04]  /*1750*/  LDSM.16.M88.4 R12, [R111] ;  /* 0x000000006f0c783b */ /* 0x004ea80000000200 */
[----:B------:R-:W2:Y:S04]  /*1760*/  LDSM.16.M88.4 R48, [R109+0x3400] ;  /* 0x003400006d30783b */ /* 0x000ea80000000200 */
[----:B------:R-:W2:Y:S04]  /*1770*/  LDSM.16.M88.4 R40, [R109+0x3800] ;  /* 0x003800006d28783b */ /* 0x000ea80000000200 */
[----:B------:R-:W2:Y:S04]  /*1780*/  LDSM.16.M88.4 R56, [R109+0x3c00] ;  /* 0x003c00006d38783b */ /* 0x000ea80000000200 */
[----:B------:R-:W-:Y:S01]  /*1790*/  LDSM.16.M88.4 R44, [R113+0x1000] ;  /* 0x00100000712c783b */ /* 0x000fe20000000200 */
[C---:B---3--:R-:W-:Y:S03]  /*17a0*/  HMMA.16816.F32 R36, R60.reuse, R32, RZ ;  /* 0x000000203c24723c */ /* 0x048fe600000018ff */
[----:B------:R-:W3:Y:S04]  /*17b0*/  LDSM.16.M88.4 R4, [R112+0x4000] ;  /* 0x004000007004783b */ /* 0x000ee80000000200 */
[----:B------:R-:W-:Y:S01]  /*17c0*/  LDSM.16.M88.4 R76, [R112+0x4c00] ;  /* 0x004c0000704c783b */ /* 0x000fe20000000200 */
[C---:B----4-:R-:W-:Y:S03]  /*17d0*/  HMMA.16816.F32 R28, R60.reuse, R24, RZ ;  /* 0x000000183c1c723c */ /* 0x050fe600000018ff */
[----:B------:R-:W-:Y:S03]  /*17e0*/  LDSM.16.M88.4 R72, [R111+0x1000] ;  /* 0x001000006f48783b */ /* 0x000fe60000000200 */
[C---:B------:R-:W-:Y:S01]  /*17f0*/  HMMA.16816.F32 R32, R60.reuse, R34, RZ ;  /* 0x000000223c20723c */ /* 0x040fe200000018ff */
[----:B------:R-:W0:Y:S05]  /*1800*/  LDGDEPBAR ;  /* 0x00000000000079af */ /* 0x000e2a0000000000 */
[C---:B------:R-:W-:Y:S06]  /*1810*/  HMMA.16816.F32 R24, R60.reuse, R26, RZ ;  /* 0x0000001a3c18723c */ /* 0x040fec00000018ff */
[C---:B-1----:R-:W-:Y:S06]  /*1820*/  HMMA.16816.F32 R20, R60.reuse, R16, RZ ;  /* 0x000000103c14723c */ /* 0x042fec00000018ff */
[C---:B------:R-:W-:Y:S06]  /*1830*/  HMMA.16816.F32 R16, R60.reuse, R18, RZ ;  /* 0x000000123c10723c */ /* 0x040fec00000018ff */
[C---:B-----5:R-:W-:Y:S06]  /*1840*/  HMMA.16816.F32 R64, R60.reuse, R68, RZ ;  /* 0x000000443c40723c */ /* 0x060fec00000018ff */
[----:B------:R-:W-:Y:S01]  /*1850*/  HMMA.16816.F32 R60, R60, R70, RZ ;  /* 0x000000463c3c723c */ /* 0x000fe200000018ff */
[----:B------:R-:W-:Y:S05]  /*1860*/  LDSM.16.M88.4 R68, [R109+0x4c00] ;  /* 0x004c00006d44783b */ /* 0x000fea0000000200 */
[C---:B--2---:R-:W-:Y:S06]  /*1870*/  HMMA.16816.F32 R36, R12.reuse, R52, R36 ;  /* 0x000000340c24723c */ /* 0x044fec0000001824 */
[C---:B------:R-:W-:Y:S01]  /*1880*/  HMMA.16816.F32 R32, R12.reuse, R54, R32 ;  /* 0x000000360c20723c */ /* 0x040fe20000001820 */
[----:B------:R-:W1:Y:S05]  /*1890*/  LDSM.16.M88.4 R52, [R112+0x4400] ;  /* 0x004400007034783b */ /* 0x000e6a0000000200 */
[C---:B------:R-:W-:Y:S06]  /*18a0*/  HMMA.16816.F32 R28, R12.reuse, R48, R28 ;  /* 0x000000300c1c723c */ /* 0x040fec000000181c */
[C---:B------:R-:W-:Y:S01]  /*18b0*/  HMMA.16816.F32 R24, R12.reuse, R50, R24 ;  /* 0x000000320c18723c */ /* 0x040fe20000001818 */
[----:B------:R-:W2:Y:S05]  /*18c0*/  LDSM.16.M88.4 R48, [R112+0x4800] ;  /* 0x004800007030783b */ /* 0x000eaa0000000200 */
[C---:B------:R-:W-:Y:S06]  /*18d0*/  HMMA.16816.F32 R20, R12.reuse, R40, R20 ;  /* 0x000000280c14723c */ /* 0x040fec0000001814 */
[C---:B------:R-:W-:Y:S01]  /*18e0*/  HMMA.16816.F32 R16, R12.reuse, R42, R16 ;  /* 0x0000002a0c10723c */ /* 0x040fe20000001810 */
[----:B------:R-:W4:Y:S05]  /*18f0*/  LDSM.16.M88.4 R40, [R109+0x4000] ;  /* 0x004000006d28783b */ /* 0x000f2a0000000200 */
[C---:B------:R-:W-:Y:S06]  /*1900*/  HMMA.16816.F32 R64, R12.reuse, R56, R64 ;  /* 0x000000380c40723c */ /* 0x040fec0000001840 */
[----:B------:R-:W-:Y:S01]  /*1910*/  HMMA.16816.F32 R60, R12, R58, R60 ;  /* 0x0000003a0c3c723c */ /* 0x000fe2000000183c */
[----:B------:R-:W5:Y:S04]  /*1920*/  LDSM.16.M88.4 R12, [R109+0x4400] ;  /* 0x004400006d0c783b */ /* 0x000f680000000200 */
[----:B------:R-:W-:Y:S01]  /*1930*/  LDSM.16.M88.4 R56, [R113+0x2000] ;  /* 0x002000007138783b */ /* 0x000fe20000000200 */
[C---:B---3--:R-:W-:Y:S06]  /*1940*/  HMMA.16816.F32 R36, R44.reuse, R4, R36 ;  /* 0x000000042c24723c */ /* 0x048fec0000001824 */
[C---:B------:R-:W-:Y:S01]  /*1950*/  HMMA.16816.F32 R32, R44.reuse, R6, R32 ;  /* 0x000000062c20723c */ /* 0x040fe20000001820 */
[----:B------:R-:W3:Y:S05]  /*1960*/  LDSM.16.M88.4 R4, [R109+0x4800] ;  /* 0x004800006d04783b */ /* 0x000eea0000000200 */
[C---:B-1----:R-:W-:Y:S06]  /*1970*/  HMMA.16816.F32 R28, R44.reuse, R52, R28 ;  /* 0x000000342c1c723c */ /* 0x042fec000000181c */
[C---:B------:R-:W-:Y:S01]  /*1980*/  HMMA.16816.F32 R24, R44.reuse, R54, R24 ;  /* 0x000000362c18723c */ /* 0x040fe20000001818 */
[----:B------:R-:W1:Y:S05]  /*1990*/  LDSM.16.M88.4 R52, [R112+0x5000] ;  /* 0x005000007034783b */ /* 0x000e6a0000000200 */
[C---:B--2---:R-:W-:Y:S06]  /*19a0*/  HMMA.16816.F32 R20, R44.reuse, R48, R20 ;  /* 0x000000302c14723c */ /* 0x044fec0000001814 */
[C---:B------:R-:W-:Y:S01]  /*19b0*/  HMMA.16816.F32 R16, R44.reuse, R50, R16 ;  /* 0x000000322c10723c */ /* 0x040fe20000001810 */
[----:B------:R-:W2:Y:S05]  /*19c0*/  LDSM.16.M88.4 R48, [R112+0x5400] ;  /* 0x005400007030783b */ /* 0x000eaa0000000200 */
[----:B------:R-:W-:Y:S06]  /*19d0*/  HMMA.16816.F32 R64, R44, R76, R64 ;  /* 0x0000004c2c40723c */ /* 0x000fec0000001840 */
[C---:B----4-:R-:W-:Y:S06]  /*19e0*/  HMMA.16816.F32 R36, R72.reuse, R40, R36 ;  /* 0x000000284824723c */ /* 0x050fec0000001824 */
[C---:B------:R-:W-:Y:S01]  /*19f0*/  HMMA.16816.F32 R32, R72.reuse, R42, R32 ;  /* 0x0000002a4820723c */ /* 0x040fe20000001820 */
[----:B------:R-:W4:Y:S05]  /*1a00*/  LDSM.16.M88.4 R40, [R112+0x5c00] ;  /* 0x005c00007028783b */ /* 0x000f2a0000000200 */
[C---:B-----5:R-:W-:Y:S06]  /*1a10*/  HMMA.16816.F32 R28, R72.reuse, R12, R28 ;  /* 0x0000000c481c723c */ /* 0x060fec000000181c */
[C---:B------:R-:W-:Y:S01]  /*1a20*/  HMMA.16816.F32 R24, R72.reuse, R14, R24 ;  /* 0x0000000e4818723c */ /* 0x040fe20000001818 */
[----:B------:R-:W-:Y:S05]  /*1a30*/  LDSM.16.M88.4 R12, [R109+0x5000] ;  /* 0x005000006d0c783b */ /* 0x000fea0000000200 */
[C---:B---3--:R-:W-:Y:S06]  /*1a40*/  HMMA.16816.F32 R20, R72.reuse, R4, R20 ;  /* 0x000000044814723c */ /* 0x048fec0000001814 */
[----:B------:R-:W-:Y:S01]  /*1a50*/  HMMA.16816.F32 R16, R72, R6, R16 ;  /* 0x000000064810723c */ /* 0x000fe20000001810 */
[----:B------:R-:W3:Y:S05]  /*1a60*/  LDSM.16.M88.4 R4, [R111+0x2000] ;  /* 0x002000006f04783b */ /* 0x000eea0000000200 */
[----:B------:R-:W-:Y:S01]  /*1a70*/  HMMA.16816.F32 R60, R44, R78, R60 ;  /* 0x0000004e2c3c723c */ /* 0x000fe2000000183c */
[----:B------:R-:W5:Y:S05]  /*1a80*/  LDSM.16.M88.4 R44, [R112+0x5800] ;  /* 0x00580000702c783b */ /* 0x000f6a0000000200 */
[----:B------:R-:W-:Y:S06]  /*1a90*/  HMMA.16816.F32 R64, R72, R68, R64 ;  /* 0x000000444840723c */ /* 0x000fec0000001840 */
[C---:B-1----:R-:W-:Y:S06]  /*1aa0*/  HMMA.16816.F32 R36, R56.reuse, R52, R36 ;  /* 0x000000343824723c */ /* 0x042fec0000001824 */
[----:B------:R-:W-:Y:S06]  /*1ab0*/  HMMA.16816.F32 R32, R56, R54, R32 ;  /* 0x000000363820723c */ /* 0x000fec0000001820 */
[----:B------:R-:W-:Y:S06]  /*1ac0*/  HMMA.16816.F32 R60, R72, R70, R60 ;  /* 0x00000046483c723c */ /* 0x000fec000000183c */
[C---:B--2---:R-:W-:Y:S01]  /*1ad0*/  HMMA.16816.F32 R52, R56.reuse, R48, R28 ;  /* 0x000000303834723c */ /* 0x044fe2000000181c */
[----:B------:R-:W1:Y:S05]  /*1ae0*/  LDSM.16.M88.4 R28, [R109+0x5400] ;  /* 0x005400006d1c783b */ /* 0x000e6a0000000200 */
[----:B----4-:R-:W-:Y:S06]  /*1af0*/  HMMA.16816.F32 R64, R56, R40, R64 ;  /* 0x000000283840723c */ /* 0x010fec0000001840 */
[----:B---3--:R-:W-:Y:S01]  /*1b00*/  HMMA.16816.F32 R36, R4, R12, R36 ;  /* 0x0000000c0424723c */ /* 0x008fe20000001824 */
[----:B------:R-:W-:-:S02]  /*1b10*/  IMAD.IADD R40, R86, 0x1, -R89 ;  /* 0x0000000156287824 */ /* 0x000fc400078e0a59 */
[----:B------:R-:W-:-:S03]  /*1b20*/  IMAD.SHL.U32 R86, R86, 0x2, RZ ;  /* 0x0000000256567824 */ /* 0x000fc600078e00ff */
[----:B------:R-:W-:Y:S01]  /*1b30*/  SHF.R.S32.HI R41, RZ, 0x1f, R40 ;  /* 0x0000001fff297819 */ /* 0x000fe20000011428 */
[----:B------:R-:W-:Y:S01]  /*1b40*/  IMAD R13, R84, 0x10, R88 ;  /* 0x00000010540d7824 */ /* 0x000fe200078e0258 */
[C---:B-----5:R-:W-:Y:S02]  /*1b50*/  HMMA.16816.F32 R20, R56.reuse, R44, R20 ;  /* 0x0000002c3814723c */ /* 0x060fe40000001814 */
[----:B------:R-:W-:Y:S02]  /*1b60*/  LEA.HI R126, R41, R40, RZ, 0x2 ;  /* 0x00000028297e7211 */ /* 0x000fe400078f10ff */
[----:B------:R-:W-:Y:S02]  /*1b70*/  LOP3.LUT R40, R86, 0x6, RZ, 0xc0, !PT ;  /* 0x0000000656287812 */ /* 0x000fe400078ec0ff */
[----:B------:R-:W-:Y:S01]  /*1b80*/  HMMA.16816.F32 R16, R56, R46, R16 ;  /* 0x0000002e3810723c */ /* 0x000fe20000001810 */
[----:B------:R-:W-:Y:S01]  /*1b90*/  SHF.R.S32.HI R126, RZ, 0x2, R126 ;  /* 0x00000002ff7e7819 */ /* 0x000fe2000001147e */
[----:B------:R-:W2:Y:S01]  /*1ba0*/  LDSM.16.M88.4 R44, [R109+0x5800] ;  /* 0x005800006d2c783b */ /* 0x000ea20000000200 */
[----:B------:R-:W-:-:S02]  /*1bb0*/  IMAD R40, R85, 0x40, R40 ;  /* 0x0000004055287824 */ /* 0x000fc400078e0228 */
[----:B------:R-:W-:Y:S01]  /*1bc0*/  IADD3 R12, R13, 0x1, R126 ;  /* 0x000000010d0c7810 */ /* 0x000fe20007ffe07e */
[----:B------:R-:W-:Y:S06]  /*1bd0*/  HMMA.16816.F32 R60, R56, R42, R60 ;  /* 0x0000002a383c723c */ /* 0x000fec000000183c */
[----:B------:R-:W-:Y:S01]  /*1be0*/  HMMA.16816.F32 R32, R4, R14, R32 ;  /* 0x0000000e0420723c */ /* 0x000fe20000001820 */
[----:B------:R-:W-:Y:S02]  /*1bf0*/  IADD3 R42, R2, R12, -R119 ;  /* 0x0000000c022a7210 */ /* 0x000fe40007ffe877 */
[----:B------:R-:W3:Y:S01]  /*1c00*/  LDSM.16.M88.4 R12, [R109+0x5c00] ;  /* 0x005c00006d0c783b */ /* 0x000ee20000000200 */
[----:B------:R-:W-:-:S04]  /*1c10*/  DEPBAR.LE SB0, 0x0 ;  /* 0x000080000000791a */ /* 0x000fc80000000000 */
[----:B------:R-:W-:Y:S01]  /*1c20*/  HMMA.16816.F32 R24, R56, R50, R24 ;  /* 0x000000323818723c */ /* 0x000fe20000001818 */
[----:B------:R-:W-:-:S05]  /*1c30*/  IMAD.IADD R87, R42, 0x1, R87 ;  /* 0x000000012a577824 */ /* 0x000fca00078e0257 */
[----:B-1----:R-:W-:Y:S01]  /*1c40*/  HMMA.16816.F32 R52, R4, R28, R52 ;  /* 0x0000001c0434723c */ /* 0x002fe20000001834 */
[C---:B------:R-:W-:Y:S02]  /*1c50*/  VIMNMX R100, R87.reuse, R2, PT ;  /* 0x0000000257647248 */ /* 0x040fe40003fe0100 */
[----:B------:R-:W-:Y:S01]  /*1c60*/  VIADDMNMX R99, R87, 0x8, R2, PT ;  /* 0x0000000857637846 */ /* 0x000fe20003800102 */
[----:B------:R-:W-:-:S03]  /*1c70*/  VIADD R2, R40, 0x8 ;  /* 0x0000000828027836 */ /* 0x000fc60000000000 */
[----:B------:R-:W-:Y:S02]  /*1c80*/  VIADD R28, R40, 0x1 ;  /* 0x00000001281c7836 */ /* 0x000fe40000000000 */
[CC--:B------:R-:W-:Y:S02]  /*1c90*/  ISETP.GE.AND P0, PT, R2.reuse, R100.reuse, PT ;  /* 0x000000640200720c */ /* 0x0c0fe40003f06270 */
[-C--:B------:R-:W-:Y:S01]  /*1ca0*/  ISETP.GE.AND P6, PT, R2, R99.reuse, PT ;  /* 0x000000630200720c */ /* 0x080fe20003fc6270 */
[----:B------:R-:W-:Y:S01]  /*1cb0*/  VIADD R2, R40, 0x10 ;  /* 0x0000001028027836 */ /* 0x000fe20000000000 */
[C---:B------:R-:W-:Y:S02]  /*1cc0*/  ISETP.GE.AND P5, PT, R28.reuse, R100, PT ;  /* 0x000000641c00720c */ /* 0x040fe40003fa6270 */
[----:B------:R-:W-:Y:S01]  /*1cd0*/  ISETP.GE.AND P4, PT, R28, R99, PT ;  /* 0x000000631c00720c */ /* 0x000fe20003f86270 */
[----:B------:R-:W-:Y:S01]  /*1ce0*/  VIADD R28, R40, 0x9 ;  /* 0x00000009281c7836 */ /* 0x000fe20000000000 */
[----:B--2---:R-:W-:Y:S01]  /*1cf0*/  HMMA.16816.F32 R20, R4, R44, R20 ;  /* 0x0000002c0414723c */ /* 0x004fe20000001814 */
[----:B------:R-:W-:-:S02]  /*1d00*/  FSEL R37, R37, -INF , !P5 ;  /* 0xff80000025257808 */ /* 0x000fc40006800000 */
[----:B------:R-:W-:Y:S02]  /*1d10*/  FSEL R29, R32, -INF , !P0 ;  /* 0xff800000201d7808 */ /* 0x000fe40004000000 */
[C---:B------:R-:W-:Y:S01]  /*1d20*/  ISETP.GE.AND P1, PT, R28.reuse, R99, PT ;  /* 0x000000631c00720c */ /* 0x040fe20003f26270 */
[C---:B------:R-:W-:Y:S01]  /*1d30*/  HMMA.16816.F32 R24, R4.reuse, R30, R24 ;  /* 0x0000001e0418723c */ /* 0x040fe20000001818 */
[-C--:B------:R-:W-:Y:S01]  /*1d40*/  ISETP.GE.AND P2, PT, R28, R100.reuse, PT ;  /* 0x000000641c00720c */ /* 0x080fe20003f46270 */
[C---:B------:R-:W-:Y:S01]  /*1d50*/  VIADD R28, R40.reuse, 0x11 ;  /* 0x00000011281c7836 */ /* 0x040fe20000000000 */
[----:B------:R-:W-:Y:S02]  /*1d60*/  FSEL R45, R35, -INF , !P1 ;  /* 0xff800000232d7808 */ /* 0x000fe40004800000 */
[-C--:B------:R-:W-:Y:S01]  /*1d70*/  ISETP.GE.AND P1, PT, R40, R100.reuse, PT ;  /* 0x000000642800720c */ /* 0x080fe20003f26270 */
[----:B---3--:R-:W-:Y:S01]  /*1d80*/  HMMA.16816.F32 R64, R4, R12, R64 ;  /* 0x0000000c0440723c */ /* 0x008fe20000001840 */
[----:B------:R-:W-:-:S02]  /*1d90*/  ISETP.GE.AND P3, PT, R2, R100, PT ;  /* 0x000000640200720c */ /* 0x000fc40003f66270 */
[----:B------:R-:W-:Y:S02]  /*1da0*/  FSEL R43, R36, -INF , !P1 ;  /* 0xff800000242b7808 */ /* 0x000fe40004800000 */
[----:B------:R-:W-:Y:S01]  /*1db0*/  FSEL R41, R33, -INF , !P2 ;  /* 0xff80000021297808 */ /* 0x000fe20005000000 */
[C---:B------:R-:W-:Y:S01]  /*1dc0*/  HMMA.16816.F32 R16, R4.reuse, R46, R16 ;  /* 0x0000002e0410723c */ /* 0x040fe20000001810 */
[----:B------:R-:W-:Y:S02]  /*1dd0*/  FMNMX.FTZ R12, R43, R37, !PT ;  /* 0x000000252b0c7209 */ /* 0x000fe40007810000 */
[----:B------:R-:W-:Y:S02]  /*1de0*/  FSEL R31, R34, -INF , !P6 ;  /* 0xff800000221f7808 */ /* 0x000fe40007000000 */
[----:B------:R-:W-:Y:S01]  /*1df0*/  FMNMX.FTZ R12, R29, R12, !PT ;  /* 0x0000000c1d0c7209 */ /* 0x000fe20007810000 */
[----:B------:R-:W-:Y:S01]  /*1e00*/  HMMA.16816.F32 R60, R4, R14, R60 ;  /* 0x0000000e043c723c */ /* 0x000fe2000000183c */
[----:B------:R-:W-:-:S02]  /*1e10*/  ISETP.GE.AND P6, PT, R28, R100, PT ;  /* 0x000000641c00720c */ /* 0x000fc40003fc6270 */
[-C--:B------:R-:W-:Y:S01]  /*1e20*/  ISETP.GE.AND P2, PT, R28, R99.reuse, PT ;  /* 0x000000631c00720c */ /* 0x080fe20003f46270 */
[----:B------:R-:W-:Y:S01]  /*1e30*/  VIADD R28, R40, 0x18 ;  /* 0x00000018281c7836 */ /* 0x000fe20000000000 */
[----:B------:R-:W-:Y:S02]  /*1e40*/  FSEL R47, R52, -INF , !P3 ;  /* 0xff800000342f7808 */ /* 0x000fe40005800000 */
[----:B------:R-:W-:Y:S01]  /*1e50*/  FMNMX.FTZ R12, R41, R12, !PT ;  /* 0x0000000c290c7209 */ /* 0x000fe20007810000 */
[----:B------:R-:W-:Y:S01]  /*1e60*/  VIADD R5, R40, 0x20 ;  /* 0x0000002028057836 */ /* 0x000fe20000000000 */
[----:B------:R-:W-:Y:S01]  /*1e70*/  ISETP.GE.AND P0, PT, R2, R99, PT ;  /* 0x000000630200720c */ /* 0x000fe20003f06270 */
[----:B------:R-:W-:Y:S01]  /*1e80*/  VIADD R2, R40, 0x19 ;  /* 0x0000001928027836 */ /* 0x000fe20000000000 */
[----:B------:R-:W-:Y:S01]  /*1e90*/  ISETP.GE.AND P5, PT, R28, R100, PT ;  /* 0x000000641c00720c */ /* 0x000fe20003fa6270 */
[C---:B------:R-:W-:Y:S01]  /*1ea0*/  VIADD R4, R40.reuse, 0x30 ;  /* 0x0000003028047836 */ /* 0x040fe20000000000 */
[----:B------:R-:W-:Y:S01]  /*1eb0*/  FSEL R53, R53, -INF , !P6 ;  /* 0xff80000035357808 */ /* 0x000fe20007000000 */
[C---:B------:R-:W-:Y:S01]  /*1ec0*/  VIADD R6, R40.reuse, 0x29 ;  /* 0x0000002928067836 */ /* 0x040fe20000000000 */
[----:B------:R-:W-:Y:S01]  /*1ed0*/  FMNMX.FTZ R14, R47, R12, !PT ;  /* 0x0000000c2f0e7209 */ /* 0x000fe20007810000 */
[----:B------:R-:W-:Y:S01]  /*1ee0*/  VIADD R12, R40, 0x28 ;  /* 0x00000028280c7836 */ /* 0x000fe20000000000 */
[----:B------:R-:W-:Y:S01]  /*1ef0*/  FSEL R39, R39, -INF , !P4 ;  /* 0xff80000027277808 */ /* 0x000fe20006000000 */
[----:B------:R-:W-:Y:S01]  /*1f00*/  BAR.SYNC.DEFER_BLOCKING 0x0 ;  /* 0x0000000000007b1d */ /* 0x000fe20000010000 */
[----:B------:R-:W-:-:S02]  /*1f10*/  ISETP.GE.AND P4, PT, R2, R100, PT ;  /* 0x000000640200720c */ /* 0x000fc40003f86270 */
[----:B------:R-:W-:Y:S02]  /*1f20*/  FSEL R51, R24, -INF , !P5 ;  /* 0xff80000018337808 */ /* 0x000fe40006800000 */
[----:B------:R-:W-:Y:S02]  /*1f30*/  FMNMX.FTZ R14, R53, R14, !PT ;  /* 0x0000000e350e7209 */ /* 0x000fe40007810000 */
[-C--:B------:R-:W-:Y:S01]  /*1f40*/  ISETP.GE.AND P1, PT, R28, R99.reuse, PT ;  /* 0x000000631c00720c */ /* 0x080fe20003f26270 */
[C---:B------:R-:W-:Y:S01]  /*1f50*/  VIADD R28, R40.reuse, 0x21 ;  /* 0x00000021281c7836 */ /* 0x040fe20000000000 */
[----:B------:R-:W-:Y:S02]  /*1f60*/  ISETP.GE.AND P3, PT, R40, R99, PT ;  /* 0x000000632800720c */ /* 0x000fe40003f66270 */
[----:B------:R-:W-:Y:S02]  /*1f70*/  FSEL R55, R55, -INF , !P2 ;  /* 0xff80000037377808 */ /* 0x000fe40005000000 */
[----:B------:R-:W-:-:S02]  /*1f80*/  ISETP.GE.AND P2, PT, R5, R100, PT ;  /* 0x000000640500720c */ /* 0x000fc40003f46270 */
[----:B------:R-:W-:Y:S02]  /*1f90*/  FSEL R49, R25, -INF , !P4 ;  /* 0xff80000019317808 */ /* 0x000fe40006000000 */
[----:B------:R-:W-:Y:S02]  /*1fa0*/  FMNMX.FTZ R14, R51, R14, !PT ;  /* 0x0000000e330e7209 */ /* 0x000fe40007810000 */
[----:B------:R-:W-:Y:S02]  /*1fb0*/  FSEL R15, R38, -INF , !P3 ;  /* 0xff800000260f7808 */ /* 0x000fe40005800000 */
[----:B------:R-:W-:Y:S02]  /*1fc0*/  ISETP.GE.AND P3, PT, R28, R100, PT ;  /* 0x000000641c00720c */ /* 0x000fe40003f66270 */
[----:B------:R-:W-:Y:S02]  /*1fd0*/  FSEL R93, R20, -INF , !P2 ;  /* 0xff800000145d7808 */ /* 0x000fe40005000000 */
[----:B------:R-:W-:-:S02]  /*1fe0*/  FMNMX.FTZ R14, R49, R14, !PT ;  /* 0x0000000e310e7209 */ /* 0x000fc40007810000 */
[----:B------:R-:W-:Y:S02]  /*1ff0*/  ISETP.GE.AND P2, PT, R12, R100, PT ;  /* 0x000000640c00720c */ /* 0x000fe40003f46270 */
[----:B------:R-:W-:Y:S02]  /*2000*/  FSEL R92, R21, -INF , !P3 ;  /* 0xff800000155c7808 */ /* 0x000fe40005800000 */
[----:B------:R-:W-:Y:S01]  /*2010*/  FMNMX.FTZ R7, R93, R14, !PT ;  /* 0x0000000e5d077209 */ /* 0x000fe20007810000 */
[----:B------:R-:W-:Y:S01]  /*2020*/  VIADD R14, R40, 0x38 ;  /* 0x00000038280e7836 */ /* 0x000fe20000000000 */
[----:B------:R-:W-:Y:S02]  /*2030*/  FSEL R91, R16, -INF , !P2 ;  /* 0xff800000105b7808 */ /* 0x000fe40005000000 */
[-C--:B------:R-:W-:Y:S02]  /*2040*/  ISETP.GE.AND P2, PT, R4, R100.reuse, PT ;  /* 0x000000640400720c */ /* 0x080fe40003f46270 */
[----:B------:R-:W-:-:S02]  /*2050*/  ISETP.GE.AND P3, PT, R6, R100, PT ;  /* 0x000000640600720c */ /* 0x000fc40003f66270 */
[----:B------:R-:W-:Y:S02]  /*2060*/  FMNMX.FTZ R20, R92, R7, !PT ;  /* 0x000000075c147209 */ /* 0x000fe40007810000 */
[----:B------:R-:W-:Y:S02]  /*2070*/  FSEL R13, R54, -INF , !P0 ;  /* 0xff800000360d7808 */ /* 0x000fe40004000000 */
[----:B------:R-:W-:Y:S01]  /*2080*/  ISETP.GE.AND P0, PT, R2, R99, PT ;  /* 0x000000630200720c */ /* 0x000fe20003f06270 */
[----:B------:R-:W-:Y:S01]  /*2090*/  VIADD R2, R40, 0x31 ;  /* 0x0000003128027836 */ /* 0x000fe20000000000 */
[----:B------:R-:W-:Y:S01]  /*20a0*/  FSEL R101, R64, -INF , !P2 ;  /* 0xff80000040657808 */ /* 0x000fe20005000000 */
[----:B------:R-:W-:Y:S01]  /*20b0*/  VIADD R40, R40, 0x39 ;  /* 0x0000003928287836 */ /* 0x000fe20000000000 */
[----:B------:R-:W-:Y:S02]  /*20c0*/  FSEL R89, R17, -INF , !P3 ;  /* 0xff80000011597808 */ /* 0x000fe40005800000 */
[----:B------:R-:W-:-:S02]  /*20d0*/  FMNMX.FTZ R20, R91, R20, !PT ;  /* 0x000000145b147209 */ /* 0x000fc40007810000 */
[-C--:B------:R-:W-:Y:S02]  /*20e0*/  ISETP.GE.AND P2, PT, R14, R100.reuse, PT ;  /* 0x000000640e00720c */ /* 0x080fe40003f46270 */
[----:B------:R-:W-:Y:S02]  /*20f0*/  ISETP.GE.AND P3, PT, R2, R100, PT ;  /* 0x000000640200720c */ /* 0x000fe40003f66270 */
[----:B------:R-:W-:Y:S02]  /*2100*/  FMNMX.FTZ R20, R89, R20, !PT ;  /* 0x0000001459147209 */ /* 0x000fe40007810000 */
[----:B------:R-:W-:Y:S02]  /*2110*/  FSEL R105, R60, -INF , !P2 ;  /* 0xff8000003c697808 */ /* 0x000fe40005000000 */
[----:B------:R-:W-:Y:S02]  /*2120*/  ISETP.GE.AND P2, PT, R98, 0x2, PT ;  /* 0x000000026200780c */ /* 0x000fe40003f46270 */
[----:B------:R-:W-:-:S02]  /*2130*/  FMNMX.FTZ R16, R15, R39, !PT ;  /* 0x000000270f107209 */ /* 0x000fc40007810000 */
[----:B------:R-:W-:Y:S02]  /*2140*/  FSEL R103, R65, -INF , !P3 ;  /* 0xff80000041677808 */ /* 0x000fe40005800000 */
[----:B------:R-:W-:Y:S02]  /*2150*/  FMNMX.FTZ R20, R101, R20, !PT ;  /* 0x0000001465147209 */ /* 0x000fe40007810000 */
[----:B------:R-:W-:Y:S02]  /*2160*/  FMNMX.FTZ R16, R31, R16, !PT ;  /* 0x000000101f107209 */ /* 0x000fe40007810000 */
[----:B------:R-:W-:Y:S02]  /*2170*/  ISETP.GE.AND P3, PT, R40, R100, PT ;  /* 0x000000642800720c */ /* 0x000fe40003f66270 */
[----:B------:R-:W-:Y:S02]  /*2180*/  FMNMX.FTZ R20, R103, R20, !PT ;  /* 0x0000001467147209 */ /* 0x000fe40007810000 */
[----:B------:R-:W-:-:S02]  /*2190*/  FMNMX.FTZ R16, R45, R16, !PT ;  /* 0x000000102d107209 */ /* 0x000fc40007810000 */
[----:B------:R-:W-:Y:S02]  /*21a0*/  FSEL R106, R61, -INF , !P3 ;  /* 0xff8000003d6a7808 */ /* 0x000fe40005800000 */
[----:B------:R-:W-:Y:S02]  /*21b0*/  FMNMX.FTZ R7, R105, R20, !PT ;  /* 0x0000001469077209 */ /* 0x000fe40007810000 */
[----:B------:R-:W-:Y:S02]  /*21c0*/  FMNMX.FTZ R20, R13, R16, !PT ;  /* 0x000000100d147209 */ /* 0x000fe40007810000 */
[----:B------:R-:W-:Y:S01]  /*21d0*/  FMNMX.FTZ R16, R106, R7, !PT ;  /* 0x000000076a107209 */ /* 0x000fe20007810000 */
[----:B------:R-:W-:Y:S06]  /*21e0*/  @!P2 BRA `(.L_x_195) ;  /* 0x000000000054a947 */ /* 0x000fec0003800000 */
[----:B------:R-:W-:Y:S01]  /*21f0*/  VIADD R21, R98, 0xfffffffe ;  /* 0xfffffffe62157836 */ /* 0x000fe20000000000 */
[----:B------:R-:W-:-:S03]  /*2200*/  ULDC.64 UR6, c[0x0][0x218] ;  /* 0x0000860000067ab9 */ /* 0x000fc60000000a00 */
        /* <DEDUP_REMOVED lines=19> */
.L_x_195:
[----:B------:R-:W-:Y:S01]  /*2340*/  FSEL R7, R26, -INF , !P1 ;  /* 0xff8000001a077808 */ /* 0x000fe20004800000 */
[----:B------:R-:W2:Y:S01]  /*2350*/  SHFL.BFLY PT, R17, R16, 0x2, 0x1f ;  /* 0x0c401f0010117f89 */ /* 0x000ea200000e0000 */
[----:B------:R-:W-:Y:S01]  /*2360*/  FMNMX.FTZ R20, R55, R20, !PT ;  /* 0x0000001437147209 */ /* 0x000fe20007810000 */
[----:B------:R-:W-:Y:S01]  /*2370*/  ULDC UR6, c[0x0][0x2ec] ;  /* 0x0000bb0000067ab9 */ /* 0x000fe20000000800 */
[-C--:B------:R-:W-:Y:S02]  /*2380*/  ISETP.GE.AND P1, PT, R5, R99.reuse, PT ;  /* 0x000000630500720c */ /* 0x080fe40003f26270 */
[----:B------:R-:W-:Y:S02]  /*2390*/  FSEL R5, R27, -INF , !P0 ;  /* 0xff8000001b057808 */ /* 0x000fe40004000000 */
[----:B------:R-:W-:Y:S02]  /*23a0*/  FMNMX.FTZ R20, R7, R20, !PT ;  /* 0x0000001407147209 */ /* 0x000fe40007810000 */
[----:B------:R-:W-:-:S02]  /*23b0*/  ISETP.GE.AND P0, PT, R28, R99, PT ;  /* 0x000000631c00720c */ /* 0x000fc40003f06270 */
[----:B------:R-:W-:Y:S02]  /*23c0*/  FSEL R133, R22, -INF , !P1 ;  /* 0xff80000016857808 */ /* 0x000fe40004800000 */
[----:B------:R-:W-:Y:S02]  /*23d0*/  FMNMX.FTZ R20, R5, R20, !PT ;  /* 0x0000001405147209 */ /* 0x000fe40007810000 */
        /* <DEDUP_REMOVED lines=10> */
[----:B-1----:R-:W-:Y:S02]  /*2480*/  FSEL R35, R66, -INF , !P1 ;  /* 0xff80000042237808 */ /* 0x002fe40004800000 */
[----:B------:R-:W-:Y:S02]  /*2490*/  FMNMX.FTZ R0, R107, R0, !PT ;  /* 0x000000006b007209 */ /* 0x000fe40007810000 */
[-C--:B------:R-:W-:Y:S02]  /*24a0*/  ISETP.GE.AND P1, PT, R14, R99.reuse, PT ;  /* 0x000000630e00720c */ /* 0x080fe40003f26270 */
[----:B------:R-:W-:Y:S02]  /*24b0*/  FSEL R34, R67, -INF , !P0 ;  /* 0xff80000043227808 */ /* 0x000fe40004000000 */
[----:B------:R-:W-:Y:S02]  /*24c0*/  FMNMX.FTZ R19, R35, R0, !PT ;  /* 0x0000000023137209 */ /* 0x000fe40007810000 */
[----:B------:R-:W-:-:S02]  /*24d0*/  ISETP.GE.AND P0, PT, R40, R99, PT ;  /* 0x000000632800720c */ /* 0x000fc40003f06270 */
[----:B------:R-:W-:Y:S02]  /*24e0*/  FSEL R33, R62, -INF , !P1 ;  /* 0xff8000003e217808 */ /* 0x000fe40004800000 */
[----:B------:R-:W-:Y:S02]  /*24f0*/  FMNMX.FTZ R0, R34, R19, !PT ;  /* 0x0000001322007209 */ /* 0x000fe40007810000 */
[----:B------:R-:W-:Y:S02]  /*2500*/  FSEL R32, R63, -INF , !P0 ;  /* 0xff8000003f207808 */ /* 0x000fe40004000000 */
[----:B------:R-:W-:Y:S02]  /*2510*/  FMNMX.FTZ R19, R33, R0, !PT ;  /* 0x0000000021137209 */ /* 0x000fe40007810000 */
[----:B--2---:R-:W-:Y:S02]  /*2520*/  FMNMX.FTZ R17, R16, R17, !PT ;  /* 0x0000001110117209 */ /* 0x004fe40007810000 */
[----:B------:R-:W-:-:S02]  /*2530*/  FMNMX.FTZ R19, R32, R19, !PT ;  /* 0x0000001320137209 */ /* 0x000fc40007810000 */
[----:B------:R-:W-:Y:S01]  /*2540*/  LEA R81, R82, R81, 0x5 ;  /* 0x0000005152517211 */ /* 0x000fe200078e28ff */
[----:B------:R-:W1:Y:S03]  /*2550*/  SHFL.BFLY PT, R2, R17, 0x1, 0x1f ;  /* 0x0c201f0011027f89 */ /* 0x000e6600000e0000 */
[----:B------:R-:W-:Y:S01]  /*2560*/  IADD3 R110, R80, R81, RZ ;  /* 0x00000051506e7210 */ /* 0x000fe20007ffe0ff */
[----:B------:R-:W2:Y:S03]  /*2570*/  SHFL.BFLY PT, R4, R19, 0x2, 0x1f ;  /* 0x0c401f0013047f89 */ /* 0x000ea600000e0000 */
[----:B------:R-:W-:-:S04]  /*2580*/  LEA R110, R110, UR4, 0x1 ;  /* 0x000000046e6e7c11 */ /* 0x000fc8000f8e08ff */
[----:B------:R-:W-:Y:S01]  /*2590*/  LEA R108, R3, R110, 0x1 ;  /* 0x0000006e036c7211 */ /* 0x000fe200078e08ff */
[----:B------:R-:W-:Y:S04]  /*25a0*/  LDSM.16.MT88.4 R56, [R110+0x7000] ;  /* 0x007000006e38783b */ /* 0x000fe80000004200 */
[----:B------:R-:W-:Y:S04]  /*25b0*/  LDSM.16.MT88.4 R72, [R110+0x8000] ;  /* 0x008000006e48783b */ /* 0x000fe80000004200 */
[----:B------:R-:W-:Y:S01]  /*25c0*/  LDSM.16.MT88.4 R64, [R108+0x7000] ;  /* 0x007000006c40783b */ /* 0x000fe20000004200 */
[----:B-1----:R-:W-:-:S03]  /*25d0*/  FMNMX.FTZ R2, R17, R2, !PT ;  /* 0x0000000211027209 */ /* 0x002fc60007810000 */
[----:B------:R-:W-:Y:S01]  /*25e0*/  LDSM.16.MT88.4 R20, [R108+0x6400] ;  /* 0x006400006c14783b */ /* 0x000fe20000004200 */
[----:B--2---:R-:W-:Y:S01]  /*25f0*/  FMNMX.FTZ R4, R19, R4, !PT ;  /* 0x0000000413047209 */ /* 0x004fe20007810000 */
[C---:B------:R-:W-:Y:S01]  /*2600*/  FMUL.FTZ R132, R2.reuse, UR6 ;  /* 0x0000000602847c20 */ /* 0x040fe20008410000 */
[----:B------:R-:W-:-:S03]  /*2610*/  FSETP.NEU.FTZ.AND P0, PT, R2, -INF , PT ;  /* 0xff8000000200780b */ /* 0x000fc60003f1d000 */
[----:B------:R-:W1:Y:S01]  /*2620*/  SHFL.BFLY PT, R17, R4, 0x1, 0x1f ;  /* 0x0c201f0004117f89 */ /* 0x000e6200000e0000 */
        /* <DEDUP_REMOVED lines=12> */
[--C-:B------:R-:W-:Y:S01]  /*26f0*/  FFMA.FTZ R104, R93, UR6, -R132.reuse ;  /* 0x000000065d687c23 */ /* 0x100fe20008010884 */
[--C-:B------:R-:W-:Y:S01]  /*2700*/  FFMA.FTZ R95, R92, UR6, -R132.reuse ;  /* 0x000000065c5f7c23 */ /* 0x100fe20008010884 */
[----:B------:R-:W3:Y:S01]  /*2710*/  LDSM.16.MT88.4 R48, [R108+0x6000] ;  /* 0x006000006c30783b */ /* 0x000ee20000004200 */
[----:B------:R-:W4:Y:S01]  /*2720*/  MUFU.EX2 R127, R127 ;  /* 0x0000007f007f7308 */ /* 0x000f220000000800 */
[--C-:B------:R-:W-:Y:S01]  /*2730*/  FFMA.FTZ R91, R89, UR6, -R132.reuse ;  /* 0x00000006595b7c23 */ /* 0x100fe20008010884 */
[--C-:B------:R-:W-:Y:S01]  /*2740*/  FFMA.FTZ R101, R101, UR6, -R132.reuse ;  /* 0x0000000665657c23 */ /* 0x100fe20008010884 */
[--C-:B------:R-:W-:Y:S01]  /*2750*/  FFMA.FTZ R105, R105, UR6, -R132.reuse ;  /* 0x0000000669697c23 */ /* 0x100fe20008010884 */
[----:B-1----:R-:W-:Y:S01]  /*2760*/  FMNMX.FTZ R0, R4, R17, !PT ;  /* 0x0000001104007209 */ /* 0x002fe20007810000 */
[--C-:B------:R-:W-:Y:S01]  /*2770*/  FFMA.FTZ R106, R106, UR6, -R132.reuse ;  /* 0x000000066a6a7c23 */ /* 0x100fe20008010884 */
[----:B------:R-:W-:Y:S01]  /*2780*/  LDSM.16.MT88.4 R16, [R110+0x6400] ;  /* 0x006400006e10783b */ /* 0x000fe20000004200 */
[----:B------:R-:W-:Y:S01]  /*2790*/  FFMA.FTZ R103, R103, UR6, -R132 ;  /* 0x0000000667677c23 */ /* 0x000fe20008010884 */
[C---:B------:R-:W-:Y:S01]  /*27a0*/  FSETP.NEU.FTZ.AND P0, PT, R0.reuse, -INF , PT ;  /* 0xff8000000000780b */ /* 0x040fe20003f1d000 */
[----:B------:R-:W-:Y:S01]  /*27b0*/  FMUL.FTZ R88, R0, UR6 ;  /* 0x0000000600587c20 */ /* 0x000fe20008410000 */
[----:B------:R-:W-:Y:S04]  /*27c0*/  MUFU.EX2 R87, R87 ;  /* 0x0000005700577308 */ /* 0x000fe80000000800 */
[----:B------:R-:W-:-:S02]  /*27d0*/  FSEL R88, R88, RZ, P0 ;  /* 0x000000ff58587208 */ /* 0x000fc40000000000 */
[----:B----4-:R-:W-:Y:S02]  /*27e0*/  F2FP.F16.F32.PACK_AB R76, R127, R130 ;  /* 0x000000827f4c723e */ /* 0x010fe400000000ff */
[----:B------:R-:W1:Y:S01]  /*27f0*/  MUFU.EX2 R86, R86 ;  /* 0x0000005600567308 */ /* 0x000e620000000800 */
[--C-:B------:R-:W-:Y:S01]  /*2800*/  FFMA.FTZ R90, R31, UR6, -R88.reuse ;  /* 0x000000061f5a7c23 */ /* 0x100fe20008010858 */
[--C-:B------:R-:W-:Y:S01]  /*2810*/  FFMA.FTZ R139, R15, UR6, -R88.reuse ;  /* 0x000000060f8b7c23 */ /* 0x100fe20008010858 */
[--C-:B------:R-:W-:Y:S01]  /*2820*/  FFMA.FTZ R134, R39, UR6, -R88.reuse ;  /* 0x0000000627867c23 */ /* 0x100fe20008010858 */
[--C-:B------:R-:W-:Y:S01]  /*2830*/  FFMA.FTZ R31, R45, UR6, -R88.reuse ;  /* 0x000000062d1f7c23 */ /* 0x100fe20008010858 */
[--C-:B------:R-:W-:Y:S01]  /*2840*/  FFMA.FTZ R30, R13, UR6, -R88.reuse ;  /* 0x000000060d1e7c23 */ /* 0x100fe20008010858 */
[--C-:B------:R-:W-:Y:S01]  /*2850*/  FFMA.FTZ R27, R55, UR6, -R88.reuse ;  /* 0x00000006371b7c23 */ /* 0x100fe20008010858 */
[----:B------:R-:W4:Y:S01]  /*2860*/  LDSM.16.MT88.4 R12, [R110+0x7400] ;  /* 0x007400006e0c783b */ /* 0x000f220000004200 */
[----:B------:R-:W-:Y:S01]  /*2870*/  MUFU.EX2 R139, R139 ;  /* 0x0000008b008b7308 */ /* 0x000fe20000000800 */
[--C-:B------:R-:W-:Y:S01]  /*2880*/  FFMA.FTZ R26, R7, UR6, -R88.reuse ;  /* 0x00000006071a7c23 */ /* 0x100fe20008010858 */
[--C-:B------:R-:W-:Y:S01]  /*2890*/  FFMA.FTZ R3, R5, UR6, -R88.reuse ;  /* 0x0000000605037c23 */ /* 0x100fe20008010858 */
[--C-:B------:R-:W-:Y:S01]  /*28a0*/  FFMA.FTZ R102, R133, UR6, -R88.reuse ;  /* 0x0000000685667c23 */ /* 0x100fe20008010858 */
[--C-:B------:R-:W-:Y:S01]  /*28b0*/  FFMA.FTZ R93, R131, UR6, -R88.reuse ;  /* 0x00000006835d7c23 */ /* 0x100fe20008010858 */
[--C-:B------:R-:W-:Y:S01]  /*28c0*/  FFMA.FTZ R92, R135, UR6, -R88.reuse ;  /* 0x00000006875c7c23 */ /* 0x100fe20008010858 */
[--C-:B------:R-:W-:Y:S01]  /*28d0*/  FFMA.FTZ R89, R107, UR6, -R88.reuse ;  /* 0x000000066b597c23 */ /* 0x100fe20008010858 */
[--C-:B------:R-:W-:Y:S01]  /*28e0*/  FFMA.FTZ R35, R35, UR6, -R88.reuse ;  /* 0x0000000623237c23 */ /* 0x100fe20008010858 */
[----:B------:R-:W5:Y:S01]  /*28f0*/  MUFU.EX2 R134, R134 ;  /* 0x0000008600867308 */ /* 0x000f620000000800 */
[----:B-1----:R-:W-:Y:S01]  /*2900*/  F2FP.F16.F32.PACK_AB R78, R86, R87 ;  /* 0x00000057564e723e */ /* 0x002fe200000000ff */
[--C-:B------:R-:W-:Y:S01]  /*2910*/  FFMA.FTZ R34, R34, UR6, -R88.reuse ;  /* 0x0000000622227c23 */ /* 0x100fe20008010858 */
[--C-:B------:R-:W-:Y:S01]  /*2920*/  FFMA.FTZ R33, R33, UR6, -R88.reuse ;  /* 0x0000000621217c23 */ /* 0x100fe20008010858 */
[----:B------:R-:W-:Y:S01]  /*2930*/  FFMA.FTZ R138, R32, UR6, -R88 ;  /* 0x00000006208a7c23 */ /* 0x000fe20008010858 */
[----:B------:R-:W-:-:S03]  /*2940*/  FADD.FTZ R130, R130, R127 ;  /* 0x0000007f82827221 */ /* 0x000fc60000010000 */
[----:B------:R-:W-:Y:S01]  /*2950*/  MUFU.EX2 R90, R90 ;  /* 0x0000005a005a7308 */ /* 0x000fe20000000800 */
[----:B------:R-:W-:-:S04]  /*2960*/  FADD.FTZ R87, R87, R130 ;  /* 0x0000008257577221 */ /* 0x000fc80000010000 */
[----:B------:R-:W-:-:S03]  /*2970*/  FADD.FTZ R86, R86, R87 ;  /* 0x0000005756567221 */ /* 0x000fc60000010000 */
[----:B------:R-:W1:Y:S01]  /*2980*/  MUFU.EX2 R31, R31 ;  /* 0x0000001f001f7308 */ /* 0x000e620000000800 */
[----:B-----5:R-:W-:Y:S01]  /*2990*/  F2FP.F16.F32.PACK_AB R77, R134, R139 ;  /* 0x0000008b864d723e */ /* 0x020fe200000000ff */
[----:B------:R-:W-:-:S06]  /*29a0*/  FADD.FTZ R139, R139, R134 ;  /* 0x000000868b8b7221 */ /* 0x000fcc0000010000 */
[----:B------:R-:W-:Y:S08]  /*29b0*/  MUFU.EX2 R29, R29 ;  /* 0x0000001d001d7308 */ /* 0x000ff00000000800 */
[----:B------:R-:W5:Y:S01]  /*29c0*/  MUFU.EX2 R28, R28 ;  /* 0x0000001c001c7308 */ /* 0x000f620000000800 */
[----:B-1----:R-:W-:Y:S01]  /*29d0*/  F2FP.F16.F32.PACK_AB R79, R31, R90 ;  /* 0x0000005a1f4f723e */ /* 0x002fe200000000ff */
[----:B------:R-:W-:-:S04]  /*29e0*/  FADD.FTZ R90, R90, R139 ;  /* 0x0000008b5a5a7221 */ /* 0x000fc80000010000 */
[----:B------:R-:W-:Y:S02]  /*29f0*/  FADD.FTZ R31, R31, R90 ;  /* 0x0000005a1f1f7221 */ /* 0x000fe40000010000 */
[C---:B------:R-:W-:Y:S01]  /*2a00*/  HMMA.16816.F32 R52, R76.reuse, R56, RZ ;  /* 0x000000384c34723c */ /* 0x040fe200000018ff */
[----:B------:R-:W-:Y:S05]  /*2a10*/  MUFU.EX2 R25, R25 ;  /* 0x0000001900197308 */ /* 0x000fea0000000800 */
[C---:B------:R-:W-:Y:S03]  /*2a20*/  HMMA.16816.F32 R56, R76.reuse, R58, RZ ;  /* 0x0000003a4c38723c */ /* 0x040fe600000018ff */
[----:B------:R-:W1:Y:S01]  /*2a30*/  MUFU.EX2 R24, R24 ;  /* 0x0000001800187308 */ /* 0x000e620000000800 */
[C---:B-----5:R-:W-:Y:S01]  /*2a40*/  F2FP.F16.F32.PACK_AB R4, R28.reuse, R29 ;  /* 0x0000001d1c04723e */ /* 0x060fe200000000ff */
[----:B------:R-:W-:Y:S01]  /*2a50*/  FADD.FTZ R29, R29, R86 ;  /* 0x000000561d1d7221 */ /* 0x000fe20000010000 */
[----:B------:R-:W-:Y:S03]  /*2a60*/  HMMA.16816.F32 R68, R76, R72, RZ ;  /* 0x000000484c44723c */ /* 0x000fe600000018ff */
[----:B------:R-:W-:-:S02]  /*2a70*/  FADD.FTZ R28, R28, R29 ;  /* 0x0000001d1c1c7221 */ /* 0x000fc40000010000 */
[----:B------:R-:W-:Y:S01]  /*2a80*/  MUFU.EX2 R30, R30 ;  /* 0x0000001e001e7308 */ /* 0x000fe20000000800 */
[C---:B------:R-:W-:Y:S06]  /*2a90*/  HMMA.16816.F32 R72, R76.reuse, R74, RZ ;  /* 0x0000004a4c48723c */ /* 0x040fec00000018ff */
[----:B--2---:R-:W-:Y:S01]  /*2aa0*/  HMMA.16816.F32 R36, R76, R40, RZ ;  /* 0x000000284c24723c */ /* 0x004fe200000018ff */
[----:B------:R-:W2:Y:S01]  /*2ab0*/  MUFU.EX2 R27, R27 ;  /* 0x0000001b001b7308 */ /* 0x000ea20000000800 */
[----:B-1----:R-:W-:Y:S01]  /*2ac0*/  F2FP.F16.F32.PACK_AB R6, R24, R25 ;  /* 0x000000191806723e */ /* 0x002fe200000000ff */
[----:B------:R-:W-:-:S03]  /*2ad0*/  FADD.FTZ R25, R25, R28 ;  /* 0x0000001c19197221 */ /* 0x000fc60000010000 */
[C---:B---3--:R-:W-:Y:S01]  /*2ae0*/  HMMA.16816.F32 R44, R76.reuse, R48, RZ ;  /* 0x000000304c2c723c */ /* 0x048fe200000018ff */
[----:B------:R-:W-:Y:S02]  /*2af0*/  FADD.FTZ R25, R24, R25 ;  /* 0x0000001918197221 */ /* 0x000fe40000010000 */
[----:B------:R-:W-:Y:S03]  /*2b00*/  MUFU.EX2 R26, R26 ;  /* 0x0000001a001a7308 */ /* 0x000fe60000000800 */
[C---:B------:R-:W-:Y:S05]  /*2b10*/  HMMA.16816.F32 R60, R76.reuse, R64, RZ ;  /* 0x000000404c3c723c */ /* 0x040fea00000018ff */
[----:B------:R-:W1:Y:S01]  /*2b20*/  MUFU.EX2 R3, R3 ;  /* 0x0000000300037308 */ /* 0x000e620000000800 */
[----:B--2---:R-:W-:Y:S01]  /*2b30*/  F2FP.F16.F32.PACK_AB R5, R27, R30 ;  /* 0x0000001e1b05723e */ /* 0x004fe200000000ff */
[----:B------:R-:W-:Y:S01]  /*2b40*/  HMMA.16816.F32 R40, R76, R42, RZ ;  /* 0x0000002a4c28723c */ /* 0x000fe200000018ff */
[----:B------:R-:W-:-:S04]  /*2b50*/  FADD.FTZ R30, R30, R31 ;  /* 0x0000001f1e1e7221 */ /* 0x000fc80000010000 */
[----:B------:R-:W-:Y:S01]  /*2b60*/  FADD.FTZ R27, R27, R30 ;  /* 0x0000001e1b1b7221 */ /* 0x000fe20000010000 */
[C---:B------:R-:W-:Y:S01]  /*2b70*/  HMMA.16816.F32 R48, R76.reuse, R50, RZ ;  /* 0x000000324c30723c */ /* 0x040fe200000018ff */
[----:B------:R-:W-:Y:S05]  /*2b80*/  MUFU.EX2 R104, R104 ;  /* 0x0000006800687308 */ /* 0x000fea0000000800 */
[----:B------:R-:W-:Y:S01]  /*2b90*/  HMMA.16816.F32 R64, R76, R66, RZ ;  /* 0x000000424c40723c */ /* 0x000fe200000018ff */
[----:B-1----:R-:W-:Y:S02]  /*2ba0*/  F2FP.F16.F32.PACK_AB R7, R3, R26 ;  /* 0x0000001a0307723e */ /* 0x002fe400000000ff */
[----:B------:R-:W1:Y:S01]  /*2bb0*/  MUFU.EX2 R95, R95 ;  /* 0x0000005f005f7308 */ /* 0x000e620000000800 */
[----:B------:R-:W-:-:S04]  /*2bc0*/  FADD.FTZ R26, R26, R27 ;  /* 0x0000001b1a1a7221 */ /* 0x000fc80000010000 */
[----:B------:R-:W-:Y:S01]  /*2bd0*/  FADD.FTZ R3, R3, R26 ;  /* 0x0000001a03037221 */ /* 0x000fe20000010000 */
[C---:B----4-:R-:W-:Y:S02]  /*2be0*/  HMMA.16816.F32 R52, R4.reuse, R12, R52 ;  /* 0x0000000c0434723c */ /* 0x050fe40000001834 */
[----:B------:R-:W-:Y:S04]  /*2bf0*/  MUFU.EX2 R94, R94 ;  /* 0x0000005e005e7308 */ /* 0x000fe80000000800 */
[C---:B------:R-:W-:Y:S01]  /*2c00*/  HMMA.16816.F32 R56, R4.reuse, R14, R56 ;  /* 0x0000000e0438723c */ /* 0x040fe20000001838 */
[----:B------:R-:W2:Y:S03]  /*2c10*/  LDSM.16.MT88.4 R12, [R110+0x8400] ;  /* 0x008400006e0c783b */ /* 0x000ea60000004200 */
[----:B------:R-:W-:Y:S02]  /*2c20*/  MUFU.EX2 R91, R91 ;  /* 0x0000005b005b7308 */ /* 0x000fe40000000800 */
[C---:B------:R-:W-:Y:S06]  /*2c30*/  HMMA.16816.F32 R36, R4.reuse, R16, R36 ;  /* 0x000000100424723c */ /* 0x040fec0000001824 */
[C---:B------:R-:W-:Y:S01]  /*2c40*/  HMMA.16816.F32 R40, R4.reuse, R18, R40 ;  /* 0x000000120428723c */ /* 0x040fe20000001828 */
[----:B------:R-:W3:Y:S01]  /*2c50*/  LDSM.16.MT88.4 R16, [R108+0x7400] ;  /* 0x007400006c10783b */ /* 0x000ee20000004200 */
[----:B------:R-:W-:Y:S04]  /*2c60*/  MUFU.EX2 R102, R102 ;  /* 0x0000006600667308 */ /* 0x000fe80000000800 */
[C---:B------:R-:W-:Y:S04]  /*2c70*/  HMMA.16816.F32 R44, R4.reuse, R20, R44 ;  /* 0x00000014042c723c */ /* 0x040fe8000000182c */
[----:B------:R-:W4:Y:S02]  /*2c80*/  MUFU.EX2 R93, R93 ;  /* 0x0000005d005d7308 */ /* 0x000f240000000800 */
[C---:B------:R-:W-:Y:S01]  /*2c90*/  HMMA.16816.F32 R48, R4.reuse, R22, R48 ;  /* 0x000000160430723c */ /* 0x040fe20000001830 */
[----:B------:R-:W-:Y:S05]  /*2ca0*/  LDSM.16.MT88.4 R20, [R110+0x6c00] ;  /* 0x006c00006e14783b */ /* 0x000fea0000004200 */
[----:B------:R-:W-:Y:S08]  /*2cb0*/  MUFU.EX2 R92, R92 ;  /* 0x0000005c005c7308 */ /* 0x000ff00000000800 */
[----:B------:R-:W5:Y:S01]  /*2cc0*/  MUFU.EX2 R89, R89 ;  /* 0x0000005900597308 */ /* 0x000f620000000800 */
[C---:B--2---:R-:W-:Y:S07]  /*2cd0*/  HMMA.16816.F32 R68, R4.reuse, R12, R68 ;  /* 0x0000000c0444723c */ /* 0x044fee0000001844 */
[----:B------:R-:W-:Y:S01]  /*2ce0*/  MUFU.EX2 R101, R101 ;  /* 0x0000006500657308 */ /* 0x000fe20000000800 */
[C---:B------:R-:W-:Y:S01]  /*2cf0*/  HMMA.16816.F32 R72, R4.reuse, R14, R72 ;  /* 0x0000000e0448723c */ /* 0x040fe20000001848 */
[----:B------:R-:W2:Y:S05]  /*2d00*/  LDSM.16.MT88.4 R12, [R108+0x8000] ;  /* 0x008000006c0c783b */ /* 0x000eaa0000004200 */
[C---:B---3--:R-:W-:Y:S01]  /*2d10*/  HMMA.16816.F32 R60, R4.reuse, R16, R60 ;  /* 0x00000010043c723c */ /* 0x048fe2000000183c */
[----:B------:R-:W3:Y:S05]  /*2d20*/  MUFU.EX2 R132, R103 ;  /* 0x0000006700847308 */ /* 0x000eea0000000800 */
[----:B------:R-:W-:Y:S01]  /*2d30*/  HMMA.16816.F32 R64, R4, R18, R64 ;  /* 0x000000120440723c */ /* 0x000fe20000001840 */
[----:B------:R-:W-:Y:S02]  /*2d40*/  LDSM.16.MT88.4 R16, [R108+0x6c00] ;  /* 0x006c00006c10783b */ /* 0x000fe40000004200 */
[----:B------:R-:W-:Y:S08]  /*2d50*/  MUFU.EX2 R105, R105 ;  /* 0x0000006900697308 */ /* 0x000ff00000000800 */
[----:B------:R-:W-:Y:S08]  /*2d60*/  MUFU.EX2 R106, R106 ;  /* 0x0000006a006a7308 */ /* 0x000ff00000000800 */
[----:B------:R-:W-:Y:S08]  /*2d70*/  MUFU.EX2 R35, R35 ;  /* 0x0000002300237308 */ /* 0x000ff00000000800 */
[----:B------:R-:W3:Y:S01]  /*2d80*/  MUFU.EX2 R34, R34 ;  /* 0x0000002200227308 */ /* 0x000ee20000000800 */
[C---:B--2---:R-:W-:Y:S06]  /*2d90*/  HMMA.16816.F32 R80, R76.reuse, R12, RZ ;  /* 0x0000000c4c50723c */ /* 0x044fec00000018ff */
[----:B------:R-:W-:Y:S01]  /*2da0*/  HMMA.16816.F32 R76, R76, R14, RZ ;  /* 0x0000000e4c4c723c */ /* 0x000fe200000018ff */
[----:B------:R-:W2:Y:S01]  /*2db0*/  LDSM.16.MT88.4 R12, [R108+0x8400] ;  /* 0x008400006c0c783b */ /* 0x000ea20000004200 */
[----:B------:R-:W-:Y:S08]  /*2dc0*/  MUFU.EX2 R33, R33 ;  /* 0x0000002100217308 */ /* 0x000ff00000000800 */
[----:B------:R-:W3:Y:S08]  /*2dd0*/  MUFU.EX2 R138, R138 ;  /* 0x0000008a008a7308 */ /* 0x000ef00000000800 */
[C---:B--2---:R-:W-:Y:S06]  /*2de0*/  HMMA.16816.F32 R80, R4.reuse, R12, R80 ;  /* 0x0000000c0450723c */ /* 0x044fec0000001850 */
[----:B------:R-:W-:Y:S01]  /*2df0*/  HMMA.16816.F32 R76, R4, R14, R76 ;  /* 0x0000000e044c723c */ /* 0x000fe2000000184c */
[----:B------:R-:W2:Y:S06]  /*2e00*/  LDSM.16.MT88.4 R12, [R110+0x6800] ;  /* 0x006800006e0c783b */ /* 0x000eac0000004200 */
[----:B-1----:R-:W-:Y:S01]  /*2e10*/  F2FP.F16.F32.PACK_AB R4, R95, R104 ;  /* 0x000000685f04723e */ /* 0x002fe200000000ff */
[----:B------:R-:W-:Y:S01]  /*2e20*/  FADD.FTZ R104, R104, R25 ;  /* 0x0000001968687221 */ /* 0x000fe20000010000 */
[----:B----4-:R-:W-:Y:S01]  /*2e30*/  F2FP.F16.F32.PACK_AB R5, R93, R102 ;  /* 0x000000665d05723e */ /* 0x010fe200000000ff */
[----:B------:R-:W-:Y:S01]  /*2e40*/  FADD.FTZ R102, R102, R3 ;  /* 0x0000000366667221 */ /* 0x000fe20000010000 */
[----:B------:R-:W-:Y:S01]  /*2e50*/  F2FP.F16.F32.PACK_AB R6, R91, R94 ;  /* 0x0000005e5b06723e */ /* 0x000fe200000000ff */
[----:B------:R-:W-:Y:S01]  /*2e60*/  FADD.FTZ R95, R95, R104 ;  /* 0x000000685f5f7221 */ /* 0x000fe20000010000 */
[----:B-----5:R-:W-:Y:S01]  /*2e70*/  F2FP.F16.F32.PACK_AB R7, R89, R92 ;  /* 0x0000005c5907723e */ /* 0x020fe200000000ff */
[----:B------:R-:W-:Y:S01]  /*2e80*/  FADD.FTZ R93, R93, R102 ;  /* 0x000000665d5d7221 */ /* 0x000fe20000010000 */
[----:B------:R-:W-:Y:S01]  /*2e90*/  SHF.R.S32.HI R3, RZ, 0x1f, R84 ;  /* 0x0000001fff037819 */ /* 0x000fe20000011454 */
[----:B------:R-:W-:-:S02]  /*2ea0*/  FADD.FTZ R94, R94, R95 ;  /* 0x0000005f5e5e7221 */ /* 0x000fc40000010000 */
[----:B------:R-:W-:Y:S01]  /*2eb0*/  FADD.FTZ R92, R92, R93 ;  /* 0x0000005d5c5c7221 */ /* 0x000fe20000010000 */
[----:B------:R-:W-:Y:S01]  /*2ec0*/  LEA.HI R3, R3, R84, RZ, 0x2 ;  /* 0x0000005403037211 */ /* 0x000fe200078f10ff */
[----:B------:R-:W-:Y:S02]  /*2ed0*/  FADD.FTZ R94, R91, R94 ;  /* 0x0000005e5b5e7221 */ /* 0x000fe40000010000 */
[----:B------:R-:W-:Y:S01]  /*2ee0*/  FADD.FTZ R92, R89, R92 ;  /* 0x0000005c595c7221 */ /* 0x000fe20000010000 */
[----:B------:R-:W-:-:S04]  /*2ef0*/  LOP3.LUT R3, R3, 0xfffffffc, RZ, 0xc0, !PT ;  /* 0xfffffffc03037812 */ /* 0x000fc800078ec0ff */
[----:B------:R-:W-:Y:S02]  /*2f00*/  IADD3 R133, R84, -R3, RZ ;  /* 0x8000000354857210 */ /* 0x000fe40007ffe0ff */
[----:B------:R-:W-:Y:S01]  /*2f10*/  MOV R3, R85 ;  /* 0x0000005500037202 */ /* 0x000fe20000000f00 */
[C---:B--2---:R-:W-:Y:S06]  /*2f20*/  HMMA.16816.F32 R36, R4.reuse, R12, R36 ;  /* 0x0000000c0424723c */ /* 0x044fec0000001824 */
[C---:B------:R-:W-:Y:S01]  /*2f30*/  HMMA.16816.F32 R40, R4.reuse, R14, R40 ;  /* 0x0000000e0428723c */ /* 0x040fe20000001828 */
[----:B------:R-:W1:Y:S05]  /*2f40*/  LDSM.16.MT88.4 R12, [R108+0x6800] ;  /* 0x006800006c0c783b */ /* 0x000e6a0000004200 */
[C---:B-1----:R-:W-:Y:S06]  /*2f50*/  HMMA.16816.F32 R44, R4.reuse, R12, R44 ;  /* 0x0000000c042c723c */ /* 0x042fec000000182c */
        /* <DEDUP_REMOVED lines=12> */
[----:B------:R-:W-:Y:S01]  /*3020*/  HMMA.16816.F32 R76, R4, R14, R76 ;  /* 0x0000000e044c723c */ /* 0x000fe2000000184c */
[----:B------:R-:W1:Y:S06]  /*3030*/  LDSM.16.MT88.4 R12, [R110+0x7c00] ;  /* 0x007c00006e0c783b */ /* 0x000e6c0000004200 */
[----:B---3--:R-:W-:Y:S01]  /*3040*/  F2FP.F16.F32.PACK_AB R4, R132, R101 ;  /* 0x000000658404723e */ /* 0x008fe200000000ff */
[----:B------:R-:W-:Y:S01]  /*3050*/  FADD.FTZ R101, R101, R94 ;  /* 0x0000005e65657221 */ /* 0x000fe20000010000 */
[----:B------:R-:W-:Y:S01]  /*3060*/  F2FP.F16.F32.PACK_AB R5, R34, R35 ;  /* 0x000000232205723e */ /* 0x000fe200000000ff */
[----:B------:R-:W-:Y:S01]  /*3070*/  FADD.FTZ R35, R35, R92 ;  /* 0x0000005c23237221 */ /* 0x000fe20000010000 */
[----:B------:R-:W-:Y:S01]  /*3080*/  F2FP.F16.F32.PACK_AB R6, R106, R105 ;  /* 0x000000696a06723e */ /* 0x000fe200000000ff */
[----:B------:R-:W-:Y:S01]  /*3090*/  FADD.FTZ R132, R132, R101 ;  /* 0x0000006584847221 */ /* 0x000fe20000010000 */
[----:B------:R-:W-:Y:S01]  /*30a0*/  F2FP.F16.F32.PACK_AB R7, R138, R33 ;  /* 0x000000218a07723e */ /* 0x000fe200000000ff */
[----:B------:R-:W-:-:S02]  /*30b0*/  FADD.FTZ R34, R34, R35 ;  /* 0x0000002322227221 */ /* 0x000fc40000010000 */
[----:B------:R-:W-:Y:S02]  /*30c0*/  FADD.FTZ R105, R105, R132 ;  /* 0x0000008469697221 */ /* 0x000fe40000010000 */
[----:B------:R-:W-:Y:S02]  /*30d0*/  FADD.FTZ R33, R33, R34 ;  /* 0x0000002221217221 */ /* 0x000fe40000010000 */
[----:B------:R-:W-:Y:S01]  /*30e0*/  HMMA.16816.F32 R36, R4, R20, R36 ;  /* 0x000000140424723c */ /* 0x000fe20000001824 */
[----:B------:R-:W-:Y:S01]  /*30f0*/  FADD.FTZ R135, R106, R105 ;  /* 0x000000696a877221 */ /* 0x000fe20000010000 */
[----:B------:R-:W-:-:S04]  /*3100*/  FADD.FTZ R138, R138, R33 ;  /* 0x000000218a8a7221 */ /* 0x000fc80000010000 */
[C---:B------:R-:W-:Y:S01]  /*3110*/  HMMA.16816.F32 R40, R4.reuse, R22, R40 ;  /* 0x000000160428723c */ /* 0x040fe20000001828 */
[----:B------:R-:W2:Y:S05]  /*3120*/  LDSM.16.MT88.4 R20, [R108+0x7c00] ;  /* 0x007c00006c14783b */ /* 0x000eaa0000004200 */
[C---:B------:R-:W-:Y:S06]  /*3130*/  HMMA.16816.F32 R44, R4.reuse, R16, R44 ;  /* 0x00000010042c723c */ /* 0x040fec000000182c */
[C---:B------:R-:W-:Y:S01]  /*3140*/  HMMA.16816.F32 R48, R4.reuse, R18, R48 ;  /* 0x000000120430723c */ /* 0x040fe20000001830 */
[----:B------:R-:W3:Y:S05]  /*3150*/  LDSM.16.MT88.4 R16, [R110+0x8c00] ;  /* 0x008c00006e10783b */ /* 0x000eea0000004200 */
[C---:B-1----:R-:W-:Y:S06]  /*3160*/  HMMA.16816.F32 R52, R4.reuse, R12, R52 ;  /* 0x0000000c0434723c */ /* 0x042fec0000001834 */
[C---:B------:R-:W-:Y:S01]  /*3170*/  HMMA.16816.F32 R56, R4.reuse, R14, R56 ;  /* 0x0000000e0438723c */ /* 0x040fe20000001838 */
[----:B------:R-:W1:Y:S05]  /*3180*/  LDSM.16.MT88.4 R12, [R108+0x8c00] ;  /* 0x008c00006c0c783b */ /* 0x000e6a0000004200 */
[C---:B--2---:R-:W-:Y:S06]  /*3190*/  HMMA.16816.F32 R60, R4.reuse, R20, R60 ;  /* 0x00000014043c723c */ /* 0x044fec000000183c */
[C---:B------:R-:W-:Y:S06]  /*31a0*/  HMMA.16816.F32 R64, R4.reuse, R22, R64 ;  /* 0x000000160440723c */ /* 0x040fec0000001840 */
[C---:B---3--:R-:W-:Y:S06]  /*31b0*/  HMMA.16816.F32 R68, R4.reuse, R16, R68 ;  /* 0x000000100444723c */ /* 0x048fec0000001844 */
[C---:B------:R-:W-:Y:S06]  /*31c0*/  HMMA.16816.F32 R72, R4.reuse, R18, R72 ;  /* 0x000000120448723c */ /* 0x040fec0000001848 */
[C---:B-1----:R-:W-:Y:S06]  /*31d0*/  HMMA.16816.F32 R80, R4.reuse, R12, R80 ;  /* 0x0000000c0450723c */ /* 0x042fec0000001850 */
[----:B------:R-:W-:Y:S01]  /*31e0*/  HMMA.16816.F32 R76, R4, R14, R76 ;  /* 0x0000000e044c723c */ /* 0x000fe2000000184c */
[----:B------:R-:W-:-:S08]  /*31f0*/  NOP ;  /* 0x0000000000007918 */ /* 0x000fd00000000000 */
[----:B------:R-:W-:-:S15]  /*3200*/  @!P2 BRA `(.L_x_196) ;  /* 0x000000200000a947 */ /* 0x000fde0003800000 */
[----:B------:R-:W-:Y:S01]  /*3210*/  VIADD R3, R98, 0xfffffffe ;  /* 0xfffffffe62037836 */ /* 0x000fe20000000000 */
[----:B------:R-:W-:-:S04]  /*3220*/  DEPBAR.LE SB0, 0x0 ;  /* 0x000080000000791a */ /* 0x000fc80000000000 */
[----:B------:R-:W-:Y:S01]  /*3230*/  SHF.R.S32.HI R5, RZ, 0x1f, R3 ;  /* 0x0000001fff057819 */ /* 0x000fe20000011403 */
[----:B------:R-:W-:Y:S01]  /*3240*/  IMAD.WIDE.U32 R12, R3, R8, RZ ;  /* 0x00000008030c7225 */ /* 0x000fe200078e00ff */
[----:B------:R-:W-:-:S03]  /*3250*/  ULDC.64 UR4, c[0x0][0x220] ;  /* 0x0000880000047ab9 */ /* 0x000fc60000000a00 */
[----:B------:R-:W-:Y:S01]  /*3260*/  IMAD R4, R5, R8, RZ ;  /* 0x0000000805047224 */ /* 0x000fe200078e02ff */
[----:B------:R-:W-:Y:S01]  /*3270*/  BAR.SYNC.DEFER_BLOCKING 0x0 ;  /* 0x0000000000007b1d */ /* 0x000fe20000010000 */
[----:B------:R-:W-:Y:S01]  /*3280*/  LEA R6, P0, R12, R96, 0x6 ;  /* 0x000000600c067211 */ /* 0x000fe200078030ff */
[----:B------:R-:W-:-:S03]  /*3290*/  IMAD.WIDE.U32 R14, R8, 0x40, RZ ;  /* 0x00000040080e7825 */ /* 0x000fc600078e00ff */
[----:B------:R-:W-:Y:S01]  /*32a0*/  LEA R16, P1, R6, UR4, 0x1 ;  /* 0x0000000406107c11 */ /* 0x000fe2000f8208ff */
[----:B------:R-:W-:-:S04]  /*32b0*/  IMAD R4, R3, R9, R4 ;  /* 0x0000000903047224 */ /* 0x000fc800078e0204 */
[----:B------:R-:W-:Y:S02]  /*32c0*/  IMAD.IADD R5, R13, 0x1, R4 ;  /* 0x000000010d057824 */ /* 0x000fe400078e0204 */
[----:B------:R-:W-:-:S03]  /*32d0*/  IMAD.SHL.U32 R4, R9, 0x40, RZ ;  /* 0x0000004009047824 */ /* 0x000fc600078e00ff */
[----:B------:R-:W-:Y:S02]  /*32e0*/  LEA.HI.X R5, R12, R123, R5, 0x6, P0 ;  /* 0x0000007b0c057211 */ /* 0x000fe400000f3405 */
[----:B------:R-:W-:Y:S02]  /*32f0*/  IADD3 R18, P0, R14, R16, RZ ;  /* 0x000000100e127210 */ /* 0x000fe40007f1e0ff */
[----:B------:R-:W-:-:S04]  /*3300*/  LEA.HI.X R17, R6, UR5, R5, 0x1, P1 ;  /* 0x0000000506117c11 */ /* 0x000fc800088f0c05 */
[----:B------:R-:W-:Y:S01]  /*3310*/  IADD3.X R19, R17, R15, R4, P0, !PT ;  /* 0x0000000f11137210 */ /* 0x000fe200007fe404 */
        /* <DEDUP_REMOVED lines=12> */
[----:B------:R-:W-:Y:S04]  /*33e0*/  LDSM.16.M88.4 R88, [R111] ;  /* 0x000000006f58783b */ /* 0x000fe80000000200 */
[----:B------:R-:W4:Y:S04]  /*33f0*/  LDSM.16.M88.4 R12, [R109+0x3000] ;  /* 0x003000006d0c783b */ /* 0x000f280000000200 */
[----:B------:R-:W5:Y:S04]  /*3400*/  LDSM.16.M88.4 R20, [R109+0x3400] ;  /* 0x003400006d14783b */ /* 0x000f680000000200 */
[----:B-1----:R-:W1:Y:S04]  /*3410*/  LDSM.16.M88.4 R16, [R112+0x3800] ;  /* 0x003800007010783b */ /* 0x002e680000000200 */
[----:B------:R-:W-:Y:S04]  /*3420*/  LDSM.16.M88.4 R92, [R112+0x3c00] ;  /* 0x003c0000705c783b */ /* 0x000fe80000000200 */
[----:B------:R-:W0:Y:S01]  /*3430*/  LDGDEPBAR ;  /* 0x00000000000079af */ /* 0x000e220000000000 */
[C---:B--2---:R-:W-:Y:S06]  /*3440*/  HMMA.16816.F32 R84, R4.reuse, R32, RZ ;  /* 0x000000200454723c */ /* 0x044fec00000018ff */
[C---:B------:R-:W-:Y:S06]  /*3450*/  HMMA.16816.F32 R32, R4.reuse, R34, RZ ;  /* 0x000000220420723c */ /* 0x040fec00000018ff */
[C---:B---3--:R-:W-:Y:S06]  /*3460*/  HMMA.16816.F32 R28, R4.reuse, R24, RZ ;  /* 0x00000018041c723c */ /* 0x048fec00000018ff */
[----:B------:R-:W-:Y:S06]  /*3470*/  HMMA.16816.F32 R24, R4, R26, RZ ;  /* 0x0000001a0418723c */ /* 0x000fec00000018ff */
[C---:B----4-:R-:W-:Y:S06]  /*3480*/  HMMA.16816.F32 R84, R88.reuse, R12, R84 ;  /* 0x0000000c5854723c */ /* 0x050fec0000001854 */
[C---:B------:R-:W-:Y:S01]  /*3490*/  HMMA.16816.F32 R32, R88.reuse, R14, R32 ;  /* 0x0000000e5820723c */ /* 0x040fe20000001820 */
[----:B------:R-:W2:Y:S05]  /*34a0*/  LDSM.16.M88.4 R12, [R109+0x3800] ;  /* 0x003800006d0c783b */ /* 0x000eaa0000000200 */
[C---:B-----5:R-:W-:Y:S06]  /*34b0*/  HMMA.16816.F32 R28, R88.reuse, R20, R28 ;  /* 0x00000014581c723c */ /* 0x060fec000000181c */
[----:B------:R-:W-:Y:S06]  /*34c0*/  HMMA.16816.F32 R24, R88, R22, R24 ;  /* 0x000000165818723c */ /* 0x000fec0000001818 */
[C---:B-1----:R-:W-:Y:S06]  /*34d0*/  HMMA.16816.F32 R20, R4.reuse, R16, RZ ;  /* 0x000000100414723c */ /* 0x042fec00000018ff */
[----:B------:R-:W-:-:S15]  /*34e0*/  HMMA.16816.F32 R16, R4, R18, RZ ;  /* 0x000000120410723c */ /* 0x000fde00000018ff */
[----:B------:R-:W-:-:S03]  /*34f0*/  NOP ;  /* 0x0000000000007918 */ /* 0x000fc60000000000 */
[C---:B--2---:R-:W-:Y:S06]  /*3500*/  HMMA.16816.F32 R20, R88.reuse, R12, R20 ;  /* 0x0000000c5814723c */ /* 0x044fec0000001814 */
[----:B------:R-:W-:Y:S06]  /*3510*/  HMMA.16816.F32 R16, R88, R14, R16 ;  /* 0x0000000e5810723c */ /* 0x000fec0000001810 */
[C---:B------:R-:W-:Y:S06]  /*3520*/  HMMA.16816.F32 R12, R4.reuse, R92, RZ ;  /* 0x0000005c040c723c */ /* 0x040fec00000018ff */
[----:B------:R-:W-:Y:S01]  /*3530*/  HMMA.16816.F32 R4, R4, R94, RZ ;  /* 0x0000005e0404723c */ /* 0x000fe200000018ff */
[----:B------:R-:W1:-:S15]  /*3540*/  LDSM.16.M88.4 R92, [R109+0x3c00] ;  /* 0x003c00006d5c783b */ /* 0x000e5e0000000200 */
[----:B------:R-:W-:-:S02]  /*3550*/  NOP ;  /* 0x0000000000007918 */ /* 0x000fc40000000000 */
[C---:B-1----:R-:W-:Y:S06]  /*3560*/  HMMA.16816.F32 R12, R88.reuse, R92, R12 ;  /* 0x0000005c580c723c */ /* 0x042fec000000180c */
[----:B------:R-:W-:Y:S01]  /*3570*/  HMMA.16816.F32 R4, R88, R94, R4 ;  /* 0x0000005e5804723c */ /* 0x000fe20000001804 */
[----:B------:R-:W-:Y:S04]  /*3580*/  LDSM.16.M88.4 R88, [R113+0x1000] ;  /* 0x001000007158783b */ /* 0x000fe80000000200 */
[----:B------:R-:W1:Y:S02]  /*3590*/  LDSM.16.M88.4 R92, [R112+0x4000] ;  /* 0x00400000705c783b */ /* 0x000e640000000200 */
[C---:B-1----:R-:W-:Y:S06]  /*35a0*/  HMMA.16816.F32 R84, R88.reuse, R92, R84 ;  /* 0x0000005c5854723c */ /* 0x042fec0000001854 */
[C---:B------:R-:W-:Y:S01]  /*35b0*/  HMMA.16816.F32 R32, R88.reuse, R94, R32 ;  /* 0x0000005e5820723c */ /* 0x040fe20000001820 */
[----:B------:R-:W1:Y:S05]  /*35c0*/  LDSM.16.M88.4 R92, [R112+0x4400] ;  /* 0x00440000705c783b */ /* 0x000e6a0000000200 */
[C---:B-1----:R-:W-:Y:S06]  /*35d0*/  HMMA.16816.F32 R28, R88.reuse, R92, R28 ;  /* 0x0000005c581c723c */ /* 0x042fec000000181c */
[C---:B------:R-:W-:Y:S01]  /*35e0*/  HMMA.16816.F32 R24, R88.reuse, R94, R24 ;  /* 0x0000005e5818723c */ /* 0x040fe20000001818 */
[----:B------:R-:W1:Y:S05]  /*35f0*/  LDSM.16.M88.4 R92, [R112+0x4800] ;  /* 0x00480000705c783b */ /* 0x000e6a0000000200 */
[C---:B-1----:R-:W-:Y:S06]  /*3600*/  HMMA.16816.F32 R20, R88.reuse, R92, R20 ;  /* 0x0000005c5814723c */ /* 0x042fec0000001814 */
[C---:B------:R-:W-:Y:S01]  /*3610*/  HMMA.16816.F32 R16, R88.reuse, R94, R16 ;  /* 0x0000005e5810723c */ /* 0x040fe20000001810 */
[----:B------:R-:W1:Y:S05]  /*3620*/  LDSM.16.M88.4 R92, [R112+0x4c00] ;  /* 0x004c0000705c783b */ /* 0x000e6a0000000200 */
        /* <DEDUP_REMOVED lines=38> */
[----:B------:R-:W1:Y:S01]  /*3890*/  LDSM.16.M88.4 R88, [R109+0x5c00] ;  /* 0x005c00006d58783b */ /* 0x000e620000000200 */
[----:B------:R-:W-:-:S04]  /*38a0*/  DEPBAR.LE SB0, 0x0 ;  /* 0x000080000000791a */ /* 0x000fc80000000000 */
[C---:B-1----:R-:W-:Y:S01]  /*38b0*/  HMMA.16816.F32 R12, R92.reuse, R88, R12 ;  /* 0x000000585c0c723c */ /* 0x042fe2000000180c */
[----:B------:R-:W1:Y:S05]  /*38c0*/  S2R R88, SR_TID.X ;  /* 0x0000000000587919 */ /* 0x000e6a0000002100 */
[----:B------:R-:W-:Y:S01]  /*38d0*/  HMMA.16816.F32 R4, R92, R90, R4 ;  /* 0x0000005a5c04723c */ /* 0x000fe20000001804 */
[----:B-1----:R-:W-:-:S05]  /*38e0*/  IMAD.SHL.U32 R88, R88, 0x2, RZ ;  /* 0x0000000258587824 */ /* 0x002fca00078e00ff */
[----:B------:R-:W-:-:S05]  /*38f0*/  LOP3.LUT R88, R88, 0x6, RZ, 0xc0, !PT ;  /* 0x0000000658587812 */ /* 0x000fca00078ec0ff */
[----:B------:R-:W-:-:S04]  /*3900*/  IMAD R88, R3, 0x40, R88 ;  /* 0x0000004003587824 */ /* 0x000fc800078e0258 */
[C---:B------:R-:W-:Y:S01]  /*3910*/  VIADD R89, R88.reuse, 0x1 ;  /* 0x0000000158597836 */ /* 0x040fe20000000000 */
[----:B------:R-:W-:Y:S04]  /*3920*/  BAR.SYNC.DEFER_BLOCKING 0x0 ;  /* 0x0000000000007b1d */ /* 0x000fe80000010000 */
[C---:B------:R-:W-:Y:S02]  /*3930*/  ISETP.GE.AND P5, PT, R89.reuse, R100, PT ;  /* 0x000000645900720c */ /* 0x040fe40003fa6270 */
[----:B------:R-:W-:Y:S01]  /*3940*/  ISETP.GE.AND P1, PT, R89, R99, PT ;  /* 0x000000635900720c */ /* 0x000fe20003f26270 */
[C---:B------:R-:W-:Y:S01]  /*3950*/  VIADD R89, R88.reuse, 0x8 ;  /* 0x0000000858597836 */ /* 0x040fe20000000000 */
[----:B------:R-:W-:Y:S01]  /*3960*/  FSEL R90, R85, -INF , !P5 ;  /* 0xff800000555a7808 */ /* 0x000fe20006800000 */
[----:B------:R-:W-:Y:S01]  /*3970*/  VIADD R85, R88, 0x11 ;  /* 0x0000001158557836 */ /* 0x000fe20000000000 */
[----:B------:R-:W-:-:S02]  /*3980*/  FSEL R95, R87, -INF , !P1 ;  /* 0xff800000575f7808 */ /* 0x000fc40004800000 */
[CC--:B------:R-:W-:Y:S02]  /*3990*/  ISETP.GE.AND P4, PT, R89.reuse, R100.reuse, PT ;  /* 0x000000645900720c */ /* 0x0c0fe40003f86270 */
[-C--:B------:R-:W-:Y:S01]  /*39a0*/  ISETP.GE.AND P0, PT, R89, R99.reuse, PT ;  /* 0x000000635900720c */ /* 0x080fe20003f06270 */
[----:B------:R-:W-:Y:S01]  /*39b0*/  VIADD R89, R88, 0x9 ;  /* 0x0000000958597836 */ /* 0x000fe20000000000 */
[----:B------:R-:W-:Y:S01]  /*39c0*/  FSEL R106, R32, -INF , !P4 ;  /* 0xff800000206a7808 */ /* 0x000fe20006000000 */
[----:B------:R-:W-:Y:S01]  /*39d0*/  VIADD R32, R88, 0x18 ;  /* 0x0000001858207836 */ /* 0x000fe20000000000 */
[----:B------:R-:W-:Y:S01]  /*39e0*/  FSEL R105, R34, -INF , !P0 ;  /* 0xff80000022697808 */ /* 0x000fe20004000000 */
[C---:B------:R-:W-:Y:S01]  /*39f0*/  VIADD R34, R88.reuse, 0x19 ;  /* 0x0000001958227836 */ /* 0x040fe20000000000 */
[C---:B------:R-:W-:Y:S02]  /*3a00*/  ISETP.GE.AND P3, PT, R89.reuse, R100, PT ;  /* 0x000000645900720c */ /* 0x040fe40003f66270 */
[----:B------:R-:W-:Y:S01]  /*3a10*/  ISETP.GE.AND P6, PT, R89, R99, PT ;  /* 0x000000635900720c */ /* 0x000fe20003fc6270 */
[----:B------:R-:W-:Y:S01]  /*3a20*/  VIADD R89, R88, 0x10 ;  /* 0x0000001058597836 */ /* 0x000fe20000000000 */
[----:B------:R-:W-:-:S02]  /*3a30*/  FSEL R104, R33, -INF , !P3 ;  /* 0xff80000021687808 */ /* 0x000fc40005800000 */
[CC--:B------:R-:W-:Y:S02]  /*3a40*/  ISETP.GE.AND P0, PT, R32.reuse, R100.reuse, PT ;  /* 0x000000642000720c */ /* 0x0c0fe40003f06270 */
[CC--:B------:R-:W-:Y:S02]  /*3a50*/  ISETP.GE.AND P2, PT, R89.reuse, R100.reuse, PT ;  /* 0x000000645900720c */ /* 0x0c0fe40003f46270 */
[-C--:B------:R-:W-:Y:S02]  /*3a60*/  ISETP.GE.AND P3, PT, R32, R99.reuse, PT ;  /* 0x000000632000720c */ /* 0x080fe40003f66270 */
[----:B------:R-:W-:Y:S01]  /*3a70*/  FSEL R32, R28, -INF , !P2 ;  /* 0xff8000001c207808 */ /* 0x000fe20005000000 */
[----:B------:R-:W-:Y:S01]  /*3a80*/  VIADD R28, R88, 0x20 ;  /* 0x00000020581c7836 */ /* 0x000fe20000000000 */
[----:B------:R-:W-:Y:S02]  /*3a90*/  ISETP.GE.AND P5, PT, R89, R99, PT ;  /* 0x000000635900720c */ /* 0x000fe40003fa6270 */
[----:B------:R-:W-:-:S02]  /*3aa0*/  ISETP.GE.AND P1, PT, R85, R100, PT ;  /* 0x000000645500720c */ /* 0x000fc40003f26270 */
[----:B------:R-:W-:Y:S02]  /*3ab0*/  FSEL R93, R30, -INF , !P5 ;  /* 0xff8000001e5d7808 */ /* 0x000fe40006800000 */
[----:B------:R-:W-:Y:S02]  /*3ac0*/  FSEL R92, R29, -INF , !P1 ;  /* 0xff8000001d5c7808 */ /* 0x000fe40004800000 */
[C---:B------:R-:W-:Y:S02]  /*3ad0*/  ISETP.GE.AND P5, PT, R28.reuse, R100, PT ;  /* 0x000000641c00720c */ /* 0x040fe40003fa6270 */
[-C--:B------:R-:W-:Y:S01]  /*3ae0*/  ISETP.GE.AND P1, PT, R28, R99.reuse, PT ;  /* 0x000000631c00720c */ /* 0x080fe20003f26270 */
[----:B------:R-:W-:Y:S01]  /*3af0*/  VIADD R28, R88, 0x21 ;  /* 0x00000021581c7836 */ /* 0x000fe20000000000 */
[----:B------:R-:W-:Y:S02]  /*3b00*/  ISETP.GE.AND P4, PT, R85, R99, PT ;  /* 0x000000635500720c */ /* 0x000fe40003f86270 */
[----:B------:R-:W-:-:S02]  /*3b10*/  FSEL R103, R26, -INF , !P3 ;  /* 0xff8000001a677808 */ /* 0x000fc40005800000 */
[-C--:B------:R-:W-:Y:S02]  /*3b20*/  ISETP.GE.AND P2, PT, R34, R99.reuse, PT ;  /* 0x000000632200720c */ /* 0x080fe40003f46270 */
[----:B------:R-:W-:Y:S02]  /*3b30*/  FSEL R31, R31, -INF , !P4 ;  /* 0xff8000001f1f7808 */ /* 0x000fe40006000000 */
[----:B------:R-:W-:Y:S01]  /*3b40*/  FSEL R26, R20, -INF , !P5 ;  /* 0xff800000141a7808 */ /* 0x000fe20006800000 */
[----:B------:R-:W-:Y:S01]  /*3b50*/  VIADD R20, R88, 0x30 ;  /* 0x0000003058147836 */ /* 0x000fe20000000000 */
[----:B------:R-:W-:Y:S02]  /*3b60*/  ISETP.GE.AND P4, PT, R28, R100, PT ;  /* 0x000000641c00720c */ /* 0x000fe40003f86270 */
[----:B------:R-:W-:Y:S01]  /*3b70*/  FSEL R94, R24, -INF , !P0 ;  /* 0xff800000185e7808 */ /* 0x000fe20004000000 */
[----:B------:R-:W-:Y:S01]  /*3b80*/  VIADD R24, R88, 0x28 ;  /* 0x0000002858187836 */ /* 0x000fe20000000000 */
[----:B------:R-:W-:-:S02]  /*3b90*/  ISETP.GE.AND P0, PT, R28, R99, PT ;  /* 0x000000631c00720c */ /* 0x000fc40003f06270 */
[----:B------:R-:W-:Y:S02]  /*3ba0*/  FSEL R101, R27, -INF , !P2 ;  /* 0xff8000001b657808 */ /* 0x000fe40005000000 */
[----:B------:R-:W-:Y:S02]  /*3bb0*/  FSEL R27, R22, -INF , !P1 ;  /* 0xff800000161b7808 */ /* 0x000fe40004800000 */
[----:B------:R-:W-:Y:S02]  /*3bc0*/  FSEL R28, R21, -INF , !P4 ;  /* 0xff800000151c7808 */ /* 0x000fe40006000000 */
[C---:B------:R-:W-:Y:S02]  /*3bd0*/  ISETP.GE.AND P1, PT, R20.reuse, R100, PT ;  /* 0x000000641400720c */ /* 0x040fe40003f26270 */
[----:B------:R-:W-:Y:S01]  /*3be0*/  ISETP.GE.AND P4, PT, R20, R99, PT ;  /* 0x000000631400720c */ /* 0x000fe20003f86270 */
[----:B------:R-:W-:Y:S01]  /*3bf0*/  VIADD R20, R88, 0x31 ;  /* 0x0000003158147836 */ /* 0x000fe20000000000 */
[----:B------:R-:W-:-:S02]  /*3c00*/  FSEL R33, R35, -INF , !P6 ;  /* 0xff80000023217808 */ /* 0x000fc40007000000 */
[-C--:B------:R-:W-:Y:S02]  /*3c10*/  ISETP.GE.AND P6, PT, R34, R100.reuse, PT ;  /* 0x000000642200720c */ /* 0x080fe40003fc6270 */
[----:B------:R-:W-:Y:S02]  /*3c20*/  FSEL R29, R23, -INF , !P0 ;  /* 0xff800000171d7808 */ /* 0x000fe40004000000 */
[----:B------:R-:W-:Y:S02]  /*3c30*/  ISETP.GE.AND P0, PT, R20, R100, PT ;  /* 0x000000641400720c */ /* 0x000fe40003f06270 */
[----:B------:R-:W-:Y:S02]  /*3c40*/  FSEL R102, R25, -INF , !P6 ;  /* 0xff80000019667808 */ /* 0x000fe40007000000 */
[----:B------:R-:W-:Y:S02]  /*3c50*/  FSEL R25, R13, -INF , !P0 ;  /* 0xff8000000d197808 */ /* 0x000fe40004000000 */
[----:B------:R-:W-:-:S02]  /*3c60*/  ISETP.GE.AND P0, PT, R88, R99, PT ;  /* 0x000000635800720c */ /* 0x000fc40003f06270 */
[-C--:B------:R-:W-:Y:S02]  /*3c70*/  ISETP.GE.AND P3, PT, R24, R100.reuse, PT ;  /* 0x000000641800720c */ /* 0x080fe40003f66270 */
[----:B------:R-:W-:Y:S02]  /*3c80*/  FSEL R13, R86, -INF , !P0 ;  /* 0xff800000560d7808 */ /* 0x000fe40004000000 */
[----:B------:R-:W-:Y:S02]  /*3c90*/  ISETP.NE.AND P0, PT, R98, 0x2, PT ;  /* 0x000000026200780c */ /* 0x000fe40003f05270 */
[-C--:B------:R-:W-:Y:S01]  /*3ca0*/  ISETP.GE.AND P6, PT, R24, R99.reuse, PT ;  /* 0x000000631800720c */ /* 0x080fe20003fc6270 */
[----:B------:R-:W-:Y:S01]  /*3cb0*/  VIADD R24, R88, 0x29 ;  /* 0x0000002958187836 */ /* 0x000fe20000000000 */
[----:B------:R-:W-:Y:S02]  /*3cc0*/  FSEL R16, R16, -INF , !P3 ;  /* 0xff80000010107808 */ /* 0x000fe40005800000 */
[----:B------:R-:W-:Y:S01]  /*3cd0*/  ISETP.GE.AND P3, PT, R20, R99, PT ;  /* 0x000000631400720c */ /* 0x000fe20003f66270 */
[----:B------:R-:W-:Y:S01]  /*3ce0*/  VIADD R20, R88, 0x38 ;  /* 0x0000003858147836 */ /* 0x000fe20000000000 */
[----:B------:R-:W-:-:S02]  /*3cf0*/  ISETP.GE.AND P2, PT, R24, R100, PT ;  /* 0x000000641800720c */ /* 0x000fc40003f46270 */
[----:B------:R-:W-:Y:S02]  /*3d00*/  ISETP.GE.AND P5, PT, R24, R99, PT ;  /* 0x000000631800720c */ /* 0x000fe40003fa6270 */
[----:B------:R-:W-:Y:S02]  /*3d10*/  FSEL R24, R12, -INF , !P1 ;  /* 0xff8000000c187808 */ /* 0x000fe40004800000 */
[----:B------:R-:W-:Y:S02]  /*3d20*/  FSEL R18, R18, -INF , !P6 ;  /* 0xff80000012127808 */ /* 0x000fe40007000000 */
[CC--:B------:R-:W-:Y:S01]  /*3d30*/  ISETP.GE.AND P1, PT, R88.reuse, R100.reuse, PT ;  /* 0x000000645800720c */ /* 0x0c0fe20003f26270 */
[----:B------:R-:W-:Y:S01]  /*3d40*/  VIADD R88, R88, 0x39 ;  /* 0x0000003958587836 */ /* 0x000fe20000000000 */
[----:B------:R-:W-:Y:S02]  /*3d50*/  ISETP.GE.AND P6, PT, R20, R100, PT ;  /* 0x000000641400720c */ /* 0x000fe40003fc6270 */
[----:B------:R-:W-:-:S02]  /*3d60*/  FSEL R17, R17, -INF , !P2 ;  /* 0xff80000011117808 */ /* 0x000fc40005000000 */
[-C--:B------:R-:W-:Y:S02]  /*3d70*/  ISETP.GE.AND P2, PT, R20, R99.reuse, PT ;  /* 0x000000631400720c */ /* 0x080fe40003f46270 */
[----:B------:R-:W-:Y:S02]  /*3d80*/  P2R R20, PR, RZ, 0x40 ;  /* 0x00000040ff147803 */ /* 0x000fe40000000000 */
[----:B------:R-:W-:Y:S02]  /*3d90*/  FSEL R12, R84, -INF , !P1 ;  /* 0xff800000540c7808 */ /* 0x000fe40004800000 */
[C---:B------:R-:W-:Y:S02]  /*3da0*/  ISETP.GE.AND P6, PT, R88.reuse, R100, PT ;  /* 0x000000645800720c */ /* 0x040fe40003fc6270 */
[----:B------:R-:W-:Y:S01]  /*3db0*/  ISETP.GE.AND P1, PT, R88, R99, PT ;  /* 0x000000635800720c */ /* 0x000fe20003f26270 */
[----:B------:R-:W-:-:S12]  /*3dc0*/  @!P0 BRA `(.L_x_197) ;  /* 0x00000000005c8947 */ /* 0x000fd80003800000 */
[----:B------:R-:W-:Y:S01]  /*3dd0*/  VIADD R21, R98, 0xfffffffd ;  /* 0xfffffffd62157836 */ /* 0x000fe20000000000 */
[----:B------:R-:W-:-:S03]  /*3de0*/  ULDC.64 UR4, c[0x0][0x218] ;  /* 0x0000860000047ab9 */ /* 0x000fc60000000a00 */
[----:B------:R-:W-:Y:S01]  /*3df0*/  IMAD.WIDE.U32 R34, R21, R10, RZ ;  /* 0x0000000a15227225 */ /* 0x000fe200078e00ff */
[----:B------:R-:W-:-:S05]  /*3e00*/  SHF.R.S32.HI R23, RZ, 0x1f, R21 ;  /* 0x0000001fff177819 */ /* 0x000fca0000011415 */
[----:B------:R-:W-:Y:S01]  /*3e10*/  IMAD R22, R23, R10, RZ ;  /* 0x0000000a17167224 */ /* 0x000fe200078e02ff */
[----:B------:R-:W-:-:S03]  /*3e20*/  LEA R10, P0, R34, R120, 0x6 ;  /* 0x00000078220a7211 */ /* 0x000fc600078030ff */
[----:B------:R-:W-:-:S04]  /*3e30*/  IMAD R22, R21, R11, R22 ;  /* 0x0000000b15167224 */ /* 0x000fc800078e0216 */
        /* <DEDUP_REMOVED lines=16> */
.L_x_197:
[----:B-1----:R-:W-:Y:S02]  /*3f40*/  FMNMX.FTZ R11, R2, R12, !PT ;  /* 0x0000000c020b7209 */ /* 0x002fe40007810000 */
[----:B------:R-:W-:Y:S02]  /*3f50*/  ISETP.NE.AND P0, PT, R20, RZ, PT ;  /* 0x000000ff1400720c */ /* 0x000fe40003f05270 */
        /* <DEDUP_REMOVED lines=26> */
[----:B------:R-:W-:Y:S02]  /*4100*/  FSEL R34, R5, -INF , !P6 ;  /* 0xff80000005227808 */ /* 0x000fe40007000000 */
[----:B------:R-:W-:-:S02]  /*4110*/  FSEL R84, R14, -INF , !P4 ;  /* 0xff8000000e547808 */ /* 0x000fc40006000000 */
[----:B------:R-:W-:Y:S02]  /*4120*/  FMNMX.FTZ R11, R35, R10, !PT ;  /* 0x0000000a230b7209 */ /* 0x000fe40007810000 */
[----:B------:R-:W-:Y:S02]  /*4130*/  FMNMX.FTZ R5, R30, R21, !PT ;  /* 0x000000151e057209 */ /* 0x000fe40007810000 */
[----:B------:R-:W-:Y:S02]  /*4140*/  FSEL R85, R15, -INF , !P3 ;  /* 0xff8000000f557808 */ /* 0x000fe40005800000 */
[----:B------:R-:W-:Y:S02]  /*4150*/  FMNMX.FTZ R10, R84, R11, !PT ;  /* 0x0000000b540a7209 */ /* 0x000fe40007810000 */
[----:B------:R-:W-:Y:S02]  /*4160*/  FMNMX.FTZ R4, R34, R5, !PT ;  /* 0x0000000522047209 */ /* 0x000fe40007810000 */
[----:B------:R-:W-:-:S02]  /*4170*/  FSEL R87, R6, -INF , !P2 ;  /* 0xff80000006577808 */ /* 0x000fc40005000000 */
[----:B------:R-:W-:Y:S01]  /*4180*/  FMNMX.FTZ R6, R85, R10, !PT ;  /* 0x0000000a55067209 */ /* 0x000fe20007810000 */
[----:B------:R-:W1:Y:S01]  /*4190*/  SHFL.BFLY PT, R5, R4, 0x2, 0x1f ;  /* 0x0c401f0004057f89 */ /* 0x000e6200000e0000 */
[----:B------:R-:W-:Y:S02]  /*41a0*/  FSEL R88, R7, -INF , !P1 ;  /* 0xff80000007587808 */ /* 0x000fe40004800000 */
[----:B------:R-:W-:-:S04]  /*41b0*/  FMNMX.FTZ R7, R87, R6, !PT ;  /* 0x0000000657077209 */ /* 0x000fc80007810000 */
[----:B------:R-:W-:-:S05]  /*41c0*/  FMNMX.FTZ R7, R88, R7, !PT ;  /* 0x0000000758077209 */ /* 0x000fca0007810000 */
[----:B------:R-:W2:Y:S01]  /*41d0*/  SHFL.BFLY PT, R6, R7, 0x2, 0x1f ;  /* 0x0c401f0007067f89 */ /* 0x000ea200000e0000 */
[----:B-1----:R-:W-:-:S05]  /*41e0*/  FMNMX.FTZ R14, R4, R5, !PT ;  /* 0x00000005040e7209 */ /* 0x002fca0007810000 */
[----:B------:R-:W1:Y:S01]  /*41f0*/  SHFL.BFLY PT, R11, R14, 0x1, 0x1f ;  /* 0x0c201f000e0b7f89 */ /* 0x000e6200000e0000 */
[----:B--2---:R-:W-:-:S05]  /*4200*/  FMNMX.FTZ R5, R7, R6, !PT ;  /* 0x0000000607057209 */ /* 0x004fca0007810000 */
[----:B------:R-:W2:Y:S01]  /*4210*/  SHFL.BFLY PT, R10, R5, 0x1, 0x1f ;  /* 0x0c201f00050a7f89 */ /* 0x000ea200000e0000 */
[----:B-1----:R-:W-:-:S04]  /*4220*/  FMNMX.FTZ R11, R14, R11, !PT ;  /* 0x0000000b0e0b7209 */ /* 0x002fc80007810000 */
[C---:B------:R-:W-:Y:S01]  /*4230*/  FSETP.NEU.FTZ.AND P1, PT, R11.reuse, -INF , PT ;  /* 0xff8000000b00780b */ /* 0x040fe20003f3d000 */
[----:B------:R-:W-:-:S05]  /*4240*/  FMUL.FTZ R91, R11, UR6 ;  /* 0x000000060b5b7c20 */ /* 0x000fca0008410000 */
[----:B------:R-:W-:Y:S02]  /*4250*/  FSEL R91, R91, RZ, P1 ;  /* 0x000000ff5b5b7208 */ /* 0x000fe40000800000 */
[----:B--2---:R-:W-:Y:S02]  /*4260*/  FMNMX.FTZ R10, R5, R10, !PT ;  /* 0x0000000a050a7209 */ /* 0x004fe40007810000 */
[----:B------:R-:W-:Y:S01]  /*4270*/  FSEL R5, R11, RZ, P1 ;  /* 0x000000ff0b057208 */ /* 0x000fe20000800000 */
[--C-:B------:R-:W-:Y:S01]  /*4280*/  FFMA.FTZ R89, R90, UR6, -R91.reuse ;  /* 0x000000065a597c23 */ /* 0x100fe2000801085b */
[C---:B------:R-:W-:Y:S01]  /*4290*/  FSETP.NEU.FTZ.AND P0, PT, R10.reuse, -INF , PT ;  /* 0xff8000000a00780b */ /* 0x040fe20003f1d000 */
[----:B------:R-:W-:Y:S01]  /*42a0*/  FMUL.FTZ R90, R10, UR6 ;  /* 0x000000060a5a7c20 */ /* 0x000fe20008410000 */
[----:B------:R-:W-:Y:S01]  /*42b0*/  FFMA.FTZ R100, R12, UR6, -R91 ;  /* 0x000000060c647c23 */ /* 0x000fe2000801085b */
[----:B------:R-:W-:Y:S01]  /*42c0*/  FADD.FTZ R4, R2, -R5 ;  /* 0x8000000502047221 */ /* 0x000fe20000010000 */
[----:B------:R-:W-:Y:S01]  /*42d0*/  FSEL R5, R10, RZ, P0 ;  /* 0x000000ff0a057208 */ /* 0x000fe20000000000 */
[--C-:B------:R-:W-:Y:S01]  /*42e0*/  FFMA.FTZ R21, R104, UR6, -R91.reuse ;  /* 0x0000000668157c23 */ /* 0x100fe2000801085b */
[----:B------:R-:W-:Y:S01]  /*42f0*/  FSEL R90, R90, RZ, P0 ;  /* 0x000000ff5a5a7208 */ /* 0x000fe20000000000 */
[----:B------:R-:W-:Y:S01]  /*4300*/  FFMA.FTZ R22, R106, UR6, -R91 ;  /* 0x000000066a167c23 */ /* 0x000fe2000801085b */
[----:B------:R-:W-:Y:S01]  /*4310*/  FMUL.FTZ R104, R4, UR6 ;  /* 0x0000000604687c20 */ /* 0x000fe20008410000 */
[----:B------:R-:W-:Y:S01]  /*4320*/  FADD.FTZ R5, R0, -R5 ;  /* 0x8000000500057221 */ /* 0x000fe20000010000 */
[----:B------:R-:W-:Y:S01]  /*4330*/  MUFU.EX2 R100, R100 ;  /* 0x0000006400647308 */ /* 0x000fe20000000800 */
[--C-:B------:R-:W-:Y:S01]  /*4340*/  FFMA.FTZ R99, R13, UR6, -R90.reuse ;  /* 0x000000060d637c23 */ /* 0x100fe2000801085a */
[--C-:B------:R-:W-:Y:S01]  /*4350*/  FFMA.FTZ R20, R95, UR6, -R90.reuse ;  /* 0x000000065f147c23 */ /* 0x100fe2000801085a */
[----:B------:R-:W1:Y:S01]  /*4360*/  LDSM.16.MT88.4 R12, [R110+0x6000] ;  /* 0x006000006e0c783b */ /* 0x000e620000004200 */
[--C-:B------:R-:W-:Y:S01]  /*4370*/  FFMA.FTZ R2, R105, UR6, -R90.reuse ;  /* 0x0000000669027c23 */ /* 0x100fe2000801085a */
[----:B------:R-:W-:Y:S01]  /*4380*/  FMUL.FTZ R19, R5, UR6 ;  /* 0x0000000605137c20 */ /* 0x000fe20008410000 */
[--C-:B------:R-:W-:Y:S01]  /*4390*/  FFMA.FTZ R23, R33, UR6, -R90.reuse ;  /* 0x0000000621177c23 */ /* 0x100fe2000801085a */
[--C-:B------:R-:W-:Y:S01]  /*43a0*/  FFMA.FTZ R95, R32, UR6, -R91.reuse ;  /* 0x00000006205f7c23 */ /* 0x100fe2000801085b */
[----:B------:R-:W2:Y:S01]  /*43b0*/  MUFU.EX2 R89, R89 ;  /* 0x0000005900597308 */ /* 0x000ea20000000800 */
[--C-:B------:R-:W-:Y:S01]  /*43c0*/  FFMA.FTZ R86, R31, UR6, -R90.reuse ;  /* 0x000000061f567c23 */ /* 0x100fe2000801085a */
        /* <DEDUP_REMOVED lines=14> */
[----:B------:R-:W3:Y:S01]  /*44b0*/  MUFU.EX2 R21, R21 ;  /* 0x0000001500157308 */ /* 0x000ee20000000800 */
[----:B--2---:R-:W-:Y:S01]  /*44c0*/  F2FP.F16.F32.PACK_AB R4, R89, R100 ;  /* 0x000000645904723e */ /* 0x004fe200000000ff */
[----:B------:R-:W-:Y:S01]  /*44d0*/  FFMA.FTZ R26, R24, UR6, -R91 ;  /* 0x00000006181a7c23 */ /* 0x000fe2000801085b */
[--C-:B------:R-:W-:Y:S01]  /*44e0*/  FFMA.FTZ R24, R84, UR6, -R90.reuse ;  /* 0x0000000654187c23 */ /* 0x100fe2000801085a */
[--C-:B------:R-:W-:Y:S01]  /*44f0*/  FFMA.FTZ R84, R85, UR6, -R90.reuse ;  /* 0x0000000655547c23 */ /* 0x100fe2000801085a */
[--C-:B------:R-:W-:Y:S01]  /*4500*/  FFMA.FTZ R87, R87, UR6, -R90.reuse ;  /* 0x0000000657577c23 */ /* 0x100fe2000801085a */
[----:B------:R-:W-:Y:S01]  /*4510*/  FFMA.FTZ R88, R88, UR6, -R90 ;  /* 0x0000000658587c23 */ /* 0x000fe2000801085a */
[----:B------:R-:W-:Y:S01]  /*4520*/  ISETP.GE.AND P0, PT, R98, 0x3, PT ;  /* 0x000000036200780c */ /* 0x000fe20003f06270 */
[----:B------:R-:W-:Y:S08]  /*4530*/  MUFU.EX2 R99, R99 ;  /* 0x0000006300637308 */ /* 0x000ff00000000800 */
[----:B------:R-:W2:Y:S01]  /*4540*/  MUFU.EX2 R20, R20 ;  /* 0x0000001400147308 */ /* 0x000ea20000000800 */
[----:B---3--:R-:W-:-:S03]  /*4550*/  F2FP.F16.F32.PACK_AB R6, R21, R22 ;  /* 0x000000161506723e */ /* 0x008fc600000000ff */
[----:B------:R-:W-:-:S04]  /*4560*/  @P0 IADD3 R134, R98, -0x3, RZ ;  /* 0xfffffffd62860810 */ /* 0x000fc80007ffe0ff */
[----:B------:R-:W-:Y:S08]  /*4570*/  MUFU.EX2 R2, R2 ;  /* 0x0000000200027308 */ /* 0x000ff00000000800 */
[----:B------:R-:W3:Y:S01]  /*4580*/  MUFU.EX2 R104, R104 ;  /* 0x0000006800687308 */ /* 0x000ee20000000800 */
[----:B--2---:R-:W-:-:S07]  /*4590*/  F2FP.F16.F32.PACK_AB R5, R20, R99 ;  /* 0x000000631405723e */ /* 0x004fce00000000ff */
[----:B------:R-:W2:Y:S08]  /*45a0*/  MUFU.EX2 R19, R19 ;  /* 0x0000001300137308 */ /* 0x000eb00000000800 */
[----:B------:R-:W4:Y:S01]  /*45b0*/  MUFU.EX2 R23, R23 ;  /* 0x0000001700177308 */ /* 0x000f220000000800 */
[-C--:B---3--:R-:W-:Y:S01]  /*45c0*/  FMUL.FTZ R36, R36, R104.reuse ;  /* 0x0000006824247220 */ /* 0x088fe20000410000 */
[-C--:B------:R-:W-:Y:S01]  /*45d0*/  FMUL.FTZ R37, R37, R104.reuse ;  /* 0x0000006825257220 */ /* 0x080fe20000410000 */
[-C--:B------:R-:W-:Y:S01]  /*45e0*/  FMUL.FTZ R40, R40, R104.reuse ;  /* 0x0000006828287220 */ /* 0x080fe20000410000 */
[-C--:B------:R-:W-:Y:S01]  /*45f0*/  FMUL.FTZ R41, R41, R104.reuse ;  /* 0x0000006829297220 */ /* 0x080fe20000410000 */
        /* <DEDUP_REMOVED lines=12> */
[----:B----4-:R-:W-:Y:S01]  /*46c0*/  F2FP.F16.F32.PACK_AB R7, R23, R2 ;  /* 0x000000021707723e */ /* 0x010fe200000000ff */
[-C--:B------:R-:W-:Y:S01]  /*46d0*/  FMUL.FTZ R52, R52, R104.reuse ;  /* 0x0000006834347220 */ /* 0x080fe20000410000 */
[-C--:B------:R-:W-:Y:S01]  /*46e0*/  FMUL.FTZ R53, R53, R104.reuse ;  /* 0x0000006835357220 */ /* 0x080fe20000410000 */
[-C--:B------:R-:W-:Y:S01]  /*46f0*/  FMUL.FTZ R54, R54, R19.reuse ;  /* 0x0000001336367220 */ /* 0x080fe20000410000 */
[-C--:B------:R-:W-:Y:S01]  /*4700*/  FMUL.FTZ R55, R55, R19.reuse ;  /* 0x0000001337377220 */ /* 0x080fe20000410000 */
[-C--:B------:R-:W-:Y:S01]  /*4710*/  FMUL.FTZ R56, R56, R104.reuse ;  /* 0x0000006838387220 */ /* 0x080fe20000410000 */
[-C--:B------:R-:W-:Y:S01]  /*4720*/  FMUL.FTZ R57, R57, R104.reuse ;  /* 0x0000006839397220 */ /* 0x080fe20000410000 */
[C---:B-1----:R-:W-:Y:S01]  /*4730*/  HMMA.16816.F32 R36, R4.reuse, R12, R36 ;  /* 0x0000000c0424723c */ /* 0x042fe20000001824 */
[-C--:B------:R-:W-:Y:S01]  /*4740*/  FMUL.FTZ R58, R58, R19.reuse ;  /* 0x000000133a3a7220 */ /* 0x080fe20000410000 */
[-C--:B------:R-:W-:Y:S01]  /*4750*/  FMUL.FTZ R59, R59, R19.reuse ;  /* 0x000000133b3b7220 */ /* 0x080fe20000410000 */
[-C--:B------:R-:W-:Y:S01]  /*4760*/  FMUL.FTZ R60, R60, R104.reuse ;  /* 0x000000683c3c7220 */ /* 0x080fe20000410000 */
[-C--:B------:R-:W-:Y:S01]  /*4770*/  FMUL.FTZ R61, R61, R104.reuse ;  /* 0x000000683d3d7220 */ /* 0x080fe20000410000 */
[-C--:B------:R-:W-:Y:S01]  /*4780*/  FMUL.FTZ R62, R62, R19.reuse ;  /* 0x000000133e3e7220 */ /* 0x080fe20000410000 */
[----:B------:R-:W-:Y:S01]  /*4790*/  HMMA.16816.F32 R40, R4, R14, R40 ;  /* 0x0000000e0428723c */ /* 0x000fe20000001828 */
[----:B------:R-:W1:Y:S01]  /*47a0*/  LDSM.16.MT88.4 R12, [R108+0x6000] ;  /* 0x006000006c0c783b */ /* 0x000e620000004200 */
        /* <DEDUP_REMOVED lines=22> */
[----:B------:R-:W-:Y:S01]  /*4910*/  FFMA.FTZ R99, R138, R19, R99 ;  /* 0x000000138a637223 */ /* 0x000fe20000010063 */
[----:B------:R-:W-:Y:S01]  /*4920*/  FFMA.FTZ R104, R135, R104, R100 ;  /* 0x0000006887687223 */ /* 0x000fe20000010064 */
[----:B------:R-:W-:Y:S01]  /*4930*/  LDSM.16.MT88.4 R16, [R110+0x6800] ;  /* 0x006800006e10783b */ /* 0x000fe20000004200 */
[----:B------:R-:W-:Y:S01]  /*4940*/  FFMA.FTZ R100, R35, UR6, -R90 ;  /* 0x0000000623647c23 */ /* 0x000fe2000801085a */
[--C-:B------:R-:W-:Y:S01]  /*4950*/  FFMA.FTZ R35, R25, UR6, -R91.reuse ;  /* 0x0000000619237c23 */ /* 0x100fe2000801085b */
[--C-:B------:R-:W-:Y:S01]  /*4960*/  FFMA.FTZ R135, R34, UR6, -R91.reuse ;  /* 0x0000000622877c23 */ /* 0x100fe2000801085b */
[----:B------:R-:W-:Y:S01]  /*4970*/  FFMA.FTZ R25, R30, UR6, -R91 ;  /* 0x000000061e197c23 */ /* 0x000fe2000801085b */
[----:B------:R-:W2:Y:S01]  /*4980*/  MUFU.EX2 R92, R92 ;  /* 0x0000005c005c7308 */ /* 0x000ea20000000800 */
[----:B------:R-:W-:Y:S01]  /*4990*/  FADD.FTZ R89, R89, R104 ;  /* 0x0000006859597221 */ /* 0x000fe20000010000 */
[----:B------:R-:W-:-:S03]  /*49a0*/  FADD.FTZ R99, R20, R99 ;  /* 0x0000006314637221 */ /* 0x000fc60000010000 */
[----:B------:R-:W-:Y:S01]  /*49b0*/  FADD.FTZ R22, R22, R89 ;  /* 0x0000005916167221 */ /* 0x000fe20000010000 */
[----:B------:R-:W-:Y:S02]  /*49c0*/  FADD.FTZ R2, R2, R99 ;  /* 0x0000006302027221 */ /* 0x000fe40000010000 */
[----:B------:R-:W-:Y:S01]  /*49d0*/  MUFU.EX2 R33, R33 ;  /* 0x0000002100217308 */ /* 0x000fe20000000800 */
[----:B------:R-:W-:Y:S01]  /*49e0*/  FADD.FTZ R22, R21, R22 ;  /* 0x0000001615167221 */ /* 0x000fe20000010000 */
[----:B-1----:R-:W-:Y:S01]  /*49f0*/  HMMA.16816.F32 R44, R4, R12, R44 ;  /* 0x0000000c042c723c */ /* 0x002fe2000000182c */
[----:B------:R-:W-:-:S05]  /*4a00*/  FADD.FTZ R2, R23, R2 ;  /* 0x0000000217027221 */ /* 0x000fca0000010000 */
[C---:B------:R-:W-:Y:S01]  /*4a10*/  HMMA.16816.F32 R48, R4.reuse, R14, R48 ;  /* 0x0000000e0430723c */ /* 0x040fe20000001830 */
[----:B------:R-:W1:Y:S01]  /*4a20*/  LDSM.16.MT88.4 R12, [R110+0x7000] ;  /* 0x007000006e0c783b */ /* 0x000e620000004200 */
[----:B------:R-:W-:Y:S08]  /*4a30*/  MUFU.EX2 R32, R32 ;  /* 0x0000002000207308 */ /* 0x000ff00000000800 */
[----:B------:R-:W-:Y:S08]  /*4a40*/  MUFU.EX2 R93, R93 ;  /* 0x0000005d005d7308 */ /* 0x000ff00000000800 */
[----:B------:R-:W3:Y:S08]  /*4a50*/  MUFU.EX2 R86, R86 ;  /* 0x0000005600567308 */ /* 0x000ef00000000800 */
[----:B------:R-:W-:Y:S08]  /*4a60*/  MUFU.EX2 R31, R31 ;  /* 0x0000001f001f7308 */ /* 0x000ff00000000800 */
[----:B------:R-:W4:Y:S01]  /*4a70*/  MUFU.EX2 R0, R0 ;  /* 0x0000000000007308 */ /* 0x000f220000000800 */
[C---:B-1----:R-:W-:Y:S07]  /*4a80*/  HMMA.16816.F32 R52, R4.reuse, R12, R52 ;  /* 0x0000000c0434723c */ /* 0x042fee0000001834 */
[----:B------:R-:W-:Y:S01]  /*4a90*/  MUFU.EX2 R94, R94 ;  /* 0x0000005e005e7308 */ /* 0x000fe20000000800 */
[C---:B------:R-:W-:Y:S01]  /*4aa0*/  HMMA.16816.F32 R56, R4.reuse, R14, R56 ;  /* 0x0000000e0438723c */ /* 0x040fe20000001838 */
[----:B------:R-:W1:Y:S06]  /*4ab0*/  LDSM.16.MT88.4 R12, [R108+0x7000] ;  /* 0x007000006c0c783b */ /* 0x000e6c0000004200 */
[----:B------:R-:W5:Y:S08]  /*4ac0*/  MUFU.EX2 R103, R103 ;  /* 0x0000006700677308 */ /* 0x000f700000000800 */
[----:B------:R-:W-:Y:S08]  /*4ad0*/  MUFU.EX2 R28, R28 ;  /* 0x0000001c001c7308 */ /* 0x000ff00000000800 */
[----:B------:R-:W-:Y:S08]  /*4ae0*/  MUFU.EX2 R101, R101 ;  /* 0x0000006500657308 */ /* 0x000ff00000000800 */
[----:B------:R-:W-:Y:S08]  /*4af0*/  MUFU.EX2 R102, R102 ;  /* 0x0000006600667308 */ /* 0x000ff00000000800 */
[----:B------:R-:W5:Y:S01]  /*4b00*/  MUFU.EX2 R105, R105 ;  /* 0x0000006900697308 */ /* 0x000f620000000800 */
[C---:B-1----:R-:W-:Y:S07]  /*4b10*/  HMMA.16816.F32 R60, R4.reuse, R12, R60 ;  /* 0x0000000c043c723c */ /* 0x042fee000000183c */
[----:B------:R-:W-:Y:S01]  /*4b20*/  MUFU.EX2 R29, R29 ;  /* 0x0000001d001d7308 */ /* 0x000fe20000000800 */
[C---:B------:R-:W-:Y:S01]  /*4b30*/  HMMA.16816.F32 R64, R4.reuse, R14, R64 ;  /* 0x0000000e0440723c */ /* 0x040fe20000001840 */
[----:B------:R-:W1:Y:S06]  /*4b40*/  LDSM.16.MT88.4 R12, [R110+0x8000] ;  /* 0x008000006e0c783b */ /* 0x000e6c0000004200 */
[----:B------:R-:W5:Y:S08]  /*4b50*/  MUFU.EX2 R100, R100 ;  /* 0x0000006400647308 */ /* 0x000f700000000800 */
[----:B------:R-:W-:Y:S08]  /*4b60*/  MUFU.EX2 R30, R26 ;  /* 0x0000001a001e7308 */ /* 0x000ff00000000800 */
[----:B------:R-:W5:Y:S08]  /*4b70*/  MUFU.EX2 R35, R35 ;  /* 0x0000002300237308 */ /* 0x000f700000000800 */
[----:B------:R-:W-:Y:S08]  /*4b80*/  MUFU.EX2 R34, R25 ;  /* 0x0000001900227308 */ /* 0x000ff00000000800 */
[----:B------:R-:W-:Y:S01]  /*4b90*/  MUFU.EX2 R135, R135 ;  /* 0x0000008700877308 */ /* 0x000fe20000000800 */
[C---:B-1----:R-:W-:Y:S07]  /*4ba0*/  HMMA.16816.F32 R68, R4.reuse, R12, R68 ;  /* 0x0000000c0444723c */ /* 0x042fee0000001844 */
[----:B------:R1:W-:Y:S01]  /*4bb0*/  MUFU.EX2 R85, R24 ;  /* 0x0000001800557308 */ /* 0x0003e20000000800 */
[C---:B------:R-:W-:Y:S01]  /*4bc0*/  HMMA.16816.F32 R72, R4.reuse, R14, R72 ;  /* 0x0000000e0448723c */ /* 0x040fe20000001848 */
[----:B------:R-:W2:Y:S06]  /*4bd0*/  LDSM.16.MT88.4 R12, [R108+0x8000] ;  /* 0x008000006c0c783b */ /* 0x000eac0000004200 */
[----:B------:R-:W5:Y:S08]  /*4be0*/  MUFU.EX2 R84, R84 ;  /* 0x0000005400547308 */ /* 0x000f700000000800 */
[----:B------:R-:W-:Y:S01]  /*4bf0*/  MUFU.EX2 R87, R87 ;  /* 0x0000005700577308 */ /* 0x000fe20000000800 */
[----:B-1----:R-:W-:Y:S07]  /*4c00*/  LDSM.16.MT88.4 R24, [R110+0x7c00] ;  /* 0x007c00006e18783b */ /* 0x002fee0000004200 */
[----:B------:R-:W1:Y:S01]  /*4c10*/  MUFU.EX2 R88, R88 ;  /* 0x0000005800587308 */ /* 0x000e620000000800 */
[C---:B--2---:R-:W-:Y:S06]  /*4c20*/  HMMA.16816.F32 R80, R4.reuse, R12, R80 ;  /* 0x0000000c0450723c */ /* 0x044fec0000001850 */
[----:B------:R-:W-:Y:S01]  /*4c30*/  HMMA.16816.F32 R76, R4, R14, R76 ;  /* 0x0000000e044c723c */ /* 0x000fe2000000184c */
[----:B------:R-:W2:Y:S06]  /*4c40*/  LDSM.16.MT88.4 R12, [R110+0x6400] ;  /* 0x006400006e0c783b */ /* 0x000eac0000004200 */
[----:B------:R-:W-:Y:S01]  /*4c50*/  F2FP.F16.F32.PACK_AB R4, R92, R95 ;  /* 0x0000005f5c04723e */ /* 0x000fe200000000ff */
[----:B------:R-:W-:Y:S01]  /*4c60*/  FADD.FTZ R95, R95, R22 ;  /* 0x000000165f5f7221 */ /* 0x000fe20000010000 */
[----:B---3--:R-:W-:Y:S01]  /*4c70*/  F2FP.F16.F32.PACK_AB R5, R86, R93 ;  /* 0x0000005d5605723e */ /* 0x008fe200000000ff */
[----:B------:R-:W-:Y:S01]  /*4c80*/  LDSM.16.MT88.4 R20, [R108+0x7c00] ;  /* 0x007c00006c14783b */ /* 0x000fe20000004200 */
[----:B------:R-:W-:Y:S01]  /*4c90*/  F2FP.F16.F32.PACK_AB R6, R32, R33 ;  /* 0x000000212006723e */ /* 0x000fe200000000ff */
[----:B------:R-:W-:Y:S01]  /*4ca0*/  FADD.FTZ R93, R93, R2 ;  /* 0x000000025d5d7221 */ /* 0x000fe20000010000 */
[----:B----4-:R-:W-:Y:S01]  /*4cb0*/  F2FP.F16.F32.PACK_AB R7, R0, R31 ;  /* 0x0000001f0007723e */ /* 0x010fe200000000ff */
[----:B------:R-:W-:Y:S01]  /*4cc0*/  FADD.FTZ R92, R92, R95 ;  /* 0x0000005f5c5c7221 */ /* 0x000fe20000010000 */
[-C--:B------:R-:W-:Y:S01]  /*4cd0*/  MOV R2, R11.reuse ;  /* 0x0000000b00027202 */ /* 0x080fe20000000f00 */
[----:B------:R-:W-:Y:S01]  /*4ce0*/  FADD.FTZ R86, R86, R93 ;  /* 0x0000005d56567221 */ /* 0x000fe20000010000 */
[----:B------:R-:W-:-:S03]  /*4cf0*/  @P0 MOV R2, R11 ;  /* 0x0000000b00020202 */ /* 0x000fc60000000f00 */
[C---:B--2---:R-:W-:Y:S06]  /*4d00*/  HMMA.16816.F32 R36, R4.reuse, R12, R36 ;  /* 0x0000000c0424723c */ /* 0x044fec0000001824 */
[C---:B------:R-:W-:Y:S01]  /*4d10*/  HMMA.16816.F32 R40, R4.reuse, R14, R40 ;  /* 0x0000000e0428723c */ /* 0x040fe20000001828 */
[----:B------:R-:W2:Y:S05]  /*4d20*/  LDSM.16.MT88.4 R12, [R108+0x6400] ;  /* 0x006400006c0c783b */ /* 0x000eaa0000004200 */
        /* <DEDUP_REMOVED lines=13> */
[----:B------:R-:W-:Y:S01]  /*4e00*/  HMMA.16816.F32 R76, R4, R14, R76 ;  /* 0x0000000e044c723c */ /* 0x000fe2000000184c */
[----:B------:R-:W2:Y:S06]  /*4e10*/  LDSM.16.MT88.4 R12, [R108+0x6800] ;  /* 0x006800006c0c783b */ /* 0x000eac0000004200 */
[----:B-----5:R-:W-:-:S02]  /*4e20*/  F2FP.F16.F32.PACK_AB R4, R103, R94 ;  /* 0x0000005e6704723e */ /* 0x020fc400000000ff */
[----:B------:R-:W-:Y:S02]  /*4e30*/  F2FP.F16.F32.PACK_AB R5, R105, R102 ;  /* 0x000000666905723e */ /* 0x000fe400000000ff */
[----:B------:R-:W-:Y:S02]  /*4e40*/  F2FP.F16.F32.PACK_AB R6, R101, R28 ;  /* 0x0000001c6506723e */ /* 0x000fe400000000ff */
[----:B------:R-:W-:-:S07]  /*4e50*/  F2FP.F16.F32.PACK_AB R7, R100, R29 ;  /* 0x0000001d6407723e */ /* 0x000fce00000000ff */
[C---:B------:R-:W-:Y:S06]  /*4e60*/  HMMA.16816.F32 R36, R4.reuse, R16, R36 ;  /* 0x000000100424723c */ /* 0x040fec0000001824 */
[C---:B------:R-:W-:Y:S01]  /*4e70*/  HMMA.16816.F32 R40, R4.reuse, R18, R40 ;  /* 0x000000120428723c */ /* 0x040fe20000001828 */
[----:B------:R-:W3:Y:S05]  /*4e80*/  LDSM.16.MT88.4 R16, [R110+0x7800] ;  /* 0x007800006e10783b */ /* 0x000eea0000004200 */
[C---:B--2---:R-:W-:Y:S06]  /*4e90*/  HMMA.16816.F32 R44, R4.reuse, R12, R44 ;  /* 0x0000000c042c723c */ /* 0x044fec000000182c */
[C---:B------:R-:W-:Y:S01]  /*4ea0*/  HMMA.16816.F32 R48, R4.reuse, R14, R48 ;  /* 0x0000000e0430723c */ /* 0x040fe20000001830 */
[----:B------:R-:W2:Y:S05]  /*4eb0*/  LDSM.16.MT88.4 R12, [R108+0x7800] ;  /* 0x007800006c0c783b */ /* 0x000eaa0000004200 */
[C---:B---3--:R-:W-:Y:S06]  /*4ec0*/  HMMA.16816.F32 R52, R4.reuse, R16, R52 ;  /* 0x000000100434723c */ /* 0x048fec0000001834 */
        /* <DEDUP_REMOVED lines=9> */
[----:B------:R-:W-:Y:S01]  /*4f60*/  HMMA.16816.F32 R76, R4, R14, R76 ;  /* 0x0000000e044c723c */ /* 0x000fe2000000184c */
[----:B------:R-:W2:Y:S06]  /*4f70*/  LDSM.16.MT88.4 R12, [R108+0x6c00] ;  /* 0x006c00006c0c783b */ /* 0x000eac0000004200 */
[----:B------:R-:W-:-:S02]  /*4f80*/  F2FP.F16.F32.PACK_AB R4, R35, R30 ;  /* 0x0000001e2304723e */ /* 0x000fc400000000ff */
[----:B------:R-:W-:Y:S02]  /*4f90*/  F2FP.F16.F32.PACK_AB R5, R84, R85 ;  /* 0x000000555405723e */ /* 0x000fe400000000ff */
[----:B------:R-:W-:Y:S02]  /*4fa0*/  F2FP.F16.F32.PACK_AB R6, R135, R34 ;  /* 0x000000228706723e */ /* 0x000fe400000000ff */
[----:B-1----:R-:W-:-:S07]  /*4fb0*/  F2FP.F16.F32.PACK_AB R7, R88, R87 ;  /* 0x000000575807723e */ /* 0x002fce00000000ff */
[C---:B---3--:R-:W-:Y:S06]  /*4fc0*/  HMMA.16816.F32 R36, R4.reuse, R16, R36 ;  /* 0x000000100424723c */ /* 0x048fec0000001824 */
[C---:B------:R-:W-:Y:S01]  /*4fd0*/  HMMA.16816.F32 R40, R4.reuse, R18, R40 ;  /* 0x000000120428723c */ /* 0x040fe20000001828 */
[----:B------:R-:W1:Y:S05]  /*4fe0*/  LDSM.16.MT88.4 R16, [R110+0x8c00] ;  /* 0x008c00006e10783b */ /* 0x000e6a0000004200 */
[C---:B------:R-:W-:Y:S06]  /*4ff0*/  HMMA.16816.F32 R60, R4.reuse, R20, R60 ;  /* 0x00000014043c723c */ /* 0x040fec000000183c */
[----:B------:R-:W-:Y:S01]  /*5000*/  HMMA.16816.F32 R52, R4, R24, R52 ;  /* 0x000000180434723c */ /* 0x000fe20000001834 */
[----:B------:R-:W-:-:S04]  /*5010*/  FADD.FTZ R21, R31, R86 ;  /* 0x000000561f157221 */ /* 0x000fc80000010000 */
[----:B------:R-:W-:Y:S01]  /*5020*/  FADD.FTZ R21, R0, R21 ;  /* 0x0000001500157221 */ /* 0x000fe20000010000 */
[----:B--2---:R-:W-:Y:S03]  /*5030*/  HMMA.16816.F32 R44, R4, R12, R44 ;  /* 0x0000000c042c723c */ /* 0x004fe6000000182c */
[----:B------:R-:W-:-:S03]  /*5040*/  FADD.FTZ R0, R102, R21 ;  /* 0x0000001566007221 */ /* 0x000fc60000010000 */
[----:B------:R-:W-:Y:S01]  /*5050*/  HMMA.16816.F32 R48, R4, R14, R48 ;  /* 0x0000000e0430723c */ /* 0x000fe20000001830 */
[----:B------:R-:W2:Y:S01]  /*5060*/  LDSM.16.MT88.4 R12, [R108+0x8c00] ;  /* 0x008c00006c0c783b */ /* 0x000ea20000004200 */
[----:B------:R-:W-:-:S04]  /*5070*/  FADD.FTZ R0, R105, R0 ;  /* 0x0000000069007221 */ /* 0x000fc80000010000 */
[----:B------:R-:W-:Y:S01]  /*5080*/  FADD.FTZ R29, R29, R0 ;  /* 0x000000001d1d7221 */ /* 0x000fe20000010000 */
[C---:B------:R-:W-:Y:S01]  /*5090*/  HMMA.16816.F32 R56, R4.reuse, R26, R56 ;  /* 0x0000001a0438723c */ /* 0x040fe20000001838 */
[-C--:B------:R-:W-:Y:S02]  /*50a0*/  MOV R0, R10.reuse ;  /* 0x0000000a00007202 */ /* 0x080fe40000000f00 */
[----:B------:R-:W-:Y:S01]  /*50b0*/  FADD.FTZ R100, R100, R29 ;  /* 0x0000001d64647221 */ /* 0x000fe20000010000 */
[----:B------:R-:W-:Y:S02]  /*50c0*/  @P0 MOV R0, R10 ;  /* 0x0000000a00000202 */ /* 0x000fe40000000f00 */
[----:B------:R-:W-:Y:S01]  /*50d0*/  HMMA.16816.F32 R64, R4, R22, R64 ;  /* 0x000000160440723c */ /* 0x000fe20000001840 */
[----:B------:R-:W-:-:S04]  /*50e0*/  FADD.FTZ R85, R85, R100 ;  /* 0x0000006455557221 */ /* 0x000fc80000010000 */
[----:B------:R-:W-:Y:S01]  /*50f0*/  FADD.FTZ R84, R84, R85 ;  /* 0x0000005554547221 */ /* 0x000fe20000010000 */
[----:B-1----:R-:W-:Y:S03]  /*5100*/  HMMA.16816.F32 R68, R4, R16, R68 ;  /* 0x000000100444723c */ /* 0x002fe60000001844 */
[----:B------:R-:W-:-:S03]  /*5110*/  FADD.FTZ R87, R87, R84 ;  /* 0x0000005457577221 */ /* 0x000fc60000010000 */
[----:B------:R-:W-:Y:S01]  /*5120*/  HMMA.16816.F32 R72, R4, R18, R72 ;  /* 0x000000120448723c */ /* 0x000fe20000001848 */
[----:B------:R-:W-:Y:S01]  /*5130*/  FADD.FTZ R17, R33, R92 ;  /* 0x0000005c21117221 */ /* 0x000fe20000010000 */
[----:B------:R-:W-:-:S03]  /*5140*/  FADD.FTZ R138, R88, R87 ;  /* 0x00000057588a7221 */ /* 0x000fc60000010000 */
[----:B------:R-:W-:-:S04]  /*5150*/  FADD.FTZ R17, R32, R17 ;  /* 0x0000001120117221 */ /* 0x000fc80000010000 */
[----:B------:R-:W-:-:S04]  /*5160*/  FADD.FTZ R94, R94, R17 ;  /* 0x000000115e5e7221 */ /* 0x000fc80000010000 */
[----:B------:R-:W-:Y:S01]  /*5170*/  FADD.FTZ R103, R103, R94 ;  /* 0x0000005e67677221 */ /* 0x000fe20000010000 */
[----:B--2---:R-:W-:Y:S03]  /*5180*/  HMMA.16816.F32 R80, R4, R12, R80 ;  /* 0x0000000c0450723c */ /* 0x004fe60000001850 */
[----:B------:R-:W-:-:S04]  /*5190*/  FADD.FTZ R28, R28, R103 ;  /* 0x000000671c1c7221 */ /* 0x000fc80000010000 */
[----:B------:R-:W-:Y:S01]  /*51a0*/  FADD.FTZ R101, R101, R28 ;  /* 0x0000001c65657221 */ /* 0x000fe20000010000 */
[----:B------:R-:W-:Y:S03]  /*51b0*/  HMMA.16816.F32 R76, R4, R14, R76 ;  /* 0x0000000e044c723c */ /* 0x000fe6000000184c */
[----:B------:R-:W-:-:S04]  /*51c0*/  FADD.FTZ R30, R30, R101 ;  /* 0x000000651e1e7221 */ /* 0x000fc80000010000 */
[----:B------:R-:W-:-:S04]  /*51d0*/  FADD.FTZ R35, R35, R30 ;  /* 0x0000001e23237221 */ /* 0x000fc80000010000 */
[----:B------:R-:W-:-:S04]  /*51e0*/  FADD.FTZ R34, R34, R35 ;  /* 0x0000002322227221 */ /* 0x000fc80000010000 */
[----:B------:R-:W-:Y:S01]  /*51f0*/  FADD.FTZ R135, R135, R34 ;  /* 0x0000002287877221 */ /* 0x000fe20000010000 */
[----:B------:R-:W-:Y:S08]  /*5200*/  @P0 BRA `(.L_x_198) ;  /* 0x0000000000040947 */ /* 0x000ff00003800000 */
.L_x_196:
[----:B------:R-:W-:-:S07]  /*5210*/  IADD3 R134, R3, -0x1, RZ ;  /* 0xffffffff03867810 */ /* 0x000fce0007ffe0ff */
.L_x_198:
[----:B------:R-:W-:-:S13]  /*5220*/  ISETP.GE.AND P0, PT, R134, RZ, PT ;  /* 0x000000ff8600720c */ /* 0x000fda0003f06270 */
[----:B------:R-:W-:Y:S05]  /*5230*/  @!P0 BRA `(.L_x_199) ;  /* 0x0000001800c88947 */ /* 0x000fea0003800000 */
[C---:B------:R-:W-:Y:S01]  /*5240*/  IMAD.SHL.U32 R5, R8.reuse, 0x20, RZ ;  /* 0x0000002008057824 */ /* 0x040fe200078e00ff */
[C-C-:B------:R-:W-:Y:S01]  /*5250*/  SHF.L.U64.HI R130, R8.reuse, 0x5, R9.reuse ;  /* 0x0000000508827819 */ /* 0x140fe20000010209 */
[C---:B------:R-:W-:Y:S01]  /*5260*/  IMAD.SHL.U32 R131, R8.reuse, 0x40, RZ ;  /* 0x0000004008837824 */ /* 0x040fe200078e00ff */
[----:B------:R-:W-:Y:S01]  /*5270*/  SHF.L.U64.HI R127, R8, 0x6, R9 ;  /* 0x00000006087f7819 */ /* 0x000fe20000010209 */
[----:B------:R-:W-:Y:S01]  /*5280*/  IMAD.MOV.U32 R85, RZ, RZ, R2 ;  /* 0x000000ffff557224 */ /* 0x000fe200078e0002 */
[----:B------:R-:W-:Y:S01]  /*5290*/  MOV R3, R0 ;  /* 0x0000000000037202 */ /* 0x000fe20000000f00 */
[----:B------:R-:W-:Y:S01]  /*52a0*/  IMAD.MOV.U32 R122, RZ, RZ, R96 ;  /* 0x000000ffff7a7224 */ /* 0x000fe200078e0060 */
[C---:B------:R-:W-:Y:S01]  /*52b0*/  SHF.L.U64.HI R130, R5.reuse, 0x1, R130 ;  /* 0x0000000105827819 */ /* 0x040fe20000010282 */
[----:B------:R-:W-:Y:S01]  /*52c0*/  ULDC UR4, c[0x0][0x2ec] ;  /* 0x0000bb0000047ab9 */ /* 0x000fe20000000800 */
[----:B------:R-:W-:Y:S01]  /*52d0*/  SHF.L.U32 R132, R5, 0x1, RZ ;  /* 0x0000000105847819 */ /* 0x000fe200000006ff */
[----:B------:R-:W-:Y:S01]  /*52e0*/  ULDC.64 UR6, c[0x0][0x218] ;  /* 0x0000860000067ab9 */ /* 0x000fe20000000a00 */
[----:B------:R-:W-:Y:S01]  /*52f0*/  ULDC.64 UR10, c[0x0][0x220] ;  /* 0x00008800000a7ab9 */ /* 0x000fe20000000a00 */
[----:B------:R-:W-:Y:S01]  /*5300*/  ULDC.64 UR8, c[0x0][0x248] ;  /* 0x0000920000087ab9 */ /* 0x000fe20000000a00 */
[----:B------:R-:W-:Y:S05]  /*5310*/  BRA `(.L_x_200) ;  /* 0x00000000005c7947 */ /* 0x000fea0003800000 */
.L_x_202:
        /* <DEDUP_REMOVED lines=23> */
.L_x_200:
[----:B------:R-:W-:Y:S04]  /*5490*/  DEPBAR.LE SB0, 0x0 ;  /* 0x000080000000791a */ /* 0x000fe80000000000 */
[----:B------:R-:W-:Y:S01]  /*54a0*/  BAR.SYNC.DEFER_BLOCKING 0x0 ;  /* 0x0000000000007b1d */ /* 0x000fe20000010000 */
[----:B------:R-:W-:Y:S01]  /*54b0*/  SHF.R.S32.HI R84, RZ, 0x1f, R134 ;  /* 0x0000001fff547819 */ /* 0x000fe20000011486 */
[----:B------:R-:W-:Y:S02]  /*54c0*/  IMAD R0, R127, R134, RZ ;  /* 0x000000867f007224 */ /* 0x000fe400078e02ff */
[-C--:B------:R-:W-:Y:S04]  /*54d0*/  IMAD.WIDE.U32 R140, R134, R131.reuse, R122 ;  /* 0x00000083868c7225 */ /* 0x080fe800078e007a */
[----:B------:R-:W-:Y:S01]  /*54e0*/  IMAD R0, R84, R131, R0 ;  /* 0x0000008354007224 */ /* 0x000fe200078e0200 */
[----:B------:R-:W-:Y:S03]  /*54f0*/  LEA R142, P1, R140, UR10, 0x1 ;  /* 0x0000000a8c8e7c11 */ /* 0x000fe6000f8208ff */
        /* <DEDUP_REMOVED lines=14> */
[----:B------:R-:W-:Y:S04]  /*55e0*/  LDSM.16.M88.4 R88, [R113] ;  /* 0x000000007158783b */ /* 0x000fe80000000200 */
[----:B------:R-:W2:Y:S04]  /*55f0*/  LDSM.16.M88.4 R92, [R112+0x3000] ;  /* 0x00300000705c783b */ /* 0x000ea80000000200 */
[----:B------:R-:W3:Y:S04]  /*5600*/  LDSM.16.M88.4 R96, [R112+0x3400] ;  /* 0x003400007060783b */ /* 0x000ee80000000200 */
[----:B------:R-:W4:Y:S04]  /*5610*/  LDSM.16.M88.4 R100, [R112+0x3800] ;  /* 0x003800007064783b */ /* 0x000f280000000200 */
[----:B------:R-:W5:Y:S04]  /*5620*/  LDSM.16.M88.4 R104, [R112+0x3c00] ;  /* 0x003c00007068783b */ /* 0x000f680000000200 */
[----:B------:R-:W0:Y:S01]  /*5630*/  LDGDEPBAR ;  /* 0x00000000000079af */ /* 0x000e220000000000 */
[C---:B--2---:R-:W-:Y:S06]  /*5640*/  HMMA.16816.F32 R4, R88.reuse, R92, RZ ;  /* 0x0000005c5804723c */ /* 0x044fec00000018ff */
[C---:B------:R-:W-:Y:S01]  /*5650*/  HMMA.16816.F32 R8, R88.reuse, R94, RZ ;  /* 0x0000005e5808723c */ /* 0x040fe200000018ff */
[----:B------:R-:W-:Y:S05]  /*5660*/  LDSM.16.M88.4 R92, [R111] ;  /* 0x000000006f5c783b */ /* 0x000fea0000000200 */
[C---:B---3--:R-:W-:Y:S06]  /*5670*/  HMMA.16816.F32 R12, R88.reuse, R96, RZ ;  /* 0x00000060580c723c */ /* 0x048fec00000018ff */
[C---:B------:R-:W-:Y:S06]  /*5680*/  HMMA.16816.F32 R16, R88.reuse, R98, RZ ;  /* 0x000000625810723c */ /* 0x040fec00000018ff */
[C---:B----4-:R-:W-:Y:S06]  /*5690*/  HMMA.16816.F32 R20, R88.reuse, R100, RZ ;  /* 0x000000645814723c */ /* 0x050fec00000018ff */
[C---:B------:R-:W-:Y:S06]  /*56a0*/  HMMA.16816.F32 R24, R88.reuse, R102, RZ ;  /* 0x000000665818723c */ /* 0x040fec00000018ff */
[C---:B-----5:R-:W-:Y:S06]  /*56b0*/  HMMA.16816.F32 R28, R88.reuse, R104, RZ ;  /* 0x00000068581c723c */ /* 0x060fec00000018ff */
[----:B------:R-:W-:Y:S01]  /*56c0*/  HMMA.16816.F32 R32, R88, R106, RZ ;  /* 0x0000006a5820723c */ /* 0x000fe200000018ff */
[----:B------:R-:W2:Y:S05]  /*56d0*/  LDSM.16.M88.4 R88, [R109+0x3000] ;  /* 0x003000006d58783b */ /* 0x000eaa0000000200 */
[C---:B--2---:R-:W-:Y:S06]  /*56e0*/  HMMA.16816.F32 R4, R92.reuse, R88, R4 ;  /* 0x000000585c04723c */ /* 0x044fec0000001804 */
[C---:B------:R-:W-:Y:S01]  /*56f0*/  HMMA.16816.F32 R8, R92.reuse, R90, R8 ;  /* 0x0000005a5c08723c */ /* 0x040fe20000001808 */
        /* <DEDUP_REMOVED lines=8> */
[----:B------:R-:W-:Y:S01]  /*5780*/  HMMA.16816.F32 R32, R92, R90, R32 ;  /* 0x0000005a5c20723c */ /* 0x000fe20000001820 */
[----:B------:R-:W-:Y:S04]  /*5790*/  LDSM.16.M88.4 R88, [R113+0x1000] ;  /* 0x001000007158783b */ /* 0x000fe80000000200 */
[----:B------:R-:W2:Y:S02]  /*57a0*/  LDSM.16.M88.4 R92, [R112+0x4000] ;  /* 0x00400000705c783b */ /* 0x000ea40000000200 */
        /* <DEDUP_REMOVED lines=41> */
[----:B------:R-:W2:Y:S11]  /*5a40*/  LDSM.16.M88.4 R92, [R109+0x5400] ;  /* 0x005400006d5c783b */ /* 0x000eb60000000200 */
[----:B------:R-:W-:Y:S06]  /*5a50*/  @!UPT UIADD3 URZ, URZ, URZ, URZ ;  /* 0x0000003f3f3ff290 */ /* 0x000fec000fffe03f */
        /* <DEDUP_REMOVED lines=22> */
[----:B------:R-:W2:Y:S01]  /*5bc0*/  LDSM.16.M88.4 R92, [R109+0x5c00] ;  /* 0x005c00006d5c783b */ /* 0x000ea20000000200 */
[----:B------:R-:W-:Y:S04]  /*5bd0*/  DEPBAR.LE SB0, 0x0 ;  /* 0x000080000000791a */ /* 0x000fe80000000000 */
[----:B------:R-:W-:Y:S11]  /*5be0*/  BAR.SYNC.DEFER_BLOCKING 0x0 ;  /* 0x0000000000007b1d */ /* 0x000ff60000010000 */
[----:B------:R-:W-:Y:S01]  /*5bf0*/  @!UPT UIADD3 URZ, URZ, URZ, URZ ;  /* 0x0000003f3f3ff290 */ /* 0x000fe2000fffe03f */
        /* <DEDUP_REMOVED lines=9> */
[----:B------:R-:W-:Y:S11]  /*5c90*/  HMMA.16816.F32 R32, R88, R94, R32 ;  /* 0x0000005e5820723c */ /* 0x000ff60000001820 */
[----:B------:R-:W-:Y:S07]  /*5ca0*/  @!UPT UIADD3 URZ, URZ, URZ, URZ ;  /* 0x0000003f3f3ff290 */ /* 0x000fee000fffe03f */
[----:B------:R-:W-:Y:S02]  /*5cb0*/  FMNMX.FTZ R84, R28, R141, !PT ;  /* 0x0000008d1c547209 */ /* 0x000fe40007810000 */
[----:B------:R-:W-:Y:S02]  /*5cc0*/  FMNMX.FTZ R0, R30, R139, !PT ;  /* 0x0000008b1e007209 */ /* 0x000fe40007810000 */
[----:B------:R-:W-:Y:S02]  /*5cd0*/  FMNMX.FTZ R139, R29, R84, !PT ;  /* 0x000000541d8b7209 */ /* 0x000fe40007810000 */
[----:B------:R-:W-:Y:S02]  /*5ce0*/  FMNMX.FTZ R87, R31, R0, !PT ;  /* 0x000000001f577209 */ /* 0x000fe40007810000 */
[----:B------:R-:W-:Y:S02]  /*5cf0*/  FMNMX.FTZ R0, R32, R139, !PT ;  /* 0x0000008b20007209 */ /* 0x000fe40007810000 */
[----:B------:R-:W-:Y:S02]  /*5d00*/  FMNMX.FTZ R2, R34, R87, !PT ;  /* 0x0000005722027209 */ /* 0x000fe40007810000 */
[----:B------:R-:W-:Y:S01]  /*5d10*/  FMNMX.FTZ R139, R33, R0, !PT ;  /* 0x00000000218b7209 */ /* 0x000fe20007810000 */
[----:B-1----:R-:W-:Y:S06]  /*5d20*/  @P0 BRA `(.L_x_202) ;  /* 0xfffffff4007c0947 */ /* 0x002fec000383ffff */
.L_x_201:
[----:B-1----:R-:W1:Y:S01]  /*5d30*/  SHFL.BFLY PT, R88, R139, 0x2, 0x1f ;  /* 0x0c401f008b587f89 */ /* 0x002e6200000e0000 */
[----:B------:R-:W-:Y:S02]  /*5d40*/  FMNMX.FTZ R89, R35, R2, !PT ;  /* 0x0000000223597209 */ /* 0x000fe40007810000 */
[----:B------:R-:W-:Y:S05]  /*5d50*/  IADD3 R134, R134, -0x1, RZ ;  /* 0xffffffff86867810 */ /* 0x000fea0007ffe0ff */
[----:B------:R-:W-:Y:S08]  /*5d60*/  LDSM.16.MT88.4 R96, [R110+0x6000] ;  /* 0x006000006e60783b */ /* 0x000ff00000004200 */
[----:B------:R-:W2:Y:S01]  /*5d70*/  SHFL.BFLY PT, R2, R89, 0x2, 0x1f ;  /* 0x0c401f0059027f89 */ /* 0x000ea200000e0000 */
        /* <DEDUP_REMOVED lines=11> */
[----:B------:R-:W-:Y:S01]  /*5e30*/  FFMA.FTZ R88, R9, UR4, -R107 ;  /* 0x0000000409587c23 */ /* 0x000fe2000801086b */
        /* <DEDUP_REMOVED lines=47> */
[C---:B------:R-:W-:Y:S03]  /*6130*/  FMUL.FTZ R56, R84.reuse, R56 ;  /* 0x0000003854387220 */ /* 0x040fe60000410000 */
[----:B------:R-:W1:Y:S01]  /*6140*/  MUFU.EX2 R88, R88 ;  /* 0x0000005800587308 */ /* 0x000e620000000800 */
[C---:B------:R-:W-:Y:S01]  /*6150*/  FMUL.FTZ R57, R84.reuse, R57 ;  /* 0x0000003954397220 */ /* 0x040fe20000410000 */
[C---:B------:R-:W-:Y:S01]  /*6160*/  FMUL.FTZ R58, R3.reuse, R58 ;  /* 0x0000003a033a7220 */ /* 0x040fe20000410000 */
[C---:B------:R-:W-:Y:S01]  /*6170*/  FMUL.FTZ R59, R3.reuse, R59 ;  /* 0x0000003b033b7220 */ /* 0x040fe20000410000 */
[C---:B------:R-:W-:Y:S01]  /*6180*/  FMUL.FTZ R60, R84.reuse, R60 ;  /* 0x0000003c543c7220 */ /* 0x040fe20000410000 */
[C---:B------:R-:W-:Y:S01]  /*6190*/  FMUL.FTZ R61, R84.reuse, R61 ;  /* 0x0000003d543d7220 */ /* 0x040fe20000410000 */
[C---:B------:R-:W-:Y:S01]  /*61a0*/  FMUL.FTZ R62, R3.reuse, R62 ;  /* 0x0000003e033e7220 */ /* 0x040fe20000410000 */
[C---:B------:R-:W-:Y:S03]  /*61b0*/  FMUL.FTZ R63, R3.reuse, R63 ;  /* 0x0000003f033f7220 */ /* 0x040fe60000410000 */
[----:B------:R-:W2:Y:S01]  /*61c0*/  MUFU.EX2 R139, R139 ;  /* 0x0000008b008b7308 */ /* 0x000ea20000000800 */
[C---:B------:R-:W-:Y:S01]  /*61d0*/  FMUL.FTZ R64, R84.reuse, R64 ;  /* 0x0000004054407220 */ /* 0x040fe20000410000 */
[C---:B------:R-:W-:Y:S01]  /*61e0*/  FMUL.FTZ R65, R84.reuse, R65 ;  /* 0x0000004154417220 */ /* 0x040fe20000410000 */
[C---:B------:R-:W-:Y:S01]  /*61f0*/  FMUL.FTZ R66, R3.reuse, R66 ;  /* 0x0000004203427220 */ /* 0x040fe20000410000 */
[C---:B------:R-:W-:Y:S01]  /*6200*/  FMUL.FTZ R67, R3.reuse, R67 ;  /* 0x0000004303437220 */ /* 0x040fe20000410000 */
[C---:B------:R-:W-:Y:S01]  /*6210*/  FMUL.FTZ R68, R84.reuse, R68 ;  /* 0x0000004454447220 */ /* 0x040fe20000410000 */
[----:B------:R-:W-:Y:S01]  /*6220*/  FMUL.FTZ R69, R84, R69 ;  /* 0x0000004554457220 */ /* 0x000fe20000410000 */
[C---:B------:R-:W-:Y:S03]  /*6230*/  FMUL.FTZ R70, R3.reuse, R70 ;  /* 0x0000004603467220 */ /* 0x040fe60000410000 */
[----:B------:R-:W3:Y:S01]  /*6240*/  MUFU.EX2 R102, R102 ;  /* 0x0000006600667308 */ /* 0x000ee20000000800 */
[----:B-1----:R-:W-:Y:S01]  /*6250*/  F2FP.F16.F32.PACK_AB R94, R88, R91 ;  /* 0x0000005b585e723e */ /* 0x002fe200000000ff */
[C---:B------:R-:W-:Y:S01]  /*6260*/  FMUL.FTZ R71, R3.reuse, R71 ;  /* 0x0000004703477220 */ /* 0x040fe20000410000 */
[C---:B------:R-:W-:Y:S01]  /*6270*/  FMUL.FTZ R72, R84.reuse, R72 ;  /* 0x0000004854487220 */ /* 0x040fe20000410000 */
[C---:B------:R-:W-:Y:S01]  /*6280*/  FMUL.FTZ R73, R84.reuse, R73 ;  /* 0x0000004954497220 */ /* 0x040fe20000410000 */
[C---:B------:R-:W-:Y:S01]  /*6290*/  FMUL.FTZ R74, R3.reuse, R74 ;  /* 0x0000004a034a7220 */ /* 0x040fe20000410000 */
[----:B------:R-:W-:Y:S01]  /*62a0*/  FMUL.FTZ R75, R3, R75 ;  /* 0x0000004b034b7220 */ /* 0x000fe20000410000 */
[C---:B------:R-:W-:Y:S03]  /*62b0*/  FMUL.FTZ R12, R84.reuse, R80 ;  /* 0x00000050540c7220 */ /* 0x040fe60000410000 */
[----:B------:R-:W-:Y:S01]  /*62c0*/  MUFU.EX2 R10, R10 ;  /* 0x0000000a000a7308 */ /* 0x000fe20000000800 */
[----:B--2---:R-:W-:Y:S01]  /*62d0*/  F2FP.F16.F32.PACK_AB R92, R101, R139 ;  /* 0x0000008b655c723e */ /* 0x004fe200000000ff */
[C---:B------:R-:W-:Y:S01]  /*62e0*/  FMUL.FTZ R13, R84.reuse, R81 ;  /* 0x00000051540d7220 */ /* 0x040fe20000410000 */
[C---:B------:R-:W-:Y:S01]  /*62f0*/  FMUL.FTZ R14, R3.reuse, R82 ;  /* 0x00000052030e7220 */ /* 0x040fe20000410000 */
[C---:B------:R-:W-:Y:S01]  /*6300*/  FMUL.FTZ R15, R3.reuse, R83 ;  /* 0x00000053030f7220 */ /* 0x040fe20000410000 */
[C---:B------:R-:W-:Y:S01]  /*6310*/  FMUL.FTZ R76, R84.reuse, R76 ;  /* 0x0000004c544c7220 */ /* 0x040fe20000410000 */
[----:B------:R-:W-:Y:S01]  /*6320*/  FMUL.FTZ R77, R84, R77 ;  /* 0x0000004d544d7220 */ /* 0x000fe20000410000 */
[C---:B------:R-:W-:Y:S03]  /*6330*/  FMUL.FTZ R78, R3.reuse, R78 ;  /* 0x0000004e034e7220 */ /* 0x040fe60000410000 */
[----:B------:R-:W1:Y:S01]  /*6340*/  MUFU.EX2 R9, R9 ;  /* 0x0000000900097308 */ /* 0x000e620000000800 */
[----:B---3--:R-:W-:Y:S01]  /*6350*/  F2FP.F16.F32.PACK_AB R93, R90, R102 ;  /* 0x000000665a5d723e */ /* 0x008fe200000000ff */
[----:B------:R-:W-:Y:S01]  /*6360*/  FMUL.FTZ R79, R3, R79 ;  /* 0x0000004f034f7220 */ /* 0x000fe20000410000 */
[----:B------:R-:W-:Y:S01]  /*6370*/  LDSM.16.MT88.4 R80, [R110+0x6400] ;  /* 0x006400006e50783b */ /* 0x000fe20000004200 */
[--C-:B------:R-:W-:Y:S01]  /*6380*/  FFMA.FTZ R146, R29, UR4, -R107.reuse ;  /* 0x000000041d927c23 */ /* 0x100fe2000801086b */
[----:B------:R-:W-:Y:S01]  /*6390*/  FFMA.FTZ R141, R33, UR4, -R107 ;  /* 0x00000004218d7c23 */ /* 0x000fe2000801086b */
[--C-:B------:R-:W-:Y:S01]  /*63a0*/  FFMA.FTZ R33, R23, UR4, -R100.reuse ;  /* 0x0000000417217c23 */ /* 0x100fe20008010864 */
[----:B------:R-:W-:Y:S03]  /*63b0*/  FFMA.FTZ R139, R84, R135, R139 ;  /* 0x00000087548b7223 */ /* 0x000fe6000001008b */
[----:B------:R-:W-:Y:S01]  /*63c0*/  MUFU.EX2 R104, R104 ;  /* 0x0000006800687308 */ /* 0x000fe20000000800 */
[----:B------:R-:W-:Y:S01]  /*63d0*/  FFMA.FTZ R135, R27, UR4, -R100 ;  /* 0x000000041b877c23 */ /* 0x000fe20008010864 */
[----:B------:R-:W-:Y:S01]  /*63e0*/  FFMA.FTZ R145, R28, UR4, -R107 ;  /* 0x000000041c917c23 */ /* 0x000fe2000801086b */
[----:B------:R-:W-:Y:S01]  /*63f0*/  LDSM.16.MT88.4 R24, [R108+0x6800] ;  /* 0x006800006c18783b */ /* 0x000fe20000004200 */
[----:B------:R-:W-:Y:S01]  /*6400*/  FADD.FTZ R28, R101, R139 ;  /* 0x0000008b651c7221 */ /* 0x000fe20000010000 */
[----:B------:R-:W-:Y:S01]  /*6410*/  FFMA.FTZ R102, R3, R138, R102 ;  /* 0x0000008a03667223 */ /* 0x000fe20000010066 */
[--C-:B------:R-:W-:Y:S01]  /*6420*/  FFMA.FTZ R143, R32, UR4, -R107.reuse ;  /* 0x00000004208f7c23 */ /* 0x100fe2000801086b */
[----:B------:R-:W-:Y:S03]  /*6430*/  MOV R3, R0 ;  /* 0x0000000000037202 */ /* 0x000fe60000000f00 */
[----:B------:R-:W2:Y:S01]  /*6440*/  MUFU.EX2 R105, R105 ;  /* 0x0000006900697308 */ /* 0x000ea20000000800 */
[----:B-1----:R-:W-:Y:S01]  /*6450*/  F2FP.F16.F32.PACK_AB R95, R9, R10 ;  /* 0x0000000a095f723e */ /* 0x002fe200000000ff */
[----:B------:R-:W-:Y:S01]  /*6460*/  FADD.FTZ R91, R91, R28 ;  /* 0x0000001c5b5b7221 */ /* 0x000fe20000010000 */
[----:B------:R-:W-:Y:S05]  /*6470*/  MOV R85, R2 ;  /* 0x0000000200557202 */ /* 0x000fea0000000f00 */
[C---:B------:R-:W-:Y:S02]  /*6480*/  HMMA.16816.F32 R36, R92.reuse, R96, R36 ;  /* 0x000000605c24723c */ /* 0x040fe40000001824 */
[----:B------:R-:W-:Y:S04]  /*6490*/  MUFU.EX2 R106, R106 ;  /* 0x0000006a006a7308 */ /* 0x000fe80000000800 */
[C---:B------:R-:W-:Y:S01]  /*64a0*/  HMMA.16816.F32 R40, R92.reuse, R98, R40 ;  /* 0x000000625c28723c */ /* 0x040fe20000001828 */
[----:B------:R-:W1:Y:S05]  /*64b0*/  LDSM.16.MT88.4 R96, [R108+0x6000] ;  /* 0x006000006c60783b */ /* 0x000e6a0000004200 */
[----:B------:R-:W3:Y:S01]  /*64c0*/  MUFU.EX2 R11, R11 ;  /* 0x0000000b000b7308 */ /* 0x000ee20000000800 */
[----:B--2---:R-:W-:Y:S09]  /*64d0*/  F2FP.F16.F32.PACK_AB R16, R105, R104 ;  /* 0x000000686910723e */ /* 0x004ff200000000ff */
[----:B------:R-:W-:Y:S10]  /*64e0*/  MUFU.EX2 R103, R103 ;  /* 0x0000006700677308 */ /* 0x000ff40000000800 */
[----:B------:R-:W-:Y:S10]  /*64f0*/  MUFU.EX2 R140, R140 ;  /* 0x0000008c008c7308 */ /* 0x000ff40000000800 */
[----:B------:R-:W-:Y:S10]  /*6500*/  MUFU.EX2 R142, R142 ;  /* 0x0000008e008e7308 */ /* 0x000ff40000000800 */
[----:B------:R-:W-:Y:S01]  /*6510*/  MUFU.EX2 R33, R33 ;  /* 0x0000002100217308 */ /* 0x000fe20000000800 */
[C---:B-1----:R-:W-:Y:S09]  /*6520*/  HMMA.16816.F32 R44, R92.reuse, R96, R44 ;  /* 0x000000605c2c723c */ /* 0x042ff2000000182c */
[----:B------:R-:W-:Y:S01]  /*6530*/  MUFU.EX2 R144, R144 ;  /* 0x0000009000907308 */ /* 0x000fe20000000800 */
[C---:B------:R-:W-:Y:S01]  /*6540*/  HMMA.16816.F32 R48, R92.reuse, R98, R48 ;  /* 0x000000625c30723c */ /* 0x040fe20000001830 */
[----:B------:R-:W1:Y:S08]  /*6550*/  LDSM.16.MT88.4 R96, [R110+0x7000] ;  /* 0x007000006e60783b */ /* 0x000e700000004200 */
[----:B------:R-:W-:Y:S10]  /*6560*/  MUFU.EX2 R148, R148 ;  /* 0x0000009400947308 */ /* 0x000ff40000000800 */
[----:B------:R-:W-:Y:S10]  /*6570*/  MUFU.EX2 R135, R135 ;  /* 0x0000008700877308 */ /* 0x000ff40000000800 */
[----:B------:R-:W-:Y:S10]  /*6580*/  MUFU.EX2 R145, R145 ;  /* 0x0000009100917308 */ /* 0x000ff40000000800 */
[----:B------:R-:W-:Y:S10]  /*6590*/  MUFU.EX2 R146, R146 ;  /* 0x0000009200927308 */ /* 0x000ff40000000800 */
[----:B------:R-:W-:Y:S01]  /*65a0*/  MUFU.EX2 R143, R143 ;  /* 0x0000008f008f7308 */ /* 0x000fe20000000800 */
        /* <DEDUP_REMOVED lines=10> */
[----:B------:R-:W-:Y:S07]  /*6650*/  HMMA.16816.F32 R76, R92, R98, R76 ;  /* 0x000000625c4c723c */ /* 0x000fee000000184c */
[--C-:B------:R-:W-:Y:S01]  /*6660*/  FFMA.FTZ R92, R17, UR4, -R107.reuse ;  /* 0x00000004115c7c23 */ /* 0x100fe2000801086b */
[--C-:B------:R-:W-:Y:S03]  /*6670*/  FFMA.FTZ R93, R18, UR4, -R100.reuse ;  /* 0x00000004125d7c23 */ /* 0x100fe60008010864 */
[--C-:B------:R-:W-:Y:S01]  /*6680*/  FFMA.FTZ R94, R19, UR4, -R100.reuse ;  /* 0x00000004135e7c23 */ /* 0x100fe20008010864 */
[----:B---3--:R-:W-:Y:S01]  /*6690*/  F2FP.F16.F32.PACK_AB R17, R11, R106 ;  /* 0x0000006a0b11723e */ /* 0x008fe200000000ff */
[----:B------:R-:W1:Y:S01]  /*66a0*/  MUFU.EX2 R92, R92 ;  /* 0x0000005c005c7308 */ /* 0x000e620000000800 */
[----:B------:R-:W-:Y:S02]  /*66b0*/  FFMA.FTZ R95, R21, UR4, -R107 ;  /* 0x00000004155f7c23 */ /* 0x000fe4000801086b */
[----:B------:R-:W-:Y:S07]  /*66c0*/  LDSM.16.MT88.4 R20, [R110+0x6800] ;  /* 0x006800006e14783b */ /* 0x000fee0000004200 */
[----:B------:R-:W-:Y:S10]  /*66d0*/  MUFU.EX2 R93, R93 ;  /* 0x0000005d005d7308 */ /* 0x000ff40000000800 */
[----:B------:R-:W2:Y:S01]  /*66e0*/  MUFU.EX2 R94, R94 ;  /* 0x0000005e005e7308 */ /* 0x000ea20000000800 */
[----:B-1----:R-:W-:Y:S09]  /*66f0*/  F2FP.F16.F32.PACK_AB R18, R92, R103 ;  /* 0x000000675c12723e */ /* 0x002ff200000000ff */
[----:B------:R-:W1:Y:S10]  /*6700*/  MUFU.EX2 R95, R95 ;  /* 0x0000005f005f7308 */ /* 0x000e740000000800 */
[----:B------:R-:W3:Y:S01]  /*6710*/  MUFU.EX2 R107, R147 ;  /* 0x00000093006b7308 */ /* 0x000ee20000000800 */
[----:B--2---:R-:W-:Y:S07]  /*6720*/  F2FP.F16.F32.PACK_AB R19, R94, R93 ;  /* 0x0000005d5e13723e */ /* 0x004fee00000000ff */
[C---:B------:R-:W-:Y:S06]  /*6730*/  HMMA.16816.F32 R36, R16.reuse, R80, R36 ;  /* 0x000000501024723c */ /* 0x040fec0000001824 */
        /* <DEDUP_REMOVED lines=15> */
[----:B------:R-:W-:Y:S05]  /*6830*/  HMMA.16816.F32 R76, R16, R82, R76 ;  /* 0x00000052104c723c */ /* 0x000fea000000184c */
[--C-:B------:R-:W-:Y:S01]  /*6840*/  FFMA.FTZ R81, R31, UR4, -R100.reuse ;  /* 0x000000041f517c23 */ /* 0x100fe20008010864 */
[--C-:B------:R-:W-:Y:S01]  /*6850*/  FFMA.FTZ R80, R34, UR4, -R100.reuse ;  /* 0x0000000422507c23 */ /* 0x100fe20008010864 */
[----:B-1----:R-:W-:Y:S01]  /*6860*/  F2FP.F16.F32.PACK_AB R16, R95, R140 ;  /* 0x0000008c5f10723e */ /* 0x002fe200000000ff */
[----:B------:R-:W-:Y:S01]  /*6870*/  FFMA.FTZ R82, R30, UR4, -R100 ;  /* 0x000000041e527c23 */ /* 0x000fe20008010864 */
[----:B------:R-:W-:Y:S01]  /*6880*/  MUFU.EX2 R34, R81 ;  /* 0x0000005100227308 */ /* 0x000fe20000000800 */
[----:B------:R-:W-:Y:S01]  /*6890*/  LDSM.16.MT88.4 R28, [R110+0x6c00] ;  /* 0x006c00006e1c783b */ /* 0x000fe20000004200 */
[----:B------:R-:W-:Y:S01]  /*68a0*/  F2FP.F16.F32.PACK_AB R17, R33, R142 ;  /* 0x0000008e2111723e */ /* 0x000fe200000000ff */
[----:B------:R-:W-:Y:S01]  /*68b0*/  FADD.FTZ R83, R90, R102 ;  /* 0x000000665a537221 */ /* 0x000fe20000010000 */
[----:B---3--:R-:W-:Y:S01]  /*68c0*/  F2FP.F16.F32.PACK_AB R18, R144, R107 ;  /* 0x0000006b9012723e */ /* 0x008fe200000000ff */
[----:B------:R-:W-:Y:S01]  /*68d0*/  FFMA.FTZ R100, R35, UR4, -R100 ;  /* 0x0000000423647c23 */ /* 0x000fe20008010864 */
[----:B------:R-:W-:Y:S01]  /*68e0*/  F2FP.F16.F32.PACK_AB R19, R135, R148 ;  /* 0x000000948713723e */ /* 0x000fe200000000ff */
[----:B------:R-:W-:Y:S01]  /*68f0*/  FADD.FTZ R10, R10, R83 ;  /* 0x000000530a0a7221 */ /* 0x000fe20000010000 */
[----:B------:R-:W-:Y:S02]  /*6900*/  FADD.FTZ R83, R88, R91 ;  /* 0x0000005b58537221 */ /* 0x000fe40000010000 */
[----:B------:R-:W1:Y:S01]  /*6910*/  MUFU.EX2 R101, R82 ;  /* 0x0000005200657308 */ /* 0x000e620000000800 */
[----:B------:R-:W-:Y:S01]  /*6920*/  FADD.FTZ R9, R9, R10 ;  /* 0x0000000a09097221 */ /* 0x000fe20000010000 */
[----:B------:R-:W-:Y:S01]  /*6930*/  FADD.FTZ R10, R104, R83 ;  /* 0x00000053680a7221 */ /* 0x000fe20000010000 */
[C---:B------:R-:W-:Y:S03]  /*6940*/  HMMA.16816.F32 R36, R16.reuse, R20, R36 ;  /* 0x000000141024723c */ /* 0x040fe60000001824 */
[----:B------:R-:W-:Y:S04]  /*6950*/  FADD.FTZ R106, R106, R9 ;  /* 0x000000096a6a7221 */ /* 0x000fe80000010000 */
[----:B------:R2:W-:Y:S01]  /*6960*/  MUFU.EX2 R90, R80 ;  /* 0x00000050005a7308 */ /* 0x0005e20000000800 */
[----:B------:R-:W-:Y:S01]  /*6970*/  FADD.FTZ R10, R105, R10 ;  /* 0x0000000a690a7221 */ /* 0x000fe20000010000 */
[C---:B------:R-:W-:Y:S01]  /*6980*/  HMMA.16816.F32 R40, R16.reuse, R22, R40 ;  /* 0x000000161028723c */ /* 0x040fe20000001828 */
[----:B------:R-:W3:Y:S02]  /*6990*/  LDSM.16.MT88.4 R20, [R110+0x7800] ;  /* 0x007800006e14783b */ /* 0x000ee40000004200 */
[----:B------:R-:W-:Y:S03]  /*69a0*/  FADD.FTZ R106, R11, R106 ;  /* 0x0000006a0b6a7221 */ /* 0x000fe60000010000 */
[C---:B------:R-:W-:Y:S02]  /*69b0*/  HMMA.16816.F32 R44, R16.reuse, R24, R44 ;  /* 0x00000018102c723c */ /* 0x040fe4000000182c */
[----:B------:R-:W4:Y:S03]  /*69c0*/  MUFU.EX2 R102, R141 ;  /* 0x0000008d00667308 */ /* 0x000f260000000800 */
[----:B------:R-:W-:Y:S01]  /*69d0*/  FADD.FTZ R103, R103, R10 ;  /* 0x0000000a67677221 */ /* 0x000fe20000010000 */
[C---:B------:R-:W-:Y:S01]  /*69e0*/  HMMA.16816.F32 R48, R16.reuse, R26, R48 ;  /* 0x0000001a1030723c */ /* 0x040fe20000001830 */
[----:B------:R-:W5:Y:S05]  /*69f0*/  LDSM.16.MT88.4 R24, [R108+0x7800] ;  /* 0x007800006c18783b */ /* 0x000f6a0000004200 */
[----:B------:R-:W4:Y:S01]  /*6a00*/  MUFU.EX2 R91, R100 ;  /* 0x00000064005b7308 */ /* 0x000f220000000800 */
[----:B------:R-:W-:Y:S01]  /*6a10*/  FADD.FTZ R9, R93, R106 ;  /* 0x0000006a5d097221 */ /* 0x000fe20000010000 */
[----:B------:R-:W-:Y:S01]  /*6a20*/  FADD.FTZ R103, R92, R103 ;  /* 0x000000675c677221 */ /* 0x000fe20000010000 */
[----:B--2---:R-:W-:Y:S02]  /*6a30*/  LDSM.16.MT88.4 R80, [R108+0x7c00] ;  /* 0x007c00006c50783b */ /* 0x004fe40000004200 */
[----:B------:R-:W-:Y:S01]  /*6a40*/  FADD.FTZ R9, R94, R9 ;  /* 0x000000095e097221 */ /* 0x000fe20000010000 */
[----:B------:R-:W-:Y:S03]  /*6a50*/  FADD.FTZ R10, R140, R103 ;  /* 0x000000678c0a7221 */ /* 0x000fe60000010000 */
[----:B------:R-:W-:Y:S01]  /*6a60*/  FADD.FTZ R142, R142, R9 ;  /* 0x000000098e8e7221 */ /* 0x000fe20000010000 */
[----:B------:R-:W-:Y:S03]  /*6a70*/  FADD.FTZ R10, R95, R10 ;  /* 0x0000000a5f0a7221 */ /* 0x000fe60000010000 */
[----:B------:R-:W-:Y:S01]  /*6a80*/  FADD.FTZ R33, R33, R142 ;  /* 0x0000008e21217221 */ /* 0x000fe20000010000 */
[----:B------:R-:W-:Y:S03]  /*6a90*/  FADD.FTZ R107, R107, R10 ;  /* 0x0000000a6b6b7221 */ /* 0x000fe60000010000 */
[----:B------:R-:W-:Y:S01]  /*6aa0*/  FADD.FTZ R148, R148, R33 ;  /* 0x0000002194947221 */ /* 0x000fe20000010000 */
[----:B------:R-:W-:Y:S03]  /*6ab0*/  FADD.FTZ R144, R144, R107 ;  /* 0x0000006b90907221 */ /* 0x000fe60000010000 */
[----:B------:R-:W-:Y:S01]  /*6ac0*/  FADD.FTZ R148, R135, R148 ;  /* 0x0000009487947221 */ /* 0x000fe20000010000 */
[C---:B---3--:R-:W-:Y:S06]  /*6ad0*/  HMMA.16816.F32 R52, R16.reuse, R20, R52 ;  /* 0x000000141034723c */ /* 0x048fec0000001834 */
[C---:B------:R-:W-:Y:S01]  /*6ae0*/  HMMA.16816.F32 R56, R16.reuse, R22, R56 ;  /* 0x000000161038723c */ /* 0x040fe20000001838 */
[----:B------:R-:W2:Y:S05]  /*6af0*/  LDSM.16.MT88.4 R20, [R110+0x8800] ;  /* 0x008800006e14783b */ /* 0x000eaa0000004200 */
[C---:B-----5:R-:W-:Y:S06]  /*6b00*/  HMMA.16816.F32 R60, R16.reuse, R24, R60 ;  /* 0x00000018103c723c */ /* 0x060fec000000183c */
[C---:B------:R-:W-:Y:S01]  /*6b10*/  HMMA.16816.F32 R64, R16.reuse, R26, R64 ;  /* 0x0000001a1040723c */ /* 0x040fe20000001840 */
[----:B------:R-:W3:Y:S05]  /*6b20*/  LDSM.16.MT88.4 R24, [R108+0x8800] ;  /* 0x008800006c18783b */ /* 0x000eea0000004200 */
[C---:B--2---:R-:W-:Y:S06]  /*6b30*/  HMMA.16816.F32 R68, R16.reuse, R20, R68 ;  /* 0x000000141044723c */ /* 0x044fec0000001844 */
[C---:B------:R-:W-:Y:S01]  /*6b40*/  HMMA.16816.F32 R72, R16.reuse, R22, R72 ;  /* 0x000000161048723c */ /* 0x040fe20000001848 */
[----:B------:R-:W2:Y:S05]  /*6b50*/  LDSM.16.MT88.4 R20, [R108+0x6c00] ;  /* 0x006c00006c14783b */ /* 0x000eaa0000004200 */
[C---:B---3--:R-:W-:Y:S06]  /*6b60*/  HMMA.16816.F32 R12, R16.reuse, R24, R12 ;  /* 0x00000018100c723c */ /* 0x048fec000000180c */
[----:B------:R-:W-:Y:S01]  /*6b70*/  HMMA.16816.F32 R76, R16, R26, R76 ;  /* 0x0000001a104c723c */ /* 0x000fe2000000184c */
[----:B------:R-:W3:Y:S06]  /*6b80*/  LDSM.16.MT88.4 R24, [R110+0x7c00] ;  /* 0x007c00006e18783b */ /* 0x000eec0000004200 */
[----:B------:R-:W-:Y:S01]  /*6b90*/  F2FP.F16.F32.PACK_AB R16, R146, R145 ;  /* 0x000000919210723e */ /* 0x000fe200000000ff */
[----:B------:R-:W-:Y:S03]  /*6ba0*/  FADD.FTZ R145, R145, R144 ;  /* 0x0000009091917221 */ /* 0x000fe60000010000 */
[----:B-1----:R-:W-:Y:S01]  /*6bb0*/  F2FP.F16.F32.PACK_AB R17, R34, R101 ;  /* 0x000000652211723e */ /* 0x002fe200000000ff */
[----:B------:R-:W-:Y:S01]  /*6bc0*/  FADD.FTZ R101, R101, R148 ;  /* 0x0000009465657221 */ /* 0x000fe20000010000 */
[----:B----4-:R-:W-:Y:S01]  /*6bd0*/  F2FP.F16.F32.PACK_AB R18, R102, R143 ;  /* 0x0000008f6612723e */ /* 0x010fe200000000ff */
        /* <DEDUP_REMOVED lines=10> */
[C---:B--2---:R-:W-:Y:S06]  /*6c80*/  HMMA.16816.F32 R44, R16.reuse, R20, R44 ;  /* 0x00000014102c723c */ /* 0x044fec000000182c */
[C---:B------:R-:W-:Y:S01]  /*6c90*/  HMMA.16816.F32 R48, R16.reuse, R22, R48 ;  /* 0x000000161030723c */ /* 0x040fe20000001830 */
[----:B------:R-:W2:Y:S05]  /*6ca0*/  LDSM.16.MT88.4 R20, [R108+0x8c00] ;  /* 0x008c00006c14783b */ /* 0x000eaa0000004200 */
[C---:B---3--:R-:W-:Y:S06]  /*6cb0*/  HMMA.16816.F32 R52, R16.reuse, R24, R52 ;  /* 0x000000181034723c */ /* 0x048fec0000001834 */
[C---:B------:R-:W-:Y:S06]  /*6cc0*/  HMMA.16816.F32 R56, R16.reuse, R26, R56 ;  /* 0x0000001a1038723c */ /* 0x040fec0000001838 */
[C---:B------:R-:W-:Y:S06]  /*6cd0*/  HMMA.16816.F32 R60, R16.reuse, R80, R60 ;  /* 0x00000050103c723c */ /* 0x040fec000000183c */
        /* <DEDUP_REMOVED lines=8> */
.L_x_199:
[----:B------:R-:W1:Y:S01]  /*6d60*/  SHFL.BFLY PT, R11, R138, 0x2, 0x1f ;  /* 0x0c401f008a0b7f89 */ /* 0x000e6200000e0000 */
[----:B------:R-:W-:Y:S01]  /*6d70*/  ISETP.NE.AND P0, PT, R117, -0x1, PT ;  /* 0xffffffff7500780c */ /* 0x000fe20003f05270 */
[----:B------:R-:W2:Y:S01]  /*6d80*/  S2UR UR4, SR_CgaCtaId ;  /* 0x00000000000479c3 */ /* 0x000ea20000008800 */
[----:B------:R-:W-:Y:S01]  /*6d90*/  MOV R9, 0x3f800000 ;  /* 0x3f80000000097802 */ /* 0x000fe20000000f00 */
[----:B------:R-:W3:Y:S01]  /*6da0*/  SHFL.BFLY PT, R8, R135, 0x2, 0x1f ;  /* 0x0c401f0087087f89 */ /* 0x000ee200000e0000 */
[----:B------:R-:W-:Y:S01]  /*6db0*/  UMOV UR5, 0x400 ;  /* 0x0000040000057882 */ /* 0x000fe20000000000 */
[----:B------:R-:W4:Y:S01]  /*6dc0*/  S2R R3, SR_TID.X ;  /* 0x0000000000037919 */ /* 0x000f220000002100 */
[----:B-1----:R-:W-:Y:S01]  /*6dd0*/  FADD.FTZ R11, R11, R138 ;  /* 0x0000008a0b0b7221 */ /* 0x002fe20000010000 */
[----:B--2---:R-:W-:Y:S01]  /*6de0*/  ULEA UR4, UR4, UR5, 0x18 ;  /* 0x0000000504047291 */ /* 0x004fe2000f8ec03f */
[----:B---3--:R-:W-:-:S03]  /*6df0*/  FADD.FTZ R8, R8, R135 ;  /* 0x0000008708087221 */ /* 0x008fc60000010000 */
[----:B------:R-:W1:Y:S04]  /*6e00*/  SHFL.BFLY PT, R6, R11, 0x1, 0x1f ;  /* 0x0c201f000b067f89 */ /* 0x000e6800000e0000 */
[----:B------:R-:W2:Y:S01]  /*6e10*/  SHFL.BFLY PT, R7, R8, 0x1, 0x1f ;  /* 0x0c201f0008077f89 */ /* 0x000ea200000e0000 */
[----:B----4-:R-:W-:-:S04]  /*6e20*/  SHF.R.S32.HI R4, RZ, 0x1f, R3 ;  /* 0x0000001fff047819 */ /* 0x010fc80000011403 */
[CC--:B------:R-:W-:Y:S02]  /*6e30*/  LEA.HI R5, R4.reuse, R3.reuse, RZ, 0x2 ;  /* 0x0000000304057211 */ /* 0x0c0fe400078f10ff */
[-C--:B------:R-:W-:Y:S02]  /*6e40*/  LEA.HI R4, R4, R3.reuse, RZ, 0x5 ;  /* 0x0000000304047211 */ /* 0x080fe400078f28ff */
[----:B------:R-:W-:Y:S02]  /*6e50*/  LOP3.LUT R10, R5, 0xfffffffc, RZ, 0xc0, !PT ;  /* 0xfffffffc050a7812 */ /* 0x000fe400078ec0ff */
[----:B------:R-:W-:Y:S01]  /*6e60*/  SHF.R.S32.HI R5, RZ, 0x2, R5 ;  /* 0x00000002ff057819 */ /* 0x000fe20000011405 */
[----:B-1----:R-:W-:Y:S01]  /*6e70*/  FADD.FTZ R6, R11, R6 ;  /* 0x000000060b067221 */ /* 0x002fe20000010000 */
[----:B------:R-:W-:Y:S02]  /*6e80*/  IADD3 R11, -R10, R3, RZ ;  /* 0x000000030a0b7210 */ /* 0x000fe40007ffe1ff */
[----:B------:R-:W-:Y:S01]  /*6e90*/  MOV R10, 0x3f800000 ;  /* 0x3f800000000a7802 */ /* 0x000fe20000000f00 */
[----:B--2---:R-:W-:Y:S01]  /*6ea0*/  FADD.FTZ R7, R8, R7 ;  /* 0x0000000708077221 */ /* 0x004fe20000010000 */
[----:B------:R-:W-:-:S02]  /*6eb0*/  FSETP.NE.FTZ.AND P4, PT, R6, RZ, PT ;  /* 0x000000ff0600720b */ /* 0x000fc40003f95000 */
[----:B------:R-:W-:Y:S02]  /*6ec0*/  SHF.R.S32.HI R12, RZ, 0x1f, R5 ;  /* 0x0000001fff0c7819 */ /* 0x000fe40000011405 */
[----:B------:R-:W-:Y:S02]  /*6ed0*/  FSETP.NE.FTZ.AND P5, PT, R7, RZ, PT ;  /* 0x000000ff0700720b */ /* 0x000fe40003fb5000 */
[----:B------:R-:W-:Y:S02]  /*6ee0*/  LEA.HI R12, R12, R5, RZ, 0x3 ;  /* 0x000000050c0c7211 */ /* 0x000fe400078f18ff */
[----:B------:R-:W-:Y:S02]  /*6ef0*/  SHF.R.S32.HI R8, RZ, 0x5, R4 ;  /* 0x00000005ff087819 */ /* 0x000fe40000011404 */
[----:B------:R-:W-:Y:S02]  /*6f00*/  LOP3.LUT R14, R12, 0xfffffff8, RZ, 0xc0, !PT ;  /* 0xfffffff80c0e7812 */ /* 0x000fe400078ec0ff */
[----:B------:R-:W1:Y:S01]  /*6f10*/  @P0 LDC.64 R12, c[0x0][0x298] ;  /* 0x0000a600ff0c0b82 */ /* 0x000e620000000a00 */
[----:B------:R-:W2:Y:S01]  /*6f20*/  @P4 MUFU.RCP R10, R6 ;  /* 0x00000006000a4308 */ /* 0x000ea20000001000 */
[----:B------:R-:W-:-:S02]  /*6f30*/  IADD3 R5, R5, -R14, RZ ;  /* 0x8000000e05057210 */ /* 0x000fc40007ffe0ff */
[----:B------:R-:W-:Y:S02]  /*6f40*/  LEA R8, R8, R11, 0x8 ;  /* 0x0000000b08087211 */ /* 0x000fe400078e40ff */
[----:B------:R-:W-:-:S03]  /*6f50*/  LEA.HI R11, R5, R5, RZ, 0x1 ;  /* 0x00000005050b7211 */ /* 0x000fc600078f08ff */
[----:B------:R-:W3:Y:S01]  /*6f60*/  @P5 MUFU.RCP R9, R7 ;  /* 0x0000000700095308 */ /* 0x000ee20000001000 */
[----:B------:R-:W-:Y:S01]  /*6f70*/  SHF.R.S32.HI R14, RZ, 0x1, R11 ;  /* 0x00000001ff0e7819 */ /* 0x000fe2000001140b */
        /* <DEDUP_REMOVED lines=24> */
[----:B------:R-:W-:Y:S01]  /*7100*/  LOP3.LUT R10, R11, 0x3fffffe, RZ, 0xc0, !PT ;  /* 0x03fffffe0b0a7812 */ /* 0x000fe200078ec0ff */
[C---:B---3--:R-:W-:Y:S01]  /*7110*/  FMUL.FTZ R36, R9.reuse, R36 ;  /* 0x0000002409247220 */ /* 0x048fe20000410000 */
[----:B------:R-:W-:Y:S01]  /*7120*/  SHF.L.U32 R11, R14, 0x6, RZ ;  /* 0x000000060e0b7819 */ /* 0x000fe200000006ff */
[----:B------:R-:W-:Y:S01]  /*7130*/  FMUL.FTZ R37, R9, R37 ;  /* 0x0000002509257220 */ /* 0x000fe20000410000 */
[----:B------:R-:W-:Y:S01]  /*7140*/  IADD3 R5, R5, -R10, RZ ;  /* 0x8000000a05057210 */ /* 0x000fe20007ffe0ff */
[----:B------:R-:W-:Y:S01]  /*7150*/  FMUL.FTZ R40, R9, R40 ;  /* 0x0000002809287220 */ /* 0x000fe20000410000 */
[----:B------:R-:W-:Y:S01]  /*7160*/  LOP3.LUT R11, R11, 0xc0, RZ, 0xc0, !PT ;  /* 0x000000c00b0b7812 */ /* 0x000fe200078ec0ff */
[----:B------:R-:W-:Y:S01]  /*7170*/  FMUL.FTZ R41, R9, R41 ;  /* 0x0000002909297220 */ /* 0x000fe20000410000 */
[----:B------:R-:W-:Y:S01]  /*7180*/  LEA R5, R5, R8, 0x4 ;  /* 0x0000000805057211 */ /* 0x000fe200078e20ff */
[----:B------:R-:W-:Y:S01]  /*7190*/  FMUL.FTZ R44, R9, R44 ;  /* 0x0000002c092c7220 */ /* 0x000fe20000410000 */
[----:B------:R-:W-:Y:S01]  /*71a0*/  LEA.HI R8, R11, R11, RZ, 0x1d ;  /* 0x0000000b0b087211 */ /* 0x000fe200078fe8ff */
[----:B-1----:R-:W-:-:S04]  /*71b0*/  @P0 IMAD.WIDE.U32 R10, R117, R12, RZ ;  /* 0x0000000c750a0225 */ /* 0x002fc800078e00ff */
[C---:B------:R-:W-:Y:S01]  /*71c0*/  FMUL.FTZ R45, R9.reuse, R45 ;  /* 0x0000002d092d7220 */ /* 0x040fe20000410000 */
[----:B------:R-:W-:Y:S01]  /*71d0*/  FMUL.FTZ R48, R9, R48 ;  /* 0x0000003009307220 */ /* 0x000fe20000410000 */
[----:B------:R-:W-:Y:S01]  /*71e0*/  LEA R5, R5, R8, 0x1 ;  /* 0x0000000805057211 */ /* 0x000fe200078e08ff */
[----:B------:R-:W-:Y:S01]  /*71f0*/  FMUL.FTZ R49, R9, R49 ;  /* 0x0000003109317220 */ /* 0x000fe20000410000 */
[----:B------:R-:W-:Y:S02]  /*7200*/  @P0 IMAD R11, R117, R13, R11 ;  /* 0x0000000d750b0224 */ /* 0x000fe400078e020b */
[----:B------:R-:W-:Y:S01]  /*7210*/  FMUL.FTZ R52, R9, R52 ;  /* 0x0000003409347220 */ /* 0x000fe20000410000 */
[----:B------:R-:W-:Y:S01]  /*7220*/  LEA R13, R5, UR4, 0x1 ;  /* 0x00000004050d7c11 */ /* 0x000fe2000f8e08ff */
        /* <DEDUP_REMOVED lines=15> */
[----:B------:R-:W-:-:S02]  /*7320*/  F2FP.F16.F32.PACK_AB R36, R37, R36 ;  /* 0x000000242524723e */ /* 0x000fc400000000ff */
[----:B------:R-:W-:Y:S02]  /*7330*/  F2FP.F16.F32.PACK_AB R38, R39, R38 ;  /* 0x000000262726723e */ /* 0x000fe400000000ff */
[----:B------:R-:W-:Y:S02]  /*7340*/  F2FP.F16.F32.PACK_AB R40, R41, R40 ;  /* 0x000000282928723e */ /* 0x000fe400000000ff */
[----:B------:R-:W-:Y:S02]  /*7350*/  F2FP.F16.F32.PACK_AB R42, R43, R42 ;  /* 0x0000002a2b2a723e */ /* 0x000fe400000000ff */
[----:B------:R-:W-:Y:S02]  /*7360*/  F2FP.F16.F32.PACK_AB R44, R45, R44 ;  /* 0x0000002c2d2c723e */ /* 0x000fe400000000ff */
[----:B------:R-:W-:Y:S02]  /*7370*/  F2FP.F16.F32.PACK_AB R46, R47, R46 ;  /* 0x0000002e2f2e723e */ /* 0x000fe400000000ff */
[----:B------:R-:W-:-:S02]  /*7380*/  F2FP.F16.F32.PACK_AB R48, R49, R48 ;  /* 0x000000303130723e */ /* 0x000fc400000000ff */
[----:B------:R-:W-:Y:S01]  /*7390*/  F2FP.F16.F32.PACK_AB R50, R51, R50 ;  /* 0x000000323332723e */ /* 0x000fe200000000ff */
[----:B------:R-:W-:Y:S06]  /*73a0*/  @P0 BRA `(.L_x_203) ;  /* 0x0000000000200947 */ /* 0x000fec0003800000 */
[----:B------:R-:W1:Y:S01]  /*73b0*/  S2R R8, SR_CTAID.Y ;  /* 0x0000000000087919 */ /* 0x000e620000002600 */
[----:B------:R-:W2:Y:S01]  /*73c0*/  LDC.64 R10, c[0x0][0x290] ;  /* 0x0000a400ff0a7b82 */ /* 0x000ea20000000a00 */
[----:B-1----:R-:W-:Y:S01]  /*73d0*/  SHF.R.S32.HI R5, RZ, 0x1f, R8 ;  /* 0x0000001fff057819 */ /* 0x002fe20000011408 */
[----:B--2---:R-:W-:-:S04]  /*73e0*/  IMAD.WIDE.U32 R16, R8, R10, RZ ;  /* 0x0000000a08107225 */ /* 0x004fc800078e00ff */
[----:B------:R-:W-:Y:S01]  /*73f0*/  IMAD R5, R5, R10, RZ ;  /* 0x0000000a05057224 */ /* 0x000fe200078e02ff */
[----:B------:R-:W-:-:S03]  /*7400*/  MOV R10, R16 ;  /* 0x00000010000a7202 */ /* 0x000fc60000000f00 */
[----:B------:R-:W-:-:S05]  /*7410*/  IMAD R11, R8, R11, R5 ;  /* 0x0000000b080b7224 */ /* 0x000fca00078e0205 */
[----:B------:R-:W-:-:S07]  /*7420*/  IADD3 R11, R17, R11, RZ ;  /* 0x0000000b110b7210 */ /* 0x000fce0007ffe0ff */
.L_x_203:
[----:B------:R-:W-:Y:S01]  /*7430*/  ULDC.U8 UR4, c[0x0][0x3d8] ;  /* 0x0000f60000047ab9 */ /* 0x000fe20000000000 */
[----:B------:R-:W-:Y:S02]  /*7440*/  F2FP.F16.F32.PACK_AB R52, R53, R52 ;  /* 0x000000343534723e */ /* 0x000fe400000000ff */
[----:B------:R-:W-:Y:S02]  /*7450*/  CS2R R16, SRZ ;  /* 0x0000000000107805 */ /* 0x000fe4000001ff00 */
[----:B------:R-:W-:Y:S01]  /*7460*/  ISETP.NE.AND P1, PT, RZ, UR4, PT ;  /* 0x00000004ff007c0c */ /* 0x000fe2000bf25270 */
[----:B------:R-:W-:Y:S01]  /*7470*/  ULDC.U8 UR4, c[0x0][0x3d9] ;  /* 0x0000f64000047ab9 */ /* 0x000fe20000000000 */
[----:B------:R-:W-:Y:S02]  /*7480*/  F2FP.F16.F32.PACK_AB R54, R55, R54 ;  /* 0x000000363736723e */ /* 0x000fe400000000ff */
[----:B------:R-:W-:Y:S02]  /*7490*/  ISETP.NE.OR P2, PT, RZ, UR4, !P1 ;  /* 0x00000004ff007c0c */ /* 0x000fe4000cf45670 */
[----:B------:R-:W-:-:S02]  /*74a0*/  F2FP.F16.F32.PACK_AB R56, R57, R56 ;  /* 0x000000383938723e */ /* 0x000fc400000000ff */
[----:B------:R-:W-:Y:S02]  /*74b0*/  F2FP.F16.F32.PACK_AB R58, R59, R58 ;  /* 0x0000003a3b3a723e */ /* 0x000fe400000000ff */
[----:B------:R-:W-:Y:S02]  /*74c0*/  F2FP.F16.F32.PACK_AB R60, R61, R60 ;  /* 0x0000003c3d3c723e */ /* 0x000fe400000000ff */
[----:B------:R-:W-:Y:S02]  /*74d0*/  F2FP.F16.F32.PACK_AB R62, R63, R62 ;  /* 0x0000003e3f3e723e */ /* 0x000fe400000000ff */
[----:B------:R-:W-:Y:S02]  /*74e0*/  F2FP.F16.F32.PACK_AB R64, R65, R64 ;  /* 0x000000404140723e */ /* 0x000fe400000000ff */
[----:B------:R-:W-:Y:S02]  /*74f0*/  F2FP.F16.F32.PACK_AB R66, R67, R66 ;  /* 0x000000424342723e */ /* 0x000fe400000000ff */
[----:B------:R-:W-:-:S02]  /*7500*/  PLOP3.LUT P6, PT, PT, PT, PT, 0x8, 0x0 ;  /* 0x000000000000781c */ /* 0x000fc40003fce170 */
[----:B------:R-:W-:Y:S01]  /*7510*/  LOP3.LUT R12, R14, 0x1, RZ, 0xc0, !PT ;  /* 0x000000010e0c7812 */ /* 0x000fe200078ec0ff */
[----:B------:R-:W-:Y:S10]  /*7520*/  @P2 BRA `(.L_x_204) ;  /* 0x00000000001c2947 */ /* 0x000ff40003800000 */
[----:B------:R-:W1:Y:S01]  /*7530*/  S2R R5, SR_CTAID.Y ;  /* 0x0000000000057919 */ /* 0x000e620000002600 */
[----:B------:R-:W1:Y:S01]  /*7540*/  LDC R8, c[0x0][0x2c4] ;  /* 0x0000b100ff087b82 */ /* 0x000e620000000800 */
[----:B------:R-:W-:Y:S01]  /*7550*/  PLOP3.LUT P6, PT, PT, PT, PT, 0x80, 0x0 ;  /* 0x000000000000781c */ /* 0x000fe20003fcf070 */
[----:B-1----:R-:W-:-:S05]  /*7560*/  IMAD R8, R5, R8, RZ ;  /* 0x0000000805087224 */ /* 0x002fca00078e02ff */
[----:B------:R-:W-:-:S04]  /*7570*/  SEL R8, R8, R117, !P0 ;  /* 0x0000007508087207 */ /* 0x000fc80004000000 */
[--C-:B------:R-:W-:Y:S01]  /*7580*/  SHF.R.S32.HI R17, RZ, 0x1f, R8.reuse ;  /* 0x0000001fff117819 */ /* 0x100fe20000011408 */
[----:B------:R-:W-:-:S07]  /*7590*/  IMAD.MOV.U32 R16, RZ, RZ, R8 ;  /* 0x000000ffff107224 */ /* 0x000fce00078e0008 */
.L_x_204:
[----:B------:R-:W-:Y:S01]  /*75a0*/  ISETP.NE.U32.AND P3, PT, R12, 0x1, PT ;  /* 0x000000010c00780c */ /* 0x000fe20003f65070 */
[----:B------:R-:W-:Y:S01]  /*75b0*/  IMAD.MOV.U32 R5, RZ, RZ, 0x20 ;  /* 0x00000020ff057424 */ /* 0x000fe200078e00ff */
[----:B------:R-:W-:Y:S01]  /*75c0*/  ISETP.NE.AND P0, PT, RZ, UR4, PT ;  /* 0x00000004ff007c0c */ /* 0x000fe2000bf05270 */
[----:B------:R-:W-:Y:S01]  /*75d0*/  VIADD R15, R13, 0xfffffff0 ;  /* 0xfffffff00d0f7836 */ /* 0x000fe20000000000 */
[----:B------:R-:W-:Y:S01]  /*75e0*/  LOP3.LUT P2, RZ, R14, 0x2, RZ, 0xc0, !PT ;  /* 0x000000020eff7812 */ /* 0x000fe2000784c0ff */
[----:B------:R-:W-:Y:S01]  /*75f0*/  STS [R13], R36 ;  /* 0x000000240d007388 */ /* 0x000fe20000000800 */
[----:B------:R-:W-:Y:S01]  /*7600*/  F2FP.F16.F32.PACK_AB R68, R69, R68 ;  /* 0x000000444544723e */ /* 0x000fe200000000ff */
[----:B------:R-:W1:Y:S01]  /*7610*/  @P5 LDC R37, c[0x0][0x2e8] ;  /* 0x0000ba00ff255b82 */ /* 0x000e620000000800 */
[----:B------:R-:W-:Y:S01]  /*7620*/  SEL R8, R5, 0xffffffe0, !P2 ;  /* 0xffffffe005087807 */ /* 0x000fe20005000000 */
[----:B------:R-:W-:Y:S01]  /*7630*/  STS [R13+0x200], R38 ;  /* 0x000200260d007388 */ /* 0x000fe20000000800 */
[----:B------:R-:W-:Y:S01]  /*7640*/  F2FP.F16.F32.PACK_AB R70, R71, R70 ;  /* 0x000000464746723e */ /* 0x000fe200000000ff */
[----:B------:R-:W-:Y:S01]  /*7650*/  @P4 MUFU.LG2 R6, R6 ;  /* 0x0000000600064308 */ /* 0x000fe20000000c00 */
[----:B------:R-:W-:Y:S01]  /*7660*/  F2FP.F16.F32.PACK_AB R72, R73, R72 ;  /* 0x000000484948723e */ /* 0x000fe200000000ff */
[----:B------:R-:W-:Y:S01]  /*7670*/  @P3 VIADD R15, R13, 0x10 ;  /* 0x000000100d0f3836 */ /* 0x000fe20000000000 */
[----:B------:R-:W-:Y:S01]  /*7680*/  F2FP.F16.F32.PACK_AB R74, R75, R74 ;  /* 0x0000004a4b4a723e */ /* 0x000fe200000000ff */
[----:B------:R-:W-:Y:S01]  /*7690*/  IMAD.IADD R19, R13, 0x1, R8 ;  /* 0x000000010d137824 */ /* 0x000fe200078e0208 */
[----:B------:R-:W2:Y:S01]  /*76a0*/  @!P0 LDC R5, c[0x0][0x2c4] ;  /* 0x0000b100ff058b82 */ /* 0x000ea20000000800 */
[----:B------:R-:W-:Y:S01]  /*76b0*/  IMAD.IADD R29, R8, 0x1, R15 ;  /* 0x00000001081d7824 */ /* 0x000fe200078e020f */
[----:B------:R-:W-:Y:S01]  /*76c0*/  STS [R15], R40 ;  /* 0x000000280f007388 */ /* 0x000fe20000000800 */
[----:B------:R-:W-:Y:S01]  /*76d0*/  F2FP.F16.F32.PACK_AB R80, R81, R80 ;  /* 0x000000505150723e */ /* 0x000fe200000000ff */
[----:B------:R-:W-:Y:S01]  /*76e0*/  @P0 IMAD.MOV.U32 R35, RZ, RZ, 0x1 ;  /* 0x00000001ff230424 */ /* 0x000fe200078e00ff */
[----:B------:R-:W-:Y:S01]  /*76f0*/  F2FP.F16.F32.PACK_AB R82, R83, R82 ;  /* 0x000000525352723e */ /* 0x000fe200000000ff */
[----:B------:R-:W-:Y:S01]  /*7700*/  STS [R15+0x200], R42 ;  /* 0x0002002a0f007388 */ /* 0x000fe20000000800 */
[----:B------:R-:W-:Y:S01]  /*7710*/  F2FP.F16.F32.PACK_AB R76, R9, R76 ;  /* 0x0000004c094c723e */ /* 0x000fe200000000ff */
[----:B------:R-:W3:Y:S01]  /*7720*/  @!P0 LDC R28, c[0x0][0x270] ;  /* 0x00009c00ff1c8b82 */ /* 0x000ee20000000800 */
[----:B------:R-:W-:Y:S01]  /*7730*/  F2FP.F16.F32.PACK_AB R78, R79, R78 ;  /* 0x0000004e4f4e723e */ /* 0x000fe200000000ff */
[----:B------:R-:W-:Y:S01]  /*7740*/  STS [R19], R44 ;  /* 0x0000002c13007388 */ /* 0x000fe20000000800 */
[----:B------:R-:W-:Y:S01]  /*7750*/  PLOP3.LUT P2, PT, PT, PT, PT, 0x8, 0x0 ;  /* 0x000000000000781c */ /* 0x000fe20003f4e170 */
[----:B------:R-:W4:Y:S01]  /*7760*/  @P5 MUFU.LG2 R7, R7 ;  /* 0x0000000700075308 */ /* 0x000f220000000c00 */
[----:B------:R-:W-:Y:S01]  /*7770*/  @!P0 PLOP3.LUT P2, PT, P1, PT, PT, 0x80, 0x0 ;  /* 0x000000000000881c */ /* 0x000fe20000f4f070 */
[----:B------:R-:W-:Y:S01]  /*7780*/  STS [R19+0x200], R46 ;  /* 0x0002002e13007388 */ /* 0x000fe20000000800 */
[----:B------:R-:W-:Y:S01]  /*7790*/  LOP3.LUT R4, R4, 0xffffffe0, RZ, 0xc0, !PT ;  /* 0xffffffe004047812 */ /* 0x000fe200078ec0ff */
[----:B------:R-:W5:Y:S01]  /*77a0*/  @P0 LDC R31, c[0x0][0x2c0] ;  /* 0x0000b000ff1f0b82 */ /* 0x000f620000000800 */
[----:B------:R-:W-:Y:S01]  /*77b0*/  BSSY B0, `(.L_x_205) ;  /* 0x0000049000007945 */ /* 0x000fe20003800000 */
[----:B------:R-:W-:Y:S01]  /*77c0*/  STS [R29], R48 ;  /* 0x000000301d007388 */ /* 0x000fe20000000800 */
[----:B------:R-:W-:-:S02]  /*77d0*/  IMAD R126, R133, 0x10, R126 ;  /* 0x00000010857e7824 */ /* 0x000fc400078e027e */
[----:B------:R-:W-:Y:S01]  /*77e0*/  IMAD.IADD R4, R3, 0x1, -R4 ;  /* 0x0000000103047824 */ /* 0x000fe200078e0a04 */
[----:B------:R-:W-:Y:S02]  /*77f0*/  STS [R29+0x200], R50 ;  /* 0x000200321d007388 */ /* 0x000fe40000000800 */
[----:B------:R-:W1:Y:S02]  /*7800*/  @P0 LDC.64 R8, c[0x0][0x2c0] ;  /* 0x0000b000ff080b82 */ /* 0x000e640000000a00 */
[----:B------:R-:W-:Y:S01]  /*7810*/  STS [R13+0x1000], R52 ;  /* 0x001000340d007388 */ /* 0x000fe20000000800 */
[----:B----4-:R-:W-:-:S03]  /*7820*/  @P5 FMUL.FTZ R7, R7, 0.69314718246459960938 ;  /* 0x3f31721807075820 */ /* 0x010fc60000410000 */
[----:B------:R-:W-:Y:S02]  /*7830*/  STS [R13+0x1200], R54 ;  /* 0x001200360d007388 */ /* 0x000fe40000000800 */
[----:B--2---:R-:W3:Y:S01]  /*7840*/  @P2 LDC R5, c[0x0][0x2e4] ;  /* 0x0000b900ff052b82 */ /* 0x004ee20000000800 */
[----:B------:R-:W-:Y:S01]  /*7850*/  LOP3.LUT P2, RZ, R4, 0x3, RZ, 0xc0, !PT ;  /* 0x0000000304ff7812 */ /* 0x000fe2000784c0ff */
[----:B------:R-:W-:Y:S04]  /*7860*/  STS [R15+0x1000], R56 ;  /* 0x001000380f007388 */ /* 0x000fe80000000800 */
[----:B------:R-:W-:Y:S01]  /*7870*/  STS [R15+0x1200], R58 ;  /* 0x0012003a0f007388 */ /* 0x000fe20000000800 */
[----:B------:R-:W-:-:S03]  /*7880*/  @!P0 IMAD.MOV.U32 R31, RZ, RZ, 0x1 ;  /* 0x00000001ff1f8424 */ /* 0x000fc600078e00ff */
[----:B------:R-:W-:Y:S04]  /*7890*/  STS [R19+0x1000], R60 ;  /* 0x0010003c13007388 */ /* 0x000fe80000000800 */
[----:B------:R-:W-:Y:S01]  /*78a0*/  STS [R19+0x1200], R62 ;  /* 0x0012003e13007388 */ /* 0x000fe20000000800 */
[----:B-1----:R-:W-:-:S03]  /*78b0*/  @P0 IMAD R9, R9, R8, RZ ;  /* 0x0000000809090224 */ /* 0x002fc600078e02ff */
[----:B------:R-:W-:Y:S01]  /*78c0*/  STS [R29+0x1000], R64 ;  /* 0x001000401d007388 */ /* 0x000fe20000000800 */
[----:B------:R-:W-:Y:S02]  /*78d0*/  IMAD.MOV.U32 R8, RZ, RZ, 0x7f800000 ;  /* 0x7f800000ff087424 */ /* 0x000fe400078e00ff */
[----:B------:R-:W-:Y:S01]  /*78e0*/  @P5 FFMA.FTZ R8, R2, R37, R7 ;  /* 0x0000002502085223 */ /* 0x000fe20000010007 */
[----:B------:R-:W-:Y:S01]  /*78f0*/  STS [R29+0x1200], R66 ;  /* 0x001200421d007388 */ /* 0x000fe20000000800 */
[----:B---3--:R-:W-:-:S03]  /*7900*/  @!P0 IMAD R35, R5, R28, RZ ;  /* 0x0000001c05238224 */ /* 0x008fc600078e02ff */
[----:B------:R-:W-:Y:S01]  /*7910*/  STS [R13+0x2000], R68 ;  /* 0x002000440d007388 */ /* 0x000fe20000000800 */
[----:B------:R-:W-:-:S03]  /*7920*/  @!P0 IMAD.MOV.U32 R9, RZ, RZ, R5 ;  /* 0x000000ffff098224 */ /* 0x000fc600078e0005 */
[----:B------:R-:W-:Y:S04]  /*7930*/  STS [R13+0x2200], R70 ;  /* 0x002200460d007388 */ /* 0x000fe80000000800 */
[----:B------:R-:W-:Y:S04]  /*7940*/  STS [R15+0x2000], R72 ;  /* 0x002000480f007388 */ /* 0x000fe80000000800 */
[----:B------:R-:W-:Y:S04]  /*7950*/  STS [R15+0x2200], R74 ;  /* 0x0022004a0f007388 */ /* 0x000fe80000000800 */
[----:B------:R-:W-:Y:S04]  /*7960*/  STS [R19+0x2000], R80 ;  /* 0x0020005013007388 */ /* 0x000fe80000000800 */
[----:B------:R1:W-:Y:S04]  /*7970*/  STS [R19+0x2200], R82 ;  /* 0x0022005213007388 */ /* 0x0003e80000000800 */
[----:B------:R-:W-:Y:S04]  /*7980*/  STS [R29+0x2000], R76 ;  /* 0x0020004c1d007388 */ /* 0x000fe80000000800 */
[----:B------:R2:W-:Y:S01]  /*7990*/  STS [R29+0x2200], R78 ;  /* 0x0022004e1d007388 */ /* 0x0005e20000000800 */
[----:B------:R-:W-:Y:S06]  /*79a0*/  BAR.SYNC.DEFER_BLOCKING 0x0 ;  /* 0x0000000000007b1d */ /* 0x000fec0000010000 */
[----:B------:R-:W3:Y:S01]  /*79b0*/  S2R R18, SR_CTAID.Y ;  /* 0x0000000000127919 */ /* 0x000ee20000002600 */
[----:B------:R-:W5:Y:S01]  /*79c0*/  S2R R32, SR_CTAID.X ;  /* 0x0000000000207919 */ /* 0x000f620000002500 */
[----:B-1----:R-:W1:Y:S01]  /*79d0*/  @P4 LDC R19, c[0x0][0x2e8] ;  /* 0x0000ba00ff134b82 */ /* 0x002e620000000800 */
[----:B------:R-:W4:Y:S01]  /*79e0*/  S2R R30, SR_CTAID.Z ;  /* 0x00000000001e7919 */ /* 0x000f220000002700 */
[----:B------:R-:W4:Y:S01]  /*79f0*/  S2R R33, SR_TID.X ;  /* 0x0000000000217919 */ /* 0x000f220000002100 */
[----:B--2---:R-:W-:Y:S01]  /*7a00*/  @P4 FMUL.FTZ R29, R6, 0.69314718246459960938 ;  /* 0x3f317218061d4820 */ /* 0x004fe20000410000 */
[----:B------:R2:W2:Y:S04]  /*7a10*/  LDS.128 R24, [R118+0x800] ;  /* 0x0008000076187984 */ /* 0x0004a80000000c00 */
[----:B------:R1:W2:Y:S04]  /*7a20*/  LDS.128 R20, [R118+0x1800] ;  /* 0x0018000076147984 */ /* 0x0002a80000000c00 */
[----:B------:R1:W2:Y:S01]  /*7a30*/  LDS.128 R12, [R118+0x2800] ;  /* 0x00280000760c7984 */ /* 0x0002a20000000c00 */
[----:B---3--:R-:W-:-:S05]  /*7a40*/  IMAD R18, R18, R35, RZ ;  /* 0x0000002312127224 */ /* 0x008fca00078e02ff */
[----:B------:R-:W-:Y:S01]  /*7a50*/  SEL R3, R18, RZ, !P6 ;  /* 0x000000ff12037207 */ /* 0x000fe20007000000 */
[----:B-----5:R-:W-:-:S04]  /*7a60*/  IMAD R18, R32, R31, RZ ;  /* 0x0000001f20127224 */ /* 0x020fc800078e02ff */
[----:B----4-:R-:W-:Y:S02]  /*7a70*/  IMAD R3, R30, R9, R3 ;  /* 0x000000091e037224 */ /* 0x010fe400078e0203 */
[----:B------:R-:W-:Y:S01]  /*7a80*/  IMAD.SHL.U32 R18, R18, 0x40, RZ ;  /* 0x0000004012127824 */ /* 0x000fe200078e00ff */
[----:B------:R-:W-:Y:S01]  /*7a90*/  SHF.R.S32.HI R4, RZ, 0x1f, R33 ;  /* 0x0000001fff047819 */ /* 0x000fe20000011421 */
[----:B------:R-:W-:Y:S02]  /*7aa0*/  IMAD.MOV.U32 R9, RZ, RZ, 0x7f800000 ;  /* 0x7f800000ff097424 */ /* 0x000fe400078e00ff */
[----:B-1----:R-:W-:Y:S01]  /*7ab0*/  @P4 FFMA.FTZ R9, R0, R19, R29 ;  /* 0x0000001300094223 */ /* 0x002fe2000001001d */
[--C-:B------:R-:W-:Y:S02]  /*7ac0*/  IADD3 R6, P1, P0, R18, R16, R3.reuse ;  /* 0x0000001012067210 */ /* 0x100fe4000783e003 */
[----:B------:R-:W-:Y:S02]  /*7ad0*/  SHF.R.S32.HI R5, RZ, 0x1f, R18 ;  /* 0x0000001fff057819 */ /* 0x000fe40000011412 */
[----:B------:R-:W-:-:S02]  /*7ae0*/  SHF.R.S32.HI R16, RZ, 0x1f, R3 ;  /* 0x0000001fff107819 */ /* 0x000fc40000011403 */
[----:B------:R-:W-:Y:S02]  /*7af0*/  LEA.HI R33, R4, R33, RZ, 0x2 ;  /* 0x0000002104217211 */ /* 0x000fe400078f10ff */
[----:B------:R-:W-:Y:S01]  /*7b00*/  IADD3.X R16, R5, R17, R16, P1, P0 ;  /* 0x0000001105107210 */ /* 0x000fe20000fe0410 */
[----:B--2---:R-:W-:Y:S06]  /*7b10*/  @P2 BRA `(.L_x_206) ;  /* 0x0000000000482947 */ /* 0x004fec0003800000 */
[----:B------:R-:W-:Y:S02]  /*7b20*/  IMAD R119, R32, -0x40, R119 ;  /* 0xffffffc020777824 */ /* 0x000fe400078e0277 */
[----:B------:R-:W-:-:S03]  /*7b30*/  VIADD R0, R126, 0x8 ;  /* 0x000000087e007836 */ /* 0x000fc60000000000 */
[-C--:B------:R-:W-:Y:S02]  /*7b40*/  ISETP.GE.AND P3, PT, R126, R119.reuse, PT ;  /* 0x000000777e00720c */ /* 0x080fe40003f66270 */
[----:B------:R-:W-:-:S11]  /*7b50*/  ISETP.GE.AND P2, PT, R0, R119, PT ;  /* 0x000000770000720c */ /* 0x000fd60003f46270 */
[----:B------:R-:W1:Y:S01]  /*7b60*/  @!P3 LDC.64 R4, c[0x0][0x2b0] ;  /* 0x0000ac00ff04bb82 */ /* 0x000e620000000a00 */
[-C--:B------:R-:W-:Y:S02]  /*7b70*/  @!P3 IMAD R7, R126, R31.reuse, RZ ;  /* 0x0000001f7e07b224 */ /* 0x080fe400078e02ff */
[----:B------:R-:W-:-:S03]  /*7b80*/  @!P2 IMAD R31, R0, R31, RZ ;  /* 0x0000001f001fa224 */ /* 0x000fc600078e02ff */
[-C--:B------:R-:W-:Y:S02]  /*7b90*/  @!P3 IADD3 R0, P1, R7, R6.reuse, RZ ;  /* 0x000000060700b210 */ /* 0x080fe40007f3e0ff */
[----:B------:R-:W2:Y:S01]  /*7ba0*/  @!P2 LDC.64 R2, c[0x0][0x2b0] ;  /* 0x0000ac00ff02ab82 */ /* 0x000ea20000000a00 */
[----:B------:R-:W-:Y:S02]  /*7bb0*/  @!P2 IADD3 R6, P0, R31, R6, RZ ;  /* 0x000000061f06a210 */ /* 0x000fe40007f1e0ff */
[-C--:B------:R-:W-:Y:S02]  /*7bc0*/  @!P3 LEA.HI.X.SX32 R7, R7, R16.reuse, 0x1, P1 ;  /* 0x000000100707b211 */ /* 0x080fe400008f0eff */
[----:B------:R-:W-:Y:S02]  /*7bd0*/  @!P2 LEA.HI.X.SX32 R16, R31, R16, 0x1, P0 ;  /* 0x000000101f10a211 */ /* 0x000fe400000f0eff */
[----:B-1----:R-:W-:-:S04]  /*7be0*/  @!P3 LEA R4, P1, R0, R4, 0x2 ;  /* 0x000000040004b211 */ /* 0x002fc800078210ff */
[----:B------:R-:W-:Y:S02]  /*7bf0*/  @!P3 LEA.HI.X R5, R0, R5, R7, 0x2, P1 ;  /* 0x000000050005b211 */ /* 0x000fe400008f1407 */
[----:B--2---:R-:W-:-:S03]  /*7c00*/  @!P2 LEA R2, P0, R6, R2, 0x2 ;  /* 0x000000020602a211 */ /* 0x004fc600078010ff */
[----:B------:R1:W-:Y:S01]  /*7c10*/  @!P3 STG.E desc[UR12][R4.64], R8 ;  /* 0x000000080400b986 */ /* 0x0003e2000c10190c */
[----:B------:R-:W-:-:S05]  /*7c20*/  @!P2 LEA.HI.X R3, R6, R3, R16, 0x2, P0 ;  /* 0x000000030603a211 */ /* 0x000fca00000f1410 */
[----:B------:R1:W-:Y:S04]  /*7c30*/  @!P2 STG.E desc[UR12][R2.64], R9 ;  /* 0x000000090200a986 */ /* 0x0003e8000c10190c */
.L_x_206:
[----:B------:R-:W-:Y:S05]  /*7c40*/  BSYNC B0 ;  /* 0x0000000000007941 */ /* 0x000fea0003800000 */
.L_x_205:
[----:B------:R-:W-:Y:S01]  /*7c50*/  IADD3 R10, P0, R128, R10, RZ ;  /* 0x0000000a800a7210 */ /* 0x000fe20007f1e0ff */
[----:B------:R-:W-:Y:S01]  /*7c60*/  ULDC.64 UR4, c[0x0][0x2a0] ;  /* 0x0000a80000047ab9 */ /* 0x000fe20000000a00 */
[----:B------:R-:W-:Y:S01]  /*7c70*/  SHF.R.S32.HI R0, RZ, 0x1f, R30 ;  /* 0x0000001fff007819 */ /* 0x000fe2000001141e */
[----:B------:R2:W3:Y:S01]  /*7c80*/  LDS.128 R16, [R118+0x2000] ;  /* 0x0020000076107984 */ /* 0x0004e20000000c00 */
[----:B------:R-:W-:Y:S01]  /*7c90*/  SHF.R.S32.HI R33, RZ, 0x2, R33 ;  /* 0x00000002ff217819 */ /* 0x000fe20000011421 */
[----:B------:R-:W-:Y:S01]  /*7ca0*/  IMAD.X R11, R129, 0x1, R11, P0 ;  /* 0x00000001810b7824 */ /* 0x000fe200000e060b */
[----:B------:R-:W-:Y:S01]  /*7cb0*/  BSSY B0, `(.L_x_207) ;  /* 0x0000017000007945 */ /* 0x000fe20003800000 */
[----:B-1----:R-:W-:Y:S01]  /*7cc0*/  IMAD R5, R0, UR4, RZ ;  /* 0x0000000400057c24 */ /* 0x002fe2000f8e02ff */
[C---:B------:R-:W-:Y:S02]  /*7cd0*/  ISETP.GE.AND P1, PT, R33.reuse, R114, PT ;  /* 0x000000722100720c */ /* 0x040fe40003f26270 */
[----:B------:R-:W-:Y:S01]  /*7ce0*/  IADD3 R3, R33, 0x20, RZ ;  /* 0x0000002021037810 */ /* 0x000fe20007ffe0ff */
[----:B------:R-:W-:-:S02]  /*7cf0*/  IMAD R0, R30, UR5, R5 ;  /* 0x000000051e007c24 */ /* 0x000fc4000f8e0205 */
[----:B------:R-:W-:Y:S01]  /*7d00*/  IMAD.WIDE.U32 R30, R30, UR4, R10 ;  /* 0x000000041e1e7c25 */ /* 0x000fe2000f8e000a */
[----:B------:R2:W1:Y:S01]  /*7d10*/  LDS.128 R4, [R118+0x1000] ;  /* 0x0010000076047984 */ /* 0x0004620000000c00 */
[----:B------:R-:W-:Y:S02]  /*7d20*/  ISETP.GE.AND P0, PT, R3, R114, PT ;  /* 0x000000720300720c */ /* 0x000fe40003f06270 */
[----:B------:R-:W-:Y:S01]  /*7d30*/  IMAD.IADD R29, R31, 0x1, R0 ;  /* 0x000000011f1d7824 */ /* 0x000fe200078e0200 */
[----:B------:R2:W4:Y:S03]  /*7d40*/  LDS.128 R8, [R118] ;  /* 0x0000000076087984 */ /* 0x0005260000000c00 */
[----:B------:R-:W-:Y:S07]  /*7d50*/  @P1 BRA `(.L_x_208) ;  /* 0x0000000000301947 */ /* 0x000fee0003800000 */
        /* <DEDUP_REMOVED lines=9> */
[----:B----4-:R4:W-:Y:S04]  /*7df0*/  STG.E.128 desc[UR12][R2.64], R8 ;  /* 0x0000000802007986 */ /* 0x0109e8000c101d0c */
[----:B-1----:R4:W-:Y:S04]  /*7e00*/  STG.E.128 desc[UR12][R2.64+0x40], R4 ;  /* 0x0000400402007986 */ /* 0x0029e8000c101d0c */
[----:B---3--:R4:W-:Y:S02]  /*7e10*/  STG.E.128 desc[UR12][R2.64+0x80], R16 ;  /* 0x0000801002007986 */ /* 0x0089e4000c101d0c */
.L_x_208:
[----:B------:R-:W-:Y:S05]  /*7e20*/  BSYNC B0 ;  /* 0x0000000000007941 */ /* 0x000fea0003800000 */
.L_x_207:
[----:B------:R-:W-:Y:S05]  /*7e30*/  @P0 EXIT ;  /* 0x000000000000094d */ /* 0x000fea0003800000 */
[----:B------:R-:W-:Y:S01]  /*7e40*/  IADD3 R0, P0, R136, 0x20, RZ ;  /* 0x0000002088007810 */ /* 0x000fe20007f1e0ff */
[----:B------:R-:W-:Y:S01]  /*7e50*/  ULDC.64 UR4, c[0x0][0x298] ;  /* 0x0000a60000047ab9 */ /* 0x000fe20000000a00 */
[----:B-1--4-:R-:W-:Y:S01]  /*7e60*/  MOV R5, R29 ;  /* 0x0000001d00057202 */ /* 0x012fe20000000f00 */
        /* <DEDUP_REMOVED lines=13> */
.L_x_192:
[----:B------:R-:W1:Y:S01]  /*7f40*/  LDC.U8 R0, c[0x0][0x3d9] ;  /* 0x0000f640ff007b82 */ /* 0x000e620000000000 */
[----:B------:R-:W-:Y:S01]  /*7f50*/  ISETP.NE.AND P3, PT, R117, -0x1, PT ;  /* 0xffffffff7500780c */ /* 0x000fe20003f65270 */
[----:B------:R-:W-:Y:S01]  /*7f60*/  IMAD.IADD R119, R119, 0x1, -R88 ;  /* 0x0000000177777824 */ /* 0x000fe200078e0a58 */
[----:B------:R-:W-:Y:S01]  /*7f70*/  SHF.R.S32.HI R13, RZ, 0x1f, R86 ;  /* 0x0000001fff0d7819 */ /* 0x000fe20000011456 */
[----:B------:R-:W-:Y:S01]  /*7f80*/  ULDC.64 UR4, c[0x0][0x2a0] ;  /* 0x0000a80000047ab9 */ /* 0x000fe20000000a00 */
[----:B------:R-:W-:Y:S01]  /*7f90*/  LOP3.LUT P5, RZ, R86, 0x3, RZ, 0xc0, !PT ;  /* 0x0000000356ff7812 */ /* 0x000fe200078ac0ff */
[----:B------:R-:W-:Y:S02]  /*7fa0*/  BSSY B0, `(.L_x_209) ;  /* 0x0000047000007945 */ /* 0x000fe40003800000 */
[----:B------:R-:W2:Y:S06]  /*7fb0*/  LDC.U8 R2, c[0x0][0x3d8] ;  /* 0x0000f600ff027b82 */ /* 0x000eac0000000000 */
[----:B------:R-:W-:-:S02]  /*7fc0*/  @!P3 SHF.R.S32.HI R11, RZ, 0x1f, R20 ;  /* 0x0000001fff0bb819 */ /* 0x000fc40000011414 */
[----:B------:R-:W3:Y:S01]  /*7fd0*/  @P3 LDC.64 R6, c[0x0][0x298] ;  /* 0x0000a600ff063b82 */ /* 0x000ee20000000a00 */
[----:B-1----:R-:W-:-:S07]  /*7fe0*/  ISETP.NE.AND P1, PT, R0, RZ, PT ;  /* 0x000000ff0000720c */ /* 0x002fce0003f25270 */
[----:B------:R-:W1:Y:S01]  /*7ff0*/  @!P3 LDC.64 R4, c[0x0][0x290] ;  /* 0x0000a400ff04bb82 */ /* 0x000e620000000a00 */
[C---:B--2---:R-:W-:Y:S02]  /*8000*/  ISETP.NE.AND P0, PT, R2.reuse, RZ, !P1 ;  /* 0x000000ff0200720c */ /* 0x044fe40004f05270 */
[----:B------:R-:W-:-:S05]  /*8010*/  ISETP.NE.AND P2, PT, R2, RZ, PT ;  /* 0x000000ff0200720c */ /* 0x000fca0003f45270 */
[----:B------:R-:W2:Y:S01]  /*8020*/  @!P1 LDC R9, c[0x0][0x2c4] ;  /* 0x0000b100ff099b82 */ /* 0x000ea20000000800 */
[----:B------:R-:W-:Y:S01]  /*8030*/  ISETP.NE.OR P2, PT, R0, RZ, !P2 ;  /* 0x000000ff0000720c */ /* 0x000fe20005745670 */
[----:B------:R-:W-:Y:S01]  /*8040*/  @P1 IMAD.MOV.U32 R19, RZ, RZ, 0x1 ;  /* 0x00000001ff131424 */ /* 0x000fe200078e00ff */
[----:B------:R-:W-:Y:S01]  /*8050*/  LEA.HI R0, R13, R86, RZ, 0x2 ;  /* 0x000000560d007211 */ /* 0x000fe200078f10ff */
[----:B---3--:R-:W-:-:S03]  /*8060*/  @P3 IMAD.WIDE.U32 R12, R117, R6, RZ ;  /* 0x00000006750c3225 */ /* 0x008fc600078e00ff */
[----:B------:R-:W-:Y:S01]  /*8070*/  LOP3.LUT R15, R0, 0x1ffffffc, RZ, 0xc0, !PT ;  /* 0x1ffffffc000f7812 */ /* 0x000fe200078ec0ff */
[----:B------:R-:W3:Y:S01]  /*8080*/  @!P1 LDC R8, c[0x0][0x270] ;  /* 0x00009c00ff089b82 */ /* 0x000ee20000000800 */
[----:B------:R-:W-:Y:S02]  /*8090*/  @P3 IMAD R7, R117, R7, R13 ;  /* 0x0000000775073224 */ /* 0x000fe400078e020d */
[-C--:B-1----:R-:W-:Y:S02]  /*80a0*/  @!P3 IMAD R10, R11, R4.reuse, RZ ;  /* 0x000000040b0ab224 */ /* 0x082fe400078e02ff */
[----:B------:R-:W-:Y:S01]  /*80b0*/  @!P3 IMAD.WIDE.U32 R16, R20, R4, RZ ;  /* 0x000000041410b225 */ /* 0x000fe200078e00ff */
[----:B------:R-:W-:Y:S02]  /*80c0*/  SHF.R.S32.HI R4, RZ, 0x2, R0 ;  /* 0x00000002ff047819 */ /* 0x000fe40000011400 */
[----:B------:R-:W1:Y:S01]  /*80d0*/  @P1 LDC.64 R2, c[0x0][0x2c0] ;  /* 0x0000b000ff021b82 */ /* 0x000e620000000a00 */
[----:B------:R-:W-:Y:S01]  /*80e0*/  IMAD.IADD R15, R86, 0x1, -R15 ;  /* 0x00000001560f7824 */ /* 0x000fe200078e0a0f */
[----:B------:R-:W-:Y:S01]  /*80f0*/  ISETP.GE.AND P4, PT, R4, R119, PT ;  /* 0x000000770400720c */ /* 0x000fe20003f86270 */
[----:B------:R-:W-:Y:S01]  /*8100*/  @!P3 IMAD R5, R20, R5, R10 ;  /* 0x000000051405b224 */ /* 0x000fe200078e020a */
[----:B------:R-:W-:Y:S01]  /*8110*/  ISETP.GE.OR P6, PT, R4, R119, P5 ;  /* 0x000000770400720c */ /* 0x000fe20002fc6670 */
[----:B------:R-:W-:-:S03]  /*8120*/  @!P3 IMAD.MOV.U32 R12, RZ, RZ, R16 ;  /* 0x000000ffff0cb224 */ /* 0x000fc600078e0010 */
[----:B--2---:R-:W3:Y:S01]  /*8130*/  @P0 LDC R9, c[0x0][0x2e4] ;  /* 0x0000b900ff090b82 */ /* 0x004ee20000000800 */
[----:B------:R-:W-:Y:S01]  /*8140*/  ISETP.NE.OR P0, PT, R117, -0x1, P2 ;  /* 0xffffffff7500780c */ /* 0x000fe20001705670 */
[----:B------:R-:W-:Y:S02]  /*8150*/  IMAD.SHL.U32 R15, R15, 0x8, RZ ;  /* 0x000000080f0f7824 */ /* 0x000fe400078e00ff */
[----:B------:R-:W-:Y:S01]  /*8160*/  @!P3 IMAD.IADD R7, R17, 0x1, R5 ;  /* 0x000000011107b824 */ /* 0x000fe200078e0205 */
[----:B------:R-:W-:Y:S01]  /*8170*/  SHF.R.S32.HI R5, RZ, 0x1f, R4 ;  /* 0x0000001fff057819 */ /* 0x000fe20000011404 */
[----:B------:R-:W-:Y:S02]  /*8180*/  VIADD R0, R4, 0x20 ;  /* 0x0000002004007836 */ /* 0x000fe40000000000 */
[----:B------:R-:W2:Y:S03]  /*8190*/  @!P2 LDC R11, c[0x0][0x2c4] ;  /* 0x0000b100ff0bab82 */ /* 0x000ea60000000800 */
[----:B------:R-:W-:-:S02]  /*81a0*/  ISETP.GE.AND P3, PT, R0, R119, PT ;  /* 0x000000770000720c */ /* 0x000fc40003f66270 */
[----:B------:R-:W-:-:S03]  /*81b0*/  ISETP.GE.OR P5, PT, R0, R119, P5 ;  /* 0x000000770000720c */ /* 0x000fc60002fa6670 */
[----:B------:R-:W4:Y:S01]  /*81c0*/  @P1 LDC R13, c[0x0][0x2c0] ;  /* 0x0000b000ff0d1b82 */ /* 0x000f220000000800 */
[----:B-1----:R-:W-:Y:S01]  /*81d0*/  @P1 IMAD R3, R3, R2, RZ ;  /* 0x0000000203031224 */ /* 0x002fe200078e02ff */
[----:B------:R-:W-:Y:S01]  /*81e0*/  SHF.R.S32.HI R2, RZ, 0x1f, R36 ;  /* 0x0000001fff027819 */ /* 0x000fe20000011424 */
[----:B---3--:R-:W-:Y:S02]  /*81f0*/  @!P1 IMAD R19, R9, R8, RZ ;  /* 0x0000000809139224 */ /* 0x008fe400078e02ff */
[----:B------:R-:W-:Y:S01]  /*8200*/  @!P1 IMAD.MOV.U32 R3, RZ, RZ, R9 ;  /* 0x000000ffff039224 */ /* 0x000fe200078e0009 */
[----:B------:R-:W-:Y:S01]  /*8210*/  CS2R R8, SRZ ;  /* 0x0000000000087805 */ /* 0x000fe2000001ff00 */
[C---:B------:R-:W-:Y:S02]  /*8220*/  IMAD R19, R20.reuse, R19, RZ ;  /* 0x0000001314137224 */ /* 0x040fe400078e02ff */
[----:B--2---:R-:W-:Y:S01]  /*8230*/  @!P0 IMAD R117, R20, R11, RZ ;  /* 0x0000000b14758224 */ /* 0x004fe200078e02ff */
[----:B------:R-:W-:Y:S01]  /*8240*/  IADD3 R6, P0, R15, R12, RZ ;  /* 0x0000000c0f067210 */ /* 0x000fe20007f1e0ff */
[----:B------:R-:W-:Y:S01]  /*8250*/  IMAD R11, R2, UR4, RZ ;  /* 0x00000004020b7c24 */ /* 0x000fe2000f8e02ff */
[----:B------:R-:W-:Y:S01]  /*8260*/  SEL R19, R19, RZ, P2 ;  /* 0x000000ff13137207 */ /* 0x000fe20001000000 */
[----:B------:R-:W-:Y:S01]  /*8270*/  @!P2 IMAD.MOV.U32 R8, RZ, RZ, R117 ;  /* 0x000000ffff08a224 */ /* 0x000fe200078e0075 */
[----:B------:R-:W-:Y:S01]  /*8280*/  LEA.HI.X.SX32 R7, R15, R7, 0x1, P0 ;  /* 0x000000070f077211 */ /* 0x000fe200000f0eff */
[----:B------:R-:W-:Y:S01]  /*8290*/  IMAD R11, R36, UR5, R11 ;  /* 0x00000005240b7c24 */ /* 0x000fe2000f8e020b */
[----:B------:R-:W-:Y:S01]  /*82a0*/  @!P2 SHF.R.S32.HI R9, RZ, 0x1f, R117 ;  /* 0x0000001fff09a819 */ /* 0x000fe20000011475 */
[----:B------:R-:W-:-:S02]  /*82b0*/  @!P1 IMAD.MOV.U32 R13, RZ, RZ, 0x1 ;  /* 0x00000001ff0d9424 */ /* 0x000fc400078e00ff */
[----:B------:R-:W-:Y:S02]  /*82c0*/  IMAD R3, R36, R3, R19 ;  /* 0x0000000324037224 */ /* 0x000fe400078e0213 */
[----:B----4-:R-:W-:Y:S02]  /*82d0*/  IMAD R88, R88, R13, RZ ;  /* 0x0000000d58587224 */ /* 0x010fe400078e02ff */
[----:B------:R-:W-:-:S03]  /*82e0*/  IMAD.WIDE.U32 R36, R36, UR4, R6 ;  /* 0x0000000424247c25 */ /* 0x000fc6000f8e0006 */
[----:B------:R-:W-:Y:S01]  /*82f0*/  IADD3 R2, P1, P0, R88, R8, R3 ;  /* 0x0000000858027210 */ /* 0x000fe2000783e003 */
[----:B------:R-:W-:Y:S01]  /*8300*/  IMAD.WIDE R14, R137, 0x40, R4 ;  /* 0x00000040890e7825 */ /* 0x000fe200078e0204 */
[----:B------:R-:W-:Y:S02]  /*8310*/  SHF.R.S32.HI R7, RZ, 0x1f, R88 ;  /* 0x0000001fff077819 */ /* 0x000fe40000011458 */
[----:B------:R-:W-:Y:S01]  /*8320*/  SHF.R.S32.HI R3, RZ, 0x1f, R3 ;  /* 0x0000001fff037819 */ /* 0x000fe20000011403 */
[----:B------:R-:W-:Y:S01]  /*8330*/  IMAD.IADD R17, R11, 0x1, R37 ;  /* 0x000000010b117824 */ /* 0x000fe200078e0225 */
        /* <DEDUP_REMOVED lines=13> */
.L_x_210:
[----:B------:R-:W-:Y:S05]  /*8410*/  BSYNC B0 ;  /* 0x0000000000007941 */ /* 0x000fea0003800000 */
.L_x_209:
        /* <DEDUP_REMOVED lines=17> */
.L_x_212:
[----:B------:R-:W-:Y:S05]  /*8530*/  BSYNC B0 ;  /* 0x0000000000007941 */ /* 0x000fea0003800000 */
.L_x_211:
[----:B------:R-:W-:Y:S01]  /*8540*/  BSSY B0, `(.L_x_213) ;  /* 0x000000b000007945 */ /* 0x000fe20003800000 */
[----:B------:R-:W-:-:S03]  /*8550*/  IADD3.X R3, R7, R9, R3, P1, P0 ;  /* 0x0000000907037210 */ /* 0x000fc60000fe0403 */
[----:B------:R-:W-:Y:S05]  /*8560*/  @P6 BRA `(.L_x_214) ;  /* 0x0000000000206947 */ /* 0x000fea0003800000 */
[----:B------:R-:W-:Y:S01]  /*8570*/  IMAD R4, R4, R13, RZ ;  /* 0x0000000d04047224 */ /* 0x000fe200078e02ff */
[----:B------:R-:W-:-:S04]  /*8580*/  ULDC.64 UR4, c[0x0][0x2b0] ;  /* 0x0000ac0000047ab9 */ /* 0x000fc80000000a00 */
[----:B------:R-:W-:-:S04]  /*8590*/  IADD3 R5, P0, R4, R2, RZ ;  /* 0x0000000204057210 */ /* 0x000fc80007f1e0ff */
[----:B------:R-:W-:Y:S02]  /*85a0*/  LEA.HI.X.SX32 R4, R4, R3, 0x1, P0 ;  /* 0x0000000304047211 */ /* 0x000fe400000f0eff */
[----:B------:R-:W-:-:S04]  /*85b0*/  LEA R6, P0, R5, UR4, 0x2 ;  /* 0x0000000405067c11 */ /* 0x000fc8000f8010ff */
[----:B------:R-:W-:Y:S01]  /*85c0*/  LEA.HI.X R7, R5, UR5, R4, 0x2, P0 ;  /* 0x0000000505077c11 */ /* 0x000fe200080f1404 */
[----:B------:R-:W-:-:S05]  /*85d0*/  IMAD.MOV.U32 R5, RZ, RZ, 0x7f800000 ;  /* 0x7f800000ff057424 */ /* 0x000fca00078e00ff */
[----:B------:R3:W-:Y:S03]  /*85e0*/  STG.E desc[UR12][R6.64], R5 ;  /* 0x0000000506007986 */ /* 0x0007e6000c10190c */
.L_x_214:
[----:B------:R-:W-:Y:S05]  /*85f0*/  BSYNC B0 ;  /* 0x0000000000007941 */ /* 0x000fea0003800000 */
.L_x_213:
[----:B------:R-:W-:Y:S05]  /*8600*/  @P5 EXIT ;  /* 0x000000000000594d */ /* 0x000fea0003800000 */
[----:B------:R-:W-:Y:S01]  /*8610*/  IMAD R0, R0, R13, RZ ;  /* 0x0000000d00007224 */ /* 0x000fe200078e02ff */
[----:B------:R-:W-:-:S04]  /*8620*/  ULDC.64 UR4, c[0x0][0x2b0] ;  /* 0x0000ac0000047ab9 */ /* 0x000fc80000000a00 */
[----:B------:R-:W-:-:S04]  /*8630*/  IADD3 R2, P0, R0, R2, RZ ;  /* 0x0000000200027210 */ /* 0x000fc80007f1e0ff */
[----:B------:R-:W-:Y:S02]  /*8640*/  LEA.HI.X.SX32 R3, R0, R3, 0x1, P0 ;  /* 0x0000000300037211 */ /* 0x000fe400000f0eff */
[----:B------:R-:W-:-:S04]  /*8650*/  LEA R4, P0, R2, UR4, 0x2 ;  /* 0x0000000402047c11 */ /* 0x000fc8000f8010ff */
[----:B---3--:R-:W-:Y:S01]  /*8660*/  LEA.HI.X R5, R2, UR5, R3, 0x2, P0 ;  /* 0x0000000502057c11 */ /* 0x008fe200080f1403 */
[----:B------:R-:W-:-:S05]  /*8670*/  IMAD.MOV.U32 R3, RZ, RZ, 0x7f800000 ;  /* 0x7f800000ff037424 */ /* 0x000fca00078e00ff */
[----:B------:R-:W-:Y:S01]  /*8680*/  STG.E desc[UR12][R4.64], R3 ;  /* 0x0000000304007986 */ /* 0x000fe2000c10190c */
[----:B------:R-:W-:Y:S05]  /*8690*/  EXIT ;  /* 0x000000000000794d */ /* 0x000fea0003800000 */
.L_x_215:
        /* <DEDUP_REMOVED lines=14> */
.L_x_1146:


//--------------------- .text._ZN5flash16flash_fwd_kernelI23Flash_fwd_kernel_traitsILi96ELi64ELi64ELi4ELb0ELb0EN7cutlass6half_tE19Flash_kernel_traitsILi96ELi64ELi64ELi4ES3_EELb0ELb1ELb0ELb0ELb0ELb0ELb0ELb0EEEvNS_16Flash_fwd_paramsE --------------------------
	.section	.text._ZN5flash16flash_fwd_kernelI23Flash_fwd_kernel_traitsILi96ELi64ELi64ELi4ELb0ELb0EN7cutlass6half_tE19Flash_kernel_traitsILi96ELi64ELi64ELi4ES3_EELb0ELb1ELb0ELb0ELb0ELb0ELb0ELb0EEEvNS_16Flash_fwd_paramsE,"ax",@progbits
	.align	128
        .global         _ZN5flash16flash_fwd_kernelI23Flash_fwd_kernel_traitsILi96ELi64ELi64ELi4ELb0ELb0EN7cutlass6half_tE19Flash_kernel_traitsILi96ELi64ELi64ELi4ES3_EELb0ELb1ELb0ELb0ELb0ELb0ELb0ELb0EEEvNS_16Flash_fwd_paramsE
        .type           _ZN5flash16flash_fwd_kernelI23Flash_fwd_kernel_traitsILi96ELi64ELi64ELi4ELb0ELb0EN7cutlass6half_tE19Flash_kernel_traitsILi96ELi64ELi64ELi4ES3_EELb0ELb1ELb0ELb0ELb0ELb0ELb0ELb0EEEvNS_16Flash_fwd_paramsE,@function
        .size           _ZN5flash16flash_fwd_kernelI23Flash_fwd_kernel_traitsILi96ELi64ELi64ELi4ELb0ELb0EN7cutlass6half_tE19Flash_kernel_traitsILi96ELi64ELi64ELi4ES3_EELb0ELb1ELb0ELb0ELb0ELb0ELb0ELb0EEEvNS_16Flash_fwd_paramsE,(.L_x_1147 - _ZN5flash16flash_fwd_kernelI23Flash_fwd_kernel_traitsILi96ELi64ELi64ELi4ELb0ELb0EN7cutlass6half_tE19Flash_kernel_traitsILi96ELi64ELi64ELi4ES3_EELb0ELb1ELb0ELb0ELb0ELb0ELb0ELb0EEEvNS_16Flash_fwd_paramsE)
        .other          _ZN5flash16flash_fwd_kernelI23Flash_fwd_kernel_traitsILi96ELi64ELi64ELi4ELb0ELb0EN7cutlass6half_tE19Flash_kernel_traitsILi96ELi64ELi64ELi4ES3_EELb0ELb1ELb0ELb0ELb0ELb0ELb0ELb0EEEvNS_16Flash_fwd_paramsE,@"STO_CUDA_ENTRY STV_DEFAULT"
_ZN5flash16flash_fwd_kernelI23Flash_fwd_kernel_traitsILi96ELi64ELi64ELi4ELb0ELb0EN7cutlass6half_tE19Flash_kernel_traitsILi96ELi64ELi64ELi4ES3_EELb0ELb1ELb0ELb0ELb0ELb0ELb0ELb0EEEvNS_16Flash_fwd_paramsE:
.text._ZN5flash16flash_fwd_kernelI23Flash_fwd_kernel_traitsILi96ELi64ELi64ELi4ELb0ELb0EN7cutlass6half_tE19Flash_kernel_traitsILi96ELi64ELi64ELi4ES3_EELb0ELb1ELb0ELb0ELb0ELb0ELb0ELb0EEEvNS_16Flash_fwd_paramsE:
        /* <DEDUP_REMOVED lines=10> */
[----:B---3--:R-:W-:-:S05]  /*00a0*/  ISETP.NE.U32.AND P1, PT, R2, RZ, PT ;  /* 0x000000ff0200720c */ /* 0x008fca0003f25070 */
[----:B------:R-:W3:Y:S01]  /*00b0*/  LDC.64 R8, c[0x0][0x2f8] ;  /* 0x0000be00ff087b82 */ /* 0x000ee20000000a00 */
[----:B------:R-:W-:Y:S01]  /*00c0*/  ISETP.NE.AND.EX P1, PT, R3, RZ, PT, P1 ;  /* 0x000000ff0300720c */ /* 0x000fe20003f25310 */
[----:B--2---:R-:W-:-:S06]  /*00d0*/  IMAD.WIDE R18, R11, 0x4, R6 ;  /* 0x000000040b127825 */ /* 0x004fcc00078e0206 */
[----:B------:R-:W2:Y:S01]  /*00e0*/  LDC.64 R2, c[0x0][0x2f8] ;  /* 0x0000be00ff027b82 */ /* 0x000ea20000000a00 */
[----:B------:R-:W4:Y:S04]  /*00f0*/  @P2 LDG.E R128, desc[UR8][R18.64] ;  /* 0x0000000812802981 */ /* 0x000f28000c1e1900 */
[----:B------:R-:W4:Y:S03]  /*0100*/  @P2 LDG.E R5, desc[UR8][R18.64+0x4] ;  /* 0x0000040812052981 */ /* 0x000f26000c1e1900 */
[----:B------:R-:W1:Y:S01]  /*0110*/  @P1 LDC.64 R6, c[0x0][0x300] ;  /* 0x0000c000ff061b82 */ /* 0x000e620000000a00 */
[----:B------:R-:W-:Y:S02]  /*0120*/  IMAD.MOV.U32 R12, RZ, RZ, RZ ;  /* 0x000000ffff0c7224 */ /* 0x000fe400078e00ff */
[----:B-1----:R-:W-:-:S05]  /*0130*/  @P1 IMAD.WIDE R14, R11, 0x4, R6 ;  /* 0x000000040b0e1825 */ /* 0x002fca00078e0206 */
[----:B------:R1:W5:Y:S01]  /*0140*/  @P1 LDG.E R12, desc[UR8][R14.64] ;  /* 0x000000080e0c1981 */ /* 0x000362000c1e1900 */
[----:B------:R-:W-:Y:S02]  /*0150*/  ISETP.NE.AND P3, PT, R0, RZ, PT ;  /* 0x000000ff0000720c */ /* 0x000fe40003f65270 */
[----:B--2---:R-:W-:-:S04]  /*0160*/  ISETP.EQ.U32.AND P0, PT, R2, RZ, PT ;  /* 0x000000ff0200720c */ /* 0x004fc80003f02070 */
[----:B------:R-:W-:Y:S01]  /*0170*/  ISETP.EQ.OR.EX P0, PT, R3, RZ, !P3, P0 ;  /* 0x000000ff0300720c */ /* 0x000fe20005f02700 */
[----:B------:R-:W-:Y:S02]  /*0180*/  IMAD.MOV.U32 R17, RZ, RZ, -0x1 ;  /* 0xffffffffff117424 */ /* 0x000fe400078e00ff */
[----:B---3--:R-:W-:Y:S01]  /*0190*/  IMAD.WIDE R6, R11, 0x4, R8 ;  /* 0x000000040b067825 */ /* 0x008fe200078e0208 */
[----:B------:R-:W2:Y:S01]  /*01a0*/  S2R R141, SR_CTAID.X ;  /* 0x00000000008d7919 */ /* 0x000ea20000002500 */
[----:B------:R-:W3:Y:S08]  /*01b0*/  S2R R25, SR_CTAID.Z ;  /* 0x0000000000197919 */ /* 0x000ef00000002700 */
[----:B------:R1:W5:Y:S01]  /*01c0*/  @!P0 LDG.E R17, desc[UR8][R6.64] ;  /* 0x0000000806118981 */ /* 0x000362000c1e1900 */
[----:B------:R-:W-:-:S04]  /*01d0*/  ISETP.NE.U32.AND P0, PT, R2, RZ, PT ;  /* 0x000000ff0200720c */ /* 0x000fc80003f05070 */
[----:B------:R-:W-:Y:S01]  /*01e0*/  ISETP.NE.AND.EX P0, PT, R3, RZ, PT, P0 ;  /* 0x000000ff0300720c */ /* 0x000fe20003f05300 */
[----:B----4-:R-:W-:-:S06]  /*01f0*/  @P2 IMAD.IADD R132, R5, 0x1, -R128 ;  /* 0x0000000105842824 */ /* 0x010fcc00078e0a80 */
[----:B------:R-:W4:Y:S06]  /*0200*/  @!P2 LDC R132, c[0x0][0x2c4] ;  /* 0x0000b100ff84ab82 */ /* 0x000f2c0000000800 */
[----:B-123--:R-:W-:Y:S05]  /*0210*/  @!P0 BRA `(.L_x_216) ;  /* 0x0000000000108947 */ /* 0x00efea0003800000 */
[----:B------:R-:W2:Y:S02]  /*0220*/  @P3 LDG.E R0, desc[UR8][R6.64+0x4] ;  /* 0x0000040806003981 */ /* 0x000ea4000c1e1900 */
[----:B--2--5:R-:W-:-:S06]  /*0230*/  @P3 IADD3 R5, R0, -R17, RZ ;  /* 0x8000001100053210 */ /* 0x024fcc0007ffe0ff */
[----:B------:R2:W5:Y:S01]  /*0240*/  @!P3 LDG.E R5, desc[UR8][R6.64] ;  /* 0x000000080605b981 */ /* 0x000562000c1e1900 */
[----:B------:R-:W-:Y:S05]  /*0250*/  BRA `(.L_x_217) ;  /* 0x0000000000047947 */ /* 0x000fea0003800000 */
.L_x_216:
[----:B------:R-:W1:Y:S02]  /*0260*/  LDC R5, c[0x0][0x2c8] ;  /* 0x0000b200ff057b82 */ /* 0x000e640000000800 */
.L_x_217:
[----:B------:R-:W3:Y:S02]  /*0270*/  LDC.64 R2, c[0x0][0x308] ;  /* 0x0000c200ff027b82 */ /* 0x000ee40000000a00 */
[----:B---3--:R-:W-:-:S04]  /*0280*/  ISETP.NE.U32.AND P1, PT, R2, RZ, PT ;  /* 0x000000ff0200720c */ /* 0x008fc80003f25070 */
[----:B------:R-:W-:-:S13]  /*0290*/  ISETP.NE.AND.EX P1, PT, R3, RZ, PT, P1 ;  /* 0x000000ff0300720c */ /* 0x000fda0003f25310 */
[----:B------:R-:W2:Y:S01]  /*02a0*/  @P1 LDC.64 R2, c[0x0][0x308] ;  /* 0x0000c200ff021b82 */ /* 0x000ea20000000a00 */
[----:B------:R-:W-:-:S07]  /*02b0*/  IMAD.SHL.U32 R87, R141, 0x40, RZ ;  /* 0x000000408d577824 */ /* 0x000fce00078e00ff */
[----:B------:R-:W3:Y:S01]  /*02c0*/  @!P1 LDC R0, c[0x0][0x2cc] ;  /* 0x0000b300ff009b82 */ /* 0x000ee20000000800 */
[----:B--2---:R-:W-:-:S07]  /*02d0*/  @P1 IMAD.WIDE R6, R11, 0x4, R2 ;  /* 0x000000040b061825 */ /* 0x004fce00078e0202 */
[----:B------:R-:W2:Y:S01]  /*02e0*/  @!P1 LDC.64 R2, c[0x0][0x318] ;  /* 0x0000c600ff029b82 */ /* 0x000ea20000000a00 */
[----:B------:R1:W5:Y:S01]  /*02f0*/  @P1 LDG.E R7, desc[UR8][R6.64] ;  /* 0x0000000806071981 */ /* 0x000362000c1e1900 */
[----:B----4-:R-:W-:-:S13]  /*0300*/  ISETP.GT.AND P0, PT, R132, R87, PT ;  /* 0x000000578400720c */ /* 0x010fda0003f04270 */
[----:B---3--:R-:W-:Y:S05]  /*0310*/  @!P0 EXIT ;  /* 0x000000000000894d */ /* 0x008fea0003800000 */
[----:B------:R-:W3:Y:S01]  /*0320*/  LDC R83, c[0x0][0x398] ;  /* 0x0000e600ff537b82 */ /* 0x000ee20000000800 */
[----:B--2---:R-:W-:Y:S01]  /*0330*/  @!P1 ISETP.NE.U32.AND P0, PT, R2, RZ, PT ;  /* 0x000000ff0200920c */ /* 0x004fe20003f05070 */
[----:B-----5:R-:W-:Y:S01]  /*0340*/  @P1 IMAD.IADD R76, R7, 0x1, -R12 ;  /* 0x00000001074c1824 */ /* 0x020fe200078e0a0c */
[----:B------:R-:W2:Y:S02]  /*0350*/  S2R R80, SR_TID.X ;  /* 0x0000000000507919 */ /* 0x000ea40000002100 */
[----:B------:R-:W-:Y:S02]  /*0360*/  @!P1 ISETP.NE.AND.EX P0, PT, R3, RZ, PT, P0 ;  /* 0x000000ff0300920c */ /* 0x000fe40003f05300 */
[----:B------:R-:W-:Y:S02]  /*0370*/  IADD3 R3, -R132, 0x7f, R87 ;  /* 0x0000007f84037810 */ /* 0x000fe40007ffe157 */
[----:B------:R-:W-:-:S04]  /*0380*/  @!P1 SEL R0, R0, RZ, P0 ;  /* 0x000000ff00009207 */ /* 0x000fc80000000000 */
[----:B-1----:R-:W-:-:S05]  /*0390*/  @!P1 IADD3 R76, R0, R5, -R12 ;  /* 0x00000005004c9210 */ /* 0x002fca0007ffe80c */
[----:B------:R-:W-:-:S05]  /*03a0*/  VIADD R5, R76, 0x3f ;  /* 0x0000003f4c057836 */ /* 0x000fca0000000000 */
[----:B------:R-:W-:Y:S02]  /*03b0*/  SHF.R.S32.HI R2, RZ, 0x1f, R5 ;  /* 0x0000001fff027819 */ /* 0x000fe40000011405 */
[----:B---3--:R-:W-:Y:S02]  /*03c0*/  IADD3 R3, R3, R83, R76 ;  /* 0x0000005303037210 */ /* 0x008fe40007ffe04c */
[----:B------:R-:W-:Y:S02]  /*03d0*/  LEA.HI R2, R2, R5, RZ, 0x6 ;  /* 0x0000000502027211 */ /* 0x000fe400078f30ff */
[----:B------:R-:W-:Y:S02]  /*03e0*/  SHF.R.S32.HI R0, RZ, 0x1f, R3 ;  /* 0x0000001fff007819 */ /* 0x000fe40000011403 */
[----:B------:R-:W-:Y:S02]  /*03f0*/  SHF.R.S32.HI R2, RZ, 0x6, R2 ;  /* 0x00000006ff027819 */ /* 0x000fe40000011402 */
[----:B------:R-:W-:-:S04]  /*0400*/  LEA.HI R0, R0, R3, RZ, 0x6 ;  /* 0x0000000300007211 */ /* 0x000fc800078f30ff */
[----:B------:R-:W-:-:S04]  /*0410*/  SHF.R.S32.HI R3, RZ, 0x6, R0 ;  /* 0x00000006ff037819 */ /* 0x000fc80000011400 */
[----:B------:R-:W-:-:S04]  /*0420*/  VIMNMX R94, R2, R3, PT ;  /* 0x00000003025e7248 */ /* 0x000fc80003fe0100 */
[----:B------:R-:W-:-:S13]  /*0430*/  ISETP.GE.AND P0, PT, R94, 0x1, PT ;  /* 0x000000015e00780c */ /* 0x000fda0003f06270 */
[----:B--2---:R-:W-:Y:S05]  /*0440*/  @!P0 BRA `(.L_x_218) ;  /* 0x0000009000248947 */ /* 0x004fea0003800000 */
[----:B------:R-:W1:Y:S01]  /*0450*/  LDC R8, c[0x0][0x278] ;  /* 0x00009e00ff087b82 */ /* 0x000e620000000800 */
[----:B------:R-:W-:Y:S01]  /*0460*/  SHF.R.S32.HI R21, RZ, 0x1f, R80 ;  /* 0x0000001fff157819 */ /* 0x000fe20000011450 */
[----:B------:R-:W-:Y:S01]  /*0470*/  VIADD R79, R94, 0xffffffff ;  /* 0xffffffff5e4f7836 */ /* 0x000fe20000000000 */
[----:B------:R-:W-:Y:S02]  /*0480*/  ISETP.NE.AND P4, PT, R128, -0x1, PT ;  /* 0xffffffff8000780c */ /* 0x000fe40003f85270 */
[CC--:B------:R-:W-:Y:S02]  /*0490*/  LEA.HI R23, R21.reuse, R80.reuse, RZ, 0x2 ;  /* 0x0000005015177211 */ /* 0x0c0fe400078f10ff */
[----:B------:R-:W-:Y:S02]  /*04a0*/  LEA.HI R5, R21, R80, RZ, 0x3 ;  /* 0x0000005015057211 */ /* 0x000fe400078f18ff */
[----:B------:R-:W-:Y:S02]  /*04b0*/  SHF.R.S32.HI R18, RZ, 0x2, R23 ;  /* 0x00000002ff127819 */ /* 0x000fe40000011417 */
[----:B------:R-:W-:-:S02]  /*04c0*/  LOP3.LUT R7, R23, 0xfffffffc, RZ, 0xc0, !PT ;  /* 0xfffffffc17077812 */ /* 0x000fc400078ec0ff */
[----:B------:R-:W-:Y:S01]  /*04d0*/  SHF.R.S32.HI R15, RZ, 0x3, R5 ;  /* 0x00000003ff0f7819 */ /* 0x000fe20000011405 */
[----:B------:R-:W-:Y:S01]  /*04e0*/  VIADD R9, R18, 0x20 ;  /* 0x0000002012097836 */ /* 0x000fe20000000000 */
[----:B------:R-:W-:Y:S01]  /*04f0*/  ISETP.NE.AND P1, PT, R17, -0x1, PT ;  /* 0xffffffff1100780c */ /* 0x000fe20003f25270 */
[----:B------:R-:W-:Y:S01]  /*0500*/  IMAD.IADD R138, R80, 0x1, -R7 ;  /* 0x00000001508a7824 */ /* 0x000fe200078e0a07 */
[----:B------:R-:W-:Y:S01]  /*0510*/  LOP3.LUT R5, R5, 0xfffffff8, RZ, 0xc0, !PT ;  /* 0xfffffff805057812 */ /* 0x000fe200078ec0ff */
[----:B------:R-:W-:Y:S01]  /*0520*/  IMAD.SHL.U32 R7, R15, 0x40, RZ ;  /* 0x000000400f077824 */ /* 0x000fe200078e00ff */
[----:B------:R-:W-:Y:S02]  /*0530*/  LEA.HI R23, R23, R18, RZ, 0x1 ;  /* 0x0000001217177211 */ /* 0x000fe400078f08ff */
[----:B------:R-:W-:Y:S01]  /*0540*/  SHF.L.U32 R138, R138, 0x3, RZ ;  /* 0x000000038a8a7819 */ /* 0x000fe200000006ff */
[----:B------:R-:W-:Y:S01]  /*0550*/  IMAD.IADD R20, R80, 0x1, -R5 ;  /* 0x0000000150147824 */ /* 0x000fe200078e0a05 */
[----:B------:R-:W-:-:S02]  /*0560*/  LOP3.LUT R7, R7, 0xc0, RZ, 0xc0, !PT ;  /* 0x000000c007077812 */ /* 0x000fc400078ec0ff */
[----:B-1----:R-:W-:Y:S02]  /*0570*/  IABS R13, R8 ;  /* 0x00000008000d7213 */ /* 0x002fe40000000000 */
[----:B------:R-:W-:Y:S01]  /*0580*/  LOP3.LUT R29, R7, 0x18, R138, 0xf8, !PT ;  /* 0x00000018071d7812 */ /* 0x000fe200078ef88a */
[----:B------:R-:W1:Y:S01]  /*0590*/  @P1 LDC.64 R92, c[0x0][0x248] ;  /* 0x00009200ff5c1b82 */ /* 0x000e620000000a00 */
[----:B------:R-:W2:Y:S01]  /*05a0*/  I2F.RP R4, R13 ;  /* 0x0000000d00047306 */ /* 0x000ea20000209400 */
[----:B------:R-:W-:Y:S02]  /*05b0*/  SHF.R.U32.HI R24, RZ, 0x3, R7 ;  /* 0x00000003ff187819 */ /* 0x000fe40000011607 */
[----:B------:R-:W-:Y:S02]  /*05c0*/  LEA.HI R82, R21, R80, RZ, 0x5 ;  /* 0x0000005015527211 */ /* 0x000fe400078f28ff */
[----:B------:R-:W-:Y:S02]  /*05d0*/  LOP3.LUT R23, R23, 0x7fffffe, RZ, 0xc0, !PT ;  /* 0x07fffffe17177812 */ /* 0x000fe400078ec0ff */
[----:B------:R-:W3:Y:S01]  /*05e0*/  @P4 LDC.64 R6, c[0x0][0x240] ;  /* 0x00009000ff064b82 */ /* 0x000ee20000000a00 */
[----:B------:R-:W-:-:S02]  /*05f0*/  LEA.HI R10, R20, R20, RZ, 0x1 ;  /* 0x00000014140a7211 */ /* 0x000fc400078f08ff */
[----:B------:R-:W-:Y:S01]  /*0600*/  SHF.R.S32.HI R85, RZ, 0x5, R82 ;  /* 0x00000005ff557819 */ /* 0x000fe20000011452 */
[----:B------:R-:W-:Y:S01]  /*0610*/  IMAD.IADD R22, R18, 0x1, -R23 ;  /* 0x0000000112167824 */ /* 0x000fe200078e0a17 */
[----:B------:R-:W-:Y:S02]  /*0620*/  SHF.R.S32.HI R19, RZ, 0x1f, R18 ;  /* 0x0000001fff137819 */ /* 0x000fe40000011412 */
[----:B------:R-:W-:Y:S01]  /*0630*/  LOP3.LUT R24, R29, R24, RZ, 0x3c, !PT ;  /* 0x000000181d187212 */ /* 0x000fe200078e3cff */
[----:B--2---:R-:W2:Y:S01]  /*0640*/  MUFU.RCP R2, R4 ;  /* 0x0000000400027308 */ /* 0x004ea20000001000 */
[----:B------:R-:W-:Y:S01]  /*0650*/  IMAD R129, R85, 0x8, R22 ;  /* 0x0000000855817824 */ /* 0x000fe200078e0216 */
[----:B------:R-:W-:Y:S01]  /*0660*/  SHF.R.S32.HI R139, RZ, 0x1f, R138 ;  /* 0x0000001fff8b7819 */ /* 0x000fe2000001148a */
[----:B------:R-:W-:-:S03]  /*0670*/  IMAD.WIDE R140, R141, 0x40, R18 ;  /* 0x000000408d8c7825 */ /* 0x000fc600078e0212 */
[----:B------:R-:W-:Y:S01]  /*0680*/  LEA R129, R129, R24, 0x5 ;  /* 0x0000001881817211 */ /* 0x000fe200078e28ff */
[----:B--2---:R-:W-:Y:S02]  /*0690*/  VIADD R2, R2, 0xffffffe ;  /* 0x0ffffffe02027836 */ /* 0x004fe40000000000 */
[----:B------:R-:W-:Y:S02]  /*06a0*/  IMAD.IADD R4, R132, 0x1, -R87 ;  /* 0x0000000184047824 */ /* 0x000fe400078e0a57 */
[----:B------:R-:W2:Y:S03]  /*06b0*/  F2I.FTZ.U32.TRUNC.NTZ R3, R2 ;  /* 0x0000000200037305 */ /* 0x000ea6000021f000 */
[-C--:B------:R-:W-:Y:S02]  /*06c0*/  ISETP.GE.AND P6, PT, R18, R4.reuse, PT ;  /* 0x000000041200720c */ /* 0x080fe40003fc6270 */
[----:B------:R-:W-:Y:S01]  /*06d0*/  ISETP.GE.AND P0, PT, R9, R4, PT ;  /* 0x000000040900720c */ /* 0x000fe20003f06270 */
[----:B--2---:R-:W-:-:S02]  /*06e0*/  IMAD.MOV R0, RZ, RZ, -R3 ;  /* 0x000000ffff007224 */ /* 0x004fc400078e0a03 */
[----:B------:R-:W-:Y:S02]  /*06f0*/  IMAD.MOV.U32 R2, RZ, RZ, RZ ;  /* 0x000000ffff027224 */ /* 0x000fe400078e00ff */
[----:B------:R-:W-:Y:S01]  /*0700*/  IMAD R99, R0, R13, RZ ;  /* 0x0000000d00637224 */ /* 0x000fe200078e02ff */
[----:B------:R-:W-:-:S03]  /*0710*/  IABS R0, R25 ;  /* 0x0000001900007213 */ /* 0x000fc60000000000 */
[----:B------:R-:W-:Y:S01]  /*0720*/  IMAD.HI.U32 R99, R3, R99, R2 ;  /* 0x0000006303637227 */ /* 0x000fe200078e0002 */
[----:B------:R-:W-:Y:S02]  /*0730*/  LEA.HI R3, R21, R80, RZ, 0x4 ;  /* 0x0000005015037211 */ /* 0x000fe400078f20ff */
[----:B------:R-:W-:Y:S02]  /*0740*/  @!P4 SHF.R.S32.HI R21, RZ, 0x1f, R11 ;  /* 0x0000001fff15c819 */ /* 0x000fe4000001140b */
[----:B------:R-:W-:Y:S01]  /*0750*/  SHF.R.S32.HI R2, RZ, 0x4, R3 ;  /* 0x00000004ff027819 */ /* 0x000fe20000011403 */
[----:B------:R-:W-:-:S03]  /*0760*/  IMAD.HI.U32 R99, R99, R0, RZ ;  /* 0x0000000063637227 */ /* 0x000fc600078e00ff */
[C---:B------:R-:W-:Y:S01]  /*0770*/  LEA.HI R16, R3.reuse, R2, RZ, 0x1 ;  /* 0x0000000203107211 */ /* 0x040fe200078f08ff */
[----:B------:R-:W-:Y:S01]  /*0780*/  IMAD.MOV R26, RZ, RZ, -R99 ;  /* 0x000000ffff1a7224 */ /* 0x000fe200078e0a63 */
[----:B------:R-:W-:Y:S02]  /*0790*/  LOP3.LUT R3, R3, 0xfffffff0, RZ, 0xc0, !PT ;  /* 0xfffffff003037812 */ /* 0x000fe400078ec0ff */
[----:B------:R-:W-:Y:S01]  /*07a0*/  LOP3.LUT R16, R16, 0xfffffffe, RZ, 0xc0, !PT ;  /* 0xfffffffe10107812 */ /* 0x000fe200078ec0ff */
[C---:B------:R-:W-:Y:S02]  /*07b0*/  IMAD R26, R13.reuse, R26, R0 ;  /* 0x0000001a0d1a7224 */ /* 0x040fe400078e0200 */
[----:B------:R-:W-:Y:S02]  /*07c0*/  IMAD.IADD R4, R80, 0x1, -R3 ;  /* 0x0000000150047824 */ /* 0x000fe400078e0a03 */
[----:B------:R-:W-:Y:S01]  /*07d0*/  IMAD.IADD R16, R2, 0x1, -R16 ;  /* 0x0000000102107824 */ /* 0x000fe200078e0a10 */
[----:B------:R-:W-:Y:S01]  /*07e0*/  ISETP.GT.U32.AND P3, PT, R13, R26, PT ;  /* 0x0000001a0d00720c */ /* 0x000fe20003f64070 */
[----:B------:R-:W2:Y:S01]  /*07f0*/  @!P4 LDC.64 R2, c[0x0][0x228] ;  /* 0x00008a00ff02cb82 */ /* 0x000ea20000000a00 */
[----:B------:R-:W-:-:S02]  /*0800*/  LEA.HI R0, R4, R4, RZ, 0x1 ;  /* 0x0000000404007211 */ /* 0x000fc400078f08ff */
[----:B------:R-:W-:Y:S02]  /*0810*/  SHF.R.S32.HI R27, RZ, 0x1f, R4 ;  /* 0x0000001fff1b7819 */ /* 0x000fe40000011404 */
[----:B------:R-:W-:Y:S02]  /*0820*/  LOP3.LUT R81, R0, 0x7fffffe, RZ, 0xc0, !PT ;  /* 0x07fffffe00517812 */ /* 0x000fe400078ec0ff */
[----:B------:R-:W-:-:S03]  /*0830*/  LEA.HI R14, R27, R4, RZ, 0x3 ;  /* 0x000000041b0e7211 */ /* 0x000fc600078f18ff */
[----:B------:R-:W-:Y:S02]  /*0840*/  IMAD.IADD R81, R4, 0x1, -R81 ;  /* 0x0000000104517824 */ /* 0x000fe400078e0a51 */
[----:B------:R-:W-:Y:S01]  /*0850*/  @!P3 IMAD.IADD R26, R26, 0x1, -R13 ;  /* 0x000000011a1ab824 */ /* 0x000fe200078e0a0d */
[----:B------:R-:W4:Y:S01]  /*0860*/  @P1 LDC.64 R4, c[0x0][0x250] ;  /* 0x00009400ff041b82 */ /* 0x000f220000000a00 */
[----:B------:R-:W-:Y:S01]  /*0870*/  @!P3 VIADD R99, R99, 0x1 ;  /* 0x000000016363b836 */ /* 0x000fe20000000000 */
[----:B------:R-:W-:Y:S02]  /*0880*/  ISETP.NE.AND P3, PT, R8, RZ, PT ;  /* 0x000000ff0800720c */ /* 0x000fe40003f65270 */
[----:B------:R-:W-:Y:S02]  /*0890*/  ISETP.GE.U32.AND P5, PT, R26, R13, PT ;  /* 0x0000000d1a00720c */ /* 0x000fe40003fa6070 */
[----:B------:R-:W-:Y:S01]  /*08a0*/  LOP3.LUT R13, R10, 0x7fffffe, RZ, 0xc0, !PT ;  /* 0x07fffffe0a0d7812 */ /* 0x000fe200078ec0ff */
[----:B--2---:R-:W-:-:S04]  /*08b0*/  @!P4 IMAD R22, R21, R2, RZ ;  /* 0x000000021516c224 */ /* 0x004fc800078e02ff */
[----:B------:R-:W-:Y:S01]  /*08c0*/  IMAD.IADD R13, R20, 0x1, -R13 ;  /* 0x00000001140d7824 */ /* 0x000fe200078e0a0d */
[----:B------:R-:W-:Y:S01]  /*08d0*/  LOP3.LUT R20, R25, R8, RZ, 0x3c, !PT ;  /* 0x0000000819147212 */ /* 0x000fe200078e3cff */
[----:B------:R-:W-:Y:S02]  /*08e0*/  @!P4 IMAD R3, R11, R3, R22 ;  /* 0x000000030b03c224 */ /* 0x000fe400078e0216 */
[----:B---3--:R-:W-:Y:S01]  /*08f0*/  @P4 IMAD.WIDE.U32 R22, R128, R6, RZ ;  /* 0x0000000680164225 */ /* 0x008fe200078e00ff */
[----:B------:R-:W-:-:S03]  /*0900*/  ISETP.GE.AND P2, PT, R20, RZ, PT ;  /* 0x000000ff1400720c */ /* 0x000fc60003f46270 */
[----:B------:R-:W-:Y:S01]  /*0910*/  @P4 IMAD.MOV.U32 R6, RZ, RZ, R22 ;  /* 0x000000ffff064224 */ /* 0x000fe200078e0016 */
[----:B------:R-:W-:Y:S01]  /*0920*/  @P1 IADD3 R22, R12, R17, RZ ;  /* 0x000000110c161210 */ /* 0x000fe20007ffe0ff */
[----:B------:R-:W-:-:S04]  /*0930*/  @!P4 IMAD.WIDE.U32 R20, R11, R2, RZ ;  /* 0x000000020b14c225 */ /* 0x000fc800078e00ff */
[----:B------:R-:W-:Y:S02]  /*0940*/  @P1 IMAD.IADD R2, R12, 0x1, R17 ;  /* 0x000000010c021824 */ /* 0x000fe400078e0211 */
[----:B------:R-:W-:Y:S02]  /*0950*/  @P4 IMAD R7, R128, R7, R23 ;  /* 0x0000000780074224 */ /* 0x000fe400078e0217 */
[----:B------:R-:W-:Y:S02]  /*0960*/  @P5 VIADD R99, R99, 0x1 ;  /* 0x0000000163635836 */ /* 0x000fe40000000000 */
[----:B------:R-:W-:Y:S02]  /*0970*/  @!P4 IMAD.IADD R7, R21, 0x1, R3 ;  /* 0x000000011507c824 */ /* 0x000fe400078e0203 */
[----:B----4-:R-:W-:Y:S02]  /*0980*/  @P1 IMAD R17, R2, R5, RZ ;  /* 0x0000000502111224 */ /* 0x010fe400078e02ff */
[----:B-1----:R-:W-:-:S02]  /*0990*/  @P1 IMAD R21, R22, R93, RZ ;  /* 0x0000005d16151224 */ /* 0x002fc400078e02ff */
[----:B------:R-:W-:-:S04]  /*09a0*/  @P1 IMAD.WIDE.U32 R2, R2, R4, RZ ;  /* 0x0000000402021225 */ /* 0x000fc800078e00ff */
[----:B------:R-:W-:-:S04]  /*09b0*/  @P1 IMAD.WIDE.U32 R22, R22, R92, RZ ;  /* 0x0000005c16161225 */ /* 0x000fc800078e00ff */
[----:B------:R-:W-:Y:S01]  /*09c0*/  @!P2 IMAD.MOV R99, RZ, RZ, -R99 ;  /* 0x000000ffff63a224 */ /* 0x000fe200078e0a63 */
[----:B------:R-:W-:Y:S01]  /*09d0*/  @!P3 LOP3.LUT R99, RZ, R8, RZ, 0x33, !PT ;  /* 0x00000008ff63b212 */ /* 0x000fe200078e33ff */
[----:B------:R-:W-:Y:S02]  /*09e0*/  @!P4 IMAD.MOV.U32 R6, RZ, RZ, R20 ;  /* 0x000000ffff06c224 */ /* 0x000fe400078e0014 */
[----:B------:R-:W-:Y:S02]  /*09f0*/  @P1 IMAD.IADD R17, R3, 0x1, R17 ;  /* 0x0000000103111824 */ /* 0x000fe400078e0211 */
[----:B------:R-:W-:Y:S02]  /*0a00*/  @P1 IMAD.MOV.U32 R20, RZ, RZ, R2 ;  /* 0x000000ffff141224 */ /* 0x000fe400078e0002 */
[----:B------:R-:W-:Y:S02]  /*0a10*/  IMAD R8, R79, -0x40, R76 ;  /* 0xffffffc04f087824 */ /* 0x000fe400078e024c */
[----:B------:R-:W-:Y:S01]  /*0a20*/  @P1 IMAD.IADD R21, R23, 0x1, R21 ;  /* 0x0000000117151824 */ /* 0x000fe200078e0215 */
[----:B------:R-:W-:Y:S06]  /*0a30*/  @P1 BRA `(.L_x_219) ;  /* 0x0000000000301947 */ /* 0x000fec0003800000 */
        /* <DEDUP_REMOVED lines=12> */
.L_x_219:
[----:B------:R-:W-:Y:S05]  /*0b00*/  @P1 BRA `(.L_x_220) ;  /* 0x0000000000341947 */ /* 0x000fea0003800000 */
        /* <DEDUP_REMOVED lines=13> */
.L_x_220:
[----:B------:R-:W1:Y:S01]  /*0be0*/  S2UR UR10, SR_CgaCtaId ;  /* 0x00000000000a79c3 */ /* 0x000e620000008800 */
[C---:B------:R-:W-:Y:S01]  /*0bf0*/  IMAD R2, R19.reuse, R92, RZ ;  /* 0x0000005c13027224 */ /* 0x040fe200078e02ff */
[----:B------:R-:W-:Y:S01]  /*0c00*/  IADD3 R6, P1, R138, R6, RZ ;  /* 0x000000068a067210 */ /* 0x000fe20007f3e0ff */
[C---:B------:R-:W-:Y:S01]  /*0c10*/  IMAD.WIDE.U32 R28, R18.reuse, R92, R138 ;  /* 0x0000005c121c7225 */ /* 0x040fe200078e008a */
[----:B------:R-:W-:Y:S01]  /*0c20*/  ULDC.64 UR4, c[0x0][0x258] ;  /* 0x0000960000047ab9 */ /* 0x000fe20000000a00 */
[C---:B------:R-:W-:Y:S01]  /*0c30*/  ISETP.GE.AND P4, PT, R18.reuse, R8, PT ;  /* 0x000000081200720c */ /* 0x040fe20003f86270 */
[----:B------:R-:W-:Y:S01]  /*0c40*/  ULDC.64 UR6, c[0x0][0x260] ;  /* 0x0000980000067ab9 */ /* 0x000fe20000000a00 */
[----:B------:R-:W-:Y:S01]  /*0c50*/  IMAD R2, R18, R93, R2 ;  /* 0x0000005d12027224 */ /* 0x000fe200078e0202 */
[----:B------:R-:W-:Y:S01]  /*0c60*/  IADD3 R134, P3, R22, R28, RZ ;  /* 0x0000001c16867210 */ /* 0x000fe20007f7e0ff */
[-C--:B------:R-:W-:Y:S01]  /*0c70*/  IMAD R3, R19, R4.reuse, RZ ;  /* 0x0000000413037224 */ /* 0x080fe200078e02ff */
[----:B------:R-:W-:Y:S01]  /*0c80*/  IADD3.X R7, R139, R7, RZ, P1, !PT ;  /* 0x000000078b077210 */ /* 0x000fe20000ffe4ff */
[C---:B------:R-:W-:Y:S01]  /*0c90*/  IMAD.WIDE.U32 R26, R18.reuse, R4, R138 ;  /* 0x00000004121a7225 */ /* 0x040fe200078e008a */
[----:B------:R-:W-:Y:S01]  /*0ca0*/  IADD3.X R135, R21, R29, R2, P3, !PT ;  /* 0x0000001d15877210 */ /* 0x000fe20001ffe402 */
[----:B------:R-:W-:Y:S01]  /*0cb0*/  BSSY B0, `(.L_x_221) ;  /* 0x0000040000007945 */ /* 0x000fe20003800000 */
[----:B------:R-:W-:Y:S01]  /*0cc0*/  SHF.R.S32.HI R2, RZ, 0x1f, R99 ;  /* 0x0000001fff027819 */ /* 0x000fe20000011463 */
[----:B------:R-:W-:Y:S01]  /*0cd0*/  IMAD.WIDE.U32 R22, R25, UR4, R6 ;  /* 0x0000000419167c25 */ /* 0x000fe2000f8e0006 */
[----:B------:R-:W-:-:S02]  /*0ce0*/  ISETP.GE.AND P5, PT, R18, R8, PT ;  /* 0x000000081200720c */ /* 0x000fc40003fa6270 */
[----:B------:R-:W-:Y:S01]  /*0cf0*/  IADD3 R96, P2, R20, R26, RZ ;  /* 0x0000001a14607210 */ /* 0x000fe20007f5e0ff */
[----:B------:R-:W-:Y:S01]  /*0d00*/  IMAD R18, R18, R5, R3 ;  /* 0x0000000512127224 */ /* 0x000fe200078e0203 */
[----:B------:R-:W-:Y:S01]  /*0d10*/  SHF.R.S32.HI R3, RZ, 0x1f, R25 ;  /* 0x0000001fff037819 */ /* 0x000fe20000011419 */
[----:B------:R-:W-:Y:S01]  /*0d20*/  IMAD R6, R2, UR6, RZ ;  /* 0x0000000602067c24 */ /* 0x000fe2000f8e02ff */
[----:B------:R-:W-:Y:S01]  /*0d30*/  SHF.R.S32.HI R11, RZ, 0x1, R0 ;  /* 0x00000001ff0b7819 */ /* 0x000fe20000011400 */
[----:B------:R-:W-:Y:S01]  /*0d40*/  IMAD.WIDE.U32 R134, R99, UR6, R134 ;  /* 0x0000000663867c25 */ /* 0x000fe2000f8e0086 */
[----:B------:R-:W-:Y:S02]  /*0d50*/  IADD3.X R97, R17, R27, R18, P2, !PT ;  /* 0x0000001b11617210 */ /* 0x000fe400017fe412 */
[----:B------:R-:W-:Y:S01]  /*0d60*/  IADD3 R131, R138, 0x20, RZ ;  /* 0x000000208a837810 */ /* 0x000fe20007ffe0ff */
[----:B------:R-:W-:Y:S01]  /*0d70*/  IMAD R137, R99, UR7, R6 ;  /* 0x0000000763897c24 */ /* 0x000fe2000f8e0206 */
[----:B------:R-:W-:Y:S01]  /*0d80*/  ULDC.64 UR6, c[0x0][0x268] ;  /* 0x00009a0000067ab9 */ /* 0x000fe20000000a00 */
[----:B------:R-:W-:Y:S01]  /*0d90*/  IMAD R12, R3, UR4, RZ ;  /* 0x00000004030c7c24 */ /* 0x000fe2000f8e02ff */
[----:B------:R-:W-:Y:S01]  /*0da0*/  UMOV UR4, 0x400 ;  /* 0x0000040000047882 */ /* 0x000fe20000000000 */
[----:B------:R-:W-:Y:S01]  /*0db0*/  IMAD R2, R2, UR6, RZ ;  /* 0x0000000602027c24 */ /* 0x000fe2000f8e02ff */
[----:B-1----:R-:W-:Y:S01]  /*0dc0*/  ULEA UR4, UR10, UR4, 0x18 ;  /* 0x000000040a047291 */ /* 0x002fe2000f8ec03f */
[----:B------:R-:W-:Y:S01]  /*0dd0*/  IMAD R25, R25, UR5, R12 ;  /* 0x0000000519197c24 */ /* 0x000fe2000f8e020c */
[----:B------:R-:W-:Y:S01]  /*0de0*/  SHF.R.S32.HI R12, RZ, 0x1f, R0 ;  /* 0x0000001fff0c7819 */ /* 0x000fe20000011400 */
[----:B------:R-:W-:Y:S01]  /*0df0*/  IMAD.WIDE.U32 R96, R99, UR6, R96 ;  /* 0x0000000663607c25 */ /* 0x000fe2000f8e0060 */
[----:B------:R-:W-:-:S02]  /*0e00*/  IADD3 R130, R138, 0x40, RZ ;  /* 0x000000408a827810 */ /* 0x000fc40007ffe0ff */
[----:B------:R-:W-:Y:S01]  /*0e10*/  LEA.HI R12, R12, R11, RZ, 0x2 ;  /* 0x0000000b0c0c7211 */ /* 0x000fe200078f10ff */
[----:B------:R-:W-:Y:S01]  /*0e20*/  IMAD R99, R99, UR7, R2 ;  /* 0x0000000763637c24 */ /* 0x000fe2000f8e0202 */
[----:B------:R-:W-:Y:S02]  /*0e30*/  LEA R129, R129, UR4, 0x1 ;  /* 0x0000000481817c11 */ /* 0x000fe4000f8e08ff */
[----:B------:R-:W-:Y:S01]  /*0e40*/  IADD3 R25, R23, R25, RZ ;  /* 0x0000001917197210 */ /* 0x000fe20007ffe0ff */
        /* <DEDUP_REMOVED lines=38> */
.L_x_222:
[----:B------:R-:W-:Y:S05]  /*10b0*/  BSYNC B0 ;  /* 0x0000000000007941 */ /* 0x000fea0003800000 */
.L_x_221:
[----:B------:R-:W-:Y:S01]  /*10c0*/  SHF.L.U64.HI R0, R92, 0x6, R93 ;  /* 0x000000065c007819 */ /* 0x000fe2000001025d */
[----:B------:R-:W-:Y:S01]  /*10d0*/  IMAD.IADD R137, R135, 0x1, R137 ;  /* 0x0000000187897824 */ /* 0x000fe200078e0289 */
[----:B-12---:R-:W-:Y:S01]  /*10e0*/  LOP3.LUT R2, R12, 0xfffffffc, RZ, 0xc0, !PT ;  /* 0xfffffffc0c027812 */ /* 0x006fe200078ec0ff */
[----:B------:R-:W-:Y:S01]  /*10f0*/  IMAD.SHL.U32 R77, R92, 0x40, RZ ;  /* 0x000000405c4d7824 */ /* 0x000fe200078e00ff */
[----:B------:R-:W-:Y:S01]  /*1100*/  SHF.R.S32.HI R12, RZ, 0x1f, R79 ;  /* 0x0000001fff0c7819 */ /* 0x000fe2000001144f */
[----:B------:R-:W-:Y:S01]  /*1110*/  IMAD R17, R0, R79, RZ ;  /* 0x0000004f00117224 */ /* 0x000fe200078e02ff */
[----:B------:R-:W-:Y:S01]  /*1120*/  MOV R136, R134 ;  /* 0x0000008600887202 */ /* 0x000fe20000000f00 */
[----:B------:R-:W-:Y:S01]  /*1130*/  BSSY B0, `(.L_x_223) ;  /* 0x000002b000007945 */ /* 0x000fe20003800000 */
[----:B------:R-:W-:Y:S01]  /*1140*/  ISETP.GE.AND P6, PT, R9, R8, PT ;  /* 0x000000080900720c */ /* 0x000fe20003fc6270 */
[-C--:B------:R-:W-:Y:S01]  /*1150*/  IMAD R17, R12, R77.reuse, R17 ;  /* 0x0000004d0c117224 */ /* 0x080fe200078e0211 */
[----:B------:R-:W-:Y:S01]  /*1160*/  IADD3 R11, R11, -R2, RZ ;  /* 0x800000020b0b7210 */ /* 0x000fe20007ffe0ff */
[----:B------:R-:W-:Y:S01]  /*1170*/  IMAD.WIDE.U32 R20, R79, R77, R136 ;  /* 0x0000004d4f147225 */ /* 0x000fe200078e0088 */
        /* <DEDUP_REMOVED lines=9> */
[----:B------:R-:W-:-:S04]  /*1210*/  IMAD.WIDE.U32 R22, R19, UR6, R22 ;  /* 0x0000000613167c25 */ /* 0x000fc8000f8e0016 */
[----:B------:R-:W-:-:S04]  /*1220*/  IMAD R18, R18, UR6, RZ ;  /* 0x0000000612127c24 */ /* 0x000fc8000f8e02ff */
        /* <DEDUP_REMOVED lines=27> */
.L_x_224:
[----:B------:R-:W-:Y:S05]  /*13e0*/  BSYNC B0 ;  /* 0x0000000000007941 */ /* 0x000fea0003800000 */
.L_x_223:
[----:B------:R-:W-:Y:S01]  /*13f0*/  BSSY B0, `(.L_x_225) ;  /* 0x0000023000007945 */ /* 0x000fe20003800000 */
[----:B------:R-:W-:Y:S02]  /*1400*/  SHF.R.S32.HI R10, RZ, 0x1, R10 ;  /* 0x00000001ff0a7819 */ /* 0x000fe4000001140a */
[----:B------:R-:W-:Y:S01]  /*1410*/  IADD3 R18, R21, R17, RZ ;  /* 0x0000001115127210 */ /* 0x000fe20007ffe0ff */
[----:B------:R-:W-:Y:S06]  /*1420*/  @P4 BRA `(.L_x_226) ;  /* 0x00000000007c4947 */ /* 0x000fec0003800000 */
[----:B------:R-:W-:Y:S02]  /*1430*/  ULDC UR5, c[0x0][0x2d0] ;  /* 0x0000b40000057ab9 */ /* 0x000fe40000000800 */
[----:B------:R-:W-:Y:S02]  /*1440*/  ISETP.GE.AND P3, PT, R138, UR5, PT ;  /* 0x000000058a007c0c */ /* 0x000fe4000bf66270 */
[----:B------:R-:W-:Y:S02]  /*1450*/  ISETP.GE.AND P2, PT, R131, UR5, PT ;  /* 0x0000000583007c0c */ /* 0x000fe4000bf46270 */
[----:B------:R-:W-:-:S09]  /*1460*/  ISETP.GE.AND P0, PT, R130, UR5, PT ;  /* 0x0000000582007c0c */ /* 0x000fd2000bf06270 */
[----:B--2---:R-:W2:Y:S01]  /*1470*/  @!P3 LDC.64 R6, c[0x0][0x218] ;  /* 0x00008600ff06bb82 */ /* 0x004ea20000000a00 */
[----:B------:R3:W-:Y:S04]  /*1480*/  @P3 STS [R129+0x3000], RZ ;  /* 0x003000ff81003388 */ /* 0x0007e80000000800 */
[----:B------:R3:W-:Y:S03]  /*1490*/  @P3 STS [R129+0x3004], RZ ;  /* 0x003004ff81003388 */ /* 0x0007e60000000800 */
[----:B-1----:R-:W1:Y:S01]  /*14a0*/  @!P2 LDC.64 R2, c[0x0][0x218] ;  /* 0x00008600ff02ab82 */ /* 0x002e620000000a00 */
        /* <DEDUP_REMOVED lines=23> */
.L_x_226:
[----:B------:R-:W-:Y:S05]  /*1620*/  BSYNC B0 ;  /* 0x0000000000007941 */ /* 0x000fea0003800000 */
.L_x_225:
[----:B------:R-:W-:Y:S01]  /*1630*/  BSSY B0, `(.L_x_227) ;  /* 0x0000023000007945 */ /* 0x000fe20003800000 */
[C---:B------:R-:W-:Y:S02]  /*1640*/  SHF.L.U64.HI R122, R92.reuse, 0x5, R93 ;  /* 0x000000055c7a7819 */ /* 0x040fe4000001025d */
[----:B------:R-:W-:Y:S01]  /*1650*/  SHF.L.U32 R123, R92, 0x5, RZ ;  /* 0x000000055c7b7819 */ /* 0x000fe200000006ff */
[----:B------:R-:W-:Y:S06]  /*1660*/  @P6 BRA `(.L_x_228) ;  /* 0x00000000007c6947 */ /* 0x000fec0003800000 */
[----:B------:R-:W-:Y:S01]  /*1670*/  ULDC UR5, c[0x0][0x2d0] ;  /* 0x0000b40000057ab9 */ /* 0x000fe20000000800 */
[----:B------:R-:W-:Y:S02]  /*1680*/  IADD3 R20, P0, R123, R20, RZ ;  /* 0x000000147b147210 */ /* 0x000fe40007f1e0ff */
[----:B------:R-:W-:Y:S02]  /*1690*/  ISETP.GE.AND P3, PT, R138, UR5, PT ;  /* 0x000000058a007c0c */ /* 0x000fe4000bf66270 */
[----:B------:R-:W-:Y:S01]  /*16a0*/  ISETP.GE.AND P2, PT, R131, UR5, PT ;  /* 0x0000000583007c0c */ /* 0x000fe2000bf46270 */
[----:B------:R-:W-:Y:S01]  /*16b0*/  IMAD.X R17, R122, 0x1, R18, P0 ;  /* 0x000000017a117824 */ /* 0x000fe200000e0612 */
[----:B------:R-:W-:-:S09]  /*16c0*/  ISETP.GE.AND P0, PT, R130, UR5, PT ;  /* 0x0000000582007c0c */ /* 0x000fd2000bf06270 */
        /* <DEDUP_REMOVED lines=25> */
.L_x_228:
[----:B------:R-:W-:Y:S05]  /*1860*/  BSYNC B0 ;  /* 0x0000000000007941 */ /* 0x000fea0003800000 */
.L_x_227:
[----:B------:R-:W0:Y:S01]  /*1870*/  LDGDEPBAR ;  /* 0x00000000000079af */ /* 0x000e220000000000 */
[----:B------:R-:W-:Y:S01]  /*1880*/  IMAD.SHL.U32 R120, R10, 0x40, RZ ;  /* 0x000000400a787824 */ /* 0x000fe200078e00ff */
[----:B------:R-:W-:Y:S01]  /*1890*/  SHF.L.U64.HI R124, R4, 0x6, R5 ;  /* 0x00000006047c7819 */ /* 0x000fe20000010205 */
[----:B-1234-:R-:W-:Y:S01]  /*18a0*/  IMAD.SHL.U32 R2, R11, 0x40, RZ ;  /* 0x000000400b027824 */ /* 0x01efe200078e00ff */
[----:B------:R-:W-:Y:S01]  /*18b0*/  LEA R13, R16, R13, 0x3 ;  /* 0x0000000d100d7211 */ /* 0x000fe200078e18ff */
[----:B------:R-:W-:Y:S01]  /*18c0*/  IMAD.SHL.U32 R14, R14, 0x20, RZ ;  /* 0x000000200e0e7824 */ /* 0x000fe200078e00ff */
[----:B------:R-:W-:Y:S01]  /*18d0*/  LOP3.LUT R120, R120, 0xc0, RZ, 0xc0, !PT ;  /* 0x000000c078787812 */ /* 0x000fe200078ec0ff */
[----:B------:R-:W-:Y:S01]  /*18e0*/  IMAD.SHL.U32 R15, R15, 0x8, RZ ;  /* 0x000000080f0f7824 */ /* 0x000fe200078e00ff */
[----:B------:R-:W-:Y:S01]  /*18f0*/  LOP3.LUT R2, R2, 0xc0, RZ, 0xc0, !PT ;  /* 0x000000c002027812 */ /* 0x000fe200078ec0ff */
[----:B------:R-:W-:Y:S01]  /*1900*/  IMAD.SHL.U32 R7, R16, 0x8, RZ ;  /* 0x0000000810077824 */ /* 0x000fe200078e00ff */
[----:B------:R-:W-:Y:S01]  /*1910*/  LOP3.LUT R78, R14, 0xffffff00, RZ, 0xc0, !PT ;  /* 0xffffff000e4e7812 */ /* 0x000fe200078ec0ff */
[----:B------:R-:W-:Y:S01]  /*1920*/  IMAD.SHL.U32 R125, R4, 0x40, RZ ;  /* 0x00000040047d7824 */ /* 0x000fe200078e00ff */
[----:B------:R-:W-:Y:S01]  /*1930*/  LOP3.LUT R15, R120, 0x8, R15, 0xf8, !PT ;  /* 0x00000008780f7812 */ /* 0x000fe200078ef80f */
[----:B------:R-:W-:Y:S01]  /*1940*/  IMAD R3, R124, R79, RZ ;  /* 0x0000004f7c037224 */ /* 0x000fe200078e02ff */
[----:B------:R-:W-:Y:S01]  /*1950*/  SHF.R.U32.HI R120, RZ, 0x3, R120 ;  /* 0x00000003ff787819 */ /* 0x000fe20000011678 */
[----:B------:R-:W-:Y:S01]  /*1960*/  IMAD.IADD R99, R97, 0x1, R99 ;  /* 0x0000000161637824 */ /* 0x000fe200078e0263 */
[----:B------:R-:W-:Y:S01]  /*1970*/  LOP3.LUT R7, R2, 0x8, R7, 0xf8, !PT ;  /* 0x0000000802077812 */ /* 0x000fe200078ef807 */
[----:B------:R-:W-:Y:S01]  /*1980*/  IMAD.MOV.U32 R98, RZ, RZ, R96 ;  /* 0x000000ffff627224 */ /* 0x000fe200078e0060 */
[----:B------:R-:W-:Y:S01]  /*1990*/  LEA R6, R85, R78, 0x9 ;  /* 0x0000004e55067211 */ /* 0x000fe200078e48ff */
[-C--:B------:R-:W-:Y:S01]  /*19a0*/  IMAD R3, R12, R125.reuse, R3 ;  /* 0x0000007d0c037224 */ /* 0x080fe200078e0203 */
[----:B------:R-:W-:Y:S01]  /*19b0*/  SHF.R.U32.HI R2, RZ, 0x3, R2 ;  /* 0x00000003ff027819 */ /* 0x000fe20000011602 */
[----:B------:R-:W-:Y:S01]  /*19c0*/  BSSY B0, `(.L_x_229) ;  /* 0x0000030000007945 */ /* 0x000fe20003800000 */
[----:B------:R-:W-:Y:S01]  /*19d0*/  LOP3.LUT R120, R15, R120, RZ, 0x3c, !PT ;  /* 0x000000780f787212 */ /* 0x000fe200078e3cff */
[----:B------:R-:W-:Y:S01]  /*19e0*/  IMAD.WIDE.U32 R14, R79, R125, R98 ;  /* 0x0000007d4f0e7225 */ /* 0x000fe200078e0062 */
[----:B------:R-:W-:-:S04]  /*19f0*/  DEPBAR.LE SB0, 0x0 ;  /* 0x000080000000791a */ /* 0x000fc80000000000 */
[----:B------:R-:W-:Y:S01]  /*1a00*/  BAR.SYNC.DEFER_BLOCKING 0x0 ;  /* 0x0000000000007b1d */ /* 0x000fe20000010000 */
[----:B------:R-:W-:Y:S01]  /*1a10*/  LOP3.LUT R2, R7, R2, RZ, 0x3c, !PT ;  /* 0x0000000207027212 */ /* 0x000fe200078e3cff */
[----:B------:R-:W-:Y:S01]  /*1a20*/  IMAD.U32 R120, R13, 0x20, R120 ;  /* 0x000000200d787824 */ /* 0x000fe200078e0078 */
[----:B------:R-:W-:Y:S01]  /*1a30*/  LEA R121, R81, R6, 0x5 ;  /* 0x0000000651797211 */ /* 0x000fe200078e28ff */
[----:B------:R-:W-:Y:S01]  /*1a40*/  IMAD.IADD R12, R15, 0x1, R3 ;  /* 0x000000010f0c7824 */ /* 0x000fe200078e0203 */
[----:B------:R-:W-:Y:S02]  /*1a50*/  ISETP.GE.AND P0, PT, R9, R8, PT ;  /* 0x000000080900720c */ /* 0x000fe40003f06270 */
[----:B------:R-:W-:Y:S01]  /*1a60*/  IADD3 R121, R2, R121, RZ ;  /* 0x0000007902797210 */ /* 0x000fe20007ffe0ff */
        /* <DEDUP_REMOVED lines=37> */
.L_x_230:
[----:B------:R-:W-:Y:S05]  /*1cc0*/  BSYNC B0 ;  /* 0x0000000000007941 */ /* 0x000fea0003800000 */
.L_x_229:
[----:B------:R4:W-:Y:S01]  /*1cd0*/  @P0 STS.128 [R129+0x6800], RZ ;  /* 0x006800ff81000388 */ /* 0x0009e20000000c00 */
[----:B------:R-:W-:Y:S01]  /*1ce0*/  BSSY B0, `(.L_x_231) ;  /* 0x0000027000007945 */ /* 0x000fe20003800000 */
[C---:B------:R-:W-:Y:S01]  /*1cf0*/  SHF.L.U64.HI R126, R4.reuse, 0x5, R5 ;  /* 0x00000005047e7819 */ /* 0x040fe20000010205 */
[----:B------:R-:W-:Y:S01]  /*1d00*/  IMAD.SHL.U32 R127, R4, 0x20, RZ ;  /* 0x00000020047f7824 */ /* 0x000fe200078e00ff */
[----:B------:R4:W-:Y:S01]  /*1d10*/  @P0 STS.128 [R129+0x7800], RZ ;  /* 0x007800ff81000388 */ /* 0x0009e20000000c00 */
[----:B------:R-:W-:Y:S02]  /*1d20*/  LEA R120, R120, UR4, 0x1 ;  /* 0x0000000478787c11 */ /* 0x000fe4000f8e08ff */
[----:B------:R-:W-:Y:S01]  /*1d30*/  LEA R121, R121, UR4, 0x1 ;  /* 0x0000000479797c11 */ /* 0x000fe2000f8e08ff */
[----:B------:R4:W-:Y:S01]  /*1d40*/  @P0 STS.128 [R129+0x8800], RZ ;  /* 0x008800ff81000388 */ /* 0x0009e20000000c00 */
[----:B------:R-:W-:Y:S05]  /*1d50*/  @P0 BRA `(.L_x_232) ;  /* 0x00000000007c0947 */ /* 0x000fea0003800000 */
        /* <DEDUP_REMOVED lines=8> */
[----:B------:R-:W5:Y:S01]  /*1de0*/  @!P2 LDC.64 R4, c[0x0][0x220] ;  /* 0x00008800ff04ab82 */ /* 0x000f620000000a00 */
[----:B--2---:R-:W-:-:S04]  /*1df0*/  @!P3 LEA R6, P4, R14, R6, 0x1 ;  /* 0x000000060e06b211 */ /* 0x004fc800078808ff */
[C---:B------:R-:W-:Y:S02]  /*1e00*/  @!P3 LEA.HI.X R7, R14.reuse, R7, R3, 0x1, P4 ;  /* 0x000000070e07b211 */ /* 0x040fe400020f0c03 */
[----:B-----5:R-:W-:-:S03]  /*1e10*/  @!P2 LEA R4, P1, R14, R4, 0x1 ;  /* 0x000000040e04a211 */ /* 0x020fc600078208ff */
        /* <DEDUP_REMOVED lines=19> */
.L_x_232:
[----:B------:R-:W-:Y:S05]  /*1f50*/  BSYNC B0 ;  /* 0x0000000000007941 */ /* 0x000fea0003800000 */
.L_x_231:
[----:B------:R-:W-:Y:S01]  /*1f60*/  LDSM.16.M88.4 R40, [R121] ;  /* 0x000000007928783b */ /* 0x000fe20000000200 */
[----:B--23--:R-:W-:Y:S01]  /*1f70*/  IMAD.MOV.U32 R5, RZ, RZ, 0x10 ;  /* 0x00000010ff057424 */ /* 0x00cfe200078e00ff */
[----:B------:R-:W-:Y:S01]  /*1f80*/  LOP3.LUT P1, RZ, R11, 0x2, RZ, 0xc0, !PT ;  /* 0x000000020bff7812 */ /* 0x000fe2000782c0ff */
[----:B------:R-:W-:Y:S01]  /*1f90*/  IMAD R81, R81, 0x20, R78 ;  /* 0x0000002051517824 */ /* 0x000fe200078e024e */
[----:B------:R-:W2:Y:S01]  /*1fa0*/  LDSM.16.M88.4 R24, [R120+0x3000] ;  /* 0x003000007818783b */ /* 0x000ea20000000200 */
[----:B------:R-:W-:Y:S02]  /*1fb0*/  LOP3.LUT P0, RZ, R10, 0x2, RZ, 0xc0, !PT ;  /* 0x000000020aff7812 */ /* 0x000fe4000780c0ff */
[C---:B------:R-:W-:Y:S01]  /*1fc0*/  SEL R3, R5.reuse, 0xfffffff0, !P1 ;  /* 0xfffffff005037807 */ /* 0x040fe20004800000 */
[----:B------:R-:W3:Y:S01]  /*1fd0*/  LDSM.16.M88.4 R48, [R120+0x3800] ;  /* 0x003800007830783b */ /* 0x000ee20000000200 */
[----:B------:R-:W-:-:S03]  /*1fe0*/  SEL R5, R5, 0xfffffff0, !P0 ;  /* 0xfffffff005057807 */ /* 0x000fc60004000000 */
[----:B------:R-:W5:Y:S01]  /*1ff0*/  LDSM.16.M88.4 R56, [R120+0x3400] ;  /* 0x003400007838783b */ /* 0x000f620000000200 */
[----:B------:R-:W-:Y:S02]  /*2000*/  IMAD R119, R3, 0x2, R121 ;  /* 0x0000000203777824 */ /* 0x000fe400078e0279 */
[----:B------:R-:W-:Y:S01]  /*2010*/  IMAD R117, R5, 0x2, R120 ;  /* 0x0000000205757824 */ /* 0x000fe200078e0278 */
[----:B------:R-:W-:Y:S04]  /*2020*/  LDSM.16.M88.4 R72, [R120+0x3c00] ;  /* 0x003c00007848783b */ /* 0x000fe80000000200 */
[----:B------:R-:W-:Y:S04]  /*2030*/  LDSM.16.M88.4 R60, [R119] ;  /* 0x00000000773c783b */ /* 0x000fe80000000200 */
[----:B------:R-:W1:Y:S04]  /*2040*/  LDSM.16.M88.4 R68, [R117+0x3000] ;  /* 0x003000007544783b */ /* 0x000e680000000200 */
[----:B------:R-:W4:Y:S04]  /*2050*/  LDSM.16.M88.4 R4, [R117+0x3800] ;  /* 0x003800007504783b */ /* 0x000f280000000200 */
[----:B------:R-:W4:Y:S04]  /*2060*/  LDSM.16.M88.4 R16, [R117+0x3400] ;  /* 0x003400007510783b */ /* 0x000f280000000200 */
[----:B------:R-:W-:Y:S04]  /*2070*/  LDSM.16.M88.4 R12, [R121+0x1000] ;  /* 0x00100000790c783b */ /* 0x000fe80000000200 */
[----:B------:R-:W4:Y:S01]  /*2080*/  LDSM.16.M88.4 R36, [R120+0x4000] ;  /* 0x004000007824783b */ /* 0x000f220000000200 */
[C---:B--2---:R-:W-:Y:S03]  /*2090*/  HMMA.16816.F32 R28, R40.reuse, R24, RZ ;  /* 0x00000018281c723c */ /* 0x044fe600000018ff */
[----:B------:R-:W2:Y:S04]  /*20a0*/  LDSM.16.M88.4 R64, [R117+0x3c00] ;  /* 0x003c00007540783b */ /* 0x000ea80000000200 */
[----:B------:R-:W2:Y:S01]  /*20b0*/  LDSM.16.M88.4 R8, [R120+0x4800] ;  /* 0x004800007808783b */ /* 0x000ea20000000200 */
[C---:B---3--:R-:W-:Y:S03]  /*20c0*/  HMMA.16816.F32 R52, R40.reuse, R48, RZ ;  /* 0x000000302834723c */ /* 0x048fe600000018ff */
[----:B------:R-:W3:Y:S03]  /*20d0*/  LDSM.16.M88.4 R32, [R120+0x4400] ;  /* 0x004400007820783b */ /* 0x000ee60000000200 */
[C---:B------:R-:W-:Y:S01]  /*20e0*/  HMMA.16816.F32 R24, R40.reuse, R26, RZ ;  /* 0x0000001a2818723c */ /* 0x040fe200000018ff */
[----:B------:R-:W0:Y:S05]  /*20f0*/  LDGDEPBAR ;  /* 0x00000000000079af */ /* 0x000e2a0000000000 */
[C---:B------:R-:W-:Y:S06]  /*2100*/  HMMA.16816.F32 R48, R40.reuse, R50, RZ ;  /* 0x000000322830723c */ /* 0x040fec00000018ff */
[C---:B-----5:R-:W-:Y:S06]  /*2110*/  HMMA.16816.F32 R20, R40.reuse, R56, RZ ;  /* 0x000000382814723c */ /* 0x060fec00000018ff */
[----:B------:R-:W-:Y:S06]  /*2120*/  HMMA.16816.F32 R56, R40, R58, RZ ;  /* 0x0000003a2838723c */ /* 0x000fec00000018ff */
[----:B-1----:R-:W-:Y:S06]  /*2130*/  HMMA.16816.F32 R28, R60, R68, R28 ;  /* 0x000000443c1c723c */ /* 0x002fec000000181c */
[C---:B------:R-:W-:Y:S06]  /*2140*/  HMMA.16816.F32 R44, R40.reuse, R72, RZ ;  /* 0x00000048282c723c */ /* 0x040fec00000018ff */
[----:B------:R-:W-:Y:S01]  /*2150*/  HMMA.16816.F32 R40, R40, R74, RZ ;  /* 0x0000004a2828723c */ /* 0x000fe200000018ff */
[----:B------:R-:W-:Y:S05]  /*2160*/  LDSM.16.M88.4 R72, [R117+0x4400] ;  /* 0x004400007548783b */ /* 0x000fea0000000200 */
[C---:B------:R-:W-:Y:S01]  /*2170*/  HMMA.16816.F32 R24, R60.reuse, R70, R24 ;  /* 0x000000463c18723c */ /* 0x040fe20000001818 */
[----:B------:R-:W-:Y:S05]  /*2180*/  LDSM.16.M88.4 R68, [R119+0x1000] ;  /* 0x001000007744783b */ /* 0x000fea0000000200 */
[C---:B----4-:R-:W-:Y:S06]  /*2190*/  HMMA.16816.F32 R52, R60.reuse, R4, R52 ;  /* 0x000000043c34723c */ /* 0x050fec0000001834 */
[C---:B------:R-:W-:Y:S01]  /*21a0*/  HMMA.16816.F32 R48, R60.reuse, R6, R48 ;  /* 0x000000063c30723c */ /* 0x040fe20000001830 */
[----:B------:R-:W1:Y:S05]  /*21b0*/  LDSM.16.M88.4 R4, [R117+0x4000] ;  /* 0x004000007504783b */ /* 0x000e6a0000000200 */
[C---:B------:R-:W-:Y:S06]  /*21c0*/  HMMA.16816.F32 R20, R60.reuse, R16, R20 ;  /* 0x000000103c14723c */ /* 0x040fec0000001814 */
[----:B------:R-:W-:Y:S01]  /*21d0*/  HMMA.16816.F32 R56, R60, R18, R56 ;  /* 0x000000123c38723c */ /* 0x000fe20000001838 */
[----:B------:R-:W4:Y:S05]  /*21e0*/  LDSM.16.M88.4 R16, [R120+0x4c00] ;  /* 0x004c00007810783b */ /* 0x000f2a0000000200 */
[----:B------:R-:W-:Y:S06]  /*21f0*/  HMMA.16816.F32 R28, R12, R36, R28 ;  /* 0x000000240c1c723c */ /* 0x000fec000000181c */
[C---:B--2---:R-:W-:Y:S06]  /*2200*/  HMMA.16816.F32 R44, R60.reuse, R64, R44 ;  /* 0x000000403c2c723c */ /* 0x044fec000000182c */
[----:B------:R-:W-:Y:S01]  /*2210*/  HMMA.16816.F32 R40, R60, R66, R40 ;  /* 0x000000423c28723c */ /* 0x000fe20000001828 */
[----:B------:R-:W2:Y:S04]  /*2220*/  LDSM.16.M88.4 R64, [R117+0x4800] ;  /* 0x004800007540783b */ /* 0x000ea80000000200 */
[----:B------:R-:W-:Y:S01]  /*2230*/  LDSM.16.M88.4 R60, [R117+0x4c00] ;  /* 0x004c0000753c783b */ /* 0x000fe20000000200 */
[C---:B------:R-:W-:Y:S03]  /*2240*/  HMMA.16816.F32 R24, R12.reuse, R38, R24 ;  /* 0x000000260c18723c */ /* 0x040fe60000001818 */
[----:B------:R-:W-:Y:S03]  /*2250*/  LDSM.16.M88.4 R36, [R120+0x5000] ;  /* 0x005000007824783b */ /* 0x000fe60000000200 */
[C---:B------:R-:W-:Y:S06]  /*2260*/  HMMA.16816.F32 R52, R12.reuse, R8, R52 ;  /* 0x000000080c34723c */ /* 0x040fec0000001834 */
[C---:B------:R-:W-:Y:S01]  /*2270*/  HMMA.16816.F32 R48, R12.reuse, R10, R48 ;  /* 0x0000000a0c30723c */ /* 0x040fe20000001830 */
[----:B------:R-:W5:Y:S05]  /*2280*/  LDSM.16.M88.4 R8, [R121+0x2000] ;  /* 0x002000007908783b */ /* 0x000f6a0000000200 */
[C---:B---3--:R-:W-:Y:S06]  /*2290*/  HMMA.16816.F32 R20, R12.reuse, R32, R20 ;  /* 0x000000200c14723c */ /* 0x048fec0000001814 */
[----:B------:R-:W-:Y:S01]  /*22a0*/  HMMA.16816.F32 R56, R12, R34, R56 ;  /* 0x000000220c38723c */ /* 0x000fe20000001838 */
[----:B------:R-:W3:Y:S05]  /*22b0*/  LDSM.16.M88.4 R32, [R120+0x5400] ;  /* 0x005400007820783b */ /* 0x000eea0000000200 */
[----:B-1----:R-:W-:Y:S06]  /*22c0*/  HMMA.16816.F32 R28, R68, R4, R28 ;  /* 0x00000004441c723c */ /* 0x002fec000000181c */
[C---:B----4-:R-:W-:Y:S06]  /*22d0*/  HMMA.16816.F32 R44, R12.reuse, R16, R44 ;  /* 0x000000100c2c723c */ /* 0x050fec000000182c */
[----:B------:R-:W-:Y:S01]  /*22e0*/  HMMA.16816.F32 R40, R12, R18, R40 ;  /* 0x000000120c28723c */ /* 0x000fe20000001828 */
[----:B------:R-:W1:Y:S04]  /*22f0*/  LDSM.16.M88.4 R12, [R120+0x5800] ;  /* 0x00580000780c783b */ /* 0x000e680000000200 */
[----:B------:R-:W-:Y:S01]  /*2300*/  LDSM.16.M88.4 R16, [R117+0x5000] ;  /* 0x005000007510783b */ /* 0x000fe20000000200 */
[C---:B------:R-:W-:Y:S03]  /*2310*/  HMMA.16816.F32 R24, R68.reuse, R6, R24 ;  /* 0x000000064418723c */ /* 0x040fe60000001818 */
[----:B------:R-:W4:Y:S03]  /*2320*/  LDSM.16.M88.4 R4, [R119+0x2000] ;  /* 0x002000007704783b */ /* 0x000f260000000200 */
[C---:B------:R-:W-:Y:S06]  /*2330*/  HMMA.16816.F32 R20, R68.reuse, R72, R20 ;  /* 0x000000484414723c */ /* 0x040fec0000001814 */
[----:B--2---:R-:W-:Y:S06]  /*2340*/  HMMA.16816.F32 R52, R68, R64, R52 ;  /* 0x000000404434723c */ /* 0x004fec0000001834 */
[----:B-----5:R-:W-:Y:S06]  /*2350*/  HMMA.16816.F32 R28, R8, R36, R28 ;  /* 0x00000024081c723c */ /* 0x020fec000000181c */
[C---:B------:R-:W-:Y:S06]  /*2360*/  HMMA.16816.F32 R56, R68.reuse, R74, R56 ;  /* 0x0000004a4438723c */ /* 0x040fec0000001838 */
[----:B------:R-:W-:Y:S06]  /*2370*/  HMMA.16816.F32 R44, R68, R60, R44 ;  /* 0x0000003c442c723c */ /* 0x000fec000000182c */
[----:B---3--:R-:W-:Y:S01]  /*2380*/  HMMA.16816.F32 R20, R8, R32, R20 ;  /* 0x000000200814723c */ /* 0x008fe20000001814 */
[----:B------:R-:W-:-:S05]  /*2390*/  LOP3.LUT R61, R82, 0xffffffe0, RZ, 0xc0, !PT ;  /* 0xffffffe0523d7812 */ /* 0x000fca00078ec0ff */
[C---:B------:R-:W-:Y:S01]  /*23a0*/  IMAD.IADD R60, R80.reuse, 0x1, -R61 ;  /* 0x00000001503c7824 */ /* 0x040fe200078e0a3d */
[----:B------:R-:W-:Y:S01]  /*23b0*/  HMMA.16816.F32 R48, R68, R66, R48 ;  /* 0x000000424430723c */ /* 0x000fe20000001830 */
[----:B------:R-:W-:-:S03]  /*23c0*/  IMAD.SHL.U32 R80, R80, 0x2, RZ ;  /* 0x0000000250507824 */ /* 0x000fc600078e00ff */
[----:B------:R-:W-:Y:S02]  /*23d0*/  SHF.R.S32.HI R33, RZ, 0x1f, R60 ;  /* 0x0000001fff217819 */ /* 0x000fe4000001143c */
[----:B------:R-:W-:Y:S01]  /*23e0*/  HMMA.16816.F32 R36, R8, R38, R24 ;  /* 0x000000260824723c */ /* 0x000fe20000001818 */
[----:B------:R-:W2:Y:S01]  /*23f0*/  LDSM.16.M88.4 R24, [R117+0x5400] ;  /* 0x005400007518783b */ /* 0x000ea20000000200 */
[----:B------:R-:W-:Y:S01]  /*2400*/  LEA.HI R33, R33, R60, RZ, 0x2 ;  /* 0x0000003c21217211 */ /* 0x000fe200078f10ff */
[----:B------:R-:W-:-:S03]  /*2410*/  IMAD R60, R85, 0x10, R87 ;  /* 0x00000010553c7824 */ /* 0x000fc600078e0257 */
[----:B------:R-:W-:Y:S01]  /*2420*/  SHF.R.S32.HI R133, RZ, 0x2, R33 ;  /* 0x00000002ff857819 */ /* 0x000fe20000011421 */
[----:B-1----:R-:W-:Y:S06]  /*2430*/  HMMA.16816.F32 R52, R8, R12, R52 ;  /* 0x0000000c0834723c */ /* 0x002fec0000001834 */
[----:B----4-:R-:W-:Y:S01]  /*2440*/  HMMA.16816.F32 R28, R4, R16, R28 ;  /* 0x00000010041c723c */ /* 0x010fe2000000181c */
[----:B------:R-:W-:-:S04]  /*2450*/  IADD3 R13, R60, 0x1, R133 ;  /* 0x000000013c0d7810 */ /* 0x000fc80007ffe085 */
[----:B------:R-:W-:Y:S01]  /*2460*/  IADD3 R12, R76, R13, -R132 ;  /* 0x0000000d4c0c7210 */ /* 0x000fe20007ffe884 */
[----:B------:R-:W-:Y:S01]  /*2470*/  HMMA.16816.F32 R56, R8, R34, R56 ;  /* 0x000000220838723c */ /* 0x000fe20000001838 */
[----:B------:R-:W1:Y:S01]  /*2480*/  LDSM.16.M88.4 R32, [R120+0x5c00] ;  /* 0x005c00007820783b */ /* 0x000e620000000200 */
[----:B------:R-:W-:Y:S02]  /*2490*/  LOP3.LUT R16, R80, 0x6, RZ, 0xc0, !PT ;  /* 0x0000000650107812 */ /* 0x000fe400078ec0ff */
[----:B------:R-:W-:Y:S02]  /*24a0*/  IMAD.IADD R83, R12, 0x1, R83 ;  /* 0x000000010c537824 */ /* 0x000fe400078e0253 */
[----:B------:R-:W-:Y:S01]  /*24b0*/  HMMA.16816.F32 R40, R68, R62, R40 ;  /* 0x0000003e4428723c */ /* 0x000fe20000001828 */
[----:B------:R-:W-:Y:S01]  /*24c0*/  IMAD R16, R79, 0x40, R16 ;  /* 0x000000404f107824 */ /* 0x000fe200078e0210 */
[----:B------:R-:W3:Y:S01]  /*24d0*/  LDSM.16.M88.4 R60, [R117+0x5800] ;  /* 0x00580000753c783b */ /* 0x000ee20000000200 */
[----:B------:R-:W-:-:S02]  /*24e0*/  VIMNMX R100, R83, R76, PT ;  /* 0x0000004c53647248 */ /* 0x000fc40003fe0100 */
[C---:B------:R-:W-:Y:S01]  /*24f0*/  VIADD R12, R16.reuse, 0x1 ;  /* 0x00000001100c7836 */ /* 0x040fe20000000000 */
[----:B------:R-:W-:Y:S01]  /*2500*/  VIADDMNMX R95, R83, 0x8, R76, PT ;  /* 0x00000008535f7846 */ /* 0x000fe2000380014c */
[----:B------:R-:W-:Y:S01]  /*2510*/  HMMA.16816.F32 R48, R8, R14, R48 ;  /* 0x0000000e0830723c */ /* 0x000fe20000001830 */
[----:B------:R-:W-:Y:S02]  /*2520*/  VIADD R13, R16, 0x9 ;  /* 0x00000009100d7836 */ /* 0x000fe40000000000 */
[-C--:B------:R-:W-:Y:S01]  /*2530*/  ISETP.GE.AND P0, PT, R12, R100.reuse, PT ;  /* 0x000000640c00720c */ /* 0x080fe20003f06270 */
[----:B------:R-:W-:Y:S01]  /*2540*/  VIADD R17, R16, 0x11 ;  /* 0x0000001110117836 */ /* 0x000fe20000000000 */
[----:B------:R-:W-:Y:S01]  /*2550*/  ISETP.GE.AND P5, PT, R12, R95, PT ;  /* 0x0000005f0c00720c */ /* 0x000fe20003fa6270 */
[C---:B------:R-:W-:Y:S01]  /*2560*/  VIADD R12, R16.reuse, 0x10 ;  /* 0x00000010100c7836 */ /* 0x040fe20000000000 */
[----:B------:R-:W-:Y:S01]  /*2570*/  HMMA.16816.F32 R36, R4, R18, R36 ;  /* 0x000000120424723c */ /* 0x000fe20000001824 */
[----:B------:R-:W-:Y:S01]  /*2580*/  VIADD R14, R16, 0x8 ;  /* 0x00000008100e7836 */ /* 0x000fe20000000000 */
[----:B------:R-:W-:-:S02]  /*2590*/  ISETP.GE.AND P2, PT, R13, R100, PT ;  /* 0x000000640d00720c */ /* 0x000fc40003f46270 */
[-C--:B------:R-:W-:Y:S02]  /*25a0*/  ISETP.GE.AND P4, PT, R13, R95.reuse, PT ;  /* 0x0000005f0d00720c */ /* 0x080fe40003f86270 */
[-C--:B------:R-:W-:Y:S01]  /*25b0*/  ISETP.GE.AND P3, PT, R14, R100.reuse, PT ;  /* 0x000000640e00720c */ /* 0x080fe20003f66270 */
[C---:B--2---:R-:W-:Y:S01]  /*25c0*/  HMMA.16816.F32 R20, R4.reuse, R24, R20 ;  /* 0x000000180414723c */ /* 0x044fe20000001814 */
[----:B------:R-:W-:Y:S01]  /*25d0*/  FSEL R19, R29, -INF , !P0 ;  /* 0xff8000001d137808 */ /* 0x000fe20004000000 */
[----:B------:R-:W-:Y:S01]  /*25e0*/  VIADD R18, R16, 0x18 ;  /* 0x0000001810127836 */ /* 0x000fe20000000000 */
[-C--:B------:R-:W-:Y:S02]  /*25f0*/  ISETP.GE.AND P6, PT, R14, R95.reuse, PT ;  /* 0x0000005f0e00720c */ /* 0x080fe40003fc6270 */
[C---:B------:R-:W-:Y:S01]  /*2600*/  ISETP.GE.AND P1, PT, R12.reuse, R100, PT ;  /* 0x000000640c00720c */ /* 0x040fe20003f26270 */
[----:B------:R-:W-:Y:S01]  /*2610*/  HMMA.16816.F32 R56, R4, R26, R56 ;  /* 0x0000001a0438723c */ /* 0x000fe20000001838 */
[----:B------:R-:W-:Y:S01]  /*2620*/  ISETP.GE.AND P0, PT, R12, R95, PT ;  /* 0x0000005f0c00720c */ /* 0x000fe20003f06270 */
[----:B------:R-:W-:Y:S01]  /*2630*/  VIADD R24, R16, 0x20 ;  /* 0x0000002010187836 */ /* 0x000fe20000000000 */
[----:B------:R-:W2:Y:S01]  /*2640*/  LDSM.16.M88.4 R12, [R117+0x5c00] ;  /* 0x005c0000750c783b */ /* 0x000ea20000000200 */
[----:B------:R-:W-:Y:S01]  /*2650*/  FSEL R31, R31, -INF , !P5 ;  /* 0xff8000001f1f7808 */ /* 0x000fe20006800000 */
[----:B------:R-:W-:-:S04]  /*2660*/  DEPBAR.LE SB0, 0x0 ;  /* 0x000080000000791a */ /* 0x000fc80000000000 */
[----:B-1----:R-:W-:Y:S01]  /*2670*/  HMMA.16816.F32 R44, R8, R32, R44 ;  /* 0x00000020082c723c */ /* 0x002fe2000000182c */
[CC--:B------:R-:W-:Y:S02]  /*2680*/  ISETP.GE.AND P5, PT, R17.reuse, R100.reuse, PT ;  /* 0x000000641100720c */ /* 0x0c0fe40003fa6270 */
[----:B------:R-:W-:Y:S02]  /*2690*/  FSEL R25, R36, -INF , !P3 ;  /* 0xff80000024197808 */ /* 0x000fe40005800000 */
[-C--:B------:R-:W-:Y:S01]  /*26a0*/  ISETP.GE.AND P3, PT, R17, R95.reuse, PT ;  /* 0x0000005f1100720c */ /* 0x080fe20003f66270 */
[----:B---3--:R-:W-:Y:S01]  /*26b0*/  HMMA.16816.F32 R52, R4, R60, R52 ;  /* 0x0000003c0434723c */ /* 0x008fe20000001834 */
[----:B------:R-:W-:Y:S02]  /*26c0*/  FSEL R17, R38, -INF , !P6 ;  /* 0xff80000026117808 */ /* 0x000fe40007000000 */
[----:B------:R-:W-:Y:S02]  /*26d0*/  FSEL R65, R37, -INF , !P2 ;  /* 0xff80000025417808 */ /* 0x000fe40005000000 */
[C---:B------:R-:W-:Y:S01]  /*26e0*/  ISETP.GE.AND P6, PT, R18.reuse, R100, PT ;  /* 0x000000641200720c */ /* 0x040fe20003fc6270 */
[----:B------:R-:W-:Y:S01]  /*26f0*/  HMMA.16816.F32 R40, R8, R34, R40 ;  /* 0x000000220828723c */ /* 0x000fe20000001828 */
[----:B------:R-:W-:Y:S01]  /*2700*/  ISETP.GE.AND P2, PT, R18, R95, PT ;  /* 0x0000005f1200720c */ /* 0x000fe20003f46270 */
[----:B------:R-:W-:Y:S01]  /*2710*/  VIADD R18, R16, 0x19 ;  /* 0x0000001910127836 */ /* 0x000fe20000000000 */
[----:B------:R-:W-:-:S02]  /*2720*/  FSEL R71, R56, -INF , !P6 ;  /* 0xff80000038477808 */ /* 0x000fc40007000000 */
[----:B------:R-:W-:Y:S01]  /*2730*/  FSEL R69, R20, -INF , !P1 ;  /* 0xff80000014457808 */ /* 0x000fe20004800000 */
[----:B------:R-:W-:Y:S01]  /*2740*/  HMMA.16816.F32 R48, R4, R62, R48 ;  /* 0x0000003e0430723c */ /* 0x000fe20000001830 */
[----:B------:R-:W-:Y:S01]  /*2750*/  VIADD R8, R16, 0x21 ;  /* 0x0000002110087836 */ /* 0x000fe20000000000 */
[----:B------:R-:W-:Y:S01]  /*2760*/  FSEL R67, R22, -INF , !P0 ;  /* 0xff80000016437808 */ /* 0x000fe20004000000 */
[----:B------:R-:W-:Y:S01]  /*2770*/  VIADD R9, R16, 0x28 ;  /* 0x0000002810097836 */ /* 0x000fe20000000000 */
[-C--:B------:R-:W-:Y:S01]  /*2780*/  ISETP.GE.AND P1, PT, R18, R95.reuse, PT ;  /* 0x0000005f1200720c */ /* 0x080fe20003f26270 */
[----:B------:R-:W-:Y:S01]  /*2790*/  IMAD.MOV.U32 R20, RZ, RZ, R79 ;  /* 0x000000ffff147224 */ /* 0x000fe200078e004f */
[C---:B------:R-:W-:Y:S02]  /*27a0*/  ISETP.GE.AND P6, PT, R8.reuse, R95, PT ;  /* 0x0000005f0800720c */ /* 0x040fe40003fc6270 */
[----:B------:R-:W-:Y:S02]  /*27b0*/  FSEL R63, R23, -INF , !P3 ;  /* 0xff800000173f7808 */ /* 0x000fe40005800000 */
[-C--:B------:R-:W-:Y:S01]  /*27c0*/  ISETP.GE.AND P3, PT, R8, R100.reuse, PT ;  /* 0x000000640800720c */ /* 0x080fe20003f66270 */
[----:B------:R-:W-:Y:S01]  /*27d0*/  VIADD R8, R16, 0x29 ;  /* 0x0000002910087836 */ /* 0x000fe20000000000 */
[----:B------:R-:W-:-:S02]  /*27e0*/  ISETP.GE.AND P0, PT, R24, R100, PT ;  /* 0x000000641800720c */ /* 0x000fc40003f06270 */
[----:B------:R-:W-:Y:S01]  /*27f0*/  FSEL R37, R59, -INF , !P1 ;  /* 0xff8000003b257808 */ /* 0x000fe20004800000 */
[C---:B--2---:R-:W-:Y:S01]  /*2800*/  HMMA.16816.F32 R44, R4.reuse, R12, R44 ;  /* 0x0000000c042c723c */ /* 0x044fe2000000182c */
[----:B------:R-:W-:Y:S02]  /*2810*/  FSEL R33, R52, -INF , !P0 ;  /* 0xff80000034217808 */ /* 0x000fe40004000000 */
[----:B------:R-:W-:Y:S02]  /*2820*/  FSEL R21, R21, -INF , !P5 ;  /* 0xff80000015157808 */ /* 0x000fe40006800000 */
[C---:B------:R-:W-:Y:S01]  /*2830*/  ISETP.GE.AND P1, PT, R8.reuse, R100, PT ;  /* 0x000000640800720c */ /* 0x040fe20003f26270 */
[----:B------:R-:W-:Y:S01]  /*2840*/  HMMA.16816.F32 R40, R4, R14, R40 ;  /* 0x0000000e0428723c */ /* 0x000fe20000001828 */
[-C--:B------:R-:W-:Y:S01]  /*2850*/  ISETP.GE.AND P0, PT, R8, R95.reuse, PT ;  /* 0x0000005f0800720c */ /* 0x080fe20003f06270 */
[----:B------:R-:W-:Y:S01]  /*2860*/  VIADD R8, R16, 0x30 ;  /* 0x0000003010087836 */ /* 0x000fe20000000000 */
[----:B------:R-:W-:-:S02]  /*2870*/  ISETP.GE.AND P5, PT, R24, R95, PT ;  /* 0x0000005f1800720c */ /* 0x000fc40003fa6270 */
[----:B------:R-:W-:Y:S02]  /*2880*/  FSEL R39, R39, -INF , !P4 ;  /* 0xff80000027277808 */ /* 0x000fe40006000000 */
[----:B------:R-:W-:Y:S01]  /*2890*/  FSEL R85, R54, -INF , !P5 ;  /* 0xff80000036557808 */ /* 0x000fe20006800000 */
[----:B------:R-:W-:Y:S01]  /*28a0*/  VIADD R4, R16, 0x39 ;  /* 0x0000003910047836 */ /* 0x000fe20000000000 */
[----:B------:R-:W-:Y:S01]  /*28b0*/  BAR.SYNC.DEFER_BLOCKING 0x0 ;  /* 0x0000000000007b1d */ /* 0x000fe20000010000 */
[-C--:B------:R-:W-:Y:S02]  /*28c0*/  ISETP.GE.AND P5, PT, R8, R100.reuse, PT ;  /* 0x000000640800720c */ /* 0x080fe40003fa6270 */
[----:B------:R-:W-:Y:S02]  /*28d0*/  ISETP.GE.AND P4, PT, R18, R100, PT ;  /* 0x000000641200720c */ /* 0x000fe40003f86270 */
[----:B------:R-:W-:Y:S02]  /*28e0*/  FSEL R61, R58, -INF , !P2 ;  /* 0xff8000003a3d7808 */ /* 0x000fe40005000000 */
[----:B------:R-:W-:-:S02]  /*28f0*/  FSEL R57, R57, -INF , !P4 ;  /* 0xff80000039397808 */ /* 0x000fc40006000000 */
[----:B------:R-:W-:Y:S02]  /*2900*/  FSEL R101, R44, -INF , !P5 ;  /* 0xff8000002c657808 */ /* 0x000fe40006800000 */
[----:B------:R-:W-:Y:S02]  /*2910*/  ISETP.GE.AND P5, PT, R16, R95, PT ;  /* 0x0000005f1000720c */ /* 0x000fe40003fa6270 */
[----:B------:R-:W-:Y:S02]  /*2920*/  FSEL R35, R53, -INF , !P3 ;  /* 0xff80000035237808 */ /* 0x000fe40005800000 */
[----:B------:R-:W-:Y:S02]  /*2930*/  FSEL R5, R30, -INF , !P5 ;  /* 0xff8000001e057808 */ /* 0x000fe40006800000 */
[----:B------:R-:W-:Y:S02]  /*2940*/  ISETP.GE.AND P5, PT, R94, 0x2, PT ;  /* 0x000000025e00780c */ /* 0x000fe40003fa6270 */
[----:B------:R-:W-:-:S02]  /*2950*/  ISETP.GE.AND P2, PT, R9, R100, PT ;  /* 0x000000640900720c */ /* 0x000fc40003f46270 */
[-C--:B------:R-:W-:Y:S01]  /*2960*/  ISETP.GE.AND P4, PT, R9, R95.reuse, PT ;  /* 0x0000005f0900720c */ /* 0x080fe20003f86270 */
[----:B------:R-:W-:Y:S01]  /*2970*/  VIADD R9, R16, 0x31 ;  /* 0x0000003110097836 */ /* 0x000fe20000000000 */
[----:B------:R-:W-:Y:S01]  /*2980*/  ISETP.GE.AND P3, PT, R8, R95, PT ;  /* 0x0000005f0800720c */ /* 0x000fe20003f66270 */
[C---:B------:R-:W-:Y:S01]  /*2990*/  VIADD R8, R16.reuse, 0x38 ;  /* 0x0000003810087836 */ /* 0x040fe20000000000 */
[----:B------:R-:W-:Y:S02]  /*29a0*/  FSEL R91, R51, -INF , !P0 ;  /* 0xff800000335b7808 */ /* 0x000fe40004000000 */
        /* <DEDUP_REMOVED lines=9> */
[CC--:B------:R-:W-:Y:S02]  /*2a40*/  ISETP.GE.AND P4, PT, R8.reuse, R100.reuse, PT ;  /* 0x000000640800720c */ /* 0x0c0fe40003f86270 */
[-C--:B------:R-:W-:Y:S02]  /*2a50*/  ISETP.GE.AND P1, PT, R8, R95.reuse, PT ;  /* 0x0000005f0800720c */ /* 0x080fe40003f26270 */
        /* <DEDUP_REMOVED lines=11> */
[----:B------:R-:W-:Y:S01]  /*2b10*/  VIADD R41, R94, 0xfffffffe ;  /* 0xfffffffe5e297836 */ /* 0x000fe20000000000 */
[----:B------:R-:W-:Y:S01]  /*2b20*/  ISETP.GE.AND P3, PT, R131, UR5, PT ;  /* 0x0000000583007c0c */ /* 0x000fe2000bf66270 */
[----:B------:R-:W-:Y:S01]  /*2b30*/  BSSY B0, `(.L_x_234) ;  /* 0x000003d000007945 */ /* 0x000fe20003800000 */
[----:B------:R-:W-:Y:S01]  /*2b40*/  ISETP.GE.AND P4, PT, R138, UR5, PT ;  /* 0x000000058a007c0c */ /* 0x000fe2000bf86270 */
[----:B------:R-:W-:Y:S01]  /*2b50*/  IMAD R0, R0, R41, RZ ;  /* 0x0000002900007224 */ /* 0x000fe200078e02ff */
[----:B------:R-:W-:Y:S02]  /*2b60*/  ISETP.GE.AND P1, PT, R130, UR5, PT ;  /* 0x0000000582007c0c */ /* 0x000fe4000bf26270 */
[----:B------:R-:W-:Y:S01]  /*2b70*/  SHF.R.S32.HI R2, RZ, 0x1f, R41 ;  /* 0x0000001fff027819 */ /* 0x000fe20000011429 */
[----:B------:R-:W-:-:S04]  /*2b80*/  IMAD.WIDE.U32 R40, R41, R77, R136 ;  /* 0x0000004d29287225 */ /* 0x000fc800078e0088 */
[----:B------:R-:W-:Y:S02]  /*2b90*/  IMAD R0, R2, R77, R0 ;  /* 0x0000004d02007224 */ /* 0x000fe400078e0200 */
[----:B------:R-:W1:Y:S02]  /*2ba0*/  @!P3 LDC.64 R12, c[0x0][0x218] ;  /* 0x00008600ff0cbb82 */ /* 0x000e640000000a00 */
[----:B------:R-:W-:Y:S01]  /*2bb0*/  IMAD.IADD R0, R41, 0x1, R0 ;  /* 0x0000000129007824 */ /* 0x000fe200078e0200 */
[----:B------:R2:W-:Y:S04]  /*2bc0*/  @P4 STS [R129+0x3000], RZ ;  /* 0x003000ff81004388 */ /* 0x0005e80000000800 */
[----:B------:R2:W-:Y:S01]  /*2bd0*/  @P4 STS [R129+0x3004], RZ ;  /* 0x003004ff81004388 */ /* 0x0005e20000000800 */
[----:B------:R-:W3:Y:S03]  /*2be0*/  @!P4 LDC.64 R14, c[0x0][0x218] ;  /* 0x00008600ff0ecb82 */ /* 0x000ee60000000a00 */
[----:B------:R2:W-:Y:S05]  /*2bf0*/  @P4 STS.64 [R129+0x3008], RZ ;  /* 0x003008ff81004388 */ /* 0x0005ea0000000a00 */
[----:B------:R-:W4:Y:S08]  /*2c00*/  @!P1 LDC.64 R10, c[0x0][0x218] ;  /* 0x00008600ff0a9b82 */ /* 0x000f300000000a00 */
[----:B------:R-:W5:Y:S01]  /*2c10*/  @!P4 LDC.64 R8, c[0x0][0x218] ;  /* 0x00008600ff08cb82 */ /* 0x000f620000000a00 */
[----:B-1----:R-:W-:-:S04]  /*2c20*/  @!P3 LEA R12, P2, R40, R12, 0x1 ;  /* 0x0000000c280cb211 */ /* 0x002fc800078408ff */
[C---:B------:R-:W-:Y:S02]  /*2c30*/  @!P3 LEA.HI.X R13, R40.reuse, R13, R0, 0x1, P2 ;  /* 0x0000000d280db211 */ /* 0x040fe400010f0c00 */
[----:B------:R-:W-:Y:S01]  /*2c40*/  IADD3 R2, P2, R123, R40, RZ ;  /* 0x000000287b027210 */ /* 0x000fe20007f5e0ff */
[----:B------:R-:W1:Y:S01]  /*2c50*/  @!P3 LDC.64 R6, c[0x0][0x218] ;  /* 0x00008600ff06bb82 */ /* 0x000e620000000a00 */
[----:B---3--:R-:W-:-:S04]  /*2c60*/  @!P4 LEA R14, P6, R40, R14, 0x1 ;  /* 0x0000000e280ec211 */ /* 0x008fc800078c08ff */
[C---:B------:R-:W-:Y:S02]  /*2c70*/  @!P4 LEA.HI.X R15, R40.reuse, R15, R0, 0x1, P6 ;  /* 0x0000000f280fc211 */ /* 0x040fe400030f0c00 */
[----:B----4-:R-:W-:-:S03]  /*2c80*/  @!P1 LEA R42, P0, R40, R10, 0x1 ;  /* 0x0000000a282a9211 */ /* 0x010fc600078008ff */
[----:B------:R-:W-:Y:S01]  /*2c90*/  @!PT LDS RZ, [RZ] ;  /* 0x00000000fffff984 */ /* 0x000fe20000000800 */
[----:B------:R-:W-:Y:S01]  /*2ca0*/  @!PT LDS RZ, [RZ] ;  /* 0x00000000fffff984 */ /* 0x000fe20000000800 */
[----:B------:R-:W-:Y:S01]  /*2cb0*/  @!PT LDS RZ, [RZ] ;  /* 0x00000000fffff984 */ /* 0x000fe20000000800 */
[----:B------:R2:W-:Y:S01]  /*2cc0*/  @!P4 LDGSTS.E.BYPASS.LTC128B.128 [R129+0x3000], desc[UR8][R14.64] ;  /* 0x030000000e81cfae */ /* 0x0005e2000b901d48 */
[--C-:B------:R-:W-:Y:S01]  /*2cd0*/  @!P1 LEA.HI.X R43, R40, R11, R0.reuse, 0x1, P0 ;  /* 0x0000000b282b9211 */ /* 0x100fe200000f0c00 */
[----:B------:R-:W-:Y:S02]  /*2ce0*/  IMAD.X R11, R122, 0x1, R0, P2 ;  /* 0x000000017a0b7824 */ /* 0x000fe400010e0600 */
        /* <DEDUP_REMOVED lines=33> */
.L_x_235:
[----:B------:R-:W-:Y:S05]  /*2f00*/  BSYNC B0 ;  /* 0x0000000000007941 */ /* 0x000fea0003800000 */
.L_x_234:
[----:B------:R-:W0:Y:S02]  /*2f10*/  LDGDEPBAR ;  /* 0x00000000000079af */ /* 0x000e240000000000 */
.L_x_233:
[----:B------:R-:W-:Y:S01]  /*2f20*/  FMNMX.FTZ R0, R23, R19, !PT ;  /* 0x0000001317007209 */ /* 0x000fe20007810000 */
[----:B------:R-:W-:Y:S01]  /*2f30*/  ULDC UR6, c[0x0][0x2ec] ;  /* 0x0000bb0000067ab9 */ /* 0x000fe20000000800 */
[----:B------:R-:W-:Y:S02]  /*2f40*/  LEA R118, R4, UR4, 0x1 ;  /* 0x0000000404767c11 */ /* 0x000fe4000f8e08ff */
[----:B------:R-:W-:Y:S02]  /*2f50*/  FMNMX.FTZ R0, R25, R0, !PT ;  /* 0x0000000019007209 */ /* 0x000fe40007810000 */
[----:B------:R-:W-:Y:S01]  /*2f60*/  LEA R116, R3, R118, 0x1 ;  /* 0x0000007603747211 */ /* 0x000fe200078e08ff */
[----:B--2---:R-:W-:Y:S01]  /*2f70*/  LDSM.16.MT88.4 R40, [R118+0x6000] ;  /* 0x006000007628783b */ /* 0x004fe20000004200 */
[----:B------:R-:W-:-:S03]  /*2f80*/  FMNMX.FTZ R0, R65, R0, !PT ;  /* 0x0000000041007209 */ /* 0x000fc60007810000 */
[----:B------:R-:W-:Y:S01]  /*2f90*/  LDSM.16.MT88.4 R72, [R118+0x8000] ;  /* 0x008000007648783b */ /* 0x000fe20000004200 */
[----:B------:R-:W-:-:S03]  /*2fa0*/  FMNMX.FTZ R0, R69, R0, !PT ;  /* 0x0000000045007209 */ /* 0x000fc60007810000 */
[----:B------:R-:W-:Y:S01]  /*2fb0*/  LDSM.16.MT88.4 R48, [R116+0x6000] ;  /* 0x006000007430783b */ /* 0x000fe20000004200 */
[----:B------:R-:W-:-:S03]  /*2fc0*/  FMNMX.FTZ R0, R21, R0, !PT ;  /* 0x0000000015007209 */ /* 0x000fc60007810000 */
[----:B------:R-:W-:Y:S01]  /*2fd0*/  LDSM.16.MT88.4 R12, [R118+0x7400] ;  /* 0x00740000760c783b */ /* 0x000fe20000004200 */
[----:B------:R-:W-:-:S04]  /*2fe0*/  FMNMX.FTZ R0, R71, R0, !PT ;  /* 0x0000000047007209 */ /* 0x000fc80007810000 */
[----:B------:R-:W-:-:S04]  /*2ff0*/  FMNMX.FTZ R0, R57, R0, !PT ;  /* 0x0000000039007209 */ /* 0x000fc80007810000 */
[----:B------:R-:W-:-:S04]  /*3000*/  FMNMX.FTZ R0, R33, R0, !PT ;  /* 0x0000000021007209 */ /* 0x000fc80007810000 */
[----:B-1----:R-:W-:Y:S02]  /*3010*/  FMNMX.FTZ R7, R35, R0, !PT ;  /* 0x0000000023077209 */ /* 0x002fe40007810000 */
        /* <DEDUP_REMOVED lines=12> */
[----:B------:R-:W-:-:S03]  /*30e0*/  FMNMX.FTZ R0, R37, R0, !PT ;  /* 0x0000000025007209 */ /* 0x000fc60007810000 */
[----:B------:R-:W1:Y:S01]  /*30f0*/  SHFL.BFLY PT, R7, R6, 0x2, 0x1f ;  /* 0x0c401f0006077f89 */ /* 0x000e6200000e0000 */
[----:B------:R-:W-:-:S04]  /*3100*/  FMNMX.FTZ R0, R85, R0, !PT ;  /* 0x0000000055007209 */ /* 0x000fc80007810000 */
[----:B------:R-:W-:-:S04]  /*3110*/  FMNMX.FTZ R0, R89, R0, !PT ;  /* 0x0000000059007209 */ /* 0x000fc80007810000 */
[----:B------:R-:W-:-:S04]  /*3120*/  FMNMX.FTZ R0, R103, R0, !PT ;  /* 0x0000000067007209 */ /* 0x000fc80007810000 */
[----:B------:R-:W-:-:S04]  /*3130*/  FMNMX.FTZ R9, R91, R0, !PT ;  /* 0x000000005b097209 */ /* 0x000fc80007810000 */
[----:B------:R-:W-:-:S04]  /*3140*/  FMNMX.FTZ R0, R26, R9, !PT ;  /* 0x000000091a007209 */ /* 0x000fc80007810000 */
[----:B------:R-:W-:Y:S02]  /*3150*/  FMNMX.FTZ R9, R29, R0, !PT ;  /* 0x000000001d097209 */ /* 0x000fe40007810000 */
[----:B-1----:R-:W-:Y:S02]  /*3160*/  FMNMX.FTZ R7, R6, R7, !PT ;  /* 0x0000000706077209 */ /* 0x002fe40007810000 */
[----:B------:R-:W-:-:S03]  /*3170*/  FMNMX.FTZ R0, R28, R9, !PT ;  /* 0x000000091c007209 */ /* 0x000fc60007810000 */
[----:B------:R-:W1:Y:S01]  /*3180*/  SHFL.BFLY PT, R2, R7, 0x1, 0x1f ;  /* 0x0c201f0007027f89 */ /* 0x000e6200000e0000 */
[----:B------:R-:W-:-:S05]  /*3190*/  FMNMX.FTZ R9, R27, R0, !PT ;  /* 0x000000001b097209 */ /* 0x000fca0007810000 */
[----:B------:R-:W2:Y:S01]  /*31a0*/  SHFL.BFLY PT, R6, R9, 0x2, 0x1f ;  /* 0x0c401f0009067f89 */ /* 0x000ea200000e0000 */
[----:B-1----:R-:W-:-:S04]  /*31b0*/  FMNMX.FTZ R2, R7, R2, !PT ;  /* 0x0000000207027209 */ /* 0x002fc80007810000 */
[C---:B------:R-:W-:Y:S01]  /*31c0*/  FSETP.NEU.FTZ.AND P0, PT, R2.reuse, -INF , PT ;  /* 0xff8000000200780b */ /* 0x040fe20003f1d000 */
[----:B------:R-:W-:Y:S01]  /*31d0*/  FMUL.FTZ R108, R2, UR6 ;  /* 0x00000006026c7c20 */ /* 0x000fe20008410000 */
[----:B--2---:R-:W-:Y:S02]  /*31e0*/  FMNMX.FTZ R6, R9, R6, !PT ;  /* 0x0000000609067209 */ /* 0x004fe40007810000 */
[----:B------:R-:W-:Y:S02]  /*31f0*/  LDSM.16.MT88.4 R8, [R118+0x6400] ;  /* 0x006400007608783b */ /* 0x000fe40000004200 */
[----:B------:R-:W-:Y:S02]  /*3200*/  FSEL R108, R108, RZ, P0 ;  /* 0x000000ff6c6c7208 */ /* 0x000fe40000000000 */
[----:B------:R-:W1:Y:S03]  /*3210*/  SHFL.BFLY PT, R7, R6, 0x1, 0x1f ;  /* 0x0c201f0006077f89 */ /* 0x000e6600000e0000 */
        /* <DEDUP_REMOVED lines=10> */
[----:B------:R-:W-:Y:S01]  /*32c0*/  LDSM.16.MT88.4 R56, [R118+0x7000] ;  /* 0x007000007638783b */ /* 0x000fe20000004200 */
[--C-:B------:R-:W-:Y:S01]  /*32d0*/  FFMA.FTZ R35, R88, UR6, -R108.reuse ;  /* 0x0000000658237c23 */ /* 0x100fe2000801086c */
[--C-:B------:R-:W-:Y:S01]  /*32e0*/  FFMA.FTZ R90, R33, UR6, -R108.reuse ;  /* 0x00000006215a7c23 */ /* 0x100fe2000801086c */
[--C-:B------:R-:W-:Y:S01]  /*32f0*/  FFMA.FTZ R86, R84, UR6, -R108.reuse ;  /* 0x0000000654567c23 */ /* 0x100fe2000801086c */
[----:B------:R-:W2:Y:S01]  /*3300*/  MUFU.EX2 R111, R111 ;  /* 0x0000006f006f7308 */ /* 0x000ea20000000800 */
[--C-:B------:R-:W-:Y:S01]  /*3310*/  FFMA.FTZ R101, R101, UR6, -R108.reuse ;  /* 0x0000000665657c23 */ /* 0x100fe2000801086c */
[--C-:B------:R-:W-:Y:S01]  /*3320*/  FFMA.FTZ R102, R102, UR6, -R108.reuse ;  /* 0x0000000666667c23 */ /* 0x100fe2000801086c */
[--C-:B------:R-:W-:Y:S01]  /*3330*/  FFMA.FTZ R104, R104, UR6, -R108.reuse ;  /* 0x0000000668687c23 */ /* 0x100fe2000801086c */
[----:B------:R-:W-:Y:S01]  /*3340*/  FFMA.FTZ R105, R105, UR6, -R108 ;  /* 0x0000000669697c23 */ /* 0x000fe2000801086c */
[----:B-1----:R-:W-:-:S03]  /*3350*/  FMNMX.FTZ R0, R6, R7, !PT ;  /* 0x0000000706007209 */ /* 0x002fc60007810000 */
[----:B------:R-:W-:Y:S01]  /*3360*/  MUFU.EX2 R107, R107 ;  /* 0x0000006b006b7308 */ /* 0x000fe20000000800 */
[C---:B------:R-:W-:Y:S01]  /*3370*/  FSETP.NEU.FTZ.AND P0, PT, R0.reuse, -INF , PT ;  /* 0xff8000000000780b */ /* 0x040fe20003f1d000 */
[----:B------:R-:W-:-:S06]  /*3380*/  FMUL.FTZ R30, R0, UR6 ;  /* 0x00000006001e7c20 */ /* 0x000fcc0008410000 */
[----:B------:R-:W1:Y:S01]  /*3390*/  MUFU.EX2 R106, R106 ;  /* 0x0000006a006a7308 */ /* 0x000e620000000800 */
[----:B------:R-:W-:Y:S02]  /*33a0*/  FSEL R30, R30, RZ, P0 ;  /* 0x000000ff1e1e7208 */ /* 0x000fe40000000000 */
[----:B--2---:R-:W-:Y:S01]  /*33b0*/  F2FP.F16.F32.PACK_AB R80, R111, R114 ;  /* 0x000000726f50723e */ /* 0x004fe200000000ff */
        /* <DEDUP_REMOVED lines=12> */
[----:B-1----:R-:W-:Y:S01]  /*3480*/  F2FP.F16.F32.PACK_AB R82, R106, R107 ;  /* 0x0000006b6a52723e */ /* 0x002fe200000000ff */
[--C-:B------:R-:W-:Y:S01]  /*3490*/  FFMA.FTZ R85, R89, UR6, -R30.reuse ;  /* 0x0000000659557c23 */ /* 0x100fe2000801081e */
[----:B------:R-:W1:Y:S01]  /*34a0*/  LDSM.16.MT88.4 R16, [R116+0x6400] ;  /* 0x006400007410783b */ /* 0x000e620000004200 */
[----:B------:R-:W3:Y:S01]  /*34b0*/  MUFU.EX2 R109, R109 ;  /* 0x0000006d006d7308 */ /* 0x000ee20000000800 */
[--C-:B------:R-:W-:Y:S01]  /*34c0*/  FFMA.FTZ R84, R103, UR6, -R30.reuse ;  /* 0x0000000667547c23 */ /* 0x100fe2000801081e */
[--C-:B------:R-:W-:Y:S01]  /*34d0*/  FFMA.FTZ R33, R91, UR6, -R30.reuse ;  /* 0x000000065b217c23 */ /* 0x100fe2000801081e */
[--C-:B------:R-:W-:Y:S01]  /*34e0*/  FFMA.FTZ R26, R26, UR6, -R30.reuse ;  /* 0x000000061a1a7c23 */ /* 0x100fe2000801081e */
[--C-:B------:R-:W-:Y:S01]  /*34f0*/  FFMA.FTZ R29, R29, UR6, -R30.reuse ;  /* 0x000000061d1d7c23 */ /* 0x100fe2000801081e */
[--C-:B------:R-:W-:Y:S01]  /*3500*/  FFMA.FTZ R146, R27, UR6, -R30.reuse ;  /* 0x000000061b927c23 */ /* 0x100fe2000801081e */
[----:B------:R-:W-:-:S02]  /*3510*/  FFMA.FTZ R28, R28, UR6, -R30 ;  /* 0x000000061c1c7c23 */ /* 0x000fc4000801081e */
[----:B------:R-:W-:Y:S08]  /*3520*/  MUFU.EX2 R110, R110 ;  /* 0x0000006e006e7308 */ /* 0x000ff00000000800 */
[----:B------:R-:W4:Y:S01]  /*3530*/  MUFU.EX2 R31, R31 ;  /* 0x0000001f001f7308 */ /* 0x000f220000000800 */
[----:B---3--:R-:W-:Y:S01]  /*3540*/  F2FP.F16.F32.PACK_AB R81, R112, R109 ;  /* 0x0000006d7051723e */ /* 0x008fe200000000ff */
[----:B------:R-:W-:-:S06]  /*3550*/  FADD.FTZ R109, R109, R112 ;  /* 0x000000706d6d7221 */ /* 0x000fcc0000010000 */
[----:B------:R-:W-:Y:S08]  /*3560*/  MUFU.EX2 R32, R32 ;  /* 0x0000002000207308 */ /* 0x000ff00000000800 */
[----:B------:R-:W3:Y:S01]  /*3570*/  MUFU.EX2 R23, R23 ;  /* 0x0000001700177308 */ /* 0x000ee20000000800 */
[----:B----4-:R-:W-:Y:S01]  /*3580*/  F2FP.F16.F32.PACK_AB R83, R31, R110 ;  /* 0x0000006e1f53723e */ /* 0x010fe200000000ff */
[----:B------:R-:W-:-:S04]  /*3590*/  FADD.FTZ R110, R110, R109 ;  /* 0x0000006d6e6e7221 */ /* 0x000fc80000010000 */
[----:B------:R-:W-:Y:S02]  /*35a0*/  FADD.FTZ R31, R31, R110 ;  /* 0x0000006e1f1f7221 */ /* 0x000fe40000010000 */
[C---:B------:R-:W-:Y:S01]  /*35b0*/  HMMA.16816.F32 R36, R80.reuse, R40, RZ ;  /* 0x000000285024723c */ /* 0x040fe200000018ff */
[----:B------:R-:W-:Y:S05]  /*35c0*/  MUFU.EX2 R22, R22 ;  /* 0x0000001600167308 */ /* 0x000fea0000000800 */
[----:B------:R-:W-:Y:S03]  /*35d0*/  HMMA.16816.F32 R40, R80, R42, RZ ;  /* 0x0000002a5028723c */ /* 0x000fe600000018ff */
[----:B------:R-:W4:Y:S01]  /*35e0*/  MUFU.EX2 R21, R21 ;  /* 0x0000001500157308 */ /* 0x000f220000000800 */
[----:B---3--:R-:W-:-:S02]  /*35f0*/  F2FP.F16.F32.PACK_AB R4, R23, R32 ;  /* 0x000000201704723e */ /* 0x008fc400000000ff */
[C---:B--2---:R-:W-:Y:S05]  /*3600*/  HMMA.16816.F32 R60, R80.reuse, R64, RZ ;  /* 0x00000040503c723c */ /* 0x044fea00000018ff */
[----:B------:R-:W-:Y:S01]  /*3610*/  MUFU.EX2 R34, R34 ;  /* 0x0000002200227308 */ /* 0x000fe20000000800 */
[C---:B------:R-:W-:Y:S06]  /*3620*/  HMMA.16816.F32 R64, R80.reuse, R66, RZ ;  /* 0x000000425040723c */ /* 0x040fec00000018ff */
[----:B------:R-:W-:Y:S01]  /*3630*/  HMMA.16816.F32 R68, R80, R72, RZ ;  /* 0x000000485044723c */ /* 0x000fe200000018ff */
[----:B------:R-:W2:Y:S01]  /*3640*/  MUFU.EX2 R25, R25 ;  /* 0x0000001900197308 */ /* 0x000ea20000000800 */
[----:B----4-:R-:W-:-:S04]  /*3650*/  F2FP.F16.F32.PACK_AB R6, R21, R22 ;  /* 0x000000161506723e */ /* 0x010fc800000000ff */
[C---:B------:R-:W-:Y:S03]  /*3660*/  HMMA.16816.F32 R72, R80.reuse, R74, RZ ;  /* 0x0000004a5048723c */ /* 0x040fe600000018ff */
[----:B------:R-:W-:Y:S03]  /*3670*/  MUFU.EX2 R24, R24 ;  /* 0x0000001800187308 */ /* 0x000fe60000000800 */
[C---:B------:R-:W-:Y:S05]  /*3680*/  HMMA.16816.F32 R44, R80.reuse, R48, RZ ;  /* 0x00000030502c723c */ /* 0x040fea00000018ff */
[----:B------:R-:W3:Y:S01]  /*3690*/  MUFU.EX2 R3, R3 ;  /* 0x0000000300037308 */ /* 0x000ee20000000800 */
[----:B--2---:R-:W-:Y:S01]  /*36a0*/  F2FP.F16.F32.PACK_AB R5, R25, R34 ;  /* 0x000000221905723e */ /* 0x004fe200000000ff */
[----:B------:R-:W-:Y:S01]  /*36b0*/  HMMA.16816.F32 R52, R80, R56, RZ ;  /* 0x000000385034723c */ /* 0x000fe200000018ff */
[----:B------:R-:W-:-:S04]  /*36c0*/  FADD.FTZ R34, R34, R31 ;  /* 0x0000001f22227221 */ /* 0x000fc80000010000 */
[----:B------:R-:W-:Y:S01]  /*36d0*/  FADD.FTZ R25, R25, R34 ;  /* 0x0000002219197221 */ /* 0x000fe20000010000 */
[C---:B------:R-:W-:Y:S01]  /*36e0*/  HMMA.16816.F32 R48, R80.reuse, R50, RZ ;  /* 0x000000325030723c */ /* 0x040fe200000018ff */
[----:B------:R-:W-:Y:S05]  /*36f0*/  MUFU.EX2 R90, R90 ;  /* 0x0000005a005a7308 */ /* 0x000fea0000000800 */
[----:B------:R-:W-:Y:S01]  /*3700*/  HMMA.16816.F32 R56, R80, R58, RZ ;  /* 0x0000003a5038723c */ /* 0x000fe200000018ff */
[----:B---3--:R-:W-:Y:S02]  /*3710*/  F2FP.F16.F32.PACK_AB R7, R3, R24 ;  /* 0x000000180307723e */ /* 0x008fe400000000ff */
[----:B------:R-:W2:Y:S01]  /*3720*/  MUFU.EX2 R87, R87 ;  /* 0x0000005700577308 */ /* 0x000ea20000000800 */
[----:B------:R-:W-:-:S04]  /*3730*/  FADD.FTZ R24, R24, R25 ;  /* 0x0000001918187221 */ /* 0x000fc80000010000 */
[----:B------:R-:W-:Y:S01]  /*3740*/  FADD.FTZ R3, R3, R24 ;  /* 0x0000001803037221 */ /* 0x000fe20000010000 */
[C---:B------:R-:W-:Y:S02]  /*3750*/  HMMA.16816.F32 R36, R4.reuse, R8, R36 ;  /* 0x000000080424723c */ /* 0x040fe40000001824 */
[----:B------:R-:W-:Y:S04]  /*3760*/  MUFU.EX2 R86, R86 ;  /* 0x0000005600567308 */ /* 0x000fe80000000800 */
[C---:B------:R-:W-:Y:S01]  /*3770*/  HMMA.16816.F32 R40, R4.reuse, R10, R40 ;  /* 0x0000000a0428723c */ /* 0x040fe20000001828 */
[----:B------:R-:W3:Y:S03]  /*3780*/  LDSM.16.MT88.4 R8, [R116+0x7400] ;  /* 0x007400007408783b */ /* 0x000ee60000004200 */
[----:B------:R-:W-:Y:S02]  /*3790*/  MUFU.EX2 R35, R35 ;  /* 0x0000002300237308 */ /* 0x000fe40000000800 */
[C---:B-1----:R-:W-:Y:S06]  /*37a0*/  HMMA.16816.F32 R44, R4.reuse, R16, R44 ;  /* 0x00000010042c723c */ /* 0x042fec000000182c */
[----:B------:R-:W-:Y:S01]  /*37b0*/  MUFU.EX2 R88, R88 ;  /* 0x0000005800587308 */ /* 0x000fe20000000800 */
[C---:B------:R-:W-:Y:S01]  /*37c0*/  HMMA.16816.F32 R48, R4.reuse, R18, R48 ;  /* 0x000000120430723c */ /* 0x040fe20000001830 */
[----:B------:R-:W-:Y:S05]  /*37d0*/  LDSM.16.MT88.4 R16, [R118+0x6c00] ;  /* 0x006c00007610783b */ /* 0x000fea0000004200 */
[C---:B------:R-:W-:Y:S01]  /*37e0*/  HMMA.16816.F32 R52, R4.reuse, R12, R52 ;  /* 0x0000000c0434723c */ /* 0x040fe20000001834 */
[----:B------:R-:W1:Y:S05]  /*37f0*/  MUFU.EX2 R85, R85 ;  /* 0x0000005500557308 */ /* 0x000e6a0000000800 */
[----:B------:R-:W-:Y:S01]  /*3800*/  HMMA.16816.F32 R56, R4, R14, R56 ;  /* 0x0000000e0438723c */ /* 0x000fe20000001838 */
[----:B------:R-:W-:-:S02]  /*3810*/  FADD.FTZ R13, R107, R114 ;  /* 0x000000726b0d7221 */ /* 0x000fc40000010000 */
[----:B------:R-:W-:Y:S02]  /*3820*/  MUFU.EX2 R84, R84 ;  /* 0x0000005400547308 */ /* 0x000fe40000000800 */
[----:B------:R-:W-:-:S04]  /*3830*/  FADD.FTZ R13, R106, R13 ;  /* 0x0000000d6a0d7221 */ /* 0x000fc80000010000 */
[----:B------:R-:W-:Y:S02]  /*3840*/  FADD.FTZ R32, R32, R13 ;  /* 0x0000000d20207221 */ /* 0x000fe40000010000 */
[----:B------:R-:W4:Y:S01]  /*3850*/  MUFU.EX2 R33, R33 ;  /* 0x0000002100217308 */ /* 0x000f220000000800 */
[----:B------:R-:W-:Y:S01]  /*3860*/  LDSM.16.MT88.4 R12, [R116+0x6c00] ;  /* 0x006c0000740c783b */ /* 0x000fe20000004200 */
[----:B------:R-:W-:Y:S01]  /*3870*/  FADD.FTZ R23, R23, R32 ;  /* 0x0000002017177221 */ /* 0x000fe20000010000 */
[C---:B---3--:R-:W-:Y:S03]  /*3880*/  HMMA.16816.F32 R60, R4.reuse, R8, R60 ;  /* 0x00000008043c723c */ /* 0x048fe6000000183c */
[----:B------:R-:W-:Y:S02]  /*3890*/  FADD.FTZ R22, R22, R23 ;  /* 0x0000001716167221 */ /* 0x000fe40000010000 */
[----:B------:R-:W-:Y:S02]  /*38a0*/  MUFU.EX2 R101, R101 ;  /* 0x0000006500657308 */ /* 0x000fe40000000800 */
[----:B------:R-:W-:Y:S01]  /*38b0*/  FADD.FTZ R21, R21, R22 ;  /* 0x0000001615157221 */ /* 0x000fe20000010000 */
[C---:B------:R-:W-:Y:S01]  /*38c0*/  HMMA.16816.F32 R64, R4.reuse, R10, R64 ;  /* 0x0000000a0440723c */ /* 0x040fe20000001840 */
[----:B------:R-:W3:Y:S04]  /*38d0*/  LDSM.16.MT88.4 R8, [R118+0x8400] ;  /* 0x008400007608783b */ /* 0x000ee80000004200 */
[----:B------:R-:W5:Y:S08]  /*38e0*/  MUFU.EX2 R102, R102 ;  /* 0x0000006600667308 */ /* 0x000f700000000800 */
[----:B------:R-:W-:Y:S08]  /*38f0*/  MUFU.EX2 R104, R104 ;  /* 0x0000006800687308 */ /* 0x000ff00000000800 */
[----:B------:R-:W-:Y:S08]  /*3900*/  MUFU.EX2 R105, R105 ;  /* 0x0000006900697308 */ /* 0x000ff00000000800 */
[----:B------:R-:W-:Y:S08]  /*3910*/  MUFU.EX2 R26, R26 ;  /* 0x0000001a001a7308 */ /* 0x000ff00000000800 */
[----:B------:R-:W5:Y:S01]  /*3920*/  MUFU.EX2 R29, R29 ;  /* 0x0000001d001d7308 */ /* 0x000f620000000800 */
[C---:B---3--:R-:W-:Y:S07]  /*3930*/  HMMA.16816.F32 R68, R4.reuse, R8, R68 ;  /* 0x000000080444723c */ /* 0x048fee0000001844 */
[----:B------:R-:W-:Y:S01]  /*3940*/  MUFU.EX2 R27, R28 ;  /* 0x0000001c001b7308 */ /* 0x000fe20000000800 */
[----:B------:R-:W-:Y:S01]  /*3950*/  HMMA.16816.F32 R72, R4, R10, R72 ;  /* 0x0000000a0448723c */ /* 0x000fe20000001848 */
[----:B------:R-:W3:Y:S06]  /*3960*/  LDSM.16.MT88.4 R8, [R116+0x8000] ;  /* 0x008000007408783b */ /* 0x000eec0000004200 */
[----:B------:R-:W5:Y:S01]  /*3970*/  MUFU.EX2 R146, R146 ;  /* 0x0000009200927308 */ /* 0x000f620000000800 */
[C---:B---3--:R-:W-:Y:S06]  /*3980*/  HMMA.16816.F32 R76, R80.reuse, R8, RZ ;  /* 0x00000008504c723c */ /* 0x048fec00000018ff */
[----:B------:R-:W-:Y:S01]  /*3990*/  HMMA.16816.F32 R80, R80, R10, RZ ;  /* 0x0000000a5050723c */ /* 0x000fe200000018ff */
[----:B------:R-:W3:-:S15]  /*39a0*/  LDSM.16.MT88.4 R8, [R116+0x8400] ;  /* 0x008400007408783b */ /* 0x000ede0000004200 */
[----:B------:R-:W-:-:S02]  /*39b0*/  NOP ;  /* 0x0000000000007918 */ /* 0x000fc40000000000 */
[C---:B---3--:R-:W-:Y:S06]  /*39c0*/  HMMA.16816.F32 R76, R4.reuse, R8, R76 ;  /* 0x00000008044c723c */ /* 0x048fec000000184c */
[----:B------:R-:W-:Y:S01]  /*39d0*/  HMMA.16816.F32 R80, R4, R10, R80 ;  /* 0x0000000a0450723c */ /* 0x000fe20000001850 */
[----:B------:R-:W3:Y:S06]  /*39e0*/  LDSM.16.MT88.4 R8, [R118+0x6800] ;  /* 0x006800007608783b */ /* 0x000eec0000004200 */
[----:B--2---:R-:W-:Y:S01]  /*39f0*/  F2FP.F16.F32.PACK_AB R4, R87, R90 ;  /* 0x0000005a5704723e */ /* 0x004fe200000000ff */
[----:B------:R-:W-:Y:S01]  /*3a00*/  FADD.FTZ R90, R90, R21 ;  /* 0x000000155a5a7221 */ /* 0x000fe20000010000 */
[----:B-1----:R-:W-:Y:S01]  /*3a10*/  F2FP.F16.F32.PACK_AB R5, R85, R88 ;  /* 0x000000585505723e */ /* 0x002fe200000000ff */
[----:B------:R-:W-:Y:S01]  /*3a20*/  FADD.FTZ R88, R88, R3 ;  /* 0x0000000358587221 */ /* 0x000fe20000010000 */
[----:B------:R-:W-:Y:S01]  /*3a30*/  F2FP.F16.F32.PACK_AB R6, R35, R86 ;  /* 0x000000562306723e */ /* 0x000fe200000000ff */
[----:B------:R-:W-:Y:S01]  /*3a40*/  FADD.FTZ R87, R87, R90 ;  /* 0x0000005a57577221 */ /* 0x000fe20000010000 */
[----:B----4-:R-:W-:Y:S01]  /*3a50*/  F2FP.F16.F32.PACK_AB R7, R33, R84 ;  /* 0x000000542107723e */ /* 0x010fe200000000ff */
[----:B------:R-:W-:-:S02]  /*3a60*/  FADD.FTZ R85, R85, R88 ;  /* 0x0000005855557221 */ /* 0x000fc40000010000 */
[----:B------:R-:W-:Y:S02]  /*3a70*/  FADD.FTZ R86, R86, R87 ;  /* 0x0000005756567221 */ /* 0x000fe40000010000 */
[----:B------:R-:W-:Y:S02]  /*3a80*/  FADD.FTZ R84, R84, R85 ;  /* 0x0000005554547221 */ /* 0x000fe40000010000 */
[----:B------:R-:W-:Y:S02]  /*3a90*/  FADD.FTZ R86, R35, R86 ;  /* 0x0000005623567221 */ /* 0x000fe40000010000 */
[----:B------:R-:W-:Y:S01]  /*3aa0*/  FADD.FTZ R33, R33, R84 ;  /* 0x0000005421217221 */ /* 0x000fe20000010000 */
[C---:B---3--:R-:W-:Y:S06]  /*3ab0*/  HMMA.16816.F32 R36, R4.reuse, R8, R36 ;  /* 0x000000080424723c */ /* 0x048fec0000001824 */
        /* <DEDUP_REMOVED lines=17> */
[----:B-----5:R-:W-:Y:S01]  /*3bd0*/  F2FP.F16.F32.PACK_AB R4, R102, R101 ;  /* 0x000000656604723e */ /* 0x020fe200000000ff */
        /* <DEDUP_REMOVED lines=28> */
[----:B------:R-:W-:Y:S01]  /*3da0*/  ULDC UR4, c[0x0][0x2d0] ;  /* 0x0000b40000047ab9 */ /* 0x000fe20000000800 */
[----:B------:R-:W-:Y:S01]  /*3db0*/  VIADD R3, R94, 0xfffffffe ;  /* 0xfffffffe5e037836 */ /* 0x000fe20000000000 */
[----:B------:R-:W-:Y:S01]  /*3dc0*/  ISETP.GE.AND P4, PT, R138, UR4, PT ;  /* 0x000000048a007c0c */ /* 0x000fe2000bf86270 */
[----:B------:R-:W-:-:S04]  /*3dd0*/  DEPBAR.LE SB0, 0x0 ;  /* 0x000080000000791a */ /* 0x000fc80000000000 */
[----:B------:R-:W-:Y:S01]  /*3de0*/  BAR.SYNC.DEFER_BLOCKING 0x0 ;  /* 0x0000000000007b1d */ /* 0x000fe20000010000 */
[----:B------:R-:W-:Y:S01]  /*3df0*/  ISETP.GE.AND P3, PT, R131, UR4, PT ;  /* 0x0000000483007c0c */ /* 0x000fe2000bf66270 */
[----:B------:R-:W-:Y:S01]  /*3e00*/  IMAD R16, R124, R3, RZ ;  /* 0x000000037c107224 */ /* 0x000fe200078e02ff */
[----:B------:R-:W-:Y:S01]  /*3e10*/  ISETP.GE.AND P2, PT, R130, UR4, PT ;  /* 0x0000000482007c0c */ /* 0x000fe2000bf46270 */
[----:B------:R-:W-:Y:S01]  /*3e20*/  IMAD.WIDE.U32 R18, R3, R125, R98 ;  /* 0x0000007d03127225 */ /* 0x000fe200078e0062 */
[----:B------:R-:W-:-:S03]  /*3e30*/  SHF.R.S32.HI R4, RZ, 0x1f, R3 ;  /* 0x0000001fff047819 */ /* 0x000fc60000011403 */
[----:B------:R-:W1:Y:S02]  /*3e40*/  @!P4 LDC.64 R14, c[0x0][0x220] ;  /* 0x00008800ff0ecb82 */ /* 0x000e640000000a00 */
[----:B------:R-:W-:-:S04]  /*3e50*/  IMAD R16, R4, R125, R16 ;  /* 0x0000007d04107224 */ /* 0x000fc800078e0210 */
[----:B------:R-:W-:Y:S02]  /*3e60*/  IMAD.IADD R16, R19, 0x1, R16 ;  /* 0x0000000113107824 */ /* 0x000fe400078e0210 */
[----:B------:R-:W2:Y:S08]  /*3e70*/  @!P3 LDC.64 R12, c[0x0][0x220] ;  /* 0x00008800ff0cbb82 */ /* 0x000eb00000000a00 */
[----:B------:R-:W3:Y:S01]  /*3e80*/  @!P2 LDC.64 R10, c[0x0][0x220] ;  /* 0x00008800ff0aab82 */ /* 0x000ee20000000a00 */
[----:B------:R-:W-:Y:S04]  /*3e90*/  @P4 STS [R129+0x6000], RZ ;  /* 0x006000ff81004388 */ /* 0x000fe80000000800 */
[----:B------:R-:W-:Y:S03]  /*3ea0*/  @P4 STS [R129+0x6004], RZ ;  /* 0x006004ff81004388 */ /* 0x000fe60000000800 */
[----:B------:R-:W4:Y:S01]  /*3eb0*/  @!P4 LDC.64 R8, c[0x0][0x220] ;  /* 0x00008800ff08cb82 */ /* 0x000f220000000a00 */
[----:B-1----:R-:W-:Y:S01]  /*3ec0*/  @!P4 LEA R20, P0, R18, R14, 0x1 ;  /* 0x0000000e1214c211 */ /* 0x002fe200078008ff */
[----:B------:R-:W-:Y:S01]  /*3ed0*/  @P4 STS.64 [R129+0x6008], RZ ;  /* 0x006008ff81004388 */ /* 0x000fe20000000a00 */
[----:B------:R-:W-:-:S02]  /*3ee0*/  IADD3 R14, P6, R127, R18, RZ ;  /* 0x000000127f0e7210 */ /* 0x000fc40007fde0ff */
[----:B------:R-:W-:-:S03]  /*3ef0*/  @!P4 LEA.HI.X R21, R18, R15, R16, 0x1, P0 ;  /* 0x0000000f1215c211 */ /* 0x000fc600000f0c10 */
[----:B------:R-:W1:Y:S01]  /*3f00*/  @!P3 LDC.64 R6, c[0x0][0x220] ;  /* 0x00008800ff06bb82 */ /* 0x000e620000000a00 */
[C---:B--2---:R-:W-:Y:S01]  /*3f10*/  @!P3 LEA R12, P1, R18.reuse, R12, 0x1 ;  /* 0x0000000c120cb211 */ /* 0x044fe200078208ff */
[----:B------:R-:W-:Y:S01]  /*3f20*/  @!PT LDS RZ, [RZ] ;  /* 0x00000000fffff984 */ /* 0x000fe20000000800 */
[----:B------:R-:W-:Y:S01]  /*3f30*/  @!PT LDS RZ, [RZ] ;  /* 0x00000000fffff984 */ /* 0x000fe20000000800 */
[----:B------:R-:W-:Y:S01]  /*3f40*/  @!PT LDS RZ, [RZ] ;  /* 0x00000000fffff984 */ /* 0x000fe20000000800 */
[----:B------:R2:W-:Y:S03]  /*3f50*/  @!P4 LDGSTS.E.BYPASS.LTC128B.128 [R129+0x6000], desc[UR8][R20.64] ;  /* 0x060000001481cfae */ /* 0x0005e6000b901d48 */
[C-C-:B------:R-:W-:Y:S01]  /*3f60*/  @!P3 LEA.HI.X R13, R18.reuse, R13, R16.reuse, 0x1, P1 ;  /* 0x0000000d120db211 */ /* 0x140fe200008f0c10 */
[----:B------:R-:W-:Y:S02]  /*3f70*/  @P3 STS.128 [R129+0x7000], RZ ;  /* 0x007000ff81003388 */ /* 0x000fe40000000c00 */
[----:B------:R-:W5:Y:S01]  /*3f80*/  @!P2 LDC.64 R4, c[0x0][0x220] ;  /* 0x00008800ff04ab82 */ /* 0x000f620000000a00 */
[C---:B---3--:R-:W-:Y:S01]  /*3f90*/  @!P2 LEA R10, P0, R18.reuse, R10, 0x1 ;  /* 0x0000000a120aa211 */ /* 0x048fe200078008ff */
[----:B------:R-:W-:Y:S01]  /*3fa0*/  @!PT LDS RZ, [RZ] ;  /* 0x00000000fffff984 */ /* 0x000fe20000000800 */
[----:B------:R-:W-:Y:S01]  /*3fb0*/  @!PT LDS RZ, [RZ] ;  /* 0x00000000fffff984 */ /* 0x000fe20000000800 */
[----:B------:R-:W-:Y:S01]  /*3fc0*/  @!PT LDS RZ, [RZ] ;  /* 0x00000000fffff984 */ /* 0x000fe20000000800 */
[----:B------:R-:W-:Y:S03]  /*3fd0*/  @!P3 LDGSTS.E.BYPASS.LTC128B.128 [R129+0x7000], desc[UR8][R12.64+0x40] ;  /* 0x070000400c81bfae */ /* 0x000fe6000b901d48 */
[--C-:B------:R-:W-:Y:S01]  /*3fe0*/  @!P2 LEA.HI.X R11, R18, R11, R16.reuse, 0x1, P0 ;  /* 0x0000000b120ba211 */ /* 0x100fe200000f0c10 */
[----:B------:R-:W-:Y:S01]  /*3ff0*/  IMAD.X R16, R126, 0x1, R16, P6 ;  /* 0x000000017e107824 */ /* 0x000fe200030e0610 */
[----:B------:R-:W-:Y:S01]  /*4000*/  @P2 STS.128 [R129+0x8000], RZ ;  /* 0x008000ff81002388 */ /* 0x000fe20000000c00 */
[----:B----4-:R-:W-:-:S03]  /*4010*/  @!P4 LEA R24, P5, R14, R8, 0x1 ;  /* 0x000000080e18c211 */ /* 0x010fc600078a08ff */
[----:B------:R-:W-:Y:S01]  /*4020*/  @!PT LDS RZ, [RZ] ;  /* 0x00000000fffff984 */ /* 0x000fe20000000800 */
[----:B------:R-:W-:Y:S01]  /*4030*/  @!PT LDS RZ, [RZ] ;  /* 0x00000000fffff984 */ /* 0x000fe20000000800 */
[----:B------:R-:W-:Y:S01]  /*4040*/  @!PT LDS RZ, [RZ] ;  /* 0x00000000fffff984 */ /* 0x000fe20000000800 */
[----:B------:R3:W-:Y:S01]  /*4050*/  @!P2 LDGSTS.E.BYPASS.LTC128B.128 [R129+0x8000], desc[UR8][R10.64+0x80] ;  /* 0x080000800a81afae */ /* 0x0007e2000b901d48 */
[----:B------:R-:W-:-:S03]  /*4060*/  @!P4 LEA.HI.X R25, R14, R9, R16, 0x1, P5 ;  /* 0x000000090e19c211 */ /* 0x000fc600028f0c10 */
        /* <DEDUP_REMOVED lines=8> */
[----:B-----5:R-:W-:-:S03]  /*40f0*/  @!P2 LEA R88, P0, R14, R4, 0x1 ;  /* 0x000000040e58a211 */ /* 0x020fc600078008ff */
[----:B------:R-:W-:Y:S01]  /*4100*/  @!PT LDS RZ, [RZ] ;  /* 0x00000000fffff984 */ /* 0x000fe20000000800 */
[----:B------:R-:W-:Y:S01]  /*4110*/  @!PT LDS RZ, [RZ] ;  /* 0x00000000fffff984 */ /* 0x000fe20000000800 */
[----:B------:R-:W-:Y:S01]  /*4120*/  @!PT LDS RZ, [RZ] ;  /* 0x00000000fffff984 */ /* 0x000fe20000000800 */
[----:B------:R-:W-:Y:S01]  /*4130*/  @!P3 LDGSTS.E.BYPASS.LTC128B.128 [R129+0x7800], desc[UR8][R26.64+0x40] ;  /* 0x078000401a81bfae */ /* 0x000fe2000b901d48 */
[----:B------:R-:W-:-:S03]  /*4140*/  @!P2 LEA.HI.X R89, R14, R5, R16, 0x1, P0 ;  /* 0x000000050e59a211 */ /* 0x000fc600000f0c10 */
[----:B------:R-:W-:Y:S04]  /*4150*/  @P2 STS.128 [R129+0x8800], RZ ;  /* 0x008800ff81002388 */ /* 0x000fe80000000c00 */
[----:B------:R-:W-:Y:S01]  /*4160*/  @!PT LDS RZ, [RZ] ;  /* 0x00000000fffff984 */ /* 0x000fe20000000800 */
[----:B------:R-:W-:Y:S01]  /*4170*/  @!PT LDS RZ, [RZ] ;  /* 0x00000000fffff984 */ /* 0x000fe20000000800 */
[----:B------:R-:W-:Y:S01]  /*4180*/  @!PT LDS RZ, [RZ] ;  /* 0x00000000fffff984 */ /* 0x000fe20000000800 */
[----:B------:R1:W-:Y:S04]  /*4190*/  @!P2 LDGSTS.E.BYPASS.LTC128B.128 [R129+0x8800], desc[UR8][R88.64+0x80] ;  /* 0x088000805881afae */ /* 0x0003e8000b901d48 */
[----:B------:R-:W-:Y:S04]  /*41a0*/  LDSM.16.M88.4 R4, [R121] ;  /* 0x000000007904783b */ /* 0x000fe80000000200 */
[----:B--2---:R-:W2:Y:S04]  /*41b0*/  LDSM.16.M88.4 R20, [R120+0x3400] ;  /* 0x003400007814783b */ /* 0x004ea80000000200 */
[----:B------:R-:W4:Y:S04]  /*41c0*/  LDSM.16.M88.4 R28, [R120+0x3000] ;  /* 0x00300000781c783b */ /* 0x000f280000000200 */
[----:B------:R-:W-:Y:S04]  /*41d0*/  LDSM.16.M88.4 R84, [R119] ;  /* 0x000000007754783b */ /* 0x000fe80000000200 */
[----:B---3--:R-:W3:Y:S04]  /*41e0*/  LDSM.16.M88.4 R8, [R117+0x3400] ;  /* 0x003400007508783b */ /* 0x008ee80000000200 */
[----:B------:R-:W5:Y:S04]  /*41f0*/  LDSM.16.M88.4 R16, [R117+0x3000] ;  /* 0x003000007510783b */ /* 0x000f680000000200 */
[----:B------:R-:W5:Y:S04]  /*4200*/  LDSM.16.M88.4 R12, [R120+0x3800] ;  /* 0x00380000780c783b */ /* 0x000f680000000200 */
[----:B-1----:R-:W-:Y:S04]  /*4210*/  LDSM.16.M88.4 R88, [R120+0x3c00] ;  /* 0x003c00007858783b */ /* 0x002fe80000000200 */
[----:B------:R-:W0:Y:S01]  /*4220*/  LDGDEPBAR ;  /* 0x00000000000079af */ /* 0x000e220000000000 */
[C---:B--2---:R-:W-:Y:S06]  /*4230*/  HMMA.16816.F32 R24, R4.reuse, R20, RZ ;  /* 0x000000140418723c */ /* 0x044fec00000018ff */
[C---:B------:R-:W-:Y:S06]  /*4240*/  HMMA.16816.F32 R20, R4.reuse, R22, RZ ;  /* 0x000000160414723c */ /* 0x040fec00000018ff */
[C---:B----4-:R-:W-:Y:S06]  /*4250*/  HMMA.16816.F32 R32, R4.reuse, R28, RZ ;  /* 0x0000001c0420723c */ /* 0x050fec00000018ff */
[----:B------:R-:W-:Y:S06]  /*4260*/  HMMA.16816.F32 R28, R4, R30, RZ ;  /* 0x0000001e041c723c */ /* 0x000fec00000018ff */
[C---:B---3--:R-:W-:Y:S06]  /*4270*/  HMMA.16816.F32 R24, R84.reuse, R8, R24 ;  /* 0x000000085418723c */ /* 0x048fec0000001818 */
[C---:B------:R-:W-:Y:S01]  /*4280*/  HMMA.16816.F32 R20, R84.reuse, R10, R20 ;  /* 0x0000000a5414723c */ /* 0x040fe20000001814 */
[----:B------:R-:W1:Y:S05]  /*4290*/  LDSM.16.M88.4 R8, [R117+0x3800] ;  /* 0x003800007508783b */ /* 0x000e6a0000000200 */
[C---:B-----5:R-:W-:Y:S06]  /*42a0*/  HMMA.16816.F32 R32, R84.reuse, R16, R32 ;  /* 0x000000105420723c */ /* 0x060fec0000001820 */
[----:B------:R-:W-:Y:S06]  /*42b0*/  HMMA.16816.F32 R28, R84, R18, R28 ;  /* 0x00000012541c723c */ /* 0x000fec000000181c */
[C---:B------:R-:W-:Y:S06]  /*42c0*/  HMMA.16816.F32 R16, R4.reuse, R12, RZ ;  /* 0x0000000c0410723c */ /* 0x040fec00000018ff */
[----:B------:R-:W-:-:S15]  /*42d0*/  HMMA.16816.F32 R12, R4, R14, RZ ;  /* 0x0000000e040c723c */ /* 0x000fde00000018ff */
[----:B------:R-:W-:-:S03]  /*42e0*/  NOP ;  /* 0x0000000000007918 */ /* 0x000fc60000000000 */
[C---:B-1----:R-:W-:Y:S06]  /*42f0*/  HMMA.16816.F32 R16, R84.reuse, R8, R16 ;  /* 0x000000085410723c */ /* 0x042fec0000001810 */
        /* <DEDUP_REMOVED lines=68> */
[----:B------:R-:W-:Y:S01]  /*4740*/  VIADD R85, R84, 0x8 ;  /* 0x0000000854557836 */ /* 0x000fe20000000000 */
[----:B------:R-:W-:-:S04]  /*4750*/  FSEL R86, R33, -INF , !P0 ;  /* 0xff80000021567808 */ /* 0x000fc80004000000 */
[CC--:B------:R-:W-:Y:S02]  /*4760*/  ISETP.GE.AND P6, PT, R85.reuse, R100.reuse, PT ;  /* 0x000000645500720c */ /* 0x0c0fe40003fc6270 */
[----:B------:R-:W-:Y:S01]  /*4770*/  ISETP.GE.AND P1, PT, R85, R95, PT ;  /* 0x0000005f5500720c */ /* 0x000fe20003f26270 */
[----:B------:R-:W-:Y:S01]  /*4780*/  VIADD R85, R84, 0x9 ;  /* 0x0000000954557836 */ /* 0x000fe20000000000 */
[----:B------:R-:W-:Y:S01]  /*4790*/  FSEL R148, R28, -INF , !P6 ;  /* 0xff8000001c947808 */ /* 0x000fe20007000000 */
[----:B------:R-:W-:Y:S01]  /*47a0*/  VIADD R28, R84, 0x10 ;  /* 0x00000010541c7836 */ /* 0x000fe20000000000 */
[----:B------:R-:W-:Y:S02]  /*47b0*/  FSEL R142, R30, -INF , !P1 ;  /* 0xff8000001e8e7808 */ /* 0x000fe40004800000 */
[-C--:B------:R-:W-:Y:S02]  /*47c0*/  ISETP.GE.AND P0, PT, R85, R100.reuse, PT ;  /* 0x000000645500720c */ /* 0x080fe40003f06270 */
[----:B------:R-:W-:-:S02]  /*47d0*/  ISETP.GE.AND P1, PT, R28, R100, PT ;  /* 0x000000641c00720c */ /* 0x000fc40003f26270 */
[----:B------:R-:W-:Y:S02]  /*47e0*/  FSEL R144, R29, -INF , !P0 ;  /* 0xff8000001d907808 */ /* 0x000fe40004000000 */
[-C--:B------:R-:W-:Y:S01]  /*47f0*/  ISETP.GE.AND P0, PT, R28, R95.reuse, PT ;  /* 0x0000005f1c00720c */ /* 0x080fe20003f06270 */
[----:B------:R-:W-:Y:S01]  /*4800*/  VIADD R28, R84, 0x11 ;  /* 0x00000011541c7836 */ /* 0x000fe20000000000 */
[----:B------:R-:W-:Y:S02]  /*4810*/  ISETP.GE.AND P6, PT, R85, R95, PT ;  /* 0x0000005f5500720c */ /* 0x000fe40003fc6270 */
[----:B------:R-:W-:Y:S01]  /*4820*/  FSEL R90, R24, -INF , !P1 ;  /* 0xff800000185a7808 */ /* 0x000fe20004800000 */
[----:B------:R-:W-:Y:S01]  /*4830*/  VIADD R24, R84, 0x18 ;  /* 0x0000001854187836 */ /* 0x000fe20000000000 */
[----:B------:R-:W-:Y:S02]  /*4840*/  FSEL R114, R31, -INF , !P6 ;  /* 0xff8000001f727808 */ /* 0x000fe40007000000 */
[----:B------:R-:W-:-:S02]  /*4850*/  ISETP.GE.AND P6, PT, R28, R100, PT ;  /* 0x000000641c00720c */ /* 0x000fc40003fc6270 */
[----:B------:R-:W-:Y:S02]  /*4860*/  FSEL R88, R26, -INF , !P0 ;  /* 0xff8000001a587808 */ /* 0x000fe40004000000 */
[----:B------:R-:W-:Y:S02]  /*4870*/  FSEL R108, R25, -INF , !P6 ;  /* 0xff800000196c7808 */ /* 0x000fe40007000000 */
[C---:B------:R-:W-:Y:S02]  /*4880*/  ISETP.GE.AND P0, PT, R24.reuse, R100, PT ;  /* 0x000000641800720c */ /* 0x040fe40003f06270 */
[-C--:B------:R-:W-:Y:S01]  /*4890*/  ISETP.GE.AND P6, PT, R24, R95.reuse, PT ;  /* 0x0000005f1800720c */ /* 0x080fe20003fc6270 */
[----:B------:R-:W-:Y:S01]  /*48a0*/  VIADD R24, R84, 0x19 ;  /* 0x0000001954187836 */ /* 0x000fe20000000000 */
[----:B------:R-:W-:Y:S02]  /*48b0*/  ISETP.GE.AND P1, PT, R28, R95, PT ;  /* 0x0000005f1c00720c */ /* 0x000fe40003f26270 */
[----:B------:R-:W-:Y:S01]  /*48c0*/  FSEL R110, R20, -INF , !P0 ;  /* 0xff800000146e7808 */ /* 0x000fe20004000000 */
[----:B------:R-:W-:Y:S01]  /*48d0*/  VIADD R20, R84, 0x20 ;  /* 0x0000002054147836 */ /* 0x000fe20000000000 */
[----:B------:R-:W-:-:S02]  /*48e0*/  FSEL R104, R27, -INF , !P1 ;  /* 0xff8000001b687808 */ /* 0x000fc40004800000 */
[-C--:B------:R-:W-:Y:S02]  /*48f0*/  ISETP.GE.AND P1, PT, R24, R100.reuse, PT ;  /* 0x000000641800720c */ /* 0x080fe40003f26270 */
[----:B------:R-:W-:Y:S02]  /*4900*/  FSEL R106, R22, -INF , !P6 ;  /* 0xff800000166a7808 */ /* 0x000fe40007000000 */
[----:B------:R-:W-:Y:S02]  /*4910*/  FSEL R112, R21, -INF , !P1 ;  /* 0xff80000015707808 */ /* 0x000fe40004800000 */
[C---:B------:R-:W-:Y:S02]  /*4920*/  ISETP.GE.AND P6, PT, R20.reuse, R100, PT ;  /* 0x000000641400720c */ /* 0x040fe40003fc6270 */
[-C--:B------:R-:W-:Y:S01]  /*4930*/  ISETP.GE.AND P1, PT, R20, R95.reuse, PT ;  /* 0x0000005f1400720c */ /* 0x080fe20003f26270 */
[----:B------:R-:W-:Y:S01]  /*4940*/  VIADD R20, R84, 0x21 ;  /* 0x0000002154147836 */ /* 0x000fe20000000000 */
[----:B------:R-:W-:-:S02]  /*4950*/  ISETP.GE.AND P0, PT, R24, R95, PT ;  /* 0x0000005f1800720c */ /* 0x000fc40003f06270 */
[----:B------:R-:W-:Y:S01]  /*4960*/  FSEL R21, R16, -INF , !P6 ;  /* 0xff80000010157808 */ /* 0x000fe20007000000 */
[----:B------:R-:W-:Y:S01]  /*4970*/  VIADD R16, R84, 0x28 ;  /* 0x0000002854107836 */ /* 0x000fe20000000000 */
[----:B------:R-:W-:Y:S02]  /*4980*/  FSEL R102, R23, -INF , !P0 ;  /* 0xff80000017667808 */ /* 0x000fe40004000000 */
[-C--:B------:R-:W-:Y:S02]  /*4990*/  ISETP.GE.AND P0, PT, R20, R100.reuse, PT ;  /* 0x000000641400720c */ /* 0x080fe40003f06270 */
[----:B------:R-:W-:Y:S02]  /*49a0*/  FSEL R23, R18, -INF , !P1 ;  /* 0xff80000012177808 */ /* 0x000fe40004800000 */
[----:B------:R-:W-:Y:S02]  /*49b0*/  FSEL R27, R17, -INF , !P0 ;  /* 0xff800000111b7808 */ /* 0x000fe40004000000 */
[----:B------:R-:W-:-:S02]  /*49c0*/  ISETP.GE.AND P1, PT, R16, R100, PT ;  /* 0x000000641000720c */ /* 0x000fc40003f26270 */
[-C--:B------:R-:W-:Y:S01]  /*49d0*/  ISETP.GE.AND P0, PT, R16, R95.reuse, PT ;  /* 0x0000005f1000720c */ /* 0x080fe20003f06270 */
[----:B------:R-:W-:Y:S01]  /*49e0*/  VIADD R16, R84, 0x29 ;  /* 0x0000002954107836 */ /* 0x000fe20000000000 */
[-C--:B------:R-:W-:Y:S02]  /*49f0*/  ISETP.GE.AND P6, PT, R20, R95.reuse, PT ;  /* 0x0000005f1400720c */ /* 0x080fe40003fc6270 */
[----:B------:R-:W-:Y:S02]  /*4a00*/  FSEL R12, R12, -INF , !P1 ;  /* 0xff8000000c0c7808 */ /* 0x000fe40004800000 */
[----:B------:R-:W-:Y:S02]  /*4a10*/  FSEL R29, R19, -INF , !P6 ;  /* 0xff800000131d7808 */ /* 0x000fe40007000000 */
[C---:B------:R-:W-:Y:S02]  /*4a20*/  ISETP.GE.AND P6, PT, R16.reuse, R100, PT ;  /* 0x000000641000720c */ /* 0x040fe40003fc6270 */
[----:B------:R-:W-:Y:S01]  /*4a30*/  ISETP.GE.AND P1, PT, R16, R95, PT ;  /* 0x0000005f1000720c */ /* 0x000fe20003f26270 */
[----:B------:R-:W-:Y:S01]  /*4a40*/  VIADD R16, R84, 0x30 ;  /* 0x0000003054107836 */ /* 0x000fe20000000000 */
[----:B------:R-:W-:-:S02]  /*4a50*/  FSEL R14, R14, -INF , !P0 ;  /* 0xff8000000e0e7808 */ /* 0x000fc40004000000 */
[----:B------:R-:W-:Y:S02]  /*4a60*/  FSEL R13, R13, -INF , !P6 ;  /* 0xff8000000d0d7808 */ /* 0x000fe40007000000 */
[C---:B------:R-:W-:Y:S02]  /*4a70*/  ISETP.GE.AND P0, PT, R16.reuse, R100, PT ;  /* 0x000000641000720c */ /* 0x040fe40003f06270 */
[-C--:B------:R-:W-:Y:S01]  /*4a80*/  ISETP.GE.AND P6, PT, R16, R95.reuse, PT ;  /* 0x0000005f1000720c */ /* 0x080fe20003fc6270 */
[----:B------:R-:W-:Y:S01]  /*4a90*/  VIADD R16, R84, 0x31 ;  /* 0x0000003154107836 */ /* 0x000fe20000000000 */
[----:B------:R-:W-:Y:S01]  /*4aa0*/  FSEL R20, R8, -INF , !P0 ;  /* 0xff80000008147808 */ /* 0x000fe20004000000 */
[----:B------:R-:W-:Y:S01]  /*4ab0*/  VIADD R8, R84, 0x38 ;  /* 0x0000003854087836 */ /* 0x000fe20000000000 */
[----:B------:R-:W-:Y:S02]  /*4ac0*/  FSEL R18, R15, -INF , !P1 ;  /* 0xff8000000f127808 */ /* 0x000fe40004800000 */
[----:B------:R-:W-:-:S02]  /*4ad0*/  ISETP.GE.AND P0, PT, R16, R95, PT ;  /* 0x0000005f1000720c */ /* 0x000fc40003f06270 */
[-C--:B------:R-:W-:Y:S02]  /*4ae0*/  ISETP.GE.AND P1, PT, R16, R100.reuse, PT ;  /* 0x000000641000720c */ /* 0x080fe40003f26270 */
[----:B------:R-:W-:Y:S02]  /*4af0*/  FSEL R28, R11, -INF , !P0 ;  /* 0xff8000000b1c7808 */ /* 0x000fe40004000000 */
[----:B------:R-:W-:Y:S02]  /*4b00*/  ISETP.GE.AND P0, PT, R84, R100, PT ;  /* 0x000000645400720c */ /* 0x000fe40003f06270 */
[----:B------:R-:W-:Y:S02]  /*4b10*/  FSEL R22, R10, -INF , !P6 ;  /* 0xff8000000a167808 */ /* 0x000fe40007000000 */
[----:B------:R-:W-:Y:S02]  /*4b20*/  FSEL R16, R32, -INF , !P0 ;  /* 0xff80000020107808 */ /* 0x000fe40004000000 */
[----:B------:R-:W-:-:S02]  /*4b30*/  ISETP.GE.AND P0, PT, R94, 0x3, PT ;  /* 0x000000035e00780c */ /* 0x000fc40003f06270 */
[----:B------:R-:W-:Y:S02]  /*4b40*/  FSEL R26, R9, -INF , !P1 ;  /* 0xff800000091a7808 */ /* 0x000fe40004800000 */
[C---:B------:R-:W-:Y:S02]  /*4b50*/  ISETP.GE.AND P6, PT, R8.reuse, R100, PT ;  /* 0x000000640800720c */ /* 0x040fe40003fc6270 */
[-C--:B------:R-:W-:Y:S01]  /*4b60*/  ISETP.GE.AND P1, PT, R8, R95.reuse, PT ;  /* 0x0000005f0800720c */ /* 0x080fe20003f26270 */
[C---:B------:R-:W-:Y:S01]  /*4b70*/  VIADD R8, R84.reuse, 0x39 ;  /* 0x0000003954087836 */ /* 0x040fe20000000000 */
[----:B------:R-:W-:Y:S02]  /*4b80*/  FSEL R10, R35, -INF , !P5 ;  /* 0xff800000230a7808 */ /* 0x000fe40006800000 */
[----:B------:R-:W-:Y:S02]  /*4b90*/  ISETP.GE.AND P5, PT, R84, R95, PT ;  /* 0x0000005f5400720c */ /* 0x000fe40003fa6270 */
[----:B------:R-:W-:-:S02]  /*4ba0*/  FSEL R30, R4, -INF , !P6 ;  /* 0xff800000041e7808 */ /* 0x000fc40007000000 */
[----:B------:R-:W-:Y:S02]  /*4bb0*/  FSEL R31, R6, -INF , !P1 ;  /* 0xff800000061f7808 */ /* 0x000fe40004800000 */
[C---:B------:R-:W-:Y:S02]  /*4bc0*/  ISETP.GE.AND P6, PT, R8.reuse, R100, PT ;  /* 0x000000640800720c */ /* 0x040fe40003fc6270 */
[----:B------:R-:W-:Y:S02]  /*4bd0*/  ISETP.GE.AND P1, PT, R8, R95, PT ;  /* 0x0000005f0800720c */ /* 0x000fe40003f26270 */
[----:B------:R-:W-:Y:S02]  /*4be0*/  FSEL R32, R34, -INF , !P5 ;  /* 0xff80000022207808 */ /* 0x000fe40006800000 */
[----:B------:R-:W-:Y:S02]  /*4bf0*/  FSEL R34, R5, -INF , !P6 ;  /* 0xff80000005227808 */ /* 0x000fe40007000000 */
[----:B------:R-:W-:Y:S01]  /*4c00*/  FSEL R84, R7, -INF , !P1 ;  /* 0xff80000007547808 */ /* 0x000fe20004800000 */
[----:B------:R-:W-:Y:S06]  /*4c10*/  @!P0 BRA `(.L_x_237) ;  /* 0x0000000400008947 */ /* 0x000fec0003800000 */
[----:B------:R-:W-:Y:S01]  /*4c20*/  VIADD R6, R94, 0xfffffffd ;  /* 0xfffffffd5e067836 */ /* 0x000fe20000000000 */
[----:B------:R-:W1:Y:S01]  /*4c30*/  @!P4 LDC.64 R4, c[0x0][0x218] ;  /* 0x00008600ff04cb82 */ /* 0x000e620000000a00 */
[----:B------:R2:W-:Y:S01]  /*4c40*/  @P4 STS [R129+0x3000], RZ ;  /* 0x003000ff81004388 */ /* 0x0005e20000000800 */
[----:B------:R-:W-:Y:S01]  /*4c50*/  BSSY B0, `(.L_x_238) ;  /* 0x000003b000007945 */ /* 0x000fe20003800000 */
[-C--:B------:R-:W-:Y:S01]  /*4c60*/  IMAD.WIDE.U32 R24, R6, R92.reuse, RZ ;  /* 0x0000005c06187225 */ /* 0x080fe200078e00ff */
[----:B------:R-:W-:Y:S01]  /*4c70*/  SHF.R.S32.HI R7, RZ, 0x1f, R6 ;  /* 0x0000001fff077819 */ /* 0x000fe20000011406 */
[----:B------:R2:W-:Y:S03]  /*4c80*/  @P4 STS [R129+0x3004], RZ ;  /* 0x003004ff81004388 */ /* 0x0005e60000000800 */
[----:B------:R-:W3:Y:S01]  /*4c90*/  @!P2 LDC.64 R8, c[0x0][0x218] ;  /* 0x00008600ff08ab82 */ /* 0x000ee20000000a00 */
[----:B------:R-:W-:Y:S01]  /*4ca0*/  IMAD R7, R7, R92, RZ ;  /* 0x0000005c07077224 */ /* 0x000fe200078e02ff */
[----:B------:R-:W-:Y:S01]  /*4cb0*/  LEA R11, P1, R24, R134, 0x6 ;  /* 0x00000086180b7211 */ /* 0x000fe200078230ff */
[----:B------:R2:W-:Y:S02]  /*4cc0*/  @P4 STS.64 [R129+0x3008], RZ ;  /* 0x003008ff81004388 */ /* 0x0005e40000000a00 */
[----:B------:R-:W-:-:S03]  /*4cd0*/  IMAD R93, R6, R93, R7 ;  /* 0x0000005d065d7224 */ /* 0x000fc600078e0207 */
[----:B------:R-:W4:Y:S01]  /*4ce0*/  @!P3 LDC.64 R6, c[0x0][0x218] ;  /* 0x00008600ff06bb82 */ /* 0x000f220000000a00 */
[----:B------:R-:W-:-:S05]  /*4cf0*/  IMAD.IADD R93, R25, 0x1, R93 ;  /* 0x00000001195d7824 */ /* 0x000fca00078e025d */
[----:B------:R-:W-:Y:S02]  /*4d00*/  LEA.HI.X R24, R24, R137, R93, 0x6, P1 ;  /* 0x0000008918187211 */ /* 0x000fe400008f345d */
[----:B-1----:R-:W-:-:S04]  /*4d10*/  @!P4 LEA R92, P1, R11, R4, 0x1 ;  /* 0x000000040b5cc211 */ /* 0x002fc800078208ff */
[C---:B------:R-:W-:Y:S02]  /*4d20*/  @!P4 LEA.HI.X R93, R11.reuse, R5, R24, 0x1, P1 ;  /* 0x000000050b5dc211 */ /* 0x040fe400008f0c18 */
[----:B------:R-:W1:Y:S03]  /*4d30*/  @!P4 LDC.64 R4, c[0x0][0x218] ;  /* 0x00008600ff04cb82 */ /* 0x000e660000000a00 */
[----:B------:R-:W-:Y:S01]  /*4d40*/  @!PT LDS RZ, [RZ] ;  /* 0x00000000fffff984 */ /* 0x000fe20000000800 */
[----:B------:R-:W-:Y:S01]  /*4d50*/  @!PT LDS RZ, [RZ] ;  /* 0x00000000fffff984 */ /* 0x000fe20000000800 */
[----:B------:R-:W-:Y:S01]  /*4d60*/  @!PT LDS RZ, [RZ] ;  /* 0x00000000fffff984 */ /* 0x000fe20000000800 */
[----:B------:R2:W-:Y:S04]  /*4d70*/  @!P4 LDGSTS.E.BYPASS.LTC128B.128 [R129+0x3000], desc[UR8][R92.64] ;  /* 0x030000005c81cfae */ /* 0x0005e8000b901d48 */
[----:B------:R2:W-:Y:S01]  /*4d80*/  @P3 STS.128 [R129+0x4000], RZ ;  /* 0x004000ff81003388 */ /* 0x0005e20000000c00 */
[----:B----4-:R-:W-:-:S04]  /*4d90*/  @!P3 LEA R100, P1, R11, R6, 0x1 ;  /* 0x000000060b64b211 */ /* 0x010fc800078208ff */
[C-C-:B------:R-:W-:Y:S02]  /*4da0*/  @!P3 LEA.HI.X R101, R11.reuse, R7, R24.reuse, 0x1, P1 ;  /* 0x000000070b65b211 */ /* 0x140fe400008f0c18 */
[----:B------:R-:W4:Y:S01]  /*4db0*/  @!P3 LDC.64 R6, c[0x0][0x218] ;  /* 0x00008600ff06bb82 */ /* 0x000f220000000a00 */
[C---:B---3--:R-:W-:Y:S02]  /*4dc0*/  @!P2 LEA R8, P1, R11.reuse, R8, 0x1 ;  /* 0x000000080b08a211 */ /* 0x048fe400078208ff */
[----:B------:R-:W-:Y:S01]  /*4dd0*/  @!PT LDS RZ, [RZ] ;  /* 0x00000000fffff984 */ /* 0x000fe20000000800 */
[----:B------:R-:W-:Y:S01]  /*4de0*/  @!PT LDS RZ, [RZ] ;  /* 0x00000000fffff984 */ /* 0x000fe20000000800 */
[----:B------:R-:W-:Y:S01]  /*4df0*/  @!PT LDS RZ, [RZ] ;  /* 0x00000000fffff984 */ /* 0x000fe20000000800 */
[----:B------:R2:W-:Y:S02]  /*4e00*/  @!P3 LDGSTS.E.BYPASS.LTC128B.128 [R129+0x4000], desc[UR8][R100.64+0x40] ;  /* 0x040000406481bfae */ /* 0x0005e4000b901d48 */
[--C-:B------:R-:W-:Y:S02]  /*4e10*/  @!P2 LEA.HI.X R9, R11, R9, R24.reuse, 0x1, P1 ;  /* 0x000000090b09a211 */ /* 0x100fe400008f0c18 */
[----:B------:R-:W-:Y:S01]  /*4e20*/  IADD3 R11, P5, R123, R11, RZ ;  /* 0x0000000b7b0b7210 */ /* 0x000fe20007fbe0ff */
[----:B------:R2:W-:Y:S03]  /*4e30*/  @P2 STS.128 [R129+0x5000], RZ ;  /* 0x005000ff81002388 */ /* 0x0005e60000000c00 */
[C---:B-1----:R-:W-:Y:S01]  /*4e40*/  @!P4 LEA R4, P1, R11.reuse, R4, 0x1 ;  /* 0x000000040b04c211 */ /* 0x042fe200078208ff */
[----:B------:R-:W-:Y:S01]  /*4e50*/  IMAD.X R24, R122, 0x1, R24, P5 ;  /* 0x000000017a187824 */ /* 0x000fe200028e0618 */
[----:B------:R-:W-:Y:S01]  /*4e60*/  @!PT LDS RZ, [RZ] ;  /* 0x00000000fffff984 */ /* 0x000fe20000000800 */
[----:B------:R-:W-:Y:S01]  /*4e70*/  @!PT LDS RZ, [RZ] ;  /* 0x00000000fffff984 */ /* 0x000fe20000000800 */
[----:B------:R-:W-:Y:S01]  /*4e80*/  @!PT LDS RZ, [RZ] ;  /* 0x00000000fffff984 */ /* 0x000fe20000000800 */
[----:B------:R2:W-:Y:S04]  /*4e90*/  @!P2 LDGSTS.E.BYPASS.LTC128B.128 [R129+0x5000], desc[UR8][R8.64+0x80] ;  /* 0x050000800881afae */ /* 0x0005e8000b901d48 */
[C---:B------:R-:W-:Y:S01]  /*4ea0*/  @!P4 LEA.HI.X R5, R11.reuse, R5, R24, 0x1, P1 ;  /* 0x000000050b05c211 */ /* 0x040fe200008f0c18 */
[----:B------:R2:W-:Y:S04]  /*4eb0*/  @P4 STS.128 [R129+0x3800], RZ ;  /* 0x003800ff81004388 */ /* 0x0005e80000000c00 */
[----:B------:R-:W-:Y:S01]  /*4ec0*/  @!PT LDS RZ, [RZ] ;  /* 0x00000000fffff984 */ /* 0x000fe20000000800 */
[----:B------:R-:W-:Y:S01]  /*4ed0*/  @!PT LDS RZ, [RZ] ;  /* 0x00000000fffff984 */ /* 0x000fe20000000800 */
[----:B------:R-:W-:Y:S01]  /*4ee0*/  @!PT LDS RZ, [RZ] ;  /* 0x00000000fffff984 */ /* 0x000fe20000000800 */
[----:B------:R2:W-:Y:S01]  /*4ef0*/  @!P4 LDGSTS.E.BYPASS.LTC128B.128 [R129+0x3800], desc[UR8][R4.64] ;  /* 0x038000000481cfae */ /* 0x0005e2000b901d48 */
[----:B----4-:R-:W-:-:S03]  /*4f00*/  @!P3 LEA R6, P1, R11, R6, 0x1 ;  /* 0x000000060b06b211 */ /* 0x010fc600078208ff */
[----:B------:R2:W-:Y:S01]  /*4f10*/  @P3 STS.128 [R129+0x4800], RZ ;  /* 0x004800ff81003388 */ /* 0x0005e20000000c00 */
[----:B------:R-:W-:-:S05]  /*4f20*/  @!P3 LEA.HI.X R7, R11, R7, R24, 0x1, P1 ;  /* 0x000000070b07b211 */ /* 0x000fca00008f0c18 */
        /* <DEDUP_REMOVED lines=13> */
.L_x_239:
[----:B------:R-:W-:Y:S05]  /*5000*/  BSYNC B0 ;  /* 0x0000000000007941 */ /* 0x000fea0003800000 */
.L_x_238:
[----:B------:R-:W0:Y:S02]  /*5010*/  LDGDEPBAR ;  /* 0x00000000000079af */ /* 0x000e240000000000 */
.L_x_237:
        /* <DEDUP_REMOVED lines=14> */
[----:B------:R-:W-:-:S04]  /*5100*/  FMNMX.FTZ R4, R112, R7, !PT ;  /* 0x0000000770047209 */ /* 0x000fc80007810000 */
[----:B------:R-:W-:-:S04]  /*5110*/  FMNMX.FTZ R4, R21, R4, !PT ;  /* 0x0000000415047209 */ /* 0x000fc80007810000 */
[----:B------:R-:W-:-:S04]  /*5120*/  FMNMX.FTZ R7, R27, R4, !PT ;  /* 0x000000041b077209 */ /* 0x000fc80007810000 */
[----:B------:R-:W-:-:S04]  /*5130*/  FMNMX.FTZ R4, R12, R7, !PT ;  /* 0x000000070c047209 */ /* 0x000fc80007810000 */
        /* <DEDUP_REMOVED lines=9> */
[----:B------:R-:W-:-:S03]  /*51d0*/  FMNMX.FTZ R5, R18, R5, !PT ;  /* 0x0000000512057209 */ /* 0x000fc60007810000 */
[----:B------:R-:W1:Y:S01]  /*51e0*/  SHFL.BFLY PT, R4, R7, 0x2, 0x1f ;  /* 0x0c401f0007047f89 */ /* 0x000e6200000e0000 */
[----:B------:R-:W-:-:S04]  /*51f0*/  FMNMX.FTZ R5, R22, R5, !PT ;  /* 0x0000000516057209 */ /* 0x000fc80007810000 */
[----:B------:R-:W-:-:S04]  /*5200*/  FMNMX.FTZ R6, R28, R5, !PT ;  /* 0x000000051c067209 */ /* 0x000fc80007810000 */
        /* <DEDUP_REMOVED lines=10> */
[----:B------:R-:W-:-:S05]  /*52b0*/  FSEL R89, R89, RZ, P2 ;  /* 0x000000ff59597208 */ /* 0x000fca0001000000 */
[--C-:B------:R-:W-:Y:S01]  /*52c0*/  FFMA.FTZ R92, R16, UR6, -R89.reuse ;  /* 0x00000006105c7c23 */ /* 0x100fe20008010859 */
[--C-:B------:R-:W-:Y:S01]  /*52d0*/  FFMA.FTZ R86, R86, UR6, -R89.reuse ;  /* 0x0000000656567c23 */ /* 0x100fe20008010859 */
[--C-:B------:R-:W-:Y:S01]  /*52e0*/  FFMA.FTZ R17, R148, UR6, -R89.reuse ;  /* 0x0000000694117c23 */ /* 0x100fe20008010859 */
[----:B--2---:R-:W-:Y:S01]  /*52f0*/  FMNMX.FTZ R24, R5, R24, !PT ;  /* 0x0000001805187209 */ /* 0x004fe20007810000 */
[--C-:B------:R-:W-:Y:S01]  /*5300*/  FFMA.FTZ R16, R144, UR6, -R89.reuse ;  /* 0x0000000690107c23 */ /* 0x100fe20008010859 */
[----:B------:R-:W-:Y:S01]  /*5310*/  FSEL R5, R25, RZ, P2 ;  /* 0x000000ff19057208 */ /* 0x000fe20001000000 */
[----:B------:R-:W-:Y:S01]  /*5320*/  MUFU.EX2 R92, R92 ;  /* 0x0000005c005c7308 */ /* 0x000fe20000000800 */
[C---:B------:R-:W-:Y:S01]  /*5330*/  FSETP.NEU.FTZ.AND P1, PT, R24.reuse, -INF , PT ;  /* 0xff8000001800780b */ /* 0x040fe20003f3d000 */
[----:B------:R-:W-:Y:S01]  /*5340*/  FMUL.FTZ R87, R24, UR6 ;  /* 0x0000000618577c20 */ /* 0x000fe20008410000 */
[----:B------:R-:W-:Y:S01]  /*5350*/  FFMA.FTZ R93, R90, UR6, -R89 ;  /* 0x000000065a5d7c23 */ /* 0x000fe20008010859 */
[----:B------:R-:W-:Y:S01]  /*5360*/  FADD.FTZ R4, R2, -R5 ;  /* 0x8000000502047221 */ /* 0x000fe20000010000 */
[----:B------:R-:W-:Y:S01]  /*5370*/  FSEL R5, R24, RZ, P1 ;  /* 0x000000ff18057208 */ /* 0x000fe20000800000 */
[----:B------:R-:W-:Y:S01]  /*5380*/  FFMA.FTZ R90, R108, UR6, -R89 ;  /* 0x000000066c5a7c23 */ /* 0x000fe20008010859 */
[----:B------:R-:W-:Y:S01]  /*5390*/  FSEL R87, R87, RZ, P1 ;  /* 0x000000ff57577208 */ /* 0x000fe20000800000 */
[----:B------:R-:W-:Y:S01]  /*53a0*/  FMUL.FTZ R100, R4, UR6 ;  /* 0x0000000604647c20 */ /* 0x000fe20008410000 */
[----:B------:R-:W1:Y:S01]  /*53b0*/  MUFU.EX2 R86, R86 ;  /* 0x0000005600567308 */ /* 0x000e620000000800 */
[----:B------:R-:W-:Y:S01]  /*53c0*/  FADD.FTZ R5, R0, -R5 ;  /* 0x8000000500057221 */ /* 0x000fe20000010000 */
[----:B------:R-:W-:Y:S01]  /*53d0*/  FFMA.FTZ R35, R110, UR6, -R89 ;  /* 0x000000066e237c23 */ /* 0x000fe20008010859 */
[--C-:B------:R-:W-:Y:S01]  /*53e0*/  FFMA.FTZ R85, R10, UR6, -R87.reuse ;  /* 0x000000060a557c23 */ /* 0x100fe20008010857 */
[--C-:B------:R-:W-:Y:S01]  /*53f0*/  FFMA.FTZ R15, R32, UR6, -R87.reuse ;  /* 0x00000006200f7c23 */ /* 0x100fe20008010857 */
[----:B------:R-:W2:Y:S01]  /*5400*/  LDSM.16.MT88.4 R8, [R118+0x6000] ;  /* 0x006000007608783b */ /* 0x000ea20000004200 */
[--C-:B------:R-:W-:Y:S01]  /*5410*/  FFMA.FTZ R2, R142, UR6, -R87.reuse ;  /* 0x000000068e027c23 */ /* 0x100fe20008010857 */
[----:B------:R-:W-:Y:S01]  /*5420*/  FMUL.FTZ R95, R5, UR6 ;  /* 0x00000006055f7c20 */ /* 0x000fe20008410000 */
[--C-:B------:R-:W-:Y:S01]  /*5430*/  FFMA.FTZ R19, R114, UR6, -R87.reuse ;  /* 0x0000000672137c23 */ /* 0x100fe20008010857 */
[----:B------:R-:W-:Y:S01]  /*5440*/  MUFU.EX2 R17, R17 ;  /* 0x0000001100117308 */ /* 0x000fe20000000800 */
[----:B------:R-:W-:Y:S01]  /*5450*/  FFMA.FTZ R91, R88, UR6, -R87 ;  /* 0x00000006585b7c23 */ /* 0x000fe20008010857 */
[----:B------:R-:W-:Y:S01]  /*5460*/  FFMA.FTZ R32, R112, UR6, -R89 ;  /* 0x0000000670207c23 */ /* 0x000fe20008010859 */
[--C-:B------:R-:W-:Y:S01]  /*5470*/  FFMA.FTZ R88, R104, UR6, -R87.reuse ;  /* 0x0000000668587c23 */ /* 0x100fe20008010857 */
[--C-:B------:R-:W-:Y:S01]  /*5480*/  FFMA.FTZ R33, R106, UR6, -R87.reuse ;  /* 0x000000066a217c23 */ /* 0x100fe20008010857 */
[--C-:B------:R-:W-:Y:S01]  /*5490*/  FFMA.FTZ R0, R102, UR6, -R87.reuse ;  /* 0x0000000666007c23 */ /* 0x100fe20008010857 */
[--C-:B------:R-:W-:Y:S01]  /*54a0*/  FFMA.FTZ R104, R29, UR6, -R87.reuse ;  /* 0x000000061d687c23 */ /* 0x100fe20008010857 */
[--C-:B------:R-:W-:Y:S01]  /*54b0*/  FFMA.FTZ R101, R23, UR6, -R87.reuse ;  /* 0x0000000617657c23 */ /* 0x100fe20008010857 */
[----:B------:R-:W3:Y:S01]  /*54c0*/  MUFU.EX2 R16, R16 ;  /* 0x0000001000107308 */ /* 0x000ee20000000800 */
[----:B-1----:R-:W-:Y:S01]  /*54d0*/  F2FP.F16.F32.PACK_AB R4, R86, R92 ;  /* 0x0000005c5604723e */ /* 0x002fe200000000ff */
[--C-:B------:R-:W-:Y:S01]  /*54e0*/  FFMA.FTZ R29, R14, UR6, -R87.reuse ;  /* 0x000000060e1d7c23 */ /* 0x100fe20008010857 */
[----:B------:R-:W-:Y:S01]  /*54f0*/  FFMA.FTZ R102, R18, UR6, -R87 ;  /* 0x0000000612667c23 */ /* 0x000fe20008010857 */
[--C-:B------:R-:W-:Y:S01]  /*5500*/  FFMA.FTZ R103, R20, UR6, -R89.reuse ;  /* 0x0000000614677c23 */ /* 0x100fe20008010859 */
[----:B------:R-:W-:Y:S01]  /*5510*/  FFMA.FTZ R20, R30, UR6, -R89 ;  /* 0x000000061e147c23 */ /* 0x000fe20008010859 */
[--C-:B------:R-:W-:Y:S01]  /*5520*/  FFMA.FTZ R30, R28, UR6, -R87.reuse ;  /* 0x000000061c1e7c23 */ /* 0x100fe20008010857 */
[----:B------:R-:W-:Y:S01]  /*5530*/  FFMA.FTZ R84, R84, UR6, -R87 ;  /* 0x0000000654547c23 */ /* 0x000fe20008010857 */
[----:B------:R-:W-:Y:S01]  /*5540*/  MUFU.EX2 R15, R15 ;  /* 0x0000000f000f7308 */ /* 0x000fe20000000800 */
[--C-:B------:R-:W-:Y:S01]  /*5550*/  FFMA.FTZ R23, R26, UR6, -R89.reuse ;  /* 0x000000061a177c23 */ /* 0x100fe20008010859 */
[----:B------:R-:W-:Y:S01]  /*5560*/  FFMA.FTZ R34, R34, UR6, -R89 ;  /* 0x0000000622227c23 */ /* 0x000fe20008010859 */
[--C-:B------:R-:W-:Y:S01]  /*5570*/  FFMA.FTZ R22, R22, UR6, -R87.reuse ;  /* 0x0000000616167c23 */ /* 0x100fe20008010857 */
[----:B------:R-:W-:Y:S01]  /*5580*/  FFMA.FTZ R18, R31, UR6, -R87 ;  /* 0x000000061f127c23 */ /* 0x000fe20008010857 */
[----:B------:R-:W-:-:S03]  /*5590*/  @P0 IADD3 R142, R94, -0x3, RZ ;  /* 0xfffffffd5e8e0810 */ /* 0x000fc60007ffe0ff */
[----:B------:R-:W1:Y:S01]  /*55a0*/  MUFU.EX2 R85, R85 ;  /* 0x0000005500557308 */ /* 0x000e620000000800 */
[----:B---3--:R-:W-:-:S07]  /*55b0*/  F2FP.F16.F32.PACK_AB R6, R16, R17 ;  /* 0x000000111006723e */ /* 0x008fce00000000ff */
[----:B------:R-:W-:Y:S08]  /*55c0*/  MUFU.EX2 R2, R2 ;  /* 0x0000000200027308 */ /* 0x000ff00000000800 */
[----:B------:R-:W3:Y:S01]  /*55d0*/  MUFU.EX2 R100, R100 ;  /* 0x0000006400647308 */ /* 0x000ee20000000800 */
[----:B-1----:R-:W-:-:S07]  /*55e0*/  F2FP.F16.F32.PACK_AB R5, R85, R15 ;  /* 0x0000000f5505723e */ /* 0x002fce00000000ff */
[----:B------:R-:W1:Y:S08]  /*55f0*/  MUFU.EX2 R95, R95 ;  /* 0x0000005f005f7308 */ /* 0x000e700000000800 */
        /* <DEDUP_REMOVED lines=56> */
[--C-:B------:R-:W-:Y:S01]  /*5980*/  FFMA.FTZ R100, R27, UR6, -R89.reuse ;  /* 0x000000061b647c23 */ /* 0x100fe20008010859 */
[--C-:B------:R-:W-:Y:S01]  /*5990*/  FFMA.FTZ R95, R21, UR6, -R89.reuse ;  /* 0x00000006155f7c23 */ /* 0x100fe20008010859 */
[--C-:B------:R-:W-:Y:S01]  /*59a0*/  FFMA.FTZ R27, R12, UR6, -R89.reuse ;  /* 0x000000060c1b7c23 */ /* 0x100fe20008010859 */
[----:B------:R-:W-:Y:S01]  /*59b0*/  FFMA.FTZ R92, R13, UR6, -R89 ;  /* 0x000000060d5c7c23 */ /* 0x000fe20008010859 */
[----:B------:R-:W-:Y:S01]  /*59c0*/  FADD.FTZ R86, R86, R143 ;  /* 0x0000008f56567221 */ /* 0x000fe20000010000 */
[----:B------:R-:W2:Y:S01]  /*59d0*/  MUFU.EX2 R90, R90 ;  /* 0x0000005a005a7308 */ /* 0x000ea20000000800 */
[----:B------:R-:W-:Y:S01]  /*59e0*/  LDSM.16.MT88.4 R12, [R118+0x6800] ;  /* 0x00680000760c783b */ /* 0x000fe20000004200 */
[----:B------:R-:W-:Y:S01]  /*59f0*/  FADD.FTZ R21, R85, R146 ;  /* 0x0000009255157221 */ /* 0x000fe20000010000 */
[----:B------:R-:W-:-:S03]  /*5a00*/  FADD.FTZ R17, R17, R86 ;  /* 0x0000005611117221 */ /* 0x000fc60000010000 */
[----:B------:R-:W-:Y:S01]  /*5a10*/  FADD.FTZ R2, R2, R21 ;  /* 0x0000001502027221 */ /* 0x000fe20000010000 */
[----:B------:R-:W-:Y:S01]  /*5a20*/  FADD.FTZ R16, R16, R17 ;  /* 0x0000001110107221 */ /* 0x000fe20000010000 */
[----:B------:R-:W-:Y:S01]  /*5a30*/  MUFU.EX2 R35, R35 ;  /* 0x0000002300237308 */ /* 0x000fe20000000800 */
        /* <DEDUP_REMOVED lines=32> */
[----:B------:R4:W-:Y:S01]  /*5c40*/  MUFU.EX2 R87, R18 ;  /* 0x0000001200577308 */ /* 0x0009e20000000800 */
        /* <DEDUP_REMOVED lines=8> */
[----:B------:R-:W-:Y:S01]  /*5cd0*/  FADD.FTZ R91, R91, R2 ;  /* 0x000000025b5b7221 */ /* 0x000fe20000010000 */
[----:B------:R-:W-:Y:S01]  /*5ce0*/  F2FP.F16.F32.PACK_AB R6, R32, R35 ;  /* 0x000000232006723e */ /* 0x000fe200000000ff */
[----:B----4-:R-:W-:Y:S01]  /*5cf0*/  LDSM.16.MT88.4 R16, [R116+0x7c00] ;  /* 0x007c00007410783b */ /* 0x010fe20000004200 */
[----:B------:R-:W-:Y:S01]  /*5d00*/  F2FP.F16.F32.PACK_AB R7, R0, R33 ;  /* 0x000000210007723e */ /* 0x000fe200000000ff */
[----:B------:R-:W-:Y:S01]  /*5d10*/  FADD.FTZ R90, R90, R93 ;  /* 0x0000005d5a5a7221 */ /* 0x000fe20000010000 */
[----:B------:R-:W-:Y:S01]  /*5d20*/  FADD.FTZ R88, R88, R91 ;  /* 0x0000005b58587221 */ /* 0x000fe20000010000 */
[----:B------:R-:W-:-:S02]  /*5d30*/  MOV R2, R25 ;  /* 0x0000001900027202 */ /* 0x000fc40000000f00 */
[----:B------:R-:W-:Y:S01]  /*5d40*/  FADD.FTZ R35, R35, R90 ;  /* 0x0000005a23237221 */ /* 0x000fe20000010000 */
[----:B------:R-:W-:Y:S01]  /*5d50*/  FADD.FTZ R33, R33, R88 ;  /* 0x0000005821217221 */ /* 0x000fe20000010000 */
[----:B------:R-:W-:Y:S02]  /*5d60*/  @P0 MOV R2, R25 ;  /* 0x0000001900020202 */ /* 0x000fe40000000f00 */
[----:B------:R-:W-:Y:S01]  /*5d70*/  FADD.FTZ R32, R32, R35 ;  /* 0x0000002320207221 */ /* 0x000fe20000010000 */
[----:B------:R-:W-:Y:S01]  /*5d80*/  FADD.FTZ R0, R0, R33 ;  /* 0x0000002100007221 */ /* 0x000fe20000010000 */
        /* <DEDUP_REMOVED lines=18> */
[----:B-----5:R-:W-:Y:S01]  /*5eb0*/  F2FP.F16.F32.PACK_AB R4, R100, R95 ;  /* 0x0000005f6404723e */ /* 0x020fe200000000ff */
[----:B------:R-:W-:Y:S01]  /*5ec0*/  FADD.FTZ R95, R95, R32 ;  /* 0x000000205f5f7221 */ /* 0x000fe20000010000 */
[----:B------:R-:W-:Y:S01]  /*5ed0*/  F2FP.F16.F32.PACK_AB R5, R104, R101 ;  /* 0x000000656805723e */ /* 0x000fe200000000ff */
[----:B------:R-:W-:Y:S01]  /*5ee0*/  FADD.FTZ R101, R101, R0 ;  /* 0x0000000065657221 */ /* 0x000fe20000010000 */
[----:B------:R-:W-:Y:S01]  /*5ef0*/  F2FP.F16.F32.PACK_AB R6, R92, R27 ;  /* 0x0000001b5c06723e */ /* 0x000fe200000000ff */
[----:B------:R-:W-:Y:S01]  /*5f00*/  FADD.FTZ R100, R100, R95 ;  /* 0x0000005f64647221 */ /* 0x000fe20000010000 */
[----:B------:R-:W-:Y:S01]  /*5f10*/  F2FP.F16.F32.PACK_AB R7, R102, R29 ;  /* 0x0000001d6607723e */ /* 0x000fe200000000ff */
[----:B------:R-:W-:Y:S01]  /*5f20*/  FADD.FTZ R104, R104, R101 ;  /* 0x0000006568687221 */ /* 0x000fe20000010000 */
[----:B------:R-:W-:-:S02]  /*5f30*/  MOV R0, R24 ;  /* 0x0000001800007202 */ /* 0x000fc40000000f00 */
[----:B------:R-:W-:Y:S01]  /*5f40*/  @P0 MOV R0, R24 ;  /* 0x0000001800000202 */ /* 0x000fe20000000f00 */
[----:B------:R-:W-:Y:S02]  /*5f50*/  FADD.FTZ R29, R29, R104 ;  /* 0x000000681d1d7221 */ /* 0x000fe40000010000 */
[----:B------:R-:W-:Y:S02]  /*5f60*/  HMMA.16816.F32 R36, R4, R12, R36 ;  /* 0x0000000c0424723c */ /* 0x000fe40000001824 */
[----:B------:R-:W-:-:S04]  /*5f70*/  FADD.FTZ R102, R102, R29 ;  /* 0x0000001d66667221 */ /* 0x000fc80000010000 */
        /* <DEDUP_REMOVED lines=18> */
[----:B------:R-:W-:Y:S01]  /*60a0*/  F2FP.F16.F32.PACK_AB R5, R30, R85 ;  /* 0x000000551e05723e */ /* 0x000fe200000000ff */
[----:B------:R-:W-:Y:S01]  /*60b0*/  FADD.FTZ R85, R85, R102 ;  /* 0x0000006655557221 */ /* 0x000fe20000010000 */
[----:B------:R-:W-:Y:S02]  /*60c0*/  F2FP.F16.F32.PACK_AB R6, R143, R28 ;  /* 0x0000001c8f06723e */ /* 0x000fe400000000ff */
[----:B-1----:R-:W-:Y:S01]  /*60d0*/  F2FP.F16.F32.PACK_AB R7, R84, R87 ;  /* 0x000000575407723e */ /* 0x002fe200000000ff */
[----:B------:R-:W-:-:S04]  /*60e0*/  FADD.FTZ R30, R30, R85 ;  /* 0x000000551e1e7221 */ /* 0x000fc80000010000 */
[----:B------:R-:W-:Y:S02]  /*60f0*/  FADD.FTZ R87, R87, R30 ;  /* 0x0000001e57577221 */ /* 0x000fe40000010000 */
[----:B---3--:R-:W-:Y:S02]  /*6100*/  HMMA.16816.F32 R36, R4, R12, R36 ;  /* 0x0000000c0424723c */ /* 0x008fe40000001824 */
[----:B------:R-:W-:-:S04]  /*6110*/  FADD.FTZ R146, R84, R87 ;  /* 0x0000005754927221 */ /* 0x000fc80000010000 */
[C---:B------:R-:W-:Y:S01]  /*6120*/  HMMA.16816.F32 R40, R4.reuse, R14, R40 ;  /* 0x0000000e0428723c */ /* 0x040fe20000001828 */
[----:B------:R-:W1:Y:S05]  /*6130*/  LDSM.16.MT88.4 R12, [R118+0x8c00] ;  /* 0x008c0000760c783b */ /* 0x000e6a0000004200 */
[C---:B------:R-:W-:Y:S06]  /*6140*/  HMMA.16816.F32 R52, R4.reuse, R20, R52 ;  /* 0x000000140434723c */ /* 0x040fec0000001834 */
[----:B------:R-:W-:Y:S01]  /*6150*/  HMMA.16816.F32 R56, R4, R22, R56 ;  /* 0x000000160438723c */ /* 0x000fe20000001838 */
[----:B------:R-:W-:-:S05]  /*6160*/  MOV R20, R3 ;  /* 0x0000000300147202 */ /* 0x000fca0000000f00 */
[C---:B--2---:R-:W-:Y:S06]  /*6170*/  HMMA.16816.F32 R44, R4.reuse, R8, R44 ;  /* 0x00000008042c723c */ /* 0x044fec000000182c */
[C---:B------:R-:W-:Y:S01]  /*6180*/  HMMA.16816.F32 R48, R4.reuse, R10, R48 ;  /* 0x0000000a0430723c */ /* 0x040fe20000001830 */
[----:B------:R-:W2:Y:S05]  /*6190*/  LDSM.16.MT88.4 R8, [R116+0x8c00] ;  /* 0x008c00007408783b */ /* 0x000eaa0000004200 */
[C---:B------:R-:W-:Y:S06]  /*61a0*/  HMMA.16816.F32 R60, R4.reuse, R16, R60 ;  /* 0x00000010043c723c */ /* 0x040fec000000183c */
[C---:B------:R-:W-:Y:S06]  /*61b0*/  HMMA.16816.F32 R64, R4.reuse, R18, R64 ;  /* 0x000000120440723c */ /* 0x040fec0000001840 */
[C---:B-1----:R-:W-:Y:S06]  /*61c0*/  HMMA.16816.F32 R68, R4.reuse, R12, R68 ;  /* 0x0000000c0444723c */ /* 0x042fec0000001844 */
[C---:B------:R-:W-:Y:S06]  /*61d0*/  HMMA.16816.F32 R72, R4.reuse, R14, R72 ;  /* 0x0000000e0448723c */ /* 0x040fec0000001848 */
[C---:B--2---:R-:W-:Y:S06]  /*61e0*/  HMMA.16816.F32 R76, R4.reuse, R8, R76 ;  /* 0x00000008044c723c */ /* 0x044fec000000184c */
[----:B------:R-:W-:Y:S01]  /*61f0*/  HMMA.16816.F32 R80, R4, R10, R80 ;  /* 0x0000000a0450723c */ /* 0x000fe20000001850 */
[----:B------:R-:W-:-:S04]  /*6200*/  FADD.FTZ R9, R27, R100 ;  /* 0x000000641b097221 */ /* 0x000fc80000010000 */
[----:B------:R-:W-:-:S04]  /*6210*/  FADD.FTZ R9, R92, R9 ;  /* 0x000000095c097221 */ /* 0x000fc80000010000 */
[----:B------:R-:W-:-:S04]  /*6220*/  FADD.FTZ R26, R26, R9 ;  /* 0x000000091a1a7221 */ /* 0x000fc80000010000 */
[----:B------:R-:W-:-:S04]  /*6230*/  FADD.FTZ R31, R31, R26 ;  /* 0x0000001a1f1f7221 */ /* 0x000fc80000010000 */
[----:B------:R-:W-:-:S04]  /*6240*/  FADD.FTZ R28, R28, R31 ;  /* 0x0000001f1c1c7221 */ /* 0x000fc80000010000 */
[----:B------:R-:W-:Y:S01]  /*6250*/  FADD.FTZ R143, R143, R28 ;  /* 0x0000001c8f8f7221 */ /* 0x000fe20000010000 */
[----:B------:R-:W-:Y:S06]  /*6260*/  @P0 BRA `(.L_x_240) ;  /* 0x0000000000040947 */ /* 0x000fec0003800000 */
.L_x_236:
[----:B------:R-:W-:-:S07]  /*6270*/  IADD3 R142, R20, -0x1, RZ ;  /* 0xffffffff148e7810 */ /* 0x000fce0007ffe0ff */
.L_x_240:
[----:B------:R-:W-:-:S13]  /*6280*/  ISETP.GE.AND P0, PT, R142, RZ, PT ;  /* 0x000000ff8e00720c */ /* 0x000fda0003f06270 */
[----:B------:R-:W-:Y:S05]  /*6290*/  @!P0 BRA `(.L_x_241) ;  /* 0x0000001c00f08947 */ /* 0x000fea0003800000 */
[----:B------:R-:W-:Y:S01]  /*62a0*/  ULDC UR4, c[0x0][0x2d0] ;  /* 0x0000b40000047ab9 */ /* 0x000fe20000000800 */
[----:B------:R-:W-:Y:S01]  /*62b0*/  IMAD.MOV.U32 R3, RZ, RZ, R0 ;  /* 0x000000ffff037224 */ /* 0x000fe200078e0000 */
[----:B------:R-:W-:Y:S01]  /*62c0*/  MOV R144, R96 ;  /* 0x0000006000907202 */ /* 0x000fe20000000f00 */
[----:B------:R-:W-:Y:S01]  /*62d0*/  IMAD.MOV.U32 R85, RZ, RZ, R2 ;  /* 0x000000ffff557224 */ /* 0x000fe200078e0002 */
[----:B------:R-:W-:Y:S01]  /*62e0*/  MOV R145, R99 ;  /* 0x0000006300917202 */ /* 0x000fe20000000f00 */
[----:B------:R-:W-:Y:S01]  /*62f0*/  ULDC UR5, c[0x0][0x2d0] ;  /* 0x0000b40000057ab9 */ /* 0x000fe20000000800 */
[----:B------:R-:W-:Y:S01]  /*6300*/  ISETP.GE.AND P4, PT, R138, UR4, PT ;  /* 0x000000048a007c0c */ /* 0x000fe2000bf86270 */
[----:B------:R-:W-:Y:S01]  /*6310*/  ULDC UR4, c[0x0][0x2ec] ;  /* 0x0000bb0000047ab9 */ /* 0x000fe20000000800 */
[----:B------:R-:W-:Y:S01]  /*6320*/  ULDC.64 UR6, c[0x0][0x248] ;  /* 0x0000920000067ab9 */ /* 0x000fe20000000a00 */
[----:B------:R-:W-:Y:S10]  /*6330*/  BRA `(.L_x_242) ;  /* 0x0000000000fc7947 */ /* 0x000ff40003800000 */
.L_x_244:
[----:B------:R-:W-:Y:S01]  /*6340*/  ISETP.GE.AND P4, PT, R138, UR5, PT ;  /* 0x000000058a007c0c */ /* 0x000fe2000bf86270 */
[----:B------:R-:W-:Y:S01]  /*6350*/  VIADD R0, R142, 0xffffffff ;  /* 0xffffffff8e007836 */ /* 0x000fe20000000000 */
[----:B------:R-:W1:Y:S03]  /*6360*/  @!P3 LDC.64 R86, c[0x0][0x218] ;  /* 0x00008600ff56bb82 */ /* 0x000e660000000a00 */
[C---:B------:R-:W-:Y:S01]  /*6370*/  IMAD.WIDE.U32 R90, R0.reuse, UR6, RZ ;  /* 0x00000006005a7c25 */ /* 0x040fe2000f8e00ff */
[----:B------:R-:W-:Y:S04]  /*6380*/  SHF.R.S32.HI R95, RZ, 0x1f, R0 ;  /* 0x0000001fff5f7819 */ /* 0x000fe80000011400 */
[----:B------:R-:W2:Y:S01]  /*6390*/  @!P2 LDC.64 R92, c[0x0][0x218] ;  /* 0x00008600ff5cab82 */ /* 0x000ea20000000a00 */
[----:B------:R-:W-:Y:S02]  /*63a0*/  IMAD R95, R95, UR6, RZ ;  /* 0x000000065f5f7c24 */ /* 0x000fe4000f8e02ff */
[----:B------:R3:W-:Y:S02]  /*63b0*/  @P4 STS [R129+0x3000], RZ ;  /* 0x003000ff81004388 */ /* 0x0007e40000000800 */
[----:B------:R-:W-:Y:S01]  /*63c0*/  IMAD R95, R0, UR7, R95 ;  /* 0x00000007005f7c24 */ /* 0x000fe2000f8e025f */
[C---:B------:R-:W-:Y:S01]  /*63d0*/  LEA R0, P0, R90.reuse, R134, 0x6 ;  /* 0x000000865a007211 */ /* 0x040fe200078030ff */
[----:B------:R3:W-:Y:S01]  /*63e0*/  @P4 STS [R129+0x3004], RZ ;  /* 0x003004ff81004388 */ /* 0x0007e20000000800 */
[----:B------:R-:W4:Y:S01]  /*63f0*/  @!P4 LDC.64 R88, c[0x0][0x218] ;  /* 0x00008600ff58cb82 */ /* 0x000f220000000a00 */
[----:B------:R-:W-:Y:S02]  /*6400*/  IMAD.IADD R95, R91, 0x1, R95 ;  /* 0x000000015b5f7824 */ /* 0x000fe400078e025f */
[----:B------:R3:W-:Y:S03]  /*6410*/  @P4 STS.64 [R129+0x3008], RZ ;  /* 0x003008ff81004388 */ /* 0x0007e60000000a00 */
[----:B------:R-:W-:Y:S02]  /*6420*/  LEA.HI.X R95, R90, R137, R95, 0x6, P0 ;  /* 0x000000895a5f7211 */ /* 0x000fe400000f345f */
[----:B------:R-:W5:Y:S01]  /*6430*/  @!P4 LDC.64 R90, c[0x0][0x218] ;  /* 0x00008600ff5acb82 */ /* 0x000f620000000a00 */
[C---:B-1----:R-:W-:Y:S04]  /*6440*/  @!P3 LEA R96, P0, R0.reuse, R86, 0x1 ;  /* 0x000000560060b211 */ /* 0x042fe800078008ff */
[C-C-:B------:R-:W-:Y:S02]  /*6450*/  @!P3 LEA.HI.X R97, R0.reuse, R87, R95.reuse, 0x1, P0 ;  /* 0x000000570061b211 */ /* 0x140fe400000f0c5f */
[C---:B--2---:R-:W-:Y:S01]  /*6460*/  @!P2 LEA R92, P0, R0.reuse, R92, 0x1 ;  /* 0x0000005c005ca211 */ /* 0x044fe200078008ff */
[----:B------:R-:W1:Y:S03]  /*6470*/  @!P2 LDC.64 R86, c[0x0][0x218] ;  /* 0x00008600ff56ab82 */ /* 0x000e660000000a00 */
[C-C-:B------:R-:W-:Y:S02]  /*6480*/  @!P2 LEA.HI.X R93, R0.reuse, R93, R95.reuse, 0x1, P0 ;  /* 0x0000005d005da211 */ /* 0x140fe400000f0c5f */
[C---:B----4-:R-:W-:Y:S04]  /*6490*/  @!P4 LEA R88, P1, R0.reuse, R88, 0x1 ;  /* 0x000000580058c211 */ /* 0x050fe800078208ff */
[--C-:B------:R-:W-:Y:S02]  /*64a0*/  @!P4 LEA.HI.X R89, R0, R89, R95.reuse, 0x1, P1 ;  /* 0x000000590059c211 */ /* 0x100fe400008f0c5f */
[----:B------:R-:W-:Y:S03]  /*64b0*/  IADD3 R0, P0, R123, R0, RZ ;  /* 0x000000007b007210 */ /* 0x000fe60007f1e0ff */
[----:B------:R-:W-:Y:S01]  /*64c0*/  @!PT LDS RZ, [RZ] ;  /* 0x00000000fffff984 */ /* 0x000fe20000000800 */
[----:B------:R-:W-:Y:S01]  /*64d0*/  @!PT LDS RZ, [RZ] ;  /* 0x00000000fffff984 */ /* 0x000fe20000000800 */
[----:B------:R-:W-:Y:S01]  /*64e0*/  @!PT LDS RZ, [RZ] ;  /* 0x00000000fffff984 */ /* 0x000fe20000000800 */
[----:B------:R2:W-:Y:S01]  /*64f0*/  @!P4 LDGSTS.E.BYPASS.LTC128B.128 [R129+0x3000], desc[UR8][R88.64] ;  /* 0x030000005881cfae */ /* 0x0005e2000b901d48 */
[----:B-----5:R-:W-:Y:S01]  /*6500*/  @!P4 LEA R90, P6, R0, R90, 0x1 ;  /* 0x0000005a005ac211 */ /* 0x020fe200078c08ff */
[----:B------:R-:W-:Y:S02]  /*6510*/  IMAD.X R95, R122, 0x1, R95, P0 ;  /* 0x000000017a5f7824 */ /* 0x000fe400000e065f */
[----:B------:R3:W-:Y:S03]  /*6520*/  @P3 STS.128 [R129+0x4000], RZ ;  /* 0x004000ff81003388 */ /* 0x0007e60000000c00 */
[C-C-:B------:R-:W-:Y:S01]  /*6530*/  @!P4 LEA.HI.X R91, R0.reuse, R91, R95.reuse, 0x1, P6 ;  /* 0x0000005b005bc211 */ /* 0x140fe200030f0c5f */
[----:B------:R-:W-:Y:S01]  /*6540*/  @!PT LDS RZ, [RZ] ;  /* 0x00000000fffff984 */ /* 0x000fe20000000800 */
[----:B------:R-:W-:Y:S01]  /*6550*/  @!PT LDS RZ, [RZ] ;  /* 0x00000000fffff984 */ /* 0x000fe20000000800 */
[----:B------:R-:W-:Y:S01]  /*6560*/  @!PT LDS RZ, [RZ] ;  /* 0x00000000fffff984 */ /* 0x000fe20000000800 */
[----:B------:R3:W-:Y:S01]  /*6570*/  @!P3 LDGSTS.E.BYPASS.LTC128B.128 [R129+0x4000], desc[UR8][R96.64+0x40] ;  /* 0x040000406081bfae */ /* 0x0007e2000b901d48 */
[C---:B-1----:R-:W-:Y:S03]  /*6580*/  @!P2 LEA R86, P0, R0.reuse, R86, 0x1 ;  /* 0x000000560056a211 */ /* 0x042fe600078008ff */
[----:B------:R3:W-:Y:S01]  /*6590*/  @P2 STS.128 [R129+0x5000], RZ ;  /* 0x005000ff81002388 */ /* 0x0007e20000000c00 */
[C-C-:B------:R-:W-:Y:S03]  /*65a0*/  @!P2 LEA.HI.X R87, R0.reuse, R87, R95.reuse, 0x1, P0 ;  /* 0x000000570057a211 */ /* 0x140fe600000f0c5f */
        /* <DEDUP_REMOVED lines=8> */
[----:B------:R3:W-:Y:S01]  /*6630*/  @!P4 LDGSTS.E.BYPASS.LTC128B.128 [R129+0x3800], desc[UR8][R90.64] ;  /* 0x038000005a81cfae */ /* 0x0007e2000b901d48 */
[----:B--2---:R-:W1:Y:S03]  /*6640*/  @!P3 LDC.64 R88, c[0x0][0x218] ;  /* 0x00008600ff58bb82 */ /* 0x004e660000000a00 */
[----:B------:R3:W-:Y:S01]  /*6650*/  @P3 STS.128 [R129+0x4800], RZ ;  /* 0x004800ff81003388 */ /* 0x0007e20000000c00 */
[C---:B-1----:R-:W-:Y:S04]  /*6660*/  @!P3 LEA R88, P1, R0.reuse, R88, 0x1 ;  /* 0x000000580058b211 */ /* 0x042fe800078208ff */
[----:B------:R-:W-:Y:S05]  /*6670*/  @!P3 LEA.HI.X R89, R0, R89, R95, 0x1, P1 ;  /* 0x000000590059b211 */ /* 0x000fea00008f0c5f */
        /* <DEDUP_REMOVED lines=11> */
.L_x_242:
[----:B------:R-:W-:Y:S01]  /*6730*/  ISETP.GE.AND P3, PT, R131, UR5, PT ;  /* 0x0000000583007c0c */ /* 0x000fe2000bf66270 */
[----:B------:R-:W1:Y:S01]  /*6740*/  @!P4 LDC.64 R156, c[0x0][0x220] ;  /* 0x00008800ff9ccb82 */ /* 0x000e620000000a00 */
[----:B------:R-:W-:Y:S01]  /*6750*/  ISETP.GE.AND P2, PT, R130, UR5, PT ;  /* 0x0000000582007c0c */ /* 0x000fe2000bf46270 */
[----:B------:R-:W-:Y:S04]  /*6760*/  DEPBAR.LE SB0, 0x0 ;  /* 0x000080000000791a */ /* 0x000fe80000000000 */
[----:B------:R-:W-:Y:S01]  /*6770*/  SHF.R.S32.HI R2, RZ, 0x1f, R142 ;  /* 0x0000001fff027819 */ /* 0x000fe2000001148e */
[----:B------:R-:W-:Y:S01]  /*6780*/  IMAD R0, R124, R142, RZ ;  /* 0x0000008e7c007224 */ /* 0x000fe200078e02ff */
[----:B------:R-:W2:Y:S08]  /*6790*/  @!P4 LDC.64 R150, c[0x0][0x220] ;  /* 0x00008800ff96cb82 */ /* 0x000eb00000000a00 */
[----:B------:R-:W-:Y:S01]  /*67a0*/  BAR.SYNC.DEFER_BLOCKING 0x0 ;  /* 0x0000000000007b1d */ /* 0x000fe20000010000 */
[-C--:B------:R-:W-:Y:S04]  /*67b0*/  IMAD.WIDE.U32 R158, R142, R125.reuse, R144 ;  /* 0x0000007d8e9e7225 */ /* 0x080fe800078e0090 */
[----:B------:R-:W-:Y:S01]  /*67c0*/  IMAD R0, R2, R125, R0 ;  /* 0x0000007d02007224 */ /* 0x000fe200078e0200 */
[----:B------:R-:W-:Y:S03]  /*67d0*/  IADD3 R2, P6, R127, R158, RZ ;  /* 0x0000009e7f027210 */ /* 0x000fe60007fde0ff */
[----:B------:R-:W-:Y:S01]  /*67e0*/  IMAD.IADD R0, R159, 0x1, R0 ;  /* 0x000000019f007824 */ /* 0x000fe200078e0200 */
[----:B--2---:R-:W-:Y:S01]  /*67f0*/  @!P4 LEA R150, P5, R2, R150, 0x1 ;  /* 0x000000960296c211 */ /* 0x004fe200078a08ff */
[----:B------:R-:W2:Y:S01]  /*6800*/  @!P3 LDC.64 R154, c[0x0][0x220] ;  /* 0x00008800ff9abb82 */ /* 0x000ea20000000a00 */
[C---:B-1----:R-:W-:Y:S01]  /*6810*/  @!P4 LEA R156, P0, R158.reuse, R156, 0x1 ;  /* 0x0000009c9e9cc211 */ /* 0x042fe200078008ff */
[----:B------:R-:W-:Y:S03]  /*6820*/  @P4 STS [R129+0x6000], RZ ;  /* 0x006000ff81004388 */ /* 0x000fe60000000800 */
[C-C-:B------:R-:W-:Y:S01]  /*6830*/  @!P4 LEA.HI.X R157, R158.reuse, R157, R0.reuse, 0x1, P0 ;  /* 0x0000009d9e9dc211 */ /* 0x140fe200000f0c00 */
[----:B------:R-:W-:Y:S02]  /*6840*/  @P4 STS [R129+0x6004], RZ ;  /* 0x006004ff81004388 */ /* 0x000fe40000000800 */
[----:B------:R-:W1:Y:S02]  /*6850*/  @!P2 LDC.64 R152, c[0x0][0x220] ;  /* 0x00008800ff98ab82 */ /* 0x000e640000000a00 */
[----:B------:R-:W-:Y:S04]  /*6860*/  @P4 STS.64 [R129+0x6008], RZ ;  /* 0x006008ff81004388 */ /* 0x000fe80000000a00 */
[----:B------:R-:W-:Y:S01]  /*6870*/  @!PT LDS RZ, [RZ] ;  /* 0x00000000fffff984 */ /* 0x000fe20000000800 */
[----:B------:R-:W-:Y:S01]  /*6880*/  @!PT LDS RZ, [RZ] ;  /* 0x00000000fffff984 */ /* 0x000fe20000000800 */
[----:B------:R-:W-:Y:S01]  /*6890*/  @!PT LDS RZ, [RZ] ;  /* 0x00000000fffff984 */ /* 0x000fe20000000800 */
[----:B------:R3:W-:Y:S02]  /*68a0*/  @!P4 LDGSTS.E.BYPASS.LTC128B.128 [R129+0x6000], desc[UR8][R156.64] ;  /* 0x060000009c81cfae */ /* 0x0007e4000b901d48 */
[----:B------:R-:W4:Y:S02]  /*68b0*/  @!P3 LDC.64 R148, c[0x0][0x220] ;  /* 0x00008800ff94bb82 */ /* 0x000f240000000a00 */
[----:B------:R-:W-:Y:S01]  /*68c0*/  @P3 STS.128 [R129+0x7000], RZ ;  /* 0x007000ff81003388 */ /* 0x000fe20000000c00 */
[C---:B--2---:R-:W-:Y:S05]  /*68d0*/  @!P3 LEA R154, P1, R158.reuse, R154, 0x1 ;  /* 0x0000009a9e9ab211 */ /* 0x044fea00078208ff */
[----:B------:R-:W2:Y:S01]  /*68e0*/  @!P2 LDC.64 R86, c[0x0][0x220] ;  /* 0x00008800ff56ab82 */ /* 0x000ea20000000a00 */
[C-C-:B------:R-:W-:Y:S02]  /*68f0*/  @!P3 LEA.HI.X R155, R158.reuse, R155, R0.reuse, 0x1, P1 ;  /* 0x0000009b9e9bb211 */ /* 0x140fe400008f0c00 */
[C---:B-1----:R-:W-:Y:S03]  /*6900*/  @!P2 LEA R152, P0, R158.reuse, R152, 0x1 ;  /* 0x000000989e98a211 */ /* 0x042fe600078008ff */
[----:B------:R-:W-:Y:S01]  /*6910*/  @!PT LDS RZ, [RZ] ;  /* 0x00000000fffff984 */ /* 0x000fe20000000800 */
[----:B------:R-:W-:Y:S01]  /*6920*/  @!PT LDS RZ, [RZ] ;  /* 0x00000000fffff984 */ /* 0x000fe20000000800 */
[----:B------:R-:W-:Y:S01]  /*6930*/  @!PT LDS RZ, [RZ] ;  /* 0x00000000fffff984 */ /* 0x000fe20000000800 */
[----:B------:R3:W-:Y:S01]  /*6940*/  @!P3 LDGSTS.E.BYPASS.LTC128B.128 [R129+0x7000], desc[UR8][R154.64+0x40] ;  /* 0x070000409a81bfae */ /* 0x0007e2000b901d48 */
[--C-:B------:R-:W-:Y:S03]  /*6950*/  @!P2 LEA.HI.X R153, R158, R153, R0.reuse, 0x1, P0 ;  /* 0x000000999e99a211 */ /* 0x100fe600000f0c00 */
[----:B------:R-:W-:Y:S01]  /*6960*/  @P2 STS.128 [R129+0x8000], RZ ;  /* 0x008000ff81002388 */ /* 0x000fe20000000c00 */
[----:B------:R-:W-:Y:S01]  /*6970*/  IMAD.X R0, R126, 0x1, R0, P6 ;  /* 0x000000017e007824 */ /* 0x000fe200030e0600 */
[C---:B----4-:R-:W-:Y:S02]  /*6980*/  @!P3 LEA R148, P1, R2.reuse, R148, 0x1 ;  /* 0x000000940294b211 */ /* 0x050fe400078208ff */
[----:B------:R-:W-:Y:S01]  /*6990*/  @!PT LDS RZ, [RZ] ;  /* 0x00000000fffff984 */ /* 0x000fe20000000800 */
[----:B------:R-:W-:Y:S01]  /*69a0*/  @!PT LDS RZ, [RZ] ;  /* 0x00000000fffff984 */ /* 0x000fe20000000800 */
[----:B------:R-:W-:Y:S01]  /*69b0*/  @!PT LDS RZ, [RZ] ;  /* 0x00000000fffff984 */ /* 0x000fe20000000800 */
[----:B------:R3:W-:Y:S02]  /*69c0*/  @!P2 LDGSTS.E.BYPASS.LTC128B.128 [R129+0x8000], desc[UR8][R152.64+0x80] ;  /* 0x080000809881afae */ /* 0x0007e4000b901d48 */
[C-C-:B------:R-:W-:Y:S02]  /*69d0*/  @!P4 LEA.HI.X R151, R2.reuse, R151, R0.reuse, 0x1, P5 ;  /* 0x000000970297c211 */ /* 0x140fe400028f0c00 */
[----:B------:R-:W-:Y:S01]  /*69e0*/  @P4 STS.128 [R129+0x6800], RZ ;  /* 0x006800ff81004388 */ /* 0x000fe20000000c00 */
[--C-:B------:R-:W-:Y:S02]  /*69f0*/  @!P3 LEA.HI.X R149, R2, R149, R0.reuse, 0x1, P1 ;  /* 0x000000950295b211 */ /* 0x100fe400008f0c00 */
[----:B------:R-:W-:Y:S01]  /*6a00*/  ISETP.GT.AND P5, PT, R142, RZ, PT ;  /* 0x000000ff8e00720c */ /* 0x000fe20003fa4270 */
[----:B------:R-:W-:Y:S01]  /*6a10*/  @!PT LDS RZ, [RZ] ;  /* 0x00000000fffff984 */ /* 0x000fe20000000800 */
[----:B------:R-:W-:Y:S01]  /*6a20*/  @!PT LDS RZ, [RZ] ;  /* 0x00000000fffff984 */ /* 0x000fe20000000800 */
[----:B------:R-:W-:Y:S01]  /*6a30*/  @!PT LDS RZ, [RZ] ;  /* 0x00000000fffff984 */ /* 0x000fe20000000800 */
[----:B------:R3:W-:Y:S01]  /*6a40*/  @!P4 LDGSTS.E.BYPASS.LTC128B.128 [R129+0x6800], desc[UR8][R150.64] ;  /* 0x068000009681cfae */ /* 0x0007e2000b901d48 */
[C---:B--2---:R-:W-:Y:S03]  /*6a50*/  @!P2 LEA R86, P0, R2.reuse, R86, 0x1 ;  /* 0x000000560256a211 */ /* 0x044fe600078008ff */
[----:B------:R-:W-:Y:S01]  /*6a60*/  @P3 STS.128 [R129+0x7800], RZ ;  /* 0x007800ff81003388 */ /* 0x000fe20000000c00 */
[----:B------:R-:W-:Y:S03]  /*6a70*/  @!P2 LEA.HI.X R87, R2, R87, R0, 0x1, P0 ;  /* 0x000000570257a211 */ /* 0x000fe600000f0c00 */
[----:B------:R-:W-:Y:S01]  /*6a80*/  @!PT LDS RZ, [RZ] ;  /* 0x00000000fffff984 */ /* 0x000fe20000000800 */
[----:B------:R-:W-:Y:S01]  /*6a90*/  @!PT LDS RZ, [RZ] ;  /* 0x00000000fffff984 */ /* 0x000fe20000000800 */
[----:B------:R-:W-:Y:S01]  /*6aa0*/  @!PT LDS RZ, [RZ] ;  /* 0x00000000fffff984 */ /* 0x000fe20000000800 */
[----:B------:R3:W-:Y:S04]  /*6ab0*/  @!P3 LDGSTS.E.BYPASS.LTC128B.128 [R129+0x7800], desc[UR8][R148.64+0x40] ;  /* 0x078000409481bfae */ /* 0x0007e8000b901d48 */
[----:B------:R-:W-:Y:S04]  /*6ac0*/  @P2 STS.128 [R129+0x8800], RZ ;  /* 0x008800ff81002388 */ /* 0x000fe80000000c00 */
[----:B------:R-:W-:Y:S01]  /*6ad0*/  @!PT LDS RZ, [RZ] ;  /* 0x00000000fffff984 */ /* 0x000fe20000000800 */
[----:B------:R-:W-:Y:S01]  /*6ae0*/  @!PT LDS RZ, [RZ] ;  /* 0x00000000fffff984 */ /* 0x000fe20000000800 */
[----:B------:R-:W-:Y:S01]  /*6af0*/  @!PT LDS RZ, [RZ] ;  /* 0x00000000fffff984 */ /* 0x000fe20000000800 */
[----:B------:R3:W-:Y:S04]  /*6b00*/  @!P2 LDGSTS.E.BYPASS.LTC128B.128 [R129+0x8800], desc[UR8][R86.64+0x80] ;  /* 0x088000805681afae */ /* 0x0007e8000b901d48 */
[----:B------:R-:W-:Y:S04]  /*6b10*/  LDSM.16.M88.4 R88, [R121] ;  /* 0x000000007958783b */ /* 0x000fe80000000200 */
[----:B------:R-:W1:Y:S04]  /*6b20*/  LDSM.16.M88.4 R92, [R120+0x3000] ;  /* 0x00300000785c783b */ /* 0x000e680000000200 */
[----:B------:R-:W2:Y:S04]  /*6b30*/  LDSM.16.M88.4 R96, [R120+0x3400] ;  /* 0x003400007860783b */ /* 0x000ea80000000200 */
[----:B------:R-:W4:Y:S04]  /*6b40*/  LDSM.16.M88.4 R100, [R120+0x3800] ;  /* 0x003800007864783b */ /* 0x000f280000000200 */
[----:B------:R-:W5:Y:S04]  /*6b50*/  LDSM.16.M88.4 R104, [R120+0x3c00] ;  /* 0x003c00007868783b */ /* 0x000f680000000200 */
[----:B------:R-:W0:Y:S04]  /*6b60*/  LDGDEPBAR ;  /* 0x00000000000079af */ /* 0x000e280000000000 */
[----:B------:R-:W-:Y:S04]  /*6b70*/  LDSM.16.M88.4 R108, [R119] ;  /* 0x00000000776c783b */ /* 0x000fe80000000200 */
[----:B------:R-:W3:Y:S01]  /*6b80*/  LDSM.16.M88.4 R112, [R117+0x3000] ;  /* 0x003000007570783b */ /* 0x000ee20000000200 */
[C---:B-1----:R-:W-:Y:S06]  /*6b90*/  HMMA.16816.F32 R4, R88.reuse, R92, RZ ;  /* 0x0000005c5804723c */ /* 0x042fec00000018ff */
[C---:B------:R-:W-:Y:S01]  /*6ba0*/  HMMA.16816.F32 R8, R88.reuse, R94, RZ ;  /* 0x0000005e5808723c */ /* 0x040fe200000018ff */
[----:B------:R-:W-:Y:S05]  /*6bb0*/  LDSM.16.M88.4 R92, [R117+0x3800] ;  /* 0x00380000755c783b */ /* 0x000fea0000000200 */
[C---:B--2---:R-:W-:Y:S06]  /*6bc0*/  HMMA.16816.F32 R12, R88.reuse, R96, RZ ;  /* 0x00000060580c723c */ /* 0x044fec00000018ff */
[C---:B------:R-:W-:Y:S01]  /*6bd0*/  HMMA.16816.F32 R16, R88.reuse, R98, RZ ;  /* 0x000000625810723c */ /* 0x040fe200000018ff */
[----:B------:R-:W-:Y:S05]  /*6be0*/  LDSM.16.M88.4 R96, [R120+0x4400] ;  /* 0x004400007860783b */ /* 0x000fea0000000200 */
[C---:B----4-:R-:W-:Y:S06]  /*6bf0*/  HMMA.16816.F32 R20, R88.reuse, R100, RZ ;  /* 0x000000645814723c */ /* 0x050fec00000018ff */
[C---:B------:R-:W-:Y:S06]  /*6c00*/  HMMA.16816.F32 R24, R88.reuse, R102, RZ ;  /* 0x000000665818723c */ /* 0x040fec00000018ff */
[C---:B-----5:R-:W-:Y:S06]  /*6c10*/  HMMA.16816.F32 R28, R88.reuse, R104, RZ ;  /* 0x00000068581c723c */ /* 0x060fec00000018ff */
[----:B------:R-:W-:Y:S01]  /*6c20*/  HMMA.16816.F32 R32, R88, R106, RZ ;  /* 0x0000006a5820723c */ /* 0x000fe200000018ff */
[----:B------:R-:W1:Y:S05]  /*6c30*/  LDSM.16.M88.4 R88, [R117+0x3400] ;  /* 0x003400007558783b */ /* 0x000e6a0000000200 */
[C---:B---3--:R-:W-:Y:S06]  /*6c40*/  HMMA.16816.F32 R4, R108.reuse, R112, R4 ;  /* 0x000000706c04723c */ /* 0x048fec0000001804 */
[C---:B------:R-:W-:Y:S06]  /*6c50*/  HMMA.16816.F32 R8, R108.reuse, R114, R8 ;  /* 0x000000726c08723c */ /* 0x040fec0000001808 */
[C---:B-1----:R-:W-:Y:S06]  /*6c60*/  HMMA.16816.F32 R12, R108.reuse, R88, R12 ;  /* 0x000000586c0c723c */ /* 0x042fec000000180c */
[C---:B------:R-:W-:Y:S01]  /*6c70*/  HMMA.16816.F32 R16, R108.reuse, R90, R16 ;  /* 0x0000005a6c10723c */ /* 0x040fe20000001810 */
[----:B------:R-:W1:Y:S05]  /*6c80*/  LDSM.16.M88.4 R88, [R117+0x3c00] ;  /* 0x003c00007558783b */ /* 0x000e6a0000000200 */
[C---:B------:R-:W-:Y:S06]  /*6c90*/  HMMA.16816.F32 R20, R108.reuse, R92, R20 ;  /* 0x0000005c6c14723c */ /* 0x040fec0000001814 */
[C---:B------:R-:W-:Y:S01]  /*6ca0*/  HMMA.16816.F32 R24, R108.reuse, R94, R24 ;  /* 0x0000005e6c18723c */ /* 0x040fe20000001818 */
[----:B------:R-:W-:Y:S05]  /*6cb0*/  LDSM.16.M88.4 R92, [R121+0x1000] ;  /* 0x00100000795c783b */ /* 0x000fea0000000200 */
[C---:B-1----:R-:W-:Y:S06]  /*6cc0*/  HMMA.16816.F32 R28, R108.reuse, R88, R28 ;  /* 0x000000586c1c723c */ /* 0x042fec000000181c */
[----:B------:R-:W-:Y:S01]  /*6cd0*/  HMMA.16816.F32 R32, R108, R90, R32 ;  /* 0x0000005a6c20723c */ /* 0x000fe20000001820 */
[----:B------:R-:W1:Y:S05]  /*6ce0*/  LDSM.16.M88.4 R88, [R120+0x4000] ;  /* 0x004000007858783b */ /* 0x000e6a0000000200 */
[C---:B-1----:R-:W-:Y:S06]  /*6cf0*/  HMMA.16816.F32 R4, R92.reuse, R88, R4 ;  /* 0x000000585c04723c */ /* 0x042fec0000001804 */
[C---:B------:R-:W-:Y:S01]  /*6d00*/  HMMA.16816.F32 R8, R92.reuse, R90, R8 ;  /* 0x0000005a5c08723c */ /* 0x040fe20000001808 */
[----:B------:R-:W1:Y:S05]  /*6d10*/  LDSM.16.M88.4 R88, [R120+0x4800] ;  /* 0x004800007858783b */ /* 0x000e6a0000000200 */
[C---:B------:R-:W-:Y:S06]  /*6d20*/  HMMA.16816.F32 R12, R92.reuse, R96, R12 ;  /* 0x000000605c0c723c */ /* 0x040fec000000180c */
[C---:B------:R-:W-:Y:S01]  /*6d30*/  HMMA.16816.F32 R16, R92.reuse, R98, R16 ;  /* 0x000000625c10723c */ /* 0x040fe20000001810 */
[----:B------:R-:W2:Y:S05]  /*6d40*/  LDSM.16.M88.4 R96, [R120+0x4c00] ;  /* 0x004c00007860783b */ /* 0x000eaa0000000200 */
[C---:B-1----:R-:W-:Y:S06]  /*6d50*/  HMMA.16816.F32 R20, R92.reuse, R88, R20 ;  /* 0x000000585c14723c */ /* 0x042fec0000001814 */
[C---:B------:R-:W-:Y:S01]  /*6d60*/  HMMA.16816.F32 R24, R92.reuse, R90, R24 ;  /* 0x0000005a5c18723c */ /* 0x040fe20000001818 */
[----:B------:R-:W-:Y:S05]  /*6d70*/  LDSM.16.M88.4 R88, [R119+0x1000] ;  /* 0x001000007758783b */ /* 0x000fea0000000200 */
[C---:B--2---:R-:W-:Y:S06]  /*6d80*/  HMMA.16816.F32 R28, R92.reuse, R96, R28 ;  /* 0x000000605c1c723c */ /* 0x044fec000000181c */
[----:B------:R-:W-:Y:S01]  /*6d90*/  HMMA.16816.F32 R32, R92, R98, R32 ;  /* 0x000000625c20723c */ /* 0x000fe20000001820 */
[----:B------:R-:W1:Y:S04]  /*6da0*/  LDSM.16.M88.4 R92, [R117+0x4000] ;  /* 0x00400000755c783b */ /* 0x000e680000000200 */
[----:B------:R-:W2:Y:S01]  /*6db0*/  LDSM.16.M88.4 R96, [R117+0x4400] ;  /* 0x004400007560783b */ /* 0x000ea20000000200 */
[C---:B-1----:R-:W-:Y:S06]  /*6dc0*/  HMMA.16816.F32 R4, R88.reuse, R92, R4 ;  /* 0x0000005c5804723c */ /* 0x042fec0000001804 */
[C---:B------:R-:W-:Y:S01]  /*6dd0*/  HMMA.16816.F32 R8, R88.reuse, R94, R8 ;  /* 0x0000005e5808723c */ /* 0x040fe20000001808 */
[----:B------:R-:W1:Y:S05]  /*6de0*/  LDSM.16.M88.4 R92, [R117+0x4800] ;  /* 0x00480000755c783b */ /* 0x000e6a0000000200 */
[C---:B--2---:R-:W-:Y:S06]  /*6df0*/  HMMA.16816.F32 R12, R88.reuse, R96, R12 ;  /* 0x00000060580c723c */ /* 0x044fec000000180c */
        /* <DEDUP_REMOVED lines=27> */
[----:B------:R-:W2:Y:S01]  /*6fb0*/  LDSM.16.M88.4 R96, [R117+0x5c00] ;  /* 0x005c00007560783b */ /* 0x000ea20000000200 */
[----:B------:R-:W-:Y:S04]  /*6fc0*/  DEPBAR.LE SB0, 0x0 ;  /* 0x000080000000791a */ /* 0x000fe80000000000 */
[----:B------:R-:W-:Y:S01]  /*6fd0*/  BAR.SYNC.DEFER_BLOCKING 0x0 ;  /* 0x0000000000007b1d */ /* 0x000fe20000010000 */
[C---:B-1----:R-:W-:Y:S06]  /*6fe0*/  HMMA.16816.F32 R20, R88.reuse, R92, R20 ;  /* 0x0000005c5814723c */ /* 0x042fec0000001814 */
[C---:B------:R-:W-:Y:S06]  /*6ff0*/  HMMA.16816.F32 R24, R88.reuse, R94, R24 ;  /* 0x0000005e5818723c */ /* 0x040fec0000001818 */
[C---:B--2---:R-:W-:Y:S06]  /*7000*/  HMMA.16816.F32 R28, R88.reuse, R96, R28 ;  /* 0x00000060581c723c */ /* 0x044fec000000181c */
[----:B------:R-:W-:Y:S01]  /*7010*/  HMMA.16816.F32 R32, R88, R98, R32 ;  /* 0x000000625820723c */ /* 0x000fe20000001820 */
[----:B------:R-:W-:Y:S11]  /*7020*/  @!UPT UIADD3 URZ, URZ, URZ, URZ ;  /* 0x0000003f3f3ff290 */ /* 0x000ff6000fffe03f */
[----:B------:R-:W-:Y:S01]  /*7030*/  @!UPT UIADD3 URZ, URZ, URZ, URZ ;  /* 0x0000003f3f3ff290 */ /* 0x000fe2000fffe03f */
[----:B------:R-:W-:Y:S11]  /*7040*/  @P5 BRA `(.L_x_244) ;  /* 0xfffffff000bc5947 */ /* 0x000ff6000383ffff */
.L_x_243:
[----:B------:R-:W-:Y:S02]  /*7050*/  FMNMX.FTZ R0, R4, R85, !PT ;  /* 0x0000005504007209 */ /* 0x000fe40007810000 */
[----:B------:R-:W-:Y:S02]  /*7060*/  FMNMX.FTZ R2, R6, R3, !PT ;  /* 0x0000000306027209 */ /* 0x000fe40007810000 */
[----:B---3--:R-:W-:Y:S02]  /*7070*/  FMNMX.FTZ R87, R5, R0, !PT ;  /* 0x0000000005577209 */ /* 0x008fe40007810000 */
        /* <DEDUP_REMOVED lines=26> */
[----:B------:R-:W-:Y:S02]  /*7220*/  IADD3 R142, R142, -0x1, RZ ;  /* 0xffffffff8e8e7810 */ /* 0x000fe40007ffe0ff */
[----:B------:R-:W-:Y:S02]  /*7230*/  FMNMX.FTZ R86, R33, R0, !PT ;  /* 0x0000000021567209 */ /* 0x000fe40007810000 */
[----:B------:R-:W-:Y:S03]  /*7240*/  FMNMX.FTZ R0, R34, R91, !PT ;  /* 0x0000005b22007209 */ /* 0x000fe60007810000 */
[----:B------:R-:W-:Y:S01]  /*7250*/  SHFL.BFLY PT, R91, R86, 0x2, 0x1f ;  /* 0x0c401f00565b7f89 */ /* 0x000fe200000e0000 */
[----:B------:R-:W-:Y:S07]  /*7260*/  FMNMX.FTZ R89, R35, R0, !PT ;  /* 0x0000000023597209 */ /* 0x000fee0007810000 */
[----:B------:R-:W1:Y:S02]  /*7270*/  SHFL.BFLY PT, R0, R89, 0x2, 0x1f ;  /* 0x0c401f0059007f89 */ /* 0x000e6400000e0000 */
[----:B-1----:R-:W-:Y:S02]  /*7280*/  FMNMX.FTZ R87, R89, R0, !PT ;  /* 0x0000000059577209 */ /* 0x002fe40007810000 */
[----:B------:R-:W-:Y:S04]  /*7290*/  FMNMX.FTZ R93, R86, R91, !PT ;  /* 0x0000005b565d7209 */ /* 0x000fe80007810000 */
[----:B------:R-:W1:Y:S08]  /*72a0*/  SHFL.BFLY PT, R0, R87, 0x1, 0x1f ;  /* 0x0c201f0057007f89 */ /* 0x000e7000000e0000 */
[----:B------:R-:W2:Y:S01]  /*72b0*/  SHFL.BFLY PT, R2, R93, 0x1, 0x1f ;  /* 0x0c201f005d027f89 */ /* 0x000ea200000e0000 */
[----:B-1----:R-:W-:Y:S02]  /*72c0*/  FMNMX.FTZ R0, R87, R0, !PT ;  /* 0x0000000057007209 */ /* 0x002fe40007810000 */
[----:B--2---:R-:W-:Y:S03]  /*72d0*/  FMNMX.FTZ R2, R93, R2, !PT ;  /* 0x000000025d027209 */ /* 0x004fe60007810000 */
[C---:B------:R-:W-:Y:S02]  /*72e0*/  FADD.FTZ R3, -R0.reuse, R3 ;  /* 0x0000000300037221 */ /* 0x040fe40000010100 */
[----:B------:R-:W1:Y:S01]  /*72f0*/  LDSM.16.MT88.4 R92, [R118+0x6000] ;  /* 0x00600000765c783b */ /* 0x000e620000004200 */
[----:B------:R-:W-:Y:S01]  /*7300*/  FMUL.FTZ R111, R0, UR4 ;  /* 0x00000004006f7c20 */ /* 0x000fe20008410000 */
[C---:B------:R-:W-:Y:S01]  /*7310*/  FSETP.NEU.FTZ.AND P0, PT, R2.reuse, -INF , PT ;  /* 0xff8000000200780b */ /* 0x040fe20003f1d000 */
[----:B------:R-:W-:Y:S01]  /*7320*/  FMUL.FTZ R86, R3, UR4 ;  /* 0x0000000403567c20 */ /* 0x000fe20008410000 */
[C---:B------:R-:W-:Y:S01]  /*7330*/  FMUL.FTZ R110, R2.reuse, UR4 ;  /* 0x00000004026e7c20 */ /* 0x040fe20008410000 */
[----:B------:R-:W-:Y:S02]  /*7340*/  FADD.FTZ R84, -R2, R85 ;  /* 0x0000005502547221 */ /* 0x000fe40000010100 */
[----:B------:R2:W3:Y:S02]  /*7350*/  MUFU.EX2 R3, R86 ;  /* 0x0000005600037308 */ /* 0x0004e40000000800 */
[----:B------:R-:W-:Y:S01]  /*7360*/  FSEL R110, R110, RZ, P0 ;  /* 0x000000ff6e6e7208 */ /* 0x000fe20000000000 */
[----:B------:R-:W-:Y:S01]  /*7370*/  FMUL.FTZ R85, R84, UR4 ;  /* 0x0000000454557c20 */ /* 0x000fe20008410000 */
[----:B------:R-:W-:Y:S03]  /*7380*/  FSETP.NEU.FTZ.AND P0, PT, R0, -INF , PT ;  /* 0xff8000000000780b */ /* 0x000fe60003f1d000 */
[--C-:B------:R-:W-:Y:S01]  /*7390*/  FFMA.FTZ R103, R4, UR4, -R110.reuse ;  /* 0x0000000404677c23 */ /* 0x100fe2000801086e */
[----:B------:R-:W-:Y:S01]  /*73a0*/  FSEL R111, R111, RZ, P0 ;  /* 0x000000ff6f6f7208 */ /* 0x000fe20000000000 */
[--C-:B------:R-:W-:Y:S01]  /*73b0*/  FFMA.FTZ R98, R5, UR4, -R110.reuse ;  /* 0x0000000405627c23 */ /* 0x100fe2000801086e */
[--C-:B------:R-:W-:Y:S01]  /*73c0*/  FFMA.FTZ R96, R8, UR4, -R110.reuse ;  /* 0x0000000408607c23 */ /* 0x100fe2000801086e */
[--C-:B------:R-:W-:Y:S01]  /*73d0*/  FFMA.FTZ R87, R9, UR4, -R110.reuse ;  /* 0x0000000409577c23 */ /* 0x100fe2000801086e */
[----:B------:R-:W4:Y:S01]  /*73e0*/  MUFU.EX2 R84, R85 ;  /* 0x0000005500547308 */ /* 0x000f220000000800 */
[--C-:B------:R-:W-:Y:S01]  /*73f0*/  FFMA.FTZ R102, R6, UR4, -R111.reuse ;  /* 0x0000000406667c23 */ /* 0x100fe2000801086f */
[--C-:B------:R-:W-:Y:S01]  /*7400*/  FFMA.FTZ R99, R7, UR4, -R111.reuse ;  /* 0x0000000407637c23 */ /* 0x100fe2000801086f */
[--C-:B------:R-:W-:Y:S01]  /*7410*/  FFMA.FTZ R97, R10, UR4, -R111.reuse ;  /* 0x000000040a617c23 */ /* 0x100fe2000801086f */
[--C-:B------:R-:W-:Y:S01]  /*7420*/  FFMA.FTZ R147, R30, UR4, -R111.reuse ;  /* 0x000000041e937c23 */ /* 0x100fe2000801086f */
[--C-:B--2---:R-:W-:Y:S01]  /*7430*/  FFMA.FTZ R86, R11, UR4, -R111.reuse ;  /* 0x000000040b567c23 */ /* 0x104fe2000801086f */
[C---:B---3--:R-:W-:Y:S01]  /*7440*/  FMUL.FTZ R38, R3.reuse, R38 ;  /* 0x0000002603267220 */ /* 0x048fe20000410000 */
        /* <DEDUP_REMOVED lines=10> */
[C---:B----4-:R-:W-:Y:S01]  /*74f0*/  FMUL.FTZ R36, R84.reuse, R36 ;  /* 0x0000002454247220 */ /* 0x050fe20000410000 */
        /* <DEDUP_REMOVED lines=31> */
[----:B---3--:R-:W-:Y:S01]  /*76f0*/  F2FP.F16.F32.PACK_AB R89, R99, R102 ;  /* 0x000000666359723e */ /* 0x008fe200000000ff */
        /* <DEDUP_REMOVED lines=11> */
[C---:B------:R-:W-:Y:S01]  /*77b0*/  FMUL.FTZ R82, R3.reuse, R82 ;  /* 0x0000005203527220 */ /* 0x040fe20000410000 */
[----:B------:R-:W-:Y:S01]  /*77c0*/  FMUL.FTZ R83, R3, R83 ;  /* 0x0000005303537220 */ /* 0x000fe20000410000 */
[--C-:B------:R-:W-:Y:S03]  /*77d0*/  FFMA.FTZ R151, R31, UR4, -R111.reuse ;  /* 0x000000041f977c23 */ /* 0x100fe6000801086f */
[----:B------:R-:W3:Y:S01]  /*77e0*/  MUFU.EX2 R86, R86 ;  /* 0x0000005600567308 */ /* 0x000ee20000000800 */
[----:B--2---:R-:W-:Y:S01]  /*77f0*/  F2FP.F16.F32.PACK_AB R90, R87, R96 ;  /* 0x00000060575a723e */ /* 0x004fe200000000ff */
[--C-:B------:R-:W-:Y:S01]  /*7800*/  FFMA.FTZ R109, R12, UR4, -R110.reuse ;  /* 0x000000040c6d7c23 */ /* 0x100fe2000801086e */
        /* <DEDUP_REMOVED lines=14> */
[----:B---3--:R-:W-:Y:S01]  /*78f0*/  F2FP.F16.F32.PACK_AB R91, R86, R97 ;  /* 0x00000061565b723e */ /* 0x008fe200000000ff */
[----:B------:R-:W-:Y:S01]  /*7900*/  FFMA.FTZ R149, R21, UR4, -R110 ;  /* 0x0000000415957c23 */ /* 0x000fe2000801086e */
[----:B------:R-:W-:Y:S01]  /*7910*/  FFMA.FTZ R148, R22, UR4, -R111 ;  /* 0x0000000416947c23 */ /* 0x000fe2000801086f */
[----:B------:R-:W-:Y:S01]  /*7920*/  FFMA.FTZ R103, R84, R143, R103 ;  /* 0x0000008f54677223 */ /* 0x000fe20000010067 */
[----:B------:R-:W-:Y:S01]  /*7930*/  FFMA.FTZ R102, R3, R146, R102 ;  /* 0x0000009203667223 */ /* 0x000fe20000010066 */
[----:B------:R-:W2:Y:S01]  /*7940*/  MUFU.EX2 R100, R100 ;  /* 0x0000006400647308 */ /* 0x000ea20000000800 */
[----:B------:R-:W-:Y:S01]  /*7950*/  MOV R3, R0 ;  /* 0x0000000000037202 */ /* 0x000fe20000000f00 */
[C---:B-1----:R-:W-:Y:S05]  /*7960*/  HMMA.16816.F32 R36, R88.reuse, R92, R36 ;  /* 0x0000005c5824723c */ /* 0x042fea0000001824 */
[----:B------:R-:W-:Y:S01]  /*7970*/  FADD.FTZ R103, R98, R103 ;  /* 0x0000006762677221 */ /* 0x000fe20000010000 */
[C---:B------:R-:W-:Y:S01]  /*7980*/  HMMA.16816.F32 R40, R88.reuse, R94, R40 ;  /* 0x0000005e5828723c */ /* 0x040fe20000001828 */
[----:B------:R-:W1:Y:S01]  /*7990*/  LDSM.16.MT88.4 R92, [R116+0x6000] ;  /* 0x00600000745c783b */ /* 0x000e620000004200 */
[----:B------:R-:W-:Y:S03]  /*79a0*/  MUFU.EX2 R108, R108 ;  /* 0x0000006c006c7308 */ /* 0x000fe60000000800 */
[----:B------:R-:W-:Y:S01]  /*79b0*/  FADD.FTZ R152, R99, R102 ;  /* 0x0000006663987221 */ /* 0x000fe20000010000 */
[----:B------:R-:W-:Y:S01]  /*79c0*/  FADD.FTZ R96, R96, R103 ;  /* 0x0000006760607221 */ /* 0x000fe20000010000 */
[----:B------:R-:W-:Y:S05]  /*79d0*/  MOV R85, R2 ;  /* 0x0000000200557202 */ /* 0x000fea0000000f00 */
[----:B------:R-:W3:Y:S01]  /*79e0*/  MUFU.EX2 R101, R101 ;  /* 0x0000006500657308 */ /* 0x000ee20000000800 */
[----:B--2---:R-:W-:Y:S01]  /*79f0*/  F2FP.F16.F32.PACK_AB R24, R100, R109 ;  /* 0x0000006d6418723e */ /* 0x004fe200000000ff */
[----:B------:R-:W-:Y:S01]  /*7a00*/  FADD.FTZ R97, R97, R152 ;  /* 0x0000009861617221 */ /* 0x000fe20000010000 */
[----:B------:R-:W-:Y:S03]  /*7a10*/  FADD.FTZ R96, R87, R96 ;  /* 0x0000006057607221 */ /* 0x000fe60000010000 */
[----:B------:R-:W-:Y:S01]  /*7a20*/  FADD.FTZ R97, R86, R97 ;  /* 0x0000006156617221 */ /* 0x000fe20000010000 */
[----:B------:R-:W-:Y:S03]  /*7a30*/  FADD.FTZ R109, R109, R96 ;  /* 0x000000606d6d7221 */ /* 0x000fe60000010000 */
[----:B------:R-:W-:Y:S01]  /*7a40*/  MUFU.EX2 R104, R104 ;  /* 0x0000006800687308 */ /* 0x000fe20000000800 */
[----:B------:R-:W-:Y:S09]  /*7a50*/  FADD.FTZ R109, R100, R109 ;  /* 0x0000006d646d7221 */ /* 0x000ff20000010000 */
[----:B------:R-:W2:Y:S01]  /*7a60*/  MUFU.EX2 R105, R105 ;  /* 0x0000006900697308 */ /* 0x000ea20000000800 */
[C---:B---3--:R-:W-:Y:S01]  /*7a70*/  F2FP.F16.F32.PACK_AB R25, R101.reuse, R108 ;  /* 0x0000006c6519723e */ /* 0x048fe200000000ff */
[----:B------:R-:W-:Y:S04]  /*7a80*/  FADD.FTZ R108, R108, R97 ;  /* 0x000000616c6c7221 */ /* 0x000fe80000010000 */
[----:B------:R-:W-:Y:S04]  /*7a90*/  FADD.FTZ R101, R101, R108 ;  /* 0x0000006c65657221 */ /* 0x000fe80000010000 */
[----:B------:R-:W-:Y:S01]  /*7aa0*/  MUFU.EX2 R106, R106 ;  /* 0x0000006a006a7308 */ /* 0x000fe20000000800 */
[C---:B-1----:R-:W-:Y:S09]  /*7ab0*/  HMMA.16816.F32 R44, R88.reuse, R92, R44 ;  /* 0x0000005c582c723c */ /* 0x042ff2000000182c */
[----:B------:R-:W1:Y:S02]  /*7ac0*/  MUFU.EX2 R107, R107 ;  /* 0x0000006b006b7308 */ /* 0x000e640000000800 */
[C---:B--2---:R-:W-:Y:S01]  /*7ad0*/  F2FP.F16.F32.PACK_AB R26, R105.reuse, R104 ;  /* 0x00000068691a723e */ /* 0x044fe200000000ff */
[----:B------:R-:W-:Y:S01]  /*7ae0*/  FADD.FTZ R104, R104, R109 ;  /* 0x0000006d68687221 */ /* 0x000fe20000010000 */
[C---:B------:R-:W-:Y:S01]  /*7af0*/  HMMA.16816.F32 R48, R88.reuse, R94, R48 ;  /* 0x0000005e5830723c */ /* 0x040fe20000001830 */
[----:B------:R-:W2:Y:S05]  /*7b00*/  LDSM.16.MT88.4 R92, [R118+0x7000] ;  /* 0x00700000765c783b */ /* 0x000eaa0000004200 */
[----:B------:R-:W-:Y:S01]  /*7b10*/  MUFU.EX2 R150, R150 ;  /* 0x0000009600967308 */ /* 0x000fe20000000800 */
[----:B------:R-:W-:Y:S09]  /*7b20*/  FADD.FTZ R105, R105, R104 ;  /* 0x0000006869697221 */ /* 0x000ff20000010000 */
[----:B------:R-:W3:Y:S01]  /*7b30*/  MUFU.EX2 R149, R149 ;  /* 0x0000009500957308 */ /* 0x000ee20000000800 */
[C---:B-1----:R-:W-:Y:S01]  /*7b40*/  F2FP.F16.F32.PACK_AB R27, R107.reuse, R106 ;  /* 0x0000006a6b1b723e */ /* 0x042fe200000000ff */
[----:B------:R-:W-:Y:S04]  /*7b50*/  FADD.FTZ R106, R106, R101 ;  /* 0x000000656a6a7221 */ /* 0x000fe80000010000 */
[----:B------:R-:W-:Y:S04]  /*7b60*/  FADD.FTZ R107, R107, R106 ;  /* 0x0000006a6b6b7221 */ /* 0x000fe80000010000 */
[----:B------:R-:W-:Y:S10]  /*7b70*/  MUFU.EX2 R148, R148 ;  /* 0x0000009400947308 */ /* 0x000ff40000000800 */
[----:B------:R-:W1:Y:S10]  /*7b80*/  MUFU.EX2 R113, R113 ;  /* 0x0000007100717308 */ /* 0x000e740000000800 */
[----:B------:R-:W-:Y:S01]  /*7b90*/  MUFU.EX2 R115, R115 ;  /* 0x0000007300737308 */ /* 0x000fe20000000800 */
[C---:B--2---:R-:W-:Y:S09]  /*7ba0*/  HMMA.16816.F32 R52, R88.reuse, R92, R52 ;  /* 0x0000005c5834723c */ /* 0x044ff20000001834 */
[----:B------:R-:W2:Y:S01]  /*7bb0*/  MUFU.EX2 R112, R112 ;  /* 0x0000007000707308 */ /* 0x000ea20000000800 */
[C---:B------:R-:W-:Y:S01]  /*7bc0*/  HMMA.16816.F32 R56, R88.reuse, R94, R56 ;  /* 0x0000005e5838723c */ /* 0x040fe20000001838 */
[----:B------:R-:W4:Y:S08]  /*7bd0*/  LDSM.16.MT88.4 R92, [R116+0x7000] ;  /* 0x00700000745c783b */ /* 0x000f300000004200 */
[----:B------:R-:W-:Y:S10]  /*7be0*/  MUFU.EX2 R114, R114 ;  /* 0x0000007200727308 */ /* 0x000ff40000000800 */
[----:B------:R-:W5:Y:S10]  /*7bf0*/  MUFU.EX2 R23, R23 ;  /* 0x0000001700177308 */ /* 0x000f740000000800 */
[----:B------:R-:W-:Y:S10]  /*7c00*/  MUFU.EX2 R147, R147 ;  /* 0x0000009300937308 */ /* 0x000ff40000000800 */
[----:B------:R-:W-:Y:S01]  /*7c10*/  MUFU.EX2 R146, R151 ;  /* 0x0000009700927308 */ /* 0x000fe20000000800 */
[C---:B----4-:R-:W-:Y:S06]  /*7c20*/  HMMA.16816.F32 R60, R88.reuse, R92, R60 ;  /* 0x0000005c583c723c */ /* 0x050fec000000183c */
[C---:B------:R-:W-:Y:S01]  /*7c30*/  HMMA.16816.F32 R64, R88.reuse, R94, R64 ;  /* 0x0000005e5840723c */ /* 0x040fe20000001840 */
[----:B------:R-:W4:Y:S05]  /*7c40*/  LDSM.16.MT88.4 R92, [R118+0x8000] ;  /* 0x00800000765c783b */ /* 0x000f2a0000004200 */
[C---:B----4-:R-:W-:Y:S06]  /*7c50*/  HMMA.16816.F32 R68, R88.reuse, R92, R68 ;  /* 0x0000005c5844723c */ /* 0x050fec0000001844 */
[C---:B------:R-:W-:Y:S01]  /*7c60*/  HMMA.16816.F32 R72, R88.reuse, R94, R72 ;  /* 0x0000005e5848723c */ /* 0x040fe20000001848 */
[----:B------:R-:W4:Y:S05]  /*7c70*/  LDSM.16.MT88.4 R92, [R116+0x8000] ;  /* 0x00800000745c783b */ /* 0x000f2a0000004200 */
[C---:B----4-:R-:W-:Y:S06]  /*7c80*/  HMMA.16816.F32 R76, R88.reuse, R92, R76 ;  /* 0x0000005c584c723c */ /* 0x050fec000000184c */
[----:B------:R-:W-:Y:S01]  /*7c90*/  HMMA.16816.F32 R80, R88, R94, R80 ;  /* 0x0000005e5850723c */ /* 0x000fe20000001850 */
[----:B------:R-:W4:Y:S04]  /*7ca0*/  LDSM.16.MT88.4 R88, [R118+0x6400] ;  /* 0x006400007658783b */ /* 0x000f280000004200 */
[--C-:B------:R-:W-:Y:S01]  /*7cb0*/  FFMA.FTZ R93, R28, UR4, -R110.reuse ;  /* 0x000000041c5d7c23 */ /* 0x100fe2000801086e */
[--C-:B------:R-:W-:Y:S01]  /*7cc0*/  FFMA.FTZ R92, R32, UR4, -R110.reuse ;  /* 0x00000004205c7c23 */ /* 0x100fe2000801086e */
[--C-:B------:R-:W-:Y:S01]  /*7cd0*/  FFMA.FTZ R94, R29, UR4, -R110.reuse ;  /* 0x000000041d5e7c23 */ /* 0x100fe2000801086e */
[--C-:B------:R-:W-:Y:S01]  /*7ce0*/  FFMA.FTZ R95, R34, UR4, -R111.reuse ;  /* 0x00000004225f7c23 */ /* 0x100fe2000801086f */
[----:B------:R-:W3:Y:S01]  /*7cf0*/  LDSM.16.MT88.4 R28, [R116+0x6400] ;  /* 0x00640000741c783b */ /* 0x000ee20000004200 */
[----:B------:R-:W-:Y:S01]  /*7d00*/  MUFU.EX2 R143, R93 ;  /* 0x0000005d008f7308 */ /* 0x000fe20000000800 */
[----:B------:R-:W-:Y:S01]  /*7d10*/  FFMA.FTZ R110, R33, UR4, -R110 ;  /* 0x00000004216e7c23 */ /* 0x000fe2000801086e */
[----:B------:R-:W-:Y:S05]  /*7d20*/  FFMA.FTZ R111, R35, UR4, -R111 ;  /* 0x00000004236f7c23 */ /* 0x000fea000801086f */
[----:B------:R-:W-:Y:S03]  /*7d30*/  LDSM.16.MT88.4 R32, [R116+0x6800] ;  /* 0x006800007420783b */ /* 0x000fe60000004200 */
[----:B------:R-:W5:Y:S10]  /*7d40*/  MUFU.EX2 R84, R94 ;  /* 0x0000005e00547308 */ /* 0x000f740000000800 */
[----:B------:R-:W-:Y:S10]  /*7d50*/  MUFU.EX2 R98, R92 ;  /* 0x0000005c00627308 */ /* 0x000ff40000000800 */
[----:B------:R1:W-:Y:S01]  /*7d60*/  MUFU.EX2 R102, R95 ;  /* 0x0000005f00667308 */ /* 0x0003e20000000800 */
[C---:B----4-:R-:W-:Y:S09]  /*7d70*/  HMMA.16816.F32 R36, R24.reuse, R88, R36 ;  /* 0x000000581824723c */ /* 0x050ff20000001824 */
[----:B------:R-:W4:Y:S01]  /*7d80*/  MUFU.EX2 R99, R110 ;  /* 0x0000006e00637308 */ /* 0x000f220000000800 */
[C---:B------:R-:W-:Y:S01]  /*7d90*/  HMMA.16816.F32 R40, R24.reuse, R90, R40 ;  /* 0x0000005a1828723c */ /* 0x040fe20000001828 */
[----:B------:R-:W-:Y:S08]  /*7da0*/  LDSM.16.MT88.4 R88, [R118+0x6c00] ;  /* 0x006c00007658783b */ /* 0x000ff00000004200 */
[----:B------:R-:W4:Y:S01]  /*7db0*/  MUFU.EX2 R111, R111 ;  /* 0x0000006f006f7308 */ /* 0x000f220000000800 */
[C---:B---3--:R-:W-:Y:S01]  /*7dc0*/  HMMA.16816.F32 R44, R24.reuse, R28, R44 ;  /* 0x0000001c182c723c */ /* 0x048fe2000000182c */
[----:B-1----:R-:W-:Y:S05]  /*7dd0*/  LDSM.16.MT88.4 R92, [R116+0x7c00] ;  /* 0x007c0000745c783b */ /* 0x002fea0000004200 */
[C---:B------:R-:W-:Y:S03]  /*7de0*/  HMMA.16816.F32 R48, R24.reuse, R30, R48 ;  /* 0x0000001e1830723c */ /* 0x040fe60000001830 */
[----:B------:R-:W1:Y:S03]  /*7df0*/  LDSM.16.MT88.4 R28, [R118+0x7400] ;  /* 0x00740000761c783b */ /* 0x000e660000004200 */
        /* <DEDUP_REMOVED lines=12> */
[----:B------:R-:W-:Y:S04]  /*7ec0*/  F2FP.F16.F32.PACK_AB R24, R149, R150 ;  /* 0x000000969518723e */ /* 0x000fe800000000ff */
[----:B------:R-:W-:Y:S01]  /*7ed0*/  F2FP.F16.F32.PACK_AB R25, R113, R148 ;  /* 0x000000947119723e */ /* 0x000fe200000000ff */
[----:B------:R-:W-:Y:S01]  /*7ee0*/  FADD.FTZ R148, R148, R107 ;  /* 0x0000006b94947221 */ /* 0x000fe20000010000 */
[----:B--2---:R-:W-:Y:S02]  /*7ef0*/  F2FP.F16.F32.PACK_AB R26, R112, R115 ;  /* 0x00000073701a723e */ /* 0x004fe400000000ff */
[----:B-----5:R-:W-:Y:S01]  /*7f00*/  F2FP.F16.F32.PACK_AB R27, R23, R114 ;  /* 0x00000072171b723e */ /* 0x020fe200000000ff */
[----:B------:R-:W-:Y:S04]  /*7f10*/  FADD.FTZ R113, R113, R148 ;  /* 0x0000009471717221 */ /* 0x000fe80000010000 */
[----:B------:R-:W-:Y:S04]  /*7f20*/  FADD.FTZ R114, R114, R113 ;  /* 0x0000007172727221 */ /* 0x000fe80000010000 */
[----:B------:R-:W-:Y:S01]  /*7f30*/  FADD.FTZ R114, R23, R114 ;  /* 0x0000007217727221 */ /* 0x000fe20000010000 */
[C---:B-1----:R-:W-:Y:S06]  /*7f40*/  HMMA.16816.F32 R36, R24.reuse, R28, R36 ;  /* 0x0000001c1824723c */ /* 0x042fec0000001824 */
[C---:B------:R-:W-:Y:S01]  /*7f50*/  HMMA.16816.F32 R40, R24.reuse, R30, R40 ;  /* 0x0000001e1828723c */ /* 0x040fe20000001828 */
[----:B------:R-:W1:Y:S05]  /*7f60*/  LDSM.16.MT88.4 R28, [R118+0x7800] ;  /* 0x00780000761c783b */ /* 0x000e6a0000004200 */
[C---:B------:R-:W-:Y:S06]  /*7f70*/  HMMA.16816.F32 R44, R24.reuse, R32, R44 ;  /* 0x00000020182c723c */ /* 0x040fec000000182c */
[C---:B------:R-:W-:Y:S01]  /*7f80*/  HMMA.16816.F32 R48, R24.reuse, R34, R48 ;  /* 0x000000221830723c */ /* 0x040fe20000001830 */
[----:B------:R-:W2:Y:S05]  /*7f90*/  LDSM.16.MT88.4 R32, [R116+0x7800] ;  /* 0x007800007420783b */ /* 0x000eaa0000004200 */
[C---:B-1----:R-:W-:Y:S06]  /*7fa0*/  HMMA.16816.F32 R52, R24.reuse, R28, R52 ;  /* 0x0000001c1834723c */ /* 0x042fec0000001834 */
[C---:B------:R-:W-:Y:S01]  /*7fb0*/  HMMA.16816.F32 R56, R24.reuse, R30, R56 ;  /* 0x0000001e1838723c */ /* 0x040fe20000001838 */
[----:B------:R-:W1:Y:S05]  /*7fc0*/  LDSM.16.MT88.4 R28, [R118+0x8800] ;  /* 0x00880000761c783b */ /* 0x000e6a0000004200 */
[C---:B--2---:R-:W-:Y:S06]  /*7fd0*/  HMMA.16816.F32 R60, R24.reuse, R32, R60 ;  /* 0x00000020183c723c */ /* 0x044fec000000183c */
[C---:B------:R-:W-:Y:S01]  /*7fe0*/  HMMA.16816.F32 R64, R24.reuse, R34, R64 ;  /* 0x000000221840723c */ /* 0x040fe20000001840 */
[----:B------:R-:W2:Y:S05]  /*7ff0*/  LDSM.16.MT88.4 R32, [R116+0x8800] ;  /* 0x008800007420783b */ /* 0x000eaa0000004200 */
[C---:B-1----:R-:W-:Y:S06]  /*8000*/  HMMA.16816.F32 R68, R24.reuse, R28, R68 ;  /* 0x0000001c1844723c */ /* 0x042fec0000001844 */
[C---:B------:R-:W-:Y:S01]  /*8010*/  HMMA.16816.F32 R72, R24.reuse, R30, R72 ;  /* 0x0000001e1848723c */ /* 0x040fe20000001848 */
[----:B------:R-:W1:Y:S05]  /*8020*/  LDSM.16.MT88.4 R28, [R116+0x6c00] ;  /* 0x006c0000741c783b */ /* 0x000e6a0000004200 */
[C---:B--2---:R-:W-:Y:S06]  /*8030*/  HMMA.16816.F32 R76, R24.reuse, R32, R76 ;  /* 0x00000020184c723c */ /* 0x044fec000000184c */
[----:B------:R-:W-:Y:S01]  /*8040*/  HMMA.16816.F32 R80, R24, R34, R80 ;  /* 0x000000221850723c */ /* 0x000fe20000001850 */
[----:B------:R-:W2:Y:S06]  /*8050*/  LDSM.16.MT88.4 R32, [R118+0x7c00] ;  /* 0x007c00007620783b */ /* 0x000eac0000004200 */
[----:B------:R-:W-:Y:S04]  /*8060*/  F2FP.F16.F32.PACK_AB R24, R84, R143 ;  /* 0x0000008f5418723e */ /* 0x000fe800000000ff */
[C---:B------:R-:W-:Y:S01]  /*8070*/  F2FP.F16.F32.PACK_AB R25, R146.reuse, R147 ;  /* 0x000000939219723e */ /* 0x040fe200000000ff */
[----:B------:R-:W-:Y:S01]  /*8080*/  FADD.FTZ R147, R147, R114 ;  /* 0x0000007293937221 */ /* 0x000fe20000010000 */
[----:B----4-:R-:W-:Y:S02]  /*8090*/  F2FP.F16.F32.PACK_AB R26, R99, R98 ;  /* 0x00000062631a723e */ /* 0x010fe400000000ff */
[C---:B------:R-:W-:Y:S01]  /*80a0*/  F2FP.F16.F32.PACK_AB R27, R111.reuse, R102 ;  /* 0x000000666f1b723e */ /* 0x040fe200000000ff */
[----:B------:R-:W-:Y:S04]  /*80b0*/  FADD.FTZ R147, R146, R147 ;  /* 0x0000009392937221 */ /* 0x000fe80000010000 */
[----:B------:R-:W-:Y:S02]  /*80c0*/  FADD.FTZ R102, R102, R147 ;  /* 0x0000009366667221 */ /* 0x000fe40000010000 */
[C---:B------:R-:W-:Y:S03]  /*80d0*/  HMMA.16816.F32 R36, R24.reuse, R88, R36 ;  /* 0x000000581824723c */ /* 0x040fe60000001824 */
[----:B------:R-:W-:Y:S03]  /*80e0*/  FADD.FTZ R146, R111, R102 ;  /* 0x000000666f927221 */ /* 0x000fe60000010000 */
[C---:B------:R-:W-:Y:S01]  /*80f0*/  HMMA.16816.F32 R40, R24.reuse, R90, R40 ;  /* 0x0000005a1828723c */ /* 0x040fe20000001828 */
[----:B------:R-:W3:Y:S05]  /*8100*/  LDSM.16.MT88.4 R88, [R118+0x8c00] ;  /* 0x008c00007658783b */ /* 0x000eea0000004200 */
[C---:B-1----:R-:W-:Y:S06]  /*8110*/  HMMA.16816.F32 R44, R24.reuse, R28, R44 ;  /* 0x0000001c182c723c */ /* 0x042fec000000182c */
[C---:B------:R-:W-:Y:S01]  /*8120*/  HMMA.16816.F32 R48, R24.reuse, R30, R48 ;  /* 0x0000001e1830723c */ /* 0x040fe20000001830 */
[----:B------:R-:W1:Y:S05]  /*8130*/  LDSM.16.MT88.4 R28, [R116+0x8c00] ;  /* 0x008c0000741c783b */ /* 0x000e6a0000004200 */
[C---:B--2---:R-:W-:Y:S06]  /*8140*/  HMMA.16816.F32 R52, R24.reuse, R32, R52 ;  /* 0x000000201834723c */ /* 0x044fec0000001834 */
[C---:B------:R-:W-:Y:S05]  /*8150*/  HMMA.16816.F32 R56, R24.reuse, R34, R56 ;  /* 0x000000221838723c */ /* 0x040fea0000001838 */
[----:B------:R-:W-:Y:S01]  /*8160*/  FADD.FTZ R32, R150, R105 ;  /* 0x0000006996207221 */ /* 0x000fe20000010000 */
[C---:B------:R-:W-:Y:S05]  /*8170*/  HMMA.16816.F32 R60, R24.reuse, R92, R60 ;  /* 0x0000005c183c723c */ /* 0x040fea000000183c */
[----:B------:R-:W-:Y:S01]  /*8180*/  FADD.FTZ R32, R149, R32 ;  /* 0x0000002095207221 */ /* 0x000fe20000010000 */
[C---:B------:R-:W-:Y:S05]  /*8190*/  HMMA.16816.F32 R64, R24.reuse, R94, R64 ;  /* 0x0000005e1840723c */ /* 0x040fea0000001840 */
[----:B------:R-:W-:Y:S01]  /*81a0*/  FADD.FTZ R115, R115, R32 ;  /* 0x0000002073737221 */ /* 0x000fe20000010000 */
[C---:B---3--:R-:W-:Y:S05]  /*81b0*/  HMMA.16816.F32 R68, R24.reuse, R88, R68 ;  /* 0x000000581844723c */ /* 0x048fea0000001844 */
[----:B------:R-:W-:Y:S01]  /*81c0*/  FADD.FTZ R112, R112, R115 ;  /* 0x0000007370707221 */ /* 0x000fe20000010000 */
[C---:B------:R-:W-:Y:S05]  /*81d0*/  HMMA.16816.F32 R72, R24.reuse, R90, R72 ;  /* 0x0000005a1848723c */ /* 0x040fea0000001848 */
[----:B------:R-:W-:Y:S01]  /*81e0*/  FADD.FTZ R143, R143, R112 ;  /* 0x000000708f8f7221 */ /* 0x000fe20000010000 */
[C---:B-1----:R-:W-:Y:S05]  /*81f0*/  HMMA.16816.F32 R76, R24.reuse, R28, R76 ;  /* 0x0000001c184c723c */ /* 0x042fea000000184c */
[----:B------:R-:W-:Y:S01]  /*8200*/  FADD.FTZ R143, R84, R143 ;  /* 0x0000008f548f7221 */ /* 0x000fe20000010000 */
[----:B------:R-:W-:Y:S05]  /*8210*/  HMMA.16816.F32 R80, R24, R30, R80 ;  /* 0x0000001e1850723c */ /* 0x000fea0000001850 */
[----:B------:R-:W-:Y:S06]  /*8220*/  FADD.FTZ R98, R98, R143 ;  /* 0x0000008f62627221 */ /* 0x000fec0000010000 */
[----:B------:R-:W-:Y:S01]  /*8230*/  FADD.FTZ R143, R99, R98 ;  /* 0x00000062638f7221 */ /* 0x000fe20000010000 */
[----:B------:R-:W-:Y:S01]  /*8240*/  @!UPT UIADD3 URZ, URZ, URZ, URZ ;  /* 0x0000003f3f3ff290 */ /* 0x000fe2000fffe03f */
[----:B------:R-:W-:Y:S11]  /*8250*/  @P5 BRA `(.L_x_242) ;  /* 0xffffffe400345947 */ /* 0x000ff6000383ffff */
.L_x_241:
[----:B------:R-:W1:Y:S01]  /*8260*/  SHFL.BFLY PT, R8, R143, 0x2, 0x1f ;  /* 0x0c401f008f087f89 */ /* 0x000e6200000e0000 */
[----:B------:R-:W-:Y:S01]  /*8270*/  MOV R6, 0x3f800000 ;  /* 0x3f80000000067802 */ /* 0x000fe20000000f00 */
[----:B------:R-:W2:Y:S01]  /*8280*/  S2UR UR4, SR_CgaCtaId ;  /* 0x00000000000479c3 */ /* 0x000ea20000008800 */
[----:B------:R-:W-:Y:S01]  /*8290*/  MOV R7, 0x3f800000 ;  /* 0x3f80000000077802 */ /* 0x000fe20000000f00 */
[----:B------:R-:W3:Y:S01]  /*82a0*/  SHFL.BFLY PT, R9, R146, 0x2, 0x1f ;  /* 0x0c401f0092097f89 */ /* 0x000ee200000e0000 */
[----:B------:R-:W-:Y:S01]  /*82b0*/  ISETP.NE.AND P0, PT, R128, -0x1, PT ;  /* 0xffffffff8000780c */ /* 0x000fe20003f05270 */
[----:B------:R-:W-:Y:S01]  /*82c0*/  UMOV UR5, 0x400 ;  /* 0x0000040000057882 */ /* 0x000fe20000000000 */
[----:B------:R-:W4:Y:S01]  /*82d0*/  S2R R3, SR_TID.X ;  /* 0x0000000000037919 */ /* 0x000f220000002100 */
[----:B-1----:R-:W-:Y:S01]  /*82e0*/  FADD.FTZ R8, R8, R143 ;  /* 0x0000008f08087221 */ /* 0x002fe20000010000 */
[----:B--2---:R-:W-:Y:S01]  /*82f0*/  ULEA UR4, UR4, UR5, 0x18 ;  /* 0x0000000504047291 */ /* 0x004fe2000f8ec03f */
[----:B---3--:R-:W-:-:S03]  /*8300*/  FADD.FTZ R9, R9, R146 ;  /* 0x0000009209097221 */ /* 0x008fc60000010000 */
[----:B------:R-:W1:Y:S04]  /*8310*/  SHFL.BFLY PT, R5, R8, 0x1, 0x1f ;  /* 0x0c201f0008057f89 */ /* 0x000e6800000e0000 */
[----:B------:R-:W2:Y:S01]  /*8320*/  SHFL.BFLY PT, R4, R9, 0x1, 0x1f ;  /* 0x0c201f0009047f89 */ /* 0x000ea200000e0000 */
[----:B-1----:R-:W-:Y:S01]  /*8330*/  FADD.FTZ R5, R8, R5 ;  /* 0x0000000508057221 */ /* 0x002fe20000010000 */
[----:B--2---:R-:W-:-:S04]  /*8340*/  FADD.FTZ R4, R9, R4 ;  /* 0x0000000409047221 */ /* 0x004fc80000010000 */
[----:B------:R-:W-:Y:S02]  /*8350*/  FSETP.NE.FTZ.AND P5, PT, R5, RZ, PT ;  /* 0x000000ff0500720b */ /* 0x000fe40003fb5000 */
[----:B------:R-:W-:-:S11]  /*8360*/  FSETP.NE.FTZ.AND P4, PT, R4, RZ, PT ;  /* 0x000000ff0400720b */ /* 0x000fd60003f95000 */
[----:B------:R-:W1:Y:S08]  /*8370*/  @P5 MUFU.RCP R6, R5 ;  /* 0x0000000500065308 */ /* 0x000e700000001000 */
[----:B------:R-:W2:Y:S01]  /*8380*/  @P4 MUFU.RCP R7, R4 ;  /* 0x0000000400074308 */ /* 0x000ea20000001000 */
[C---:B-1----:R-:W-:Y:S01]  /*8390*/  FMUL.FTZ R36, R6.reuse, R36 ;  /* 0x0000002406247220 */ /* 0x042fe20000410000 */
        /* <DEDUP_REMOVED lines=23> */
[----:B----4-:R-:W-:Y:S01]  /*8510*/  SHF.R.S32.HI R6, RZ, 0x1f, R3 ;  /* 0x0000001fff067819 */ /* 0x010fe20000011403 */
[C---:B--2---:R-:W-:Y:S01]  /*8520*/  FMUL.FTZ R39, R7.reuse, R39 ;  /* 0x0000002707277220 */ /* 0x044fe20000410000 */
[C---:B------:R-:W-:Y:S01]  /*8530*/  FMUL.FTZ R38, R7.reuse, R38 ;  /* 0x0000002607267220 */ /* 0x040fe20000410000 */
[C---:B------:R-:W-:Y:S01]  /*8540*/  FMUL.FTZ R43, R7.reuse, R43 ;  /* 0x0000002b072b7220 */ /* 0x040fe20000410000 */
[----:B------:R-:W-:Y:S01]  /*8550*/  LEA.HI R10, R6, R3, RZ, 0x2 ;  /* 0x00000003060a7211 */ /* 0x000fe200078f10ff */
[C---:B------:R-:W-:Y:S01]  /*8560*/  FMUL.FTZ R42, R7.reuse, R42 ;  /* 0x0000002a072a7220 */ /* 0x040fe20000410000 */
[C---:B------:R-:W-:Y:S01]  /*8570*/  FMUL.FTZ R47, R7.reuse, R47 ;  /* 0x0000002f072f7220 */ /* 0x040fe20000410000 */
[C---:B------:R-:W-:Y:S01]  /*8580*/  FMUL.FTZ R46, R7.reuse, R46 ;  /* 0x0000002e072e7220 */ /* 0x040fe20000410000 */
[----:B------:R-:W-:Y:S01]  /*8590*/  SHF.R.S32.HI R11, RZ, 0x2, R10 ;  /* 0x00000002ff0b7819 */ /* 0x000fe2000001140a */
[C---:B------:R-:W-:Y:S01]  /*85a0*/  FMUL.FTZ R51, R7.reuse, R51 ;  /* 0x0000003307337220 */ /* 0x040fe20000410000 */
[----:B------:R-:W-:Y:S01]  /*85b0*/  LOP3.LUT R16, R10, 0xfffffffc, RZ, 0xc0, !PT ;  /* 0xfffffffc0a107812 */ /* 0x000fe200078ec0ff */
[C---:B------:R-:W-:Y:S01]  /*85c0*/  FMUL.FTZ R50, R7.reuse, R50 ;  /* 0x0000003207327220 */ /* 0x040fe20000410000 */
[----:B------:R-:W-:Y:S01]  /*85d0*/  SHF.R.S32.HI R8, RZ, 0x1f, R11 ;  /* 0x0000001fff087819 */ /* 0x000fe2000001140b */
[C---:B------:R-:W-:Y:S01]  /*85e0*/  FMUL.FTZ R55, R7.reuse, R55 ;  /* 0x0000003707377220 */ /* 0x040fe20000410000 */
[C---:B------:R-:W-:Y:S01]  /*85f0*/  FMUL.FTZ R54, R7.reuse, R54 ;  /* 0x0000003607367220 */ /* 0x040fe20000410000 */
[C---:B------:R-:W-:Y:S01]  /*8600*/  FMUL.FTZ R59, R7.reuse, R59 ;  /* 0x0000003b073b7220 */ /* 0x040fe20000410000 */
[----:B------:R-:W-:Y:S01]  /*8610*/  LEA.HI R8, R8, R11, RZ, 0x3 ;  /* 0x0000000b08087211 */ /* 0x000fe200078f18ff */
[C---:B------:R-:W-:Y:S01]  /*8620*/  FMUL.FTZ R58, R7.reuse, R58 ;  /* 0x0000003a073a7220 */ /* 0x040fe20000410000 */
[C---:B------:R-:W-:Y:S01]  /*8630*/  FMUL.FTZ R63, R7.reuse, R63 ;  /* 0x0000003f073f7220 */ /* 0x040fe20000410000 */
[C---:B------:R-:W-:Y:S01]  /*8640*/  FMUL.FTZ R62, R7.reuse, R62 ;  /* 0x0000003e073e7220 */ /* 0x040fe20000410000 */
[----:B------:R-:W-:Y:S01]  /*8650*/  LOP3.LUT R12, R8, 0xfffffff8, RZ, 0xc0, !PT ;  /* 0xfffffff8080c7812 */ /* 0x000fe200078ec0ff */
[C---:B------:R-:W-:Y:S01]  /*8660*/  FMUL.FTZ R67, R7.reuse, R67 ;  /* 0x0000004307437220 */ /* 0x040fe20000410000 */
[----:B------:R-:W1:Y:S01]  /*8670*/  @P0 LDC.64 R8, c[0x0][0x298] ;  /* 0x0000a600ff080b82 */ /* 0x000e620000000a00 */
[----:B------:R-:W-:Y:S01]  /*8680*/  FMUL.FTZ R66, R7, R66 ;  /* 0x0000004207427220 */ /* 0x000fe20000410000 */
[----:B------:R-:W-:Y:S01]  /*8690*/  IADD3 R13, R11, -R12, RZ ;  /* 0x8000000c0b0d7210 */ /* 0x000fe20007ffe0ff */
[C---:B------:R-:W-:Y:S01]  /*86a0*/  FMUL.FTZ R71, R7.reuse, R71 ;  /* 0x0000004707477220 */ /* 0x040fe20000410000 */
[----:B------:R-:W-:Y:S01]  /*86b0*/  LEA.HI R12, R6, R3, RZ, 0x5 ;  /* 0x00000003060c7211 */ /* 0x000fe200078f28ff */
[----:B------:R-:W-:Y:S01]  /*86c0*/  FMUL.FTZ R70, R7, R70 ;  /* 0x0000004607467220 */ /* 0x000fe20000410000 */
[----:B------:R-:W-:Y:S01]  /*86d0*/  LEA.HI R6, R13, R13, RZ, 0x1 ;  /* 0x0000000d0d067211 */ /* 0x000fe200078f08ff */
[C---:B------:R-:W-:Y:S01]  /*86e0*/  FMUL.FTZ R75, R7.reuse, R75 ;  /* 0x0000004b074b7220 */ /* 0x040fe20000410000 */
[C---:B------:R-:W-:Y:S01]  /*86f0*/  FMUL.FTZ R74, R7.reuse, R74 ;  /* 0x0000004a074a7220 */ /* 0x040fe20000410000 */
[C---:B------:R-:W-:Y:S01]  /*8700*/  FMUL.FTZ R79, R7.reuse, R79 ;  /* 0x0000004f074f7220 */ /* 0x040fe20000410000 */
[----:B------:R-:W-:Y:S01]  /*8710*/  SHF.R.S32.HI R15, RZ, 0x1, R6 ;  /* 0x00000001ff0f7819 */ /* 0x000fe20000011406 */
[C---:B------:R-:W-:Y:S01]  /*8720*/  FMUL.FTZ R78, R7.reuse, R78 ;  /* 0x0000004e074e7220 */ /* 0x040fe20000410000 */
[C---:B------:R-:W-:Y:S01]  /*8730*/  FMUL.FTZ R83, R7.reuse, R83 ;  /* 0x0000005307537220 */ /* 0x040fe20000410000 */
[----:B------:R-:W-:Y:S01]  /*8740*/  FMUL.FTZ R82, R7, R82 ;  /* 0x0000005207527220 */ /* 0x000fe20000410000 */
[----:B------:R-:W-:-:S02]  /*8750*/  SHF.R.S32.HI R14, RZ, 0x5, R12 ;  /* 0x00000005ff0e7819 */ /* 0x000fc4000001140c */
[----:B------:R-:W-:Y:S02]  /*8760*/  LOP3.LUT R6, R6, 0x3fffffe, RZ, 0xc0, !PT ;  /* 0x03fffffe06067812 */ /* 0x000fe400078ec0ff */
[----:B------:R-:W-:Y:S02]  /*8770*/  IADD3 R7, -R16, R3, RZ ;  /* 0x0000000310077210 */ /* 0x000fe40007ffe1ff */
[----:B------:R-:W-:Y:S02]  /*8780*/  SHF.L.U32 R16, R15, 0x6, RZ ;  /* 0x000000060f107819 */ /* 0x000fe400000006ff */
[----:B------:R-:W-:Y:S02]  /*8790*/  IADD3 R6, R13, -R6, RZ ;  /* 0x800000060d067210 */ /* 0x000fe40007ffe0ff */
[----:B------:R-:W-:Y:S02]  /*87a0*/  LEA R7, R14, R7, 0x8 ;  /* 0x000000070e077211 */ /* 0x000fe400078e40ff */
[----:B------:R-:W-:-:S02]  /*87b0*/  LOP3.LUT R16, R16, 0xc0, RZ, 0xc0, !PT ;  /* 0x000000c010107812 */ /* 0x000fc400078ec0ff */
[----:B------:R-:W-:Y:S02]  /*87c0*/  LEA R6, R6, R7, 0x4 ;  /* 0x0000000706067211 */ /* 0x000fe400078e20ff */
[----:B------:R-:W-:Y:S01]  /*87d0*/  LEA.HI R7, R16, R16, RZ, 0x1d ;  /* 0x0000001010077211 */ /* 0x000fe200078fe8ff */
[----:B-1----:R-:W-:Y:S01]  /*87e0*/  @P0 IMAD.WIDE.U32 R16, R128, R8, RZ ;  /* 0x0000000880100225 */ /* 0x002fe200078e00ff */
[----:B------:R-:W-:Y:S02]  /*87f0*/  F2FP.F16.F32.PACK_AB R36, R37, R36 ;  /* 0x000000242524723e */ /* 0x000fe400000000ff */
[----:B------:R-:W-:Y:S01]  /*8800*/  LEA R6, R6, R7, 0x1 ;  /* 0x0000000706067211 */ /* 0x000fe200078e08ff */
[----:B------:R-:W-:Y:S01]  /*8810*/  @P0 IMAD R7, R128, R9, R17 ;  /* 0x0000000980070224 */ /* 0x000fe200078e0211 */
[----:B------:R-:W-:Y:S02]  /*8820*/  F2FP.F16.F32.PACK_AB R38, R39, R38 ;  /* 0x000000262726723e */ /* 0x000fe400000000ff */
[----:B------:R-:W-:-:S02]  /*8830*/  LEA R13, R6, UR4, 0x1 ;  /* 0x00000004060d7c11 */ /* 0x000fc4000f8e08ff */
[----:B------:R-:W-:Y:S02]  /*8840*/  F2FP.F16.F32.PACK_AB R40, R41, R40 ;  /* 0x000000282928723e */ /* 0x000fe400000000ff */
[----:B------:R-:W-:Y:S02]  /*8850*/  F2FP.F16.F32.PACK_AB R42, R43, R42 ;  /* 0x0000002a2b2a723e */ /* 0x000fe400000000ff */
[----:B------:R-:W-:Y:S01]  /*8860*/  F2FP.F16.F32.PACK_AB R44, R45, R44 ;  /* 0x0000002c2d2c723e */ /* 0x000fe200000000ff */
[----:B------:R-:W-:Y:S06]  /*8870*/  @P0 BRA `(.L_x_245) ;  /* 0x00000000001c0947 */ /* 0x000fec0003800000 */
[----:B------:R-:W1:Y:S01]  /*8880*/  S2R R8, SR_CTAID.Y ;  /* 0x0000000000087919 */ /* 0x000e620000002600 */
[----:B------:R-:W2:Y:S01]  /*8890*/  LDC.64 R6, c[0x0][0x290] ;  /* 0x0000a400ff067b82 */ /* 0x000ea20000000a00 */
[----:B-1----:R-:W-:Y:S01]  /*88a0*/  SHF.R.S32.HI R9, RZ, 0x1f, R8 ;  /* 0x0000001fff097819 */ /* 0x002fe20000011408 */
[----:B--2---:R-:W-:-:S04]  /*88b0*/  IMAD.WIDE.U32 R16, R8, R6, RZ ;  /* 0x0000000608107225 */ /* 0x004fc800078e00ff */
[----:B------:R-:W-:-:S04]  /*88c0*/  IMAD R9, R9, R6, RZ ;  /* 0x0000000609097224 */ /* 0x000fc800078e02ff */
[----:B------:R-:W-:-:S05]  /*88d0*/  IMAD R7, R8, R7, R9 ;  /* 0x0000000708077224 */ /* 0x000fca00078e0209 */
[----:B------:R-:W-:-:S07]  /*88e0*/  IADD3 R7, R17, R7, RZ ;  /* 0x0000000711077210 */ /* 0x000fce0007ffe0ff */
.L_x_245:
        /* <DEDUP_REMOVED lines=13> */
[----:B------:R-:W-:-:S02]  /*89c0*/  F2FP.F16.F32.PACK_AB R62, R63, R62 ;  /* 0x0000003e3f3e723e */ /* 0x000fc400000000ff */
[----:B------:R-:W-:Y:S01]  /*89d0*/  PLOP3.LUT P6, PT, PT, PT, PT, 0x8, 0x0 ;  /* 0x000000000000781c */ /* 0x000fe20003fce170 */
[----:B------:R-:W-:-:S12]  /*89e0*/  @P2 BRA `(.L_x_246) ;  /* 0x00000000001c2947 */ /* 0x000fd80003800000 */
[----:B------:R-:W1:Y:S01]  /*89f0*/  S2R R6, SR_CTAID.Y ;  /* 0x0000000000067919 */ /* 0x000e620000002600 */
[----:B------:R-:W1:Y:S01]  /*8a00*/  LDC R9, c[0x0][0x2c4] ;  /* 0x0000b100ff097b82 */ /* 0x000e620000000800 */
[----:B------:R-:W-:Y:S01]  /*8a10*/  PLOP3.LUT P6, PT, PT, PT, PT, 0x80, 0x0 ;  /* 0x000000000000781c */ /* 0x000fe20003fcf070 */
[----:B-1----:R-:W-:-:S05]  /*8a20*/  IMAD R9, R6, R9, RZ ;  /* 0x0000000906097224 */ /* 0x002fca00078e02ff */
[----:B------:R-:W-:-:S04]  /*8a30*/  SEL R128, R9, R128, !P0 ;  /* 0x0000008009807207 */ /* 0x000fc80004000000 */
[--C-:B------:R-:W-:Y:S01]  /*8a40*/  SHF.R.S32.HI R9, RZ, 0x1f, R128.reuse ;  /* 0x0000001fff097819 */ /* 0x100fe20000011480 */
[----:B------:R-:W-:-:S07]  /*8a50*/  IMAD.MOV.U32 R8, RZ, RZ, R128 ;  /* 0x000000ffff087224 */ /* 0x000fce00078e0080 */
.L_x_246:
[C---:B------:R-:W-:Y:S01]  /*8a60*/  LOP3.LUT R6, R15.reuse, 0x1, RZ, 0xc0, !PT ;  /* 0x000000010f067812 */ /* 0x040fe200078ec0ff */
[----:B------:R-:W-:Y:S01]  /*8a70*/  IMAD.MOV.U32 R17, RZ, RZ, 0x20 ;  /* 0x00000020ff117424 */ /* 0x000fe200078e00ff */
[----:B------:R-:W-:Y:S01]  /*8a80*/  ISETP.NE.AND P0, PT, RZ, UR4, PT ;  /* 0x00000004ff007c0c */ /* 0x000fe2000bf05270 */
[----:B------:R-:W-:Y:S01]  /*8a90*/  STS [R13], R36 ;  /* 0x000000240d007388 */ /* 0x000fe20000000800 */
[----:B------:R-:W-:Y:S01]  /*8aa0*/  ISETP.NE.U32.AND P3, PT, R6, 0x1, PT ;  /* 0x000000010600780c */ /* 0x000fe20003f65070 */
[----:B------:R-:W1:Y:S01]  /*8ab0*/  @P5 MUFU.LG2 R5, R5 ;  /* 0x0000000500055308 */ /* 0x000e620000000c00 */
[----:B------:R-:W-:Y:S01]  /*8ac0*/  LOP3.LUT P2, RZ, R15, 0x2, RZ, 0xc0, !PT ;  /* 0x000000020fff7812 */ /* 0x000fe2000784c0ff */
[----:B------:R-:W-:Y:S01]  /*8ad0*/  VIADD R15, R13, 0xfffffff0 ;  /* 0xfffffff00d0f7836 */ /* 0x000fe20000000000 */
[----:B------:R-:W-:Y:S01]  /*8ae0*/  STS [R13+0x200], R38 ;  /* 0x000200260d007388 */ /* 0x000fe20000000800 */
[----:B------:R-:W-:Y:S01]  /*8af0*/  F2FP.F16.F32.PACK_AB R64, R65, R64 ;  /* 0x000000404140723e */ /* 0x000fe200000000ff */
[----:B------:R-:W-:Y:S01]  /*8b00*/  BSSY B0, `(.L_x_247) ;  /* 0x0000063000007945 */ /* 0x000fe20003800000 */
[----:B------:R-:W-:Y:S01]  /*8b10*/  SEL R18, R17, 0xffffffe0, !P2 ;  /* 0xffffffe011127807 */ /* 0x000fe20005000000 */
[----:B------:R-:W2:Y:S01]  /*8b20*/  S2R R28, SR_CTAID.Y ;  /* 0x00000000001c7919 */ /* 0x000ea20000002600 */
[----:B------:R-:W-:Y:S01]  /*8b30*/  F2FP.F16.F32.PACK_AB R66, R67, R66 ;  /* 0x000000424342723e */ /* 0x000fe200000000ff */
[----:B------:R-:W3:Y:S01]  /*8b40*/  @P4 MUFU.LG2 R4, R4 ;  /* 0x0000000400044308 */ /* 0x000ee20000000c00 */
[----:B------:R-:W4:Y:S01]  /*8b50*/  @!P0 LDC R6, c[0x0][0x2c4] ;  /* 0x0000b100ff068b82 */ /* 0x000f220000000800 */
[----:B------:R-:W-:Y:S01]  /*8b60*/  IMAD.IADD R29, R13, 0x1, R18 ;  /* 0x000000010d1d7824 */ /* 0x000fe200078e0212 */
[----:B------:R-:W-:Y:S01]  /*8b70*/  F2FP.F16.F32.PACK_AB R68, R69, R68 ;  /* 0x000000444544723e */ /* 0x000fe200000000ff */
[----:B------:R-:W-:Y:S01]  /*8b80*/  @P3 VIADD R15, R13, 0x10 ;  /* 0x000000100d0f3836 */ /* 0x000fe20000000000 */
[----:B------:R-:W-:Y:S01]  /*8b90*/  F2FP.F16.F32.PACK_AB R70, R71, R70 ;  /* 0x000000464746723e */ /* 0x000fe200000000ff */
[----:B------:R-:W5:Y:S01]  /*8ba0*/  S2R R33, SR_CTAID.X ;  /* 0x0000000000217919 */ /* 0x000f620000002500 */
[----:B------:R-:W-:Y:S01]  /*8bb0*/  F2FP.F16.F32.PACK_AB R72, R73, R72 ;  /* 0x000000484948723e */ /* 0x000fe200000000ff */
[----:B------:R-:W-:Y:S01]  /*8bc0*/  IMAD.IADD R17, R18, 0x1, R15 ;  /* 0x0000000112117824 */ /* 0x000fe200078e020f */
[----:B------:R-:W-:Y:S01]  /*8bd0*/  F2FP.F16.F32.PACK_AB R74, R75, R74 ;  /* 0x0000004a4b4a723e */ /* 0x000fe200000000ff */
[----:B------:R-:W-:Y:S01]  /*8be0*/  STS [R15], R40 ;  /* 0x000000280f007388 */ /* 0x000fe20000000800 */
[----:B------:R-:W-:Y:S01]  /*8bf0*/  F2FP.F16.F32.PACK_AB R76, R77, R76 ;  /* 0x0000004c4d4c723e */ /* 0x000fe200000000ff */
[----:B------:R-:W3:Y:S01]  /*8c00*/  @!P0 LDC R31, c[0x0][0x270] ;  /* 0x00009c00ff1f8b82 */ /* 0x000ee20000000800 */
[----:B------:R-:W-:Y:S01]  /*8c10*/  F2FP.F16.F32.PACK_AB R78, R79, R78 ;  /* 0x0000004e4f4e723e */ /* 0x000fe200000000ff */
[----:B------:R-:W-:Y:S01]  /*8c20*/  STS [R15+0x200], R42 ;  /* 0x0002002a0f007388 */ /* 0x000fe20000000800 */
[----:B------:R-:W-:Y:S01]  /*8c30*/  F2FP.F16.F32.PACK_AB R80, R81, R80 ;  /* 0x000000505150723e */ /* 0x000fe200000000ff */
[----:B------:R-:W-:Y:S01]  /*8c40*/  @P0 IMAD.MOV.U32 R35, RZ, RZ, 0x1 ;  /* 0x00000001ff230424 */ /* 0x000fe200078e00ff */
[----:B------:R-:W-:Y:S01]  /*8c50*/  F2FP.F16.F32.PACK_AB R82, R83, R82 ;  /* 0x000000525352723e */ /* 0x000fe200000000ff */
[----:B------:R-:W-:Y:S01]  /*8c60*/  STS [R29], R44 ;  /* 0x0000002c1d007388 */ /* 0x000fe20000000800 */
[----:B------:R-:W-:Y:S01]  /*8c70*/  PLOP3.LUT P2, PT, PT, PT, PT, 0x8, 0x0 ;  /* 0x000000000000781c */ /* 0x000fe20003f4e170 */
[----:B------:R-:W5:Y:S01]  /*8c80*/  @P0 LDC R32, c[0x0][0x2c0] ;  /* 0x0000b000ff200b82 */ /* 0x000f620000000800 */
[----:B------:R-:W-:Y:S01]  /*8c90*/  @!P0 PLOP3.LUT P2, PT, P1, PT, PT, 0x80, 0x0 ;  /* 0x000000000000881c */ /* 0x000fe20000f4f070 */
[----:B------:R-:W-:Y:S01]  /*8ca0*/  STS [R29+0x200], R46 ;  /* 0x0002002e1d007388 */ /* 0x000fe20000000800 */
[----:B------:R-:W-:Y:S01]  /*8cb0*/  LOP3.LUT R12, R12, 0xffffffe0, RZ, 0xc0, !PT ;  /* 0xffffffe00c0c7812 */ /* 0x000fe200078ec0ff */
[----:B-1----:R-:W-:-:S02]  /*8cc0*/  @P5 FMUL.FTZ R5, R5, 0.69314718246459960938 ;  /* 0x3f31721805055820 */ /* 0x002fc40000410000 */
[----:B------:R-:W-:Y:S02]  /*8cd0*/  STS [R17], R48 ;  /* 0x0000003011007388 */ /* 0x000fe40000000800 */
[----:B------:R-:W1:Y:S01]  /*8ce0*/  @P0 LDC.64 R18, c[0x0][0x2c0] ;  /* 0x0000b000ff120b82 */ /* 0x000e620000000a00 */
[----:B------:R-:W-:Y:S01]  /*8cf0*/  IMAD.IADD R12, R3, 0x1, -R12 ;  /* 0x00000001030c7824 */ /* 0x000fe200078e0a0c */
[----:B------:R-:W-:Y:S04]  /*8d00*/  STS [R17+0x200], R50 ;  /* 0x0002003211007388 */ /* 0x000fe80000000800 */
[----:B------:R-:W-:Y:S02]  /*8d10*/  STS [R13+0x1000], R52 ;  /* 0x001000340d007388 */ /* 0x000fe40000000800 */
[----:B----4-:R-:W3:Y:S01]  /*8d20*/  @P2 LDC R6, c[0x0][0x2e4] ;  /* 0x0000b900ff062b82 */ /* 0x010ee20000000800 */
[----:B------:R-:W-:Y:S01]  /*8d30*/  LOP3.LUT P2, RZ, R12, 0x3, RZ, 0xc0, !PT ;  /* 0x000000030cff7812 */ /* 0x000fe2000784c0ff */
[----:B------:R-:W-:Y:S01]  /*8d40*/  STS [R13+0x1200], R54 ;  /* 0x001200360d007388 */ /* 0x000fe20000000800 */
[----:B------:R-:W-:-:S03]  /*8d50*/  IMAD.MOV.U32 R12, RZ, RZ, 0x7f800000 ;  /* 0x7f800000ff0c7424 */ /* 0x000fc600078e00ff */
[----:B------:R-:W-:Y:S01]  /*8d60*/  STS [R15+0x1000], R56 ;  /* 0x001000380f007388 */ /* 0x000fe20000000800 */
[----:B------:R-:W-:-:S03]  /*8d70*/  @!P0 IMAD.MOV.U32 R32, RZ, RZ, 0x1 ;  /* 0x00000001ff208424 */ /* 0x000fc600078e00ff */
[----:B------:R-:W-:Y:S04]  /*8d80*/  STS [R15+0x1200], R58 ;  /* 0x0012003a0f007388 */ /* 0x000fe80000000800 */
[----:B------:R-:W-:Y:S01]  /*8d90*/  STS [R29+0x1000], R60 ;  /* 0x0010003c1d007388 */ /* 0x000fe20000000800 */
[----:B-1----:R-:W-:-:S03]  /*8da0*/  @P0 IMAD R19, R19, R18, RZ ;  /* 0x0000001213130224 */ /* 0x002fc600078e02ff */
[----:B------:R-:W-:Y:S04]  /*8db0*/  STS [R29+0x1200], R62 ;  /* 0x0012003e1d007388 */ /* 0x000fe80000000800 */
[----:B------:R-:W-:Y:S01]  /*8dc0*/  STS [R17+0x1000], R64 ;  /* 0x0010004011007388 */ /* 0x000fe20000000800 */
[----:B---3--:R-:W-:-:S03]  /*8dd0*/  @!P0 IMAD R35, R6, R31, RZ ;  /* 0x0000001f06238224 */ /* 0x008fc600078e02ff */
[----:B------:R-:W-:Y:S01]  /*8de0*/  STS [R17+0x1200], R66 ;  /* 0x0012004211007388 */ /* 0x000fe20000000800 */
[----:B------:R-:W-:Y:S02]  /*8df0*/  @!P0 IMAD.MOV.U32 R19, RZ, RZ, R6 ;  /* 0x000000ffff138224 */ /* 0x000fe400078e0006 */
[----:B--2---:R-:W-:Y:S01]  /*8e00*/  IMAD R28, R28, R35, RZ ;  /* 0x000000231c1c7224 */ /* 0x004fe200078e02ff */
[----:B------:R-:W-:Y:S01]  /*8e10*/  STS [R13+0x2000], R68 ;  /* 0x002000440d007388 */ /* 0x000fe20000000800 */
[----:B------:R-:W-:-:S03]  /*8e20*/  IMAD.MOV.U32 R6, RZ, RZ, 0x7f800000 ;  /* 0x7f800000ff067424 */ /* 0x000fc600078e00ff */
[----:B------:R1:W-:Y:S01]  /*8e30*/  STS [R13+0x2200], R70 ;  /* 0x002200460d007388 */ /* 0x0003e20000000800 */
[----:B------:R-:W-:-:S03]  /*8e40*/  SEL R28, R28, RZ, !P6 ;  /* 0x000000ff1c1c7207 */ /* 0x000fc60007000000 */
[----:B------:R-:W-:Y:S04]  /*8e50*/  STS [R15+0x2000], R72 ;  /* 0x002000480f007388 */ /* 0x000fe80000000800 */
[----:B------:R2:W-:Y:S04]  /*8e60*/  STS [R15+0x2200], R74 ;  /* 0x0022004a0f007388 */ /* 0x0005e80000000800 */
[----:B------:R-:W-:Y:S04]  /*8e70*/  STS [R29+0x2000], R76 ;  /* 0x0020004c1d007388 */ /* 0x000fe80000000800 */
[----:B------:R3:W-:Y:S04]  /*8e80*/  STS [R29+0x2200], R78 ;  /* 0x0022004e1d007388 */ /* 0x0007e80000000800 */
[----:B------:R-:W-:Y:S04]  /*8e90*/  STS [R17+0x2000], R80 ;  /* 0x0020005011007388 */ /* 0x000fe80000000800 */
[----:B------:R5:W-:Y:S01]  /*8ea0*/  STS [R17+0x2200], R82 ;  /* 0x0022005211007388 */ /* 0x000be20000000800 */
[----:B-1----:R-:W1:Y:S08]  /*8eb0*/  @P4 LDC R13, c[0x0][0x2e8] ;  /* 0x0000ba00ff0d4b82 */ /* 0x002e700000000800 */
[----:B------:R-:W-:Y:S08]  /*8ec0*/  BAR.SYNC.DEFER_BLOCKING 0x0 ;  /* 0x0000000000007b1d */ /* 0x000ff00000010000 */
[----:B--2---:R-:W2:Y:S01]  /*8ed0*/  @P5 LDC R15, c[0x0][0x2e8] ;  /* 0x0000ba00ff0f5b82 */ /* 0x004ea20000000800 */
[----:B------:R-:W4:Y:S01]  /*8ee0*/  S2R R30, SR_CTAID.Z ;  /* 0x00000000001e7919 */ /* 0x000f220000002700 */
[----:B---3--:R-:W-:-:S04]  /*8ef0*/  SHF.R.S32.HI R29, RZ, 0x1f, R14 ;  /* 0x0000001fff1d7819 */ /* 0x008fc8000001140e */
[----:B------:R-:W-:Y:S01]  /*8f00*/  LEA.HI R29, R29, R14, RZ, 0x2 ;  /* 0x0000000e1d1d7211 */ /* 0x000fe200078f10ff */
[----:B-----5:R-:W-:-:S03]  /*8f10*/  IMAD R17, R33, R32, RZ ;  /* 0x0000002021117224 */ /* 0x020fc600078e02ff */
[----:B------:R-:W-:Y:S01]  /*8f20*/  LOP3.LUT R29, R29, 0xffffffc, RZ, 0xc0, !PT ;  /* 0x0ffffffc1d1d7812 */ /* 0x000fe200078ec0ff */
[----:B------:R3:W3:Y:S01]  /*8f30*/  LDS.128 R24, [R129+0x800] ;  /* 0x0008000081187984 */ /* 0x0006e20000000c00 */
[----:B------:R-:W-:-:S03]  /*8f40*/  IMAD.SHL.U32 R17, R17, 0x40, RZ ;  /* 0x0000004011117824 */ /* 0x000fc600078e00ff */
[----:B------:R-:W-:Y:S01]  /*8f50*/  IMAD.IADD R14, R14, 0x1, -R29 ;  /* 0x000000010e0e7824 */ /* 0x000fe200078e0a1d */
[----:B------:R1:W3:Y:S01]  /*8f60*/  LDS.128 R20, [R129+0x1800] ;  /* 0x0018000081147984 */ /* 0x0002e20000000c00 */
[----:B------:R-:W-:Y:S01]  /*8f70*/  @P4 FMUL.FTZ R29, R4, 0.69314718246459960938 ;  /* 0x3f317218041d4820 */ /* 0x000fe20000410000 */
[----:B------:R-:W-:Y:S01]  /*8f80*/  SHF.R.S32.HI R3, RZ, 0x1f, R17 ;  /* 0x0000001fff037819 */ /* 0x000fe20000011411 */
[----:B------:R-:W-:Y:S02]  /*8f90*/  IMAD R133, R14, 0x10, R133 ;  /* 0x000000100e857824 */ /* 0x000fe400078e0285 */
[----:B--2---:R-:W-:Y:S01]  /*8fa0*/  @P5 FFMA.FTZ R6, R2, R15, R5 ;  /* 0x0000000f02065223 */ /* 0x004fe20000010005 */
[----:B-1----:R-:W-:Y:S01]  /*8fb0*/  @P4 FFMA.FTZ R12, R0, R13, R29 ;  /* 0x0000000d000c4223 */ /* 0x002fe2000001001d */
[----:B----4-:R-:W-:-:S05]  /*8fc0*/  IMAD R19, R30, R19, R28 ;  /* 0x000000131e137224 */ /* 0x010fca00078e021c */
[--C-:B------:R-:W-:Y:S02]  /*8fd0*/  IADD3 R8, P1, P0, R17, R8, R19.reuse ;  /* 0x0000000811087210 */ /* 0x100fe4000783e013 */
[----:B------:R-:W-:-:S04]  /*8fe0*/  SHF.R.S32.HI R19, RZ, 0x1f, R19 ;  /* 0x0000001fff137819 */ /* 0x000fc80000011413 */
[----:B------:R-:W-:Y:S01]  /*8ff0*/  IADD3.X R19, R3, R9, R19, P1, P0 ;  /* 0x0000000903137210 */ /* 0x000fe20000fe0413 */
[----:B---3--:R-:W-:Y:S06]  /*9000*/  @P2 BRA `(.L_x_248) ;  /* 0x0000000000482947 */ /* 0x008fec0003800000 */
        /* <DEDUP_REMOVED lines=18> */
.L_x_248:
[----:B------:R-:W-:Y:S05]  /*9130*/  BSYNC B0 ;  /* 0x0000000000007941 */ /* 0x000fea0003800000 */
.L_x_247:
[----:B-1----:R-:W-:Y:S01]  /*9140*/  SHF.R.S32.HI R2, RZ, 0x1f, R30 ;  /* 0x0000001fff027819 */ /* 0x002fe2000001141e */
[----:B------:R-:W-:Y:S01]  /*9150*/  ULDC.64 UR4, c[0x0][0x2a0] ;  /* 0x0000a80000047ab9 */ /* 0x000fe20000000a00 */
[----:B------:R-:W-:Y:S01]  /*9160*/  SHF.R.S32.HI R0, RZ, 0x1f, R138 ;  /* 0x0000001fff007819 */ /* 0x000fe2000001148a */
[----:B------:R-:W-:Y:S01]  /*9170*/  IMAD R132, R33, -0x40, R132 ;  /* 0xffffffc021847824 */ /* 0x000fe200078e0284 */
[----:B------:R-:W-:Y:S01]  /*9180*/  IADD3 R16, P0, R138, R16, RZ ;  /* 0x000000108a107210 */ /* 0x000fe20007f1e0ff */
[----:B------:R-:W-:Y:S01]  /*9190*/  IMAD R5, R2, UR4, RZ ;  /* 0x0000000402057c24 */ /* 0x000fe2000f8e02ff */
[----:B------:R-:W-:Y:S01]  /*91a0*/  LEA.HI.SX32 R3, R10, 0x20, 0x1e ;  /* 0x000000200a037811 */ /* 0x000fe200078ff2ff */
[----:B------:R1:W2:Y:S01]  /*91b0*/  LDS.128 R12, [R129] ;  /* 0x00000000810c7984 */ /* 0x0002a20000000c00 */
[----:B------:R-:W-:Y:S01]  /*91c0*/  BSSY B0, `(.L_x_249) ;  /* 0x000001a000007945 */ /* 0x000fe20003800000 */
[----:B------:R-:W-:Y:S01]  /*91d0*/  IMAD.X R17, R0, 0x1, R7, P0 ;  /* 0x0000000100117824 */ /* 0x000fe200000e0607 */
[-C--:B------:R-:W-:Y:S01]  /*91e0*/  ISETP.GE.AND P0, PT, R11, R132.reuse, PT ;  /* 0x000000840b00720c */ /* 0x080fe20003f06270 */
[C---:B------:R-:W-:Y:S01]  /*91f0*/  IMAD R0, R30.reuse, UR5, R5 ;  /* 0x000000051e007c24 */ /* 0x040fe2000f8e0205 */
[----:B------:R1:W3:Y:S01]  /*9200*/  LDS.128 R8, [R129+0x1000] ;  /* 0x0010000081087984 */ /* 0x0002e20000000c00 */
[----:B------:R-:W-:Y:S01]  /*9210*/  IMAD.WIDE.U32 R16, R30, UR4, R16 ;  /* 0x000000041e107c25 */ /* 0x000fe2000f8e0010 */
[----:B------:R-:W-:-:S02]  /*9220*/  ISETP.GE.AND P1, PT, R3, R132, PT ;  /* 0x000000840300720c */ /* 0x000fc40003f26270 */
[----:B------:R1:W4:Y:S01]  /*9230*/  LDS.128 R4, [R129+0x2000] ;  /* 0x0020000081047984 */ /* 0x0003220000000c00 */
[----:B------:R-:W-:-:S06]  /*9240*/  IMAD.IADD R19, R17, 0x1, R0 ;  /* 0x0000000111137824 */ /* 0x000fcc00078e0200 */
        /* <DEDUP_REMOVED lines=14> */
[----:B--2---:R2:W-:Y:S04]  /*9330*/  @!P4 STG.E.128 desc[UR8][R2.64], R12 ;  /* 0x0000000c0200c986 */ /* 0x0045e8000c101d08 */
[----:B---3--:R2:W-:Y:S04]  /*9340*/  @!P3 STG.E.128 desc[UR8][R2.64+0x40], R8 ;  /* 0x000040080200b986 */ /* 0x0085e8000c101d08 */
[----:B----4-:R2:W-:Y:S02]  /*9350*/  @!P2 STG.E.128 desc[UR8][R2.64+0x80], R4 ;  /* 0x000080040200a986 */ /* 0x0105e4000c101d08 */
.L_x_250:
[----:B------:R-:W-:Y:S05]  /*9360*/  BSYNC B0 ;  /* 0x0000000000007941 */ /* 0x000fea0003800000 */
.L_x_249:
[----:B--2-4-:R2:W4:Y:S01]  /*9370*/  LDS.128 R4, [R129+0x2800] ;  /* 0x0028000081047984 */ /* 0x0145220000000c00 */
[----:B------:R-:W-:Y:S05]  /*9380*/  @P1 EXIT ;  /* 0x000000000000194d */ /* 0x000fea0003800000 */
[----:B------:R-:W-:Y:S01]  /*9390*/  IADD3 R0, P0, R140, 0x20, RZ ;  /* 0x000000208c007810 */ /* 0x000fe20007f1e0ff */
[----:B------:R-:W-:Y:S01]  /*93a0*/  ULDC.64 UR4, c[0x0][0x298] ;  /* 0x0000a60000047ab9 */ /* 0x000fe20000000a00 */
[----:B---3--:R-:W-:Y:S01]  /*93b0*/  MOV R9, R19 ;  /* 0x0000001300097202 */ /* 0x008fe20000000f00 */
        /* <DEDUP_REMOVED lines=18> */
.L_x_218:
[----:B------:R-:W1:Y:S01]  /*94e0*/  LDC.U8 R0, c[0x0][0x3d9] ;  /* 0x0000f640ff007b82 */ /* 0x000e620000000000 */
[----:B------:R-:W-:Y:S01]  /*94f0*/  ISETP.NE.AND P3, PT, R128, -0x1, PT ;  /* 0xffffffff8000780c */ /* 0x000fe20003f65270 */
[----:B------:R-:W-:Y:S01]  /*9500*/  IMAD.IADD R132, R132, 0x1, -R87 ;  /* 0x0000000184847824 */ /* 0x000fe200078e0a57 */
[----:B------:R-:W-:Y:S01]  /*9510*/  SHF.R.S32.HI R9, RZ, 0x1f, R80 ;  /* 0x0000001fff097819 */ /* 0x000fe20000011450 */
[----:B------:R-:W-:Y:S01]  /*9520*/  ULDC.64 UR4, c[0x0][0x2a0] ;  /* 0x0000a80000047ab9 */ /* 0x000fe20000000a00 */
[----:B------:R-:W-:Y:S02]  /*9530*/  BSSY B0, `(.L_x_251) ;  /* 0x000004b000007945 */ /* 0x000fe40003800000 */
[----:B------:R-:W-:Y:S01]  /*9540*/  LEA.HI R9, R9, R80, RZ, 0x2 ;  /* 0x0000005009097211 */ /* 0x000fe200078f10ff */
[----:B------:R-:W2:Y:S03]  /*9550*/  LDC.U8 R6, c[0x0][0x3d8] ;  /* 0x0000f600ff067b82 */ /* 0x000ea60000000000 */
[----:B------:R-:W-:-:S02]  /*9560*/  SHF.R.S32.HI R14, RZ, 0x2, R9 ;  /* 0x00000002ff0e7819 */ /* 0x000fc40000011409 */
[----:B------:R-:W-:Y:S02]  /*9570*/  LOP3.LUT R9, R9, 0xfffffffc, RZ, 0xc0, !PT ;  /* 0xfffffffc09097812 */ /* 0x000fe400078ec0ff */
[----:B------:R-:W-:Y:S01]  /*9580*/  @!P3 SHF.R.S32.HI R13, RZ, 0x1f, R11 ;  /* 0x0000001fff0db819 */ /* 0x000fe2000001140b */
[----:B------:R-:W3:Y:S01]  /*9590*/  @!P3 LDC.64 R2, c[0x0][0x290] ;  /* 0x0000a400ff02bb82 */ /* 0x000ee20000000a00 */
[----:B------:R-:W-:Y:S01]  /*95a0*/  ISETP.GE.AND P4, PT, R14, R132, PT ;  /* 0x000000840e00720c */ /* 0x000fe20003f86270 */
[----:B------:R-:W-:Y:S01]  /*95b0*/  IMAD.IADD R9, R80, 0x1, -R9 ;  /* 0x0000000150097824 */ /* 0x000fe200078e0a09 */
[----:B------:R-:W-:-:S04]  /*95c0*/  SHF.R.S32.HI R15, RZ, 0x1f, R14 ;  /* 0x0000001fff0f7819 */ /* 0x000fc8000001140e */
[----:B------:R-:W-:Y:S01]  /*95d0*/  ISETP.NE.AND P5, PT, R9, RZ, PT ;  /* 0x000000ff0900720c */ /* 0x000fe20003fa5270 */
[----:B------:R-:W4:Y:S01]  /*95e0*/  @P3 LDC.64 R4, c[0x0][0x298] ;  /* 0x0000a600ff043b82 */ /* 0x000f220000000a00 */
[----:B-1----:R-:W-:Y:S01]  /*95f0*/  ISETP.NE.AND P1, PT, R0, RZ, PT ;  /* 0x000000ff0000720c */ /* 0x002fe20003f25270 */
[----:B------:R-:W-:Y:S01]  /*9600*/  IMAD.WIDE R18, R141, 0x40, R14 ;  /* 0x000000408d127825 */ /* 0x000fe200078e020e */
[----:B------:R-:W-:Y:S02]  /*9610*/  SHF.L.U32 R9, R9, 0x3, RZ ;  /* 0x0000000309097819 */ /* 0x000fe400000006ff */
[----:B------:R-:W-:Y:S02]  /*9620*/  ISETP.GE.OR P6, PT, R14, R132, P5 ;  /* 0x000000840e00720c */ /* 0x000fe40002fc6670 */
[C---:B--2---:R-:W-:Y:S02]  /*9630*/  ISETP.NE.AND P0, PT, R6.reuse, RZ, !P1 ;  /* 0x000000ff0600720c */ /* 0x044fe40004f05270 */
[----:B------:R-:W-:-:S05]  /*9640*/  ISETP.NE.AND P2, PT, R6, RZ, PT ;  /* 0x000000ff0600720c */ /* 0x000fca0003f45270 */
[----:B------:R-:W1:Y:S01]  /*9650*/  @!P1 LDC R7, c[0x0][0x2c4] ;  /* 0x0000b100ff079b82 */ /* 0x000e620000000800 */
[----:B------:R-:W-:Y:S01]  /*9660*/  ISETP.NE.OR P2, PT, R0, RZ, !P2 ;  /* 0x000000ff0000720c */ /* 0x000fe20005745670 */
[-C--:B---3--:R-:W-:Y:S02]  /*9670*/  @!P3 IMAD R8, R13, R2.reuse, RZ ;  /* 0x000000020d08b224 */ /* 0x088fe400078e02ff */
[----:B------:R-:W-:-:S04]  /*9680*/  @!P3 IMAD.WIDE.U32 R12, R11, R2, RZ ;  /* 0x000000020b0cb225 */ /* 0x000fc800078e00ff */
[----:B------:R-:W2:Y:S01]  /*9690*/  @!P1 LDC R0, c[0x0][0x270] ;  /* 0x00009c00ff009b82 */ /* 0x000ea20000000800 */
[----:B------:R-:W-:Y:S02]  /*96a0*/  @!P3 IMAD R8, R11, R3, R8 ;  /* 0x000000030b08b224 */ /* 0x000fe400078e0208 */
[----:B----4-:R-:W-:Y:S01]  /*96b0*/  @P3 IMAD.WIDE.U32 R16, R128, R4, RZ ;  /* 0x0000000480103225 */ /* 0x010fe200078e00ff */
[----:B------:R-:W-:-:S03]  /*96c0*/  @P1 MOV R4, 0x1 ;  /* 0x0000000100041802 */ /* 0x000fc60000000f00 */
[----:B------:R-:W-:Y:S01]  /*96d0*/  @P3 IMAD R5, R128, R5, R17 ;  /* 0x0000000580053224 */ /* 0x000fe200078e0211 */
[----:B------:R-:W3:Y:S01]  /*96e0*/  @P1 LDC.64 R2, c[0x0][0x2c0] ;  /* 0x0000b000ff021b82 */ /* 0x000ee20000000a00 */
[----:B------:R-:W-:Y:S02]  /*96f0*/  @!P3 IMAD.IADD R5, R13, 0x1, R8 ;  /* 0x000000010d05b824 */ /* 0x000fe400078e0208 */
[----:B------:R-:W-:Y:S02]  /*9700*/  @!P3 IMAD.MOV.U32 R16, RZ, RZ, R12 ;  /* 0x000000ffff10b224 */ /* 0x000fe400078e000c */
[----:B------:R-:W-:-:S03]  /*9710*/  VIADD R13, R14, 0x20 ;  /* 0x000000200e0d7836 */ /* 0x000fc60000000000 */
[----:B-1----:R-:W2:Y:S01]  /*9720*/  @P0 LDC R7, c[0x0][0x2e4] ;  /* 0x0000b900ff070b82 */ /* 0x002ea20000000800 */
[----:B------:R-:W-:Y:S02]  /*9730*/  ISETP.NE.OR P0, PT, R128, -0x1, P2 ;  /* 0xffffffff8000780c */ /* 0x000fe40001705670 */
[----:B------:R-:W-:Y:S02]  /*9740*/  IADD3 R16, P3, R9, R16, RZ ;  /* 0x0000001009107210 */ /* 0x000fe40007f7e0ff */
[----:B------:R-:W-:Y:S02]  /*9750*/  ISETP.GE.OR P5, PT, R13, R132, P5 ;  /* 0x000000840d00720c */ /* 0x000fe40002fa6670 */
[----:B------:R-:W-:Y:S01]  /*9760*/  LEA.HI.X.SX32 R17, R9, R5, 0x1, P3 ;  /* 0x0000000509117211 */ /* 0x000fe200018f0eff */
[----:B------:R-:W1:Y:S08]  /*9770*/  @!P2 LDC R6, c[0x0][0x2c4] ;  /* 0x0000b100ff06ab82 */ /* 0x000e700000000800 */
[----:B------:R-:W4:Y:S01]  /*9780*/  @P1 LDC R8, c[0x0][0x2c0] ;  /* 0x0000b000ff081b82 */ /* 0x000f220000000800 */
[----:B---3--:R-:W-:-:S02]  /*9790*/  @P1 IMAD R2, R3, R2, RZ ;  /* 0x0000000203021224 */ /* 0x008fc400078e02ff */
[----:B--2---:R-:W-:Y:S01]  /*97a0*/  @!P1 IMAD R4, R7, R0, RZ ;  /* 0x0000000007049224 */ /* 0x004fe200078e02ff */
[----:B------:R-:W-:Y:S01]  /*97b0*/  SHF.R.S32.HI R0, RZ, 0x1f, R25 ;  /* 0x0000001fff007819 */ /* 0x000fe20000011419 */
[----:B------:R-:W-:Y:S02]  /*97c0*/  @!P1 IMAD.MOV.U32 R2, RZ, RZ, R7 ;  /* 0x000000ffff029224 */ /* 0x000fe400078e0007 */
[C---:B------:R-:W-:Y:S02]  /*97d0*/  IMAD R4, R11.reuse, R4, RZ ;  /* 0x000000040b047224 */ /* 0x040fe400078e02ff */
[----:B------:R-:W-:Y:S02]  /*97e0*/  IMAD R0, R0, UR4, RZ ;  /* 0x0000000400007c24 */ /* 0x000fe4000f8e02ff */
[----:B-1----:R-:W-:Y:S01]  /*97f0*/  @!P0 IMAD R128, R11, R6, RZ ;  /* 0x000000060b808224 */ /* 0x002fe200078e02ff */
[----:B------:R-:W-:Y:S01]  /*9800*/  SEL R3, R4, RZ, P2 ;  /* 0x000000ff04037207 */ /* 0x000fe20001000000 */
[C---:B------:R-:W-:Y:S01]  /*9810*/  IMAD R0, R25.reuse, UR5, R0 ;  /* 0x0000000519007c24 */ /* 0x040fe2000f8e0200 */
[----:B------:R-:W-:Y:S01]  /*9820*/  CS2R R10, SRZ ;  /* 0x00000000000a7805 */ /* 0x000fe2000001ff00 */
[----:B------:R-:W-:Y:S01]  /*9830*/  IMAD.WIDE.U32 R4, R25, UR4, R16 ;  /* 0x0000000419047c25 */ /* 0x000fe2000f8e0010 */
[----:B------:R-:W-:-:S02]  /*9840*/  ISETP.GE.AND P0, PT, R13, R132, PT ;  /* 0x000000840d00720c */ /* 0x000fc40003f06270 */
[--C-:B------:R-:W-:Y:S01]  /*9850*/  @!P2 SHF.R.S32.HI R11, RZ, 0x1f, R128.reuse ;  /* 0x0000001fff0ba819 */ /* 0x100fe20000011480 */
[----:B------:R-:W-:Y:S01]  /*9860*/  IMAD R25, R25, R2, R3 ;  /* 0x0000000219197224 */ /* 0x000fe200078e0203 */
[----:B------:R-:W-:Y:S01]  /*9870*/  @!P1 MOV R8, 0x1 ;  /* 0x0000000100089802 */ /* 0x000fe20000000f00 */
[----:B------:R-:W-:Y:S01]  /*9880*/  @!P2 IMAD.MOV.U32 R10, RZ, RZ, R128 ;  /* 0x000000ffff0aa224 */ /* 0x000fe200078e0080 */
[----:B------:R-:W-:Y:S01]  /*9890*/  IADD3 R17, R0, R5, RZ ;  /* 0x0000000500117210 */ /* 0x000fe20007ffe0ff */
[----:B------:R-:W-:Y:S02]  /*98a0*/  VIADD R3, R9, 0x20 ;  /* 0x0000002009037836 */ /* 0x000fe40000000000 */
[----:B----4-:R-:W-:Y:S02]  /*98b0*/  IMAD R7, R87, R8, RZ ;  /* 0x0000000857077224 */ /* 0x010fe400078e02ff */
[----:B------:R-:W-:Y:S01]  /*98c0*/  VIADD R2, R9, 0x40 ;  /* 0x0000004009027836 */ /* 0x000fe20000000000 */
[----:B------:R-:W-:Y:S06]  /*98d0*/  @P4 BRA `(.L_x_252) ;  /* 0x0000000000404947 */ /* 0x000fec0003800000 */
        /* <DEDUP_REMOVED lines=16> */
.L_x_252:
[----:B------:R-:W-:Y:S05]  /*99e0*/  BSYNC B0 ;  /* 0x0000000000007941 */ /* 0x000fea0003800000 */
.L_x_251:
[----:B------:R-:W-:Y:S01]  /*99f0*/  BSSY B0, `(.L_x_253) ;  /* 0x0000017000007945 */ /* 0x000fe20003800000 */
[----:B------:R-:W-:Y:S02]  /*9a00*/  IADD3 R0, P4, P3, R7, R10, R25 ;  /* 0x0000000a07007210 */ /* 0x000fe40007b9e019 */
[----:B------:R-:W-:Y:S02]  /*9a10*/  SHF.R.S32.HI R7, RZ, 0x1f, R7 ;  /* 0x0000001fff077819 */ /* 0x000fe40000011407 */
[----:B------:R-:W-:Y:S01]  /*9a20*/  SHF.R.S32.HI R25, RZ, 0x1f, R25 ;  /* 0x0000001fff197819 */ /* 0x000fe20000011419 */
[----:B------:R-:W-:Y:S05]  /*9a30*/  @P0 BRA `(.L_x_254) ;  /* 0x0000000000480947 */ /* 0x000fea0003800000 */
[----:B------:R-:W-:Y:S01]  /*9a40*/  IADD3 R5, P0, R18, 0x20, RZ ;  /* 0x0000002012057810 */ /* 0x000fe20007f1e0ff */
[----:B------:R-:W-:Y:S01]  /*9a50*/  ULDC.64 UR4, c[0x0][0x298] ;  /* 0x0000a60000047ab9 */ /* 0x000fe20000000a00 */
[----:B------:R-:W-:Y:S01]  /*9a60*/  IMAD.MOV.U32 R16, RZ, RZ, R4 ;  /* 0x000000ffff107224 */ /* 0x000fe200078e0004 */
[----:B------:R-:W-:Y:S02]  /*9a70*/  ULDC UR6, c[0x0][0x2d0] ;  /* 0x0000b40000067ab9 */ /* 0x000fe40000000800 */
[----:B------:R-:W-:Y:S01]  /*9a80*/  IMAD.X R6, RZ, RZ, R19, P0 ;  /* 0x000000ffff067224 */ /* 0x000fe200000e0613 */
        /* <DEDUP_REMOVED lines=13> */
.L_x_254:
[----:B------:R-:W-:Y:S05]  /*9b60*/  BSYNC B0 ;  /* 0x0000000000007941 */ /* 0x000fea0003800000 */
.L_x_253:
[----:B------:R-:W-:Y:S01]  /*9b70*/  BSSY B0, `(.L_x_255) ;  /* 0x000000b000007945 */ /* 0x000fe20003800000 */
[----:B------:R-:W-:-:S03]  /*9b80*/  IADD3.X R7, R7, R11, R25, P4, P3 ;  /* 0x0000000b07077210 */ /* 0x000fc600027e6419 */
[----:B------:R-:W-:Y:S05]  /*9b90*/  @P6 BRA `(.L_x_256) ;  /* 0x0000000000206947 */ /* 0x000fea0003800000 */
[----:B------:R-:W-:Y:S01]  /*9ba0*/  IMAD R2, R14, R8, RZ ;  /* 0x000000080e027224 */ /* 0x000fe200078e02ff */
[----:B------:R-:W-:-:S04]  /*9bb0*/  ULDC.64 UR4, c[0x0][0x2b0] ;  /* 0x0000ac0000047ab9 */ /* 0x000fc80000000a00 */
[----:B------:R-:W-:-:S04]  /*9bc0*/  IADD3 R3, P0, R2, R0, RZ ;  /* 0x0000000002037210 */ /* 0x000fc80007f1e0ff */
[----:B------:R-:W-:Y:S02]  /*9bd0*/  LEA.HI.X.SX32 R2, R2, R7, 0x1, P0 ;  /* 0x0000000702027211 */ /* 0x000fe400000f0eff */
[----:B--2---:R-:W-:-:S04]  /*9be0*/  LEA R4, P0, R3, UR4, 0x2 ;  /* 0x0000000403047c11 */ /* 0x004fc8000f8010ff */
[----:B------:R-:W-:Y:S01]  /*9bf0*/  LEA.HI.X R5, R3, UR5, R2, 0x2, P0 ;  /* 0x0000000503057c11 */ /* 0x000fe200080f1402 */
[----:B------:R-:W-:-:S05]  /*9c00*/  IMAD.MOV.U32 R3, RZ, RZ, 0x7f800000 ;  /* 0x7f800000ff037424 */ /* 0x000fca00078e00ff */
[----:B------:R3:W-:Y:S03]  /*9c10*/  STG.E desc[UR8][R4.64], R3 ;  /* 0x0000000304007986 */ /* 0x0007e6000c101908 */
.L_x_256:
[----:B------:R-:W-:Y:S05]  /*9c20*/  BSYNC B0 ;  /* 0x0000000000007941 */ /* 0x000fea0003800000 */
.L_x_255:
[----:B------:R-:W-:Y:S05]  /*9c30*/  @P5 EXIT ;  /* 0x000000000000594d */ /* 0x000fea0003800000 */
[----:B------:R-:W-:Y:S01]  /*9c40*/  IMAD R8, R13, R8, RZ ;  /* 0x000000080d087224 */ /* 0x000fe200078e02ff */
[----:B------:R-:W-:Y:S01]  /*9c50*/  ULDC.64 UR4, c[0x0][0x2b0] ;  /* 0x0000ac0000047ab9 */ /* 0x000fe20000000a00 */
[----:B--23--:R-:W-:-:S03]  /*9c60*/  IMAD.MOV.U32 R5, RZ, RZ, 0x7f800000 ;  /* 0x7f800000ff057424 */ /* 0x00cfc600078e00ff */
[----:B------:R-:W-:-:S04]  /*9c70*/  IADD3 R0, P0, R8, R0, RZ ;  /* 0x0000000008007210 */ /* 0x000fc80007f1e0ff */
[----:B------:R-:W-:Y:S02]  /*9c80*/  LEA.HI.X.SX32 R7, R8, R7, 0x1, P0 ;  /* 0x0000000708077211 */ /* 0x000fe400000f0eff */
[----:B------:R-:W-:-:S04]  /*9c90*/  LEA R2, P0, R0, UR4, 0x2 ;  /* 0x0000000400027c11 */ /* 0x000fc8000f8010ff */
[----:B------:R-:W-:-:S05]  /*9ca0*/  LEA.HI.X R3, R0, UR5, R7, 0x2, P0 ;  /* 0x0000000500037c11 */ /* 0x000fca00080f1407 */
[----:B------:R-:W-:Y:S01]  /*9cb0*/  STG.E desc[UR8][R2.64], R5 ;  /* 0x0000000502007986 */ /* 0x000fe2000c101908 */
[----:B------:R-:W-:Y:S05]  /*9cc0*/  EXIT ;  /* 0x000000000000794d */ /* 0x000fea0003800000 */
.L_x_257:
        /* <DEDUP_REMOVED lines=11> */
.L_x_1147:


//--------------------- .text._ZN5flash16flash_fwd_kernelI23Flash_fwd_kernel_traitsILi96ELi64ELi64ELi4ELb0ELb0EN7cutlass6half_tE19Flash_kernel_traitsILi96ELi64ELi64ELi4ES3_EELb0ELb1ELb0ELb1ELb0ELb0ELb0ELb0EEEvNS_16Flash_fwd_paramsE --------------------------
	.section	.text._ZN5flash16flash_fwd_kernelI23Flash_fwd_kernel_traitsILi96ELi64ELi64ELi4ELb0ELb0EN7cutlass6half_tE19Flash_kernel_traitsILi96ELi64ELi64ELi4ES3_EELb0ELb1ELb0ELb1ELb0ELb0ELb0ELb0EEEvNS_16Flash_fwd_paramsE,"ax",@progbits
	.align	128
        .global         _ZN5flash16flash_fwd_kernelI23Flash_fwd_kernel_traitsILi96ELi64ELi64ELi4ELb0ELb0EN7cutlass6half_tE19Flash_kernel_traitsILi96ELi64ELi64ELi4ES3_EELb0ELb1ELb0ELb1ELb0ELb0ELb0ELb0EEEvNS_16Flash_fwd_paramsE
        .type           _ZN5flash16flash_fwd_kernelI23Flash_fwd_kernel_traitsILi96ELi64ELi64ELi4ELb0ELb0EN7cutlass6half_tE19Flash_kernel_traitsILi96ELi64ELi64ELi4ES3_EELb0ELb1ELb0ELb1ELb0ELb0ELb0ELb0EEEvNS_16Flash_fwd_paramsE,@function
        .size           _ZN5flash16flash_fwd_kernelI23Flash_fwd_kernel_traitsILi96ELi64ELi64ELi4ELb0ELb0EN7cutlass6half_tE19Flash_kernel_traitsILi96ELi64ELi64ELi4ES3_EELb0ELb1ELb0ELb1ELb0ELb0ELb0ELb0EEEvNS_16Flash_fwd_paramsE,(.L_x_1148 - _ZN5flash16flash_fwd_kernelI23Flash_fwd_kernel_traitsILi96ELi64ELi64ELi4ELb0ELb0EN7cutlass6half_tE19Flash_kernel_traitsILi96ELi64ELi64ELi4ES3_EELb0ELb1ELb0ELb1ELb0ELb0ELb0ELb0EEEvNS_16Flash_fwd_paramsE)
        .other          _ZN5flash16flash_fwd_kernelI23Flash_fwd_kernel_traitsILi96ELi64ELi64ELi4ELb0ELb0EN7cutlass6half_tE19Flash_kernel_traitsILi96ELi64ELi64ELi4ES3_EELb0ELb1ELb0ELb1ELb0ELb0ELb0ELb0EEEvNS_16Flash_fwd_paramsE,@"STO_CUDA_ENTRY STV_DEFAULT"
_ZN5flash16flash_fwd_kernelI23Flash_fwd_kernel_traitsILi96ELi64ELi64ELi4ELb0ELb0EN7cutlass6half_tE19Flash_kernel_traitsILi96ELi64ELi64ELi4ES3_EELb0ELb1ELb0ELb1ELb0ELb0ELb0ELb0EEEvNS_16Flash_fwd_paramsE:
.text._ZN5flash16flash_fwd_kernelI23Flash_fwd_kernel_traitsILi96ELi64ELi64ELi4ELb0ELb0EN7cutlass6half_tE19Flash_kernel_traitsILi96ELi64ELi64ELi4ES3_EELb0ELb1ELb0ELb1ELb0ELb0ELb0ELb0EEEvNS_16Flash_fwd_paramsE:
        /* <DEDUP_REMOVED lines=16> */
[----:B------:R-:W4:Y:S08]  /*0100*/  LDC.64 R6, c[0x0][0x2f8] ;  /* 0x0000be00ff067b82 */ /* 0x000f300000000a00 */
[----:B------:R-:W1:Y:S01]  /*0110*/  @P1 LDC.64 R4, c[0x0][0x300] ;  /* 0x0000c000ff041b82 */ /* 0x000e620000000a00 */
[----:B------:R-:W2:Y:S01]  /*0120*/  @P2 LDG.E R144, desc[UR8][R144.64+0x4] ;  /* 0x0000040890902981 */ /* 0x000ea2000c1e1900 */
        /* <DEDUP_REMOVED lines=19> */
.L_x_258:
[----:B------:R-:W1:Y:S02]  /*0260*/  LDC R0, c[0x0][0x2c8] ;  /* 0x0000b200ff007b82 */ /* 0x000e640000000800 */
.L_x_259:
[----:B------:R-:W4:Y:S02]  /*0270*/  LDC.64 R2, c[0x0][0x308] ;  /* 0x0000c200ff027b82 */ /* 0x000f240000000a00 */
[----:B----4-:R-:W-:-:S04]  /*0280*/  ISETP.NE.U32.AND P1, PT, R2, RZ, PT ;  /* 0x000000ff0200720c */ /* 0x010fc80003f25070 */
[----:B------:R-:W-:-:S13]  /*0290*/  ISETP.NE.AND.EX P1, PT, R3, RZ, PT, P1 ;  /* 0x000000ff0300720c */ /* 0x000fda0003f25310 */
[----:B------:R-:W4:Y:S01]  /*02a0*/  @P1 LDC.64 R2, c[0x0][0x308] ;  /* 0x0000c200ff021b82 */ /* 0x000f220000000a00 */
[----:B------:R-:W-:-:S07]  /*02b0*/  IMAD.SHL.U32 R92, R154, 0x40, RZ ;  /* 0x000000409a5c7824 */ /* 0x000fce00078e00ff */
[----:B---3--:R-:W3:Y:S01]  /*02c0*/  @!P1 LDC R4, c[0x0][0x2cc] ;  /* 0x0000b300ff049b82 */ /* 0x008ee20000000800 */
[----:B--2---:R-:W-:Y:S01]  /*02d0*/  ISETP.GT.AND P0, PT, R144, R92, PT ;  /* 0x0000005c9000720c */ /* 0x004fe20003f04270 */
[----:B----4-:R-:W-:-:S05]  /*02e0*/  @P1 IMAD.WIDE R2, R18, 0x4, R2 ;  /* 0x0000000412021825 */ /* 0x010fca00078e0202 */
[----:B------:R2:W5:Y:S01]  /*02f0*/  @P1 LDG.E R84, desc[UR8][R2.64] ;  /* 0x0000000802541981 */ /* 0x000562000c1e1900 */
[----:B------:R-:W4:Y:S06]  /*0300*/  @!P1 LDC.64 R2, c[0x0][0x318] ;  /* 0x0000c600ff029b82 */ /* 0x000f2c0000000a00 */
[----:B--23--:R-:W-:Y:S05]  /*0310*/  @!P0 EXIT ;  /* 0x000000000000894d */ /* 0x00cfea0003800000 */
[----:B------:R-:W2:Y:S01]  /*0320*/  LDC R89, c[0x0][0x398] ;  /* 0x0000e600ff597b82 */ /* 0x000ea20000000800 */
[----:B----4-:R-:W-:Y:S01]  /*0330*/  @!P1 ISETP.NE.U32.AND P0, PT, R2, RZ, PT ;  /* 0x000000ff0200920c */ /* 0x010fe20003f05070 */
[----:B-----5:R-:W-:Y:S01]  /*0340*/  @P1 IMAD.IADD R84, R84, 0x1, -R21 ;  /* 0x0000000154541824 */ /* 0x020fe200078e0a15 */
[----:B------:R-:W-:Y:S01]  /*0350*/  IADD3 R2, -R144, 0x7f, R92 ;  /* 0x0000007f90027810 */ /* 0x000fe20007ffe15c */
[----:B------:R-:W3:Y:S01]  /*0360*/  S2R R91, SR_TID.X ;  /* 0x00000000005b7919 */ /* 0x000ee20000002100 */
[----:B------:R-:W-:-:S04]  /*0370*/  @!P1 ISETP.NE.AND.EX P0, PT, R3, RZ, PT, P0 ;  /* 0x000000ff0300920c */ /* 0x000fc80003f05300 */
        /* <DEDUP_REMOVED lines=14> */
[----:B------:R-:W-:Y:S01]  /*0460*/  SHF.R.S32.HI R13, RZ, 0x1f, R91 ;  /* 0x0000001fff0d7819 */ /* 0x000fe2000001145b */
[----:B------:R-:W-:Y:S01]  /*0470*/  IMAD.IADD R3, R144, 0x1, -R92 ;  /* 0x0000000190037824 */ /* 0x000fe200078e0a5c */
[----:B------:R-:W-:Y:S02]  /*0480*/  ISETP.NE.AND P0, PT, R24, -0x1, PT ;  /* 0xffffffff1800780c */ /* 0x000fe40003f05270 */
[----:B------:R-:W-:Y:S02]  /*0490*/  LEA.HI R141, R13, R91, RZ, 0x2 ;  /* 0x0000005b0d8d7211 */ /* 0x000fe400078f10ff */
[----:B------:R-:W-:Y:S02]  /*04a0*/  ISETP.NE.AND P4, PT, R140, -0x1, PT ;  /* 0xffffffff8c00780c */ /* 0x000fe40003f85270 */
[----:B------:R-:W-:Y:S02]  /*04b0*/  LOP3.LUT R150, R141, 0xfffffffc, RZ, 0xc0, !PT ;  /* 0xfffffffc8d967812 */ /* 0x000fe400078ec0ff */
[----:B------:R-:W-:-:S02]  /*04c0*/  SHF.R.S32.HI R14, RZ, 0x2, R141 ;  /* 0x00000002ff0e7819 */ /* 0x000fc4000001148d */
[----:B------:R-:W-:Y:S02]  /*04d0*/  IADD3 R150, -R150, R91, RZ ;  /* 0x0000005b96967210 */ /* 0x000fe40007ffe1ff */
[CC--:B------:R-:W-:Y:S01]  /*04e0*/  ISETP.GE.AND P2, PT, R14.reuse, R3.reuse, PT ;  /* 0x000000030e00720c */ /* 0x0c0fe20003f46270 */
[----:B------:R-:W-:Y:S01]  /*04f0*/  VIADD R11, R14, 0x20 ;  /* 0x000000200e0b7836 */ /* 0x000fe20000000000 */
[----:B------:R-:W2:Y:S01]  /*0500*/  @P0 LDC.64 R86, c[0x0][0x248] ;  /* 0x00009200ff560b82 */ /* 0x000ea20000000a00 */
[----:B------:R-:W-:Y:S01]  /*0510*/  IMAD.SHL.U32 R150, R150, 0x8, RZ ;  /* 0x0000000896967824 */ /* 0x000fe200078e00ff */
[----:B------:R-:W-:Y:S01]  /*0520*/  LEA.HI R141, R141, R14, RZ, 0x1 ;  /* 0x0000000e8d8d7211 */ /* 0x000fe200078f08ff */
[--C-:B------:R-:W-:Y:S01]  /*0530*/  @P0 IMAD.IADD R26, R21, 0x1, R24.reuse ;  /* 0x00000001151a0824 */ /* 0x100fe200078e0218 */
[----:B------:R-:W-:Y:S01]  /*0540*/  ISETP.GE.AND P1, PT, R11, R3, PT ;  /* 0x000000030b00720c */ /* 0x000fe20003f26270 */
[----:B------:R-:W-:Y:S01]  /*0550*/  @P0 IMAD.IADD R24, R21, 0x1, R24 ;  /* 0x0000000115180824 */ /* 0x000fe200078e0218 */
[----:B------:R-:W-:-:S02]  /*0560*/  LEA.HI R93, R13, R91, RZ, 0x5 ;  /* 0x0000005b0d5d7211 */ /* 0x000fc400078f28ff */
[-C--:B-1----:R-:W-:Y:S01]  /*0570*/  IABS R2, R10.reuse ;  /* 0x0000000a00027213 */ /* 0x082fe20000000000 */
[----:B------:R-:W1:Y:S01]  /*0580*/  @!P4 LDC.64 R16, c[0x0][0x228] ;  /* 0x00008a00ff10cb82 */ /* 0x000e620000000a00 */
[----:B------:R-:W-:Y:S02]  /*0590*/  LOP3.LUT R3, R20, R10, RZ, 0x3c, !PT ;  /* 0x0000000a14037212 */ /* 0x000fe400078e3cff */
[----:B------:R-:W3:Y:S01]  /*05a0*/  I2F.RP R4, R2 ;  /* 0x0000000200047306 */ /* 0x000ee20000209400 */
[----:B------:R-:W-:Y:S02]  /*05b0*/  LOP3.LUT R141, R141, 0x7fffffe, RZ, 0xc0, !PT ;  /* 0x07fffffe8d8d7812 */ /* 0x000fe400078ec0ff */
[----:B------:R-:W-:Y:S02]  /*05c0*/  ISETP.GE.AND P3, PT, R3, RZ, PT ;  /* 0x000000ff0300720c */ /* 0x000fe40003f66270 */
[----:B------:R-:W-:Y:S02]  /*05d0*/  SHF.R.S32.HI R90, RZ, 0x5, R93 ;  /* 0x00000005ff5a7819 */ /* 0x000fe4000001145d */
[----:B------:R-:W-:-:S02]  /*05e0*/  IADD3 R141, R14, -R141, RZ ;  /* 0x8000008d0e8d7210 */ /* 0x000fc40007ffe0ff */
[----:B------:R-:W-:Y:S01]  /*05f0*/  SHF.R.S32.HI R15, RZ, 0x1f, R14 ;  /* 0x0000001fff0f7819 */ /* 0x000fe2000001140e */
[----:B--2---:R-:W-:Y:S02]  /*0600*/  @P0 IMAD R23, R24, R87, RZ ;  /* 0x0000005718170224 */ /* 0x004fe400078e02ff */
[----:B------:R-:W-:Y:S01]  /*0610*/  IMAD R141, R90, 0x8, R141 ;  /* 0x000000085a8d7824 */ /* 0x000fe200078e028d */
[----:B---3--:R-:W2:Y:S01]  /*0620*/  MUFU.RCP R4, R4 ;  /* 0x0000000400047308 */ /* 0x008ea20000001000 */
[----:B------:R-:W-:-:S04]  /*0630*/  @P0 IMAD.WIDE.U32 R24, R24, R86, RZ ;  /* 0x0000005618180225 */ /* 0x000fc800078e00ff */
[----:B------:R-:W-:-:S04]  /*0640*/  IMAD.WIDE R154, R154, 0x40, R14 ;  /* 0x000000409a9a7825 */ /* 0x000fc800078e020e */
[----:B------:R-:W-:Y:S02]  /*0650*/  @P0 IMAD.IADD R23, R25, 0x1, R23 ;  /* 0x0000000119170824 */ /* 0x000fe400078e0217 */
[----:B--2---:R-:W-:-:S04]  /*0660*/  VIADD R4, R4, 0xffffffe ;  /* 0x0ffffffe04047836 */ /* 0x004fc80000000000 */
[----:B------:R-:W2:Y:S02]  /*0670*/  F2I.FTZ.U32.TRUNC.NTZ R5, R4 ;  /* 0x0000000400057305 */ /* 0x000ea4000021f000 */
[----:B--2---:R-:W-:Y:S02]  /*0680*/  IMAD.MOV R0, RZ, RZ, -R5 ;  /* 0x000000ffff007224 */ /* 0x004fe400078e0a05 */
[----:B------:R-:W-:Y:S02]  /*0690*/  IMAD.MOV.U32 R4, RZ, RZ, RZ ;  /* 0x000000ffff047224 */ /* 0x000fe400078e00ff */
[----:B------:R-:W-:Y:S01]  /*06a0*/  IMAD R124, R0, R2, RZ ;  /* 0x00000002007c7224 */ /* 0x000fe200078e02ff */
[----:B------:R-:W-:-:S03]  /*06b0*/  IABS R0, R20 ;  /* 0x0000001400007213 */ /* 0x000fc60000000000 */
[----:B------:R-:W-:Y:S02]  /*06c0*/  IMAD.HI.U32 R124, R5, R124, R4 ;  /* 0x0000007c057c7227 */ /* 0x000fe400078e0004 */
[----:B------:R-:W2:Y:S04]  /*06d0*/  @P0 LDC.64 R4, c[0x0][0x250] ;  /* 0x00009400ff040b82 */ /* 0x000ea80000000a00 */
[----:B------:R-:W-:-:S04]  /*06e0*/  IMAD.HI.U32 R124, R124, R0, RZ ;  /* 0x000000007c7c7227 */ /* 0x000fc800078e00ff */
[----:B------:R-:W-:-:S04]  /*06f0*/  IMAD.MOV R6, RZ, RZ, -R124 ;  /* 0x000000ffff067224 */ /* 0x000fc800078e0a7c */
[----:B------:R-:W-:Y:S01]  /*0700*/  IMAD R6, R2, R6, R0 ;  /* 0x0000000602067224 */ /* 0x000fe200078e0200 */
[----:B------:R-:W-:-:S04]  /*0710*/  LEA.HI R0, R13, R91, RZ, 0x3 ;  /* 0x0000005b0d007211 */ /* 0x000fc800078f18ff */
[----:B------:R-:W-:Y:S02]  /*0720*/  SHF.R.S32.HI R12, RZ, 0x3, R0 ;  /* 0x00000003ff0c7819 */ /* 0x000fe40000011400 */
[----:B------:R-:W-:-:S03]  /*0730*/  ISETP.GT.U32.AND P5, PT, R2, R6, PT ;  /* 0x000000060200720c */ /* 0x000fc60003fa4070 */
[----:B------:R-:W-:Y:S02]  /*0740*/  IMAD.SHL.U32 R7, R12, 0x40, RZ ;  /* 0x000000400c077824 */ /* 0x000fe400078e00ff */
[C---:B--2---:R-:W-:Y:S02]  /*0750*/  @P0 IMAD R19, R26.reuse, R5, RZ ;  /* 0x000000051a130224 */ /* 0x044fe400078e02ff */
[----:B------:R-:W-:Y:S01]  /*0760*/  @P0 IMAD.WIDE.U32 R26, R26, R4, RZ ;  /* 0x000000041a1a0225 */ /* 0x000fe200078e00ff */
[----:B------:R-:W-:-:S03]  /*0770*/  LOP3.LUT R7, R7, 0xc0, RZ, 0xc0, !PT ;  /* 0x000000c007077812 */ /* 0x000fc600078ec0ff */
[----:B------:R-:W-:Y:S01]  /*0780*/  @P0 IMAD.MOV.U32 R22, RZ, RZ, R26 ;  /* 0x000000ffff160224 */ /* 0x000fe200078e001a */
[----:B------:R-:W-:Y:S01]  /*0790*/  LOP3.LUT R8, R7, 0x18, R150, 0xf8, !PT ;  /* 0x0000001807087812 */ /* 0x000fe200078ef896 */
[----:B------:R-:W-:Y:S01]  /*07a0*/  @!P5 IMAD.IADD R6, R6, 0x1, -R2 ;  /* 0x000000010606d824 */ /* 0x000fe200078e0a02 */
[----:B------:R-:W-:Y:S02]  /*07b0*/  SHF.R.U32.HI R7, RZ, 0x3, R7 ;  /* 0x00000003ff077819 */ /* 0x000fe40000011607 */
[----:B------:R-:W-:Y:S02]  /*07c0*/  @P0 IADD3 R19, R27, R19, RZ ;  /* 0x000000131b130210 */ /* 0x000fe40007ffe0ff */
[----:B------:R-:W-:Y:S02]  /*07d0*/  LOP3.LUT R7, R8, R7, RZ, 0x3c, !PT ;  /* 0x0000000708077212 */ /* 0x000fe400078e3cff */
[----:B------:R-:W-:Y:S01]  /*07e0*/  ISETP.GE.U32.AND P6, PT, R6, R2, PT ;  /* 0x000000020600720c */ /* 0x000fe20003fc6070 */
[----:B------:R-:W2:Y:S01]  /*07f0*/  @P4 LDC.64 R8, c[0x0][0x240] ;  /* 0x00009000ff084b82 */ /* 0x000ea20000000a00 */
[----:B------:R-:W-:Y:S01]  /*0800*/  @!P4 SHF.R.S32.HI R6, RZ, 0x1f, R18 ;  /* 0x0000001fff06c819 */ /* 0x000fe20000011412 */
[----:B------:R-:W-:-:S04]  /*0810*/  IMAD.U32 R141, R141, 0x20, R7 ;  /* 0x000000208d8d7824 */ /* 0x000fc800078e0007 */
[----:B-1----:R-:W-:Y:S02]  /*0820*/  @!P4 IMAD R6, R6, R16, RZ ;  /* 0x000000100606c224 */ /* 0x002fe400078e02ff */
[----:B------:R-:W1:Y:S02]  /*0830*/  LDC.64 R2, c[0x0][0x3c8] ;  /* 0x0000f200ff027b82 */ /* 0x000e640000000a00 */
[----:B------:R-:W-:Y:S01]  /*0840*/  @!P4 IMAD R17, R18, R17, R6 ;  /* 0x000000111211c224 */ /* 0x000fe200078e0206 */
[----:B------:R-:W-:Y:S06]  /*0850*/  @P0 BRA `(.L_x_261) ;  /* 0x0000000000340947 */ /* 0x000fec0003800000 */
[----:B------:R-:W3:Y:S01]  /*0860*/  LDC.64 R86, c[0x0][0x248] ;  /* 0x00009200ff567b82 */ /* 0x000ee20000000a00 */
[----:B------:R-:W-:Y:S02]  /*0870*/  SHF.R.S32.HI R24, RZ, 0x1f, R21 ;  /* 0x0000001fff187819 */ /* 0x000fe40000011415 */
[----:B------:R-:W-:-:S05]  /*0880*/  SHF.R.S32.HI R23, RZ, 0x1f, R18 ;  /* 0x0000001fff177819 */ /* 0x000fca0000011412 */
[----:B------:R-:W4:Y:S01]  /*0890*/  LDC.64 R6, c[0x0][0x230] ;  /* 0x00008c00ff067b82 */ /* 0x000f220000000a00 */
[-C--:B---3--:R-:W-:Y:S02]  /*08a0*/  IMAD R24, R24, R86.reuse, RZ ;  /* 0x0000005618187224 */ /* 0x088fe400078e02ff */
[----:B------:R-:W-:-:S04]  /*08b0*/  IMAD.WIDE.U32 R26, R21, R86, RZ ;  /* 0x00000056151a7225 */ /* 0x000fc800078e00ff */
[----:B------:R-:W-:Y:S02]  /*08c0*/  IMAD R24, R21, R87, R24 ;  /* 0x0000005715187224 */ /* 0x000fe400078e0218 */
[----:B----4-:R-:W-:-:S03]  /*08d0*/  IMAD R23, R23, R6, RZ ;  /* 0x0000000617177224 */ /* 0x010fc600078e02ff */
[----:B------:R-:W-:Y:S01]  /*08e0*/  IADD3 R25, R27, R24, RZ ;  /* 0x000000181b197210 */ /* 0x000fe20007ffe0ff */
[----:B------:R-:W-:Y:S01]  /*08f0*/  IMAD R23, R18, R7, R23 ;  /* 0x0000000712177224 */ /* 0x000fe200078e0217 */
[----:B------:R-:W-:-:S05]  /*0900*/  MOV R24, R26 ;  /* 0x0000001a00187202 */ /* 0x000fca0000000f00 */
[----:B------:R-:W-:-:S05]  /*0910*/  IMAD.WIDE.U32 R24, R18, R6, R24 ;  /* 0x0000000612187225 */ /* 0x000fca00078e0018 */
[----:B------:R-:W-:Y:S02]  /*0920*/  IADD3 R23, R25, R23, RZ ;  /* 0x0000001719177210 */ /* 0x000fe40007ffe0ff */
.L_x_261:
[----:B------:R-:W-:Y:S05]  /*0930*/  @P0 BRA `(.L_x_262) ;  /* 0x0000000000340947 */ /* 0x000fea0003800000 */
        /* <DEDUP_REMOVED lines=9> */
[C---:B------:R-:W-:Y:S02]  /*09d0*/  IMAD R19, R18.reuse, R7, R19 ;  /* 0x0000000712137224 */ /* 0x040fe400078e0213 */
[----:B------:R-:W-:-:S05]  /*09e0*/  IMAD.WIDE.U32 R6, R18, R6, R26 ;  /* 0x0000000612067225 */ /* 0x000fca00078e001a */
[----:B------:R-:W-:Y:S02]  /*09f0*/  IADD3 R19, R7, R19, RZ ;  /* 0x0000001307137210 */ /* 0x000fe40007ffe0ff */
[----:B------:R-:W-:-:S07]  /*0a00*/  MOV R22, R6 ;  /* 0x0000000600167202 */ /* 0x000fce0000000f00 */
.L_x_262:
[----:B------:R-:W-:Y:S01]  /*0a10*/  @!P5 IADD3 R124, R124, 0x1, RZ ;  /* 0x000000017c7cd810 */ /* 0x000fe20007ffe0ff */
[----:B------:R-:W-:Y:S01]  /*0a20*/  IMAD R6, R15, R86, RZ ;  /* 0x000000560f067224 */ /* 0x000fe200078e02ff */
[----:B-1----:R-:W-:Y:S01]  /*0a30*/  ISETP.NE.U32.AND P0, PT, R2, RZ, PT ;  /* 0x000000ff0200720c */ /* 0x002fe20003f05070 */
[----:B------:R-:W-:Y:S01]  /*0a40*/  @!P4 IMAD.WIDE.U32 R28, R18, R16, RZ ;  /* 0x00000010121cc225 */ /* 0x000fe200078e00ff */
[----:B------:R-:W-:Y:S01]  /*0a50*/  ISETP.NE.AND P5, PT, R10, RZ, PT ;  /* 0x000000ff0a00720c */ /* 0x000fe20003fa5270 */
[----:B------:R-:W1:Y:S01]  /*0a60*/  S2UR UR6, SR_CgaCtaId ;  /* 0x00000000000679c3 */ /* 0x000e620000008800 */
[----:B------:R-:W-:Y:S01]  /*0a70*/  SHF.R.S32.HI R151, RZ, 0x1f, R150 ;  /* 0x0000001fff977819 */ /* 0x000fe20000011496 */
[----:B------:R-:W-:Y:S01]  /*0a80*/  IMAD R6, R14, R87, R6 ;  /* 0x000000570e067224 */ /* 0x000fe200078e0206 */
[----:B------:R-:W-:Y:S01]  /*0a90*/  ISETP.NE.AND.EX P0, PT, R3, RZ, PT, P0 ;  /* 0x000000ff0300720c */ /* 0x000fe20003f05300 */
[----:B--2---:R-:W-:Y:S01]  /*0aa0*/  @P4 IMAD.WIDE.U32 R26, R140, R8, RZ ;  /* 0x000000088c1a4225 */ /* 0x004fe200078e00ff */
[----:B------:R-:W-:Y:S01]  /*0ab0*/  @P6 IADD3 R124, R124, 0x1, RZ ;  /* 0x000000017c7c6810 */ /* 0x000fe20007ffe0ff */
[----:B------:R-:W-:Y:S01]  /*0ac0*/  ULDC.64 UR4, c[0x0][0x260] ;  /* 0x0000980000047ab9 */ /* 0x000fe20000000a00 */
[----:B------:R-:W-:Y:S01]  /*0ad0*/  @!P4 MOV R26, R28 ;  /* 0x0000001c001ac202 */ /* 0x000fe20000000f00 */
[----:B------:R-:W-:Y:S01]  /*0ae0*/  IMAD.WIDE.U32 R30, R14, R86, R150 ;  /* 0x000000560e1e7225 */ /* 0x000fe200078e0096 */
[----:B------:R-:W-:Y:S01]  /*0af0*/  @!P3 IADD3 R124, -R124, RZ, RZ ;  /* 0x000000ff7c7cb210 */ /* 0x000fe20007ffe1ff */
[----:B------:R-:W-:Y:S01]  /*0b00*/  BSSY B0, `(.L_x_263) ;  /* 0x000004e000007945 */ /* 0x000fe20003800000 */
[----:B------:R-:W-:Y:S01]  /*0b10*/  SHF.R.S32.HI R21, RZ, 0x1f, R20 ;  /* 0x0000001fff157819 */ /* 0x000fe20000011414 */
[----:B------:R-:W-:Y:S01]  /*0b20*/  @P4 IMAD R9, R140, R9, R27 ;  /* 0x000000098c094224 */ /* 0x000fe200078e021b */
[----:B------:R-:W-:-:S02]  /*0b30*/  IADD3 R146, P3, R24, R30, RZ ;  /* 0x0000001e18927210 */ /* 0x000fc40007f7e0ff */
[----:B------:R-:W-:Y:S01]  /*0b40*/  @!P5 LOP3.LUT R124, RZ, R10, RZ, 0x33, !PT ;  /* 0x0000000aff7cd212 */ /* 0x000fe200078e33ff */
[-C--:B------:R-:W-:Y:S01]  /*0b50*/  IMAD R10, R15, R4.reuse, RZ ;  /* 0x000000040f0a7224 */ /* 0x080fe200078e02ff */
[----:B------:R-:W-:Y:S02]  /*0b60*/  IADD3.X R147, R23, R31, R6, P3, !PT ;  /* 0x0000001f17937210 */ /* 0x000fe40001ffe406 */
[----:B------:R-:W-:Y:S01]  /*0b70*/  @!P4 IADD3 R9, R29, R17, RZ ;  /* 0x000000111d09c210 */ /* 0x000fe20007ffe0ff */
[----:B------:R-:W2:Y:S01]  /*0b80*/  @P0 LDC.64 R6, c[0x0][0x3d0] ;  /* 0x0000f400ff060b82 */ /* 0x000ea20000000a00 */
[----:B------:R-:W-:Y:S01]  /*0b90*/  SHF.R.S32.HI R8, RZ, 0x1f, R124 ;  /* 0x0000001fff087819 */ /* 0x000fe2000001147c */
[----:B------:R-:W-:Y:S01]  /*0ba0*/  IMAD.WIDE.U32 R16, R14, R4, R150 ;  /* 0x000000040e107225 */ /* 0x000fe200078e0096 */
[----:B------:R-:W-:Y:S02]  /*0bb0*/  IADD3 R26, P3, R150, R26, RZ ;  /* 0x0000001a961a7210 */ /* 0x000fe40007f7e0ff */
[----:B------:R-:W-:Y:S01]  /*0bc0*/  IADD3 R80, R120, -0x1, RZ ;  /* 0xffffffff78507810 */ /* 0x000fe20007ffe0ff */
[----:B------:R-:W-:Y:S01]  /*0bd0*/  IMAD R10, R14, R5, R10 ;  /* 0x000000050e0a7224 */ /* 0x000fe200078e020a */
[----:B------:R-:W-:Y:S01]  /*0be0*/  IADD3 R122, P4, R22, R16, RZ ;  /* 0x00000010167a7210 */ /* 0x000fe20007f9e0ff */
[----:B------:R-:W-:Y:S01]  /*0bf0*/  IMAD R148, R8, UR4, RZ ;  /* 0x0000000408947c24 */ /* 0x000fe2000f8e02ff */
[----:B------:R-:W-:Y:S01]  /*0c00*/  IADD3.X R27, R151, R9, RZ, P3, !PT ;  /* 0x00000009971b7210 */ /* 0x000fe20001ffe4ff */
[----:B------:R-:W-:Y:S01]  /*0c10*/  IMAD.WIDE.U32 R146, R124, UR4, R146 ;  /* 0x000000047c927c25 */ /* 0x000fe2000f8e0092 */
[----:B------:R-:W-:-:S02]  /*0c20*/  IADD3.X R123, R19, R17, R10, P4, !PT ;  /* 0x00000011137b7210 */ /* 0x000fc400027fe40a */
[----:B------:R-:W-:Y:S01]  /*0c30*/  @P0 SHF.R.S32.HI R17, RZ, 0x1f, R18 ;  /* 0x0000001fff110819 */ /* 0x000fe20000011412 */
[----:B------:R-:W-:Y:S01]  /*0c40*/  IMAD R148, R124, UR5, R148 ;  /* 0x000000057c947c24 */ /* 0x000fe2000f8e0294 */
[----:B------:R-:W-:Y:S01]  /*0c50*/  ULDC.64 UR4, c[0x0][0x268] ;  /* 0x00009a0000047ab9 */ /* 0x000fe20000000a00 */
[----:B------:R-:W-:Y:S01]  /*0c60*/  IMAD R10, R80, -0x40, R84 ;  /* 0xffffffc0500a7824 */ /* 0x000fe200078e0254 */
[----:B------:R-:W-:Y:S01]  /*0c70*/  IADD3 R143, R150, 0x20, RZ ;  /* 0x00000020968f7810 */ /* 0x000fe20007ffe0ff */
[----:B------:R-:W-:Y:S01]  /*0c80*/  IMAD R8, R8, UR4, RZ ;  /* 0x0000000408087c24 */ /* 0x000fe2000f8e02ff */
[----:B------:R-:W-:Y:S01]  /*0c90*/  IADD3 R142, R150, 0x40, RZ ;  /* 0x00000040968e7810 */ /* 0x000fe20007ffe0ff */
[----:B------:R-:W-:Y:S01]  /*0ca0*/  IMAD.WIDE.U32 R122, R124, UR4, R122 ;  /* 0x000000047c7a7c25 */ /* 0x000fe2000f8e007a */
[----:B------:R-:W-:-:S03]  /*0cb0*/  ISETP.GE.AND P6, PT, R14, R10, PT ;  /* 0x0000000a0e00720c */ /* 0x000fc60003fc6270 */
[----:B------:R-:W-:Y:S01]  /*0cc0*/  IMAD R124, R124, UR5, R8 ;  /* 0x000000057c7c7c24 */ /* 0x000fe2000f8e0208 */
[----:B------:R-:W-:Y:S01]  /*0cd0*/  ULDC.64 UR4, c[0x0][0x258] ;  /* 0x0000960000047ab9 */ /* 0x000fe20000000a00 */
[----:B--2---:R-:W-:Y:S02]  /*0ce0*/  @P0 IMAD R17, R17, R6, RZ ;  /* 0x0000000611110224 */ /* 0x004fe400078e02ff */
[----:B------:R-:W-:Y:S02]  /*0cf0*/  IMAD R24, R21, UR4, RZ ;  /* 0x0000000415187c24 */ /* 0x000fe4000f8e02ff */
[C---:B------:R-:W-:Y:S01]  /*0d00*/  IMAD.WIDE.U32 R22, R20.reuse, UR4, R26 ;  /* 0x0000000414167c25 */ /* 0x040fe2000f8e001a */
[----:B------:R-:W-:Y:S02]  /*0d10*/  UMOV UR4, 0x400 ;  /* 0x0000040000047882 */ /* 0x000fe40000000000 */
[----:B-1----:R-:W-:Y:S01]  /*0d20*/  ULEA UR4, UR6, UR4, 0x18 ;  /* 0x0000000406047291 */ /* 0x002fe2000f8ec03f */
[----:B------:R-:W-:-:S02]  /*0d30*/  IMAD R24, R20, UR5, R24 ;  /* 0x0000000514187c24 */ /* 0x000fc4000f8e0218 */
[----:B------:R-:W-:-:S03]  /*0d40*/  @P0 IMAD.WIDE.U32 R20, R18, R6, R20 ;  /* 0x0000000612140225 */ /* 0x000fc600078e0014 */
[----:B------:R-:W-:Y:S01]  /*0d50*/  LEA R141, R141, UR4, 0x1 ;  /* 0x000000048d8d7c11 */ /* 0x000fe2000f8e08ff */
[----:B------:R-:W-:Y:S01]  /*0d60*/  @P0 IMAD R17, R18, R7, R17 ;  /* 0x0000000712110224 */ /* 0x000fe200078e0211 */
        /* <DEDUP_REMOVED lines=39> */
.L_x_264:
[----:B------:R-:W-:Y:S05]  /*0fe0*/  BSYNC B0 ;  /* 0x0000000000007941 */ /* 0x000fea0003800000 */
.L_x_263:
[C---:B------:R-:W-:Y:S01]  /*0ff0*/  SHF.L.U64.HI R81, R86.reuse, 0x6, R87 ;  /* 0x0000000656517819 */ /* 0x040fe20000010257 */
[----:B------:R-:W-:Y:S01]  /*1000*/  @P0 IMAD.IADD R17, R21, 0x1, R17 ;  /* 0x0000000115110824 */ /* 0x000fe200078e0211 */
[----:B------:R-:W-:Y:S01]  /*1010*/  SHF.L.U32 R82, R86, 0x6, RZ ;  /* 0x0000000656527819 */ /* 0x000fe200000006ff */
[----:B------:R-:W-:Y:S01]  /*1020*/  IMAD.IADD R149, R147, 0x1, R148 ;  /* 0x0000000193957824 */ /* 0x000fe200078e0294 */
[----:B--2---:R-:W-:Y:S01]  /*1030*/  SHF.R.S32.HI R8, RZ, 0x1f, R80 ;  /* 0x0000001fff087819 */ /* 0x004fe20000011450 */
[----:B------:R-:W-:Y:S01]  /*1040*/  IMAD R9, R81, R80, RZ ;  /* 0x0000005051097224 */ /* 0x000fe200078e02ff */
[----:B------:R-:W-:Y:S01]  /*1050*/  @P0 LEA R16, P2, R20, R2, 0x2 ;  /* 0x0000000214100211 */ /* 0x000fe200078410ff */
[----:B------:R-:W-:Y:S01]  /*1060*/  IMAD.MOV.U32 R148, RZ, RZ, R146 ;  /* 0x000000ffff947224 */ /* 0x000fe200078e0092 */
[----:B------:R-:W-:Y:S01]  /*1070*/  BSSY B0, `(.L_x_265) ;  /* 0x000002b000007945 */ /* 0x000fe20003800000 */
[----:B------:R-:W-:Y:S01]  /*1080*/  ISETP.GE.AND P5, PT, R11, R10, PT ;  /* 0x0000000a0b00720c */ /* 0x000fe20003fa6270 */
[-C--:B------:R-:W-:Y:S01]  /*1090*/  IMAD R9, R8, R82.reuse, R9 ;  /* 0x0000005208097224 */ /* 0x080fe200078e0209 */
[----:B------:R-:W-:Y:S01]  /*10a0*/  @P0 LEA.HI.X R17, R20, R3, R17, 0x2, P2 ;  /* 0x0000000314110211 */ /* 0x000fe200010f1411 */
        /* <DEDUP_REMOVED lines=12> */
[----:B-1----:R-:W1:Y:S01]  /*1170*/  @!P4 LDC.64 R6, c[0x0][0x210] ;  /* 0x00008400ff06cb82 */ /* 0x002e620000000a00 */
        /* <DEDUP_REMOVED lines=26> */
.L_x_266:
[----:B------:R-:W-:Y:S05]  /*1320*/  BSYNC B0 ;  /* 0x0000000000007941 */ /* 0x000fea0003800000 */
.L_x_265:
[----:B------:R-:W-:Y:S01]  /*1330*/  BSSY B0, `(.L_x_267) ;  /* 0x0000023000007945 */ /* 0x000fe20003800000 */
[----:B------:R-:W-:Y:S02]  /*1340*/  LEA.HI R13, R13, R91, RZ, 0x4 ;  /* 0x0000005b0d0d7211 */ /* 0x000fe400078f20ff */
[----:B------:R-:W-:Y:S01]  /*1350*/  IADD3 R9, R19, R9, RZ ;  /* 0x0000000913097210 */ /* 0x000fe20007ffe0ff */
[----:B------:R-:W-:Y:S06]  /*1360*/  @P6 BRA `(.L_x_268) ;  /* 0x00000000007c6947 */ /* 0x000fec0003800000 */
[----:B------:R-:W-:Y:S02]  /*1370*/  ULDC UR5, c[0x0][0x2d0] ;  /* 0x0000b40000057ab9 */ /* 0x000fe40000000800 */
[----:B------:R-:W-:Y:S02]  /*1380*/  ISETP.GE.AND P4, PT, R150, UR5, PT ;  /* 0x0000000596007c0c */ /* 0x000fe4000bf86270 */
[----:B------:R-:W-:Y:S02]  /*1390*/  ISETP.GE.AND P3, PT, R143, UR5, PT ;  /* 0x000000058f007c0c */ /* 0x000fe4000bf66270 */
[----:B------:R-:W-:-:S09]  /*13a0*/  ISETP.GE.AND P1, PT, R142, UR5, PT ;  /* 0x000000058e007c0c */ /* 0x000fd2000bf26270 */
[----:B-12---:R-:W1:Y:S01]  /*13b0*/  @!P4 LDC.64 R6, c[0x0][0x218] ;  /* 0x00008600ff06cb82 */ /* 0x006e620000000a00 */
[----:B------:R4:W-:Y:S04]  /*13c0*/  @P4 STS [R141+0x3000], RZ ;  /* 0x003000ff8d004388 */ /* 0x0009e80000000800 */
[----:B------:R4:W-:Y:S03]  /*13d0*/  @P4 STS [R141+0x3004], RZ ;  /* 0x003004ff8d004388 */ /* 0x0009e60000000800 */
[----:B---3--:R-:W2:Y:S01]  /*13e0*/  @!P3 LDC.64 R2, c[0x0][0x218] ;  /* 0x00008600ff02bb82 */ /* 0x008ea20000000a00 */
[----:B------:R4:W-:Y:S01]  /*13f0*/  @P4 STS.64 [R141+0x3008], RZ ;  /* 0x003008ff8d004388 */ /* 0x0009e20000000a00 */
[----:B-1----:R-:W-:-:S04]  /*1400*/  @!P4 LEA R6, P6, R18, R6, 0x1 ;  /* 0x000000061206c211 */ /* 0x002fc800078c08ff */
        /* <DEDUP_REMOVED lines=21> */
.L_x_268:
[----:B------:R-:W-:Y:S05]  /*1560*/  BSYNC B0 ;  /* 0x0000000000007941 */ /* 0x000fea0003800000 */
.L_x_267:
        /* <DEDUP_REMOVED lines=10> */
[----:B-12-4-:R-:W1:Y:S01]  /*1610*/  @!P4 LDC.64 R6, c[0x0][0x218] ;  /* 0x00008600ff06cb82 */ /* 0x016e620000000a00 */
[----:B------:R2:W-:Y:S07]  /*1620*/  @P4 STS.128 [R141+0x3800], RZ ;  /* 0x003800ff8d004388 */ /* 0x0005ee0000000c00 */
[----:B---3--:R-:W3:Y:S01]  /*1630*/  @!P3 LDC.64 R2, c[0x0][0x218] ;  /* 0x00008600ff02bb82 */ /* 0x008ee20000000a00 */
        /* <DEDUP_REMOVED lines=22> */
.L_x_270:
[----:B------:R-:W-:Y:S05]  /*17a0*/  BSYNC B0 ;  /* 0x0000000000007941 */ /* 0x000fea0003800000 */
.L_x_269:
[----:B------:R-:W-:Y:S01]  /*17b0*/  LOP3.LUT R88, R13, 0xfffffff0, RZ, 0xc0, !PT ;  /* 0xfffffff00d587812 */ /* 0x000fe200078ec0ff */
[----:B------:R-:W0:Y:S04]  /*17c0*/  LDGDEPBAR ;  /* 0x00000000000079af */ /* 0x000e280000000000 */
[----:B------:R-:W-:Y:S01]  /*17d0*/  IMAD.IADD R88, R91, 0x1, -R88 ;  /* 0x000000015b587824 */ /* 0x000fe200078e0a58 */
[----:B------:R1:W5:Y:S02]  /*17e0*/  @P0 LDG.E R83, desc[UR8][R16.64] ;  /* 0x0000000810530981 */ /* 0x000364000c1e1900 */
[----:B-1234-:R-:W-:Y:S01]  /*17f0*/  SHF.R.S32.HI R3, RZ, 0x4, R13 ;  /* 0x00000004ff037819 */ /* 0x01efe2000001140d */
[----:B------:R-:W-:Y:S01]  /*1800*/  IMAD.IADD R125, R123, 0x1, R124 ;  /* 0x000000017b7d7824 */ /* 0x000fe200078e027c */
[----:B------:R-:W-:Y:S01]  /*1810*/  LOP3.LUT R7, R0, 0xfffffff8, RZ, 0xc0, !PT ;  /* 0xfffffff800077812 */ /* 0x000fe200078ec0ff */
[----:B------:R-:W-:Y:S01]  /*1820*/  IMAD.SHL.U32 R137, R4, 0x40, RZ ;  /* 0x0000004004897824 */ /* 0x000fe200078e00ff */
[----:B------:R-:W-:Y:S01]  /*1830*/  LEA.HI R9, R88, R88, RZ, 0x1 ;  /* 0x0000005858097211 */ /* 0x000fe200078f08ff */
[----:B------:R-:W-:Y:S01]  /*1840*/  IMAD.MOV.U32 R124, RZ, RZ, R122 ;  /* 0x000000ffff7c7224 */ /* 0x000fe200078e007a */
[----:B------:R-:W-:Y:S01]  /*1850*/  LEA.HI R13, R13, R3, RZ, 0x1 ;  /* 0x000000030d0d7211 */ /* 0x000fe200078f08ff */
[----:B------:R-:W-:Y:S01]  /*1860*/  IMAD.IADD R7, R91, 0x1, -R7 ;  /* 0x000000015b077824 */ /* 0x000fe200078e0a07 */
[--C-:B------:R-:W-:Y:S01]  /*1870*/  SHF.R.S32.HI R6, RZ, 0x1, R9.reuse ;  /* 0x00000001ff067819 */ /* 0x100fe20000011409 */
[----:B------:R-:W-:Y:S01]  /*1880*/  BSSY B0, `(.L_x_271) ;  /* 0x0000050000007945 */ /* 0x000fe20003800000 */
[----:B------:R-:W-:-:S02]  /*1890*/  SHF.R.S32.HI R2, RZ, 0x1f, R9 ;  /* 0x0000001fff027819 */ /* 0x000fc40000011409 */
[----:B------:R-:W-:Y:S02]  /*18a0*/  LOP3.LUT R0, R13, 0xfffffffe, RZ, 0xc0, !PT ;  /* 0xfffffffe0d007812 */ /* 0x000fe400078ec0ff */
[----:B------:R-:W-:Y:S02]  /*18b0*/  LEA.HI R2, R2, R6, RZ, 0x2 ;  /* 0x0000000602027211 */ /* 0x000fe400078f10ff */
[----:B------:R-:W-:Y:S01]  /*18c0*/  LEA.HI R132, R7, R7, RZ, 0x1 ;  /* 0x0000000707847211 */ /* 0x000fe200078f08ff */
[----:B------:R-:W-:Y:S01]  /*18d0*/  IMAD.IADD R3, R3, 0x1, -R0 ;  /* 0x0000000103037824 */ /* 0x000fe200078e0a00 */
[----:B------:R-:W-:-:S04]  /*18e0*/  DEPBAR.LE SB0, 0x0 ;  /* 0x000080000000791a */ /* 0x000fc80000000000 */
[----:B------:R-:W-:Y:S01]  /*18f0*/  BAR.SYNC.DEFER_BLOCKING 0x0 ;  /* 0x0000000000007b1d */ /* 0x000fe20000010000 */
[----:B------:R-:W-:Y:S02]  /*1900*/  ISETP.GE.AND P1, PT, R14, R10, PT ;  /* 0x0000000a0e00720c */ /* 0x000fe40003f26270 */
[----:B------:R-:W-:Y:S02]  /*1910*/  LOP3.LUT R2, R2, 0xfffffffc, RZ, 0xc0, !PT ;  /* 0xfffffffc02027812 */ /* 0x000fe400078ec0ff */
[----:B------:R-:W-:Y:S02]  /*1920*/  SHF.R.S32.HI R0, RZ, 0x1, R132 ;  /* 0x00000001ff007819 */ /* 0x000fe40000011484 */
[----:B------:R-:W-:Y:S01]  /*1930*/  LOP3.LUT R132, R132, 0x7fffffe, RZ, 0xc0, !PT ;  /* 0x07fffffe84847812 */ /* 0x000fe200078ec0ff */
[----:B------:R-:W-:Y:S01]  /*1940*/  IMAD.IADD R2, R6, 0x1, -R2 ;  /* 0x0000000106027824 */ /* 0x000fe200078e0a02 */
[----:B------:R-:W-:Y:S02]  /*1950*/  SHF.R.S32.HI R85, RZ, 0x1f, R88 ;  /* 0x0000001fff557819 */ /* 0x000fe40000011458 */
[----:B------:R-:W-:Y:S01]  /*1960*/  LOP3.LUT R9, R9, 0x7fffffe, RZ, 0xc0, !PT ;  /* 0x07fffffe09097812 */ /* 0x000fe200078ec0ff */
[----:B------:R-:W-:Y:S01]  /*1970*/  IMAD.IADD R132, R7, 0x1, -R132 ;  /* 0x0000000107847824 */ /* 0x000fe200078e0a84 */
[----:B------:R-:W-:Y:S01]  /*1980*/  LEA.HI R85, R85, R88, RZ, 0x3 ;  /* 0x0000005855557211 */ /* 0x000fe200078f18ff */
[----:B------:R-:W-:Y:S01]  /*1990*/  IMAD.SHL.U32 R6, R2, 0x40, RZ ;  /* 0x0000004002067824 */ /* 0x000fe200078e00ff */
[----:B------:R-:W-:Y:S01]  /*19a0*/  SHF.L.U64.HI R136, R4, 0x6, R5 ;  /* 0x0000000604887819 */ /* 0x000fe20000010205 */
[----:B------:R-:W-:Y:S01]  /*19b0*/  IMAD.IADD R88, R88, 0x1, -R9 ;  /* 0x0000000158587824 */ /* 0x000fe200078e0a09 */
[----:B------:R-:W-:Y:S01]  /*19c0*/  ISETP.GE.AND P6, PT, R11, R10, PT ;  /* 0x0000000a0b00720c */ /* 0x000fe20003fc6270 */
[----:B------:R-:W-:Y:S01]  /*19d0*/  IMAD R132, R3, 0x8, R132 ;  /* 0x0000000803847824 */ /* 0x000fe200078e0284 */
[----:B------:R-:W-:Y:S01]  /*19e0*/  LOP3.LUT R6, R6, 0xc0, RZ, 0xc0, !PT ;  /* 0x000000c006067812 */ /* 0x000fe200078ec0ff */
[----:B------:R-:W-:-:S02]  /*19f0*/  IMAD.SHL.U32 R9, R0, 0x40, RZ ;  /* 0x0000004000097824 */ /* 0x000fc400078e00ff */
[----:B------:R-:W-:Y:S01]  /*1a00*/  IMAD.SHL.U32 R3, R3, 0x8, RZ ;  /* 0x0000000803037824 */ /* 0x000fe200078e00ff */
[----:B------:R1:W-:Y:S01]  /*1a10*/  @P1 STS [R141+0x6000], RZ ;  /* 0x006000ff8d001388 */ /* 0x0003e20000000800 */
[----:B------:R-:W-:Y:S01]  /*1a20*/  IMAD.SHL.U32 R85, R85, 0x20, RZ ;  /* 0x0000002055557824 */ /* 0x000fe200078e00ff */
[----:B------:R-:W-:Y:S01]  /*1a30*/  LOP3.LUT R9, R9, 0xc0, RZ, 0xc0, !PT ;  /* 0x000000c009097812 */ /* 0x000fe200078ec0ff */
[----:B------:R-:W-:Y:S01]  /*1a40*/  IMAD.SHL.U32 R7, R12, 0x8, RZ ;  /* 0x000000080c077824 */ /* 0x000fe200078e00ff */
[----:B------:R1:W-:Y:S01]  /*1a50*/  @P1 STS [R141+0x6004], RZ ;  /* 0x006004ff8d001388 */ /* 0x0003e20000000800 */
[----:B------:R-:W-:Y:S01]  /*1a60*/  LOP3.LUT R3, R6, 0x8, R3, 0xf8, !PT ;  /* 0x0000000806037812 */ /* 0x000fe200078ef803 */
[----:B------:R-:W-:Y:S01]  /*1a70*/  IMAD.WIDE.U32 R12, R80, R137, R124 ;  /* 0x00000089500c7225 */ /* 0x000fe200078e007c */
[----:B------:R-:W-:Y:S01]  /*1a80*/  LOP3.LUT R85, R85, 0xffffff00, RZ, 0xc0, !PT ;  /* 0xffffff0055557812 */ /* 0x000fe200078ec0ff */
[----:B------:R1:W-:Y:S01]  /*1a90*/  @P1 STS.64 [R141+0x6008], RZ ;  /* 0x006008ff8d001388 */ /* 0x0003e20000000a00 */
[----:B------:R-:W-:-:S02]  /*1aa0*/  SHF.R.U32.HI R6, RZ, 0x3, R6 ;  /* 0x00000003ff067819 */ /* 0x000fc40000011606 */
[----:B------:R-:W-:Y:S01]  /*1ab0*/  LOP3.LUT R7, R9, 0x8, R7, 0xf8, !PT ;  /* 0x0000000809077812 */ /* 0x000fe200078ef807 */
[----:B------:R1:W-:Y:S01]  /*1ac0*/  @P1 STS.128 [R141+0x7000], RZ ;  /* 0x007000ff8d001388 */ /* 0x0003e20000000c00 */
[----:B------:R-:W-:Y:S01]  /*1ad0*/  SHF.R.U32.HI R9, RZ, 0x3, R9 ;  /* 0x00000003ff097819 */ /* 0x000fe20000011609 */
[----:B------:R-:W-:Y:S01]  /*1ae0*/  IMAD R133, R90, 0x200, R85 ;  /* 0x000002005a857824 */ /* 0x000fe200078e0255 */
[----:B------:R-:W-:Y:S01]  /*1af0*/  LOP3.LUT R3, R3, R6, RZ, 0x3c, !PT ;  /* 0x0000000603037212 */ /* 0x000fe200078e3cff */
[----:B------:R1:W-:Y:S01]  /*1b00*/  @P1 STS.128 [R141+0x8000], RZ ;  /* 0x008000ff8d001388 */ /* 0x0003e20000000c00 */
[----:B------:R-:W-:Y:S01]  /*1b10*/  IMAD R6, R136, R80, RZ ;  /* 0x0000005088067224 */ /* 0x000fe200078e02ff */
[----:B------:R-:W-:Y:S01]  /*1b20*/  LOP3.LUT R7, R7, R9, RZ, 0x3c, !PT ;  /* 0x0000000907077212 */ /* 0x000fe200078e3cff */
[----:B------:R-:W-:Y:S02]  /*1b30*/  IMAD R133, R88, 0x20, R133 ;  /* 0x0000002058857824 */ /* 0x000fe400078e0285 */
[----:B------:R-:W-:-:S02]  /*1b40*/  IMAD R6, R8, R137, R6 ;  /* 0x0000008908067224 */ /* 0x000fc400078e0206 */
[----:B------:R-:W-:Y:S02]  /*1b50*/  IMAD.U32 R132, R132, 0x20, R7 ;  /* 0x0000002084847824 */ /* 0x000fe400078e0007 */
[----:B------:R-:W-:Y:S02]  /*1b60*/  IMAD.IADD R133, R3, 0x1, R133 ;  /* 0x0000000103857824 */ /* 0x000fe400078e0285 */
[----:B------:R-:W-:Y:S01]  /*1b70*/  IMAD.IADD R10, R13, 0x1, R6 ;  /* 0x000000010d0a7824 */ /* 0x000fe200078e0206 */
[----:B------:R-:W-:Y:S06]  /*1b80*/  @P1 BRA `(.L_x_272) ;  /* 0x00000000007c1947 */ /* 0x000fec0003800000 */
        /* <DEDUP_REMOVED lines=31> */
.L_x_272:
[----:B------:R-:W-:Y:S05]  /*1d80*/  BSYNC B0 ;  /* 0x0000000000007941 */ /* 0x000fea0003800000 */
.L_x_271:
        /* <DEDUP_REMOVED lines=17> */
[----:B------:R-:W1:Y:S01]  /*1ea0*/  @!P3 LDC.64 R4, c[0x0][0x220] ;  /* 0x00008800ff04bb82 */ /* 0x000e620000000a00 */
        /* <DEDUP_REMOVED lines=22> */
.L_x_274:
[----:B------:R-:W-:Y:S05]  /*2010*/  BSYNC B0 ;  /* 0x0000000000007941 */ /* 0x000fea0003800000 */
.L_x_273:
[----:B------:R-:W-:Y:S01]  /*2020*/  LDSM.16.M88.4 R48, [R133] ;  /* 0x000000008530783b */ /* 0x000fe20000000200 */
[----:B------:R-:W-:Y:S01]  /*2030*/  LOP3.LUT P1, RZ, R0, 0x2, RZ, 0xc0, !PT ;  /* 0x0000000200ff7812 */ /* 0x000fe2000782c0ff */
[----:B------:R-:W-:Y:S01]  /*2040*/  IMAD.MOV.U32 R0, RZ, RZ, 0x10 ;  /* 0x00000010ff007424 */ /* 0x000fe200078e00ff */
[----:B------:R-:W-:Y:S01]  /*2050*/  LOP3.LUT P2, RZ, R2, 0x2, RZ, 0xc0, !PT ;  /* 0x0000000202ff7812 */ /* 0x000fe2000784c0ff */
[----:B------:R-:W4:Y:S01]  /*2060*/  LDSM.16.M88.4 R20, [R132+0x3000] ;  /* 0x003000008414783b */ /* 0x000f220000000200 */
[----:B------:R-:W-:Y:S02]  /*2070*/  IMAD R92, R90, 0x10, R92 ;  /* 0x000000105a5c7824 */ /* 0x000fe400078e025c */
[C---:B------:R-:W-:Y:S01]  /*2080*/  SEL R2, R0.reuse, 0xfffffff0, !P2 ;  /* 0xfffffff000027807 */ /* 0x040fe20005000000 */
[----:B------:R-:W4:Y:S01]  /*2090*/  LDSM.16.M88.4 R56, [R132+0x3800] ;  /* 0x003800008438783b */ /* 0x000f220000000200 */
[----:B------:R-:W-:Y:S01]  /*20a0*/  SEL R0, R0, 0xfffffff0, !P1 ;  /* 0xfffffff000007807 */ /* 0x000fe20004800000 */
[----:B------:R-:W-:-:S02]  /*20b0*/  IMAD.SHL.U32 R153, R91, 0x2, RZ ;  /* 0x000000025b997824 */ /* 0x000fc400078e00ff */
[----:B------:R-:W4:Y:S01]  /*20c0*/  LDSM.16.M88.4 R12, [R132+0x3400] ;  /* 0x00340000840c783b */ /* 0x000f220000000200 */
[----:B------:R-:W-:Y:S02]  /*20d0*/  IMAD R131, R2, 0x2, R133 ;  /* 0x0000000202837824 */ /* 0x000fe400078e0285 */
[----:B------:R-:W-:Y:S01]  /*20e0*/  IMAD R129, R0, 0x2, R132 ;  /* 0x0000000200817824 */ /* 0x000fe200078e0284 */
[----:B------:R-:W-:Y:S01]  /*20f0*/  LDSM.16.M88.4 R36, [R132+0x3c00] ;  /* 0x003c00008424783b */ /* 0x000fe20000000200 */
[----:B------:R-:W4:Y:S01]  /*2100*/  @P0 LDC R0, c[0x0][0x2e8] ;  /* 0x0000ba00ff000b82 */ /* 0x000f220000000800 */
[----:B------:R-:W-:Y:S01]  /*2110*/  LOP3.LUT R153, R153, 0x6, RZ, 0xc0, !PT ;  /* 0x0000000699997812 */ /* 0x000fe200078ec0ff */
[----:B------:R-:W-:Y:S01]  /*2120*/  IMAD R85, R88, 0x20, R85 ;  /* 0x0000002058557824 */ /* 0x000fe200078e0255 */
[----:B------:R-:W-:Y:S03]  /*2130*/  LDSM.16.M88.4 R44, [R131] ;  /* 0x00000000832c783b */ /* 0x000fe60000000200 */
[----:B------:R-:W-:Y:S01]  /*2140*/  IMAD.IADD R3, R3, 0x1, R85 ;  /* 0x0000000103037824 */ /* 0x000fe200078e0255 */
[----:B------:R-:W4:Y:S04]  /*2150*/  LDSM.16.M88.4 R32, [R129+0x3000] ;  /* 0x003000008120783b */ /* 0x000f280000000200 */
[----:B-123--:R-:W1:Y:S04]  /*2160*/  LDSM.16.M88.4 R4, [R129+0x3800] ;  /* 0x003800008104783b */ /* 0x00ee680000000200 */
[----:B------:R-:W2:Y:S04]  /*2170*/  LDSM.16.M88.4 R28, [R129+0x3400] ;  /* 0x00340000811c783b */ /* 0x000ea80000000200 */
[----:B------:R-:W-:Y:S04]  /*2180*/  LDSM.16.M88.4 R8, [R133+0x1000] ;  /* 0x001000008508783b */ /* 0x000fe80000000200 */
[----:B------:R-:W3:Y:S01]  /*2190*/  LDSM.16.M88.4 R40, [R132+0x4000] ;  /* 0x004000008428783b */ /* 0x000ee20000000200 */
[C---:B----4-:R-:W-:Y:S03]  /*21a0*/  HMMA.16816.F32 R24, R48.reuse, R20, RZ ;  /* 0x000000143018723c */ /* 0x050fe600000018ff */
[----:B------:R-:W4:Y:S04]  /*21b0*/  LDSM.16.M88.4 R64, [R129+0x3c00] ;  /* 0x003c00008140783b */ /* 0x000f280000000200 */
[----:B------:R-:W-:Y:S01]  /*21c0*/  LDSM.16.M88.4 R72, [R131+0x1000] ;  /* 0x001000008348783b */ /* 0x000fe20000000200 */
[C---:B------:R-:W-:Y:S03]  /*21d0*/  HMMA.16816.F32 R60, R48.reuse, R56, RZ ;  /* 0x00000038303c723c */ /* 0x040fe600000018ff */
[----:B------:R-:W-:Y:S03]  /*21e0*/  LDSM.16.M88.4 R76, [R129+0x4400] ;  /* 0x00440000814c783b */ /* 0x000fe60000000200 */
[C---:B------:R-:W-:Y:S01]  /*21f0*/  HMMA.16816.F32 R20, R48.reuse, R22, RZ ;  /* 0x000000163014723c */ /* 0x040fe200000018ff */
[----:B------:R-:W-:Y:S04]  /*2200*/  LDSM.16.M88.4 R68, [R129+0x4800] ;  /* 0x004800008144783b */ /* 0x000fe80000000200 */
[----:B------:R-:W0:Y:S01]  /*2210*/  LDGDEPBAR ;  /* 0x00000000000079af */ /* 0x000e220000000000 */
[C---:B------:R-:W-:Y:S06]  /*2220*/  HMMA.16816.F32 R56, R48.reuse, R58, RZ ;  /* 0x0000003a3038723c */ /* 0x040fec00000018ff */
[C---:B------:R-:W-:Y:S06]  /*2230*/  HMMA.16816.F32 R16, R48.reuse, R12, RZ ;  /* 0x0000000c3010723c */ /* 0x040fec00000018ff */
[----:B------:R-:W-:Y:S06]  /*2240*/  HMMA.16816.F32 R12, R48, R14, RZ ;  /* 0x0000000e300c723c */ /* 0x000fec00000018ff */
[----:B------:R-:W-:Y:S06]  /*2250*/  HMMA.16816.F32 R24, R44, R32, R24 ;  /* 0x000000202c18723c */ /* 0x000fec0000001818 */
[C---:B------:R-:W-:Y:S06]  /*2260*/  HMMA.16816.F32 R52, R48.reuse, R36, RZ ;  /* 0x000000243034723c */ /* 0x040fec00000018ff */
[----:B------:R-:W-:Y:S01]  /*2270*/  HMMA.16816.F32 R48, R48, R38, RZ ;  /* 0x000000263030723c */ /* 0x000fe200000018ff */
[----:B------:R-:W-:Y:S05]  /*2280*/  LDSM.16.M88.4 R36, [R132+0x4400] ;  /* 0x004400008424783b */ /* 0x000fea0000000200 */
[C---:B------:R-:W-:Y:S01]  /*2290*/  HMMA.16816.F32 R20, R44.reuse, R34, R20 ;  /* 0x000000222c14723c */ /* 0x040fe20000001814 */
[----:B------:R-:W-:Y:S05]  /*22a0*/  LDSM.16.M88.4 R32, [R132+0x4800] ;  /* 0x004800008420783b */ /* 0x000fea0000000200 */
[C---:B-1----:R-:W-:Y:S06]  /*22b0*/  HMMA.16816.F32 R60, R44.reuse, R4, R60 ;  /* 0x000000042c3c723c */ /* 0x042fec000000183c */
[C---:B------:R-:W-:Y:S01]  /*22c0*/  HMMA.16816.F32 R56, R44.reuse, R6, R56 ;  /* 0x000000062c38723c */ /* 0x040fe20000001838 */
[----:B------:R-:W1:Y:S05]  /*22d0*/  LDSM.16.M88.4 R4, [R129+0x4000] ;  /* 0x004000008104783b */ /* 0x000e6a0000000200 */
[C---:B--2---:R-:W-:Y:S06]  /*22e0*/  HMMA.16816.F32 R16, R44.reuse, R28, R16 ;  /* 0x0000001c2c10723c */ /* 0x044fec0000001810 */
[----:B------:R-:W-:Y:S01]  /*22f0*/  HMMA.16816.F32 R12, R44, R30, R12 ;  /* 0x0000001e2c0c723c */ /* 0x000fe2000000180c */
[----:B------:R-:W2:Y:S05]  /*2300*/  LDSM.16.M88.4 R28, [R132+0x4c00] ;  /* 0x004c0000841c783b */ /* 0x000eaa0000000200 */
[----:B---3--:R-:W-:Y:S06]  /*2310*/  HMMA.16816.F32 R24, R8, R40, R24 ;  /* 0x000000280818723c */ /* 0x008fec0000001818 */
[C---:B----4-:R-:W-:Y:S06]  /*2320*/  HMMA.16816.F32 R52, R44.reuse, R64, R52 ;  /* 0x000000402c34723c */ /* 0x050fec0000001834 */
[----:B------:R-:W-:Y:S01]  /*2330*/  HMMA.16816.F32 R48, R44, R66, R48 ;  /* 0x000000422c30723c */ /* 0x000fe20000001830 */
[----:B------:R-:W-:Y:S04]  /*2340*/  LDSM.16.M88.4 R44, [R133+0x2000] ;  /* 0x00200000852c783b */ /* 0x000fe80000000200 */
[----:B------:R-:W-:Y:S01]  /*2350*/  LDSM.16.M88.4 R64, [R129+0x4c00] ;  /* 0x004c00008140783b */ /* 0x000fe20000000200 */
[----:B------:R-:W-:Y:S03]  /*2360*/  HMMA.16816.F32 R20, R8, R42, R20 ;  /* 0x0000002a0814723c */ /* 0x000fe60000001814 */
[----:B------:R-:W3:Y:S03]  /*2370*/  LDSM.16.M88.4 R40, [R132+0x5000] ;  /* 0x005000008428783b */ /* 0x000ee60000000200 */
[----:B-1----:R-:W-:Y:S06]  /*2380*/  HMMA.16816.F32 R24, R72, R4, R24 ;  /* 0x000000044818723c */ /* 0x002fec0000001818 */
[C---:B------:R-:W-:Y:S06]  /*2390*/  HMMA.16816.F32 R16, R8.reuse, R36, R16 ;  /* 0x000000240810723c */ /* 0x040fec0000001810 */
[C---:B--2---:R-:W-:Y:S06]  /*23a0*/  HMMA.16816.F32 R52, R8.reuse, R28, R52 ;  /* 0x0000001c0834723c */ /* 0x044fec0000001834 */
[C---:B------:R-:W-:Y:S01]  /*23b0*/  HMMA.16816.F32 R48, R8.reuse, R30, R48 ;  /* 0x0000001e0830723c */ /* 0x040fe20000001830 */
[----:B------:R-:W-:Y:S05]  /*23c0*/  LDSM.16.M88.4 R28, [R132+0x5c00] ;  /* 0x005c0000841c783b */ /* 0x000fea0000000200 */
[C---:B------:R-:W-:Y:S01]  /*23d0*/  HMMA.16816.F32 R12, R8.reuse, R38, R12 ;  /* 0x00000026080c723c */ /* 0x040fe2000000180c */
[----:B------:R-:W-:Y:S05]  /*23e0*/  LDSM.16.M88.4 R36, [R132+0x5400] ;  /* 0x005400008424783b */ /* 0x000fea0000000200 */
[C---:B------:R-:W-:Y:S06]  /*23f0*/  HMMA.16816.F32 R60, R8.reuse, R32, R60 ;  /* 0x00000020083c723c */ /* 0x040fec000000183c */
[----:B------:R-:W-:Y:S01]  /*2400*/  HMMA.16816.F32 R56, R8, R34, R56 ;  /* 0x000000220838723c */ /* 0x000fe20000001838 */
[----:B------:R-:W-:Y:S04]  /*2410*/  LDSM.16.M88.4 R8, [R129+0x5000] ;  /* 0x005000008108783b */ /* 0x000fe80000000200 */
[----:B------:R-:W-:Y:S01]  /*2420*/  LDSM.16.M88.4 R32, [R132+0x5800] ;  /* 0x005800008420783b */ /* 0x000fe20000000200 */
[----:B------:R-:W-:Y:S03]  /*2430*/  HMMA.16816.F32 R20, R72, R6, R20 ;  /* 0x000000064814723c */ /* 0x000fe60000001814 */
[----:B------:R-:W1:Y:S03]  /*2440*/  LDSM.16.M88.4 R4, [R131+0x2000] ;  /* 0x002000008304783b */ /* 0x000e660000000200 */
[----:B---3--:R-:W-:Y:S06]  /*2450*/  HMMA.16816.F32 R24, R44, R40, R24 ;  /* 0x000000282c18723c */ /* 0x008fec0000001818 */
[C---:B------:R-:W-:Y:S06]  /*2460*/  HMMA.16816.F32 R52, R72.reuse, R64, R52 ;  /* 0x000000404834723c */ /* 0x040fec0000001834 */
[C---:B------:R-:W-:Y:S01]  /*2470*/  HMMA.16816.F32 R64, R72.reuse, R66, R48 ;  /* 0x000000424840723c */ /* 0x040fe20000001830 */
[----:B------:R-:W2:Y:S05]  /*2480*/  LDSM.16.M88.4 R48, [R129+0x5400] ;  /* 0x005400008130783b */ /* 0x000eaa0000000200 */
[C---:B------:R-:W-:Y:S06]  /*2490*/  HMMA.16816.F32 R16, R72.reuse, R76, R16 ;  /* 0x0000004c4810723c */ /* 0x040fec0000001810 */
[C---:B------:R-:W-:Y:S06]  /*24a0*/  HMMA.16816.F32 R12, R72.reuse, R78, R12 ;  /* 0x0000004e480c723c */ /* 0x040fec000000180c */
[C---:B------:R-:W-:Y:S06]  /*24b0*/  HMMA.16816.F32 R60, R72.reuse, R68, R60 ;  /* 0x00000044483c723c */ /* 0x040fec000000183c */
[----:B------:R-:W-:Y:S06]  /*24c0*/  HMMA.16816.F32 R56, R72, R70, R56 ;  /* 0x000000464838723c */ /* 0x000fec0000001838 */
[----:B-1----:R-:W-:Y:S06]  /*24d0*/  HMMA.16816.F32 R24, R4, R8, R24 ;  /* 0x000000080418723c */ /* 0x002fec0000001818 */
[----:B------:R-:W-:Y:S01]  /*24e0*/  HMMA.16816.F32 R52, R44, R28, R52 ;  /* 0x0000001c2c34723c */ /* 0x000fe20000001834 */
[----:B------:R-:W-:-:S05]  /*24f0*/  LOP3.LUT R8, R93, 0xffffffe0, RZ, 0xc0, !PT ;  /* 0xffffffe05d087812 */ /* 0x000fca00078ec0ff */
[----:B------:R-:W-:Y:S01]  /*2500*/  HMMA.16816.F32 R64, R44, R30, R64 ;  /* 0x0000001e2c40723c */ /* 0x000fe20000001840 */
[----:B------:R-:W1:Y:S01]  /*2510*/  LDSM.16.M88.4 R28, [R129+0x5c00] ;  /* 0x005c0000811c783b */ /* 0x000e620000000200 */
[----:B------:R-:W-:-:S04]  /*2520*/  IMAD.IADD R8, R91, 0x1, -R8 ;  /* 0x000000015b087824 */ /* 0x000fc800078e0a08 */
[----:B------:R-:W-:Y:S01]  /*2530*/  HMMA.16816.F32 R40, R44, R42, R20 ;  /* 0x0000002a2c28723c */ /* 0x000fe20000001814 */
[----:B------:R-:W3:Y:S01]  /*2540*/  LDSM.16.M88.4 R20, [R129+0x5800] ;  /* 0x005800008114783b */ /* 0x000ee20000000200 */
[----:B------:R-:W-:Y:S01]  /*2550*/  SHF.R.S32.HI R9, RZ, 0x1f, R8 ;  /* 0x0000001fff097819 */ /* 0x000fe20000011408 */
[----:B------:R-:W-:-:S04]  /*2560*/  DEPBAR.LE SB0, 0x0 ;  /* 0x000080000000791a */ /* 0x000fc80000000000 */
[C---:B------:R-:W-:Y:S01]  /*2570*/  HMMA.16816.F32 R16, R44.reuse, R36, R16 ;  /* 0x000000242c10723c */ /* 0x040fe20000001810 */
[----:B------:R-:W-:Y:S02]  /*2580*/  LEA.HI R9, R9, R8, RZ, 0x2 ;  /* 0x0000000809097211 */ /* 0x000fe400078f10ff */
[----:B------:R-:W-:Y:S02]  /*2590*/  SHF.R.S32.HI R8, RZ, 0x1f, R90 ;  /* 0x0000001fff087819 */ /* 0x000fe4000001145a */
[----:B------:R-:W-:Y:S01]  /*25a0*/  SHF.R.S32.HI R152, RZ, 0x2, R9 ;  /* 0x00000002ff987819 */ /* 0x000fe20000011409 */
[C---:B------:R-:W-:Y:S01]  /*25b0*/  HMMA.16816.F32 R12, R44.reuse, R38, R12 ;  /* 0x000000262c0c723c */ /* 0x040fe2000000180c */
[----:B------:R-:W-:Y:S01]  /*25c0*/  LEA.HI R8, R8, R90, RZ, 0x2 ;  /* 0x0000005a08087211 */ /* 0x000fe200078f10ff */
[----:B------:R4:W2:Y:S01]  /*25d0*/  @P0 MUFU.RCP R9, R0 ;  /* 0x0000000000090308 */ /* 0x0008a20000001000 */
[----:B------:R-:W-:Y:S02]  /*25e0*/  IADD3 R92, R92, 0x1, R152 ;  /* 0x000000015c5c7810 */ /* 0x000fe40007ffe098 */
[----:B------:R-:W-:Y:S01]  /*25f0*/  LOP3.LUT R8, R8, 0xfffffffc, RZ, 0xc0, !PT ;  /* 0xfffffffc08087812 */ /* 0x000fe200078ec0ff */
[----:B------:R-:W-:Y:S01]  /*2600*/  HMMA.16816.F32 R60, R44, R32, R60 ;  /* 0x000000202c3c723c */ /* 0x000fe2000000183c */
[----:B------:R-:W-:-:S03]  /*2610*/  IADD3 R92, R84, R92, -R144 ;  /* 0x0000005c545c7210 */ /* 0x000fc60007ffe890 */
[----:B------:R-:W-:Y:S02]  /*2620*/  IMAD.IADD R145, R90, 0x1, -R8 ;  /* 0x000000015a917824 */ /* 0x000fe400078e0a08 */
[----:B------:R-:W-:Y:S01]  /*2630*/  HMMA.16816.F32 R56, R44, R34, R56 ;  /* 0x000000222c38723c */ /* 0x000fe20000001838 */
[----:B------:R-:W-:Y:S02]  /*2640*/  IMAD R8, R80, 0x40, R153 ;  /* 0x0000004050087824 */ /* 0x000fe400078e0299 */
[----:B------:R-:W-:Y:S02]  /*2650*/  IMAD.IADD R89, R92, 0x1, R89 ;  /* 0x000000015c597824 */ /* 0x000fe400078e0259 */
[----:B------:R-:W-:Y:S01]  /*2660*/  IMAD.MOV.U32 R32, RZ, RZ, R80 ;  /* 0x000000ffff207224 */ /* 0x000fe200078e0050 */
[----:B------:R-:W-:Y:S01]  /*2670*/  HMMA.16816.F32 R40, R4, R10, R40 ;  /* 0x0000000a0428723c */ /* 0x000fe20000001828 */
[----:B----4-:R-:W-:Y:S01]  /*2680*/  IMAD.MOV.U32 R0, RZ, RZ, RZ ;  /* 0x000000ffff007224 */ /* 0x010fe200078e00ff */
[----:B------:R-:W-:Y:S01]  /*2690*/  VIMNMX R126, R89, R84, PT ;  /* 0x00000054597e7248 */ /* 0x000fe20003fe0100 */
[----:B--2--5:R-:W-:Y:S01]  /*26a0*/  @P0 FMUL.FTZ R0, R83, R9 ;  /* 0x0000000953000220 */ /* 0x024fe20000410000 */
[----:B------:R-:W-:-:S02]  /*26b0*/  VIADDMNMX R121, R89, 0x8, R84, PT ;  /* 0x0000000859797846 */ /* 0x000fc40003800154 */
[C---:B------:R-:W-:Y:S01]  /*26c0*/  HMMA.16816.F32 R16, R4.reuse, R48, R16 ;  /* 0x000000300410723c */ /* 0x040fe20000001810 */
[----:B------:R-:W-:Y:S01]  /*26d0*/  VIADD R10, R8, 0x1 ;  /* 0x00000001080a7836 */ /* 0x000fe20000000000 */
[----:B------:R-:W-:Y:S04]  /*26e0*/  BAR.SYNC.DEFER_BLOCKING 0x0 ;  /* 0x0000000000007b1d */ /* 0x000fe80000010000 */
[C---:B------:R-:W-:Y:S01]  /*26f0*/  ISETP.GE.AND P5, PT, R10.reuse, R126, PT ;  /* 0x0000007e0a00720c */ /* 0x040fe20003fa6270 */
[----:B-1----:R-:W-:Y:S01]  /*2700*/  HMMA.16816.F32 R64, R4, R30, R64 ;  /* 0x0000001e0440723c */ /* 0x002fe20000001840 */
[----:B------:R-:W-:Y:S02]  /*2710*/  ISETP.GE.AND P2, PT, R10, R121, PT ;  /* 0x000000790a00720c */ /* 0x000fe40003f46270 */
[----:B------:R-:W-:-:S03]  /*2720*/  I2FP.F32.S32 R10, R10 ;  /* 0x0000000a000a7245 */ /* 0x000fc60000201400 */
[C---:B------:R-:W-:Y:S01]  /*2730*/  HMMA.16816.F32 R12, R4.reuse, R50, R12 ;  /* 0x00000032040c723c */ /* 0x040fe2000000180c */
[----:B------:R-:W-:Y:S02]  /*2740*/  VIADD R30, R8, 0x8 ;  /* 0x00000008081e7836 */ /* 0x000fe40000000000 */
[CC--:B------:R-:W-:Y:S01]  /*2750*/  FFMA.FTZ R33, R10.reuse, R0.reuse, R27 ;  /* 0x000000000a217223 */ /* 0x0c0fe2000001001b */
[----:B------:R-:W-:Y:S01]  /*2760*/  FFMA.FTZ R25, R10, R0, R25 ;  /* 0x000000000a197223 */ /* 0x000fe20000010019 */
[----:B------:R-:W-:Y:S01]  /*2770*/  VIADD R27, R8, 0x9 ;  /* 0x00000009081b7836 */ /* 0x000fe20000000000 */
[C---:B---3--:R-:W-:Y:S01]  /*2780*/  HMMA.16816.F32 R60, R4.reuse, R20, R60 ;  /* 0x00000014043c723c */ /* 0x048fe2000000183c */
[C---:B------:R-:W-:Y:S02]  /*2790*/  ISETP.GE.AND P4, PT, R30.reuse, R126, PT ;  /* 0x0000007e1e00720c */ /* 0x040fe40003f86270 */
[-C--:B------:R-:W-:Y:S02]  /*27a0*/  ISETP.GE.AND P1, PT, R30, R121.reuse, PT ;  /* 0x000000791e00720c */ /* 0x080fe40003f26270 */
[----:B------:R-:W-:Y:S01]  /*27b0*/  I2FP.F32.S32 R30, R30 ;  /* 0x0000001e001e7245 */ /* 0x000fe20000201400 */
[C---:B------:R-:W-:Y:S01]  /*27c0*/  HMMA.16816.F32 R56, R4.reuse, R22, R56 ;  /* 0x000000160438723c */ /* 0x040fe20000001838 */
[C---:B------:R-:W-:Y:S01]  /*27d0*/  ISETP.GE.AND P0, PT, R27.reuse, R126, PT ;  /* 0x0000007e1b00720c */ /* 0x040fe20003f06270 */
[----:B------:R-:W-:Y:S01]  /*27e0*/  VIADD R20, R8, 0x21 ;  /* 0x0000002108147836 */ /* 0x000fe20000000000 */
[----:B------:R-:W-:Y:S01]  /*27f0*/  ISETP.GE.AND P6, PT, R27, R121, PT ;  /* 0x000000791b00720c */ /* 0x000fe20003fc6270 */
[CC--:B------:R-:W-:Y:S01]  /*2800*/  FFMA.FTZ R37, R30.reuse, R0.reuse, R40 ;  /* 0x000000001e257223 */ /* 0x0c0fe20000010028 */
[----:B------:R-:W-:Y:S01]  /*2810*/  FSEL R34, R25, -INF , !P5 ;  /* 0xff80000019227808 */ /* 0x000fe20006800000 */
[----:B------:R-:W-:Y:S01]  /*2820*/  HMMA.16816.F32 R52, R4, R28, R52 ;  /* 0x0000001c0434723c */ /* 0x000fe20000001834 */
[----:B------:R-:W-:Y:S01]  /*2830*/  I2FP.F32.S32 R27, R27 ;  /* 0x0000001b001b7245 */ /* 0x000fe20000201400 */
[-C--:B------:R-:W-:Y:S01]  /*2840*/  FFMA.FTZ R30, R30, R0.reuse, R42 ;  /* 0x000000001e1e7223 */ /* 0x080fe2000001002a */
[----:B------:R-:W-:Y:S01]  /*2850*/  FSEL R33, R33, -INF , !P2 ;  /* 0xff80000021217808 */ /* 0x000fe20005000000 */
[C---:B------:R-:W-:Y:S01]  /*2860*/  VIADD R22, R8.reuse, 0x20 ;  /* 0x0000002008167836 */ /* 0x040fe20000000000 */
[----:B------:R-:W-:Y:S01]  /*2870*/  FSEL R37, R37, -INF , !P4 ;  /* 0xff80000025257808 */ /* 0x000fe20006000000 */
[----:B------:R-:W-:Y:S01]  /*2880*/  FFMA.FTZ R36, R27, R0, R41 ;  /* 0x000000001b247223 */ /* 0x000fe20000010029 */
[----:B------:R-:W-:-:S02]  /*2890*/  VIADD R5, R8, 0x10 ;  /* 0x0000001008057836 */ /* 0x000fc40000000000 */
[----:B------:R-:W-:Y:S01]  /*28a0*/  FFMA.FTZ R27, R27, R0, R43 ;  /* 0x000000001b1b7223 */ /* 0x000fe2000001002b */
[----:B------:R-:W-:Y:S01]  /*28b0*/  VIADD R4, R8, 0x11 ;  /* 0x0000001108047836 */ /* 0x000fe20000000000 */
[----:B------:R-:W-:Y:S01]  /*28c0*/  FSEL R30, R30, -INF , !P1 ;  /* 0xff8000001e1e7808 */ /* 0x000fe20004800000 */
[C---:B------:R-:W-:Y:S01]  /*28d0*/  VIADD R7, R8.reuse, 0x18 ;  /* 0x0000001808077836 */ /* 0x040fe20000000000 */
[CC--:B------:R-:W-:Y:S01]  /*28e0*/  ISETP.GE.AND P3, PT, R5.reuse, R126.reuse, PT ;  /* 0x0000007e0500720c */ /* 0x0c0fe20003f66270 */
[C---:B------:R-:W-:Y:S01]  /*28f0*/  VIADD R6, R8.reuse, 0x19 ;  /* 0x0000001908067836 */ /* 0x040fe20000000000 */
[----:B------:R-:W-:Y:S01]  /*2900*/  ISETP.GE.AND P5, PT, R5, R121, PT ;  /* 0x000000790500720c */ /* 0x000fe20003fa6270 */
[----:B------:R-:W-:Y:S01]  /*2910*/  VIADD R21, R8, 0x28 ;  /* 0x0000002808157836 */ /* 0x000fe20000000000 */
[----:B------:R-:W-:Y:S02]  /*2920*/  I2FP.F32.S32 R5, R5 ;  /* 0x0000000500057245 */ /* 0x000fe40000201400 */
[----:B------:R-:W-:-:S02]  /*2930*/  ISETP.GE.AND P2, PT, R4, R126, PT ;  /* 0x0000007e0400720c */ /* 0x000fc40003f46270 */
[-C--:B------:R-:W-:Y:S01]  /*2940*/  ISETP.GE.AND P4, PT, R4, R121.reuse, PT ;  /* 0x000000790400720c */ /* 0x080fe20003f86270 */
[CC--:B------:R-:W-:Y:S01]  /*2950*/  FFMA.FTZ R16, R5.reuse, R0.reuse, R16 ;  /* 0x0000000005107223 */ /* 0x0c0fe20000010010 */
[----:B------:R-:W-:Y:S01]  /*2960*/  FSEL R36, R36, -INF , !P0 ;  /* 0xff80000024247808 */ /* 0x000fe20004000000 */
[----:B------:R-:W-:Y:S01]  /*2970*/  FFMA.FTZ R5, R5, R0, R18 ;  /* 0x0000000005057223 */ /* 0x000fe20000010012 */
[----:B------:R-:W-:Y:S02]  /*2980*/  I2FP.F32.S32 R4, R4 ;  /* 0x0000000400047245 */ /* 0x000fe40000201400 */
[C---:B------:R-:W-:Y:S02]  /*2990*/  ISETP.GE.AND P1, PT, R7.reuse, R126, PT ;  /* 0x0000007e0700720c */ /* 0x040fe40003f26270 */
[----:B------:R-:W-:Y:S01]  /*29a0*/  ISETP.GE.AND P0, PT, R7, R121, PT ;  /* 0x000000790700720c */ /* 0x000fe20003f06270 */
[CC--:B------:R-:W-:Y:S01]  /*29b0*/  FFMA.FTZ R17, R4.reuse, R0.reuse, R17 ;  /* 0x0000000004117223 */ /* 0x0c0fe20000010011 */
[----:B------:R-:W-:Y:S01]  /*29c0*/  FSEL R27, R27, -INF , !P6 ;  /* 0xff8000001b1b7808 */ /* 0x000fe20007000000 */
[----:B------:R-:W-:Y:S01]  /*29d0*/  FFMA.FTZ R19, R4, R0, R19 ;  /* 0x0000000004137223 */ /* 0x000fe20000010013 */
[----:B------:R-:W-:-:S02]  /*29e0*/  FSEL R35, R16, -INF , !P3 ;  /* 0xff80000010237808 */ /* 0x000fc40005800000 */
[----:B------:R-:W-:Y:S02]  /*29f0*/  I2FP.F32.S32 R7, R7 ;  /* 0x0000000700077245 */ /* 0x000fe40000201400 */
[C---:B------:R-:W-:Y:S02]  /*2a00*/  ISETP.GE.AND P6, PT, R6.reuse, R126, PT ;  /* 0x0000007e0600720c */ /* 0x040fe40003fc6270 */
[-C--:B------:R-:W-:Y:S01]  /*2a10*/  ISETP.GE.AND P3, PT, R6, R121.reuse, PT ;  /* 0x000000790600720c */ /* 0x080fe20003f66270 */
[C---:B------:R-:W-:Y:S01]  /*2a20*/  FFMA.FTZ R4, R7.reuse, R0, R12 ;  /* 0x0000000007047223 */ /* 0x040fe2000001000c */
[----:B------:R-:W-:Y:S01]  /*2a30*/  I2FP.F32.S32 R6, R6 ;  /* 0x0000000600067245 */ /* 0x000fe20000201400 */
[-C--:B------:R-:W-:Y:S01]  /*2a40*/  FFMA.FTZ R12, R7, R0.reuse, R14 ;  /* 0x00000000070c7223 */ /* 0x080fe2000001000e */
[----:B------:R-:W-:Y:S02]  /*2a50*/  FSEL R14, R19, -INF , !P4 ;  /* 0xff800000130e7808 */ /* 0x000fe40006000000 */
[----:B------:R-:W-:Y:S01]  /*2a60*/  FSEL R31, R17, -INF , !P2 ;  /* 0xff800000111f7808 */ /* 0x000fe20005000000 */
[CC--:B------:R-:W-:Y:S01]  /*2a70*/  FFMA.FTZ R18, R6.reuse, R0.reuse, R13 ;  /* 0x0000000006127223 */ /* 0x0c0fe2000001000d */
[----:B------:R-:W-:Y:S01]  /*2a80*/  FFMA.FTZ R13, R6, R0, R15 ;  /* 0x00000000060d7223 */ /* 0x000fe2000001000f */
[----:B------:R-:W-:Y:S01]  /*2a90*/  FSEL R15, R5, -INF , !P5 ;  /* 0xff800000050f7808 */ /* 0x000fe20006800000 */
[----:B------:R-:W-:Y:S01]  /*2aa0*/  VIADD R6, R8, 0x29 ;  /* 0x0000002908067836 */ /* 0x000fe20000000000 */
[----:B------:R-:W-:Y:S01]  /*2ab0*/  FSEL R19, R4, -INF , !P1 ;  /* 0xff80000004137808 */ /* 0x000fe20004800000 */
[----:B------:R-:W-:Y:S01]  /*2ac0*/  VIADD R4, R8, 0x31 ;  /* 0x0000003108047836 */ /* 0x000fe20000000000 */
[----:B------:R-:W-:Y:S01]  /*2ad0*/  ISETP.GE.AND P5, PT, R22, R126, PT ;  /* 0x0000007e1600720c */ /* 0x000fe20003fa6270 */
[----:B------:R-:W-:Y:S01]  /*2ae0*/  VIADD R5, R8, 0x30 ;  /* 0x0000003008057836 */ /* 0x000fe20000000000 */
[----:B------:R-:W-:-:S02]  /*2af0*/  ISETP.GE.AND P2, PT, R22, R121, PT ;  /* 0x000000791600720c */ /* 0x000fc40003f46270 */
[C---:B------:R-:W-:Y:S02]  /*2b00*/  ISETP.GE.AND P4, PT, R20.reuse, R126, PT ;  /* 0x0000007e1400720c */ /* 0x040fe40003f86270 */
[----:B------:R-:W-:Y:S02]  /*2b10*/  ISETP.GE.AND P1, PT, R20, R121, PT ;  /* 0x000000791400720c */ /* 0x000fe40003f26270 */
[----:B------:R-:W-:Y:S02]  /*2b20*/  FSEL R12, R12, -INF , !P0 ;  /* 0xff8000000c0c7808 */ /* 0x000fe40004000000 */
[----:B------:R-:W-:Y:S02]  /*2b30*/  FSEL R18, R18, -INF , !P6 ;  /* 0xff80000012127808 */ /* 0x000fe40007000000 */
[----:B------:R-:W-:Y:S02]  /*2b40*/  I2FP.F32.S32 R22, R22 ;  /* 0x0000001600167245 */ /* 0x000fe40000201400 */
[----:B------:R-:W-:-:S02]  /*2b50*/  I2FP.F32.S32 R20, R20 ;  /* 0x0000001400147245 */ /* 0x000fc40000201400 */
[C---:B------:R-:W-:Y:S01]  /*2b60*/  ISETP.GE.AND P0, PT, R21.reuse, R126, PT ;  /* 0x0000007e1500720c */ /* 0x040fe20003f06270 */
[-C--:B------:R-:W-:Y:S01]  /*2b70*/  FFMA.FTZ R25, R22, R0.reuse, R60 ;  /* 0x0000000016197223 */ /* 0x080fe2000001003c */
[----:B------:R-:W-:Y:S01]  /*2b80*/  ISETP.GE.AND P6, PT, R21, R121, PT ;  /* 0x000000791500720c */ /* 0x000fe20003fc6270 */
[CC--:B------:R-:W-:Y:S01]  /*2b90*/  FFMA.FTZ R29, R20.reuse, R0.reuse, R61 ;  /* 0x00000000141d7223 */ /* 0x0c0fe2000001003d */
[----:B------:R-:W-:Y:S01]  /*2ba0*/  I2FP.F32.S32 R21, R21 ;  /* 0x0000001500157245 */ /* 0x000fe20000201400 */
[-C--:B------:R-:W-:Y:S01]  /*2bb0*/  FFMA.FTZ R20, R20, R0.reuse, R63 ;  /* 0x0000000014147223 */ /* 0x080fe2000001003f */
[-C--:B------:R-:W-:Y:S01]  /*2bc0*/  FFMA.FTZ R22, R22, R0.reuse, R62 ;  /* 0x0000000016167223 */ /* 0x080fe2000001003e */
[----:B------:R-:W-:Y:S02]  /*2bd0*/  FSEL R13, R13, -INF , !P3 ;  /* 0xff8000000d0d7808 */ /* 0x000fe40005800000 */
[-C--:B------:R-:W-:Y:S01]  /*2be0*/  FFMA.FTZ R23, R21, R0.reuse, R56 ;  /* 0x0000000015177223 */ /* 0x080fe20000010038 */
[----:B------:R-:W-:Y:S01]  /*2bf0*/  FSEL R25, R25, -INF , !P5 ;  /* 0xff80000019197808 */ /* 0x000fe20006800000 */
[----:B------:R-:W-:Y:S01]  /*2c00*/  FFMA.FTZ R21, R21, R0, R58 ;  /* 0x0000000015157223 */ /* 0x000fe2000001003a */
[----:B------:R-:W-:-:S02]  /*2c10*/  ISETP.GE.AND P3, PT, R6, R126, PT ;  /* 0x0000007e0600720c */ /* 0x000fc40003f66270 */
[-C--:B------:R-:W-:Y:S02]  /*2c20*/  ISETP.GE.AND P5, PT, R6, R121.reuse, PT ;  /* 0x000000790600720c */ /* 0x080fe40003fa6270 */
[----:B------:R-:W-:Y:S02]  /*2c30*/  FSEL R20, R20, -INF , !P1 ;  /* 0xff80000014147808 */ /* 0x000fe40004800000 */
[----:B------:R-:W-:Y:S02]  /*2c40*/  FSEL R23, R23, -INF , !P0 ;  /* 0xff80000017177808 */ /* 0x000fe40004000000 */
[----:B------:R-:W-:Y:S02]  /*2c50*/  I2FP.F32.S32 R6, R6 ;  /* 0x0000000600067245 */ /* 0x000fe40000201400 */
[C---:B------:R-:W-:Y:S02]  /*2c60*/  ISETP.GE.AND P1, PT, R4.reuse, R126, PT ;  /* 0x0000007e0400720c */ /* 0x040fe40003f26270 */
[----:B------:R-:W-:Y:S01]  /*2c70*/  ISETP.GE.AND P0, PT, R4, R121, PT ;  /* 0x000000790400720c */ /* 0x000fe20003f06270 */
[C---:B------:R-:W-:Y:S01]  /*2c80*/  FFMA.FTZ R28, R6.reuse, R0, R57 ;  /* 0x00000000061c7223 */ /* 0x040fe20000010039 */
[----:B------:R-:W-:Y:S01]  /*2c90*/  I2FP.F32.S32 R4, R4 ;  /* 0x0000000400047245 */ /* 0x000fe20000201400 */
[----:B------:R-:W-:Y:S01]  /*2ca0*/  FFMA.FTZ R59, R6, R0, R59 ;  /* 0x00000000063b7223 */ /* 0x000fe2000001003b */
[----:B------:R-:W-:-:S02]  /*2cb0*/  FSEL R22, R22, -INF , !P2 ;  /* 0xff80000016167808 */ /* 0x000fc40005000000 */
[----:B------:R-:W-:Y:S01]  /*2cc0*/  FSEL R29, R29, -INF , !P4 ;  /* 0xff8000001d1d7808 */ /* 0x000fe20006000000 */
[C---:B------:R-:W-:Y:S01]  /*2cd0*/  FFMA.FTZ R55, R4.reuse, R0, R55 ;  /* 0x0000000004377223 */ /* 0x040fe20000010037 */
[C---:B------:R-:W-:Y:S01]  /*2ce0*/  ISETP.GE.AND P2, PT, R5.reuse, R126, PT ;  /* 0x0000007e0500720c */ /* 0x040fe20003f46270 */
[-C--:B------:R-:W-:Y:S01]  /*2cf0*/  FFMA.FTZ R53, R4, R0.reuse, R53 ;  /* 0x0000000004357223 */ /* 0x080fe20000010035 */
[----:B------:R-:W-:Y:S02]  /*2d00*/  ISETP.GE.AND P4, PT, R5, R121, PT ;  /* 0x000000790500720c */ /* 0x000fe40003f86270 */
[----:B------:R-:W-:Y:S02]  /*2d10*/  I2FP.F32.S32 R5, R5 ;  /* 0x0000000500057245 */ /* 0x000fe40000201400 */
[----:B------:R-:W-:Y:S02]  /*2d20*/  FSEL R21, R21, -INF , !P6 ;  /* 0xff80000015157808 */ /* 0x000fe40007000000 */
[----:B------:R-:W-:Y:S01]  /*2d30*/  FSEL R28, R28, -INF , !P3 ;  /* 0xff8000001c1c7808 */ /* 0x000fe20005800000 */
[CC--:B------:R-:W-:Y:S01]  /*2d40*/  FFMA.FTZ R52, R5.reuse, R0.reuse, R52 ;  /* 0x0000000005347223 */ /* 0x0c0fe20000010034 */
[----:B------:R-:W-:Y:S01]  /*2d50*/  FFMA.FTZ R54, R5, R0, R54 ;  /* 0x0000000005367223 */ /* 0x000fe20000010036 */
[----:B------:R-:W-:Y:S01]  /*2d60*/  VIADD R5, R8, 0x38 ;  /* 0x0000003808057836 */ /* 0x000fe20000000000 */
[----:B------:R-:W-:-:S02]  /*2d70*/  I2FP.F32.S32 R4, R8 ;  /* 0x0000000800047245 */ /* 0x000fc40000201400 */
[C---:B------:R-:W-:Y:S02]  /*2d80*/  ISETP.GE.AND P6, PT, R8.reuse, R126, PT ;  /* 0x0000007e0800720c */ /* 0x040fe40003fc6270 */
[C---:B------:R-:W-:Y:S01]  /*2d90*/  ISETP.GE.AND P3, PT, R8.reuse, R121, PT ;  /* 0x000000790800720c */ /* 0x040fe20003f66270 */
[----:B------:R-:W-:Y:S01]  /*2da0*/  VIADD R8, R8, 0x39 ;  /* 0x0000003908087836 */ /* 0x000fe20000000000 */
[----:B------:R-:W-:Y:S01]  /*2db0*/  FSEL R111, R55, -INF , !P0 ;  /* 0xff800000376f7808 */ /* 0x000fe20004000000 */
[-C--:B------:R-:W-:Y:S01]  /*2dc0*/  FFMA.FTZ R24, R4, R0.reuse, R24 ;  /* 0x0000000004187223 */ /* 0x080fe20000010018 */
[----:B------:R-:W-:Y:S01]  /*2dd0*/  ISETP.GE.AND P0, PT, R120, 0x2, PT ;  /* 0x000000027800780c */ /* 0x000fe20003f06270 */
[----:B------:R-:W-:Y:S01]  /*2de0*/  FFMA.FTZ R4, R4, R0, R26 ;  /* 0x0000000004047223 */ /* 0x000fe2000001001a */
[----:B------:R-:W-:Y:S02]  /*2df0*/  FSEL R107, R59, -INF , !P5 ;  /* 0xff8000003b6b7808 */ /* 0x000fe40006800000 */
[----:B------:R-:W-:-:S02]  /*2e00*/  FSEL R113, R52, -INF , !P2 ;  /* 0xff80000034717808 */ /* 0x000fc40005000000 */
[C---:B------:R-:W-:Y:S02]  /*2e10*/  ISETP.GE.AND P5, PT, R5.reuse, R126, PT ;  /* 0x0000007e0500720c */ /* 0x040fe40003fa6270 */
[----:B------:R-:W-:Y:S02]  /*2e20*/  ISETP.GE.AND P2, PT, R5, R121, PT ;  /* 0x000000790500720c */ /* 0x000fe40003f46270 */
[----:B------:R-:W-:Y:S02]  /*2e30*/  I2FP.F32.S32 R6, R5 ;  /* 0x0000000500067245 */ /* 0x000fe40000201400 */
[----:B------:R-:W-:Y:S02]  /*2e40*/  I2FP.F32.S32 R5, R8 ;  /* 0x0000000800057245 */ /* 0x000fe40000201400 */
[----:B------:R-:W-:Y:S01]  /*2e50*/  FSEL R110, R54, -INF , !P4 ;  /* 0xff800000366e7808 */ /* 0x000fe20006000000 */
[CC--:B------:R-:W-:Y:S01]  /*2e60*/  FFMA.FTZ R64, R6.reuse, R0.reuse, R64 ;  /* 0x0000000006407223 */ /* 0x0c0fe20000010040 */
[----:B------:R-:W-:Y:S01]  /*2e70*/  FSEL R116, R53, -INF , !P1 ;  /* 0xff80000035747808 */ /* 0x000fe20004800000 */
[-C--:B------:R-:W-:Y:S01]  /*2e80*/  FFMA.FTZ R66, R6, R0.reuse, R66 ;  /* 0x0000000006427223 */ /* 0x080fe20000010042 */
[CC--:B------:R-:W-:Y:S01]  /*2e90*/  FFMA.FTZ R65, R5.reuse, R0.reuse, R65 ;  /* 0x0000000005417223 */ /* 0x0c0fe20000010041 */
[----:B------:R-:W-:Y:S01]  /*2ea0*/  FFMA.FTZ R67, R5, R0, R67 ;  /* 0x0000000005437223 */ /* 0x000fe20000010043 */
        /* <DEDUP_REMOVED lines=15> */
[----:B------:R-:W-:Y:S01]  /*2fa0*/  ISETP.GE.AND P5, PT, R150, UR5, PT ;  /* 0x0000000596007c0c */ /* 0x000fe2000bfa6270 */
[----:B------:R-:W-:Y:S01]  /*2fb0*/  IMAD.WIDE.U32 R40, R39, R82, R148 ;  /* 0x0000005227287225 */ /* 0x000fe200078e0094 */
[----:B------:R-:W-:-:S05]  /*2fc0*/  SHF.R.S32.HI R38, RZ, 0x1f, R39 ;  /* 0x0000001fff267819 */ /* 0x000fca0000011427 */
[----:B------:R-:W-:Y:S02]  /*2fd0*/  IMAD R38, R38, R82, R81 ;  /* 0x0000005226267224 */ /* 0x000fe400078e0251 */
[----:B------:R-:W1:Y:S02]  /*2fe0*/  @!P4 LDC.64 R10, c[0x0][0x218] ;  /* 0x00008600ff0acb82 */ /* 0x000e640000000a00 */
[----:B------:R-:W-:Y:S02]  /*2ff0*/  IMAD.IADD R38, R41, 0x1, R38 ;  /* 0x0000000129267824 */ /* 0x000fe400078e0226 */
[----:B------:R2:W-:Y:S04]  /*3000*/  @P5 STS [R141+0x3000], RZ ;  /* 0x003000ff8d005388 */ /* 0x0005e80000000800 */
[----:B------:R-:W3:Y:S01]  /*3010*/  @!P2 LDC.64 R8, c[0x0][0x218] ;  /* 0x00008600ff08ab82 */ /* 0x000ee20000000a00 */
[----:B------:R2:W-:Y:S04]  /*3020*/  @P5 STS [R141+0x3004], RZ ;  /* 0x003004ff8d005388 */ /* 0x0005e80000000800 */
[----:B------:R2:W-:Y:S03]  /*3030*/  @P5 STS.64 [R141+0x3008], RZ ;  /* 0x003008ff8d005388 */ /* 0x0005e60000000a00 */
[----:B------:R-:W4:Y:S08]  /*3040*/  @!P5 LDC.64 R16, c[0x0][0x218] ;  /* 0x00008600ff10db82 */ /* 0x000f300000000a00 */
[----:B------:R-:W5:Y:S01]  /*3050*/  @!P5 LDC.64 R6, c[0x0][0x218] ;  /* 0x00008600ff06db82 */ /* 0x000f620000000a00 */
[----:B-1----:R-:W-:-:S04]  /*3060*/  @!P4 LEA R10, P3, R40, R10, 0x1 ;  /* 0x0000000a280ac211 */ /* 0x002fc800078608ff */
[----:B------:R-:W-:-:S03]  /*3070*/  @!P4 LEA.HI.X R11, R40, R11, R38, 0x1, P3 ;  /* 0x0000000b280bc211 */ /* 0x000fc600018f0c26 */
[----:B------:R-:W1:Y:S01]  /*3080*/  @!P4 LDC.64 R4, c[0x0][0x218] ;  /* 0x00008600ff04cb82 */ /* 0x000e620000000a00 */
[C---:B---3--:R-:W-:Y:S02]  /*3090*/  @!P2 LEA R42, P1, R40.reuse, R8, 0x1 ;  /* 0x00000008282aa211 */ /* 0x048fe400078208ff */
[----:B------:R-:W-:Y:S02]  /*30a0*/  IADD3 R8, P3, R135, R40, RZ ;  /* 0x0000002887087210 */ /* 0x000fe40007f7e0ff */
[C---:B------:R-:W-:Y:S02]  /*30b0*/  @!P2 LEA.HI.X R43, R40.reuse, R9, R38, 0x1, P1 ;  /* 0x00000009282ba211 */ /* 0x040fe400008f0c26 */
[----:B----4-:R-:W-:-:S04]  /*30c0*/  @!P5 LEA R16, P6, R40, R16, 0x1 ;  /* 0x000000102810d211 */ /* 0x010fc800078c08ff */
[--C-:B------:R-:W-:Y:S01]  /*30d0*/  @!P5 LEA.HI.X R17, R40, R17, R38.reuse, 0x1, P6 ;  /* 0x000000112811d211 */ /* 0x100fe200030f0c26 */
[----:B------:R-:W-:Y:S01]  /*30e0*/  IMAD.X R38, R134, 0x1, R38, P3 ;  /* 0x0000000186267824 */ /* 0x000fe200018e0626 */
        /* <DEDUP_REMOVED lines=37> */
.L_x_277:
[----:B------:R-:W-:Y:S05]  /*3340*/  BSYNC B0 ;  /* 0x0000000000007941 */ /* 0x000fea0003800000 */
.L_x_276:
[----:B------:R-:W0:Y:S02]  /*3350*/  LDGDEPBAR ;  /* 0x00000000000079af */ /* 0x000e240000000000 */
.L_x_275:
        /* <DEDUP_REMOVED lines=31> */
[----:B------:R-:W-:Y:S01]  /*3550*/  LEA R130, R3, UR4, 0x1 ;  /* 0x0000000403827c11 */ /* 0x000fe2000f8e08ff */
[----:B------:R-:W1:Y:S03]  /*3560*/  SHFL.BFLY PT, R5, R4, 0x2, 0x1f ;  /* 0x0c401f0004057f89 */ /* 0x000e6600000e0000 */
[----:B------:R-:W-:Y:S01]  /*3570*/  LEA R128, R2, R130, 0x1 ;  /* 0x0000008202807211 */ /* 0x000fe200078e08ff */
[----:B------:R-:W-:Y:S04]  /*3580*/  LDSM.16.MT88.4 R76, [R130+0x6000] ;  /* 0x00600000824c783b */ /* 0x000fe80000004200 */
[----:B------:R-:W-:Y:S04]  /*3590*/  LDSM.16.MT88.4 R40, [R128+0x6000] ;  /* 0x006000008028783b */ /* 0x000fe80000004200 */
[----:B------:R-:W-:Y:S04]  /*35a0*/  LDSM.16.MT88.4 R48, [R130+0x7000] ;  /* 0x007000008230783b */ /* 0x000fe80000004200 */
[----:B------:R-:W-:Y:S04]  /*35b0*/  LDSM.16.MT88.4 R72, [R130+0x8000] ;  /* 0x008000008248783b */ /* 0x000fe80000004200 */
[----:B------:R-:W-:Y:S01]  /*35c0*/  LDSM.16.MT88.4 R56, [R128+0x7000] ;  /* 0x007000008038783b */ /* 0x000fe20000004200 */
[----:B-1----:R-:W-:-:S03]  /*35d0*/  FMNMX.FTZ R5, R4, R5, !PT ;  /* 0x0000000504057209 */ /* 0x002fc60007810000 */
[----:B------:R-:W-:Y:S04]  /*35e0*/  LDSM.16.MT88.4 R8, [R128+0x8000] ;  /* 0x008000008008783b */ /* 0x000fe80000004200 */
[----:B------:R-:W1:Y:S04]  /*35f0*/  SHFL.BFLY PT, R4, R6, 0x2, 0x1f ;  /* 0x0c401f0006047f89 */ /* 0x000e6800000e0000 */
[----:B------:R-:W2:Y:S01]  /*3600*/  SHFL.BFLY PT, R85, R5, 0x1, 0x1f ;  /* 0x0c201f0005557f89 */ /* 0x000ea200000e0000 */
[----:B-1----:R-:W-:Y:S02]  /*3610*/  FMNMX.FTZ R4, R6, R4, !PT ;  /* 0x0000000406047209 */ /* 0x002fe40007810000 */
[----:B--2---:R-:W-:-:S03]  /*3620*/  FMNMX.FTZ R85, R5, R85, !PT ;  /* 0x0000005505557209 */ /* 0x004fc60007810000 */
[----:B------:R-:W1:Y:S01]  /*3630*/  SHFL.BFLY PT, R84, R4, 0x1, 0x1f ;  /* 0x0c201f0004547f89 */ /* 0x000e6200000e0000 */
[C---:B------:R-:W-:Y:S01]  /*3640*/  FSETP.NEU.FTZ.AND P1, PT, R85.reuse, -INF , PT ;  /* 0xff8000005500780b */ /* 0x040fe20003f3d000 */
[----:B------:R-:W-:-:S05]  /*3650*/  FMUL.FTZ R114, R85, UR6 ;  /* 0x0000000655727c20 */ /* 0x000fca0008410000 */
        /* <DEDUP_REMOVED lines=11> */
[----:B-1----:R-:W-:Y:S01]  /*3710*/  FMNMX.FTZ R84, R4, R84, !PT ;  /* 0x0000005404547209 */ /* 0x002fe20007810000 */
[--C-:B------:R-:W-:Y:S01]  /*3720*/  FFMA.FTZ R102, R28, UR6, -R114.reuse ;  /* 0x000000061c667c23 */ /* 0x100fe20008010872 */
[----:B------:R-:W1:Y:S01]  /*3730*/  LDSM.16.MT88.4 R4, [R130+0x6400] ;  /* 0x006400008204783b */ /* 0x000e620000004200 */
[--C-:B------:R-:W-:Y:S01]  /*3740*/  FFMA.FTZ R101, R23, UR6, -R114.reuse ;  /* 0x0000000617657c23 */ /* 0x100fe20008010872 */
[C---:B------:R-:W-:Y:S01]  /*3750*/  FSETP.NEU.FTZ.AND P1, PT, R84.reuse, -INF , PT ;  /* 0xff8000005400780b */ /* 0x040fe20003f3d000 */
[----:B------:R-:W-:Y:S01]  /*3760*/  FMUL.FTZ R108, R84, UR6 ;  /* 0x00000006546c7c20 */ /* 0x000fe20008410000 */
[----:B------:R-:W2:Y:S01]  /*3770*/  MUFU.EX2 R95, R95 ;  /* 0x0000005f005f7308 */ /* 0x000ea20000000800 */
[--C-:B------:R-:W-:Y:S01]  /*3780*/  FFMA.FTZ R113, R113, UR6, -R114.reuse ;  /* 0x0000000671717c23 */ /* 0x100fe20008010872 */
[--C-:B------:R-:W-:Y:S01]  /*3790*/  FFMA.FTZ R116, R116, UR6, -R114.reuse ;  /* 0x0000000674747c23 */ /* 0x100fe20008010872 */
[--C-:B------:R-:W-:Y:S01]  /*37a0*/  FFMA.FTZ R115, R115, UR6, -R114.reuse ;  /* 0x0000000673737c23 */ /* 0x100fe20008010872 */
[----:B------:R-:W-:Y:S01]  /*37b0*/  FSEL R108, R108, RZ, P1 ;  /* 0x000000ff6c6c7208 */ /* 0x000fe20000800000 */
[----:B------:R-:W-:-:S03]  /*37c0*/  FFMA.FTZ R158, R112, UR6, -R114 ;  /* 0x00000006709e7c23 */ /* 0x000fc60008010872 */
        /* <DEDUP_REMOVED lines=11> */
[----:B------:R-:W-:Y:S01]  /*3880*/  FFMA.FTZ R33, R19, UR6, -R114 ;  /* 0x0000000613217c23 */ /* 0x000fe20008010872 */
[----:B------:R-:W2:Y:S01]  /*3890*/  LDSM.16.MT88.4 R12, [R128+0x6400] ;  /* 0x00640000800c783b */ /* 0x000ea20000004200 */
[--C-:B------:R-:W-:Y:S01]  /*38a0*/  FFMA.FTZ R103, R22, UR6, -R108.reuse ;  /* 0x0000000616677c23 */ /* 0x100fe2000801086c */
[--C-:B------:R-:W-:Y:S01]  /*38b0*/  FFMA.FTZ R104, R20, UR6, -R108.reuse ;  /* 0x0000000614687c23 */ /* 0x100fe2000801086c */
[--C-:B------:R-:W-:Y:S01]  /*38c0*/  FFMA.FTZ R105, R21, UR6, -R108.reuse ;  /* 0x0000000615697c23 */ /* 0x100fe2000801086c */
[----:B------:R-:W-:Y:S01]  /*38d0*/  MUFU.EX2 R97, R97 ;  /* 0x0000006100617308 */ /* 0x000fe20000000800 */
[----:B------:R-:W4:Y:S01]  /*38e0*/  LDSM.16.MT88.4 R16, [R130+0x7400] ;  /* 0x007400008210783b */ /* 0x000f220000004200 */
[--C-:B------:R-:W-:Y:S01]  /*38f0*/  FFMA.FTZ R107, R107, UR6, -R108.reuse ;  /* 0x000000066b6b7c23 */ /* 0x100fe2000801086c */
[--C-:B------:R-:W-:Y:S01]  /*3900*/  FFMA.FTZ R110, R110, UR6, -R108.reuse ;  /* 0x000000066e6e7c23 */ /* 0x100fe2000801086c */
[--C-:B------:R-:W-:Y:S01]  /*3910*/  FFMA.FTZ R111, R111, UR6, -R108.reuse ;  /* 0x000000066f6f7c23 */ /* 0x100fe2000801086c */
[----:B------:R-:W-:Y:S01]  /*3920*/  LDSM.16.MT88.4 R28, [R128+0x8400] ;  /* 0x00840000801c783b */ /* 0x000fe20000004200 */
[--C-:B------:R-:W-:Y:S01]  /*3930*/  FFMA.FTZ R109, R109, UR6, -R108.reuse ;  /* 0x000000066d6d7c23 */ /* 0x100fe2000801086c */
[----:B------:R-:W-:Y:S01]  /*3940*/  FFMA.FTZ R157, R106, UR6, -R108 ;  /* 0x000000066a9d7c23 */ /* 0x000fe2000801086c */
[----:B------:R-:W5:Y:S01]  /*3950*/  MUFU.EX2 R98, R98 ;  /* 0x0000006200627308 */ /* 0x000f620000000800 */
[----:B---3--:R-:W-:Y:S01]  /*3960*/  F2FP.F16.F32.PACK_AB R66, R91, R93 ;  /* 0x0000005d5b42723e */ /* 0x008fe200000000ff */
[----:B------:R-:W-:Y:S01]  /*3970*/  LDSM.16.MT88.4 R20, [R128+0x6800] ;  /* 0x006800008014783b */ /* 0x000fe20000004200 */
[----:B------:R-:W-:-:S04]  /*3980*/  FADD.FTZ R95, R96, R95 ;  /* 0x0000005f605f7221 */ /* 0x000fc80000010000 */
[----:B------:R-:W-:Y:S01]  /*3990*/  FADD.FTZ R95, R93, R95 ;  /* 0x0000005f5d5f7221 */ /* 0x000fe20000010000 */
[----:B------:R-:W3:Y:S03]  /*39a0*/  MUFU.EX2 R94, R94 ;  /* 0x0000005e005e7308 */ /* 0x000ee60000000800 */
[----:B------:R-:W-:-:S05]  /*39b0*/  FADD.FTZ R95, R91, R95 ;  /* 0x0000005f5b5f7221 */ /* 0x000fca0000010000 */
[----:B------:R-:W1:Y:S01]  /*39c0*/  MUFU.EX2 R92, R92 ;  /* 0x0000005c005c7308 */ /* 0x000e620000000800 */
[----:B-----5:R-:W-:Y:S01]  /*39d0*/  F2FP.F16.F32.PACK_AB R65, R98, R97 ;  /* 0x000000616241723e */ /* 0x020fe200000000ff */
[----:B------:R-:W-:-:S06]  /*39e0*/  FADD.FTZ R97, R97, R98 ;  /* 0x0000006261617221 */ /* 0x000fcc0000010000 */
[----:B------:R-:W5:Y:S01]  /*39f0*/  MUFU.EX2 R35, R35 ;  /* 0x0000002300237308 */ /* 0x000f620000000800 */
[----:B---3--:R-:W-:-:S07]  /*3a00*/  FADD.FTZ R97, R94, R97 ;  /* 0x000000615e617221 */ /* 0x008fce0000010000 */
[----:B------:R-:W3:Y:S01]  /*3a10*/  MUFU.EX2 R34, R34 ;  /* 0x0000002200227308 */ /* 0x000ee20000000800 */
[C---:B-1----:R-:W-:Y:S01]  /*3a20*/  F2FP.F16.F32.PACK_AB R67, R92.reuse, R94 ;  /* 0x0000005e5c43723e */ /* 0x042fe200000000ff */
[----:B------:R-:W-:-:S06]  /*3a30*/  FADD.FTZ R97, R92, R97 ;  /* 0x000000615c617221 */ /* 0x000fcc0000010000 */
[----:B------:R-:W-:Y:S01]  /*3a40*/  HMMA.16816.F32 R80, R64, R76, RZ ;  /* 0x0000004c4050723c */ /* 0x000fe200000018ff */
[----:B------:R-:W-:Y:S01]  /*3a50*/  MUFU.EX2 R33, R33 ;  /* 0x0000002100217308 */ /* 0x000fe20000000800 */
[----:B-----5:R-:W-:-:S04]  /*3a60*/  FADD.FTZ R95, R35, R95 ;  /* 0x0000005f235f7221 */ /* 0x020fc80000010000 */
[C---:B------:R-:W-:Y:S03]  /*3a70*/  HMMA.16816.F32 R36, R64.reuse, R40, RZ ;  /* 0x000000284024723c */ /* 0x040fe600000018ff */
[----:B------:R-:W1:Y:S01]  /*3a80*/  MUFU.EX2 R2, R2 ;  /* 0x0000000200027308 */ /* 0x000e620000000800 */
[C---:B---3--:R-:W-:Y:S01]  /*3a90*/  F2FP.F16.F32.PACK_AB R24, R34.reuse, R35 ;  /* 0x000000232218723e */ /* 0x048fe200000000ff */
[----:B------:R-:W-:Y:S01]  /*3aa0*/  FADD.FTZ R95, R34, R95 ;  /* 0x0000005f225f7221 */ /* 0x000fe20000010000 */
[C---:B------:R-:W-:Y:S05]  /*3ab0*/  HMMA.16816.F32 R44, R64.reuse, R48, RZ ;  /* 0x00000030402c723c */ /* 0x040fea00000018ff */
[----:B------:R-:W3:Y:S01]  /*3ac0*/  MUFU.EX2 R90, R90 ;  /* 0x0000005a005a7308 */ /* 0x000ee20000000800 */
[C---:B------:R-:W-:Y:S06]  /*3ad0*/  HMMA.16816.F32 R52, R64.reuse, R56, RZ ;  /* 0x000000384034723c */ /* 0x040fec00000018ff */
[----:B------:R-:W-:Y:S01]  /*3ae0*/  HMMA.16816.F32 R60, R64, R72, RZ ;  /* 0x00000048403c723c */ /* 0x000fe200000018ff */
[----:B------:R-:W5:Y:S01]  /*3af0*/  MUFU.EX2 R3, R3 ;  /* 0x0000000300037308 */ /* 0x000f620000000800 */
[----:B-1----:R-:W-:Y:S01]  /*3b00*/  F2FP.F16.F32.PACK_AB R26, R2, R33 ;  /* 0x00000021021a723e */ /* 0x002fe200000000ff */
[----:B------:R-:W-:-:S03]  /*3b10*/  FADD.FTZ R33, R33, R95 ;  /* 0x0000005f21217221 */ /* 0x000fc60000010000 */
[C---:B------:R-:W-:Y:S01]  /*3b20*/  HMMA.16816.F32 R76, R64.reuse, R78, RZ ;  /* 0x0000004e404c723c */ /* 0x040fe200000018ff */
[----:B------:R-:W-:Y:S02]  /*3b30*/  FADD.FTZ R33, R2, R33 ;  /* 0x0000002102217221 */ /* 0x000fe40000010000 */
[----:B------:R-:W-:Y:S01]  /*3b40*/  MUFU.EX2 R89, R89 ;  /* 0x0000005900597308 */ /* 0x000fe20000000800 */
[----:B---3--:R-:W-:Y:S02]  /*3b50*/  FADD.FTZ R97, R90, R97 ;  /* 0x000000615a617221 */ /* 0x008fe40000010000 */
[C---:B------:R-:W-:Y:S05]  /*3b60*/  HMMA.16816.F32 R40, R64.reuse, R42, RZ ;  /* 0x0000002a4028723c */ /* 0x040fea00000018ff */
[----:B------:R-:W1:Y:S01]  /*3b70*/  MUFU.EX2 R88, R88 ;  /* 0x0000005800587308 */ /* 0x000e620000000800 */
[----:B------:R-:W-:Y:S01]  /*3b80*/  HMMA.16816.F32 R48, R64, R50, RZ ;  /* 0x000000324030723c */ /* 0x000fe200000018ff */
[C---:B-----5:R-:W-:Y:S01]  /*3b90*/  F2FP.F16.F32.PACK_AB R25, R3.reuse, R90 ;  /* 0x0000005a0319723e */ /* 0x060fe200000000ff */
[----:B------:R-:W-:-:S04]  /*3ba0*/  FADD.FTZ R97, R3, R97 ;  /* 0x0000006103617221 */ /* 0x000fc80000010000 */
[C---:B------:R-:W-:Y:S01]  /*3bb0*/  HMMA.16816.F32 R56, R64.reuse, R58, RZ ;  /* 0x0000003a4038723c */ /* 0x040fe200000018ff */
[----:B------:R-:W-:Y:S05]  /*3bc0*/  MUFU.EX2 R99, R99 ;  /* 0x0000006300637308 */ /* 0x000fea0000000800 */
[C---:B------:R-:W-:Y:S03]  /*3bd0*/  HMMA.16816.F32 R72, R64.reuse, R74, RZ ;  /* 0x0000004a4048723c */ /* 0x040fe600000018ff */
[----:B------:R-:W3:Y:S01]  /*3be0*/  MUFU.EX2 R100, R100 ;  /* 0x0000006400647308 */ /* 0x000ee20000000800 */
[C---:B-1----:R-:W-:Y:S01]  /*3bf0*/  F2FP.F16.F32.PACK_AB R27, R88.reuse, R89 ;  /* 0x00000059581b723e */ /* 0x042fe200000000ff */
[----:B------:R-:W-:Y:S01]  /*3c00*/  FADD.FTZ R89, R89, R97 ;  /* 0x0000006159597221 */ /* 0x000fe20000010000 */
[----:B------:R-:W-:Y:S03]  /*3c10*/  HMMA.16816.F32 R68, R64, R8, RZ ;  /* 0x000000084044723c */ /* 0x000fe600000018ff */
[----:B------:R-:W-:-:S02]  /*3c20*/  FADD.FTZ R89, R88, R89 ;  /* 0x0000005958597221 */ /* 0x000fc40000010000 */
[----:B------:R-:W-:Y:S01]  /*3c30*/  MUFU.EX2 R101, R101 ;  /* 0x0000006500657308 */ /* 0x000fe20000000800 */
[----:B------:R-:W-:Y:S01]  /*3c40*/  HMMA.16816.F32 R64, R64, R10, RZ ;  /* 0x0000000a4040723c */ /* 0x000fe200000018ff */
[----:B------:R-:W1:Y:S05]  /*3c50*/  LDSM.16.MT88.4 R8, [R128+0x7400] ;  /* 0x007400008008783b */ /* 0x000e6a0000004200 */
[C---:B------:R-:W-:Y:S01]  /*3c60*/  HMMA.16816.F32 R80, R24.reuse, R4, R80 ;  /* 0x000000041850723c */ /* 0x040fe20000001850 */
[----:B------:R-:W-:Y:S05]  /*3c70*/  MUFU.EX2 R102, R102 ;  /* 0x0000006600667308 */ /* 0x000fea0000000800 */
[C---:B------:R-:W-:Y:S01]  /*3c80*/  HMMA.16816.F32 R76, R24.reuse, R6, R76 ;  /* 0x00000006184c723c */ /* 0x040fe2000000184c */
[----:B------:R-:W5:Y:S02]  /*3c90*/  LDSM.16.MT88.4 R4, [R130+0x8400] ;  /* 0x008400008204783b */ /* 0x000f640000004200 */
[----:B------:R-:W-:Y:S03]  /*3ca0*/  MUFU.EX2 R103, R103 ;  /* 0x0000006700677308 */ /* 0x000fe60000000800 */
[C---:B--2---:R-:W-:Y:S05]  /*3cb0*/  HMMA.16816.F32 R36, R24.reuse, R12, R36 ;  /* 0x0000000c1824723c */ /* 0x044fea0000001824 */
[----:B------:R-:W2:Y:S01]  /*3cc0*/  MUFU.EX2 R104, R104 ;  /* 0x0000006800687308 */ /* 0x000ea20000000800 */
[C---:B------:R-:W-:Y:S01]  /*3cd0*/  HMMA.16816.F32 R40, R24.reuse, R14, R40 ;  /* 0x0000000e1828723c */ /* 0x040fe20000001828 */
[----:B------:R-:W2:Y:S05]  /*3ce0*/  LDSM.16.MT88.4 R12, [R130+0x6800] ;  /* 0x00680000820c783b */ /* 0x000eaa0000004200 */
[C---:B----4-:R-:W-:Y:S01]  /*3cf0*/  HMMA.16816.F32 R44, R24.reuse, R16, R44 ;  /* 0x00000010182c723c */ /* 0x050fe2000000182c */
[----:B------:R-:W-:Y:S05]  /*3d00*/  MUFU.EX2 R105, R105 ;  /* 0x0000006900697308 */ /* 0x000fea0000000800 */
[C---:B------:R-:W-:Y:S01]  /*3d10*/  HMMA.16816.F32 R48, R24.reuse, R18, R48 ;  /* 0x000000121830723c */ /* 0x040fe20000001830 */
[----:B------:R-:W-:Y:S02]  /*3d20*/  LDSM.16.MT88.4 R16, [R128+0x7800] ;  /* 0x007800008010783b */ /* 0x000fe40000004200 */
[----:B------:R-:W4:Y:S03]  /*3d30*/  MUFU.EX2 R107, R107 ;  /* 0x0000006b006b7308 */ /* 0x000f260000000800 */
[C---:B-1----:R-:W-:Y:S05]  /*3d40*/  HMMA.16816.F32 R52, R24.reuse, R8, R52 ;  /* 0x000000081834723c */ /* 0x042fea0000001834 */
[----:B------:R-:W1:Y:S01]  /*3d50*/  MUFU.EX2 R113, R113 ;  /* 0x0000007100717308 */ /* 0x000e620000000800 */
[C---:B------:R-:W-:Y:S01]  /*3d60*/  HMMA.16816.F32 R56, R24.reuse, R10, R56 ;  /* 0x0000000a1838723c */ /* 0x040fe20000001838 */
[----:B------:R-:W1:Y:S05]  /*3d70*/  LDSM.16.MT88.4 R8, [R130+0x7800] ;  /* 0x007800008208783b */ /* 0x000e6a0000004200 */
[C---:B-----5:R-:W-:Y:S01]  /*3d80*/  HMMA.16816.F32 R60, R24.reuse, R4, R60 ;  /* 0x00000004183c723c */ /* 0x060fe2000000183c */
[----:B------:R-:W5:Y:S05]  /*3d90*/  MUFU.EX2 R116, R116 ;  /* 0x0000007400747308 */ /* 0x000f6a0000000800 */
[C---:B------:R-:W-:Y:S01]  /*3da0*/  HMMA.16816.F32 R72, R24.reuse, R6, R72 ;  /* 0x000000061848723c */ /* 0x040fe20000001848 */
[----:B---3--:R-:W-:Y:S01]  /*3db0*/  F2FP.F16.F32.PACK_AB R4, R100, R99 ;  /* 0x000000636404723e */ /* 0x008fe200000000ff */
[----:B------:R-:W-:Y:S01]  /*3dc0*/  FADD.FTZ R99, R99, R33 ;  /* 0x0000002163637221 */ /* 0x000fe20000010000 */
[----:B--2---:R-:W-:Y:S01]  /*3dd0*/  F2FP.F16.F32.PACK_AB R5, R104, R103 ;  /* 0x000000676805723e */ /* 0x004fe200000000ff */
[----:B------:R-:W2:Y:S01]  /*3de0*/  MUFU.EX2 R115, R115 ;  /* 0x0000007300737308 */ /* 0x000ea20000000800 */
[----:B------:R-:W-:Y:S01]  /*3df0*/  FADD.FTZ R103, R103, R89 ;  /* 0x0000005967677221 */ /* 0x000fe20000010000 */
[----:B------:R-:W-:Y:S01]  /*3e00*/  HMMA.16816.F32 R68, R24, R28, R68 ;  /* 0x0000001c1844723c */ /* 0x000fe20000001844 */
[----:B------:R-:W-:Y:S01]  /*3e10*/  F2FP.F16.F32.PACK_AB R6, R102, R101 ;  /* 0x000000656606723e */ /* 0x000fe200000000ff */
[----:B------:R-:W-:Y:S01]  /*3e20*/  FADD.FTZ R99, R100, R99 ;  /* 0x0000006364637221 */ /* 0x000fe20000010000 */
[----:B----4-:R-:W-:Y:S01]  /*3e30*/  F2FP.F16.F32.PACK_AB R7, R107, R105 ;  /* 0x000000696b07723e */ /* 0x010fe200000000ff */
[----:B------:R-:W-:-:S02]  /*3e40*/  FADD.FTZ R103, R104, R103 ;  /* 0x0000006768677221 */ /* 0x000fc40000010000 */
[----:B------:R-:W-:Y:S01]  /*3e50*/  HMMA.16816.F32 R64, R24, R30, R64 ;  /* 0x0000001e1840723c */ /* 0x000fe20000001840 */
[----:B------:R-:W-:Y:S01]  /*3e60*/  LDSM.16.MT88.4 R28, [R128+0x8800] ;  /* 0x00880000801c783b */ /* 0x000fe20000004200 */
[----:B------:R-:W-:Y:S01]  /*3e70*/  MUFU.EX2 R158, R158 ;  /* 0x0000009e009e7308 */ /* 0x000fe20000000800 */
[----:B------:R-:W-:Y:S01]  /*3e80*/  FADD.FTZ R101, R101, R99 ;  /* 0x0000006365657221 */ /* 0x000fe20000010000 */
[----:B------:R-:W-:Y:S01]  /*3e90*/  FADD.FTZ R105, R105, R103 ;  /* 0x0000006769697221 */ /* 0x000fe20000010000 */
[----:B------:R-:W-:Y:S01]  /*3ea0*/  LDSM.16.MT88.4 R24, [R128+0x6c00] ;  /* 0x006c00008018783b */ /* 0x000fe20000004200 */
[C---:B------:R-:W-:Y:S01]  /*3eb0*/  HMMA.16816.F32 R80, R4.reuse, R12, R80 ;  /* 0x0000000c0450723c */ /* 0x040fe20000001850 */
[----:B------:R-:W-:Y:S01]  /*3ec0*/  FADD.FTZ R101, R102, R101 ;  /* 0x0000006566657221 */ /* 0x000fe20000010000 */
[----:B------:R-:W-:Y:S02]  /*3ed0*/  FADD.FTZ R105, R107, R105 ;  /* 0x000000696b697221 */ /* 0x000fe40000010000 */
[----:B------:R-:W3:Y:S01]  /*3ee0*/  MUFU.EX2 R110, R110 ;  /* 0x0000006e006e7308 */ /* 0x000ee20000000800 */
[----:B-1----:R-:W-:Y:S01]  /*3ef0*/  FADD.FTZ R101, R113, R101 ;  /* 0x0000006571657221 */ /* 0x002fe20000010000 */
[----:B------:R-:W-:Y:S01]  /*3f00*/  HMMA.16816.F32 R76, R4, R14, R76 ;  /* 0x0000000e044c723c */ /* 0x000fe2000000184c */
[----:B------:R-:W1:Y:S02]  /*3f10*/  LDSM.16.MT88.4 R12, [R130+0x8800] ;  /* 0x00880000820c783b */ /* 0x000e640000004200 */
[----:B-----5:R-:W-:-:S03]  /*3f20*/  FADD.FTZ R101, R116, R101 ;  /* 0x0000006574657221 */ /* 0x020fc60000010000 */
[----:B------:R-:W-:Y:S01]  /*3f30*/  HMMA.16816.F32 R44, R4, R8, R44 ;  /* 0x00000008042c723c */ /* 0x000fe2000000182c */
[----:B------:R-:W4:Y:S01]  /*3f40*/  MUFU.EX2 R111, R111 ;  /* 0x0000006f006f7308 */ /* 0x000f220000000800 */
[----:B--2---:R-:W-:-:S04]  /*3f50*/  FADD.FTZ R101, R115, R101 ;  /* 0x0000006573657221 */ /* 0x004fc80000010000 */
[C---:B------:R-:W-:Y:S01]  /*3f60*/  HMMA.16816.F32 R48, R4.reuse, R10, R48 ;  /* 0x0000000a0430723c */ /* 0x040fe20000001830 */
[----:B------:R-:W2:Y:S02]  /*3f70*/  LDSM.16.MT88.4 R8, [R130+0x6c00] ;  /* 0x006c00008208783b */ /* 0x000ea40000004200 */
[----:B------:R-:W5:Y:S01]  /*3f80*/  MUFU.EX2 R109, R109 ;  /* 0x0000006d006d7308 */ /* 0x000f620000000800 */
[----:B---3--:R-:W-:Y:S02]  /*3f90*/  FADD.FTZ R105, R110, R105 ;  /* 0x000000696e697221 */ /* 0x008fe40000010000 */
[C---:B------:R-:W-:Y:S05]  /*3fa0*/  HMMA.16816.F32 R36, R4.reuse, R20, R36 ;  /* 0x000000140424723c */ /* 0x040fea0000001824 */
[----:B------:R-:W3:Y:S01]  /*3fb0*/  MUFU.EX2 R157, R157 ;  /* 0x0000009d009d7308 */ /* 0x000ee20000000800 */
[----:B------:R-:W-:Y:S01]  /*3fc0*/  HMMA.16816.F32 R40, R4, R22, R40 ;  /* 0x000000160428723c */ /* 0x000fe20000001828 */
[----:B------:R-:W2:Y:S01]  /*3fd0*/  LDSM.16.MT88.4 R20, [R130+0x7c00] ;  /* 0x007c00008214783b */ /* 0x000ea20000004200 */
[----:B----4-:R-:W-:-:S04]  /*3fe0*/  FADD.FTZ R105, R111, R105 ;  /* 0x000000696f697221 */ /* 0x010fc80000010000 */
[----:B------:R-:W-:Y:S01]  /*3ff0*/  HMMA.16816.F32 R52, R4, R16, R52 ;  /* 0x000000100434723c */ /* 0x000fe20000001834 */
[----:B-----5:R-:W-:-:S05]  /*4000*/  FADD.FTZ R105, R109, R105 ;  /* 0x000000696d697221 */ /* 0x020fca0000010000 */
[C---:B------:R-:W-:Y:S01]  /*4010*/  HMMA.16816.F32 R56, R4.reuse, R18, R56 ;  /* 0x000000120438723c */ /* 0x040fe20000001838 */
[----:B------:R-:W4:Y:S05]  /*4020*/  LDSM.16.MT88.4 R16, [R128+0x7c00] ;  /* 0x007c00008010783b */ /* 0x000f2a0000004200 */
[C---:B-1----:R-:W-:Y:S06]  /*4030*/  HMMA.16816.F32 R60, R4.reuse, R12, R60 ;  /* 0x0000000c043c723c */ /* 0x042fec000000183c */
[C---:B------:R-:W-:Y:S01]  /*4040*/  HMMA.16816.F32 R72, R4.reuse, R14, R72 ;  /* 0x0000000e0448723c */ /* 0x040fe20000001848 */
[----:B------:R-:W1:Y:S05]  /*4050*/  LDSM.16.MT88.4 R12, [R130+0x8c00] ;  /* 0x008c0000820c783b */ /* 0x000e6a0000004200 */
[C---:B------:R-:W-:Y:S06]  /*4060*/  HMMA.16816.F32 R68, R4.reuse, R28, R68 ;  /* 0x0000001c0444723c */ /* 0x040fec0000001844 */
[----:B------:R-:W-:Y:S07]  /*4070*/  HMMA.16816.F32 R64, R4, R30, R64 ;  /* 0x0000001e0440723c */ /* 0x000fee0000001840 */
[----:B------:R-:W-:-:S02]  /*4080*/  F2FP.F16.F32.PACK_AB R4, R116, R113 ;  /* 0x000000717404723e */ /* 0x000fc400000000ff */
[----:B------:R-:W-:Y:S02]  /*4090*/  F2FP.F16.F32.PACK_AB R5, R111, R110 ;  /* 0x0000006e6f05723e */ /* 0x000fe400000000ff */
[C---:B------:R-:W-:Y:S01]  /*40a0*/  F2FP.F16.F32.PACK_AB R6, R158.reuse, R115 ;  /* 0x000000739e06723e */ /* 0x040fe200000000ff */
[----:B------:R-:W-:Y:S01]  /*40b0*/  FADD.FTZ R158, R158, R101 ;  /* 0x000000659e9e7221 */ /* 0x000fe20000010000 */
[C---:B---3--:R-:W-:Y:S01]  /*40c0*/  F2FP.F16.F32.PACK_AB R7, R157.reuse, R109 ;  /* 0x0000006d9d07723e */ /* 0x048fe200000000ff */
[----:B------:R-:W-:-:S06]  /*40d0*/  FADD.FTZ R157, R157, R105 ;  /* 0x000000699d9d7221 */ /* 0x000fcc0000010000 */
[C---:B--2---:R-:W-:Y:S06]  /*40e0*/  HMMA.16816.F32 R80, R4.reuse, R8, R80 ;  /* 0x000000080450723c */ /* 0x044fec0000001850 */
[C---:B------:R-:W-:Y:S01]  /*40f0*/  HMMA.16816.F32 R76, R4.reuse, R10, R76 ;  /* 0x0000000a044c723c */ /* 0x040fe2000000184c */
[----:B------:R-:W2:Y:S05]  /*4100*/  LDSM.16.MT88.4 R8, [R128+0x8c00] ;  /* 0x008c00008008783b */ /* 0x000eaa0000004200 */
[C---:B------:R-:W-:Y:S06]  /*4110*/  HMMA.16816.F32 R36, R4.reuse, R24, R36 ;  /* 0x000000180424723c */ /* 0x040fec0000001824 */
[C---:B------:R-:W-:Y:S06]  /*4120*/  HMMA.16816.F32 R40, R4.reuse, R26, R40 ;  /* 0x0000001a0428723c */ /* 0x040fec0000001828 */
[C---:B------:R-:W-:Y:S06]  /*4130*/  HMMA.16816.F32 R44, R4.reuse, R20, R44 ;  /* 0x00000014042c723c */ /* 0x040fec000000182c */
[C---:B------:R-:W-:Y:S06]  /*4140*/  HMMA.16816.F32 R48, R4.reuse, R22, R48 ;  /* 0x000000160430723c */ /* 0x040fec0000001830 */
[C---:B----4-:R-:W-:Y:S06]  /*4150*/  HMMA.16816.F32 R52, R4.reuse, R16, R52 ;  /* 0x000000100434723c */ /* 0x050fec0000001834 */
[C---:B------:R-:W-:Y:S06]  /*4160*/  HMMA.16816.F32 R56, R4.reuse, R18, R56 ;  /* 0x000000120438723c */ /* 0x040fec0000001838 */
[C---:B-1----:R-:W-:Y:S06]  /*4170*/  HMMA.16816.F32 R60, R4.reuse, R12, R60 ;  /* 0x0000000c043c723c */ /* 0x042fec000000183c */
[C---:B------:R-:W-:Y:S06]  /*4180*/  HMMA.16816.F32 R72, R4.reuse, R14, R72 ;  /* 0x0000000e0448723c */ /* 0x040fec0000001848 */
[C---:B--2---:R-:W-:Y:S06]  /*4190*/  HMMA.16816.F32 R68, R4.reuse, R8, R68 ;  /* 0x000000080444723c */ /* 0x044fec0000001844 */
        /* <DEDUP_REMOVED lines=38> */
[----:B------:R3:W-:Y:S03]  /*4400*/  @!P3 LDGSTS.E.BYPASS.LTC128B.128 [R141+0x7000], desc[UR8][R12.64+0x40] ;  /* 0x070000400c8dbfae */ /* 0x0007e6000b901d48 */
[--C-:B------:R-:W-:Y:S01]  /*4410*/  @!P2 LEA.HI.X R11, R16, R11, R3.reuse, 0x1, P0 ;  /* 0x0000000b100ba211 */ /* 0x100fe200000f0c03 */
[----:B------:R-:W-:Y:S01]  /*4420*/  IMAD.X R3, R138, 0x1, R3, P6 ;  /* 0x000000018a037824 */ /* 0x000fe200030e0603 */
[----:B------:R-:W-:Y:S01]  /*4430*/  @P2 STS.128 [R141+0x8000], RZ ;  /* 0x008000ff8d002388 */ /* 0x000fe20000000c00 */
[----:B----4-:R-:W-:-:S03]  /*4440*/  @!P4 LEA R8, P5, R14, R8, 0x1 ;  /* 0x000000080e08c211 */ /* 0x010fc600078a08ff */
[----:B------:R-:W-:Y:S01]  /*4450*/  @!PT LDS RZ, [RZ] ;  /* 0x00000000fffff984 */ /* 0x000fe20000000800 */
[----:B------:R-:W-:Y:S01]  /*4460*/  @!PT LDS RZ, [RZ] ;  /* 0x00000000fffff984 */ /* 0x000fe20000000800 */
[----:B------:R-:W-:Y:S01]  /*4470*/  @!PT LDS RZ, [RZ] ;  /* 0x00000000fffff984 */ /* 0x000fe20000000800 */
[----:B------:R-:W-:Y:S01]  /*4480*/  @!P2 LDGSTS.E.BYPASS.LTC128B.128 [R141+0x8000], desc[UR8][R10.64+0x80] ;  /* 0x080000800a8dafae */ /* 0x000fe2000b901d48 */
        /* <DEDUP_REMOVED lines=15> */
[----:B------:R-:W-:Y:S02]  /*4580*/  IMAD R3, R2, 0x40, R153 ;  /* 0x0000004002037824 */ /* 0x000fe400078e0299 */
        /* <DEDUP_REMOVED lines=8> */
[----:B---3--:R-:W-:Y:S04]  /*4610*/  LDSM.16.M88.4 R12, [R132+0x3c00] ;  /* 0x003c0000840c783b */ /* 0x008fe80000000200 */
[----:B------:R-:W-:Y:S04]  /*4620*/  LDSM.16.M88.4 R16, [R131] ;  /* 0x000000008310783b */ /* 0x000fe80000000200 */
[----:B------:R-:W-:Y:S04]  /*4630*/  LDSM.16.M88.4 R100, [R129+0x3000] ;  /* 0x003000008164783b */ /* 0x000fe80000000200 */
[----:B-1----:R-:W1:Y:S04]  /*4640*/  LDSM.16.M88.4 R4, [R132+0x3000] ;  /* 0x003000008404783b */ /* 0x002e680000000200 */
[----:B------:R-:W3:Y:S04]  /*4650*/  LDSM.16.M88.4 R112, [R129+0x3400] ;  /* 0x003400008170783b */ /* 0x000ee80000000200 */
[----:B------:R-:W5:Y:S04]  /*4660*/  LDSM.16.M88.4 R104, [R129+0x3800] ;  /* 0x003800008168783b */ /* 0x000f680000000200 */
[----:B------:R-:W5:Y:S04]  /*4670*/  LDSM.16.M88.4 R20, [R129+0x3c00] ;  /* 0x003c00008114783b */ /* 0x000f680000000200 */
[----:B------:R-:W-:Y:S01]  /*4680*/  LDSM.16.M88.4 R108, [R133+0x1000] ;  /* 0x00100000856c783b */ /* 0x000fe20000000200 */
[C---:B--2---:R-:W-:Y:S03]  /*4690*/  HMMA.16816.F32 R96, R24.reuse, R92, RZ ;  /* 0x0000005c1860723c */ /* 0x044fe600000018ff */
[----:B------:R-:W-:Y:S04]  /*46a0*/  LDSM.16.M88.4 R116, [R132+0x4400] ;  /* 0x004400008474783b */ /* 0x000fe80000000200 */
[----:B------:R-:W0:Y:S01]  /*46b0*/  LDGDEPBAR ;  /* 0x00000000000079af */ /* 0x000e220000000000 */
[C---:B----4-:R-:W-:Y:S06]  /*46c0*/  HMMA.16816.F32 R88, R24.reuse, R32, RZ ;  /* 0x000000201858723c */ /* 0x050fec00000018ff */
[C---:B------:R-:W-:Y:S06]  /*46d0*/  HMMA.16816.F32 R92, R24.reuse, R94, RZ ;  /* 0x0000005e185c723c */ /* 0x040fec00000018ff */
[C---:B------:R-:W-:Y:S06]  /*46e0*/  HMMA.16816.F32 R32, R24.reuse, R34, RZ ;  /* 0x000000221820723c */ /* 0x040fec00000018ff */
[C---:B-1----:R-:W-:Y:S06]  /*46f0*/  HMMA.16816.F32 R8, R24.reuse, R4, RZ ;  /* 0x000000041808723c */ /* 0x042fec00000018ff */
[C---:B------:R-:W-:Y:S06]  /*4700*/  HMMA.16816.F32 R4, R24.reuse, R6, RZ ;  /* 0x000000061804723c */ /* 0x040fec00000018ff */
[C---:B------:R-:W-:Y:S06]  /*4710*/  HMMA.16816.F32 R28, R24.reuse, R12, RZ ;  /* 0x0000000c181c723c */ /* 0x040fec00000018ff */
[----:B------:R-:W-:Y:S01]  /*4720*/  HMMA.16816.F32 R24, R24, R14, RZ ;  /* 0x0000000e1818723c */ /* 0x000fe200000018ff */
[----:B------:R-:W1:Y:S05]  /*4730*/  LDSM.16.M88.4 R12, [R132+0x4000] ;  /* 0x00400000840c783b */ /* 0x000e6a0000000200 */
[C---:B------:R-:W-:Y:S06]  /*4740*/  HMMA.16816.F32 R8, R16.reuse, R100, R8 ;  /* 0x000000641008723c */ /* 0x040fec0000001808 */
[C---:B------:R-:W-:Y:S01]  /*4750*/  HMMA.16816.F32 R4, R16.reuse, R102, R4 ;  /* 0x000000661004723c */ /* 0x040fe20000001804 */
[----:B------:R-:W2:Y:S05]  /*4760*/  LDSM.16.M88.4 R100, [R132+0x4800] ;  /* 0x004800008464783b */ /* 0x000eaa0000000200 */
[C---:B---3--:R-:W-:Y:S06]  /*4770*/  HMMA.16816.F32 R96, R16.reuse, R112, R96 ;  /* 0x000000701060723c */ /* 0x048fec0000001860 */
[C---:B------:R-:W-:Y:S01]  /*4780*/  HMMA.16816.F32 R92, R16.reuse, R114, R92 ;  /* 0x00000072105c723c */ /* 0x040fe2000000185c */
[----:B------:R-:W3:Y:S05]  /*4790*/  LDSM.16.M88.4 R112, [R132+0x4c00] ;  /* 0x004c00008470783b */ /* 0x000eea0000000200 */
[C---:B-----5:R-:W-:Y:S06]  /*47a0*/  HMMA.16816.F32 R88, R16.reuse, R104, R88 ;  /* 0x000000681058723c */ /* 0x060fec0000001858 */
[C---:B------:R-:W-:Y:S01]  /*47b0*/  HMMA.16816.F32 R32, R16.reuse, R106, R32 ;  /* 0x0000006a1020723c */ /* 0x040fe20000001820 */
[----:B------:R-:W-:Y:S05]  /*47c0*/  LDSM.16.M88.4 R104, [R129+0x4000] ;  /* 0x004000008168783b */ /* 0x000fea0000000200 */
[C---:B------:R-:W-:Y:S06]  /*47d0*/  HMMA.16816.F32 R28, R16.reuse, R20, R28 ;  /* 0x00000014101c723c */ /* 0x040fec000000181c */
[----:B------:R-:W-:Y:S01]  /*47e0*/  HMMA.16816.F32 R24, R16, R22, R24 ;  /* 0x000000161018723c */ /* 0x000fe20000001818 */
[----:B------:R-:W-:Y:S04]  /*47f0*/  LDSM.16.M88.4 R20, [R129+0x4400] ;  /* 0x004400008114783b */ /* 0x000fe80000000200 */
[----:B------:R-:W-:Y:S01]  /*4800*/  LDSM.16.M88.4 R16, [R129+0x4800] ;  /* 0x004800008110783b */ /* 0x000fe20000000200 */
[C---:B-1----:R-:W-:Y:S06]  /*4810*/  HMMA.16816.F32 R8, R108.reuse, R12, R8 ;  /* 0x0000000c6c08723c */ /* 0x042fec0000001808 */
[C---:B------:R-:W-:Y:S01]  /*4820*/  HMMA.16816.F32 R4, R108.reuse, R14, R4 ;  /* 0x0000000e6c04723c */ /* 0x040fe20000001804 */
[----:B------:R-:W1:Y:S05]  /*4830*/  LDSM.16.M88.4 R12, [R131+0x1000] ;  /* 0x00100000830c783b */ /* 0x000e6a0000000200 */
[C---:B--2---:R-:W-:Y:S06]  /*4840*/  HMMA.16816.F32 R88, R108.reuse, R100, R88 ;  /* 0x000000646c58723c */ /* 0x044fec0000001858 */
[C---:B------:R-:W-:Y:S01]  /*4850*/  HMMA.16816.F32 R32, R108.reuse, R102, R32 ;  /* 0x000000666c20723c */ /* 0x040fe20000001820 */
[----:B------:R-:W2:Y:S05]  /*4860*/  LDSM.16.M88.4 R100, [R129+0x4c00] ;  /* 0x004c00008164783b */ /* 0x000eaa0000000200 */
[C---:B------:R-:W-:Y:S06]  /*4870*/  HMMA.16816.F32 R96, R108.reuse, R116, R96 ;  /* 0x000000746c60723c */ /* 0x040fec0000001860 */
[C---:B------:R-:W-:Y:S01]  /*4880*/  HMMA.16816.F32 R92, R108.reuse, R118, R92 ;  /* 0x000000766c5c723c */ /* 0x040fe2000000185c */
[----:B------:R-:W-:Y:S05]  /*4890*/  LDSM.16.M88.4 R116, [R132+0x5000] ;  /* 0x005000008474783b */ /* 0x000fea0000000200 */
[C---:B---3--:R-:W-:Y:S06]  /*48a0*/  HMMA.16816.F32 R28, R108.reuse, R112, R28 ;  /* 0x000000706c1c723c */ /* 0x048fec000000181c */
[----:B------:R-:W-:Y:S01]  /*48b0*/  HMMA.16816.F32 R24, R108, R114, R24 ;  /* 0x000000726c18723c */ /* 0x000fe20000001818 */
[----:B------:R-:W3:Y:S04]  /*48c0*/  LDSM.16.M88.4 R112, [R133+0x2000] ;  /* 0x002000008570783b */ /* 0x000ee80000000200 */
[----:B------:R-:W4:Y:S01]  /*48d0*/  LDSM.16.M88.4 R108, [R132+0x5400] ;  /* 0x00540000846c783b */ /* 0x000f220000000200 */
[C---:B-1----:R-:W-:Y:S06]  /*48e0*/  HMMA.16816.F32 R8, R12.reuse, R104, R8 ;  /* 0x000000680c08723c */ /* 0x042fec0000001808 */
[C---:B------:R-:W-:Y:S01]  /*48f0*/  HMMA.16816.F32 R4, R12.reuse, R106, R4 ;  /* 0x0000006a0c04723c */ /* 0x040fe20000001804 */
[----:B------:R-:W-:Y:S05]  /*4900*/  LDSM.16.M88.4 R104, [R132+0x5800] ;  /* 0x005800008468783b */ /* 0x000fea0000000200 */
[C---:B------:R-:W-:Y:S06]  /*4910*/  HMMA.16816.F32 R96, R12.reuse, R20, R96 ;  /* 0x000000140c60723c */ /* 0x040fec0000001860 */
[C---:B------:R-:W-:Y:S01]  /*4920*/  HMMA.16816.F32 R92, R12.reuse, R22, R92 ;  /* 0x000000160c5c723c */ /* 0x040fe2000000185c */
[----:B------:R-:W-:Y:S05]  /*4930*/  LDSM.16.M88.4 R20, [R131+0x2000] ;  /* 0x002000008314783b */ /* 0x000fea0000000200 */
[C---:B------:R-:W-:Y:S06]  /*4940*/  HMMA.16816.F32 R88, R12.reuse, R16, R88 ;  /* 0x000000100c58723c */ /* 0x040fec0000001858 */
[C---:B------:R-:W-:Y:S01]  /*4950*/  HMMA.16816.F32 R32, R12.reuse, R18, R32 ;  /* 0x000000120c20723c */ /* 0x040fe20000001820 */
[----:B------:R-:W1:Y:S05]  /*4960*/  LDSM.16.M88.4 R16, [R129+0x5000] ;  /* 0x005000008110783b */ /* 0x000e6a0000000200 */
[C---:B--2---:R-:W-:Y:S06]  /*4970*/  HMMA.16816.F32 R28, R12.reuse, R100, R28 ;  /* 0x000000640c1c723c */ /* 0x044fec000000181c */
[----:B------:R-:W-:Y:S01]  /*4980*/  HMMA.16816.F32 R24, R12, R102, R24 ;  /* 0x000000660c18723c */ /* 0x000fe20000001818 */
[----:B------:R-:W2:Y:S04]  /*4990*/  LDSM.16.M88.4 R100, [R132+0x5c00] ;  /* 0x005c00008464783b */ /* 0x000ea80000000200 */
[----:B------:R-:W5:Y:S01]  /*49a0*/  LDSM.16.M88.4 R12, [R129+0x5400] ;  /* 0x00540000810c783b */ /* 0x000f620000000200 */
[C---:B---3--:R-:W-:Y:S06]  /*49b0*/  HMMA.16816.F32 R8, R112.reuse, R116, R8 ;  /* 0x000000747008723c */ /* 0x048fec0000001808 */
[C---:B------:R-:W-:Y:S06]  /*49c0*/  HMMA.16816.F32 R4, R112.reuse, R118, R4 ;  /* 0x000000767004723c */ /* 0x040fec0000001804 */
[C---:B----4-:R-:W-:Y:S06]  /*49d0*/  HMMA.16816.F32 R96, R112.reuse, R108, R96 ;  /* 0x0000006c7060723c */ /* 0x050fec0000001860 */
[----:B------:R-:W-:Y:S06]  /*49e0*/  HMMA.16816.F32 R92, R112, R110, R92 ;  /* 0x0000006e705c723c */ /* 0x000fec000000185c */
[C---:B-1----:R-:W-:Y:S06]  /*49f0*/  HMMA.16816.F32 R8, R20.reuse, R16, R8 ;  /* 0x000000101408723c */ /* 0x042fec0000001808 */
[----:B------:R-:W-:Y:S01]  /*4a00*/  HMMA.16816.F32 R4, R20, R18, R4 ;  /* 0x000000121404723c */ /* 0x000fe20000001804 */
[----:B------:R-:W1:Y:S05]  /*4a10*/  LDSM.16.M88.4 R16, [R129+0x5800] ;  /* 0x005800008110783b */ /* 0x000e6a0000000200 */
[----:B--2---:R-:W-:Y:S06]  /*4a20*/  HMMA.16816.F32 R28, R112, R100, R28 ;  /* 0x00000064701c723c */ /* 0x004fec000000181c */
[----:B-----5:R-:W-:Y:S01]  /*4a30*/  HMMA.16816.F32 R96, R20, R12, R96 ;  /* 0x0000000c1460723c */ /* 0x020fe20000001860 */
[----:B------:R-:W-:-:S05]  /*4a40*/  VIADD R100, R3, 0x1 ;  /* 0x0000000103647836 */ /* 0x000fca0000000000 */
[----:B------:R-:W-:Y:S01]  /*4a50*/  I2FP.F32.S32 R101, R100 ;  /* 0x0000006400657245 */ /* 0x000fe20000201400 */
[----:B------:R-:W-:Y:S01]  /*4a60*/  VIADD R12, R3, 0x8 ;  /* 0x00000008030c7836 */ /* 0x000fe20000000000 */
[C---:B------:R-:W-:Y:S01]  /*4a70*/  HMMA.16816.F32 R24, R112.reuse, R102, R24 ;  /* 0x000000667018723c */ /* 0x040fe20000001818 */
[C---:B------:R-:W-:Y:S02]  /*4a80*/  ISETP.GE.AND P0, PT, R100.reuse, R126, PT ;  /* 0x0000007e6400720c */ /* 0x040fe40003f06270 */
[C---:B------:R-:W-:Y:S01]  /*4a90*/  FFMA.FTZ R118, R101.reuse, R0, R11 ;  /* 0x0000000065767223 */ /* 0x040fe2000001000b */
[-C--:B------:R-:W-:Y:S02]  /*4aa0*/  ISETP.GE.AND P1, PT, R100, R121.reuse, PT ;  /* 0x000000796400720c */ /* 0x080fe40003f26270 */
[----:B------:R-:W-:Y:S01]  /*4ab0*/  I2FP.F32.S32 R11, R12 ;  /* 0x0000000c000b7245 */ /* 0x000fe20000201400 */
[-C--:B------:R-:W-:Y:S01]  /*4ac0*/  FFMA.FTZ R103, R101, R0.reuse, R9 ;  /* 0x0000000065677223 */ /* 0x080fe20000010009 */
[----:B------:R-:W-:Y:S01]  /*4ad0*/  VIADD R9, R3, 0x9 ;  /* 0x0000000903097836 */ /* 0x000fe20000000000 */
[----:B------:R-:W-:Y:S01]  /*4ae0*/  HMMA.16816.F32 R88, R112, R104, R88 ;  /* 0x000000687058723c */ /* 0x000fe20000001858 */
[----:B------:R-:W-:Y:S01]  /*4af0*/  FSEL R118, R118, -INF , !P1 ;  /* 0xff80000076767808 */ /* 0x000fe20004800000 */
[-C--:B------:R-:W-:Y:S01]  /*4b00*/  FFMA.FTZ R4, R11, R0.reuse, R4 ;  /* 0x000000000b047223 */ /* 0x080fe20000010004 */
[----:B------:R-:W-:Y:S01]  /*4b10*/  FSEL R103, R103, -INF , !P0 ;  /* 0xff80000067677808 */ /* 0x000fe20004000000 */
[----:B------:R-:W-:Y:S01]  /*4b20*/  FFMA.FTZ R6, R11, R0, R6 ;  /* 0x000000000b067223 */ /* 0x000fe20000010006 */
[C---:B------:R-:W-:Y:S01]  /*4b30*/  ISETP.GE.AND P0, PT, R9.reuse, R126, PT ;  /* 0x0000007e0900720c */ /* 0x040fe20003f06270 */
[----:B------:R-:W-:Y:S01]  /*4b40*/  HMMA.16816.F32 R92, R20, R14, R92 ;  /* 0x0000000e145c723c */ /* 0x000fe2000000185c */
[----:B------:R-:W-:Y:S01]  /*4b50*/  ISETP.GE.AND P1, PT, R9, R121, PT ;  /* 0x000000790900720c */ /* 0x000fe20003f26270 */
[----:B------:R-:W-:Y:S01]  /*4b60*/  VIADD R11, R3, 0x10 ;  /* 0x00000010030b7836 */ /* 0x000fe20000000000 */
[----:B------:R-:W-:-:S02]  /*4b70*/  I2FP.F32.S32 R9, R9 ;  /* 0x0000000900097245 */ /* 0x000fc40000201400 */
[C---:B------:R-:W-:Y:S01]  /*4b80*/  ISETP.GE.AND P5, PT, R12.reuse, R126, PT ;  /* 0x0000007e0c00720c */ /* 0x040fe20003fa6270 */
[----:B------:R-:W-:Y:S01]  /*4b90*/  HMMA.16816.F32 R32, R112, R106, R32 ;  /* 0x0000006a7020723c */ /* 0x000fe20000001820 */
[----:B------:R-:W-:Y:S01]  /*4ba0*/  ISETP.GE.AND P6, PT, R12, R121, PT ;  /* 0x000000790c00720c */ /* 0x000fe20003fc6270 */
[CC--:B------:R-:W-:Y:S01]  /*4bb0*/  FFMA.FTZ R119, R9.reuse, R0.reuse, R5 ;  /* 0x0000000009777223 */ /* 0x0c0fe20000010005 */
[----:B------:R-:W-:Y:S01]  /*4bc0*/  FFMA.FTZ R14, R9, R0, R7 ;  /* 0x00000000090e7223 */ /* 0x000fe20000010007 */
[----:B------:R-:W-:Y:S01]  /*4bd0*/  FSEL R127, R4, -INF , !P5 ;  /* 0xff800000047f7808 */ /* 0x000fe20006800000 */
[C---:B------:R-:W-:Y:S01]  /*4be0*/  VIADD R9, R3.reuse, 0x11 ;  /* 0x0000001103097836 */ /* 0x040fe20000000000 */
[----:B------:R-:W-:Y:S01]  /*4bf0*/  FSEL R15, R6, -INF , !P6 ;  /* 0xff800000060f7808 */ /* 0x000fe20007000000 */
[----:B------:R-:W-:Y:S01]  /*4c00*/  VIADD R12, R3, 0x18 ;  /* 0x00000018030c7836 */ /* 0x000fe20000000000 */
[----:B------:R-:W2:Y:S01]  /*4c10*/  LDSM.16.M88.4 R4, [R129+0x5c00] ;  /* 0x005c00008104783b */ /* 0x000ea20000000200 */
[----:B------:R-:W-:Y:S01]  /*4c20*/  ISETP.GE.AND P5, PT, R11, R126, PT ;  /* 0x0000007e0b00720c */ /* 0x000fe20003fa6270 */
[----:B------:R-:W-:-:S04]  /*4c30*/  DEPBAR.LE SB0, 0x0 ;  /* 0x000080000000791a */ /* 0x000fc80000000000 */
[----:B------:R-:W-:Y:S01]  /*4c40*/  BAR.SYNC.DEFER_BLOCKING 0x0 ;  /* 0x0000000000007b1d */ /* 0x000fe20000010000 */
[----:B------:R-:W-:Y:S01]  /*4c50*/  ISETP.GE.AND P6, PT, R11, R121, PT ;  /* 0x000000790b00720c */ /* 0x000fe20003fc6270 */
[C---:B-1----:R-:W-:Y:S01]  /*4c60*/  HMMA.16816.F32 R88, R20.reuse, R16, R88 ;  /* 0x000000101458723c */ /* 0x042fe20000001858 */
[----:B------:R-:W-:Y:S02]  /*4c70*/  FSEL R119, R119, -INF , !P0 ;  /* 0xff80000077777808 */ /* 0x000fe40004000000 */
[----:B------:R-:W-:Y:S02]  /*4c80*/  FSEL R14, R14, -INF , !P1 ;  /* 0xff8000000e0e7808 */ /* 0x000fe40004800000 */
[----:B------:R-:W-:Y:S02]  /*4c90*/  I2FP.F32.S32 R11, R11 ;  /* 0x0000000b000b7245 */ /* 0x000fe40000201400 */
[C---:B------:R-:W-:Y:S01]  /*4ca0*/  ISETP.GE.AND P0, PT, R9.reuse, R126, PT ;  /* 0x0000007e0900720c */ /* 0x040fe20003f06270 */
[----:B------:R-:W-:Y:S01]  /*4cb0*/  HMMA.16816.F32 R32, R20, R18, R32 ;  /* 0x000000121420723c */ /* 0x000fe20000001820 */
[----:B------:R-:W-:Y:S01]  /*4cc0*/  ISETP.GE.AND P1, PT, R9, R121, PT ;  /* 0x000000790900720c */ /* 0x000fe20003f26270 */
[CC--:B------:R-:W-:Y:S01]  /*4cd0*/  FFMA.FTZ R13, R11.reuse, R0.reuse, R96 ;  /* 0x000000000b0d7223 */ /* 0x0c0fe20000010060 */
[----:B------:R-:W-:Y:S01]  /*4ce0*/  I2FP.F32.S32 R9, R9 ;  /* 0x0000000900097245 */ /* 0x000fe20000201400 */
[----:B------:R-:W-:Y:S01]  /*4cf0*/  FFMA.FTZ R98, R11, R0, R98 ;  /* 0x000000000b627223 */ /* 0x000fe20000010062 */
[----:B------:R-:W-:-:S03]  /*4d00*/  VIADD R11, R3, 0x19 ;  /* 0x00000019030b7836 */ /* 0x000fc60000000000 */
[CC--:B------:R-:W-:Y:S01]  /*4d10*/  FFMA.FTZ R96, R9.reuse, R0.reuse, R97 ;  /* 0x0000000009607223 */ /* 0x0c0fe20000010061 */
[----:B------:R-:W-:Y:S01]  /*4d20*/  FFMA.FTZ R99, R9, R0, R99 ;  /* 0x0000000009637223 */ /* 0x000fe20000010063 */
[----:B------:R-:W-:Y:S02]  /*4d30*/  I2FP.F32.S32 R9, R12 ;  /* 0x0000000c00097245 */ /* 0x000fe40000201400 */
[----:B------:R-:W-:Y:S02]  /*4d40*/  FSEL R97, R13, -INF , !P5 ;  /* 0xff8000000d617808 */ /* 0x000fe40006800000 */
[----:B------:R-:W-:Y:S01]  /*4d50*/  FSEL R96, R96, -INF , !P0 ;  /* 0xff80000060607808 */ /* 0x000fe20004000000 */
[-C--:B------:R-:W-:Y:S01]  /*4d60*/  FFMA.FTZ R92, R9, R0.reuse, R92 ;  /* 0x00000000095c7223 */ /* 0x080fe2000001005c */
[----:B------:R-:W-:Y:S01]  /*4d70*/  FSEL R99, R99, -INF , !P1 ;  /* 0xff80000063637808 */ /* 0x000fe20004800000 */
[----:B------:R-:W-:Y:S01]  /*4d80*/  FFMA.FTZ R94, R9, R0, R94 ;  /* 0x00000000095e7223 */ /* 0x000fe2000001005e */
[----:B------:R-:W-:Y:S01]  /*4d90*/  ISETP.GE.AND P0, PT, R11, R126, PT ;  /* 0x0000007e0b00720c */ /* 0x000fe20003f06270 */
[----:B------:R-:W-:Y:S01]  /*4da0*/  VIADD R9, R3, 0x20 ;  /* 0x0000002003097836 */ /* 0x000fe20000000000 */
[----:B------:R-:W-:-:S02]  /*4db0*/  ISETP.GE.AND P1, PT, R11, R121, PT ;  /* 0x000000790b00720c */ /* 0x000fc40003f26270 */
[----:B------:R-:W-:Y:S02]  /*4dc0*/  I2FP.F32.S32 R11, R11 ;  /* 0x0000000b000b7245 */ /* 0x000fe40000201400 */
[----:B------:R-:W-:Y:S01]  /*4dd0*/  FSEL R100, R98, -INF , !P6 ;  /* 0xff80000062647808 */ /* 0x000fe20007000000 */
[C---:B--2---:R-:W-:Y:S01]  /*4de0*/  HMMA.16816.F32 R28, R20.reuse, R4, R28 ;  /* 0x00000004141c723c */ /* 0x044fe2000000181c */
[C---:B------:R-:W-:Y:S01]  /*4df0*/  ISETP.GE.AND P5, PT, R12.reuse, R126, PT ;  /* 0x0000007e0c00720c */ /* 0x040fe20003fa6270 */
[CC--:B------:R-:W-:Y:S01]  /*4e00*/  FFMA.FTZ R93, R11.reuse, R0.reuse, R93 ;  /* 0x000000000b5d7223 */ /* 0x0c0fe2000001005d */
[-C--:B------:R-:W-:Y:S01]  /*4e10*/  ISETP.GE.AND P6, PT, R12, R121.reuse, PT ;  /* 0x000000790c00720c */ /* 0x080fe20003fc6270 */
[----:B------:R-:W-:Y:S01]  /*4e20*/  FFMA.FTZ R95, R11, R0, R95 ;  /* 0x000000000b5f7223 */ /* 0x000fe2000001005f */
[C---:B------:R-:W-:Y:S01]  /*4e30*/  VIADD R11, R3.reuse, 0x21 ;  /* 0x00000021030b7836 */ /* 0x040fe20000000000 */
[----:B------:R-:W-:Y:S01]  /*4e40*/  FSEL R117, R92, -INF , !P5 ;  /* 0xff8000005c757808 */ /* 0x000fe20006800000 */
[C---:B------:R-:W-:Y:S01]  /*4e50*/  VIADD R4, R3.reuse, 0x28 ;  /* 0x0000002803047836 */ /* 0x040fe20000000000 */
[----:B------:R-:W-:Y:S01]  /*4e60*/  FSEL R102, R94, -INF , !P6 ;  /* 0xff8000005e667808 */ /* 0x000fe20007000000 */
[----:B------:R-:W-:Y:S01]  /*4e70*/  VIADD R5, R3, 0x29 ;  /* 0x0000002903057836 */ /* 0x000fe20000000000 */
[C---:B------:R-:W-:Y:S01]  /*4e80*/  ISETP.GE.AND P5, PT, R9.reuse, R126, PT ;  /* 0x0000007e0900720c */ /* 0x040fe20003fa6270 */
[----:B------:R-:W-:Y:S01]  /*4e90*/  HMMA.16816.F32 R24, R20, R6, R24 ;  /* 0x000000061418723c */ /* 0x000fe20000001818 */
[----:B------:R-:W-:-:S02]  /*4ea0*/  ISETP.GE.AND P6, PT, R9, R121, PT ;  /* 0x000000790900720c */ /* 0x000fc40003fc6270 */
[----:B------:R-:W-:Y:S02]  /*4eb0*/  FSEL R98, R93, -INF , !P0 ;  /* 0xff8000005d627808 */ /* 0x000fe40004000000 */
[----:B------:R-:W-:Y:S02]  /*4ec0*/  FSEL R106, R95, -INF , !P1 ;  /* 0xff8000005f6a7808 */ /* 0x000fe40004800000 */
[----:B------:R-:W-:Y:S02]  /*4ed0*/  I2FP.F32.S32 R9, R9 ;  /* 0x0000000900097245 */ /* 0x000fe40000201400 */
[C---:B------:R-:W-:Y:S02]  /*4ee0*/  ISETP.GE.AND P0, PT, R11.reuse, R126, PT ;  /* 0x0000007e0b00720c */ /* 0x040fe40003f06270 */
[----:B------:R-:W-:Y:S01]  /*4ef0*/  ISETP.GE.AND P1, PT, R11, R121, PT ;  /* 0x000000790b00720c */ /* 0x000fe20003f26270 */
[CC--:B------:R-:W-:Y:S01]  /*4f00*/  FFMA.FTZ R88, R9.reuse, R0.reuse, R88 ;  /* 0x0000000009587223 */ /* 0x0c0fe20000010058 */
[----:B------:R-:W-:Y:S01]  /*4f10*/  I2FP.F32.S32 R11, R11 ;  /* 0x0000000b000b7245 */ /* 0x000fe20000201400 */
[----:B------:R-:W-:-:S03]  /*4f20*/  FFMA.FTZ R90, R9, R0, R90 ;  /* 0x00000000095a7223 */ /* 0x000fc6000001005a */
[----:B------:R-:W-:Y:S01]  /*4f30*/  FSEL R108, R88, -INF , !P5 ;  /* 0xff800000586c7808 */ /* 0x000fe20006800000 */
[CC--:B------:R-:W-:Y:S01]  /*4f40*/  FFMA.FTZ R89, R11.reuse, R0.reuse, R89 ;  /* 0x000000000b597223 */ /* 0x0c0fe20000010059 */
[----:B------:R-:W-:Y:S01]  /*4f50*/  FFMA.FTZ R91, R11, R0, R91 ;  /* 0x000000000b5b7223 */ /* 0x000fe2000001005b */
[----:B------:R-:W-:Y:S02]  /*4f60*/  FSEL R114, R90, -INF , !P6 ;  /* 0xff8000005a727808 */ /* 0x000fe40007000000 */
[C---:B------:R-:W-:Y:S02]  /*4f70*/  ISETP.GE.AND P5, PT, R4.reuse, R126, PT ;  /* 0x0000007e0400720c */ /* 0x040fe40003fa6270 */
[----:B------:R-:W-:Y:S02]  /*4f80*/  ISETP.GE.AND P6, PT, R4, R121, PT ;  /* 0x000000790400720c */ /* 0x000fe40003fc6270 */
[----:B------:R-:W-:Y:S02]  /*4f90*/  FSEL R111, R89, -INF , !P0 ;  /* 0xff800000596f7808 */ /* 0x000fe40004000000 */
[----:B------:R-:W-:-:S02]  /*4fa0*/  FSEL R112, R91, -INF , !P1 ;  /* 0xff8000005b707808 */ /* 0x000fc40004800000 */
[----:B------:R-:W-:Y:S02]  /*4fb0*/  I2FP.F32.S32 R4, R4 ;  /* 0x0000000400047245 */ /* 0x000fe40000201400 */
[C---:B------:R-:W-:Y:S02]  /*4fc0*/  ISETP.GE.AND P0, PT, R5.reuse, R126, PT ;  /* 0x0000007e0500720c */ /* 0x040fe40003f06270 */
[----:B------:R-:W-:Y:S01]  /*4fd0*/  ISETP.GE.AND P1, PT, R5, R121, PT ;  /* 0x000000790500720c */ /* 0x000fe20003f26270 */
[CC--:B------:R-:W-:Y:S01]  /*4fe0*/  FFMA.FTZ R32, R4.reuse, R0.reuse, R32 ;  /* 0x0000000004207223 */ /* 0x0c0fe20000010020 */
[----:B------:R-:W-:Y:S01]  /*4ff0*/  I2FP.F32.S32 R5, R5 ;  /* 0x0000000500057245 */ /* 0x000fe20000201400 */
[-C--:B------:R-:W-:Y:S01]  /*5000*/  FFMA.FTZ R34, R4, R0.reuse, R34 ;  /* 0x0000000004227223 */ /* 0x080fe20000010022 */
[----:B------:R-:W-:Y:S02]  /*5010*/  VIADD R4, R3, 0x30 ;  /* 0x0000003003047836 */ /* 0x000fe40000000000 */
[----:B------:R-:W-:Y:S01]  /*5020*/  FSEL R113, R32, -INF , !P5 ;  /* 0xff80000020717808 */ /* 0x000fe20006800000 */
[CC--:B------:R-:W-:Y:S01]  /*5030*/  FFMA.FTZ R33, R5.reuse, R0.reuse, R33 ;  /* 0x0000000005217223 */ /* 0x0c0fe20000010021 */
[----:B------:R-:W-:Y:S01]  /*5040*/  FFMA.FTZ R35, R5, R0, R35 ;  /* 0x0000000005237223 */ /* 0x000fe20000010023 */
[----:B------:R-:W-:Y:S01]  /*5050*/  VIADD R5, R3, 0x31 ;  /* 0x0000003103057836 */ /* 0x000fe20000000000 */
[----:B------:R-:W-:-:S02]  /*5060*/  FSEL R115, R34, -INF , !P6 ;  /* 0xff80000022737808 */ /* 0x000fc40007000000 */
[C---:B------:R-:W-:Y:S02]  /*5070*/  ISETP.GE.AND P5, PT, R4.reuse, R126, PT ;  /* 0x0000007e0400720c */ /* 0x040fe40003fa6270 */
[----:B------:R-:W-:Y:S02]  /*5080*/  ISETP.GE.AND P6, PT, R4, R121, PT ;  /* 0x000000790400720c */ /* 0x000fe40003fc6270 */
[----:B------:R-:W-:Y:S02]  /*5090*/  I2FP.F32.S32 R4, R4 ;  /* 0x0000000400047245 */ /* 0x000fe40000201400 */
[----:B------:R-:W-:Y:S02]  /*50a0*/  I2FP.F32.S32 R6, R5 ;  /* 0x0000000500067245 */ /* 0x000fe40000201400 */
[----:B------:R-:W-:Y:S01]  /*50b0*/  FSEL R116, R33, -INF , !P0 ;  /* 0xff80000021747808 */ /* 0x000fe20004000000 */
[-C--:B------:R-:W-:Y:S01]  /*50c0*/  FFMA.FTZ R30, R4, R0.reuse, R30 ;  /* 0x00000000041e7223 */ /* 0x080fe2000001001e */
[----:B------:R-:W-:Y:S01]  /*50d0*/  FSEL R109, R35, -INF , !P1 ;  /* 0xff800000236d7808 */ /* 0x000fe20004800000 */
[----:B------:R-:W-:Y:S01]  /*50e0*/  FFMA.FTZ R29, R6, R0, R29 ;  /* 0x00000000061d7223 */ /* 0x000fe2000001001d */
[C---:B------:R-:W-:Y:S01]  /*50f0*/  ISETP.GE.AND P0, PT, R5.reuse, R126, PT ;  /* 0x0000007e0500720c */ /* 0x040fe20003f06270 */
[-C--:B------:R-:W-:Y:S01]  /*5100*/  FFMA.FTZ R28, R4, R0.reuse, R28 ;  /* 0x00000000041c7223 */ /* 0x080fe2000001001c */
[----:B------:R-:W-:Y:S01]  /*5110*/  ISETP.GE.AND P1, PT, R5, R121, PT ;  /* 0x000000790500720c */ /* 0x000fe20003f26270 */
[----:B------:R-:W-:Y:S01]  /*5120*/  VIADD R5, R3, 0x38 ;  /* 0x0000003803057836 */ /* 0x000fe20000000000 */
[----:B------:R-:W-:Y:S01]  /*5130*/  FSEL R107, R30, -INF , !P6 ;  /* 0xff8000001e6b7808 */ /* 0x000fe20007000000 */
[----:B------:R-:W-:Y:S01]  /*5140*/  FFMA.FTZ R31, R6, R0, R31 ;  /* 0x00000000061f7223 */ /* 0x000fe2000001001f */
        /* <DEDUP_REMOVED lines=11> */
[C---:B------:R-:W-:Y:S01]  /*5200*/  ISETP.GE.AND P1, PT, R3.reuse, R121, PT ;  /* 0x000000790300720c */ /* 0x040fe20003f26270 */
[----:B------:R-:W-:Y:S01]  /*5210*/  VIADD R3, R3, 0x39 ;  /* 0x0000003903037836 */ /* 0x000fe20000000000 */
[----:B------:R-:W-:Y:S01]  /*5220*/  FSEL R33, R24, -INF , !P6 ;  /* 0xff80000018217808 */ /* 0x000fe20007000000 */
[----:B------:R-:W-:Y:S01]  /*5230*/  FFMA.FTZ R10, R4, R0, R10 ;  /* 0x00000000040a7223 */ /* 0x000fe2000001000a */
[----:B------:R-:W-:-:S02]  /*5240*/  FSEL R104, R26, -INF , !P0 ;  /* 0xff8000001a687808 */ /* 0x000fc40004000000 */
[C---:B------:R-:W-:Y:S02]  /*5250*/  ISETP.GE.AND P6, PT, R3.reuse, R126, PT ;  /* 0x0000007e0300720c */ /* 0x040fe40003fc6270 */
[----:B------:R-:W-:Y:S02]  /*5260*/  I2FP.F32.S32 R5, R3 ;  /* 0x0000000300057245 */ /* 0x000fe40000201400 */
[----:B------:R-:W-:Y:S02]  /*5270*/  ISETP.GE.AND P0, PT, R3, R121, PT ;  /* 0x000000790300720c */ /* 0x000fe40003f06270 */
[----:B------:R-:W-:Y:S01]  /*5280*/  FSEL R3, R8, -INF , !P5 ;  /* 0xff80000008037808 */ /* 0x000fe20006800000 */
[CC--:B------:R-:W-:Y:S01]  /*5290*/  FFMA.FTZ R25, R5.reuse, R0.reuse, R25 ;  /* 0x0000000005197223 */ /* 0x0c0fe20000010019 */
[----:B------:R-:W-:Y:S01]  /*52a0*/  ISETP.GE.AND P5, PT, R120, 0x3, PT ;  /* 0x000000037800780c */ /* 0x000fe20003fa6270 */
[----:B------:R-:W-:Y:S01]  /*52b0*/  FFMA.FTZ R27, R5, R0, R27 ;  /* 0x00000000051b7223 */ /* 0x000fe2000001001b */
[----:B------:R-:W-:-:S02]  /*52c0*/  FSEL R16, R10, -INF , !P1 ;  /* 0xff8000000a107808 */ /* 0x000fc40004800000 */
[----:B------:R-:W-:Y:S02]  /*52d0*/  FSEL R32, R25, -INF , !P6 ;  /* 0xff80000019207808 */ /* 0x000fe40007000000 */
[----:B------:R-:W-:-:S07]  /*52e0*/  FSEL R101, R27, -INF , !P0 ;  /* 0xff8000001b657808 */ /* 0x000fce0004000000 */
[----:B------:R-:W-:Y:S05]  /*52f0*/  @!P5 BRA `(.L_x_279) ;  /* 0x000000040000d947 */ /* 0x000fea0003800000 */
[----:B------:R-:W-:Y:S01]  /*5300*/  VIADD R18, R120, 0xfffffffd ;  /* 0xfffffffd78127836 */ /* 0x000fe20000000000 */
[----:B------:R-:W1:Y:S01]  /*5310*/  @!P4 LDC.64 R12, c[0x0][0x218] ;  /* 0x00008600ff0ccb82 */ /* 0x000e620000000a00 */
[----:B------:R2:W-:Y:S01]  /*5320*/  @P4 STS [R141+0x3000], RZ ;  /* 0x003000ff8d004388 */ /* 0x0005e20000000800 */
[----:B------:R-:W-:Y:S01]  /*5330*/  BSSY B0, `(.L_x_280) ;  /* 0x000003b000007945 */ /* 0x000fe20003800000 */
[CC--:B------:R-:W-:Y:S01]  /*5340*/  IMAD.WIDE.U32 R20, R18.reuse, R86.reuse, RZ ;  /* 0x0000005612147225 */ /* 0x0c0fe200078e00ff */
[----:B------:R-:W-:Y:S01]  /*5350*/  SHF.R.S32.HI R17, RZ, 0x1f, R18 ;  /* 0x0000001fff117819 */ /* 0x000fe20000011412 */
[----:B------:R2:W-:Y:S03]  /*5360*/  @P4 STS [R141+0x3004], RZ ;  /* 0x003004ff8d004388 */ /* 0x0005e60000000800 */
[----:B------:R-:W3:Y:S01]  /*5370*/  @!P3 LDC.64 R10, c[0x0][0x218] ;  /* 0x00008600ff0abb82 */ /* 0x000ee20000000a00 */
[----:B------:R-:W-:Y:S01]  /*5380*/  IMAD R17, R17, R86, RZ ;  /* 0x0000005611117224 */ /* 0x000fe200078e02ff */
[----:B------:R2:W-:Y:S03]  /*5390*/  @P4 STS.64 [R141+0x3008], RZ ;  /* 0x003008ff8d004388 */ /* 0x0005e60000000a00 */
[----:B------:R-:W-:Y:S01]  /*53a0*/  IMAD R17, R18, R87, R17 ;  /* 0x0000005712117224 */ /* 0x000fe200078e0211 */
[----:B------:R-:W-:-:S02]  /*53b0*/  LEA R18, P0, R20, R146, 0x6 ;  /* 0x0000009214127211 */ /* 0x000fc400078030ff */
[----:B------:R-:W4:Y:S01]  /*53c0*/  @!P2 LDC.64 R8, c[0x0][0x218] ;  /* 0x00008600ff08ab82 */ /* 0x000f220000000a00 */
[----:B------:R-:W-:-:S05]  /*53d0*/  IMAD.IADD R17, R21, 0x1, R17 ;  /* 0x0000000115117824 */ /* 0x000fca00078e0211 */
[----:B------:R-:W-:Y:S02]  /*53e0*/  LEA.HI.X R17, R20, R149, R17, 0x6, P0 ;  /* 0x0000009514117211 */ /* 0x000fe400000f3411 */
[----:B------:R-:W5:Y:S01]  /*53f0*/  @!P4 LDC.64 R6, c[0x0][0x218] ;  /* 0x00008600ff06cb82 */ /* 0x000f620000000a00 */
[----:B-1----:R-:W-:-:S04]  /*5400*/  @!P4 LEA R12, P6, R18, R12, 0x1 ;  /* 0x0000000c120cc211 */ /* 0x002fc800078c08ff */
[----:B------:R-:W-:-:S03]  /*5410*/  @!P4 LEA.HI.X R13, R18, R13, R17, 0x1, P6 ;  /* 0x0000000d120dc211 */ /* 0x000fc600030f0c11 */
[----:B------:R-:W1:Y:S01]  /*5420*/  @!P3 LDC.64 R4, c[0x0][0x218] ;  /* 0x00008600ff04bb82 */ /* 0x000e620000000a00 */
[C---:B---3--:R-:W-:Y:S01]  /*5430*/  @!P3 LEA R10, P1, R18.reuse, R10, 0x1 ;  /* 0x0000000a120ab211 */ /* 0x048fe200078208ff */
[----:B------:R-:W-:Y:S01]  /*5440*/  @!PT LDS RZ, [RZ] ;  /* 0x00000000fffff984 */ /* 0x000fe20000000800 */
[----:B------:R-:W-:Y:S01]  /*5450*/  @!PT LDS RZ, [RZ] ;  /* 0x00000000fffff984 */ /* 0x000fe20000000800 */
[----:B------:R-:W-:Y:S01]  /*5460*/  @!PT LDS RZ, [RZ] ;  /* 0x00000000fffff984 */ /* 0x000fe20000000800 */
[----:B------:R2:W-:Y:S03]  /*5470*/  @!P4 LDGSTS.E.BYPASS.LTC128B.128 [R141+0x3000], desc[UR8][R12.64] ;  /* 0x030000000c8dcfae */ /* 0x0005e6000b901d48 */
[C---:B------:R-:W-:Y:S01]  /*5480*/  @!P3 LEA.HI.X R11, R18.reuse, R11, R17, 0x1, P1 ;  /* 0x0000000b120bb211 */ /* 0x040fe200008f0c11 */
[----:B------:R2:W-:Y:S01]  /*5490*/  @P3 STS.128 [R141+0x4000], RZ ;  /* 0x004000ff8d003388 */ /* 0x0005e20000000c00 */
[----:B----4-:R-:W-:-:S03]  /*54a0*/  @!P2 LEA R8, P0, R18, R8, 0x1 ;  /* 0x000000081208a211 */ /* 0x010fc600078008ff */
[----:B------:R-:W-:Y:S01]  /*54b0*/  @!PT LDS RZ, [RZ] ;  /* 0x00000000fffff984 */ /* 0x000fe20000000800 */
[----:B------:R-:W-:Y:S01]  /*54c0*/  @!PT LDS RZ, [RZ] ;  /* 0x00000000fffff984 */ /* 0x000fe20000000800 */
[----:B------:R-:W-:Y:S01]  /*54d0*/  @!PT LDS RZ, [RZ] ;  /* 0x00000000fffff984 */ /* 0x000fe20000000800 */
[----:B------:R2:W-:Y:S01]  /*54e0*/  @!P3 LDGSTS.E.BYPASS.LTC128B.128 [R141+0x4000], desc[UR8][R10.64+0x40] ;  /* 0x040000400a8dbfae */ /* 0x0005e2000b901d48 */
[--C-:B------:R-:W-:Y:S02]  /*54f0*/  @!P2 LEA.HI.X R9, R18, R9, R17.reuse, 0x1, P0 ;  /* 0x000000091209a211 */ /* 0x100fe400000f0c11 */
[----:B------:R-:W-:Y:S01]  /*5500*/  IADD3 R18, P0, R135, R18, RZ ;  /* 0x0000001287127210 */ /* 0x000fe20007f1e0ff */
[----:B------:R2:W-:Y:S03]  /*5510*/  @P2 STS.128 [R141+0x5000], RZ ;  /* 0x005000ff8d002388 */ /* 0x0005e60000000c00 */
[----:B-----5:R-:W-:Y:S01]  /*5520*/  @!P4 LEA R6, P1, R18, R6, 0x1 ;  /* 0x000000061206c211 */ /* 0x020fe200078208ff */
[----:B------:R-:W-:Y:S01]  /*5530*/  IMAD.X R17, R134, 0x1, R17, P0 ;  /* 0x0000000186117824 */ /* 0x000fe200000e0611 */
        /* <DEDUP_REMOVED lines=26> */
.L_x_281:
[----:B------:R-:W-:Y:S05]  /*56e0*/  BSYNC B0 ;  /* 0x0000000000007941 */ /* 0x000fea0003800000 */
.L_x_280:
[----:B------:R-:W0:Y:S02]  /*56f0*/  LDGDEPBAR ;  /* 0x00000000000079af */ /* 0x000e240000000000 */
.L_x_279:
[----:B--2---:R-:W-:Y:S01]  /*5700*/  FMNMX.FTZ R7, R85, R3, !PT ;  /* 0x0000000355077209 */ /* 0x004fe20007810000 */
[----:B------:R-:W-:Y:S01]  /*5710*/  LDSM.16.MT88.4 R28, [R128+0x8000] ;  /* 0x00800000801c783b */ /* 0x000fe20000004200 */
[----:B-1----:R-:W-:Y:S02]  /*5720*/  FMNMX.FTZ R4, R84, R16, !PT ;  /* 0x0000001054047209 */ /* 0x002fe40007810000 */
[----:B------:R-:W-:Y:S01]  /*5730*/  FMNMX.FTZ R7, R103, R7, !PT ;  /* 0x0000000767077209 */ /* 0x000fe20007810000 */
[----:B------:R-:W-:Y:S01]  /*5740*/  LDSM.16.MT88.4 R20, [R130+0x7400] ;  /* 0x007400008214783b */ /* 0x000fe20000004200 */
[----:B------:R-:W-:Y:S02]  /*5750*/  FMNMX.FTZ R4, R118, R4, !PT ;  /* 0x0000000476047209 */ /* 0x000fe40007810000 */
[----:B------:R-:W-:Y:S01]  /*5760*/  FMNMX.FTZ R7, R127, R7, !PT ;  /* 0x000000077f077209 */ /* 0x000fe20007810000 */
[----:B------:R-:W-:Y:S01]  /*5770*/  LDSM.16.MT88.4 R24, [R128+0x6400] ;  /* 0x006400008018783b */ /* 0x000fe20000004200 */
        /* <DEDUP_REMOVED lines=27> */
[----:B------:R-:W-:Y:S01]  /*5930*/  @P5 IADD3 R156, R120, -0x3, RZ ;  /* 0xfffffffd789c5810 */ /* 0x000fe20007ffe0ff */
[----:B------:R-:W1:Y:S04]  /*5940*/  SHFL.BFLY PT, R6, R7, 0x2, 0x1f ;  /* 0x0c401f0007067f89 */ /* 0x000e6800000e0000 */
[----:B------:R-:W2:Y:S01]  /*5950*/  SHFL.BFLY PT, R5, R4, 0x2, 0x1f ;  /* 0x0c401f0004057f89 */ /* 0x000ea200000e0000 */
[----:B-1----:R-:W-:-:S02]  /*5960*/  FMNMX.FTZ R6, R7, R6, !PT ;  /* 0x0000000607067209 */ /* 0x002fc40007810000 */
[----:B--2---:R-:W-:-:S03]  /*5970*/  FMNMX.FTZ R5, R4, R5, !PT ;  /* 0x0000000504057209 */ /* 0x004fc60007810000 */
[----:B------:R-:W1:Y:S04]  /*5980*/  SHFL.BFLY PT, R86, R6, 0x1, 0x1f ;  /* 0x0c201f0006567f89 */ /* 0x000e6800000e0000 */
[----:B------:R-:W2:Y:S01]  /*5990*/  SHFL.BFLY PT, R4, R5, 0x1, 0x1f ;  /* 0x0c201f0005047f89 */ /* 0x000ea200000e0000 */
[----:B-1----:R-:W-:-:S04]  /*59a0*/  FMNMX.FTZ R86, R6, R86, !PT ;  /* 0x0000005606567209 */ /* 0x002fc80007810000 */
[C---:B------:R-:W-:Y:S01]  /*59b0*/  FSETP.NEU.FTZ.AND P1, PT, R86.reuse, -INF , PT ;  /* 0xff8000005600780b */ /* 0x040fe20003f3d000 */
[----:B------:R-:W-:-:S05]  /*59c0*/  FMUL.FTZ R34, R86, UR6 ;  /* 0x0000000656227c20 */ /* 0x000fca0008410000 */
[----:B------:R-:W-:-:S05]  /*59d0*/  FSEL R34, R34, RZ, P1 ;  /* 0x000000ff22227208 */ /* 0x000fca0000800000 */
[--C-:B------:R-:W-:Y:S01]  /*59e0*/  FFMA.FTZ R93, R3, UR6, -R34.reuse ;  /* 0x00000006035d7c23 */ /* 0x100fe20008010822 */
[----:B--2---:R-:W-:Y:S01]  /*59f0*/  FMNMX.FTZ R3, R5, R4, !PT ;  /* 0x0000000405037209 */ /* 0x004fe20007810000 */
[--C-:B------:R-:W-:Y:S01]  /*5a00*/  FFMA.FTZ R92, R103, UR6, -R34.reuse ;  /* 0x00000006675c7c23 */ /* 0x100fe20008010822 */
[----:B------:R-:W-:Y:S01]  /*5a10*/  FSEL R4, R86, RZ, P1 ;  /* 0x000000ff56047208 */ /* 0x000fe20000800000 */
[--C-:B------:R-:W-:Y:S01]  /*5a20*/  FFMA.FTZ R91, R127, UR6, -R34.reuse ;  /* 0x000000067f5b7c23 */ /* 0x100fe20008010822 */
[C---:B------:R-:W-:Y:S01]  /*5a30*/  FSETP.NEU.FTZ.AND P0, PT, R3.reuse, -INF , PT ;  /* 0xff8000000300780b */ /* 0x040fe20003f1d000 */
[----:B------:R-:W-:Y:S01]  /*5a40*/  FMUL.FTZ R103, R3, UR6 ;  /* 0x0000000603677c20 */ /* 0x000fe20008410000 */
[----:B------:R-:W-:Y:S01]  /*5a50*/  FFMA.FTZ R90, R119, UR6, -R34 ;  /* 0x00000006775a7c23 */ /* 0x000fe20008010822 */
[----:B------:R-:W-:Y:S01]  /*5a60*/  FADD.FTZ R4, R85, -R4 ;  /* 0x8000000455047221 */ /* 0x000fe20000010000 */
[----:B------:R-:W-:Y:S01]  /*5a70*/  FSEL R5, R3, RZ, P0 ;  /* 0x000000ff03057208 */ /* 0x000fe20000000000 */
[----:B------:R-:W-:Y:S01]  /*5a80*/  MUFU.EX2 R93, R93 ;  /* 0x0000005d005d7308 */ /* 0x000fe20000000800 */
[----:B------:R-:W-:Y:S01]  /*5a90*/  FSEL R103, R103, RZ, P0 ;  /* 0x000000ff67677208 */ /* 0x000fe20000000000 */
[----:B------:R-:W-:Y:S01]  /*5aa0*/  FMUL.FTZ R4, R4, UR6 ;  /* 0x0000000604047c20 */ /* 0x000fe20008410000 */
[--C-:B------:R-:W-:Y:S01]  /*5ab0*/  FFMA.FTZ R95, R97, UR6, -R34.reuse ;  /* 0x00000006615f7c23 */ /* 0x100fe20008010822 */
[----:B------:R-:W-:Y:S01]  /*5ac0*/  FADD.FTZ R5, R84, -R5 ;  /* 0x8000000554057221 */ /* 0x000fe20000010000 */
[--C-:B------:R-:W-:Y:S01]  /*5ad0*/  FFMA.FTZ R96, R96, UR6, -R34.reuse ;  /* 0x0000000660607c23 */ /* 0x100fe20008010822 */
[--C-:B------:R-:W-:Y:S01]  /*5ae0*/  FFMA.FTZ R89, R16, UR6, -R103.reuse ;  /* 0x0000000610597c23 */ /* 0x100fe20008010867 */
[--C-:B------:R-:W-:Y:S01]  /*5af0*/  FFMA.FTZ R88, R118, UR6, -R103.reuse ;  /* 0x0000000676587c23 */ /* 0x100fe20008010867 */
[----:B------:R-:W1:Y:S01]  /*5b00*/  LDSM.16.MT88.4 R16, [R130+0x6000] ;  /* 0x006000008210783b */ /* 0x000e620000004200 */
[----:B------:R-:W-:Y:S01]  /*5b10*/  FMUL.FTZ R5, R5, UR6 ;  /* 0x0000000605057c20 */ /* 0x000fe20008410000 */
[----:B------:R-:W2:Y:S01]  /*5b20*/  MUFU.EX2 R94, R4 ;  /* 0x00000004005e7308 */ /* 0x000ea20000000800 */
[--C-:B------:R-:W-:Y:S01]  /*5b30*/  FFMA.FTZ R87, R15, UR6, -R103.reuse ;  /* 0x000000060f577c23 */ /* 0x100fe20008010867 */
[--C-:B------:R-:W-:Y:S01]  /*5b40*/  FFMA.FTZ R85, R14, UR6, -R103.reuse ;  /* 0x000000060e557c23 */ /* 0x100fe20008010867 */
[--C-:B------:R-:W-:Y:S01]  /*5b50*/  FFMA.FTZ R97, R117, UR6, -R34.reuse ;  /* 0x0000000675617c23 */ /* 0x100fe20008010822 */
[----:B------:R-:W-:Y:S01]  /*5b60*/  LDSM.16.MT88.4 R12, [R130+0x7000] ;  /* 0x00700000820c783b */ /* 0x000fe20000004200 */
[--C-:B------:R-:W-:Y:S01]  /*5b70*/  FFMA.FTZ R98, R98, UR6, -R34.reuse ;  /* 0x0000000662627c23 */ /* 0x100fe20008010822 */
[--C-:B------:R-:W-:Y:S01]  /*5b80*/  FFMA.FTZ R100, R100, UR6, -R103.reuse ;  /* 0x0000000664647c23 */ /* 0x100fe20008010867 */
[--C-:B------:R-:W-:Y:S01]  /*5b90*/  FFMA.FTZ R99, R99, UR6, -R103.reuse ;  /* 0x0000000663637c23 */ /* 0x100fe20008010867 */
[----:B------:R3:W4:Y:S01]  /*5ba0*/  MUFU.EX2 R84, R5 ;  /* 0x0000000500547308 */ /* 0x0007220000000800 */
        /* <DEDUP_REMOVED lines=8> */
[-C--:B--2---:R-:W-:Y:S01]  /*5c30*/  FMUL.FTZ R80, R80, R94.reuse ;  /* 0x0000005e50507220 */ /* 0x084fe20000410000 */
[-C--:B------:R-:W-:Y:S01]  /*5c40*/  FMUL.FTZ R81, R81, R94.reuse ;  /* 0x0000005e51517220 */ /* 0x080fe20000410000 */
[-C--:B------:R-:W-:Y:S01]  /*5c50*/  FMUL.FTZ R76, R76, R94.reuse ;  /* 0x0000005e4c4c7220 */ /* 0x080fe20000410000 */
[-C--:B------:R-:W-:Y:S01]  /*5c60*/  FMUL.FTZ R77, R77, R94.reuse ;  /* 0x0000005e4d4d7220 */ /* 0x080fe20000410000 */
[-C--:B------:R-:W-:Y:S01]  /*5c70*/  FMUL.FTZ R36, R36, R94.reuse ;  /* 0x0000005e24247220 */ /* 0x080fe20000410000 */
[-C--:B------:R-:W-:Y:S01]  /*5c80*/  FMUL.FTZ R37, R37, R94.reuse ;  /* 0x0000005e25257220 */ /* 0x080fe20000410000 */
[----:B------:R-:W-:Y:S01]  /*5c90*/  FMUL.FTZ R40, R40, R94 ;  /* 0x0000005e28287220 */ /* 0x000fe20000410000 */
[----:B------:R-:W-:Y:S01]  /*5ca0*/  MUFU.EX2 R91, R91 ;  /* 0x0000005b005b7308 */ /* 0x000fe20000000800 */
[----:B---3--:R-:W2:Y:S01]  /*5cb0*/  LDSM.16.MT88.4 R4, [R128+0x6000] ;  /* 0x006000008004783b */ /* 0x008ea20000004200 */
[-C--:B----4-:R-:W-:Y:S01]  /*5cc0*/  FMUL.FTZ R82, R82, R84.reuse ;  /* 0x0000005452527220 */ /* 0x090fe20000410000 */
[-C--:B------:R-:W-:Y:S01]  /*5cd0*/  FMUL.FTZ R83, R83, R84.reuse ;  /* 0x0000005453537220 */ /* 0x080fe20000410000 */
[-C--:B------:R-:W-:Y:S01]  /*5ce0*/  FMUL.FTZ R78, R78, R84.reuse ;  /* 0x000000544e4e7220 */ /* 0x080fe20000410000 */
[-C--:B------:R-:W-:Y:S01]  /*5cf0*/  FMUL.FTZ R79, R79, R84.reuse ;  /* 0x000000544f4f7220 */ /* 0x080fe20000410000 */
[-C--:B------:R-:W-:Y:S01]  /*5d00*/  FMUL.FTZ R38, R38, R84.reuse ;  /* 0x0000005426267220 */ /* 0x080fe20000410000 */
[----:B------:R-:W-:Y:S01]  /*5d10*/  FMUL.FTZ R39, R39, R84 ;  /* 0x0000005427277220 */ /* 0x000fe20000410000 */
[----:B------:R-:W3:Y:S01]  /*5d20*/  MUFU.EX2 R90, R90 ;  /* 0x0000005a005a7308 */ /* 0x000ee20000000800 */
[----:B-----5:R-:W-:Y:S01]  /*5d30*/  F2FP.F16.F32.PACK_AB R8, R92, R93 ;  /* 0x0000005d5c08723e */ /* 0x020fe200000000ff */
[----:B------:R-:W-:Y:S01]  /*5d40*/  FMUL.FTZ R41, R41, R94 ;  /* 0x0000005e29297220 */ /* 0x000fe20000410000 */
[-C--:B------:R-:W-:Y:S01]  /*5d50*/  FMUL.FTZ R42, R42, R84.reuse ;  /* 0x000000542a2a7220 */ /* 0x080fe20000410000 */
[----:B------:R-:W-:Y:S01]  /*5d60*/  FMUL.FTZ R43, R43, R84 ;  /* 0x000000542b2b7220 */ /* 0x000fe20000410000 */
[-C--:B------:R-:W-:Y:S01]  /*5d70*/  FMUL.FTZ R44, R44, R94.reuse ;  /* 0x0000005e2c2c7220 */ /* 0x080fe20000410000 */
[----:B------:R-:W-:Y:S01]  /*5d80*/  FMUL.FTZ R45, R45, R94 ;  /* 0x0000005e2d2d7220 */ /* 0x000fe20000410000 */
[-C--:B------:R-:W-:Y:S01]  /*5d90*/  FMUL.FTZ R46, R46, R84.reuse ;  /* 0x000000542e2e7220 */ /* 0x080fe20000410000 */
[----:B------:R-:W-:Y:S01]  /*5da0*/  MUFU.EX2 R89, R89 ;  /* 0x0000005900597308 */ /* 0x000fe20000000800 */
[----:B------:R-:W-:Y:S01]  /*5db0*/  FMUL.FTZ R47, R47, R84 ;  /* 0x000000542f2f7220 */ /* 0x000fe20000410000 */
[-C--:B------:R-:W-:Y:S01]  /*5dc0*/  FMUL.FTZ R48, R48, R94.reuse ;  /* 0x0000005e30307220 */ /* 0x080fe20000410000 */
[----:B------:R-:W-:Y:S01]  /*5dd0*/  FMUL.FTZ R49, R49, R94 ;  /* 0x0000005e31317220 */ /* 0x000fe20000410000 */
[-C--:B------:R-:W-:Y:S01]  /*5de0*/  FMUL.FTZ R50, R50, R84.reuse ;  /* 0x0000005432327220 */ /* 0x080fe20000410000 */
[----:B------:R-:W-:Y:S01]  /*5df0*/  FMUL.FTZ R51, R51, R84 ;  /* 0x0000005433337220 */ /* 0x000fe20000410000 */
[-C--:B------:R-:W-:Y:S01]  /*5e00*/  FMUL.FTZ R52, R52, R94.reuse ;  /* 0x0000005e34347220 */ /* 0x080fe20000410000 */
[----:B------:R-:W-:Y:S01]  /*5e10*/  FMUL.FTZ R53, R53, R94 ;  /* 0x0000005e35357220 */ /* 0x000fe20000410000 */
[----:B------:R-:W4:Y:S01]  /*5e20*/  MUFU.EX2 R88, R88 ;  /* 0x0000005800587308 */ /* 0x000f220000000800 */
[----:B---3--:R-:W-:Y:S01]  /*5e30*/  F2FP.F16.F32.PACK_AB R10, R90, R91 ;  /* 0x0000005b5a0a723e */ /* 0x008fe200000000ff */
[-C--:B------:R-:W-:Y:S01]  /*5e40*/  FMUL.FTZ R54, R54, R84.reuse ;  /* 0x0000005436367220 */ /* 0x080fe20000410000 */
[----:B------:R-:W-:Y:S01]  /*5e50*/  FMUL.FTZ R55, R55, R84 ;  /* 0x0000005437377220 */ /* 0x000fe20000410000 */
[-C--:B------:R-:W-:Y:S01]  /*5e60*/  FMUL.FTZ R56, R56, R94.reuse ;  /* 0x0000005e38387220 */ /* 0x080fe20000410000 */
[----:B------:R-:W-:Y:S01]  /*5e70*/  FMUL.FTZ R57, R57, R94 ;  /* 0x0000005e39397220 */ /* 0x000fe20000410000 */
[-C--:B------:R-:W-:Y:S01]  /*5e80*/  FMUL.FTZ R58, R58, R84.reuse ;  /* 0x000000543a3a7220 */ /* 0x080fe20000410000 */
[----:B------:R-:W-:Y:S01]  /*5e90*/  FMUL.FTZ R59, R59, R84 ;  /* 0x000000543b3b7220 */ /* 0x000fe20000410000 */
[----:B------:R-:W-:Y:S01]  /*5ea0*/  MUFU.EX2 R87, R87 ;  /* 0x0000005700577308 */ /* 0x000fe20000000800 */
[-C--:B------:R-:W-:Y:S01]  /*5eb0*/  FMUL.FTZ R60, R60, R94.reuse ;  /* 0x0000005e3c3c7220 */ /* 0x080fe20000410000 */
[----:B------:R-:W-:Y:S01]  /*5ec0*/  FMUL.FTZ R61, R61, R94 ;  /* 0x0000005e3d3d7220 */ /* 0x000fe20000410000 */
[-C--:B------:R-:W-:Y:S01]  /*5ed0*/  FMUL.FTZ R62, R62, R84.reuse ;  /* 0x000000543e3e7220 */ /* 0x080fe20000410000 */
[----:B------:R-:W-:Y:S01]  /*5ee0*/  FMUL.FTZ R63, R63, R84 ;  /* 0x000000543f3f7220 */ /* 0x000fe20000410000 */
[-C--:B------:R-:W-:Y:S01]  /*5ef0*/  FMUL.FTZ R72, R72, R94.reuse ;  /* 0x0000005e48487220 */ /* 0x080fe20000410000 */
[----:B------:R-:W-:Y:S01]  /*5f00*/  FMUL.FTZ R73, R73, R94 ;  /* 0x0000005e49497220 */ /* 0x000fe20000410000 */
[-C--:B------:R-:W-:Y:S01]  /*5f10*/  FMUL.FTZ R74, R74, R84.reuse ;  /* 0x000000544a4a7220 */ /* 0x080fe20000410000 */
[----:B------:R-:W3:Y:S01]  /*5f20*/  MUFU.EX2 R85, R85 ;  /* 0x0000005500557308 */ /* 0x000ee20000000800 */
[----:B----4-:R-:W-:Y:S01]  /*5f30*/  F2FP.F16.F32.PACK_AB R9, R88, R89 ;  /* 0x000000595809723e */ /* 0x010fe200000000ff */
[----:B------:R-:W-:Y:S01]  /*5f40*/  FMUL.FTZ R75, R75, R84 ;  /* 0x000000544b4b7220 */ /* 0x000fe20000410000 */
[-C--:B------:R-:W-:Y:S01]  /*5f50*/  FMUL.FTZ R68, R68, R94.reuse ;  /* 0x0000005e44447220 */ /* 0x080fe20000410000 */
[----:B------:R-:W-:Y:S01]  /*5f60*/  FMUL.FTZ R69, R69, R94 ;  /* 0x0000005e45457220 */ /* 0x000fe20000410000 */
[-C--:B------:R-:W-:Y:S01]  /*5f70*/  FMUL.FTZ R70, R70, R84.reuse ;  /* 0x0000005446467220 */ /* 0x080fe20000410000 */
[----:B------:R-:W-:Y:S01]  /*5f80*/  FMUL.FTZ R71, R71, R84 ;  /* 0x0000005447477220 */ /* 0x000fe20000410000 */
[-C--:B------:R-:W-:Y:S01]  /*5f90*/  FMUL.FTZ R64, R64, R94.reuse ;  /* 0x0000005e40407220 */ /* 0x080fe20000410000 */
[----:B------:R-:W4:Y:S01]  /*5fa0*/  MUFU.EX2 R95, R95 ;  /* 0x0000005f005f7308 */ /* 0x000f220000000800 */
[----:B------:R-:W-:Y:S01]  /*5fb0*/  FMUL.FTZ R65, R65, R94 ;  /* 0x0000005e41417220 */ /* 0x000fe20000410000 */
[-C--:B------:R-:W-:Y:S01]  /*5fc0*/  FMUL.FTZ R66, R66, R84.reuse ;  /* 0x0000005442427220 */ /* 0x080fe20000410000 */
[----:B------:R-:W-:Y:S01]  /*5fd0*/  FMUL.FTZ R67, R67, R84 ;  /* 0x0000005443437220 */ /* 0x000fe20000410000 */
[--C-:B------:R-:W-:Y:S01]  /*5fe0*/  FFMA.FTZ R112, R112, UR6, -R103.reuse ;  /* 0x0000000670707c23 */ /* 0x100fe20008010867 */
[--C-:B------:R-:W-:Y:S01]  /*5ff0*/  FFMA.FTZ R115, R115, UR6, -R103.reuse ;  /* 0x0000000673737c23 */ /* 0x100fe20008010867 */
[--C-:B------:R-:W-:Y:S01]  /*6000*/  FFMA.FTZ R109, R109, UR6, -R103.reuse ;  /* 0x000000066d6d7c23 */ /* 0x100fe20008010867 */
[--C-:B------:R-:W-:Y:S01]  /*6010*/  FFMA.FTZ R110, R110, UR6, -R34.reuse ;  /* 0x000000066e6e7c23 */ /* 0x100fe20008010822 */
[----:B------:R-:W-:Y:S01]  /*6020*/  MUFU.EX2 R96, R96 ;  /* 0x0000006000607308 */ /* 0x000fe20000000800 */
[----:B---3--:R-:W-:Y:S01]  /*6030*/  F2FP.F16.F32.PACK_AB R11, R85, R87 ;  /* 0x00000057550b723e */ /* 0x008fe200000000ff */
[--C-:B------:R-:W-:Y:S01]  /*6040*/  FFMA.FTZ R117, R35, UR6, -R34.reuse ;  /* 0x0000000623757c23 */ /* 0x100fe20008010822 */
[--C-:B------:R-:W-:Y:S01]  /*6050*/  FFMA.FTZ R118, R33, UR6, -R34.reuse ;  /* 0x0000000621767c23 */ /* 0x100fe20008010822 */
[----:B------:R-:W-:Y:S01]  /*6060*/  FFMA.FTZ R119, R32, UR6, -R34 ;  /* 0x0000000620777c23 */ /* 0x000fe20008010822 */
[--C-:B------:R-:W-:Y:S01]  /*6070*/  FFMA.FTZ R107, R107, UR6, -R103.reuse ;  /* 0x000000066b6b7c23 */ /* 0x100fe20008010867 */
[--C-:B------:R-:W-:Y:S01]  /*6080*/  FFMA.FTZ R105, R105, UR6, -R103.reuse ;  /* 0x0000000669697c23 */ /* 0x100fe20008010867 */
[--C-:B------:R-:W-:Y:S01]  /*6090*/  FFMA.FTZ R104, R104, UR6, -R103.reuse ;  /* 0x0000000668687c23 */ /* 0x100fe20008010867 */
[C---:B-1----:R-:W-:Y:S01]  /*60a0*/  HMMA.16816.F32 R80, R8.reuse, R16, R80 ;  /* 0x000000100850723c */ /* 0x042fe20000001850 */
[----:B------:R-:W-:Y:S01]  /*60b0*/  MUFU.EX2 R97, R97 ;  /* 0x0000006100617308 */ /* 0x000fe20000000800 */
[----:B------:R-:W-:Y:S01]  /*60c0*/  FFMA.FTZ R101, R101, UR6, -R103 ;  /* 0x0000000665657c23 */ /* 0x000fe20008010867 */
[----:B------:R-:W-:Y:S01]  /*60d0*/  LDSM.16.MT88.4 R32, [R128+0x8800] ;  /* 0x008800008020783b */ /* 0x000fe20000004200 */
[----:B------:R-:W-:Y:S01]  /*60e0*/  FFMA.FTZ R93, R158, R94, R93 ;  /* 0x0000005e9e5d7223 */ /* 0x000fe2000001005d */
[----:B------:R-:W-:Y:S01]  /*60f0*/  FFMA.FTZ R84, R157, R84, R89 ;  /* 0x000000549d547223 */ /* 0x000fe20000010059 */
[----:B------:R-:W-:Y:S01]  /*6100*/  HMMA.16816.F32 R76, R8, R18, R76 ;  /* 0x00000012084c723c */ /* 0x000fe2000000184c */
[----:B------:R-:W1:Y:S01]  /*6110*/  LDSM.16.MT88.4 R16, [R128+0x7000] ;  /* 0x007000008010783b */ /* 0x000e620000004200 */
[----:B------:R-:W-:Y:S01]  /*6120*/  FADD.FTZ R93, R92, R93 ;  /* 0x0000005d5c5d7221 */ /* 0x000fe20000010000 */
[----:B------:R-:W-:Y:S01]  /*6130*/  MUFU.EX2 R98, R98 ;  /* 0x0000006200627308 */ /* 0x000fe20000000800 */
[----:B------:R-:W-:-:S02]  /*6140*/  FADD.FTZ R84, R88, R84 ;  /* 0x0000005458547221 */ /* 0x000fc40000010000 */
[----:B--2---:R-:W-:Y:S01]  /*6150*/  HMMA.16816.F32 R36, R8, R4, R36 ;  /* 0x000000040824723c */ /* 0x004fe20000001824 */
[----:B------:R-:W-:Y:S01]  /*6160*/  FADD.FTZ R93, R91, R93 ;  /* 0x0000005d5b5d7221 */ /* 0x000fe20000010000 */
[----:B------:R-:W-:-:S03]  /*6170*/  FADD.FTZ R84, R87, R84 ;  /* 0x0000005457547221 */ /* 0x000fc60000010000 */
[----:B------:R-:W2:Y:S01]  /*6180*/  MUFU.EX2 R100, R100 ;  /* 0x0000006400647308 */ /* 0x000ea20000000800 */
[C---:B------:R-:W-:Y:S01]  /*6190*/  HMMA.16816.F32 R40, R8.reuse, R6, R40 ;  /* 0x000000060828723c */ /* 0x040fe20000001828 */
[----:B------:R-:W3:Y:S01]  /*61a0*/  LDSM.16.MT88.4 R4, [R130+0x8000] ;  /* 0x008000008204783b */ /* 0x000ee20000004200 */
[----:B------:R-:W-:Y:S01]  /*61b0*/  FADD.FTZ R93, R90, R93 ;  /* 0x0000005d5a5d7221 */ /* 0x000fe20000010000 */
[----:B------:R-:W-:Y:S01]  /*61c0*/  FADD.FTZ R84, R85, R84 ;  /* 0x0000005455547221 */ /* 0x000fe20000010000 */
[-C--:B------:R-:W-:Y:S02]  /*61d0*/  MOV R85, R86.reuse ;  /* 0x0000005600557202 */ /* 0x080fe40000000f00 */
[----:B------:R-:W-:Y:S01]  /*61e0*/  HMMA.16816.F32 R44, R8, R12, R44 ;  /* 0x0000000c082c723c */ /* 0x000fe2000000182c */
[----:B------:R-:W5:Y:S01]  /*61f0*/  MUFU.EX2 R99, R99 ;  /* 0x0000006300637308 */ /* 0x000f620000000800 */
[----:B----4-:R-:W-:Y:S01]  /*6200*/  FADD.FTZ R93, R95, R93 ;  /* 0x0000005d5f5d7221 */ /* 0x010fe20000010000 */
[----:B------:R-:W-:-:S03]  /*6210*/  @P5 MOV R85, R86 ;  /* 0x0000005600555202 */ /* 0x000fc60000000f00 */
[C---:B------:R-:W-:Y:S01]  /*6220*/  HMMA.16816.F32 R48, R8.reuse, R14, R48 ;  /* 0x0000000e0830723c */ /* 0x040fe20000001830 */
[----:B------:R-:W4:Y:S02]  /*6230*/  LDSM.16.MT88.4 R12, [R130+0x6400] ;  /* 0x00640000820c783b */ /* 0x000f240000004200 */
[----:B------:R-:W-:Y:S01]  /*6240*/  MUFU.EX2 R102, R102 ;  /* 0x0000006600667308 */ /* 0x000fe20000000800 */
[----:B--2---:R-:W-:Y:S02]  /*6250*/  FADD.FTZ R84, R100, R84 ;  /* 0x0000005464547221 */ /* 0x004fe40000010000 */
[C---:B------:R-:W-:Y:S05]  /*6260*/  HMMA.16816.F32 R68, R8.reuse, R28, R68 ;  /* 0x0000001c0844723c */ /* 0x040fea0000001844 */
[----:B------:R-:W2:Y:S01]  /*6270*/  MUFU.EX2 R106, R106 ;  /* 0x0000006a006a7308 */ /* 0x000ea20000000800 */
[C---:B------:R-:W-:Y:S06]  /*6280*/  HMMA.16816.F32 R64, R8.reuse, R30, R64 ;  /* 0x0000001e0840723c */ /* 0x040fec0000001840 */
[C---:B-1----:R-:W-:Y:S01]  /*6290*/  HMMA.16816.F32 R52, R8.reuse, R16, R52 ;  /* 0x000000100834723c */ /* 0x042fe20000001834 */
[----:B------:R-:W-:Y:S05]  /*62a0*/  MUFU.EX2 R108, R108 ;  /* 0x0000006c006c7308 */ /* 0x000fea0000000800 */
[C---:B------:R-:W-:Y:S01]  /*62b0*/  HMMA.16816.F32 R56, R8.reuse, R18, R56 ;  /* 0x000000120838723c */ /* 0x040fe20000001838 */
[----:B------:R-:W1:Y:S02]  /*62c0*/  LDSM.16.MT88.4 R16, [R128+0x7400] ;  /* 0x007400008010783b */ /* 0x000e640000004200 */
[----:B------:R-:W4:Y:S03]  /*62d0*/  MUFU.EX2 R111, R111 ;  /* 0x0000006f006f7308 */ /* 0x000f260000000800 */
[C---:B---3--:R-:W-:Y:S05]  /*62e0*/  HMMA.16816.F32 R60, R8.reuse, R4, R60 ;  /* 0x00000004083c723c */ /* 0x048fea000000183c */
[----:B------:R-:W-:Y:S01]  /*62f0*/  MUFU.EX2 R113, R113 ;  /* 0x0000007100717308 */ /* 0x000fe20000000800 */
[----:B------:R-:W-:Y:S01]  /*6300*/  HMMA.16816.F32 R72, R8, R6, R72 ;  /* 0x000000060848723c */ /* 0x000fe20000001848 */
[C---:B------:R-:W-:Y:S01]  /*6310*/  F2FP.F16.F32.PACK_AB R4, R96.reuse, R95 ;  /* 0x0000005f6004723e */ /* 0x040fe200000000ff */
[----:B------:R-:W-:Y:S01]  /*6320*/  LDSM.16.MT88.4 R8, [R128+0x8400] ;  /* 0x008400008008783b */ /* 0x000fe20000004200 */
[C---:B-----5:R-:W-:Y:S01]  /*6330*/  F2FP.F16.F32.PACK_AB R5, R99.reuse, R100 ;  /* 0x000000646305723e */ /* 0x060fe200000000ff */
[----:B------:R-:W-:Y:S01]  /*6340*/  FADD.FTZ R96, R96, R93 ;  /* 0x0000005d60607221 */ /* 0x000fe20000010000 */
[----:B------:R-:W-:Y:S01]  /*6350*/  FADD.FTZ R99, R99, R84 ;  /* 0x0000005463637221 */ /* 0x000fe20000010000 */
[----:B------:R-:W-:Y:S01]  /*6360*/  MOV R84, R3 ;  /* 0x0000000300547202 */ /* 0x000fe20000000f00 */
[----:B------:R-:W3:Y:S01]  /*6370*/  MUFU.EX2 R116, R116 ;  /* 0x0000007400747308 */ /* 0x000ee20000000800 */
[----:B------:R-:W-:Y:S01]  /*6380*/  F2FP.F16.F32.PACK_AB R6, R98, R97 ;  /* 0x000000616206723e */ /* 0x000fe200000000ff */
[----:B------:R-:W-:Y:S01]  /*6390*/  FADD.FTZ R96, R97, R96 ;  /* 0x0000006061607221 */ /* 0x000fe20000010000 */
[----:B--2---:R-:W-:Y:S01]  /*63a0*/  F2FP.F16.F32.PACK_AB R7, R106, R102 ;  /* 0x000000666a07723e */ /* 0x004fe200000000ff */
[----:B------:R-:W-:Y:S01]  /*63b0*/  FADD.FTZ R99, R102, R99 ;  /* 0x0000006366637221 */ /* 0x000fe20000010000 */
[----:B----4-:R-:W-:Y:S01]  /*63c0*/  F2FP.F16.F32.PACK_AB R28, R111, R108 ;  /* 0x0000006c6f1c723e */ /* 0x010fe200000000ff */
[----:B------:R-:W-:Y:S01]  /*63d0*/  FADD.FTZ R98, R98, R96 ;  /* 0x0000006062627221 */ /* 0x000fe20000010000 */
[----:B------:R-:W-:Y:S01]  /*63e0*/  @P5 MOV R84, R3 ;  /* 0x0000000300545202 */ /* 0x000fe20000000f00 */
[----:B------:R-:W2:Y:S01]  /*63f0*/  MUFU.EX2 R114, R114 ;  /* 0x0000007200727308 */ /* 0x000ea20000000800 */
[----:B------:R-:W-:Y:S01]  /*6400*/  FADD.FTZ R106, R106, R99 ;  /* 0x000000636a6a7221 */ /* 0x000fe20000010000 */
[----:B------:R-:W-:Y:S01]  /*6410*/  HMMA.16816.F32 R80, R4, R12, R80 ;  /* 0x0000000c0450723c */ /* 0x000fe20000001850 */
[----:B------:R-:W-:-:S04]  /*6420*/  FADD.FTZ R98, R108, R98 ;  /* 0x000000626c627221 */ /* 0x000fc80000010000 */
[----:B------:R-:W-:Y:S01]  /*6430*/  FADD.FTZ R111, R111, R98 ;  /* 0x000000626f6f7221 */ /* 0x000fe20000010000 */
[C---:B------:R-:W-:Y:S01]  /*6440*/  HMMA.16816.F32 R76, R4.reuse, R14, R76 ;  /* 0x0000000e044c723c */ /* 0x040fe2000000184c */
[----:B------:R-:W4:Y:S01]  /*6450*/  LDSM.16.MT88.4 R12, [R130+0x8400] ;  /* 0x00840000820c783b */ /* 0x000f220000004200 */
[----:B------:R-:W5:Y:S01]  /*6460*/  MUFU.EX2 R112, R112 ;  /* 0x0000007000707308 */ /* 0x000f620000000800 */
[C---:B---3--:R-:W-:Y:S01]  /*6470*/  F2FP.F16.F32.PACK_AB R30, R116.reuse, R113 ;  /* 0x00000071741e723e */ /* 0x048fe200000000ff */
[----:B------:R-:W-:Y:S02]  /*6480*/  FADD.FTZ R111, R113, R111 ;  /* 0x0000006f716f7221 */ /* 0x000fe40000010000 */
[C---:B------:R-:W-:Y:S02]  /*6490*/  HMMA.16816.F32 R44, R4.reuse, R20, R44 ;  /* 0x00000014042c723c */ /* 0x040fe4000000182c */
[----:B------:R-:W-:Y:S01]  /*64a0*/  FADD.FTZ R116, R116, R111 ;  /* 0x0000006f74747221 */ /* 0x000fe20000010000 */
[----:B--2---:R-:W-:Y:S01]  /*64b0*/  FADD.FTZ R106, R114, R106 ;  /* 0x0000006a726a7221 */ /* 0x004fe20000010000 */
[----:B------:R-:W2:Y:S02]  /*64c0*/  MUFU.EX2 R115, R115 ;  /* 0x0000007300737308 */ /* 0x000ea40000000800 */
[C---:B------:R-:W-:Y:S01]  /*64d0*/  HMMA.16816.F32 R48, R4.reuse, R22, R48 ;  /* 0x000000160430723c */ /* 0x040fe20000001830 */
[----:B------:R-:W3:Y:S05]  /*64e0*/  LDSM.16.MT88.4 R20, [R130+0x6800] ;  /* 0x006800008214783b */ /* 0x000eea0000004200 */
[----:B-1----:R-:W-:Y:S01]  /*64f0*/  HMMA.16816.F32 R52, R4, R16, R52 ;  /* 0x000000100434723c */ /* 0x002fe20000001834 */
[----:B------:R-:W1:Y:S01]  /*6500*/  MUFU.EX2 R109, R109 ;  /* 0x0000006d006d7308 */ /* 0x000e620000000800 */
[C---:B-----5:R-:W-:Y:S01]  /*6510*/  F2FP.F16.F32.PACK_AB R29, R112.reuse, R114 ;  /* 0x00000072701d723e */ /* 0x060fe200000000ff */
[----:B------:R-:W-:-:S03]  /*6520*/  FADD.FTZ R112, R112, R106 ;  /* 0x0000006a70707221 */ /* 0x000fc60000010000 */
[C---:B------:R-:W-:Y:S01]  /*6530*/  HMMA.16816.F32 R56, R4.reuse, R18, R56 ;  /* 0x000000120438723c */ /* 0x040fe20000001838 */
[----:B------:R-:W5:Y:S02]  /*6540*/  LDSM.16.MT88.4 R16, [R128+0x6800] ;  /* 0x006800008010783b */ /* 0x000f640000004200 */
[----:B------:R-:W4:Y:S01]  /*6550*/  MUFU.EX2 R110, R110 ;  /* 0x0000006e006e7308 */ /* 0x000f220000000800 */
[----:B--2---:R-:W-:Y:S02]  /*6560*/  FADD.FTZ R112, R115, R112 ;  /* 0x0000007073707221 */ /* 0x004fe40000010000 */
[C---:B------:R-:W-:Y:S05]  /*6570*/  HMMA.16816.F32 R36, R4.reuse, R24, R36 ;  /* 0x000000180424723c */ /* 0x040fea0000001824 */
[----:B------:R-:W2:Y:S01]  /*6580*/  MUFU.EX2 R117, R117 ;  /* 0x0000007500757308 */ /* 0x000ea20000000800 */
[----:B------:R-:W-:Y:S01]  /*6590*/  HMMA.16816.F32 R40, R4, R26, R40 ;  /* 0x0000001a0428723c */ /* 0x000fe20000001828 */
[C---:B-1----:R-:W-:Y:S01]  /*65a0*/  F2FP.F16.F32.PACK_AB R31, R109.reuse, R115 ;  /* 0x000000736d1f723e */ /* 0x042fe200000000ff */
[----:B------:R-:W-:Y:S01]  /*65b0*/  LDSM.16.MT88.4 R24, [R130+0x6c00] ;  /* 0x006c00008218783b */ /* 0x000fe20000004200 */
[----:B------:R-:W-:-:S03]  /*65c0*/  FADD.FTZ R109, R109, R112 ;  /* 0x000000706d6d7221 */ /* 0x000fc60000010000 */
[----:B----4-:R-:W-:Y:S01]  /*65d0*/  HMMA.16816.F32 R60, R4, R12, R60 ;  /* 0x0000000c043c723c */ /* 0x010fe2000000183c */
[----:B------:R-:W1:Y:S01]  /*65e0*/  MUFU.EX2 R118, R118 ;  /* 0x0000007600767308 */ /* 0x000e620000000800 */
[----:B------:R-:W-:-:S04]  /*65f0*/  FADD.FTZ R116, R110, R116 ;  /* 0x000000746e747221 */ /* 0x000fc80000010000 */
[C---:B------:R-:W-:Y:S01]  /*6600*/  HMMA.16816.F32 R72, R4.reuse, R14, R72 ;  /* 0x0000000e0448723c */ /* 0x040fe20000001848 */
[----:B------:R-:W4:Y:S02]  /*6610*/  LDSM.16.MT88.4 R12, [R130+0x7800] ;  /* 0x00780000820c783b */ /* 0x000f240000004200 */
[----:B------:R-:W5:Y:S01]  /*6620*/  MUFU.EX2 R119, R119 ;  /* 0x0000007700777308 */ /* 0x000f620000000800 */
[----:B--2---:R-:W-:Y:S02]  /*6630*/  FADD.FTZ R116, R117, R116 ;  /* 0x0000007475747221 */ /* 0x004fe40000010000 */
[C---:B------:R-:W-:Y:S05]  /*6640*/  HMMA.16816.F32 R68, R4.reuse, R8, R68 ;  /* 0x000000080444723c */ /* 0x040fea0000001844 */
[----:B------:R-:W2:Y:S01]  /*6650*/  MUFU.EX2 R107, R107 ;  /* 0x0000006b006b7308 */ /* 0x000ea20000000800 */
[----:B------:R-:W-:Y:S01]  /*6660*/  HMMA.16816.F32 R64, R4, R10, R64 ;  /* 0x0000000a0440723c */ /* 0x000fe20000001840 */
[----:B------:R-:W4:Y:S01]  /*6670*/  LDSM.16.MT88.4 R4, [R130+0x8800] ;  /* 0x008800008204783b */ /* 0x000f220000004200 */
[----:B-1----:R-:W-:-:S03]  /*6680*/  FADD.FTZ R116, R118, R116 ;  /* 0x0000007476747221 */ /* 0x002fc60000010000 */
[----:B------:R-:W1:Y:S01]  /*6690*/  LDSM.16.MT88.4 R8, [R128+0x7800] ;  /* 0x007800008008783b */ /* 0x000e620000004200 */
[----:B---3--:R-:W-:Y:S01]  /*66a0*/  HMMA.16816.F32 R80, R28, R20, R80 ;  /* 0x000000141c50723c */ /* 0x008fe20000001850 */
[----:B------:R-:W3:Y:S01]  /*66b0*/  MUFU.EX2 R105, R105 ;  /* 0x0000006900697308 */ /* 0x000ee20000000800 */
[----:B-----5:R-:W-:-:S04]  /*66c0*/  FADD.FTZ R158, R119, R116 ;  /* 0x00000074779e7221 */ /* 0x020fc80000010000 */
[C---:B------:R-:W-:Y:S01]  /*66d0*/  HMMA.16816.F32 R76, R28.reuse, R22, R76 ;  /* 0x000000161c4c723c */ /* 0x040fe2000000184c */
[----:B------:R-:W5:Y:S02]  /*66e0*/  LDSM.16.MT88.4 R20, [R128+0x6c00] ;  /* 0x006c00008014783b */ /* 0x000f640000004200 */
[----:B------:R-:W4:Y:S01]  /*66f0*/  MUFU.EX2 R104, R104 ;  /* 0x0000006800687308 */ /* 0x000f220000000800 */
[----:B--2---:R-:W-:Y:S02]  /*6700*/  FADD.FTZ R109, R107, R109 ;  /* 0x0000006d6b6d7221 */ /* 0x004fe40000010000 */
[C---:B------:R-:W-:Y:S05]  /*6710*/  HMMA.16816.F32 R36, R28.reuse, R16, R36 ;  /* 0x000000101c24723c */ /* 0x040fea0000001824 */
[----:B------:R-:W2:Y:S01]  /*6720*/  MUFU.EX2 R101, R101 ;  /* 0x0000006500657308 */ /* 0x000ea20000000800 */
[----:B------:R-:W-:Y:S01]  /*6730*/  HMMA.16816.F32 R40, R28, R18, R40 ;  /* 0x000000121c28723c */ /* 0x000fe20000001828 */
[----:B------:R-:W5:Y:S01]  /*6740*/  LDSM.16.MT88.4 R16, [R130+0x7c00] ;  /* 0x007c00008210783b */ /* 0x000f620000004200 */
[----:B---3--:R-:W-:-:S04]  /*6750*/  FADD.FTZ R109, R105, R109 ;  /* 0x0000006d696d7221 */ /* 0x008fc80000010000 */
[----:B----4-:R-:W-:Y:S01]  /*6760*/  HMMA.16816.F32 R44, R28, R12, R44 ;  /* 0x0000000c1c2c723c */ /* 0x010fe2000000182c */
[----:B------:R-:W-:-:S05]  /*6770*/  FADD.FTZ R109, R104, R109 ;  /* 0x0000006d686d7221 */ /* 0x000fca0000010000 */
[----:B------:R-:W-:Y:S01]  /*6780*/  HMMA.16816.F32 R48, R28, R14, R48 ;  /* 0x0000000e1c30723c */ /* 0x000fe20000001830 */
[----:B------:R-:W3:Y:S01]  /*6790*/  LDSM.16.MT88.4 R12, [R128+0x7c00] ;  /* 0x007c0000800c783b */ /* 0x000ee20000004200 */
[----:B--2---:R-:W-:-:S04]  /*67a0*/  FADD.FTZ R157, R101, R109 ;  /* 0x0000006d659d7221 */ /* 0x004fc80000010000 */
[C---:B------:R-:W-:Y:S06]  /*67b0*/  HMMA.16816.F32 R60, R28.reuse, R4, R60 ;  /* 0x000000041c3c723c */ /* 0x040fec000000183c */
[----:B------:R-:W-:Y:S01]  /*67c0*/  HMMA.16816.F32 R72, R28, R6, R72 ;  /* 0x000000061c48723c */ /* 0x000fe20000001848 */
[----:B------:R-:W-:Y:S02]  /*67d0*/  F2FP.F16.F32.PACK_AB R4, R117, R110 ;  /* 0x0000006e7504723e */ /* 0x000fe400000000ff */
[----:B------:R-:W-:-:S03]  /*67e0*/  F2FP.F16.F32.PACK_AB R5, R105, R107 ;  /* 0x0000006b6905723e */ /* 0x000fc600000000ff */
[----:B-1----:R-:W-:Y:S01]  /*67f0*/  HMMA.16816.F32 R52, R28, R8, R52 ;  /* 0x000000081c34723c */ /* 0x002fe20000001834 */
[----:B------:R-:W-:Y:S02]  /*6800*/  F2FP.F16.F32.PACK_AB R6, R119, R118 ;  /* 0x000000767706723e */ /* 0x000fe400000000ff */
[----:B------:R-:W-:-:S03]  /*6810*/  F2FP.F16.F32.PACK_AB R7, R101, R104 ;  /* 0x000000686507723e */ /* 0x000fc600000000ff */
[----:B------:R-:W-:Y:S01]  /*6820*/  HMMA.16816.F32 R56, R28, R10, R56 ;  /* 0x0000000a1c38723c */ /* 0x000fe20000001838 */
[----:B------:R-:W1:Y:S05]  /*6830*/  LDSM.16.MT88.4 R8, [R130+0x8c00] ;  /* 0x008c00008208783b */ /* 0x000e6a0000004200 */
[C---:B-----5:R-:W-:Y:S06]  /*6840*/  HMMA.16816.F32 R36, R4.reuse, R20, R36 ;  /* 0x000000140424723c */ /* 0x060fec0000001824 */
[----:B------:R-:W-:Y:S01]  /*6850*/  HMMA.16816.F32 R40, R4, R22, R40 ;  /* 0x000000160428723c */ /* 0x000fe20000001828 */
[----:B------:R-:W2:Y:S05]  /*6860*/  LDSM.16.MT88.4 R20, [R128+0x8c00] ;  /* 0x008c00008014783b */ /* 0x000eaa0000004200 */
[C---:B------:R-:W-:Y:S06]  /*6870*/  HMMA.16816.F32 R68, R28.reuse, R32, R68 ;  /* 0x000000201c44723c */ /* 0x040fec0000001844 */
[----:B------:R-:W-:Y:S01]  /*6880*/  HMMA.16816.F32 R64, R28, R34, R64 ;  /* 0x000000221c40723c */ /* 0x000fe20000001840 */
[----:B------:R-:W-:-:S05]  /*6890*/  MOV R32, R2 ;  /* 0x0000000200207202 */ /* 0x000fca0000000f00 */
[C---:B------:R-:W-:Y:S06]  /*68a0*/  HMMA.16816.F32 R80, R4.reuse, R24, R80 ;  /* 0x000000180450723c */ /* 0x040fec0000001850 */
[C---:B------:R-:W-:Y:S06]  /*68b0*/  HMMA.16816.F32 R76, R4.reuse, R26, R76 ;  /* 0x0000001a044c723c */ /* 0x040fec000000184c */
[C---:B------:R-:W-:Y:S06]  /*68c0*/  HMMA.16816.F32 R44, R4.reuse, R16, R44 ;  /* 0x00000010042c723c */ /* 0x040fec000000182c */
[C---:B------:R-:W-:Y:S06]  /*68d0*/  HMMA.16816.F32 R48, R4.reuse, R18, R48 ;  /* 0x000000120430723c */ /* 0x040fec0000001830 */
[C---:B---3--:R-:W-:Y:S06]  /*68e0*/  HMMA.16816.F32 R52, R4.reuse, R12, R52 ;  /* 0x0000000c0434723c */ /* 0x048fec0000001834 */
[C---:B------:R-:W-:Y:S06]  /*68f0*/  HMMA.16816.F32 R56, R4.reuse, R14, R56 ;  /* 0x0000000e0438723c */ /* 0x040fec0000001838 */
[C---:B-1----:R-:W-:Y:S06]  /*6900*/  HMMA.16816.F32 R60, R4.reuse, R8, R60 ;  /* 0x00000008043c723c */ /* 0x042fec000000183c */
[C---:B------:R-:W-:Y:S06]  /*6910*/  HMMA.16816.F32 R72, R4.reuse, R10, R72 ;  /* 0x0000000a0448723c */ /* 0x040fec0000001848 */
[C---:B--2---:R-:W-:Y:S06]  /*6920*/  HMMA.16816.F32 R68, R4.reuse, R20, R68 ;  /* 0x000000140444723c */ /* 0x044fec0000001844 */
[----:B------:R-:W-:Y:S01]  /*6930*/  HMMA.16816.F32 R64, R4, R22, R64 ;  /* 0x000000160440723c */ /* 0x000fe20000001840 */
[----:B------:R-:W-:-:S08]  /*6940*/  NOP ;  /* 0x0000000000007918 */ /* 0x000fd00000000000 */
[----:B------:R-:W-:-:S15]  /*6950*/  @P5 BRA `(.L_x_282) ;  /* 0x0000000000045947 */ /* 0x000fde0003800000 */
.L_x_278:
[----:B------:R-:W-:-:S07]  /*6960*/  IADD3 R156, R32, -0x1, RZ ;  /* 0xffffffff209c7810 */ /* 0x000fce0007ffe0ff */
.L_x_282:
        /* <DEDUP_REMOVED lines=12> */
.L_x_286:
[----:B------:R-:W-:Y:S01]  /*6a30*/  ISETP.GE.AND P4, PT, R150, UR5, PT ;  /* 0x0000000596007c0c */ /* 0x000fe2000bf86270 */
[----:B------:R-:W-:Y:S01]  /*6a40*/  VIADD R86, R156, 0xffffffff ;  /* 0xffffffff9c567836 */ /* 0x000fe20000000000 */
[----:B------:R-:W1:Y:S03]  /*6a50*/  @!P3 LDC.64 R94, c[0x0][0x218] ;  /* 0x00008600ff5ebb82 */ /* 0x000e660000000a00 */
[----:B------:R-:W-:Y:S01]  /*6a60*/  IMAD.WIDE.U32 R100, R86, UR6, RZ ;  /* 0x0000000656647c25 */ /* 0x000fe2000f8e00ff */
[----:B------:R-:W-:Y:S04]  /*6a70*/  SHF.R.S32.HI R85, RZ, 0x1f, R86 ;  /* 0x0000001fff557819 */ /* 0x000fe80000011456 */
[----:B------:R-:W2:Y:S01]  /*6a80*/  @!P2 LDC.64 R92, c[0x0][0x218] ;  /* 0x00008600ff5cab82 */ /* 0x000ea20000000a00 */
[----:B------:R-:W-:Y:S01]  /*6a90*/  IMAD R85, R85, UR6, RZ ;  /* 0x0000000655557c24 */ /* 0x000fe2000f8e02ff */
[----:B------:R-:W-:Y:S01]  /*6aa0*/  LEA R99, P0, R100, R146, 0x6 ;  /* 0x0000009264637211 */ /* 0x000fe200078030ff */
[----:B------:R3:W-:Y:S02]  /*6ab0*/  @P4 STS [R141+0x3000], RZ ;  /* 0x003000ff8d004388 */ /* 0x0007e40000000800 */
[----:B------:R-:W-:Y:S02]  /*6ac0*/  IMAD R85, R86, UR7, R85 ;  /* 0x0000000756557c24 */ /* 0x000fe4000f8e0255 */
[----:B------:R3:W-:Y:S01]  /*6ad0*/  @P4 STS [R141+0x3004], RZ ;  /* 0x003004ff8d004388 */ /* 0x0007e20000000800 */
[----:B------:R-:W4:Y:S01]  /*6ae0*/  @!P4 LDC.64 R96, c[0x0][0x218] ;  /* 0x00008600ff60cb82 */ /* 0x000f220000000a00 */
[----:B------:R-:W-:Y:S02]  /*6af0*/  IMAD.IADD R85, R101, 0x1, R85 ;  /* 0x0000000165557824 */ /* 0x000fe400078e0255 */
[----:B------:R3:W-:Y:S03]  /*6b00*/  @P4 STS.64 [R141+0x3008], RZ ;  /* 0x003008ff8d004388 */ /* 0x0007e60000000a00 */
[----:B------:R-:W-:Y:S02]  /*6b10*/  LEA.HI.X R85, R100, R149, R85, 0x6, P0 ;  /* 0x0000009564557211 */ /* 0x000fe400000f3455 */
[----:B------:R-:W5:Y:S08]  /*6b20*/  @!P4 LDC.64 R90, c[0x0][0x218] ;  /* 0x00008600ff5acb82 */ /* 0x000f700000000a00 */
[----:B------:R-:W3:Y:S08]  /*6b30*/  @!P3 LDC.64 R88, c[0x0][0x218] ;  /* 0x00008600ff58bb82 */ /* 0x000ef00000000a00 */
[----:B------:R-:W3:Y:S01]  /*6b40*/  @!P2 LDC.64 R86, c[0x0][0x218] ;  /* 0x00008600ff56ab82 */ /* 0x000ee20000000a00 */
[C---:B----4-:R-:W-:Y:S02]  /*6b50*/  @!P4 LEA R96, P0, R99.reuse, R96, 0x1 ;  /* 0x000000606360c211 */ /* 0x050fe400078008ff */
[C---:B-1----:R-:W-:Y:S02]  /*6b60*/  @!P3 LEA R94, P6, R99.reuse, R94, 0x1 ;  /* 0x0000005e635eb211 */ /* 0x042fe400078c08ff */
[C-C-:B------:R-:W-:Y:S02]  /*6b70*/  @!P4 LEA.HI.X R97, R99.reuse, R97, R85.reuse, 0x1, P0 ;  /* 0x000000616361c211 */ /* 0x140fe400000f0c55 */
[C-C-:B------:R-:W-:Y:S02]  /*6b80*/  @!P3 LEA.HI.X R95, R99.reuse, R95, R85.reuse, 0x1, P6 ;  /* 0x0000005f635fb211 */ /* 0x140fe400030f0c55 */
[----:B--2---:R-:W-:Y:S01]  /*6b90*/  @!P2 LEA R92, P1, R99, R92, 0x1 ;  /* 0x0000005c635ca211 */ /* 0x004fe200078208ff */
[----:B------:R-:W-:Y:S01]  /*6ba0*/  @!PT LDS RZ, [RZ] ;  /* 0x00000000fffff984 */ /* 0x000fe20000000800 */
[----:B------:R-:W-:Y:S01]  /*6bb0*/  @!PT LDS RZ, [RZ] ;  /* 0x00000000fffff984 */ /* 0x000fe20000000800 */
[----:B------:R-:W-:Y:S01]  /*6bc0*/  @!PT LDS RZ, [RZ] ;  /* 0x00000000fffff984 */ /* 0x000fe20000000800 */
[----:B------:R1:W-:Y:S01]  /*6bd0*/  @!P4 LDGSTS.E.BYPASS.LTC128B.128 [R141+0x3000], desc[UR8][R96.64] ;  /* 0x03000000608dcfae */ /* 0x0003e2000b901d48 */
[----:B------:R-:W-:Y:S02]  /*6be0*/  IADD3 R100, P0, R135, R99, RZ ;  /* 0x0000006387647210 */ /* 0x000fe40007f1e0ff */
[--C-:B------:R-:W-:Y:S01]  /*6bf0*/  @!P2 LEA.HI.X R93, R99, R93, R85.reuse, 0x1, P1 ;  /* 0x0000005d635da211 */ /* 0x100fe200008f0c55 */
[----:B------:R1:W-:Y:S01]  /*6c00*/  @P3 STS.128 [R141+0x4000], RZ ;  /* 0x004000ff8d003388 */ /* 0x0003e20000000c00 */
[----:B-----5:R-:W-:Y:S01]  /*6c10*/  @!P4 LEA R90, P6, R100, R90, 0x1 ;  /* 0x0000005a645ac211 */ /* 0x020fe200078c08ff */
[----:B------:R-:W-:Y:S01]  /*6c20*/  IMAD.X R85, R134, 0x1, R85, P0 ;  /* 0x0000000186557824 */ /* 0x000fe200000e0655 */
[C---:B---3--:R-:W-:Y:S01]  /*6c30*/  @!P3 LEA R88, P1, R100.reuse, R88, 0x1 ;  /* 0x000000586458b211 */ /* 0x048fe200078208ff */
[----:B------:R-:W-:Y:S01]  /*6c40*/  @!PT LDS RZ, [RZ] ;  /* 0x00000000fffff984 */ /* 0x000fe20000000800 */
[----:B------:R-:W-:Y:S01]  /*6c50*/  @!PT LDS RZ, [RZ] ;  /* 0x00000000fffff984 */ /* 0x000fe20000000800 */
[----:B------:R-:W-:Y:S01]  /*6c60*/  @!PT LDS RZ, [RZ] ;  /* 0x00000000fffff984 */ /* 0x000fe20000000800 */
[----:B------:R1:W-:Y:S03]  /*6c70*/  @!P3 LDGSTS.E.BYPASS.LTC128B.128 [R141+0x4000], desc[UR8][R94.64+0x40] ;  /* 0x040000405e8dbfae */ /* 0x0003e6000b901d48 */
[C-C-:B------:R-:W-:Y:S01]  /*6c80*/  @!P4 LEA.HI.X R91, R100.reuse, R91, R85.reuse, 0x1, P6 ;  /* 0x0000005b645bc211 */ /* 0x140fe200030f0c55 */
[----:B------:R1:W-:Y:S01]  /*6c90*/  @P2 STS.128 [R141+0x5000], RZ ;  /* 0x005000ff8d002388 */ /* 0x0003e20000000c00 */
[C-C-:B------:R-:W-:Y:S02]  /*6ca0*/  @!P3 LEA.HI.X R89, R100.reuse, R89, R85.reuse, 0x1, P1 ;  /* 0x000000596459b211 */ /* 0x140fe400008f0c55 */
[C---:B------:R-:W-:Y:S01]  /*6cb0*/  @!P2 LEA R86, P0, R100.reuse, R86, 0x1 ;  /* 0x000000566456a211 */ /* 0x040fe200078008ff */
[----:B------:R-:W-:Y:S01]  /*6cc0*/  @!PT LDS RZ, [RZ] ;  /* 0x00000000fffff984 */ /* 0x000fe20000000800 */
[----:B------:R-:W-:Y:S01]  /*6cd0*/  @!PT LDS RZ, [RZ] ;  /* 0x00000000fffff984 */ /* 0x000fe20000000800 */
[----:B------:R-:W-:Y:S01]  /*6ce0*/  @!PT LDS RZ, [RZ] ;  /* 0x00000000fffff984 */ /* 0x000fe20000000800 */
[----:B------:R1:W-:Y:S03]  /*6cf0*/  @!P2 LDGSTS.E.BYPASS.LTC128B.128 [R141+0x5000], desc[UR8][R92.64+0x80] ;  /* 0x050000805c8dafae */ /* 0x0003e6000b901d48 */
[----:B------:R-:W-:Y:S01]  /*6d00*/  @!P2 LEA.HI.X R87, R100, R87, R85, 0x1, P0 ;  /* 0x000000576457a211 */ /* 0x000fe200000f0c55 */
        /* <DEDUP_REMOVED lines=17> */
.L_x_284:
        /* <DEDUP_REMOVED lines=12> */
[C---:B--2---:R-:W-:Y:S01]  /*6ee0*/  @!P4 LEA R8, P5, R17.reuse, R8, 0x1 ;  /* 0x000000081108c211 */ /* 0x044fe200078a08ff */
[----:B------:R-:W2:Y:S01]  /*6ef0*/  @!P3 LDC.64 R12, c[0x0][0x220] ;  /* 0x00008800ff0cbb82 */ /* 0x000ea20000000a00 */
[C---:B-1----:R-:W-:Y:S01]  /*6f00*/  @!P4 LEA R14, P0, R18.reuse, R14, 0x1 ;  /* 0x0000000e120ec211 */ /* 0x042fe200078008ff */
[----:B------:R-:W-:Y:S03]  /*6f10*/  @P4 STS [R141+0x6000], RZ ;  /* 0x006000ff8d004388 */ /* 0x000fe60000000800 */
[C-C-:B------:R-:W-:Y:S02]  /*6f20*/  @!P4 LEA.HI.X R15, R18.reuse, R15, R16.reuse, 0x1, P0 ;  /* 0x0000000f120fc211 */ /* 0x140fe400000f0c10 */
[----:B------:R-:W-:Y:S01]  /*6f30*/  @P4 STS [R141+0x6004], RZ ;  /* 0x006004ff8d004388 */ /* 0x000fe20000000800 */
[----:B------:R-:W1:Y:S04]  /*6f40*/  @!P2 LDC.64 R10, c[0x0][0x220] ;  /* 0x00008800ff0aab82 */ /* 0x000e680000000a00 */
[----:B------:R-:W-:Y:S05]  /*6f50*/  @P4 STS.64 [R141+0x6008], RZ ;  /* 0x006008ff8d004388 */ /* 0x000fea0000000a00 */
[----:B------:R-:W-:Y:S01]  /*6f60*/  @!PT LDS RZ, [RZ] ;  /* 0x00000000fffff984 */ /* 0x000fe20000000800 */
[----:B------:R-:W-:Y:S01]  /*6f70*/  @!PT LDS RZ, [RZ] ;  /* 0x00000000fffff984 */ /* 0x000fe20000000800 */
[----:B------:R-:W-:Y:S01]  /*6f80*/  @!PT LDS RZ, [RZ] ;  /* 0x00000000fffff984 */ /* 0x000fe20000000800 */
[----:B------:R-:W-:Y:S01]  /*6f90*/  @!P4 LDGSTS.E.BYPASS.LTC128B.128 [R141+0x6000], desc[UR8][R14.64] ;  /* 0x060000000e8dcfae */ /* 0x000fe2000b901d48 */
[----:B------:R-:W3:Y:S04]  /*6fa0*/  @!P3 LDC.64 R6, c[0x0][0x220] ;  /* 0x00008800ff06bb82 */ /* 0x000ee80000000a00 */
[----:B------:R-:W-:Y:S01]  /*6fb0*/  @P3 STS.128 [R141+0x7000], RZ ;  /* 0x007000ff8d003388 */ /* 0x000fe20000000c00 */
[C---:B--2---:R-:W-:Y:S03]  /*6fc0*/  @!P3 LEA R12, P1, R18.reuse, R12, 0x1 ;  /* 0x0000000c120cb211 */ /* 0x044fe600078208ff */
[----:B------:R-:W2:Y:S01]  /*6fd0*/  @!P2 LDC.64 R4, c[0x0][0x220] ;  /* 0x00008800ff04ab82 */ /* 0x000ea20000000a00 */
[C-C-:B------:R-:W-:Y:S02]  /*6fe0*/  @!P3 LEA.HI.X R13, R18.reuse, R13, R16.reuse, 0x1, P1 ;  /* 0x0000000d120db211 */ /* 0x140fe400008f0c10 */
[C---:B-1----:R-:W-:Y:S03]  /*6ff0*/  @!P2 LEA R10, P0, R18.reuse, R10, 0x1 ;  /* 0x0000000a120aa211 */ /* 0x042fe600078008ff */
[----:B------:R-:W-:Y:S01]  /*7000*/  @!PT LDS RZ, [RZ] ;  /* 0x00000000fffff984 */ /* 0x000fe20000000800 */
[----:B------:R-:W-:Y:S01]  /*7010*/  @!PT LDS RZ, [RZ] ;  /* 0x00000000fffff984 */ /* 0x000fe20000000800 */
[----:B------:R-:W-:Y:S01]  /*7020*/  @!PT LDS RZ, [RZ] ;  /* 0x00000000fffff984 */ /* 0x000fe20000000800 */
[----:B------:R-:W-:Y:S01]  /*7030*/  @!P3 LDGSTS.E.BYPASS.LTC128B.128 [R141+0x7000], desc[UR8][R12.64+0x40] ;  /* 0x070000400c8dbfae */ /* 0x000fe2000b901d48 */
[--C-:B------:R-:W-:Y:S04]  /*7040*/  @!P2 LEA.HI.X R11, R18, R11, R16.reuse, 0x1, P0 ;  /* 0x0000000b120ba211 */ /* 0x100fe800000f0c10 */
[----:B------:R-:W-:Y:S01]  /*7050*/  @P2 STS.128 [R141+0x8000], RZ ;  /* 0x008000ff8d002388 */ /* 0x000fe20000000c00 */
[----:B------:R-:W-:Y:S01]  /*7060*/  IMAD.X R16, R138, 0x1, R16, P6 ;  /* 0x000000018a107824 */ /* 0x000fe200030e0610 */
[C---:B---3--:R-:W-:Y:S03]  /*7070*/  @!P3 LEA R6, P1, R17.reuse, R6, 0x1 ;  /* 0x000000061106b211 */ /* 0x048fe600078208ff */
[----:B------:R-:W-:Y:S01]  /*7080*/  @!PT LDS RZ, [RZ] ;  /* 0x00000000fffff984 */ /* 0x000fe20000000800 */
[----:B------:R-:W-:Y:S01]  /*7090*/  @!PT LDS RZ, [RZ] ;  /* 0x00000000fffff984 */ /* 0x000fe20000000800 */
[----:B------:R-:W-:Y:S01]  /*70a0*/  @!PT LDS RZ, [RZ] ;  /* 0x00000000fffff984 */ /* 0x000fe20000000800 */
[----:B------:R-:W-:Y:S01]  /*70b0*/  @!P2 LDGSTS.E.BYPASS.LTC128B.128 [R141+0x8000], desc[UR8][R10.64+0x80] ;  /* 0x080000800a8dafae */ /* 0x000fe2000b901d48 */
[C-C-:B------:R-:W-:Y:S04]  /*70c0*/  @!P4 LEA.HI.X R9, R17.reuse, R9, R16.reuse, 0x1, P5 ;  /* 0x000000091109c211 */ /* 0x140fe800028f0c10 */
[----:B------:R-:W-:Y:S01]  /*70d0*/  @P4 STS.128 [R141+0x6800], RZ ;  /* 0x006800ff8d004388 */ /* 0x000fe20000000c00 */
[C-C-:B------:R-:W-:Y:S02]  /*70e0*/  @!P3 LEA.HI.X R7, R17.reuse, R7, R16.reuse, 0x1, P1 ;  /* 0x000000071107b211 */ /* 0x140fe400008f0c10 */
[C---:B------:R-:W-:Y:S02]  /*70f0*/  ISETP.GT.AND P5, PT, R156.reuse, RZ, PT ;  /* 0x000000ff9c00720c */ /* 0x040fe40003fa4270 */
[----:B------:R-:W-:Y:S01]  /*7100*/  @!PT LDS RZ, [RZ] ;  /* 0x00000000fffff984 */ /* 0x000fe20000000800 */
[----:B------:R-:W-:Y:S01]  /*7110*/  @!PT LDS RZ, [RZ] ;  /* 0x00000000fffff984 */ /* 0x000fe20000000800 */
[----:B------:R-:W-:Y:S01]  /*7120*/  @!PT LDS RZ, [RZ] ;  /* 0x00000000fffff984 */ /* 0x000fe20000000800 */
[----:B------:R1:W-:Y:S01]  /*7130*/  @!P4 LDGSTS.E.BYPASS.LTC128B.128 [R141+0x6800], desc[UR8][R8.64] ;  /* 0x06800000088dcfae */ /* 0x0003e2000b901d48 */
[C---:B--2---:R-:W-:Y:S04]  /*7140*/  @!P2 LEA R4, P0, R17.reuse, R4, 0x1 ;  /* 0x000000041104a211 */ /* 0x044fe800078008ff */
[----:B------:R-:W-:Y:S01]  /*7150*/  @P3 STS.128 [R141+0x7800], RZ ;  /* 0x007800ff8d003388 */ /* 0x000fe20000000c00 */
[----:B------:R-:W-:Y:S04]  /*7160*/  @!P2 LEA.HI.X R5, R17, R5, R16, 0x1, P0 ;  /* 0x000000051105a211 */ /* 0x000fe800000f0c10 */
[----:B------:R-:W-:Y:S01]  /*7170*/  @!PT LDS RZ, [RZ] ;  /* 0x00000000fffff984 */ /* 0x000fe20000000800 */
[----:B------:R-:W-:Y:S01]  /*7180*/  @!PT LDS RZ, [RZ] ;  /* 0x00000000fffff984 */ /* 0x000fe20000000800 */
[----:B------:R-:W-:Y:S01]  /*7190*/  @!PT LDS RZ, [RZ] ;  /* 0x00000000fffff984 */ /* 0x000fe20000000800 */
[----:B------:R-:W-:Y:S05]  /*71a0*/  @!P3 LDGSTS.E.BYPASS.LTC128B.128 [R141+0x7800], desc[UR8][R6.64+0x40] ;  /* 0x07800040068dbfae */ /* 0x000fea000b901d48 */
[----:B------:R-:W-:Y:S05]  /*71b0*/  @P2 STS.128 [R141+0x8800], RZ ;  /* 0x008800ff8d002388 */ /* 0x000fea0000000c00 */
[----:B------:R-:W-:Y:S01]  /*71c0*/  @!PT LDS RZ, [RZ] ;  /* 0x00000000fffff984 */ /* 0x000fe20000000800 */
[----:B------:R-:W-:Y:S01]  /*71d0*/  @!PT LDS RZ, [RZ] ;  /* 0x00000000fffff984 */ /* 0x000fe20000000800 */
[----:B------:R-:W-:Y:S01]  /*71e0*/  @!PT LDS RZ, [RZ] ;  /* 0x00000000fffff984 */ /* 0x000fe20000000800 */
[----:B------:R2:W-:Y:S05]  /*71f0*/  @!P2 LDGSTS.E.BYPASS.LTC128B.128 [R141+0x8800], desc[UR8][R4.64+0x80] ;  /* 0x08800080048dafae */ /* 0x0005ea000b901d48 */
[----:B------:R-:W-:Y:S05]  /*7200*/  LDSM.16.M88.4 R32, [R133] ;  /* 0x000000008520783b */ /* 0x000fea0000000200 */
[----:B------:R-:W-:Y:S05]  /*7210*/  LDSM.16.M88.4 R16, [R132+0x3400] ;  /* 0x003400008410783b */ /* 0x000fea0000000200 */
[----:B-1----:R-:W2:Y:S05]  /*7220*/  LDSM.16.M88.4 R8, [R132+0x3000] ;  /* 0x003000008408783b */ /* 0x002eaa0000000200 */
[----:B------:R-:W1:Y:S05]  /*7230*/  LDSM.16.M88.4 R24, [R132+0x3800] ;  /* 0x003800008418783b */ /* 0x000e6a0000000200 */
[----:B------:R-:W3:Y:S05]  /*7240*/  LDSM.16.M88.4 R84, [R132+0x3c00] ;  /* 0x003c00008454783b */ /* 0x000eea0000000200 */
[----:B------:R-:W0:Y:S05]  /*7250*/  LDGDEPBAR ;  /* 0x00000000000079af */ /* 0x000e2a0000000000 */
[----:B------:R-:W-:Y:S05]  /*7260*/  LDSM.16.M88.4 R88, [R131] ;  /* 0x000000008358783b */ /* 0x000fea0000000200 */
[----:B------:R-:W4:Y:S05]  /*7270*/  LDSM.16.M88.4 R92, [R129+0x3000] ;  /* 0x00300000815c783b */ /* 0x000f2a0000000200 */
[----:B------:R-:W5:Y:S05]  /*7280*/  LDSM.16.M88.4 R96, [R129+0x3400] ;  /* 0x003400008160783b */ /* 0x000f6a0000000200 */
[----:B------:R-:W5:Y:S05]  /*7290*/  LDSM.16.M88.4 R100, [R129+0x3800] ;  /* 0x003800008164783b */ /* 0x000f6a0000000200 */
[----:B------:R-:W5:Y:S01]  /*72a0*/  LDSM.16.M88.4 R104, [R129+0x3c00] ;  /* 0x003c00008168783b */ /* 0x000f620000000200 */
[C---:B--2---:R-:W-:Y:S04]  /*72b0*/  HMMA.16816.F32 R4, R32.reuse, R8, RZ ;  /* 0x000000082004723c */ /* 0x044fe800000018ff */
[----:B------:R-:W-:Y:S02]  /*72c0*/  LDSM.16.M88.4 R108, [R133+0x1000] ;  /* 0x00100000856c783b */ /* 0x000fe40000000200 */
[C---:B------:R-:W-:Y:S03]  /*72d0*/  HMMA.16816.F32 R8, R32.reuse, R10, RZ ;  /* 0x0000000a2008723c */ /* 0x040fe600000018ff */
[----:B------:R-:W2:Y:S03]  /*72e0*/  LDSM.16.M88.4 R112, [R132+0x4000] ;  /* 0x004000008470783b */ /* 0x000ea60000000200 */
[C---:B------:R-:W-:Y:S02]  /*72f0*/  HMMA.16816.F32 R12, R32.reuse, R16, RZ ;  /* 0x00000010200c723c */ /* 0x040fe400000018ff */
[----:B------:R-:W2:Y:S04]  /*7300*/  LDSM.16.M88.4 R116, [R132+0x4400] ;  /* 0x004400008474783b */ /* 0x000ea80000000200 */
[C---:B------:R-:W-:Y:S01]  /*7310*/  HMMA.16816.F32 R16, R32.reuse, R18, RZ ;  /* 0x000000122010723c */ /* 0x040fe200000018ff */
[----:B------:R-:W-:Y:S05]  /*7320*/  LDSM.16.M88.4 R120, [R131+0x1000] ;  /* 0x001000008378783b */ /* 0x000fea0000000200 */
[C---:B-1----:R-:W-:Y:S01]  /*7330*/  HMMA.16816.F32 R20, R32.reuse, R24, RZ ;  /* 0x000000182014723c */ /* 0x042fe200000018ff */
[----:B------:R-:W-:Y:S05]  /*7340*/  LDSM.16.M88.4 R124, [R129+0x4000] ;  /* 0x00400000817c783b */ /* 0x000fea0000000200 */
[C---:B------:R-:W-:Y:S06]  /*7350*/  HMMA.16816.F32 R24, R32.reuse, R26, RZ ;  /* 0x0000001a2018723c */ /* 0x040fec00000018ff */
[C---:B---3--:R-:W-:Y:S06]  /*7360*/  HMMA.16816.F32 R28, R32.reuse, R84, RZ ;  /* 0x00000054201c723c */ /* 0x048fec00000018ff */
[----:B------:R-:W-:Y:S01]  /*7370*/  HMMA.16816.F32 R32, R32, R86, RZ ;  /* 0x000000562020723c */ /* 0x000fe200000018ff */
[----:B------:R-:W1:Y:S05]  /*7380*/  LDSM.16.M88.4 R84, [R132+0x4800] ;  /* 0x004800008454783b */ /* 0x000e6a0000000200 */
[C---:B----4-:R-:W-:Y:S06]  /*7390*/  HMMA.16816.F32 R4, R88.reuse, R92, R4 ;  /* 0x0000005c5804723c */ /* 0x050fec0000001804 */
[C---:B------:R-:W-:Y:S01]  /*73a0*/  HMMA.16816.F32 R8, R88.reuse, R94, R8 ;  /* 0x0000005e5808723c */ /* 0x040fe20000001808 */
[----:B------:R-:W3:Y:S05]  /*73b0*/  LDSM.16.M88.4 R92, [R132+0x4c00] ;  /* 0x004c0000845c783b */ /* 0x000eea0000000200 */
[C---:B-----5:R-:W-:Y:S06]  /*73c0*/  HMMA.16816.F32 R12, R88.reuse, R96, R12 ;  /* 0x00000060580c723c */ /* 0x060fec000000180c */
[C---:B------:R-:W-:Y:S01]  /*73d0*/  HMMA.16816.F32 R16, R88.reuse, R98, R16 ;  /* 0x000000625810723c */ /* 0x040fe20000001810 */
[----:B------:R-:W4:Y:S05]  /*73e0*/  LDSM.16.M88.4 R96, [R129+0x4400] ;  /* 0x004400008160783b */ /* 0x000f2a0000000200 */
[C---:B------:R-:W-:Y:S06]  /*73f0*/  HMMA.16816.F32 R20, R88.reuse, R100, R20 ;  /* 0x000000645814723c */ /* 0x040fec0000001814 */
[C---:B------:R-:W-:Y:S01]  /*7400*/  HMMA.16816.F32 R24, R88.reuse, R102, R24 ;  /* 0x000000665818723c */ /* 0x040fe20000001818 */
[----:B------:R-:W-:Y:S05]  /*7410*/  LDSM.16.M88.4 R100, [R129+0x4c00] ;  /* 0x004c00008164783b */ /* 0x000fea0000000200 */
[C---:B------:R-:W-:Y:S06]  /*7420*/  HMMA.16816.F32 R28, R88.reuse, R104, R28 ;  /* 0x00000068581c723c */ /* 0x040fec000000181c */
[----:B------:R-:W-:Y:S01]  /*7430*/  HMMA.16816.F32 R32, R88, R106, R32 ;  /* 0x0000006a5820723c */ /* 0x000fe20000001820 */
[----:B------:R-:W5:Y:S05]  /*7440*/  LDSM.16.M88.4 R88, [R129+0x4800] ;  /* 0x004800008158783b */ /* 0x000f6a0000000200 */
[C---:B--2---:R-:W-:Y:S01]  /*7450*/  HMMA.16816.F32 R4, R108.reuse, R112, R4 ;  /* 0x000000706c04723c */ /* 0x044fe20000001804 */
[----:B------:R-:W-:Y:S05]  /*7460*/  LDSM.16.M88.4 R104, [R133+0x2000] ;  /* 0x002000008568783b */ /* 0x000fea0000000200 */
[C---:B------:R-:W-:Y:S01]  /*7470*/  HMMA.16816.F32 R8, R108.reuse, R114, R8 ;  /* 0x000000726c08723c */ /* 0x040fe20000001808 */
[----:B------:R-:W2:Y:S05]  /*7480*/  LDSM.16.M88.4 R112, [R132+0x5000] ;  /* 0x005000008470783b */ /* 0x000eaa0000000200 */
[C---:B------:R-:W-:Y:S06]  /*7490*/  HMMA.16816.F32 R12, R108.reuse, R116, R12 ;  /* 0x000000746c0c723c */ /* 0x040fec000000180c */
[C---:B------:R-:W-:Y:S01]  /*74a0*/  HMMA.16816.F32 R16, R108.reuse, R118, R16 ;  /* 0x000000766c10723c */ /* 0x040fe20000001810 */
[----:B------:R-:W-:Y:S05]  /*74b0*/  LDSM.16.M88.4 R116, [R129+0x5000] ;  /* 0x005000008174783b */ /* 0x000fea0000000200 */
[C---:B-1----:R-:W-:Y:S06]  /*74c0*/  HMMA.16816.F32 R20, R108.reuse, R84, R20 ;  /* 0x000000546c14723c */ /* 0x042fec0000001814 */
[C---:B------:R-:W-:Y:S01]  /*74d0*/  HMMA.16816.F32 R24, R108.reuse, R86, R24 ;  /* 0x000000566c18723c */ /* 0x040fe20000001818 */
[----:B------:R-:W1:Y:S05]  /*74e0*/  LDSM.16.M88.4 R84, [R132+0x5400] ;  /* 0x005400008454783b */ /* 0x000e6a0000000200 */
[C---:B---3--:R-:W-:Y:S06]  /*74f0*/  HMMA.16816.F32 R28, R108.reuse, R92, R28 ;  /* 0x0000005c6c1c723c */ /* 0x048fec000000181c */
[----:B------:R-:W-:Y:S01]  /*7500*/  HMMA.16816.F32 R32, R108, R94, R32 ;  /* 0x0000005e6c20723c */ /* 0x000fe20000001820 */
[----:B------:R-:W3:Y:S05]  /*7510*/  LDSM.16.M88.4 R92, [R132+0x5800] ;  /* 0x00580000845c783b */ /* 0x000eea0000000200 */
[C---:B------:R-:W-:Y:S01]  /*7520*/  HMMA.16816.F32 R4, R120.reuse, R124, R4 ;  /* 0x0000007c7804723c */ /* 0x040fe20000001804 */
[----:B------:R-:W3:Y:S05]  /*7530*/  LDSM.16.M88.4 R108, [R132+0x5c00] ;  /* 0x005c0000846c783b */ /* 0x000eea0000000200 */
[C---:B------:R-:W-:Y:S06]  /*7540*/  HMMA.16816.F32 R8, R120.reuse, R126, R8 ;  /* 0x0000007e7808723c */ /* 0x040fec0000001808 */
[C---:B----4-:R-:W-:Y:S06]  /*7550*/  HMMA.16816.F32 R12, R120.reuse, R96, R12 ;  /* 0x00000060780c723c */ /* 0x050fec000000180c */
[C---:B------:R-:W-:Y:S01]  /*7560*/  HMMA.16816.F32 R16, R120.reuse, R98, R16 ;  /* 0x000000627810723c */ /* 0x040fe20000001810 */
[----:B------:R-:W4:Y:S05]  /*7570*/  LDSM.16.M88.4 R96, [R131+0x2000] ;  /* 0x002000008360783b */ /* 0x000f2a0000000200 */
[C---:B-----5:R-:W-:Y:S06]  /*7580*/  HMMA.16816.F32 R20, R120.reuse, R88, R20 ;  /* 0x000000587814723c */ /* 0x060fec0000001814 */
[C---:B------:R-:W-:Y:S01]  /*7590*/  HMMA.16816.F32 R24, R120.reuse, R90, R24 ;  /* 0x0000005a7818723c */ /* 0x040fe20000001818 */
[----:B------:R-:W5:Y:S05]  /*75a0*/  LDSM.16.M88.4 R88, [R129+0x5400] ;  /* 0x005400008158783b */ /* 0x000f6a0000000200 */
[C---:B------:R-:W-:Y:S06]  /*75b0*/  HMMA.16816.F32 R28, R120.reuse, R100, R28 ;  /* 0x00000064781c723c */ /* 0x040fec000000181c */
[----:B------:R-:W-:Y:S05]  /*75c0*/  HMMA.16816.F32 R32, R120, R102, R32 ;  /* 0x000000667820723c */ /* 0x000fea0000001820 */
[----:B------:R-:W-:Y:S01]  /*75d0*/  IMAD R100, R156, 0x40, R153 ;  /* 0x000000409c647824 */ /* 0x000fe200078e0299 */
[C---:B--2---:R-:W-:Y:S06]  /*75e0*/  HMMA.16816.F32 R4, R104.reuse, R112, R4 ;  /* 0x000000706804723c */ /* 0x044fec0000001804 */
[C---:B------:R-:W-:Y:S06]  /*75f0*/  HMMA.16816.F32 R8, R104.reuse, R114, R8 ;  /* 0x000000726808723c */ /* 0x040fec0000001808 */
[C---:B-1----:R-:W-:Y:S06]  /*7600*/  HMMA.16816.F32 R12, R104.reuse, R84, R12 ;  /* 0x00000054680c723c */ /* 0x042fec000000180c */
[C---:B------:R-:W-:Y:S01]  /*7610*/  HMMA.16816.F32 R16, R104.reuse, R86, R16 ;  /* 0x000000566810723c */ /* 0x040fe20000001810 */
[----:B------:R-:W1:Y:S05]  /*7620*/  LDSM.16.M88.4 R84, [R129+0x5800] ;  /* 0x005800008154783b */ /* 0x000e6a0000000200 */
[C---:B---3--:R-:W-:Y:S06]  /*7630*/  HMMA.16816.F32 R20, R104.reuse, R92, R20 ;  /* 0x0000005c6814723c */ /* 0x048fec0000001814 */
[C---:B------:R-:W-:Y:S05]  /*7640*/  HMMA.16816.F32 R24, R104.reuse, R94, R24 ;  /* 0x0000005e6818723c */ /* 0x040fea0000001818 */
[C---:B------:R-:W-:Y:S01]  /*7650*/  VIADD R92, R100.reuse, 0x1 ;  /* 0x00000001645c7836 */ /* 0x040fe20000000000 */
[C---:B------:R-:W-:Y:S06]  /*7660*/  HMMA.16816.F32 R28, R104.reuse, R108, R28 ;  /* 0x0000006c681c723c */ /* 0x040fec000000181c */
[----:B------:R-:W-:Y:S06]  /*7670*/  HMMA.16816.F32 R32, R104, R110, R32 ;  /* 0x0000006e6820723c */ /* 0x000fec0000001820 */
[C---:B----4-:R-:W-:Y:S06]  /*7680*/  HMMA.16816.F32 R4, R96.reuse, R116, R4 ;  /* 0x000000746004723c */ /* 0x050fec0000001804 */
[C---:B------:R-:W-:Y:S06]  /*7690*/  HMMA.16816.F32 R8, R96.reuse, R118, R8 ;  /* 0x000000766008723c */ /* 0x040fec0000001808 */
[C---:B-----5:R-:W-:Y:S06]  /*76a0*/  HMMA.16816.F32 R12, R96.reuse, R88, R12 ;  /* 0x00000058600c723c */ /* 0x060fec000000180c */
[C---:B------:R-:W-:Y:S05]  /*76b0*/  HMMA.16816.F32 R16, R96.reuse, R90, R16 ;  /* 0x0000005a6010723c */ /* 0x040fea0000001810 */
[----:B------:R-:W-:Y:S01]  /*76c0*/  I2FP.F32.S32 R88, R92 ;  /* 0x0000005c00587245 */ /* 0x000fe20000201400 */
[C---:B-1----:R-:W-:Y:S01]  /*76d0*/  HMMA.16816.F32 R20, R96.reuse, R84, R20 ;  /* 0x000000546014723c */ /* 0x042fe20000001814 */
[----:B------:R-:W1:Y:S01]  /*76e0*/  LDSM.16.M88.4 R92, [R129+0x5c00] ;  /* 0x005c0000815c783b */ /* 0x000e620000000200 */
[----:B------:R-:W-:Y:S04]  /*76f0*/  DEPBAR.LE SB0, 0x0 ;  /* 0x000080000000791a */ /* 0x000fe80000000000 */
[----:B------:R-:W-:Y:S01]  /*7700*/  I2FP.F32.S32 R89, R100 ;  /* 0x0000006400597245 */ /* 0x000fe20000201400 */
[----:B------:R-:W-:Y:S01]  /*7710*/  BAR.SYNC.DEFER_BLOCKING 0x0 ;  /* 0x0000000000007b1d */ /* 0x000fe20000010000 */
[C---:B------:R-:W-:Y:S01]  /*7720*/  VIADD R84, R100.reuse, 0x11 ;  /* 0x0000001164547836 */ /* 0x040fe20000000000 */
[C---:B------:R-:W-:Y:S05]  /*7730*/  HMMA.16816.F32 R24, R96.reuse, R86, R24 ;  /* 0x000000566018723c */ /* 0x040fea0000001818 */
[----:B------:R-:W-:Y:S01]  /*7740*/  I2FP.F32.S32 R84, R84 ;  /* 0x0000005400547245 */ /* 0x000fe20000201400 */
[CC--:B------:R-:W-:Y:S01]  /*7750*/  FFMA.FTZ R6, R89.reuse, R0.reuse, R6 ;  /* 0x0000000059067223 */ /* 0x0c0fe20000010006 */
[-C--:B------:R-:W-:Y:S01]  /*7760*/  FFMA.FTZ R4, R89, R0.reuse, R4 ;  /* 0x0000000059047223 */ /* 0x080fe20000010004 */
[----:B------:R-:W-:Y:S03]  /*7770*/  VIADD R89, R100, 0x10 ;  /* 0x0000001064597836 */ /* 0x000fe60000000000 */
[CC--:B------:R-:W-:Y:S01]  /*7780*/  FFMA.FTZ R15, R84.reuse, R0.reuse, R15 ;  /* 0x00000000540f7223 */ /* 0x0c0fe2000001000f */
[-C--:B------:R-:W-:Y:S01]  /*7790*/  FFMA.FTZ R13, R84, R0.reuse, R13 ;  /* 0x00000000540d7223 */ /* 0x080fe2000001000d */
[----:B------:R-:W-:Y:S01]  /*77a0*/  I2FP.F32.S32 R89, R89 ;  /* 0x0000005900597245 */ /* 0x000fe20000201400 */
[----:B------:R-:W-:Y:S02]  /*77b0*/  VIADD R85, R100, 0x20 ;  /* 0x0000002064557836 */ /* 0x000fe40000000000 */
[-C--:B------:R-:W-:Y:S01]  /*77c0*/  FFMA.FTZ R7, R88, R0.reuse, R7 ;  /* 0x0000000058077223 */ /* 0x080fe20000010007 */
[----:B------:R-:W-:Y:S02]  /*77d0*/  VIADD R86, R100, 0x21 ;  /* 0x0000002164567836 */ /* 0x000fe40000000000 */
[-C--:B------:R-:W-:Y:S01]  /*77e0*/  FFMA.FTZ R5, R88, R0.reuse, R5 ;  /* 0x0000000058057223 */ /* 0x080fe20000010005 */
[CC--:B------:R-:W-:Y:S01]  /*77f0*/  FFMA.FTZ R14, R89.reuse, R0.reuse, R14 ;  /* 0x00000000590e7223 */ /* 0x0c0fe2000001000e */
[----:B------:R-:W-:Y:S01]  /*7800*/  I2FP.F32.S32 R85, R85 ;  /* 0x0000005500557245 */ /* 0x000fe20000201400 */
[-C--:B------:R-:W-:Y:S01]  /*7810*/  FFMA.FTZ R12, R89, R0.reuse, R12 ;  /* 0x00000000590c7223 */ /* 0x080fe2000001000c */
[C---:B------:R-:W-:Y:S02]  /*7820*/  VIADD R89, R100.reuse, 0x18 ;  /* 0x0000001864597836 */ /* 0x040fe40000000000 */
[C---:B------:R-:W-:Y:S02]  /*7830*/  VIADD R91, R100.reuse, 0x8 ;  /* 0x00000008645b7836 */ /* 0x040fe40000000000 */
[CC--:B------:R-:W-:Y:S01]  /*7840*/  FFMA.FTZ R22, R85.reuse, R0.reuse, R22 ;  /* 0x0000000055167223 */ /* 0x0c0fe20000010016 */
[C---:B------:R-:W-:Y:S01]  /*7850*/  VIADD R90, R100.reuse, 0x9 ;  /* 0x00000009645a7836 */ /* 0x040fe20000000000 */
[----:B------:R-:W-:Y:S01]  /*7860*/  I2FP.F32.S32 R84, R89 ;  /* 0x0000005900547245 */ /* 0x000fe20000201400 */
[----:B------:R-:W-:Y:S01]  /*7870*/  FFMA.FTZ R20, R85, R0, R20 ;  /* 0x0000000055147223 */ /* 0x000fe20000010014 */
[----:B------:R-:W-:Y:S01]  /*7880*/  I2FP.F32.S32 R88, R91 ;  /* 0x0000005b00587245 */ /* 0x000fe20000201400 */
[----:B------:R-:W-:Y:S01]  /*7890*/  VIADD R87, R100, 0x29 ;  /* 0x0000002964577836 */ /* 0x000fe20000000000 */
[----:B------:R-:W-:Y:S01]  /*78a0*/  FMNMX.FTZ R85, R4, R2, !PT ;  /* 0x0000000204557209 */ /* 0x000fe20007810000 */
[C---:B------:R-:W-:Y:S01]  /*78b0*/  FFMA.FTZ R18, R84.reuse, R0, R18 ;  /* 0x0000000054127223 */ /* 0x040fe20000010012 */
[----:B------:R-:W-:Y:S01]  /*78c0*/  I2FP.F32.S32 R90, R90 ;  /* 0x0000005a005a7245 */ /* 0x000fe20000201400 */
[----:B------:R-:W-:Y:S01]  /*78d0*/  FFMA.FTZ R16, R84, R0, R16 ;  /* 0x0000000054107223 */ /* 0x000fe20000010010 */
[----:B------:R-:W-:Y:S01]  /*78e0*/  I2FP.F32.S32 R84, R86 ;  /* 0x0000005600547245 */ /* 0x000fe20000201400 */
[CC--:B------:R-:W-:Y:S01]  /*78f0*/  FFMA.FTZ R10, R88.reuse, R0.reuse, R10 ;  /* 0x00000000580a7223 */ /* 0x0c0fe2000001000a */
[----:B------:R-:W-:Y:S01]  /*7900*/  FMNMX.FTZ R86, R5, R85, !PT ;  /* 0x0000005505567209 */ /* 0x000fe20007810000 */
[-C--:B------:R-:W-:Y:S01]  /*7910*/  FFMA.FTZ R8, R88, R0.reuse, R8 ;  /* 0x0000000058087223 */ /* 0x080fe20000010008 */
[----:B------:R-:W-:Y:S01]  /*7920*/  I2FP.F32.S32 R87, R87 ;  /* 0x0000005700577245 */ /* 0x000fe20000201400 */
[CC--:B------:R-:W-:Y:S01]  /*7930*/  FFMA.FTZ R23, R84.reuse, R0.reuse, R23 ;  /* 0x0000000054177223 */ /* 0x0c0fe20000010017 */
[-C--:B------:R-:W-:Y:S01]  /*7940*/  FFMA.FTZ R21, R84, R0.reuse, R21 ;  /* 0x0000000054157223 */ /* 0x080fe20000010015 */
[----:B------:R-:W-:Y:S01]  /*7950*/  FMNMX.FTZ R84, R6, R3, !PT ;  /* 0x0000000306547209 */ /* 0x000fe20007810000 */
[----:B------:R-:W-:Y:S01]  /*7960*/  FFMA.FTZ R11, R90, R0, R11 ;  /* 0x000000005a0b7223 */ /* 0x000fe2000001000b */
[----:B------:R-:W-:Y:S01]  /*7970*/  FMNMX.FTZ R86, R8, R86, !PT ;  /* 0x0000005608567209 */ /* 0x000fe20007810000 */
[----:B------:R-:W-:Y:S01]  /*7980*/  FFMA.FTZ R9, R90, R0, R9 ;  /* 0x000000005a097223 */ /* 0x000fe20000010009 */
[----:B------:R-:W-:Y:S01]  /*7990*/  FMNMX.FTZ R84, R7, R84, !PT ;  /* 0x0000005407547209 */ /* 0x000fe20007810000 */
[----:B------:R-:W-:Y:S01]  /*79a0*/  VIADD R88, R100, 0x19 ;  /* 0x0000001964587836 */ /* 0x000fe20000000000 */
[C---:B-1----:R-:W-:Y:S03]  /*79b0*/  HMMA.16816.F32 R28, R96.reuse, R92, R28 ;  /* 0x0000005c601c723c */ /* 0x042fe6000000181c */
[----:B------:R-:W-:Y:S01]  /*79c0*/  FMNMX.FTZ R85, R10, R84, !PT ;  /* 0x000000540a557209 */ /* 0x000fe20007810000 */
[----:B------:R-:W-:Y:S01]  /*79d0*/  VIADD R84, R100, 0x30 ;  /* 0x0000003064547836 */ /* 0x000fe20000000000 */
[----:B------:R-:W-:Y:S01]  /*79e0*/  FMNMX.FTZ R86, R9, R86, !PT ;  /* 0x0000005609567209 */ /* 0x000fe20007810000 */
[----:B------:R-:W-:Y:S05]  /*79f0*/  HMMA.16816.F32 R32, R96, R94, R32 ;  /* 0x0000005e6020723c */ /* 0x000fea0000001820 */
[----:B------:R-:W-:Y:S01]  /*7a00*/  FMNMX.FTZ R85, R11, R85, !PT ;  /* 0x000000550b557209 */ /* 0x000fe20007810000 */
[C---:B------:R-:W-:Y:S01]  /*7a10*/  FFMA.FTZ R27, R87.reuse, R0, R27 ;  /* 0x00000000571b7223 */ /* 0x040fe2000001001b */
[----:B------:R-:W-:Y:S01]  /*7a20*/  FMNMX.FTZ R86, R12, R86, !PT ;  /* 0x000000560c567209 */ /* 0x000fe20007810000 */
[----:B------:R-:W-:Y:S03]  /*7a30*/  FFMA.FTZ R25, R87, R0, R25 ;  /* 0x0000000057197223 */ /* 0x000fe60000010019 */
[----:B------:R-:W-:Y:S02]  /*7a40*/  FMNMX.FTZ R85, R14, R85, !PT ;  /* 0x000000550e557209 */ /* 0x000fe40007810000 */
[----:B------:R-:W-:Y:S02]  /*7a50*/  I2FP.F32.S32 R88, R88 ;  /* 0x0000005800587245 */ /* 0x000fe40000201400 */
[----:B------:R-:W-:Y:S02]  /*7a60*/  FMNMX.FTZ R85, R15, R85, !PT ;  /* 0x000000550f557209 */ /* 0x000fe40007810000 */
[----:B------:R-:W-:Y:S01]  /*7a70*/  FMNMX.FTZ R86, R13, R86, !PT ;  /* 0x000000560d567209 */ /* 0x000fe20007810000 */
[-C--:B------:R-:W-:Y:S01]  /*7a80*/  FFMA.FTZ R19, R88, R0.reuse, R19 ;  /* 0x0000000058137223 */ /* 0x080fe20000010013 */
[----:B------:R-:W-:Y:S01]  /*7a90*/  FMNMX.FTZ R85, R18, R85, !PT ;  /* 0x0000005512557209 */ /* 0x000fe20007810000 */
[----:B------:R-:W-:Y:S01]  /*7aa0*/  FFMA.FTZ R17, R88, R0, R17 ;  /* 0x0000000058117223 */ /* 0x000fe20000010011 */
[----:B------:R-:W-:Y:S01]  /*7ab0*/  FMNMX.FTZ R86, R16, R86, !PT ;  /* 0x0000005610567209 */ /* 0x000fe20007810000 */
[----:B------:R-:W-:Y:S01]  /*7ac0*/  VIADD R88, R100, 0x28 ;  /* 0x0000002864587836 */ /* 0x000fe20000000000 */
[----:B------:R-:W-:Y:S02]  /*7ad0*/  FMNMX.FTZ R85, R19, R85, !PT ;  /* 0x0000005513557209 */ /* 0x000fe40007810000 */
[----:B------:R-:W-:Y:S02]  /*7ae0*/  FMNMX.FTZ R86, R17, R86, !PT ;  /* 0x0000005611567209 */ /* 0x000fe40007810000 */
[----:B------:R-:W-:Y:S02]  /*7af0*/  I2FP.F32.S32 R88, R88 ;  /* 0x0000005800587245 */ /* 0x000fe40000201400 */
[----:B------:R-:W-:Y:S01]  /*7b00*/  FMNMX.FTZ R87, R22, R85, !PT ;  /* 0x0000005516577209 */ /* 0x000fe20007810000 */
[----:B------:R-:W-:Y:S01]  /*7b10*/  VIADD R85, R100, 0x39 ;  /* 0x0000003964557836 */ /* 0x000fe20000000000 */
[----:B------:R-:W-:Y:S01]  /*7b20*/  FMNMX.FTZ R86, R20, R86, !PT ;  /* 0x0000005614567209 */ /* 0x000fe20007810000 */
[C---:B------:R-:W-:Y:S01]  /*7b30*/  FFMA.FTZ R26, R88.reuse, R0, R26 ;  /* 0x00000000581a7223 */ /* 0x040fe2000001001a */
[----:B------:R-:W-:Y:S01]  /*7b40*/  I2FP.F32.S32 R84, R84 ;  /* 0x0000005400547245 */ /* 0x000fe20000201400 */
[----:B------:R-:W-:Y:S01]  /*7b50*/  FFMA.FTZ R24, R88, R0, R24 ;  /* 0x0000000058187223 */ /* 0x000fe20000010018 */
[----:B------:R-:W-:Y:S01]  /*7b60*/  FMNMX.FTZ R87, R23, R87, !PT ;  /* 0x0000005717577209 */ /* 0x000fe20007810000 */
[----:B------:R-:W-:Y:S01]  /*7b70*/  VIADD R88, R100, 0x31 ;  /* 0x0000003164587836 */ /* 0x000fe20000000000 */
[----:B------:R-:W-:Y:S01]  /*7b80*/  FMNMX.FTZ R86, R21, R86, !PT ;  /* 0x0000005615567209 */ /* 0x000fe20007810000 */
[-C--:B------:R-:W-:Y:S01]  /*7b90*/  FFMA.FTZ R30, R84, R0.reuse, R30 ;  /* 0x00000000541e7223 */ /* 0x080fe2000001001e */
[----:B------:R-:W-:Y:S01]  /*7ba0*/  FMNMX.FTZ R87, R26, R87, !PT ;  /* 0x000000571a577209 */ /* 0x000fe20007810000 */
[----:B------:R-:W-:Y:S01]  /*7bb0*/  FFMA.FTZ R28, R84, R0, R28 ;  /* 0x00000000541c7223 */ /* 0x000fe2000001001c */
[----:B------:R-:W-:Y:S01]  /*7bc0*/  FMNMX.FTZ R86, R24, R86, !PT ;  /* 0x0000005618567209 */ /* 0x000fe20007810000 */
[----:B------:R-:W-:Y:S01]  /*7bd0*/  VIADD R84, R100, 0x38 ;  /* 0x0000003864547836 */ /* 0x000fe20000000000 */
[----:B------:R-:W-:Y:S02]  /*7be0*/  I2FP.F32.S32 R88, R88 ;  /* 0x0000005800587245 */ /* 0x000fe40000201400 */
[----:B------:R-:W-:Y:S02]  /*7bf0*/  FMNMX.FTZ R87, R27, R87, !PT ;  /* 0x000000571b577209 */ /* 0x000fe40007810000 */
[----:B------:R-:W-:Y:S01]  /*7c00*/  FMNMX.FTZ R86, R25, R86, !PT ;  /* 0x0000005619567209 */ /* 0x000fe20007810000 */
[C---:B------:R-:W-:Y:S01]  /*7c10*/  FFMA.FTZ R31, R88.reuse, R0, R31 ;  /* 0x00000000581f7223 */ /* 0x040fe2000001001f */
[----:B------:R-:W-:Y:S01]  /*7c20*/  I2FP.F32.S32 R84, R84 ;  /* 0x0000005400547245 */ /* 0x000fe20000201400 */
[----:B------:R-:W-:Y:S01]  /*7c30*/  FFMA.FTZ R29, R88, R0, R29 ;  /* 0x00000000581d7223 */ /* 0x000fe2000001001d */
[----:B------:R-:W-:Y:S02]  /*7c40*/  FMNMX.FTZ R87, R30, R87, !PT ;  /* 0x000000571e577209 */ /* 0x000fe40007810000 */
[----:B------:R-:W-:Y:S01]  /*7c50*/  FMNMX.FTZ R86, R28, R86, !PT ;  /* 0x000000561c567209 */ /* 0x000fe20007810000 */
[CC--:B------:R-:W-:Y:S01]  /*7c60*/  FFMA.FTZ R34, R84.reuse, R0.reuse, R34 ;  /* 0x0000000054227223 */ /* 0x0c0fe20000010022 */
[----:B------:R-:W-:Y:S01]  /*7c70*/  I2FP.F32.S32 R85, R85 ;  /* 0x0000005500557245 */ /* 0x000fe20000201400 */
[----:B------:R-:W-:Y:S01]  /*7c80*/  FFMA.FTZ R32, R84, R0, R32 ;  /* 0x0000000054207223 */ /* 0x000fe20000010020 */
[----:B------:R-:W-:Y:S02]  /*7c90*/  FMNMX.FTZ R84, R31, R87, !PT ;  /* 0x000000571f547209 */ /* 0x000fe40007810000 */
[----:B------:R-:W-:Y:S01]  /*7ca0*/  FMNMX.FTZ R86, R29, R86, !PT ;  /* 0x000000561d567209 */ /* 0x000fe20007810000 */
[C---:B------:R-:W-:Y:S01]  /*7cb0*/  FFMA.FTZ R35, R85.reuse, R0, R35 ;  /* 0x0000000055237223 */ /* 0x040fe20000010023 */
[----:B------:R-:W-:Y:S01]  /*7cc0*/  FMNMX.FTZ R84, R34, R84, !PT ;  /* 0x0000005422547209 */ /* 0x000fe20007810000 */
[----:B------:R-:W-:Y:S01]  /*7cd0*/  FFMA.FTZ R33, R85, R0, R33 ;  /* 0x0000000055217223 */ /* 0x000fe20000010021 */
[----:B------:R-:W-:Y:S02]  /*7ce0*/  FMNMX.FTZ R86, R32, R86, !PT ;  /* 0x0000005620567209 */ /* 0x000fe40007810000 */
[----:B------:R-:W-:Y:S02]  /*7cf0*/  FMNMX.FTZ R84, R35, R84, !PT ;  /* 0x0000005423547209 */ /* 0x000fe40007810000 */
[----:B------:R-:W-:Y:S01]  /*7d00*/  FMNMX.FTZ R98, R33, R86, !PT ;  /* 0x0000005621627209 */ /* 0x000fe20007810000 */
[----:B------:R-:W-:Y:S06]  /*7d10*/  @P5 BRA `(.L_x_286) ;  /* 0xffffffec00445947 */ /* 0x000fec000383ffff */
.L_x_285:
[----:B------:R-:W2:Y:S01]  /*7d20*/  SHFL.BFLY PT, R85, R84, 0x2, 0x1f ;  /* 0x0c401f0054557f89 */ /* 0x000ea200000e0000 */
[----:B------:R-:W-:Y:S07]  /*7d30*/  IADD3 R156, R156, -0x1, RZ ;  /* 0xffffffff9c9c7810 */ /* 0x000fee0007ffe0ff */
[----:B-1----:R-:W1:Y:S08]  /*7d40*/  SHFL.BFLY PT, R86, R98, 0x2, 0x1f ;  /* 0x0c401f0062567f89 */ /* 0x002e7000000e0000 */
[----:B------:R-:W-:Y:S08]  /*7d50*/  LDSM.16.MT88.4 R88, [R130+0x6000] ;  /* 0x006000008258783b */ /* 0x000ff00000004200 */
[----:B------:R-:W-:Y:S01]  /*7d60*/  LDSM.16.MT88.4 R92, [R128+0x6000] ;  /* 0x00600000805c783b */ /* 0x000fe20000004200 */
[----:B--2---:R-:W-:Y:S02]  /*7d70*/  FMNMX.FTZ R85, R84, R85, !PT ;  /* 0x0000005554557209 */ /* 0x004fe40007810000 */
[----:B-1----:R-:W-:Y:S05]  /*7d80*/  FMNMX.FTZ R98, R98, R86, !PT ;  /* 0x0000005662627209 */ /* 0x002fea0007810000 */
[----:B------:R-:W1:Y:S08]  /*7d90*/  SHFL.BFLY PT, R84, R85, 0x1, 0x1f ;  /* 0x0c201f0055547f89 */ /* 0x000e7000000e0000 */
[----:B------:R-:W2:Y:S01]  /*7da0*/  SHFL.BFLY PT, R86, R98, 0x1, 0x1f ;  /* 0x0c201f0062567f89 */ /* 0x000ea200000e0000 */
[----:B-1----:R-:W-:Y:S02]  /*7db0*/  FMNMX.FTZ R84, R85, R84, !PT ;  /* 0x0000005455547209 */ /* 0x002fe40007810000 */
[----:B--2---:R-:W-:Y:S03]  /*7dc0*/  FMNMX.FTZ R85, R98, R86, !PT ;  /* 0x0000005662557209 */ /* 0x004fe60007810000 */
[C---:B------:R-:W-:Y:S01]  /*7dd0*/  FMUL.FTZ R115, R84.reuse, UR4 ;  /* 0x0000000454737c20 */ /* 0x040fe20008410000 */
[C---:B------:R-:W-:Y:S01]  /*7de0*/  FSETP.NEU.FTZ.AND P0, PT, R84.reuse, -INF , PT ;  /* 0xff8000005400780b */ /* 0x040fe20003f1d000 */
[----:B------:R-:W-:Y:S01]  /*7df0*/  FADD.FTZ R3, -R84, R3 ;  /* 0x0000000354037221 */ /* 0x000fe20000010100 */
[----:B------:R-:W1:Y:S01]  /*7e00*/  LDSM.16.MT88.4 R96, [R130+0x7000] ;  /* 0x007000008260783b */ /* 0x000e620000004200 */
[----:B------:R-:W-:Y:S01]  /*7e10*/  FMUL.FTZ R108, R85, UR4 ;  /* 0x00000004556c7c20 */ /* 0x000fe20008410000 */
[----:B------:R-:W-:Y:S01]  /*7e20*/  FSEL R115, R115, RZ, P0 ;  /* 0x000000ff73737208 */ /* 0x000fe20000000000 */
[C---:B------:R-:W-:Y:S01]  /*7e30*/  FADD.FTZ R86, -R85.reuse, R2 ;  /* 0x0000000255567221 */ /* 0x040fe20000010100 */
[----:B------:R-:W-:Y:S01]  /*7e40*/  FSETP.NEU.FTZ.AND P0, PT, R85, -INF , PT ;  /* 0xff8000005500780b */ /* 0x000fe20003f1d000 */
[----:B------:R-:W-:Y:S02]  /*7e50*/  FMUL.FTZ R2, R3, UR4 ;  /* 0x0000000403027c20 */ /* 0x000fe40008410000 */
[----:B------:R-:W-:Y:S01]  /*7e60*/  FMUL.FTZ R3, R86, UR4 ;  /* 0x0000000456037c20 */ /* 0x000fe20008410000 */
[----:B------:R-:W-:Y:S01]  /*7e70*/  FSEL R108, R108, RZ, P0 ;  /* 0x000000ff6c6c7208 */ /* 0x000fe20000000000 */
        /* <DEDUP_REMOVED lines=16> */
[----:B------:R-:W3:Y:S01]  /*7f80*/  MUFU.EX2 R3, R3 ;  /* 0x0000000300037308 */ /* 0x000ee20000000800 */
[--C-:B------:R-:W-:Y:S01]  /*7f90*/  FFMA.FTZ R112, R13, UR4, -R108.reuse ;  /* 0x000000040d707c23 */ /* 0x100fe2000801086c */
[--C-:B------:R-:W-:Y:S01]  /*7fa0*/  FFMA.FTZ R113, R16, UR4, -R108.reuse ;  /* 0x0000000410717c23 */ /* 0x100fe2000801086c */
[----:B------:R-:W-:Y:S01]  /*7fb0*/  FFMA.FTZ R114, R17, UR4, -R108 ;  /* 0x0000000411727c23 */ /* 0x000fe2000801086c */
[--C-:B------:R-:W-:Y:S01]  /*7fc0*/  FFMA.FTZ R116, R22, UR4, -R115.reuse ;  /* 0x0000000416747c23 */ /* 0x100fe20008010873 */
[----:B------:R-:W-:Y:S05]  /*7fd0*/  FFMA.FTZ R117, R23, UR4, -R115 ;  /* 0x0000000417757c23 */ /* 0x000fea0008010873 */
        /* <DEDUP_REMOVED lines=8> */
[----:B------:R-:W2:Y:S01]  /*8060*/  MUFU.EX2 R100, R100 ;  /* 0x0000006400647308 */ /* 0x000ea20000000800 */
[C---:B---3--:R-:W-:Y:S01]  /*8070*/  FMUL.FTZ R4, R3.reuse, R80 ;  /* 0x0000005003047220 */ /* 0x048fe20000410000 */
[C---:B------:R-:W-:Y:S01]  /*8080*/  FMUL.FTZ R5, R3.reuse, R81 ;  /* 0x0000005103057220 */ /* 0x040fe20000410000 */
[C---:B------:R-:W-:Y:S01]  /*8090*/  FMUL.FTZ R8, R3.reuse, R76 ;  /* 0x0000004c03087220 */ /* 0x040fe20000410000 */
[C---:B------:R-:W-:Y:S01]  /*80a0*/  FMUL.FTZ R9, R3.reuse, R77 ;  /* 0x0000004d03097220 */ /* 0x040fe20000410000 */
[C---:B------:R-:W-:Y:S01]  /*80b0*/  FMUL.FTZ R36, R3.reuse, R36 ;  /* 0x0000002403247220 */ /* 0x040fe20000410000 */
[----:B------:R-:W3:Y:S01]  /*80c0*/  LDSM.16.MT88.4 R76, [R128+0x7000] ;  /* 0x00700000804c783b */ /* 0x000ee20000004200 */
        /* <DEDUP_REMOVED lines=9> */
[----:B------:R-:W4:Y:S01]  /*8160*/  MUFU.EX2 R86, R86 ;  /* 0x0000005600567308 */ /* 0x000f220000000800 */
        /* <DEDUP_REMOVED lines=16> */
[----:B----4-:R-:W-:Y:S01]  /*8270*/  F2FP.F16.F32.PACK_AB R83, R86, R87 ;  /* 0x000000575653723e */ /* 0x010fe200000000ff */
[----:B------:R-:W-:Y:S01]  /*8280*/  LDSM.16.MT88.4 R72, [R130+0x7400] ;  /* 0x007400008248783b */ /* 0x000fe20000004200 */
[C---:B------:R-:W-:Y:S01]  /*8290*/  FMUL.FTZ R59, R2.reuse, R59 ;  /* 0x0000003b023b7220 */ /* 0x040fe20000410000 */
[C---:B------:R-:W-:Y:S01]  /*82a0*/  FMUL.FTZ R56, R3.reuse, R56 ;  /* 0x0000003803387220 */ /* 0x040fe20000410000 */
[C---:B------:R-:W-:Y:S01]  /*82b0*/  FMUL.FTZ R57, R3.reuse, R57 ;  /* 0x0000003903397220 */ /* 0x040fe20000410000 */
[C---:B------:R-:W-:Y:S01]  /*82c0*/  FMUL.FTZ R62, R2.reuse, R62 ;  /* 0x0000003e023e7220 */ /* 0x040fe20000410000 */
[C---:B------:R-:W-:Y:S03]  /*82d0*/  FMUL.FTZ R63, R2.reuse, R63 ;  /* 0x0000003f023f7220 */ /* 0x040fe60000410000 */
[----:B------:R-:W4:Y:S01]  /*82e0*/  MUFU.EX2 R102, R102 ;  /* 0x0000006600667308 */ /* 0x000f220000000800 */
[C---:B------:R-:W-:Y:S01]  /*82f0*/  FMUL.FTZ R60, R3.reuse, R60 ;  /* 0x0000003c033c7220 */ /* 0x040fe20000410000 */
[C---:B------:R-:W-:Y:S01]  /*8300*/  FMUL.FTZ R61, R3.reuse, R61 ;  /* 0x0000003d033d7220 */ /* 0x040fe20000410000 */
[C---:B------:R-:W-:Y:S01]  /*8310*/  FMUL.FTZ R18, R2.reuse, R70 ;  /* 0x0000004602127220 */ /* 0x040fe20000410000 */
[C---:B------:R-:W-:Y:S01]  /*8320*/  FMUL.FTZ R19, R2.reuse, R71 ;  /* 0x0000004702137220 */ /* 0x040fe20000410000 */
[C---:B------:R-:W-:Y:S01]  /*8330*/  FMUL.FTZ R16, R3.reuse, R68 ;  /* 0x0000004403107220 */ /* 0x040fe20000410000 */
[----:B------:R-:W-:Y:S01]  /*8340*/  FMUL.FTZ R17, R3, R69 ;  /* 0x0000004503117220 */ /* 0x000fe20000410000 */
[C---:B------:R-:W-:Y:S03]  /*8350*/  FMUL.FTZ R66, R2.reuse, R66 ;  /* 0x0000004202427220 */ /* 0x040fe60000410000 */
[----:B------:R-:W5:Y:S01]  /*8360*/  MUFU.EX2 R101, R101 ;  /* 0x0000006500657308 */ /* 0x000f620000000800 */
[----:B--2---:R-:W-:Y:S01]  /*8370*/  F2FP.F16.F32.PACK_AB R80, R103, R105 ;  /* 0x000000696750723e */ /* 0x004fe200000000ff */
[C---:B------:R-:W-:Y:S01]  /*8380*/  FMUL.FTZ R67, R2.reuse, R67 ;  /* 0x0000004302437220 */ /* 0x040fe20000410000 */
[C---:B------:R-:W-:Y:S01]  /*8390*/  FMUL.FTZ R64, R3.reuse, R64 ;  /* 0x0000004003407220 */ /* 0x040fe20000410000 */
[C---:B------:R-:W-:Y:S01]  /*83a0*/  FMUL.FTZ R65, R3.reuse, R65 ;  /* 0x0000004103417220 */ /* 0x040fe20000410000 */
[----:B------:R-:W-:Y:S01]  /*83b0*/  FFMA.FTZ R104, R2, R157, R104 ;  /* 0x0000009d02687223 */ /* 0x000fe20000010068 */
[----:B------:R-:W-:Y:S01]  /*83c0*/  MOV R2, R85 ;  /* 0x0000005500027202 */ /* 0x000fe20000000f00 */
[----:B------:R-:W-:Y:S03]  /*83d0*/  FFMA.FTZ R105, R3, R158, R105 ;  /* 0x0000009e03697223 */ /* 0x000fe60000010069 */
[----:B------:R-:W2:Y:S01]  /*83e0*/  MUFU.EX2 R107, R107 ;  /* 0x0000006b006b7308 */ /* 0x000ea20000000800 */
[----:B------:R-:W-:Y:S01]  /*83f0*/  FADD.FTZ R104, R100, R104 ;  /* 0x0000006864687221 */ /* 0x000fe20000010000 */
[----:B------:R-:W-:Y:S01]  /*8400*/  MOV R3, R84 ;  /* 0x0000005400037202 */ /* 0x000fe20000000f00 */
[----:B------:R-:W-:Y:S02]  /*8410*/  FADD.FTZ R105, R103, R105 ;  /* 0x0000006967697221 */ /* 0x000fe40000010000 */
[----:B------:R-:W-:Y:S02]  /*8420*/  FADD.FTZ R104, R87, R104 ;  /* 0x0000006857687221 */ /* 0x000fe40000010000 */
[----:B----4-:R-:W-:Y:S03]  /*8430*/  FADD.FTZ R105, R102, R105 ;  /* 0x0000006966697221 */ /* 0x010fe60000010000 */
[----:B------:R-:W4:Y:S01]  /*8440*/  MUFU.EX2 R106, R106 ;  /* 0x0000006a006a7308 */ /* 0x000f220000000800 */
[C---:B-----5:R-:W-:Y:S01]  /*8450*/  F2FP.F16.F32.PACK_AB R82, R101.reuse, R102 ;  /* 0x000000666552723e */ /* 0x060fe200000000ff */
[----:B------:R-:W-:Y:S01]  /*8460*/  FADD.FTZ R86, R86, R104 ;  /* 0x0000006856567221 */ /* 0x000fe20000010000 */
[----:B------:R-:W-:Y:S05]  /*8470*/  FADD.FTZ R105, R101, R105 ;  /* 0x0000006965697221 */ /* 0x000fea0000010000 */
[C---:B------:R-:W-:Y:S02]  /*8480*/  HMMA.16816.F32 R4, R80.reuse, R88, R4 ;  /* 0x000000585004723c */ /* 0x040fe40000001804 */
[----:B------:R-:W-:Y:S03]  /*8490*/  MUFU.EX2 R110, R110 ;  /* 0x0000006e006e7308 */ /* 0x000fe60000000800 */
[----:B--2---:R-:W-:Y:S01]  /*84a0*/  FADD.FTZ R86, R107, R86 ;  /* 0x000000566b567221 */ /* 0x004fe20000010000 */
[C---:B------:R-:W-:Y:S01]  /*84b0*/  HMMA.16816.F32 R8, R80.reuse, R90, R8 ;  /* 0x0000005a5008723c */ /* 0x040fe20000001808 */
[----:B------:R-:W2:Y:S05]  /*84c0*/  LDSM.16.MT88.4 R88, [R130+0x8000] ;  /* 0x008000008258783b */ /* 0x000eaa0000004200 */
[----:B------:R-:W5:Y:S01]  /*84d0*/  MUFU.EX2 R109, R109 ;  /* 0x0000006d006d7308 */ /* 0x000f620000000800 */
[C---:B----4-:R-:W-:Y:S01]  /*84e0*/  F2FP.F16.F32.PACK_AB R69, R106.reuse, R107 ;  /* 0x0000006b6a45723e */ /* 0x050fe200000000ff */
[C---:B------:R-:W-:Y:S08]  /*84f0*/  HMMA.16816.F32 R36, R80.reuse, R92, R36 ;  /* 0x0000005c5024723c */ /* 0x040ff00000001824 */
[----:B------:R-:W-:Y:S01]  /*8500*/  MUFU.EX2 R111, R111 ;  /* 0x0000006f006f7308 */ /* 0x000fe20000000800 */
[C---:B------:R-:W-:Y:S01]  /*8510*/  HMMA.16816.F32 R40, R80.reuse, R94, R40 ;  /* 0x0000005e5028723c */ /* 0x040fe20000001828 */
[----:B------:R-:W4:Y:S02]  /*8520*/  LDSM.16.MT88.4 R92, [R128+0x8000] ;  /* 0x00800000805c783b */ /* 0x000f240000004200 */
[----:B------:R-:W-:Y:S03]  /*8530*/  FADD.FTZ R86, R106, R86 ;  /* 0x000000566a567221 */ /* 0x000fe60000010000 */
[C---:B-1----:R-:W-:Y:S03]  /*8540*/  HMMA.16816.F32 R44, R80.reuse, R96, R44 ;  /* 0x00000060502c723c */ /* 0x042fe6000000182c */
[----:B------:R-:W1:Y:S02]  /*8550*/  MUFU.EX2 R112, R112 ;  /* 0x0000007000707308 */ /* 0x000e640000000800 */
[----:B-----5:R-:W-:Y:S01]  /*8560*/  F2FP.F16.F32.PACK_AB R71, R109, R110 ;  /* 0x0000006e6d47723e */ /* 0x020fe200000000ff */
[C---:B------:R-:W-:Y:S01]  /*8570*/  HMMA.16816.F32 R48, R80.reuse, R98, R48 ;  /* 0x000000625030723c */ /* 0x040fe20000001830 */
[----:B------:R-:W-:Y:S06]  /*8580*/  LDSM.16.MT88.4 R96, [R128+0x6400] ;  /* 0x006400008060783b */ /* 0x000fec0000004200 */
[----:B------:R-:W-:Y:S01]  /*8590*/  MUFU.EX2 R113, R113 ;  /* 0x0000007100717308 */ /* 0x000fe20000000800 */
[----:B------:R-:W-:Y:S01]  /*85a0*/  FADD.FTZ R110, R110, R86 ;  /* 0x000000566e6e7221 */ /* 0x000fe20000010000 */
[C---:B---3--:R-:W-:Y:S08]  /*85b0*/  HMMA.16816.F32 R52, R80.reuse, R76, R52 ;  /* 0x0000004c5034723c */ /* 0x048ff00000001834 */
[----:B------:R-:W3:Y:S01]  /*85c0*/  MUFU.EX2 R114, R114 ;  /* 0x0000007200727308 */ /* 0x000ee20000000800 */
[C---:B------:R-:W-:Y:S01]  /*85d0*/  HMMA.16816.F32 R56, R80.reuse, R78, R56 ;  /* 0x0000004e5038723c */ /* 0x040fe20000001838 */
[----:B------:R-:W5:Y:S02]  /*85e0*/  LDSM.16.MT88.4 R76, [R130+0x6400] ;  /* 0x00640000824c783b */ /* 0x000f640000004200 */
[----:B-1----:R-:W-:Y:S03]  /*85f0*/  F2FP.F16.F32.PACK_AB R68, R112, R111 ;  /* 0x0000006f7044723e */ /* 0x002fe600000000ff */
[C---:B--2---:R-:W-:Y:S03]  /*8600*/  HMMA.16816.F32 R60, R80.reuse, R88, R60 ;  /* 0x00000058503c723c */ /* 0x044fe6000000183c */
[----:B------:R-:W1:Y:S02]  /*8610*/  MUFU.EX2 R116, R116 ;  /* 0x0000007400747308 */ /* 0x000e640000000800 */
[----:B------:R-:W-:Y:S01]  /*8620*/  FADD.FTZ R111, R111, R105 ;  /* 0x000000696f6f7221 */ /* 0x000fe20000010000 */
[C---:B------:R-:W-:Y:S01]  /*8630*/  HMMA.16816.F32 R12, R80.reuse, R90, R12 ;  /* 0x0000005a500c723c */ /* 0x040fe2000000180c */
[----:B------:R-:W-:Y:S06]  /*8640*/  LDSM.16.MT88.4 R88, [R128+0x8400] ;  /* 0x008400008058783b */ /* 0x000fec0000004200 */
[----:B------:R-:W2:Y:S01]  /*8650*/  MUFU.EX2 R117, R117 ;  /* 0x0000007500757308 */ /* 0x000ea20000000800 */
[----:B---3--:R-:W-:Y:S01]  /*8660*/  F2FP.F16.F32.PACK_AB R70, R114, R113 ;  /* 0x000000717246723e */ /* 0x008fe200000000ff */
[C---:B----4-:R-:W-:Y:S08]  /*8670*/  HMMA.16816.F32 R16, R80.reuse, R92, R16 ;  /* 0x0000005c5010723c */ /* 0x050ff00000001810 */
[----:B------:R-:W-:Y:S01]  /*8680*/  MUFU.EX2 R118, R118 ;  /* 0x0000007600767308 */ /* 0x000fe20000000800 */
[----:B------:R-:W-:Y:S01]  /*8690*/  HMMA.16816.F32 R64, R80, R94, R64 ;  /* 0x0000005e5040723c */ /* 0x000fe20000001840 */
[----:B------:R-:W3:Y:S02]  /*86a0*/  LDSM.16.MT88.4 R80, [R128+0x7400] ;  /* 0x007400008050783b */ /* 0x000ee40000004200 */
[----:B------:R-:W-:Y:S01]  /*86b0*/  FADD.FTZ R111, R112, R111 ;  /* 0x0000006f706f7221 */ /* 0x000fe20000010000 */
[----:B------:R-:W-:Y:S05]  /*86c0*/  FADD.FTZ R110, R109, R110 ;  /* 0x0000006e6d6e7221 */ /* 0x000fea0000010000 */
[----:B------:R-:W-:Y:S01]  /*86d0*/  MUFU.EX2 R119, R119 ;  /* 0x0000007700777308 */ /* 0x000fe20000000800 */
[----:B------:R-:W-:Y:S01]  /*86e0*/  LDSM.16.MT88.4 R92, [R130+0x6800] ;  /* 0x00680000825c783b */ /* 0x000fe20000004200 */
[----:B------:R-:W-:Y:S01]  /*86f0*/  FADD.FTZ R111, R113, R111 ;  /* 0x0000006f716f7221 */ /* 0x000fe20000010000 */
[----:B-1----:R-:W-:Y:S03]  /*8700*/  FADD.FTZ R110, R116, R110 ;  /* 0x0000006e746e7221 */ /* 0x002fe60000010000 */
[----:B------:R-:W-:Y:S01]  /*8710*/  FADD.FTZ R114, R114, R111 ;  /* 0x0000006f72727221 */ /* 0x000fe20000010000 */
[C---:B-----5:R-:W-:Y:S06]  /*8720*/  HMMA.16816.F32 R4, R68.reuse, R76, R4 ;  /* 0x0000004c4404723c */ /* 0x060fec0000001804 */
[C---:B------:R-:W-:Y:S01]  /*8730*/  HMMA.16816.F32 R8, R68.reuse, R78, R8 ;  /* 0x0000004e4408723c */ /* 0x040fe20000001808 */
[----:B------:R-:W1:Y:S05]  /*8740*/  LDSM.16.MT88.4 R76, [R130+0x8400] ;  /* 0x00840000824c783b */ /* 0x000e6a0000004200 */
[C---:B------:R-:W-:Y:S06]  /*8750*/  HMMA.16816.F32 R36, R68.reuse, R96, R36 ;  /* 0x000000604424723c */ /* 0x040fec0000001824 */
[C---:B------:R-:W-:Y:S05]  /*8760*/  HMMA.16816.F32 R40, R68.reuse, R98, R40 ;  /* 0x000000624428723c */ /* 0x040fea0000001828 */
[--C-:B------:R-:W-:Y:S01]  /*8770*/  FFMA.FTZ R96, R27, UR4, -R115.reuse ;  /* 0x000000041b607c23 */ /* 0x100fe20008010873 */
[C---:B------:R-:W-:Y:S05]  /*8780*/  HMMA.16816.F32 R44, R68.reuse, R72, R44 ;  /* 0x00000048442c723c */ /* 0x040fea000000182c */
[--C-:B------:R-:W-:Y:S01]  /*8790*/  FFMA.FTZ R99, R24, UR4, -R108.reuse ;  /* 0x0000000418637c23 */ /* 0x100fe2000801086c */
[C---:B------:R-:W-:Y:S01]  /*87a0*/  HMMA.16816.F32 R48, R68.reuse, R74, R48 ;  /* 0x0000004a4430723c */ /* 0x040fe20000001830 */
[----:B------:R-:W4:Y:S01]  /*87b0*/  LDSM.16.MT88.4 R24, [R128+0x6800] ;  /* 0x006800008018783b */ /* 0x000f220000004200 */
[----:B------:R-:W5:Y:S03]  /*87c0*/  MUFU.EX2 R96, R96 ;  /* 0x0000006000607308 */ /* 0x000f660000000800 */
[--C-:B------:R-:W-:Y:S01]  /*87d0*/  FFMA.FTZ R97, R20, UR4, -R108.reuse ;  /* 0x0000000414617c23 */ /* 0x100fe2000801086c */
[C---:B---3--:R-:W-:Y:S03]  /*87e0*/  HMMA.16816.F32 R52, R68.reuse, R80, R52 ;  /* 0x000000504434723c */ /* 0x048fe60000001834 */
[----:B------:R-:W3:Y:S03]  /*87f0*/  LDSM.16.MT88.4 R72, [R130+0x7800] ;  /* 0x007800008248783b */ /* 0x000ee60000004200 */
[----:B------:R-:W5:Y:S01]  /*8800*/  MUFU.EX2 R99, R99 ;  /* 0x0000006300637308 */ /* 0x000f620000000800 */
[----:B------:R-:W-:Y:S01]  /*8810*/  FFMA.FTZ R98, R21, UR4, -R108 ;  /* 0x0000000415627c23 */ /* 0x000fe2000801086c */
[C---:B------:R-:W-:Y:S03]  /*8820*/  HMMA.16816.F32 R56, R68.reuse, R82, R56 ;  /* 0x000000524438723c */ /* 0x040fe60000001838 */
[----:B--2---:R-:W-:Y:S03]  /*8830*/  F2FP.F16.F32.PACK_AB R21, R117, R116 ;  /* 0x000000747515723e */ /* 0x004fe600000000ff */
[C---:B-1----:R-:W-:Y:S02]  /*8840*/  HMMA.16816.F32 R60, R68.reuse, R76, R60 ;  /* 0x0000004c443c723c */ /* 0x042fe4000000183c */
[----:B------:R-:W-:Y:S03]  /*8850*/  MUFU.EX2 R97, R97 ;  /* 0x0000006100617308 */ /* 0x000fe60000000800 */
[----:B-----5:R-:W-:Y:S01]  /*8860*/  F2FP.F16.F32.PACK_AB R23, R96, R118 ;  /* 0x000000766017723e */ /* 0x020fe200000000ff */
[C---:B------:R-:W-:Y:S01]  /*8870*/  HMMA.16816.F32 R12, R68.reuse, R78, R12 ;  /* 0x0000004e440c723c */ /* 0x040fe2000000180c */
[----:B------:R-:W-:Y:S05]  /*8880*/  LDSM.16.MT88.4 R76, [R130+0x8800] ;  /* 0x00880000824c783b */ /* 0x000fea0000004200 */
[----:B------:R-:W1:Y:S01]  /*8890*/  MUFU.EX2 R98, R98 ;  /* 0x0000006200627308 */ /* 0x000e620000000800 */
[----:B------:R-:W-:Y:S01]  /*88a0*/  F2FP.F16.F32.PACK_AB R22, R119, R99 ;  /* 0x000000637716723e */ /* 0x000fe200000000ff */
[C---:B------:R-:W-:Y:S03]  /*88b0*/  HMMA.16816.F32 R16, R68.reuse, R88, R16 ;  /* 0x000000584410723c */ /* 0x040fe60000001810 */
[----:B------:R-:W-:Y:S03]  /*88c0*/  FADD.FTZ R117, R117, R110 ;  /* 0x0000006e75757221 */ /* 0x000fe60000010000 */
[----:B------:R-:W-:Y:S01]  /*88d0*/  HMMA.16816.F32 R64, R68, R90, R64 ;  /* 0x0000005a4440723c */ /* 0x000fe20000001840 */
[----:B------:R-:W2:Y:S04]  /*88e0*/  LDSM.16.MT88.4 R68, [R128+0x7800] ;  /* 0x007800008044783b */ /* 0x000ea80000004200 */
[--C-:B------:R-:W-:Y:S01]  /*88f0*/  FFMA.FTZ R88, R30, UR4, -R115.reuse ;  /* 0x000000041e587c23 */ /* 0x100fe20008010873 */
[--C-:B------:R-:W-:Y:S01]  /*8900*/  FFMA.FTZ R89, R31, UR4, -R115.reuse ;  /* 0x000000041f597c23 */ /* 0x100fe20008010873 */
[----:B------:R-:W-:Y:S01]  /*8910*/  FFMA.FTZ R91, R28, UR4, -R108 ;  /* 0x000000041c5b7c23 */ /* 0x000fe2000801086c */
[----:B-1----:R-:W-:Y:S03]  /*8920*/  F2FP.F16.F32.PACK_AB R20, R98, R97 ;  /* 0x000000616214723e */ /* 0x002fe600000000ff */
[--C-:B------:R-:W-:Y:S01]  /*8930*/  FFMA.FTZ R90, R34, UR4, -R115.reuse ;  /* 0x00000004225a7c23 */ /* 0x100fe20008010873 */
[----:B------:R-:W-:Y:S01]  /*8940*/  FFMA.FTZ R115, R35, UR4, -R115 ;  /* 0x0000000423737c23 */ /* 0x000fe20008010873 */
[----:B------:R-:W-:Y:S01]  /*8950*/  MUFU.EX2 R88, R88 ;  /* 0x0000005800587308 */ /* 0x000fe20000000800 */
[----:B------:R-:W-:Y:S01]  /*8960*/  FADD.FTZ R114, R97, R114 ;  /* 0x0000007261727221 */ /* 0x000fe20000010000 */
[C---:B------:R-:W-:Y:S05]  /*8970*/  HMMA.16816.F32 R4, R20.reuse, R92, R4 ;  /* 0x0000005c1404723c */ /* 0x040fea0000001804 */
[----:B------:R-:W-:Y:S01]  /*8980*/  FADD.FTZ R114, R98, R114 ;  /* 0x0000007262727221 */ /* 0x000fe20000010000 */
[C---:B------:R-:W-:Y:S02]  /*8990*/  HMMA.16816.F32 R8, R20.reuse, R94, R8 ;  /* 0x0000005e1408723c */ /* 0x040fe40000001808 */
[----:B------:R-:W-:Y:S03]  /*89a0*/  MUFU.EX2 R89, R89 ;  /* 0x0000005900597308 */ /* 0x000fe60000000800 */
[--C-:B------:R-:W-:Y:S01]  /*89b0*/  FFMA.FTZ R92, R29, UR4, -R108.reuse ;  /* 0x000000041d5c7c23 */ /* 0x100fe2000801086c */
[C---:B----4-:R-:W-:Y:S01]  /*89c0*/  HMMA.16816.F32 R36, R20.reuse, R24, R36 ;  /* 0x000000181424723c */ /* 0x050fe20000001824 */
[----:B------:R-:W-:Y:S05]  /*89d0*/  LDSM.16.MT88.4 R28, [R130+0x6c00] ;  /* 0x006c0000821c783b */ /* 0x000fea0000004200 */
[----:B------:R-:W-:Y:S01]  /*89e0*/  MUFU.EX2 R90, R90 ;  /* 0x0000005a005a7308 */ /* 0x000fe20000000800 */
[--C-:B------:R-:W-:Y:S01]  /*89f0*/  FFMA.FTZ R93, R32, UR4, -R108.reuse ;  /* 0x00000004205d7c23 */ /* 0x100fe2000801086c */
[C---:B------:R-:W-:Y:S01]  /*8a00*/  HMMA.16816.F32 R40, R20.reuse, R26, R40 ;  /* 0x0000001a1428723c */ /* 0x040fe20000001828 */
[----:B------:R-:W1:Y:S02]  /*8a10*/  LDSM.16.MT88.4 R24, [R128+0x8800] ;  /* 0x008800008018783b */ /* 0x000e640000004200 */
[----:B------:R-:W-:Y:S03]  /*8a20*/  FFMA.FTZ R108, R33, UR4, -R108 ;  /* 0x00000004216c7c23 */ /* 0x000fe6000801086c */
[C---:B---3--:R-:W-:Y:S02]  /*8a30*/  HMMA.16816.F32 R44, R20.reuse, R72, R44 ;  /* 0x00000048142c723c */ /* 0x048fe4000000182c */
[----:B------:R-:W-:Y:S01]  /*8a40*/  MUFU.EX2 R115, R115 ;  /* 0x0000007300737308 */ /* 0x000fe20000000800 */
[----:B------:R-:W-:Y:S03]  /*8a50*/  LDSM.16.MT88.4 R32, [R128+0x7c00] ;  /* 0x007c00008020783b */ /* 0x000fe60000004200 */
[C---:B------:R-:W-:Y:S06]  /*8a60*/  HMMA.16816.F32 R48, R20.reuse, R74, R48 ;  /* 0x0000004a1430723c */ /* 0x040fec0000001830 */
[----:B------:R-:W3:Y:S01]  /*8a70*/  MUFU.EX2 R91, R91 ;  /* 0x0000005b005b7308 */ /* 0x000ee20000000800 */
[----:B------:R-:W-:Y:S01]  /*8a80*/  FADD.FTZ R117, R118, R117 ;  /* 0x0000007576757221 */ /* 0x000fe20000010000 */
[C---:B--2---:R-:W-:Y:S01]  /*8a90*/  HMMA.16816.F32 R52, R20.reuse, R68, R52 ;  /* 0x000000441434723c */ /* 0x044fe20000001834 */
[----:B------:R-:W2:Y:S07]  /*8aa0*/  LDSM.16.MT88.4 R72, [R128+0x6c00] ;  /* 0x006c00008048783b */ /* 0x000eae0000004200 */
[----:B------:R-:W4:Y:S01]  /*8ab0*/  MUFU.EX2 R92, R92 ;  /* 0x0000005c005c7308 */ /* 0x000f220000000800 */
[C---:B------:R-:W-:Y:S01]  /*8ac0*/  HMMA.16816.F32 R56, R20.reuse, R70, R56 ;  /* 0x000000461438723c */ /* 0x040fe20000001838 */
[----:B------:R-:W5:Y:S02]  /*8ad0*/  LDSM.16.MT88.4 R68, [R130+0x7c00] ;  /* 0x007c00008244783b */ /* 0x000f640000004200 */
[----:B------:R-:W-:Y:S03]  /*8ae0*/  FADD.FTZ R99, R99, R114 ;  /* 0x0000007263637221 */ /* 0x000fe60000010000 */
[C---:B------:R-:W-:Y:S03]  /*8af0*/  HMMA.16816.F32 R60, R20.reuse, R76, R60 ;  /* 0x0000004c143c723c */ /* 0x040fe6000000183c */
[----:B------:R-:W2:Y:S02]  /*8b00*/  MUFU.EX2 R93, R93 ;  /* 0x0000005d005d7308 */ /* 0x000ea40000000800 */
[----:B------:R-:W-:Y:S01]  /*8b10*/  FADD.FTZ R117, R96, R117 ;  /* 0x0000007560757221 */ /* 0x000fe20000010000 */
[C---:B------:R-:W-:Y:S07]  /*8b20*/  HMMA.16816.F32 R12, R20.reuse, R78, R12 ;  /* 0x0000004e140c723c */ /* 0x040fee000000180c */
[----:B------:R-:W2:Y:S01]  /*8b30*/  MUFU.EX2 R108, R108 ;  /* 0x0000006c006c7308 */ /* 0x000ea20000000800 */
[----:B------:R-:W-:Y:S01]  /*8b40*/  FADD.FTZ R99, R119, R99 ;  /* 0x0000006377637221 */ /* 0x000fe20000010000 */
[C---:B-1----:R-:W-:Y:S03]  /*8b50*/  HMMA.16816.F32 R16, R20.reuse, R24, R16 ;  /* 0x000000181410723c */ /* 0x042fe60000001810 */
[----:B---3--:R-:W-:Y:S03]  /*8b60*/  FADD.FTZ R99, R91, R99 ;  /* 0x000000635b637221 */ /* 0x008fe60000010000 */
[----:B------:R-:W-:Y:S01]  /*8b70*/  HMMA.16816.F32 R64, R20, R26, R64 ;  /* 0x0000001a1440723c */ /* 0x000fe20000001840 */
[----:B------:R-:W1:Y:S04]  /*8b80*/  LDSM.16.MT88.4 R24, [R130+0x8c00] ;  /* 0x008c00008218783b */ /* 0x000e680000004200 */
[----:B----4-:R-:W-:Y:S02]  /*8b90*/  FADD.FTZ R99, R92, R99 ;  /* 0x000000635c637221 */ /* 0x010fe40000010000 */
[----:B------:R-:W-:Y:S01]  /*8ba0*/  F2FP.F16.F32.PACK_AB R21, R89, R88 ;  /* 0x000000585915723e */ /* 0x000fe200000000ff */
[----:B------:R-:W-:Y:S03]  /*8bb0*/  FADD.FTZ R88, R88, R117 ;  /* 0x0000007558587221 */ /* 0x000fe60000010000 */
[----:B------:R-:W-:Y:S01]  /*8bc0*/  F2FP.F16.F32.PACK_AB R23, R115, R90 ;  /* 0x0000005a7317723e */ /* 0x000fe200000000ff */
[----:B------:R-:W-:Y:S01]  /*8bd0*/  FADD.FTZ R88, R89, R88 ;  /* 0x0000005859587221 */ /* 0x000fe20000010000 */
[----:B------:R-:W-:Y:S01]  /*8be0*/  F2FP.F16.F32.PACK_AB R20, R92, R91 ;  /* 0x0000005b5c14723e */ /* 0x000fe200000000ff */
[----:B--2---:R-:W-:Y:S01]  /*8bf0*/  FADD.FTZ R99, R93, R99 ;  /* 0x000000635d637221 */ /* 0x004fe20000010000 */
[----:B------:R-:W-:Y:S01]  /*8c00*/  F2FP.F16.F32.PACK_AB R22, R108, R93 ;  /* 0x0000005d6c16723e */ /* 0x000fe200000000ff */
[----:B------:R-:W-:Y:S02]  /*8c10*/  FADD.FTZ R88, R90, R88 ;  /* 0x000000585a587221 */ /* 0x000fe40000010000 */
[----:B------:R-:W-:Y:S02]  /*8c20*/  FADD.FTZ R158, R108, R99 ;  /* 0x000000636c9e7221 */ /* 0x000fe40000010000 */
[----:B------:R-:W-:Y:S02]  /*8c30*/  FADD.FTZ R157, R115, R88 ;  /* 0x00000058739d7221 */ /* 0x000fe40000010000 */
[C---:B------:R-:W-:Y:S01]  /*8c40*/  HMMA.16816.F32 R80, R20.reuse, R28, R4 ;  /* 0x0000001c1450723c */ /* 0x040fe20000001804 */
[----:B------:R-:W2:Y:S05]  /*8c50*/  LDSM.16.MT88.4 R4, [R128+0x8c00] ;  /* 0x008c00008004783b */ /* 0x000eaa0000004200 */
[C---:B------:R-:W-:Y:S06]  /*8c60*/  HMMA.16816.F32 R76, R20.reuse, R30, R8 ;  /* 0x0000001e144c723c */ /* 0x040fec0000001808 */
[C---:B------:R-:W-:Y:S06]  /*8c70*/  HMMA.16816.F32 R36, R20.reuse, R72, R36 ;  /* 0x000000481424723c */ /* 0x040fec0000001824 */
[C---:B------:R-:W-:Y:S06]  /*8c80*/  HMMA.16816.F32 R40, R20.reuse, R74, R40 ;  /* 0x0000004a1428723c */ /* 0x040fec0000001828 */
[C---:B-----5:R-:W-:Y:S06]  /*8c90*/  HMMA.16816.F32 R44, R20.reuse, R68, R44 ;  /* 0x00000044142c723c */ /* 0x060fec000000182c */
        /* <DEDUP_REMOVED lines=10> */
.L_x_283:
[----:B------:R-:W1:Y:S01]  /*8d40*/  SHFL.BFLY PT, R0, R158, 0x2, 0x1f ;  /* 0x0c401f009e007f89 */ /* 0x000e6200000e0000 */
[----:B------:R-:W-:Y:S01]  /*8d50*/  MOV R7, 0x3f800000 ;  /* 0x3f80000000077802 */ /* 0x000fe20000000f00 */
[----:B------:R-:W2:Y:S01]  /*8d60*/  S2UR UR4, SR_CgaCtaId ;  /* 0x00000000000479c3 */ /* 0x000ea20000008800 */
[----:B------:R-:W-:Y:S01]  /*8d70*/  ISETP.NE.AND P0, PT, R140, -0x1, PT ;  /* 0xffffffff8c00780c */ /* 0x000fe20003f05270 */
[----:B------:R-:W3:Y:S01]  /*8d80*/  SHFL.BFLY PT, R2, R157, 0x2, 0x1f ;  /* 0x0c401f009d027f89 */ /* 0x000ee200000e0000 */
[----:B------:R-:W-:Y:S01]  /*8d90*/  MOV R8, 0x3f800000 ;  /* 0x3f80000000087802 */ /* 0x000fe20000000f00 */
[----:B------:R-:W-:-:S10]  /*8da0*/  UMOV UR5, 0x400 ;  /* 0x0000040000057882 */ /* 0x000fd40000000000 */
[----:B------:R-:W4:Y:S01]  /*8db0*/  @P0 LDC.64 R10, c[0x0][0x298] ;  /* 0x0000a600ff0a0b82 */ /* 0x000f220000000a00 */
[----:B-1----:R-:W-:Y:S02]  /*8dc0*/  FADD.FTZ R158, R0, R158 ;  /* 0x0000009e009e7221 */ /* 0x002fe40000010000 */
[----:B------:R-:W1:Y:S01]  /*8dd0*/  S2R R0, SR_TID.X ;  /* 0x0000000000007919 */ /* 0x000e620000002100 */
[----:B--2---:R-:W-:Y:S01]  /*8de0*/  ULEA UR4, UR4, UR5, 0x18 ;  /* 0x0000000504047291 */ /* 0x004fe2000f8ec03f */
[----:B---3--:R-:W-:Y:S01]  /*8df0*/  FADD.FTZ R157, R2, R157 ;  /* 0x0000009d029d7221 */ /* 0x008fe20000010000 */
[----:B------:R-:W2:Y:S04]  /*8e00*/  SHFL.BFLY PT, R5, R158, 0x1, 0x1f ;  /* 0x0c201f009e057f89 */ /* 0x000ea800000e0000 */
[----:B------:R-:W3:Y:S01]  /*8e10*/  SHFL.BFLY PT, R4, R157, 0x1, 0x1f ;  /* 0x0c201f009d047f89 */ /* 0x000ee200000e0000 */
[----:B----4-:R-:W-:-:S03]  /*8e20*/  @P0 IMAD.WIDE.U32 R16, R140, R10, RZ ;  /* 0x0000000a8c100225 */ /* 0x010fc600078e00ff */
[----:B------:R-:W-:Y:S01]  /*8e30*/  @P0 MOV R10, R16 ;  /* 0x00000010000a0202 */ /* 0x000fe20000000f00 */
[----:B--2---:R-:W-:Y:S01]  /*8e40*/  FADD.FTZ R5, R158, R5 ;  /* 0x000000059e057221 */ /* 0x004fe20000010000 */
[----:B-1----:R-:W-:Y:S01]  /*8e50*/  SHF.R.S32.HI R2, RZ, 0x1f, R0 ;  /* 0x0000001fff027819 */ /* 0x002fe20000011400 */
[----:B---3--:R-:W-:-:S03]  /*8e60*/  FADD.FTZ R4, R157, R4 ;  /* 0x000000049d047221 */ /* 0x008fc60000010000 */
[----:B------:R-:W-:Y:S02]  /*8e70*/  FSETP.NE.FTZ.AND P5, PT, R5, RZ, PT ;  /* 0x000000ff0500720b */ /* 0x000fe40003fb5000 */
[CC--:B------:R-:W-:Y:S02]  /*8e80*/  LEA.HI R3, R2.reuse, R0.reuse, RZ, 0x2 ;  /* 0x0000000002037211 */ /* 0x0c0fe400078f10ff */
[-C--:B------:R-:W-:Y:S02]  /*8e90*/  LEA.HI R2, R2, R0.reuse, RZ, 0x5 ;  /* 0x0000000002027211 */ /* 0x080fe400078f28ff */
[----:B------:R-:W-:Y:S02]  /*8ea0*/  LOP3.LUT R9, R3, 0xfffffffc, RZ, 0xc0, !PT ;  /* 0xfffffffc03097812 */ /* 0x000fe400078ec0ff */
[----:B------:R-:W-:Y:S02]  /*8eb0*/  SHF.R.S32.HI R6, RZ, 0x5, R2 ;  /* 0x00000005ff067819 */ /* 0x000fe40000011402 */
[----:B------:R-:W-:-:S02]  /*8ec0*/  IADD3 R9, -R9, R0, RZ ;  /* 0x0000000009097210 */ /* 0x000fc40007ffe1ff */
[----:B------:R-:W-:Y:S01]  /*8ed0*/  FSETP.NE.FTZ.AND P4, PT, R4, RZ, PT ;  /* 0x000000ff0400720b */ /* 0x000fe20003f95000 */
[----:B------:R-:W1:Y:S01]  /*8ee0*/  @P5 MUFU.RCP R7, R5 ;  /* 0x0000000500075308 */ /* 0x000e620000001000 */
[----:B------:R-:W-:Y:S02]  /*8ef0*/  LEA R6, R6, R9, 0x8 ;  /* 0x0000000906067211 */ /* 0x000fe400078e40ff */
[----:B------:R-:W-:-:S09]  /*8f00*/  SHF.R.S32.HI R9, RZ, 0x2, R3 ;  /* 0x00000002ff097819 */ /* 0x000fd20000011403 */
        /* <DEDUP_REMOVED lines=25> */
[----:B------:R-:W-:Y:S01]  /*90a0*/  SHF.R.S32.HI R7, RZ, 0x1f, R9 ;  /* 0x0000001fff077819 */ /* 0x000fe20000011409 */
[C---:B--2---:R-:W-:Y:S01]  /*90b0*/  FMUL.FTZ R83, R8.reuse, R83 ;  /* 0x0000005308537220 */ /* 0x044fe20000410000 */
        /* <DEDUP_REMOVED lines=8> */
[C---:B------:R-:W-:Y:S01]  /*9140*/  FMUL.FTZ R42, R8.reuse, R42 ;  /* 0x0000002a082a7220 */ /* 0x040fe20000410000 */
[C---:B------:R-:W-:Y:S01]  /*9150*/  FMUL.FTZ R47, R8.reuse, R47 ;  /* 0x0000002f082f7220 */ /* 0x040fe20000410000 */
[----:B------:R-:W-:Y:S01]  /*9160*/  IADD3 R7, R9, -R7, RZ ;  /* 0x8000000709077210 */ /* 0x000fe20007ffe0ff */
[C---:B------:R-:W-:Y:S01]  /*9170*/  FMUL.FTZ R46, R8.reuse, R46 ;  /* 0x0000002e082e7220 */ /* 0x040fe20000410000 */
[C---:B------:R-:W-:Y:S01]  /*9180*/  FMUL.FTZ R51, R8.reuse, R51 ;  /* 0x0000003308337220 */ /* 0x040fe20000410000 */
[C---:B------:R-:W-:Y:S01]  /*9190*/  FMUL.FTZ R50, R8.reuse, R50 ;  /* 0x0000003208327220 */ /* 0x040fe20000410000 */
[----:B------:R-:W-:Y:S01]  /*91a0*/  LEA.HI R12, R7, R7, RZ, 0x1 ;  /* 0x00000007070c7211 */ /* 0x000fe200078f08ff */
[C---:B------:R-:W-:Y:S01]  /*91b0*/  FMUL.FTZ R55, R8.reuse, R55 ;  /* 0x0000003708377220 */ /* 0x040fe20000410000 */
[C---:B------:R-:W-:Y:S01]  /*91c0*/  FMUL.FTZ R54, R8.reuse, R54 ;  /* 0x0000003608367220 */ /* 0x040fe20000410000 */
[C---:B------:R-:W-:Y:S01]  /*91d0*/  FMUL.FTZ R59, R8.reuse, R59 ;  /* 0x0000003b083b7220 */ /* 0x040fe20000410000 */
[----:B------:R-:W-:Y:S01]  /*91e0*/  SHF.R.S32.HI R13, RZ, 0x1, R12 ;  /* 0x00000001ff0d7819 */ /* 0x000fe2000001140c */
[----:B------:R-:W-:Y:S01]  /*91f0*/  FMUL.FTZ R58, R8, R58 ;  /* 0x0000003a083a7220 */ /* 0x000fe20000410000 */
[----:B------:R-:W-:Y:S01]  /*9200*/  LOP3.LUT R12, R12, 0x3fffffe, RZ, 0xc0, !PT ;  /* 0x03fffffe0c0c7812 */ /* 0x000fe200078ec0ff */
[C---:B------:R-:W-:Y:S01]  /*9210*/  FMUL.FTZ R63, R8.reuse, R63 ;  /* 0x0000003f083f7220 */ /* 0x040fe20000410000 */
[----:B------:R-:W-:Y:S01]  /*9220*/  SHF.L.U32 R14, R13, 0x6, RZ ;  /* 0x000000060d0e7819 */ /* 0x000fe200000006ff */
[C---:B------:R-:W-:Y:S01]  /*9230*/  FMUL.FTZ R62, R8.reuse, R62 ;  /* 0x0000003e083e7220 */ /* 0x040fe20000410000 */
[----:B------:R-:W-:Y:S01]  /*9240*/  IADD3 R12, R7, -R12, RZ ;  /* 0x8000000c070c7210 */ /* 0x000fe20007ffe0ff */
[----:B------:R-:W-:Y:S01]  /*9250*/  FMUL.FTZ R75, R8, R75 ;  /* 0x0000004b084b7220 */ /* 0x000fe20000410000 */
[----:B------:R-:W-:Y:S01]  /*9260*/  LOP3.LUT R14, R14, 0xc0, RZ, 0xc0, !PT ;  /* 0x000000c00e0e7812 */ /* 0x000fe200078ec0ff */
[----:B------:R-:W-:Y:S01]  /*9270*/  FMUL.FTZ R74, R8, R74 ;  /* 0x0000004a084a7220 */ /* 0x000fe20000410000 */
[----:B------:R-:W-:Y:S01]  /*9280*/  LEA R6, R12, R6, 0x4 ;  /* 0x000000060c067211 */ /* 0x000fe200078e20ff */
[----:B------:R-:W-:Y:S01]  /*9290*/  FMUL.FTZ R71, R8, R71 ;  /* 0x0000004708477220 */ /* 0x000fe20000410000 */
[----:B------:R-:W-:Y:S01]  /*92a0*/  LEA.HI R14, R14, R14, RZ, 0x1d ;  /* 0x0000000e0e0e7211 */ /* 0x000fe200078fe8ff */
[C---:B------:R-:W-:Y:S01]  /*92b0*/  FMUL.FTZ R70, R8.reuse, R70 ;  /* 0x0000004608467220 */ /* 0x040fe20000410000 */
[C---:B------:R-:W-:Y:S01]  /*92c0*/  FMUL.FTZ R67, R8.reuse, R67 ;  /* 0x0000004308437220 */ /* 0x040fe20000410000 */
[----:B------:R-:W-:Y:S01]  /*92d0*/  FMUL.FTZ R8, R8, R66 ;  /* 0x0000004208087220 */ /* 0x000fe20000410000 */
[----:B------:R-:W-:Y:S01]  /*92e0*/  LEA R6, R6, R14, 0x1 ;  /* 0x0000000e06067211 */ /* 0x000fe200078e08ff */
[----:B------:R-:W-:Y:S01]  /*92f0*/  @P0 IMAD R7, R140, R11, R17 ;  /* 0x0000000b8c070224 */ /* 0x000fe200078e0211 */
[----:B------:R-:W-:-:S02]  /*9300*/  F2FP.F16.F32.PACK_AB R80, R81, R80 ;  /* 0x000000505150723e */ /* 0x000fc400000000ff */
[----:B------:R-:W-:Y:S02]  /*9310*/  LEA R12, R6, UR4, 0x1 ;  /* 0x00000004060c7c11 */ /* 0x000fe4000f8e08ff */
[----:B------:R-:W-:Y:S02]  /*9320*/  F2FP.F16.F32.PACK_AB R82, R83, R82 ;  /* 0x000000525352723e */ /* 0x000fe400000000ff */
[----:B------:R-:W-:Y:S02]  /*9330*/  F2FP.F16.F32.PACK_AB R76, R77, R76 ;  /* 0x0000004c4d4c723e */ /* 0x000fe400000000ff */
        /* <DEDUP_REMOVED lines=9> */
[----:B------:R-:W-:Y:S01]  /*93d0*/  IMAD R7, R11, R7, R10 ;  /* 0x000000070b077224 */ /* 0x000fe200078e020a */
[----:B------:R-:W-:-:S04]  /*93e0*/  MOV R10, R14 ;  /* 0x0000000e000a7202 */ /* 0x000fc80000000f00 */
[----:B------:R-:W-:-:S07]  /*93f0*/  IADD3 R7, R15, R7, RZ ;  /* 0x000000070f077210 */ /* 0x000fce0007ffe0ff */
.L_x_287:
        /* <DEDUP_REMOVED lines=23> */
.L_x_288:
[----:B------:R-:W-:Y:S01]  /*9570*/  ISETP.NE.U32.AND P3, PT, R14, 0x1, PT ;  /* 0x000000010e00780c */ /* 0x000fe20003f65070 */
[C---:B------:R-:W-:Y:S01]  /*9580*/  VIADD R11, R12.reuse, 0xfffffff0 ;  /* 0xfffffff00c0b7836 */ /* 0x040fe20000000000 */
[----:B------:R-:W-:Y:S01]  /*9590*/  LOP3.LUT P2, RZ, R13, 0x2, RZ, 0xc0, !PT ;  /* 0x000000020dff7812 */ /* 0x000fe2000784c0ff */
[----:B------:R-:W-:Y:S01]  /*95a0*/  IMAD.MOV.U32 R13, RZ, RZ, 0x20 ;  /* 0x00000020ff0d7424 */ /* 0x000fe200078e00ff */
[----:B------:R-:W-:Y:S01]  /*95b0*/  ISETP.NE.AND P0, PT, RZ, UR4, PT ;  /* 0x00000004ff007c0c */ /* 0x000fe2000bf05270 */
[----:B------:R-:W-:Y:S01]  /*95c0*/  STS [R12], R80 ;  /* 0x000000500c007388 */ /* 0x000fe20000000800 */
[----:B------:R-:W-:Y:S01]  /*95d0*/  F2FP.F16.F32.PACK_AB R56, R57, R56 ;  /* 0x000000383938723e */ /* 0x000fe200000000ff */
[----:B------:R-:W-:Y:S01]  /*95e0*/  @P4 MUFU.LG2 R4, R4 ;  /* 0x0000000400044308 */ /* 0x000fe20000000c00 */
[----:B------:R-:W-:Y:S01]  /*95f0*/  SEL R13, R13, 0xffffffe0, !P2 ;  /* 0xffffffe00d0d7807 */ /* 0x000fe20005000000 */
[----:B------:R-:W-:Y:S01]  /*9600*/  STS [R12+0x200], R82 ;  /* 0x000200520c007388 */ /* 0x000fe20000000800 */
[----:B------:R-:W-:Y:S01]  /*9610*/  F2FP.F16.F32.PACK_AB R58, R59, R58 ;  /* 0x0000003a3b3a723e */ /* 0x000fe200000000ff */
[----:B------:R-:W-:Y:S01]  /*9620*/  BSSY B0, `(.L_x_289) ;  /* 0x000005d000007945 */ /* 0x000fe20003800000 */
[----:B------:R-:W-:Y:S01]  /*9630*/  F2FP.F16.F32.PACK_AB R60, R61, R60 ;  /* 0x0000003c3d3c723e */ /* 0x000fe200000000ff */
[C---:B------:R-:W-:Y:S01]  /*9640*/  @P3 VIADD R11, R12.reuse, 0x10 ;  /* 0x000000100c0b3836 */ /* 0x040fe20000000000 */
[----:B------:R-:W-:Y:S01]  /*9650*/  F2FP.F16.F32.PACK_AB R62, R63, R62 ;  /* 0x0000003e3f3e723e */ /* 0x000fe200000000ff */
[----:B------:R-:W-:Y:S01]  /*9660*/  IMAD.IADD R18, R12, 0x1, R13 ;  /* 0x000000010c127824 */ /* 0x000fe200078e020d */
[----:B------:R-:W-:Y:S01]  /*9670*/  F2FP.F16.F32.PACK_AB R72, R73, R72 ;  /* 0x000000484948723e */ /* 0x000fe200000000ff */
[----:B------:R-:W-:Y:S01]  /*9680*/  IMAD.IADD R13, R13, 0x1, R11 ;  /* 0x000000010d0d7824 */ /* 0x000fe200078e020b */
[----:B------:R-:W1:Y:S01]  /*9690*/  @!P0 LDC R6, c[0x0][0x2c4] ;  /* 0x0000b100ff068b82 */ /* 0x000e620000000800 */
[----:B------:R-:W-:Y:S01]  /*96a0*/  STS [R11], R76 ;  /* 0x0000004c0b007388 */ /* 0x000fe20000000800 */
[----:B------:R-:W-:Y:S01]  /*96b0*/  F2FP.F16.F32.PACK_AB R74, R75, R74 ;  /* 0x0000004a4b4a723e */ /* 0x000fe200000000ff */
[----:B------:R-:W2:Y:S01]  /*96c0*/  @P5 MUFU.LG2 R5, R5 ;  /* 0x0000000500055308 */ /* 0x000ea20000000c00 */
[----:B------:R-:W-:Y:S01]  /*96d0*/  F2FP.F16.F32.PACK_AB R68, R69, R68 ;  /* 0x000000444544723e */ /* 0x000fe200000000ff */
[----:B------:R-:W-:Y:S01]  /*96e0*/  STS [R11+0x200], R78 ;  /* 0x0002004e0b007388 */ /* 0x000fe20000000800 */
[----:B------:R-:W-:Y:S01]  /*96f0*/  F2FP.F16.F32.PACK_AB R70, R71, R70 ;  /* 0x000000464746723e */ /* 0x000fe200000000ff */
[----:B------:R-:W-:Y:S01]  /*9700*/  IMAD R145, R145, 0x10, R152 ;  /* 0x0000001091917824 */ /* 0x000fe200078e0298 */
[----:B------:R-:W-:Y:S01]  /*9710*/  F2FP.F16.F32.PACK_AB R64, R65, R64 ;  /* 0x000000404140723e */ /* 0x000fe200000000ff */
[----:B------:R-:W-:Y:S01]  /*9720*/  STS [R18], R36 ;  /* 0x0000002412007388 */ /* 0x000fe20000000800 */
[----:B------:R-:W-:Y:S01]  /*9730*/  F2FP.F16.F32.PACK_AB R8, R67, R8 ;  /* 0x000000084308723e */ /* 0x000fe200000000ff */
[----:B------:R-:W3:Y:S01]  /*9740*/  @!P0 LDC R30, c[0x0][0x270] ;  /* 0x00009c00ff1e8b82 */ /* 0x000ee20000000800 */
[----:B------:R-:W-:Y:S01]  /*9750*/  PLOP3.LUT P2, PT, PT, PT, PT, 0x8, 0x0 ;  /* 0x000000000000781c */ /* 0x000fe20003f4e170 */
[----:B------:R-:W-:Y:S01]  /*9760*/  STS [R18+0x200], R38 ;  /* 0x0002002612007388 */ /* 0x000fe20000000800 */
[----:B------:R-:W-:-:S02]  /*9770*/  @!P0 PLOP3.LUT P2, PT, P1, PT, PT, 0x80, 0x0 ;  /* 0x000000000000881c */ /* 0x000fc40000f4f070 */
[----:B------:R-:W-:Y:S01]  /*9780*/  LOP3.LUT R2, R2, 0xffffffe0, RZ, 0xc0, !PT ;  /* 0xffffffe002027812 */ /* 0x000fe200078ec0ff */
[----:B------:R-:W-:Y:S02]  /*9790*/  STS [R13], R40 ;  /* 0x000000280d007388 */ /* 0x000fe40000000800 */
[----:B------:R-:W4:Y:S01]  /*97a0*/  @P0 LDC R31, c[0x0][0x2c0] ;  /* 0x0000b000ff1f0b82 */ /* 0x000f220000000800 */
[----:B--2---:R-:W-:Y:S01]  /*97b0*/  @P5 FMUL.FTZ R5, R5, 0.69314718246459960938 ;  /* 0x3f31721805055820 */ /* 0x004fe20000410000 */
[----:B------:R-:W-:Y:S01]  /*97c0*/  STS [R13+0x200], R42 ;  /* 0x0002002a0d007388 */ /* 0x000fe20000000800 */
[----:B------:R-:W-:Y:S02]  /*97d0*/  IMAD.IADD R2, R0, 0x1, -R2 ;  /* 0x0000000100027824 */ /* 0x000fe400078e0a02 */
[----:B------:R-:W-:Y:S01]  /*97e0*/  IMAD.MOV.U32 R0, RZ, RZ, 0x7f800000 ;  /* 0x7f800000ff007424 */ /* 0x000fe200078e00ff */
[----:B------:R-:W-:Y:S02]  /*97f0*/  STS [R12+0x1000], R44 ;  /* 0x0010002c0c007388 */ /* 0x000fe40000000800 */
[----:B-1----:R-:W1:Y:S01]  /*9800*/  @P2 LDC R6, c[0x0][0x2e4] ;  /* 0x0000b900ff062b82 */ /* 0x002e620000000800 */
[----:B------:R-:W-:Y:S01]  /*9810*/  LOP3.LUT P2, RZ, R2, 0x3, RZ, 0xc0, !PT ;  /* 0x0000000302ff7812 */ /* 0x000fe2000784c0ff */
[----:B------:R-:W-:Y:S01]  /*9820*/  STS [R12+0x1200], R46 ;  /* 0x0012002e0c007388 */ /* 0x000fe20000000800 */
[----:B------:R-:W-:-:S03]  /*9830*/  IMAD.MOV.U32 R2, RZ, RZ, 0x7f800000 ;  /* 0x7f800000ff027424 */ /* 0x000fc600078e00ff */
[----:B------:R-:W-:Y:S02]  /*9840*/  STS [R11+0x1000], R48 ;  /* 0x001000300b007388 */ /* 0x000fe40000000800 */
[----:B------:R-:W2:Y:S02]  /*9850*/  @P0 LDC.64 R14, c[0x0][0x2c0] ;  /* 0x0000b000ff0e0b82 */ /* 0x000ea40000000a00 */
[----:B------:R-:W-:Y:S04]  /*9860*/  STS [R11+0x1200], R50 ;  /* 0x001200320b007388 */ /* 0x000fe80000000800 */
[----:B------:R-:W-:Y:S01]  /*9870*/  STS [R18+0x1000], R52 ;  /* 0x0010003412007388 */ /* 0x000fe20000000800 */
[----:B------:R-:W-:-:S03]  /*9880*/  @!P0 IMAD.MOV.U32 R31, RZ, RZ, 0x1 ;  /* 0x00000001ff1f8424 */ /* 0x000fc600078e00ff */
[----:B------:R-:W-:Y:S04]  /*9890*/  STS [R18+0x1200], R54 ;  /* 0x0012003612007388 */ /* 0x000fe80000000800 */
[----:B------:R-:W-:Y:S04]  /*98a0*/  STS [R13+0x1000], R56 ;  /* 0x001000380d007388 */ /* 0x000fe80000000800 */
[----:B------:R-:W-:Y:S04]  /*98b0*/  STS [R13+0x1200], R58 ;  /* 0x0012003a0d007388 */ /* 0x000fe80000000800 */
[----:B------:R-:W-:Y:S01]  /*98c0*/  STS [R12+0x2000], R60 ;  /* 0x0020003c0c007388 */ /* 0x000fe20000000800 */
[----:B--2---:R-:W-:-:S03]  /*98d0*/  @P0 IMAD R14, R15, R14, RZ ;  /* 0x0000000e0f0e0224 */ /* 0x004fc600078e02ff */
[----:B------:R2:W-:Y:S01]  /*98e0*/  STS [R12+0x2200], R62 ;  /* 0x0022003e0c007388 */ /* 0x0005e20000000800 */
[----:B-1----:R-:W-:-:S03]  /*98f0*/  @!P0 IMAD.MOV.U32 R14, RZ, RZ, R6 ;  /* 0x000000ffff0e8224 */ /* 0x002fc600078e0006 */
[----:B------:R-:W-:Y:S04]  /*9900*/  STS [R11+0x2000], R72 ;  /* 0x002000480b007388 */ /* 0x000fe80000000800 */
[----:B------:R1:W-:Y:S04]  /*9910*/  STS [R11+0x2200], R74 ;  /* 0x0022004a0b007388 */ /* 0x0003e80000000800 */
[----:B------:R-:W-:Y:S04]  /*9920*/  STS [R18+0x2000], R68 ;  /* 0x0020004412007388 */ /* 0x000fe80000000800 */
[----:B------:R-:W-:Y:S04]  /*9930*/  STS [R18+0x2200], R70 ;  /* 0x0022004612007388 */ /* 0x000fe80000000800 */
[----:B------:R-:W-:Y:S04]  /*9940*/  STS [R13+0x2000], R64 ;  /* 0x002000400d007388 */ /* 0x000fe80000000800 */
[----:B------:R5:W-:Y:S01]  /*9950*/  STS [R13+0x2200], R8 ;  /* 0x002200080d007388 */ /* 0x000be20000000800 */
[----:B--2---:R-:W2:Y:S08]  /*9960*/  @P5 LDC R12, c[0x0][0x2e8] ;  /* 0x0000ba00ff0c5b82 */ /* 0x004eb00000000800 */
[----:B------:R-:W-:Y:S08]  /*9970*/  BAR.SYNC.DEFER_BLOCKING 0x0 ;  /* 0x0000000000007b1d */ /* 0x000ff00000010000 */
[----:B-1----:R-:W1:Y:S01]  /*9980*/  @P4 LDC R11, c[0x0][0x2e8] ;  /* 0x0000ba00ff0b4b82 */ /* 0x002e620000000800 */
[----:B------:R-:W4:Y:S01]  /*9990*/  S2R R19, SR_CTAID.Y ;  /* 0x0000000000137919 */ /* 0x000f220000002600 */
[----:B------:R-:W4:Y:S01]  /*99a0*/  S2R R28, SR_CTAID.X ;  /* 0x00000000001c7919 */ /* 0x000f220000002500 */
[----:B------:R-:W4:Y:S01]  /*99b0*/  S2R R29, SR_CTAID.Z ;  /* 0x00000000001d7919 */ /* 0x000f220000002700 */
[----:B-----5:R-:W-:-:S02]  /*99c0*/  @P0 IMAD.MOV.U32 R8, RZ, RZ, 0x1 ;  /* 0x00000001ff080424 */ /* 0x020fc400078e00ff */
[----:B--2---:R-:W-:Y:S01]  /*99d0*/  @P5 FFMA.FTZ R0, R85, R12, R5 ;  /* 0x0000000c55005223 */ /* 0x004fe20000010005 */
[----:B---3--:R-:W-:Y:S01]  /*99e0*/  @!P0 IMAD R8, R6, R30, RZ ;  /* 0x0000001e06088224 */ /* 0x008fe200078e02ff */
[----:B------:R2:W3:Y:S04]  /*99f0*/  LDS.128 R24, [R141+0x800] ;  /* 0x000800008d187984 */ /* 0x0004e80000000c00 */
[----:B------:R2:W2:Y:S01]  /*9a00*/  LDS.128 R20, [R141+0x1800] ;  /* 0x001800008d147984 */ /* 0x0004a20000000c00 */
[----:B----4-:R-:W-:Y:S02]  /*9a10*/  IMAD R8, R19, R8, RZ ;  /* 0x0000000813087224 */ /* 0x010fe400078e02ff */
[----:B------:R-:W-:-:S03]  /*9a20*/  IMAD R6, R28, R31, RZ ;  /* 0x0000001f1c067224 */ /* 0x000fc600078e02ff */
[----:B------:R-:W-:Y:S01]  /*9a30*/  SEL R8, R8, RZ, !P6 ;  /* 0x000000ff08087207 */ /* 0x000fe20007000000 */
[----:B------:R-:W-:-:S04]  /*9a40*/  IMAD.SHL.U32 R6, R6, 0x40, RZ ;  /* 0x0000004006067824 */ /* 0x000fc800078e00ff */
[----:B------:R-:W-:Y:S02]  /*9a50*/  IMAD R14, R29, R14, R8 ;  /* 0x0000000e1d0e7224 */ /* 0x000fe400078e0208 */
[----:B------:R-:W-:Y:S01]  /*9a60*/  @P4 FMUL.FTZ R8, R4, 0.69314718246459960938 ;  /* 0x3f31721804084820 */ /* 0x000fe20000410000 */
[----:B------:R-:W-:Y:S02]  /*9a70*/  SHF.R.S32.HI R4, RZ, 0x1f, R6 ;  /* 0x0000001fff047819 */ /* 0x000fe40000011406 */
[----:B------:R-:W-:Y:S01]  /*9a80*/  IADD3 R6, P1, P0, R6, R16, R14 ;  /* 0x0000001006067210 */ /* 0x000fe2000783e00e */
[----:B-1----:R-:W-:Y:S01]  /*9a90*/  @P4 FFMA.FTZ R2, R84, R11, R8 ;  /* 0x0000000b54024223 */ /* 0x002fe20000010008 */
[----:B------:R-:W-:-:S04]  /*9aa0*/  SHF.R.S32.HI R14, RZ, 0x1f, R14 ;  /* 0x0000001fff0e7819 */ /* 0x000fc8000001140e */
[----:B------:R-:W-:Y:S01]  /*9ab0*/  IADD3.X R14, R4, R17, R14, P1, P0 ;  /* 0x00000011040e7210 */ /* 0x000fe20000fe040e */
[----:B------:R-:W-:Y:S06]  /*9ac0*/  @P2 BRA `(.L_x_290) ;  /* 0x0000000000482947 */ /* 0x000fec0003800000 */
        /* <DEDUP_REMOVED lines=8> */
[----:B------:R-:W4:Y:S01]  /*9b50*/  @!P2 LDC.64 R4, c[0x0][0x2b0] ;  /* 0x0000ac00ff04ab82 */ /* 0x000f220000000a00 */
[----:B------:R-:W-:Y:S02]  /*9b60*/  @!P2 IADD3 R6, P0, R31, R6, RZ ;  /* 0x000000061f06a210 */ /* 0x000fe40007f1e0ff */
[-C--:B------:R-:W-:Y:S02]  /*9b70*/  @!P3 LEA.HI.X.SX32 R145, R145, R14.reuse, 0x1, P1 ;  /* 0x0000000e9191b211 */ /* 0x080fe400008f0eff */
[----:B------:R-:W-:Y:S02]  /*9b80*/  @!P2 LEA.HI.X.SX32 R14, R31, R14, 0x1, P0 ;  /* 0x0000000e1f0ea211 */ /* 0x000fe400000f0eff */
[----:B-1----:R-:W-:-:S04]  /*9b90*/  @!P3 LEA R12, P1, R8, R12, 0x2 ;  /* 0x0000000c080cb211 */ /* 0x002fc800078210ff */
[----:B------:R-:W-:Y:S02]  /*9ba0*/  @!P3 LEA.HI.X R13, R8, R13, R145, 0x2, P1 ;  /* 0x0000000d080db211 */ /* 0x000fe400008f1491 */
[----:B----4-:R-:W-:-:S03]  /*9bb0*/  @!P2 LEA R4, P0, R6, R4, 0x2 ;  /* 0x000000040604a211 */ /* 0x010fc600078010ff */
[----:B------:R1:W-:Y:S01]  /*9bc0*/  @!P3 STG.E desc[UR8][R12.64], R0 ;  /* 0x000000000c00b986 */ /* 0x0003e2000c101908 */
[----:B------:R-:W-:-:S05]  /*9bd0*/  @!P2 LEA.HI.X R5, R6, R5, R14, 0x2, P0 ;  /* 0x000000050605a211 */ /* 0x000fca00000f140e */
[----:B------:R1:W-:Y:S04]  /*9be0*/  @!P2 STG.E desc[UR8][R4.64], R2 ;  /* 0x000000020400a986 */ /* 0x0003e8000c101908 */
.L_x_290:
[----:B------:R-:W-:Y:S05]  /*9bf0*/  BSYNC B0 ;  /* 0x0000000000007941 */ /* 0x000fea0003800000 */
.L_x_289:
[----:B-1----:R-:W-:Y:S01]  /*9c00*/  SHF.R.S32.HI R0, RZ, 0x1f, R150 ;  /* 0x0000001fff007819 */ /* 0x002fe20000011496 */
[----:B------:R-:W-:Y:S01]  /*9c10*/  IMAD R28, R28, -0x40, R144 ;  /* 0xffffffc01c1c7824 */ /* 0x000fe200078e0290 */
[----:B------:R-:W-:Y:S01]  /*9c20*/  IADD3 R10, P0, R150, R10, RZ ;  /* 0x0000000a960a7210 */ /* 0x000fe20007f1e0ff */
[----:B------:R-:W-:Y:S01]  /*9c30*/  ULDC.64 UR4, c[0x0][0x2a0] ;  /* 0x0000a80000047ab9 */ /* 0x000fe20000000a00 */
[----:B------:R-:W-:Y:S01]  /*9c40*/  SHF.R.S32.HI R2, RZ, 0x1f, R29 ;  /* 0x0000001fff027819 */ /* 0x000fe2000001141d */
[----:B------:R1:W4:Y:S01]  /*9c50*/  LDS.128 R12, [R141] ;  /* 0x000000008d0c7984 */ /* 0x0003220000000c00 */
[----:B------:R-:W-:Y:S01]  /*9c60*/  LEA.HI.SX32 R3, R3, 0x20, 0x1e ;  /* 0x0000002003037811 */ /* 0x000fe200078ff2ff */
[----:B------:R-:W-:Y:S01]  /*9c70*/  IMAD.X R11, R0, 0x1, R7, P0 ;  /* 0x00000001000b7824 */ /* 0x000fe200000e0607 */
[-C--:B------:R-:W-:Y:S01]  /*9c80*/  ISETP.GE.AND P0, PT, R9, R28.reuse, PT ;  /* 0x0000001c0900720c */ /* 0x080fe20003f06270 */
[----:B------:R-:W-:Y:S01]  /*9c90*/  IMAD R0, R2, UR4, RZ ;  /* 0x0000000402007c24 */ /* 0x000fe2000f8e02ff */
[----:B------:R-:W-:Y:S01]  /*9ca0*/  ISETP.GE.AND P1, PT, R3, R28, PT ;  /* 0x0000001c0300720c */ /* 0x000fe20003f26270 */
[C---:B------:R-:W-:Y:S01]  /*9cb0*/  IMAD.WIDE.U32 R2, R29.reuse, UR4, R10 ;  /* 0x000000041d027c25 */ /* 0x040fe2000f8e000a */
[----:B------:R1:W1:Y:S01]  /*9cc0*/  LDS.128 R4, [R141+0x2000] ;  /* 0x002000008d047984 */ /* 0x0002620000000c00 */
[----:B------:R-:W-:Y:S02]  /*9cd0*/  BSSY B0, `(.L_x_291) ;  /* 0x0000015000007945 */ /* 0x000fe40003800000 */
[----:B------:R-:W-:Y:S01]  /*9ce0*/  IMAD R0, R29, UR5, R0 ;  /* 0x000000051d007c24 */ /* 0x000fe2000f8e0200 */
[----:B------:R1:W1:Y:S03]  /*9cf0*/  LDS.128 R8, [R141+0x1000] ;  /* 0x001000008d087984 */ /* 0x0002660000000c00 */
[----:B------:R-:W-:-:S02]  /*9d00*/  IMAD.IADD R17, R3, 0x1, R0 ;  /* 0x0000000103117824 */ /* 0x000fc400078e0200 */
        /* <DEDUP_REMOVED lines=14> */
[----:B----4-:R4:W-:Y:S04]  /*9df0*/  @!P4 STG.E.128 desc[UR8][R28.64], R12 ;  /* 0x0000000c1c00c986 */ /* 0x0109e8000c101d08 */
[----:B-1----:R4:W-:Y:S04]  /*9e00*/  @!P3 STG.E.128 desc[UR8][R28.64+0x40], R8 ;  /* 0x000040081c00b986 */ /* 0x0029e8000c101d08 */
[----:B------:R4:W-:Y:S02]  /*9e10*/  @!P2 STG.E.128 desc[UR8][R28.64+0x80], R4 ;  /* 0x000080041c00a986 */ /* 0x0009e4000c101d08 */
.L_x_292:
[----:B------:R-:W-:Y:S05]  /*9e20*/  BSYNC B0 ;  /* 0x0000000000007941 */ /* 0x000fea0003800000 */
.L_x_291:
        /* <DEDUP_REMOVED lines=17> */
[----:B---3--:R3:W-:Y:S04]  /*9f40*/  @!P2 STG.E.128 desc[UR8][R8.64], R24 ;  /* 0x000000180800a986 */ /* 0x0087e8000c101d08 */
[----:B--2---:R3:W-:Y:S01]  /*9f50*/  @!P1 STG.E.128 desc[UR8][R8.64+0x40], R20 ;  /* 0x0000401408009986 */ /* 0x0047e2000c101d08 */
[----:B------:R-:W-:Y:S05]  /*9f60*/  @P0 EXIT ;  /* 0x000000000000094d */ /* 0x000fea0003800000 */
[----:B----4-:R-:W-:Y:S01]  /*9f70*/  STG.E.128 desc[UR8][R8.64+0x80], R4 ;  /* 0x0000800408007986 */ /* 0x010fe2000c101d08 */
[----:B------:R-:W-:Y:S05]  /*9f80*/  EXIT ;  /* 0x000000000000794d */ /* 0x000fea0003800000 */
.L_x_260:
        /* <DEDUP_REMOVED lines=15> */
[C---:B------:R-:W-:Y:S01]  /*a080*/  ISETP.NE.AND P5, PT, R9.reuse, RZ, PT ;  /* 0x000000ff0900720c */ /* 0x040fe20003fa5270 */
        /* <DEDUP_REMOVED lines=16> */
[----:B------:R-:W3:Y:S01]  /*a190*/  @!P2 LDC R7, c[0x0][0x2c4] ;  /* 0x0000b100ff07ab82 */ /* 0x000ee20000000800 */
[----:B------:R-:W-:Y:S02]  /*a1a0*/  @!P3 IMAD.IADD R5, R11, 0x1, R8 ;  /* 0x000000010b05b824 */ /* 0x000fe400078e0208 */
[----:B------:R-:W-:Y:S01]  /*a1b0*/  @!P3 IMAD.MOV.U32 R14, RZ, RZ, R10 ;  /* 0x000000ffff0eb224 */ /* 0x000fe200078e000a */
[----:B------:R-:W-:-:S04]  /*a1c0*/  CS2R R10, SRZ ;  /* 0x00000000000a7805 */ /* 0x000fc8000001ff00 */
[----:B-1----:R-:W2:Y:S01]  /*a1d0*/  @P0 LDC R6, c[0x0][0x2e4] ;  /* 0x0000b900ff060b82 */ /* 0x002ea20000000800 */
[----:B------:R-:W-:Y:S02]  /*a1e0*/  ISETP.NE.OR P0, PT, R140, -0x1, P2 ;  /* 0xffffffff8c00780c */ /* 0x000fe40001705670 */
[----:B------:R-:W-:-:S04]  /*a1f0*/  IADD3 R14, P3, R9, R14, RZ ;  /* 0x0000000e090e7210 */ /* 0x000fc80007f7e0ff */
[----:B------:R-:W-:Y:S01]  /*a200*/  LEA.HI.X.SX32 R15, R9, R5, 0x1, P3 ;  /* 0x00000005090f7211 */ /* 0x000fe200018f0eff */
[----:B------:R-:W1:Y:S02]  /*a210*/  @P1 LDC.64 R2, c[0x0][0x2c0] ;  /* 0x0000b000ff021b82 */ /* 0x000e640000000a00 */
[----:B------:R-:W-:-:S06]  /*a220*/  IMAD.WIDE.U32 R14, R20, UR4, R14 ;  /* 0x00000004140e7c25 */ /* 0x000fcc000f8e000e */
[----:B------:R-:W4:Y:S01]  /*a230*/  @P1 LDC R8, c[0x0][0x2c0] ;  /* 0x0000b000ff081b82 */ /* 0x000f220000000800 */
[----:B---3--:R-:W-:Y:S02]  /*a240*/  @!P0 IMAD R140, R18, R7, RZ ;  /* 0x00000007128c8224 */ /* 0x008fe400078e02ff */
[----:B------:R-:W-:Y:S02]  /*a250*/  VIADD R7, R12, 0x20 ;  /* 0x000000200c077836 */ /* 0x000fe40000000000 */
[--C-:B------:R-:W-:Y:S01]  /*a260*/  @!P2 IMAD.MOV.U32 R10, RZ, RZ, R140.reuse ;  /* 0x000000ffff0aa224 */ /* 0x100fe200078e008c */
[----:B------:R-:W-:Y:S01]  /*a270*/  @!P2 SHF.R.S32.HI R11, RZ, 0x1f, R140 ;  /* 0x0000001fff0ba819 */ /* 0x000fe2000001148c */
[----:B--2---:R-:W-:Y:S01]  /*a280*/  @!P1 IMAD R4, R6, R0, RZ ;  /* 0x0000000006049224 */ /* 0x004fe200078e02ff */
[----:B------:R-:W-:Y:S02]  /*a290*/  SHF.R.S32.HI R0, RZ, 0x1f, R20 ;  /* 0x0000001fff007819 */ /* 0x000fe40000011414 */
[C---:B------:R-:W-:Y:S01]  /*a2a0*/  ISETP.GE.AND P0, PT, R7.reuse, R144, PT ;  /* 0x000000900700720c */ /* 0x040fe20003f06270 */
[----:B------:R-:W-:Y:S01]  /*a2b0*/  IMAD R4, R18, R4, RZ ;  /* 0x0000000412047224 */ /* 0x000fe200078e02ff */
[----:B------:R-:W-:Y:S01]  /*a2c0*/  ISETP.GE.OR P5, PT, R7, R144, P5 ;  /* 0x000000900700720c */ /* 0x000fe20002fa6670 */
[----:B------:R-:W-:-:S02]  /*a2d0*/  IMAD R0, R0, UR4, RZ ;  /* 0x0000000400007c24 */ /* 0x000fc4000f8e02ff */
[----:B-1----:R-:W-:Y:S01]  /*a2e0*/  @P1 IMAD R2, R3, R2, RZ ;  /* 0x0000000203021224 */ /* 0x002fe200078e02ff */
[----:B------:R-:W-:Y:S01]  /*a2f0*/  SEL R4, R4, RZ, P2 ;  /* 0x000000ff04047207 */ /* 0x000fe20001000000 */
[----:B------:R-:W-:Y:S02]  /*a300*/  @!P1 IMAD.MOV.U32 R2, RZ, RZ, R6 ;  /* 0x000000ffff029224 */ /* 0x000fe400078e0006 */
[C---:B------:R-:W-:Y:S02]  /*a310*/  IMAD R0, R20.reuse, UR5, R0 ;  /* 0x0000000514007c24 */ /* 0x040fe4000f8e0200 */
[----:B------:R-:W-:Y:S01]  /*a320*/  IMAD R2, R20, R2, R4 ;  /* 0x0000000214027224 */ /* 0x000fe200078e0204 */
[----:B------:R-:W-:Y:S01]  /*a330*/  @!P1 MOV R8, 0x1 ;  /* 0x0000000100089802 */ /* 0x000fe20000000f00 */
[C---:B------:R-:W-:Y:S01]  /*a340*/  VIADD R4, R9.reuse, 0x20 ;  /* 0x0000002009047836 */ /* 0x040fe20000000000 */
[----:B------:R-:W-:Y:S01]  /*a350*/  IADD3 R17, R0, R15, RZ ;  /* 0x0000000f00117210 */ /* 0x000fe20007ffe0ff */
[----:B------:R-:W-:-:S02]  /*a360*/  VIADD R3, R9, 0x40 ;  /* 0x0000004009037836 */ /* 0x000fc40000000000 */
[----:B----4-:R-:W-:Y:S01]  /*a370*/  IMAD R5, R92, R8, RZ ;  /* 0x000000085c057224 */ /* 0x010fe200078e02ff */
        /* <DEDUP_REMOVED lines=17> */
.L_x_294:
[----:B------:R-:W-:Y:S05]  /*a490*/  BSYNC B0 ;  /* 0x0000000000007941 */ /* 0x000fea0003800000 */
.L_x_293:
[----:B------:R-:W-:Y:S01]  /*a4a0*/  BSSY B0, `(.L_x_295) ;  /* 0x0000017000007945 */ /* 0x000fe20003800000 */
[--C-:B------:R-:W-:Y:S02]  /*a4b0*/  IADD3 R0, P4, P3, R5, R10, R2.reuse ;  /* 0x0000000a05007210 */ /* 0x100fe40007b9e002 */
[----:B------:R-:W-:Y:S02]  /*a4c0*/  SHF.R.S32.HI R5, RZ, 0x1f, R5 ;  /* 0x0000001fff057819 */ /* 0x000fe40000011405 */
[----:B------:R-:W-:Y:S01]  /*a4d0*/  SHF.R.S32.HI R6, RZ, 0x1f, R2 ;  /* 0x0000001fff067819 */ /* 0x000fe20000011402 */
[----:B------:R-:W-:Y:S08]  /*a4e0*/  @P0 BRA `(.L_x_296) ;  /* 0x0000000000480947 */ /* 0x000ff00003800000 */
        /* <DEDUP_REMOVED lines=18> */
.L_x_296:
[----:B------:R-:W-:Y:S05]  /*a610*/  BSYNC B0 ;  /* 0x0000000000007941 */ /* 0x000fea0003800000 */
.L_x_295:
        /* <DEDUP_REMOVED lines=11> */
.L_x_298:
[----:B------:R-:W-:Y:S05]  /*a6d0*/  BSYNC B0 ;  /* 0x0000000000007941 */ /* 0x000fea0003800000 */
.L_x_297:
[----:B------:R-:W-:Y:S05]  /*a6e0*/  @P5 EXIT ;  /* 0x000000000000594d */ /* 0x000fea0003800000 */
[----:B------:R-:W-:Y:S01]  /*a6f0*/  IMAD R7, R7, R8, RZ ;  /* 0x0000000807077224 */ /* 0x000fe200078e02ff */
[----:B------:R-:W-:-:S04]  /*a700*/  ULDC.64 UR4, c[0x0][0x2b0] ;  /* 0x0000ac0000047ab9 */ /* 0x000fc80000000a00 */
[----:B------:R-:W-:-:S04]  /*a710*/  IADD3 R0, P0, R7, R0, RZ ;  /* 0x0000000007007210 */ /* 0x000fc80007f1e0ff */
[----:B------:R-:W-:Y:S02]  /*a720*/  LEA.HI.X.SX32 R5, R7, R5, 0x1, P0 ;  /* 0x0000000507057211 */ /* 0x000fe400000f0eff */
[----:B---3--:R-:W-:-:S04]  /*a730*/  LEA R2, P0, R0, UR4, 0x2 ;  /* 0x0000000400027c11 */ /* 0x008fc8000f8010ff */
[----:B------:R-:W-:Y:S01]  /*a740*/  LEA.HI.X R3, R0, UR5, R5, 0x2, P0 ;  /* 0x0000000500037c11 */ /* 0x000fe200080f1405 */
[----:B------:R-:W-:-:S05]  /*a750*/  IMAD.MOV.U32 R0, RZ, RZ, 0x7f800000 ;  /* 0x7f800000ff007424 */ /* 0x000fca00078e00ff */
[----:B------:R-:W-:Y:S01]  /*a760*/  STG.E desc[UR8][R2.64], R0 ;  /* 0x0000000002007986 */ /* 0x000fe2000c101908 */
[----:B------:R-:W-:Y:S05]  /*a770*/  EXIT ;  /* 0x000000000000794d */ /* 0x000fea0003800000 */
.L_x_299:
        /* <DEDUP_REMOVED lines=16> */
.L_x_1148:


//--------------------- .text._ZN5flash16flash_fwd_kernelI23Flash_fwd_kernel_traitsILi96ELi128ELi64ELi4ELb0ELb0EN7cutlass6half_tE19Flash_kernel_traitsILi96ELi128ELi64ELi4ES3_EELb1ELb1ELb0ELb0ELb0ELb0ELb0ELb0EEEvNS_16Flash_fwd_paramsE --------------------------
	.section	.text._ZN5flash16flash_fwd_kernelI23Flash_fwd_kernel_traitsILi96ELi128ELi64ELi4ELb0ELb0EN7cutlass6half_tE19Flash_kernel_traitsILi96ELi128ELi64ELi4ES3_EELb1ELb1ELb0ELb0ELb0ELb0ELb0ELb0EEEvNS_16Flash_fwd_paramsE,"ax",@progbits
	.align	128
        .global         _ZN5flash16flash_fwd_kernelI23Flash_fwd_kernel_traitsILi96ELi128ELi64ELi4ELb0ELb0EN7cutlass6half_tE19Flash_kernel_traitsILi96ELi128ELi64ELi4ES3_EELb1ELb1ELb0ELb0ELb0ELb0ELb0ELb0EEEvNS_16Flash_fwd_paramsE
        .type           _ZN5flash16flash_fwd_kernelI23Flash_fwd_kernel_traitsILi96ELi128ELi64ELi4ELb0ELb0EN7cutlass6half_tE19Flash_kernel_traitsILi96ELi128ELi64ELi4ES3_EELb1ELb1ELb0ELb0ELb0ELb0ELb0ELb0EEEvNS_16Flash_fwd_paramsE,@function
        .size           _ZN5flash16flash_fwd_kernelI23Flash_fwd_kernel_traitsILi96ELi128ELi64ELi4ELb0ELb0EN7cutlass6half_tE19Flash_kernel_traitsILi96ELi128ELi64ELi4ES3_EELb1ELb1ELb0ELb0ELb0ELb0ELb0ELb0EEEvNS_16Flash_fwd_paramsE,(.L_x_1149 - _ZN5flash16flash_fwd_kernelI23Flash_fwd_kernel_traitsILi96ELi128ELi64ELi4ELb0ELb0EN7cutlass6half_tE19Flash_kernel_traitsILi96ELi128ELi64ELi4ES3_EELb1ELb1ELb0ELb0ELb0ELb0ELb0ELb0EEEvNS_16Flash_fwd_paramsE)
        .other          _ZN5flash16flash_fwd_kernelI23Flash_fwd_kernel_traitsILi96ELi128ELi64ELi4ELb0ELb0EN7cutlass6half_tE19Flash_kernel_traitsILi96ELi128ELi64ELi4ES3_EELb1ELb1ELb0ELb0ELb0ELb0ELb0ELb0EEEvNS_16Flash_fwd_paramsE,@"STO_CUDA_ENTRY STV_DEFAULT"
_ZN5flash16flash_fwd_kernelI23Flash_fwd_kernel_traitsILi96ELi128ELi64ELi4ELb0ELb0EN7cutlass6half_tE19Flash_kernel_traitsILi96ELi128ELi64ELi4ES3_EELb1ELb1ELb0ELb0ELb0ELb0ELb0ELb0EEEvNS_16Flash_fwd_paramsE:
.text._ZN5flash16flash_fwd_kernelI23Flash_fwd_kernel_traitsILi96ELi128ELi64ELi4ELb0ELb0EN7cutlass6half_tE19Flash_kernel_traitsILi96ELi128ELi64ELi4ES3_EELb1ELb1ELb0ELb0ELb0ELb0ELb0ELb0EEEvNS_16Flash_fwd_paramsE:
[----:B------:R-:W1:Y:S08]  /*0000*/  LDC R1, c[0x0][0x28] ;  /* 0x00000a00ff017b82 */ /* 0x000e700000000800 */
[----:B------:R-:W2:Y:S01]  /*0010*/  LDC R118, c[0x0][0x3a8] ;  /* 0x0000ea00ff767b82 */ /* 0x000ea20000000800 */
[----:B------:R-:W-:Y:S01]  /*0020*/  ULDC.U8 UR4, c[0x0][0x3b4] ;  /* 0x0000ed0000047ab9 */ /* 0x000fe20000000000 */
[----:B------:R-:W-:Y:S01]  /*0030*/  ULDC.64 UR22, c[0x0][0x208] ;  /* 0x0000820000167ab9 */ /* 0x000fe20000000a00 */
[----:B------:R-:W-:Y:S01]  /*0040*/  ISETP.NE.AND P2, PT, RZ, UR4, PT ;  /* 0x00000004ff007c0c */ /* 0x000fe2000bf45270 */
[----:B-1----:R-:W-:-:S04]  /*0050*/  VIADD R1, R1, 0xffffffc8 ;  /* 0xffffffc801017836 */ /* 0x002fc80000000000 */
[----:B------:R-:W2:Y:S01]  /*0060*/  LDC R119, c[0x0][0x3ac] ;  /* 0x0000eb00ff777b82 */ /* 0x000ea20000000800 */
[----:B------:R-:W-:Y:S01]  /*0070*/  ULDC.64 UR4, c[0x0][0x3a0] ;  /* 0x0000e80000047ab9 */ /* 0x000fe20000000a00 */
[----:B------:R-:W1:Y:S01]  /*0080*/  S2R R120, SR_TID.X ;  /* 0x0000000000787919 */ /* 0x000e620000002100 */
[----:B------:R-:W-:Y:S01]  /*0090*/  IMAD.U32 R238, RZ, RZ, UR4 ;  /* 0x00000004ffee7e24 */ /* 0x000fe2000f8e00ff */
[----:B------:R-:W-:Y:S01]  /*00a0*/  ULDC.64 UR6, c[0x0][0x2f0] ;  /* 0x0000bc0000067ab9 */ /* 0x000fe20000000a00 */
[----:B------:R-:W-:Y:S01]  /*00b0*/  IMAD.U32 R239, RZ, RZ, UR5 ;  /* 0x00000005ffef7e24 */ /* 0x000fe2000f8e00ff */
[----:B------:R-:W-:Y:S02]  /*00c0*/  ULDC.64 UR8, c[0x0][0x2f0] ;  /* 0x0000bc0000087ab9 */ /* 0x000fe40000000a00 */
[----:B------:R-:W-:Y:S08]  /*00d0*/  S2UR UR16, SR_CTAID.X ;  /* 0x00000000001079c3 */ /* 0x000ff00000002500 */
[----:B------:R-:W-:Y:S01]  /*00e0*/  S2UR UR11, SR_CTAID.Y ;  /* 0x00000000000b79c3 */ /* 0x000fe20000002600 */
[----:B------:R-:W3:Y:S07]  /*00f0*/  @P2 LDG.E.64 R238, desc[UR22][R238.64] ;  /* 0x00000016eeee2981 */ /* 0x000eee000c1e1b00 */
[----:B------:R-:W4:Y:S01]  /*0100*/  S2UR UR25, SR_CTAID.Z ;  /* 0x00000000001979c3 */ /* 0x000f220000002700 */
[----:B--2---:R-:W2:Y:S01]  /*0110*/  @P2 LDG.E.64 R2, desc[UR22][R118.64] ;  /* 0x0000001676022981 */ /* 0x004ea2000c1e1b00 */
[----:B------:R-:W-:Y:S01]  /*0120*/  UMOV UR15, 0xffffffff ;  /* 0xffffffff000f7882 */ /* 0x000fe20000000000 */
[----:B------:R-:W-:-:S05]  /*0130*/  ULDC UR10, c[0x0][0x270] ;  /* 0x00009c00000a7ab9 */ /* 0x000fca0000000800 */
[----:B------:R-:W2:Y:S01]  /*0140*/  @P2 LDC R0, c[0x0][0x3b0] ;  /* 0x0000ec00ff002b82 */ /* 0x000ea20000000800 */
[----:B----4-:R-:W-:-:S06]  /*0150*/  ULOP3.LUT UR4, UR25, UR16, UR11, 0xfe, !UPT ;  /* 0x0000001019047292 */ /* 0x010fcc000f8efe0b */
[----:B-1----:R-:W-:Y:S01]  /*0160*/  LOP3.LUT P3, RZ, R120, UR4, RZ, 0xfc, !PT ;  /* 0x0000000478ff7c12 */ /* 0x002fe2000f86fcff */
[----:B------:R-:W-:Y:S01]  /*0170*/  UISETP.NE.U32.AND UP2, UPT, UR6, URZ, UPT ;  /* 0x0000003f0600728c */ /* 0x000fe2000bf45070 */
[----:B------:R-:W-:Y:S02]  /*0180*/  ULDC.64 UR4, c[0x0][0x300] ;  /* 0x0000c00000047ab9 */ /* 0x000fe40000000a00 */
[----:B------:R-:W-:Y:S02]  /*0190*/  UISETP.NE.U32.AND UP1, UPT, UR4, URZ, UPT ;  /* 0x0000003f0400728c */ /* 0x000fe4000bf25070 */
[----:B------:R-:W-:-:S07]  /*01a0*/  UISETP.NE.AND.EX UP2, UPT, UR7, URZ, UPT, UP2 ;  /* 0x0000003f0700728c */ /* 0x000fce000bf45320 */
[----:B------:R-:W3:Y:S01]  /*01b0*/  @!P3 LDC.64 R12, c[0x0][0x3b8] ;  /* 0x0000ee00ff0cbb82 */ /* 0x000ee20000000a00 */
[----:B------:R-:W-:Y:S01]  /*01c0*/  UISETP.NE.AND.EX UP1, UPT, UR5, URZ, UPT, UP1 ;  /* 0x0000003f0500728c */ /* 0x000fe2000bf25310 */
[----:B------:R-:W-:Y:S02]  /*01d0*/  ULDC.U8 UR6, c[0x0][0x3c2] ;  /* 0x0000f08000067ab9 */ /* 0x000fe40000000000 */
[----:B------:R-:W-:Y:S01]  /*01e0*/  ULDC.64 UR4, c[0x0][0x2f8] ;  /* 0x0000be0000047ab9 */ /* 0x000fe20000000a00 */
[----:B------:R-:W-:Y:S01]  /*01f0*/  UISETP.NE.AND UP3, UPT, UR6, URZ, UPT ;  /* 0x0000003f0600728c */ /* 0x000fe2000bf65270 */
[----:B------:R-:W-:Y:S01]  /*0200*/  PLOP3.LUT P0, PT, PT, PT, UP2, 0x80, 0x0 ;  /* 0x000000000000781c */ /* 0x000fe20003f0f028 */
[----:B------:R-:W-:Y:S02]  /*0210*/  UISETP.EQ.U32.AND UP0, UPT, UR4, URZ, UPT ;  /* 0x0000003f0400728c */ /* 0x000fe4000bf02070 */
[----:B------:R-:W-:Y:S02]  /*0220*/  UIMAD.WIDE UR8, UR11, 0x4, UR8 ;  /* 0x000000040b0878a5 */ /* 0x000fe4000f8e0208 */
[----:B------:R-:W-:Y:S01]  /*0230*/  UISETP.EQ.OR.EX UP0, UPT, UR5, URZ, !UP3, UP0 ;  /* 0x0000003f0500728c */ /* 0x000fe2000df02700 */
[----:B------:R-:W-:-:S03]  /*0240*/  ULDC.64 UR6, c[0x0][0x2f8] ;  /* 0x0000be0000067ab9 */ /* 0x000fc60000000a00 */
[----:B------:R-:W-:Y:S02]  /*0250*/  IMAD.U32 R10, RZ, RZ, UR8 ;  /* 0x00000008ff0a7e24 */ /* 0x000fe4000f8e00ff */
[----:B------:R-:W-:Y:S01]  /*0260*/  IMAD.U32 R11, RZ, RZ, UR9 ;  /* 0x00000009ff0b7e24 */ /* 0x000fe2000f8e00ff */
[----:B------:R-:W-:Y:S01]  /*0270*/  UIMAD.WIDE UR6, UR11, 0x4, UR6 ;  /* 0x000000040b0678a5 */ /* 0x000fe2000f8e0206 */
[----:B------:R-:W-:Y:S02]  /*0280*/  @UP1 ULDC.64 UR8, c[0x0][0x300] ;  /* 0x0000c00000081ab9 */ /* 0x000fe40000000a00 */
[----:B------:R-:W-:-:S03]  /*0290*/  @UP1 UIMAD.WIDE UR8, UR11, 0x4, UR8 ;  /* 0x000000040b0818a5 */ /* 0x000fc6000f8e0208 */
[----:B------:R-:W-:Y:S02]  /*02a0*/  IMAD.U32 R4, RZ, RZ, UR6 ;  /* 0x00000006ff047e24 */ /* 0x000fe4000f8e00ff */
[----:B------:R-:W-:Y:S02]  /*02b0*/  IMAD.U32 R5, RZ, RZ, UR7 ;  /* 0x00000007ff057e24 */ /* 0x000fe4000f8e00ff */
[----:B------:R-:W-:Y:S02]  /*02c0*/  IMAD.U32 R8, RZ, RZ, UR8 ;  /* 0x00000008ff087e24 */ /* 0x000fe4000f8e00ff */
[----:B------:R-:W-:Y:S01]  /*02d0*/  IMAD.U32 R9, RZ, RZ, UR9 ;  /* 0x00000009ff097e24 */ /* 0x000fe2000f8e00ff */
[----:B--2---:R-:W-:-:S05]  /*02e0*/  @P2 IADD3 R118, P1, R2, R0, RZ ;  /* 0x0000000002762210 */ /* 0x004fca0007f3e0ff */
[----:B------:R-:W-:Y:S01]  /*02f0*/  @P2 IMAD.X R119, RZ, RZ, R3, P1 ;  /* 0x000000ffff772224 */ /* 0x000fe200008e0603 */
[----:B------:R-:W-:Y:S01]  /*0300*/  PLOP3.LUT P2, PT, PT, PT, UP0, 0x80, 0x0 ;  /* 0x000000000000781c */ /* 0x000fe20003f4f008 */
[----:B---3--:R-:W-:Y:S04]  /*0310*/  @!P3 STG.E.64 desc[UR22][R12.64], R238 ;  /* 0x000000ee0c00b986 */ /* 0x008fe8000c101b16 */
[----:B------:R1:W-:Y:S04]  /*0320*/  @!P3 STG.E.64 desc[UR22][R12.64+0x8], R118 ;  /* 0x000008760c00b986 */ /* 0x0003e8000c101b16 */
[----:B------:R-:W2:Y:S01]  /*0330*/  @P0 LDG.E R3, desc[UR22][R10.64+0x4] ;  /* 0x000004160a030981 */ /* 0x000ea2000c1e1900 */
[----:B------:R-:W-:-:S03]  /*0340*/  PLOP3.LUT P1, PT, PT, PT, UP1, 0x80, 0x0 ;  /* 0x000000000000781c */ /* 0x000fc60003f2f018 */
[----:B------:R-:W3:Y:S04]  /*0350*/  @P0 LDG.E R6, desc[UR22][R10.64] ;  /* 0x000000160a060981 */ /* 0x000ee8000c1e1900 */
[----:B------:R-:W4:Y:S06]  /*0360*/  @!P2 LDG.E R0, desc[UR22][R4.64] ;  /* 0x000000160400a981 */ /* 0x000f2c000c1e1900 */
[----:B------:R-:W5:Y:S01]  /*0370*/  @P1 LDG.E R2, desc[UR22][R8.64] ;  /* 0x0000001608021981 */ /* 0x000f62000c1e1900 */
[----:B------:R-:W-:Y:S01]  /*0380*/  UIMAD UR6, UR11, UR10, UR25 ;  /* 0x0000000a0b0672a4 */ /* 0x000fe2000f8e0219 */
[----:B------:R-:W-:Y:S01]  /*0390*/  UMOV UR26, 0xffffffff ;  /* 0xffffffff001a7882 */ /* 0x000fe20000000000 */
[----:B------:R-:W-:Y:S01]  /*03a0*/  UMOV UR12, URZ ;  /* 0x0000003f000c7c82 */ /* 0x000fe20008000000 */
[----:B--2---:R-:W-:-:S02]  /*03b0*/  @P0 R2UR UR17, R3 ;  /* 0x00000000031102ca */ /* 0x004fc400000e0000 */
[----:B------:R-:W-:Y:S02]  /*03c0*/  SHF.R.S32.HI R3, RZ, 0x1f, R120 ;  /* 0x0000001fff037819 */ /* 0x000fe40000011478 */
[----:B---3--:R-:W-:Y:S02]  /*03d0*/  @P0 R2UR UR15, R6 ;  /* 0x00000000060f02ca */ /* 0x008fe400000e0000 */
[----:B------:R-:W-:Y:S02]  /*03e0*/  LEA.HI R123, R3, R120, RZ, 0x5 ;  /* 0x00000078037b7211 */ /* 0x000fe400078f28ff */
[----:B------:R-:W-:Y:S02]  /*03f0*/  ISETP.NE.U32.AND P0, PT, RZ, UR4, PT ;  /* 0x00000004ff007c0c */ /* 0x000fe4000bf05070 */
[----:B------:R-:W-:Y:S02]  /*0400*/  LOP3.LUT R17, R123, 0xffffffe0, RZ, 0xc0, !PT ;  /* 0xffffffe07b117812 */ /* 0x000fe400078ec0ff */
[----:B----4-:R-:W-:-:S02]  /*0410*/  @!P2 R2UR UR26, R0 ;  /* 0x00000000001aa2ca */ /* 0x010fc400000e0000 */
[----:B------:R-:W-:Y:S01]  /*0420*/  ISETP.NE.AND.EX P2, PT, RZ, UR5, PT, P0 ;  /* 0x00000005ff007c0c */ /* 0x000fe2000bf45300 */
[----:B------:R-:W-:Y:S01]  /*0430*/  USHF.L.U32 UR4, UR6, 0x5, URZ ;  /* 0x0000000506047899 */ /* 0x000fe2000800063f */
[----:B------:R-:W-:Y:S01]  /*0440*/  IMAD.IADD R17, R120, 0x1, -R17 ;  /* 0x0000000178117824 */ /* 0x000fe200078e0a11 */
[----:B------:R-:W-:Y:S01]  /*0450*/  @UP2 UIADD3 UR17, UR17, -UR15, URZ ;  /* 0x8000000f11112290 */ /* 0x000fe2000fffe03f */
[----:B-----5:R-:W-:Y:S01]  /*0460*/  @P1 R2UR UR12, R2 ;  /* 0x00000000020c12ca */ /* 0x020fe200000e0000 */
[----:B------:R-:W-:Y:S02]  /*0470*/  USHF.R.S32.HI UR5, URZ, 0x1f, UR4 ;  /* 0x0000001f3f057899 */ /* 0x000fe40008011404 */
[--C-:B------:R-:W-:Y:S02]  /*0480*/  IADD3 R168, P1, P0, R118, UR4, R17.reuse ;  /* 0x0000000476a87c10 */ /* 0x100fe4000f83e011 */
[----:B------:R-:W-:Y:S01]  /*0490*/  SHF.R.S32.HI R0, RZ, 0x1f, R17 ;  /* 0x0000001fff007819 */ /* 0x000fe20000011411 */
[----:B------:R-:W-:-:S03]  /*04a0*/  @!UP2 ULDC UR17, c[0x0][0x2c4] ;  /* 0x0000b1000011aab9 */ /* 0x000fc60000000800 */
[----:B-1----:R-:W-:Y:S01]  /*04b0*/  IADD3.X R119, R119, UR5, R0, P1, P0 ;  /* 0x0000000577777c10 */ /* 0x002fe20008fe0400 */
[----:B------:R-:W-:Y:S06]  /*04c0*/  @!P2 BRA `(.L_x_300) ;  /* 0x00000000001ca947 */ /* 0x000fec0003800000 */
[----:B------:R-:W-:-:S13]  /*04d0*/  PLOP3.LUT P0, PT, PT, PT, UP3, 0x80, 0x0 ;  /* 0x000000000000781c */ /* 0x000fda0003f0f038 */
[----:B------:R-:W2:Y:S04]  /*04e0*/  @P0 LDG.E R0, desc[UR22][R4.64+0x4] ;  /* 0x0000041604000981 */ /* 0x000ea8000c1e1900 */
[----:B------:R-:W3:Y:S01]  /*04f0*/  @!P0 LDG.E R2, desc[UR22][R4.64] ;  /* 0x0000001604028981 */ /* 0x000ee2000c1e1900 */
[----:B--2---:R-:W-:-:S13]  /*0500*/  @P0 R2UR UR6, R0 ;  /* 0x00000000000602ca */ /* 0x004fda00000e0000 */
[----:B------:R-:W-:-:S07]  /*0510*/  @UP3 UIADD3 UR6, UR6, -UR26, URZ ;  /* 0x8000001a06063290 */ /* 0x000fce000fffe03f */
[----:B---3--:R-:W-:Y:S01]  /*0520*/  @!P0 R2UR UR6, R2 ;  /* 0x00000000020682ca */ /* 0x008fe200000e0000 */
[----:B------:R-:W-:-:S14]  /*0530*/  BRA `(.L_x_301) ;  /* 0x0000000000047947 */ /* 0x000fdc0003800000 */
.L_x_300:
[----:B------:R-:W-:-:S05]  /*0540*/  ULDC UR6, c[0x0][0x2c8] ;  /* 0x0000b20000067ab9 */ /* 0x000fca0000000800 */
.L_x_301:
        /* <DEDUP_REMOVED lines=35> */
[----:B------:R-:W-:Y:S05]  /*0780*/  @!P0 BRA `(.L_x_302) ;  /* 0x00000174000c8947 */ /* 0x000fea0003800000 */
[----:B------:R-:W1:Y:S01]  /*0790*/  LDC R2, c[0x0][0x278] ;  /* 0x00009e00ff027b82 */ /* 0x000e620000000800 */
[----:B------:R-:W2:Y:S01]  /*07a0*/  S2R R0, SR_CTAID.Z ;  /* 0x0000000000007919 */ /* 0x000ea20000002700 */
[----:B------:R-:W-:Y:S02]  /*07b0*/  UISETP.NE.AND UP1, UPT, UR15, -0x1, UPT ;  /* 0xffffffff0f00788c */ /* 0x000fe4000bf25270 */
[----:B------:R-:W-:Y:S02]  /*07c0*/  UISETP.NE.AND UP0, UPT, UR26, -0x1, UPT ;  /* 0xffffffff1a00788c */ /* 0x000fe4000bf05270 */
[----:B------:R-:W-:-:S04]  /*07d0*/  UIADD3 UR14, -UR21, UR17, URZ ;  /* 0x00000011150e7290 */ /* 0x000fc8000fffe13f */
[----:B------:R-:W-:-:S03]  /*07e0*/  PLOP3.LUT P1, PT, PT, PT, UP0, 0x80, 0x0 ;  /* 0x000000000000781c */ /* 0x000fc60003f2f008 */
[----:B------:R-:W-:Y:S01]  /*07f0*/  @!UP1 USHF.R.S32.HI UR8, URZ, 0x1f, UR11 ;  /* 0x0000001f3f089899 */ /* 0x000fe2000801140b */
[----:B------:R-:W-:Y:S01]  /*0800*/  @!UP1 ULDC.64 UR4, c[0x0][0x228] ;  /* 0x00008a0000049ab9 */ /* 0x000fe20000000a00 */
[----:B------:R-:W-:Y:S02]  /*0810*/  @UP1 ULDC.64 UR6, c[0x0][0x240] ;  /* 0x0000900000061ab9 */ /* 0x000fe40000000a00 */
[----:B------:R-:W-:Y:S02]  /*0820*/  @!UP1 UIMAD UR8, UR8, UR4, URZ ;  /* 0x00000004080892a4 */ /* 0x000fe4000f8e023f */
[----:B------:R-:W-:Y:S02]  /*0830*/  @UP1 UIMAD.WIDE.U32 UR28, UR15, UR6, URZ ;  /* 0x000000060f1c12a5 */ /* 0x000fe4000f8e003f */
[----:B------:R-:W-:Y:S02]  /*0840*/  @UP0 UIADD3 UR13, UR12, UR26, URZ ;  /* 0x0000001a0c0d0290 */ /* 0x000fe4000fffe03f */
[----:B------:R-:W-:Y:S01]  /*0850*/  @!UP1 UIMAD UR5, UR11, UR5, UR8 ;  /* 0x000000050b0592a4 */ /* 0x000fe2000f8e0208 */
[----:B-1----:R-:W-:Y:S01]  /*0860*/  IABS R4, R2 ;  /* 0x0000000200047213 */ /* 0x002fe20000000000 */
[----:B------:R-:W-:Y:S01]  /*0870*/  @UP1 UIMAD UR10, UR15, UR7, UR29 ;  /* 0x000000070f0a12a4 */ /* 0x000fe2000f8e021d */
[----:B------:R-:W-:-:S02]  /*0880*/  @UP0 ULDC.64 UR8, c[0x0][0x248] ;  /* 0x0000920000080ab9 */ /* 0x000fc40000000a00 */
[----:B------:R-:W1:Y:S01]  /*0890*/  I2F.RP R8, R4 ;  /* 0x0000000400087306 */ /* 0x000e620000209400 */
[----:B------:R-:W-:Y:S02]  /*08a0*/  @!UP1 UIMAD.WIDE.U32 UR6, UR11, UR4, URZ ;  /* 0x000000040b0692a5 */ /* 0x000fe4000f8e003f */
[----:B------:R-:W-:Y:S01]  /*08b0*/  @UP0 UIMAD.WIDE.U32 UR30, UR13, UR8, URZ ;  /* 0x000000080d1e02a5 */ /* 0x000fe2000f8e003f */
[----:B--2---:R-:W-:Y:S01]  /*08c0*/  IABS R0, R0 ;  /* 0x0000000000007213 */ /* 0x004fe20000000000 */
[----:B------:R-:W-:Y:S01]  /*08d0*/  @UP0 UIMAD UR13, UR13, UR9, URZ ;  /* 0x000000090d0d02a4 */ /* 0x000fe2000f8e023f */
[----:B------:R-:W-:Y:S01]  /*08e0*/  @UP1 UMOV UR18, UR28 ;  /* 0x0000001c00121c82 */ /* 0x000fe20008000000 */
[----:B------:R-:W-:Y:S02]  /*08f0*/  @!UP1 UIADD3 UR10, UR7, UR5, URZ ;  /* 0x00000005070a9290 */ /* 0x000fe4000fffe03f */
[----:B------:R-:W-:Y:S01]  /*0900*/  @UP0 UIADD3 UR13, UR31, UR13, URZ ;  /* 0x0000000d1f0d0290 */ /* 0x000fe2000fffe03f */
[----:B------:R-:W-:Y:S01]  /*0910*/  @UP0 UMOV UR28, UR30 ;  /* 0x0000001e001c0c82 */ /* 0x000fe20008000000 */
[----:B------:R-:W-:Y:S01]  /*0920*/  @!UP1 UMOV UR18, UR6 ;  /* 0x0000000600129c82 */ /* 0x000fe20008000000 */
[----:B-1----:R-:W1:Y:S02]  /*0930*/  MUFU.RCP R6, R8 ;  /* 0x0000000800067308 */ /* 0x002e640000001000 */
[----:B-1----:R-:W-:-:S06]  /*0940*/  VIADD R6, R6, 0xffffffe ;  /* 0x0ffffffe06067836 */ /* 0x002fcc0000000000 */
[----:B------:R-:W1:Y:S02]  /*0950*/  F2I.FTZ.U32.TRUNC.NTZ R7, R6 ;  /* 0x0000000600077305 */ /* 0x000e64000021f000 */
[----:B-1----:R-:W-:Y:S02]  /*0960*/  IMAD.MOV R5, RZ, RZ, -R7 ;  /* 0x000000ffff057224 */ /* 0x002fe400078e0a07 */
[----:B------:R-:W-:Y:S02]  /*0970*/  IMAD.MOV.U32 R6, RZ, RZ, RZ ;  /* 0x000000ffff067224 */ /* 0x000fe400078e00ff */
[----:B------:R-:W-:-:S04]  /*0980*/  IMAD R5, R5, R4, RZ ;  /* 0x0000000405057224 */ /* 0x000fc800078e02ff */
[----:B------:R-:W-:-:S06]  /*0990*/  IMAD.HI.U32 R5, R7, R5, R6 ;  /* 0x0000000507057227 */ /* 0x000fcc00078e0006 */
[----:B------:R-:W-:Y:S01]  /*09a0*/  IMAD.HI.U32 R219, R5, R0, RZ ;  /* 0x0000000005db7227 */ /* 0x000fe200078e00ff */
[----:B------:R-:W-:-:S03]  /*09b0*/  LEA.HI R5, R3, R120, RZ, 0x2 ;  /* 0x0000007803057211 */ /* 0x000fc600078f10ff */
[----:B------:R-:W-:Y:S01]  /*09c0*/  IMAD.MOV R11, RZ, RZ, -R219 ;  /* 0x000000ffff0b7224 */ /* 0x000fe200078e0adb */
[----:B------:R-:W-:Y:S02]  /*09d0*/  LOP3.LUT R7, R5, 0xfffffffc, RZ, 0xc0, !PT ;  /* 0xfffffffc05077812 */ /* 0x000fe400078ec0ff */
[----:B------:R-:W-:Y:S01]  /*09e0*/  SHF.R.S32.HI R20, RZ, 0x2, R5 ;  /* 0x00000002ff147819 */ /* 0x000fe20000011405 */
[----:B------:R-:W-:Y:S01]  /*09f0*/  IMAD R11, R4, R11, R0 ;  /* 0x0000000b040b7224 */ /* 0x000fe200078e0200 */
[----:B------:R-:W-:Y:S01]  /*0a00*/  LEA.HI R0, R3, R120, RZ, 0x3 ;  /* 0x0000007803007211 */ /* 0x000fe200078f18ff */
[----:B------:R-:W-:Y:S02]  /*0a10*/  IMAD.IADD R236, R120, 0x1, -R7 ;  /* 0x0000000178ec7824 */ /* 0x000fe400078e0a07 */
[----:B------:R-:W-:Y:S01]  /*0a20*/  VIADD R6, R20, 0x40 ;  /* 0x0000004014067836 */ /* 0x000fe20000000000 */
[----:B------:R-:W-:Y:S01]  /*0a30*/  SHF.R.S32.HI R9, RZ, 0x3, R0 ;  /* 0x00000003ff097819 */ /* 0x000fe20000011400 */
[----:B------:R-:W-:Y:S01]  /*0a40*/  IMAD.SHL.U32 R236, R236, 0x8, RZ ;  /* 0x00000008ecec7824 */ /* 0x000fe200078e00ff */
[----:B------:R-:W-:-:S03]  /*0a50*/  ISETP.GT.U32.AND P3, PT, R4, R11, PT ;  /* 0x0000000b0400720c */ /* 0x000fc60003f64070 */
[----:B------:R-:W-:-:S05]  /*0a60*/  IMAD.SHL.U32 R7, R9, 0x40, RZ ;  /* 0x0000004009077824 */ /* 0x000fca00078e00ff */
[----:B------:R-:W-:-:S04]  /*0a70*/  LOP3.LUT R7, R7, 0xc0, RZ, 0xc0, !PT ;  /* 0x000000c007077812 */ /* 0x000fc800078ec0ff */
        /* <DEDUP_REMOVED lines=15> */
.L_x_303:
[----:B------:R-:W-:Y:S01]  /*0b70*/  @UP0 UIADD3 UR26, UR12, UR26, URZ ;  /* 0x0000001a0c1a0290 */ /* 0x000fe2000fffe03f */
[----:B------:R-:W-:Y:S01]  /*0b80*/  LEA.HI R5, R5, R20, RZ, 0x1 ;  /* 0x0000001405057211 */ /* 0x000fe200078f08ff */
[----:B------:R-:W-:Y:S01]  /*0b90*/  @UP0 ULDC.64 UR6, c[0x0][0x250] ;  /* 0x0000940000060ab9 */ /* 0x000fe20000000a00 */
[----:B------:R-:W-:Y:S01]  /*0ba0*/  @!P3 IMAD.IADD R11, R11, 0x1, -R4 ;  /* 0x000000010b0bb824 */ /* 0x000fe200078e0a04 */
[----:B------:R-:W-:Y:S01]  /*0bb0*/  @UP0 UIMAD.WIDE.U32 UR4, UR26, UR6, URZ ;  /* 0x000000061a0402a5 */ /* 0x000fe2000f8e003f */
[----:B------:R-:W-:Y:S01]  /*0bc0*/  LOP3.LUT R5, R5, 0x7fffffe, RZ, 0xc0, !PT ;  /* 0x07fffffe05057812 */ /* 0x000fe200078ec0ff */
[----:B------:R-:W-:Y:S01]  /*0bd0*/  @UP0 UIMAD UR29, UR26, UR7, URZ ;  /* 0x000000071a1d02a4 */ /* 0x000fe2000f8e023f */
[----:B------:R-:W-:Y:S01]  /*0be0*/  LOP3.LUT R7, R2, UR25, RZ, 0x3c, !PT ;  /* 0x0000001902077c12 */ /* 0x000fe2000f8e3cff */
[----:B------:R-:W-:Y:S01]  /*0bf0*/  USHF.R.S32.HI UR26, URZ, 0x1f, UR25 ;  /* 0x0000001f3f1a7899 */ /* 0x000fe20008011419 */
[----:B------:R-:W-:Y:S01]  /*0c00*/  ISETP.GE.AND P0, PT, R6, UR14, PT ;  /* 0x0000000e06007c0c */ /* 0x000fe2000bf06270 */
[----:B------:R-:W-:Y:S01]  /*0c10*/  @UP0 UIADD3 UR29, UR5, UR29, URZ ;  /* 0x0000001d051d0290 */ /* 0x000fe2000fffe03f */
[----:B------:R-:W-:Y:S01]  /*0c20*/  ISETP.GE.U32.AND P5, PT, R11, R4, PT ;  /* 0x000000040b00720c */ /* 0x000fe20003fa6070 */
[----:B------:R-:W-:Y:S01]  /*0c30*/  IMAD.U32 R15, RZ, RZ, UR16 ;  /* 0x00000010ff0f7e24 */ /* 0x000fe2000f8e00ff */
[----:B------:R-:W-:Y:S01]  /*0c40*/  LOP3.LUT R6, R13, R8, RZ, 0x3c, !PT ;  /* 0x000000080d067212 */ /* 0x000fe200078e3cff */
[----:B------:R-:W-:Y:S01]  /*0c50*/  IMAD.IADD R4, R20, 0x1, -R5 ;  /* 0x0000000114047824 */ /* 0x000fe200078e0a05 */
[----:B------:R-:W-:Y:S01]  /*0c60*/  ISETP.GE.AND P2, PT, R7, RZ, PT ;  /* 0x000000ff0700720c */ /* 0x000fe20003f46270 */
[----:B------:R-:W-:Y:S01]  /*0c70*/  @!P3 VIADD R219, R219, 0x1 ;  /* 0x00000001dbdbb836 */ /* 0x000fe20000000000 */
[----:B------:R-:W-:-:S02]  /*0c80*/  SHF.R.S32.HI R123, RZ, 0x5, R123 ;  /* 0x00000005ff7b7819 */ /* 0x000fc4000001147b */
[----:B------:R-:W-:Y:S02]  /*0c90*/  ISETP.NE.AND P4, PT, R2, RZ, PT ;  /* 0x000000ff0200720c */ /* 0x000fe40003f85270 */
[----:B------:R-:W-:Y:S02]  /*0ca0*/  SHF.R.S32.HI R237, RZ, 0x1f, R236 ;  /* 0x0000001fffed7819 */ /* 0x000fe400000114ec */
[----:B------:R-:W-:Y:S01]  /*0cb0*/  SHF.R.S32.HI R21, RZ, 0x1f, R20 ;  /* 0x0000001fff157819 */ /* 0x000fe20000011414 */
[----:B------:R-:W-:Y:S08]  /*0cc0*/  @P1 BRA `(.L_x_304) ;  /* 0x0000000000341947 */ /* 0x000ff00003800000 */
        /* <DEDUP_REMOVED lines=13> */
.L_x_304:
[----:B------:R-:W-:Y:S01]  /*0da0*/  LEA R225, R123, R4, 0x3 ;  /* 0x000000047be17211 */ /* 0x000fe200078e18ff */
[----:B------:R-:W-:Y:S01]  /*0db0*/  IMAD R5, R21, UR8, RZ ;  /* 0x0000000815057c24 */ /* 0x000fe2000f8e02ff */
[----:B------:R-:W1:Y:S01]  /*0dc0*/  S2UR UR27, SR_CgaCtaId ;  /* 0x00000000001b79c3 */ /* 0x000e620000008800 */
[C---:B------:R-:W-:Y:S01]  /*0dd0*/  IMAD.WIDE.U32 R10, R20.reuse, UR8, R236 ;  /* 0x00000008140a7c25 */ /* 0x040fe2000f8e00ec */
[----:B------:R-:W-:Y:S01]  /*0de0*/  @P5 IADD3 R219, R219, 0x1, RZ ;  /* 0x00000001dbdb5810 */ /* 0x000fe20007ffe0ff */
[----:B------:R-:W-:Y:S01]  /*0df0*/  BSSY B0, `(.L_x_305) ;  /* 0x0000051000007945 */ /* 0x000fe20003800000 */
[C---:B------:R-:W-:Y:S01]  /*0e00*/  IADD3 R8, R20.reuse, 0x20, RZ ;  /* 0x0000002014087810 */ /* 0x040fe20007ffe0ff */
[----:B------:R-:W-:Y:S01]  /*0e10*/  IMAD R4, R20, UR9, R5 ;  /* 0x0000000914047c24 */ /* 0x000fe2000f8e0205 */
[----:B------:R-:W-:Y:S01]  /*0e20*/  IADD3 R232, P1, R10, UR28, RZ ;  /* 0x0000001c0ae87c10 */ /* 0x000fe2000ff3e0ff */
[----:B------:R-:W-:Y:S01]  /*0e30*/  IMAD.U32 R225, R225, 0x20, R6 ;  /* 0x00000020e1e17824 */ /* 0x000fe200078e0006 */
[----:B------:R-:W-:Y:S01]  /*0e40*/  @!P2 IADD3 R219, -R219, RZ, RZ ;  /* 0x000000ffdbdba210 */ /* 0x000fe20007ffe1ff */
[----:B------:R-:W-:Y:S01]  /*0e50*/  IMAD.WIDE.U32 R6, R20, UR6, R236 ;  /* 0x0000000614067c25 */ /* 0x000fe2000f8e00ec */
[----:B------:R-:W-:-:S02]  /*0e60*/  @!P4 LOP3.LUT R219, RZ, R2, RZ, 0x33, !PT ;  /* 0x00000002ffdbc212 */ /* 0x000fc400078e33ff */
[----:B------:R-:W-:Y:S01]  /*0e70*/  IADD3.X R233, R11, UR13, R4, P1, !PT ;  /* 0x0000000d0be97c10 */ /* 0x000fe20008ffe404 */
[----:B------:R-:W-:Y:S01]  /*0e80*/  IMAD R5, R21, UR6, RZ ;  /* 0x0000000615057c24 */ /* 0x000fe2000f8e02ff */
[----:B------:R-:W-:Y:S01]  /*0e90*/  IADD3 R4, P1, R236, UR18, RZ ;  /* 0x00000012ec047c10 */ /* 0x000fe2000ff3e0ff */
[----:B------:R-:W-:Y:S01]  /*0ea0*/  ULDC.64 UR12, c[0x0][0x260] ;  /* 0x00009800000c7ab9 */ /* 0x000fe20000000a00 */
[----:B------:R-:W-:Y:S01]  /*0eb0*/  IADD3 R216, P2, R6, UR4, RZ ;  /* 0x0000000406d87c10 */ /* 0x000fe2000ff5e0ff */
[----:B------:R-:W-:Y:S01]  /*0ec0*/  IMAD R2, R20, UR7, R5 ;  /* 0x0000000714027c24 */ /* 0x000fe2000f8e0205 */
[----:B------:R-:W-:Y:S01]  /*0ed0*/  ULDC.64 UR4, c[0x0][0x258] ;  /* 0x0000960000047ab9 */ /* 0x000fe20000000a00 */
[----:B------:R-:W-:Y:S01]  /*0ee0*/  IADD3.X R5, R237, UR10, RZ, P1, !PT ;  /* 0x0000000aed057c10 */ /* 0x000fe20008ffe4ff */
[----:B------:R-:W-:Y:S01]  /*0ef0*/  IMAD.U32 R6, RZ, RZ, UR4 ;  /* 0x00000004ff067e24 */ /* 0x000fe2000f8e00ff */
[----:B------:R-:W-:Y:S01]  /*0f00*/  UIMAD UR26, UR26, UR4, URZ ;  /* 0x000000041a1a72a4 */ /* 0x000fe2000f8e023f */
[----:B------:R-:W-:Y:S01]  /*0f10*/  IADD3.X R217, R7, UR29, R2, P2, !PT ;  /* 0x0000001d07d97c10 */ /* 0x000fe200097fe402 */
[----:B------:R-:W-:Y:S01]  /*0f20*/  ULDC.64 UR10, c[0x0][0x268] ;  /* 0x00009a00000a7ab9 */ /* 0x000fe20000000a00 */
[----:B------:R-:W-:Y:S01]  /*0f30*/  SHF.R.S32.HI R2, RZ, 0x1f, R219 ;  /* 0x0000001fff027819 */ /* 0x000fe200000114db */
[----:B------:R-:W-:Y:S01]  /*0f40*/  IMAD.WIDE.U32 R6, R6, UR25, R4 ;  /* 0x0000001906067c25 */ /* 0x000fe2000f8e0004 */
[----:B------:R-:W-:Y:S01]  /*0f50*/  ISETP.GE.AND P2, PT, R20, UR14, PT ;  /* 0x0000000e14007c0c */ /* 0x000fe2000bf46270 */
[----:B------:R-:W-:Y:S01]  /*0f60*/  UIADD3 UR18, UR19, -0x1, URZ ;  /* 0xffffffff13127890 */ /* 0x000fe2000fffe03f */
[----:B------:R-:W-:Y:S01]  /*0f70*/  ISETP.GE.AND P1, PT, R8, UR14, PT ;  /* 0x0000000e08007c0c */ /* 0x000fe2000bf26270 */
[C---:B------:R-:W-:Y:S01]  /*0f80*/  IMAD R4, R2.reuse, UR12, RZ ;  /* 0x0000000c02047c24 */ /* 0x040fe2000f8e02ff */
[----:B------:R-:W-:Y:S01]  /*0f90*/  UIMAD UR5, UR25, UR5, UR26 ;  /* 0x00000005190572a4 */ /* 0x000fe2000f8e021a */
[----:B------:R-:W-:Y:S01]  /*0fa0*/  IMAD R2, R2, UR10, RZ ;  /* 0x0000000a02027c24 */ /* 0x000fe2000f8e02ff */
[----:B------:R-:W-:Y:S01]  /*0fb0*/  LEA.HI R10, R3, R120, RZ, 0x4 ;  /* 0x00000078030a7211 */ /* 0x000fe200078f20ff */
[C---:B------:R-:W-:Y:S01]  /*0fc0*/  IMAD.WIDE.U32 R216, R219.reuse, UR10, R216 ;  /* 0x0000000adbd87c25 */ /* 0x040fe2000f8e00d8 */
[----:B------:R-:W-:Y:S01]  /*0fd0*/  UMOV UR10, 0x400 ;  /* 0x00000400000a7882 */ /* 0x000fe20000000000 */
[----:B------:R-:W-:Y:S01]  /*0fe0*/  SHF.R.S32.HI R18, RZ, 0x1f, R17 ;  /* 0x0000001fff127819 */ /* 0x000fe20000011411 */
[----:B-1----:R-:W-:Y:S01]  /*0ff0*/  ULEA UR4, UR27, UR10, 0x18 ;  /* 0x0000000a1b047291 */ /* 0x002fe2000f8ec03f */
        /* <DEDUP_REMOVED lines=8> */
[----:B------:R-:W-:-:S04]  /*1080*/  IMAD.WIDE R14, R15, 0x80, R20 ;  /* 0x000000800f0e7825 */ /* 0x000fc800078e0214 */
[----:B------:R-:W-:Y:S01]  /*1090*/  VIADD R231, R236, 0x20 ;  /* 0x00000020ece77836 */ /* 0x000fe20000000000 */
        /* <DEDUP_REMOVED lines=38> */
.L_x_306:
[----:B------:R-:W-:Y:S05]  /*1300*/  BSYNC B0 ;  /* 0x0000000000007941 */ /* 0x000fea0003800000 */
.L_x_305:
[----:B------:R-:W-:Y:S01]  /*1310*/  SHF.R.S32.HI R11, RZ, 0x4, R10 ;  /* 0x00000004ff0b7819 */ /* 0x000fe2000001140a */
[----:B------:R-:W-:Y:S01]  /*1320*/  BSSY B0, `(.L_x_307) ;  /* 0x000002c000007945 */ /* 0x000fe20003800000 */
[C---:B------:R-:W-:Y:S01]  /*1330*/  ISETP.GE.AND P5, PT, R20.reuse, UR12, PT ;  /* 0x0000000c14007c0c */ /* 0x040fe2000bfa6270 */
[----:B------:R-:W-:Y:S01]  /*1340*/  VIADD R20, R20, 0x60 ;  /* 0x0000006014147836 */ /* 0x000fe20000000000 */
[----:B------:R-:W-:Y:S02]  /*1350*/  LEA.HI R18, R18, R17, RZ, 0x2 ;  /* 0x0000001112127211 */ /* 0x000fe400078f10ff */
[----:B------:R-:W-:Y:S01]  /*1360*/  LEA.HI R19, R10, R11, RZ, 0x1 ;  /* 0x0000000b0a137211 */ /* 0x000fe200078f08ff */
[----:B------:R-:W-:Y:S08]  /*1370*/  @P1 BRA `(.L_x_308) ;  /* 0x0000000000981947 */ /* 0x000ff00003800000 */
        /* <DEDUP_REMOVED lines=38> */
.L_x_308:
[----:B------:R-:W-:Y:S05]  /*15e0*/  BSYNC B0 ;  /* 0x0000000000007941 */ /* 0x000fea0003800000 */
.L_x_307:
[----:B--23--:R-:W-:Y:S01]  /*15f0*/  LOP3.LUT R4, R19, 0xfffffffe, RZ, 0xc0, !PT ;  /* 0xfffffffe13047812 */ /* 0x00cfe200078ec0ff */
[----:B------:R-:W-:Y:S01]  /*1600*/  BSSY B0, `(.L_x_309) ;  /* 0x0000030000007945 */ /* 0x000fe20003800000 */
[----:B------:R-:W-:Y:S02]  /*1610*/  LOP3.LUT R121, R10, 0xfffffff0, RZ, 0xc0, !PT ;  /* 0xfffffff00a797812 */ /* 0x000fe400078ec0ff */
[----:B-1--4-:R-:W-:Y:S01]  /*1620*/  LEA R2, R123, UR21, 0x4 ;  /* 0x000000157b027c11 */ /* 0x012fe2000f8e20ff */
[----:B------:R-:W-:Y:S01]  /*1630*/  IMAD.IADD R11, R11, 0x1, -R4 ;  /* 0x000000010b0b7824 */ /* 0x000fe200078e0a04 */
[----:B------:R-:W-:Y:S01]  /*1640*/  SHF.R.S32.HI R3, RZ, 0x2, R18 ;  /* 0x00000002ff037819 */ /* 0x000fe20000011412 */
[----:B------:R-:W-:Y:S01]  /*1650*/  IMAD.IADD R121, R120, 0x1, -R121 ;  /* 0x0000000178797824 */ /* 0x000fe200078e0a79 */
[----:B------:R-:W-:Y:S02]  /*1660*/  ISETP.GE.AND P4, PT, R20, UR14, PT ;  /* 0x0000000e14007c0c */ /* 0x000fe4000bf86270 */
[----:B------:R-:W-:-:S02]  /*1670*/  IADD3 R10, R2, 0x1, R3 ;  /* 0x00000001020a7810 */ /* 0x000fc40007ffe003 */
[----:B------:R-:W-:Y:S01]  /*1680*/  LOP3.LUT R17, R0, 0xfffffff8, RZ, 0xc0, !PT ;  /* 0xfffffff800117812 */ /* 0x000fe200078ec0ff */
        /* <DEDUP_REMOVED lines=39> */
.L_x_310:
[----:B------:R-:W-:Y:S05]  /*1900*/  BSYNC B0 ;  /* 0x0000000000007941 */ /* 0x000fea0003800000 */
.L_x_309:
        /* <DEDUP_REMOVED lines=39> */
.L_x_312:
[----:B------:R-:W-:Y:S05]  /*1b80*/  BSYNC B0 ;  /* 0x0000000000007941 */ /* 0x000fea0003800000 */
.L_x_311:
[----:B------:R-:W-:Y:S01]  /*1b90*/  LEA.HI R6, R121, R121, RZ, 0x1 ;  /* 0x0000007979067211 */ /* 0x000fe200078f08ff */
[----:B------:R-:W-:Y:S01]  /*1ba0*/  USHF.L.U32 UR26, UR8, 0x6, URZ ;  /* 0x00000006081a7899 */ /* 0x000fe2000800063f */
[----:B------:R-:W-:Y:S01]  /*1bb0*/  IMAD.IADD R14, R120, 0x1, -R17 ;  /* 0x00000001780e7824 */ /* 0x000fe200078e0a11 */
[----:B------:R-:W-:Y:S01]  /*1bc0*/  USHF.L.U64.HI UR25, UR8, 0x6, UR9 ;  /* 0x0000000608197899 */ /* 0x000fe20008010209 */
[--C-:B-1234-:R-:W-:Y:S01]  /*1bd0*/  SHF.R.S32.HI R3, RZ, 0x1, R6.reuse ;  /* 0x00000001ff037819 */ /* 0x11efe20000011406 */
[----:B------:R-:W-:Y:S01]  /*1be0*/  USHF.R.S32.HI UR28, URZ, 0x1f, UR18 ;  /* 0x0000001f3f1c7899 */ /* 0x000fe20008011412 */
[----:B------:R-:W-:Y:S01]  /*1bf0*/  SHF.R.S32.HI R4, RZ, 0x1f, R6 ;  /* 0x0000001fff047819 */ /* 0x000fe20000011406 */
[----:B------:R-:W-:Y:S01]  /*1c00*/  UIMAD UR5, UR25, UR18, URZ ;  /* 0x00000012190572a4 */ /* 0x000fe2000f8e023f */
[----:B------:R-:W-:Y:S01]  /*1c10*/  IMAD.IADD R235, R233, 0x1, R235 ;  /* 0x00000001e9eb7824 */ /* 0x000fe200078e02eb */
[----:B------:R-:W-:Y:S01]  /*1c20*/  LEA.HI R0, R14, R14, RZ, 0x1 ;  /* 0x0000000e0e007211 */ /* 0x000fe200078f08ff */
[----:B------:R-:W-:Y:S01]  /*1c30*/  IMAD.U32 R117, RZ, RZ, UR26 ;  /* 0x0000001aff757e24 */ /* 0x000fe2000f8e00ff */
[----:B------:R-:W-:Y:S01]  /*1c40*/  LEA.HI R4, R4, R3, RZ, 0x2 ;  /* 0x0000000304047211 */ /* 0x000fe200078f10ff */
[----:B------:R-:W-:Y:S01]  /*1c50*/  IMAD.MOV.U32 R234, RZ, RZ, R232 ;  /* 0x000000ffffea7224 */ /* 0x000fe200078e00e8 */
[----:B------:R-:W-:Y:S01]  /*1c60*/  UIMAD UR5, UR28, UR26, UR5 ;  /* 0x0000001a1c0572a4 */ /* 0x000fe2000f8e0205 */
[----:B------:R-:W-:Y:S01]  /*1c70*/  SHF.R.S32.HI R2, RZ, 0x1f, R121 ;  /* 0x0000001fff027819 */ /* 0x000fe20000011479 */
[----:B------:R-:W-:Y:S01]  /*1c80*/  BSSY B0, `(.L_x_313) ;  /* 0x000002b000007945 */ /* 0x000fe20003800000 */
[----:B------:R-:W-:Y:S01]  /*1c90*/  IMAD.WIDE.U32 R16, R117, UR18, R234 ;  /* 0x0000001275107c25 */ /* 0x000fe2000f8e00ea */
[----:B------:R-:W-:-:S02]  /*1ca0*/  LOP3.LUT R6, R6, 0x7fffffe, RZ, 0xc0, !PT ;  /* 0x07fffffe06067812 */ /* 0x000fc400078ec0ff */
[----:B------:R-:W-:Y:S01]  /*1cb0*/  LOP3.LUT R5, R0, 0x7fffffe, RZ, 0xc0, !PT ;  /* 0x07fffffe00057812 */ /* 0x000fe200078ec0ff */
[----:B------:R-:W-:Y:S01]  /*1cc0*/  VIADD R12, R17, UR5 ;  /* 0x00000005110c7c36 */ /* 0x000fe20008000000 */
[----:B------:R-:W-:Y:S02]  /*1cd0*/  LOP3.LUT R4, R4, 0xfffffffc, RZ, 0xc0, !PT ;  /* 0xfffffffc04047812 */ /* 0x000fe400078ec0ff */
[----:B------:R-:W-:Y:S01]  /*1ce0*/  LEA.HI R2, R2, R121, RZ, 0x3 ;  /* 0x0000007902027211 */ /* 0x000fe200078f18ff */
[----:B------:R-:W-:Y:S01]  /*1cf0*/  IMAD.IADD R121, R121, 0x1, -R6 ;  /* 0x0000000179797824 */ /* 0x000fe200078e0a06 */
[----:B------:R-:W-:Y:S01]  /*1d00*/  ISETP.GE.AND P0, PT, R8, UR12, PT ;  /* 0x0000000c08007c0c */ /* 0x000fe2000bf06270 */
[----:B------:R-:W-:Y:S02]  /*1d10*/  IMAD.IADD R14, R14, 0x1, -R5 ;  /* 0x000000010e0e7824 */ /* 0x000fe400078e0a05 */
[----:B------:R-:W-:Y:S01]  /*1d20*/  IMAD.IADD R3, R3, 0x1, -R4 ;  /* 0x0000000103037824 */ /* 0x000fe200078e0a04 */
[----:B------:R-:W-:Y:S09]  /*1d30*/  @P6 BRA `(.L_x_314) ;  /* 0x00000000007c6947 */ /* 0x000ff20003800000 */
        /* <DEDUP_REMOVED lines=31> */
.L_x_314:
[----:B------:R-:W-:Y:S05]  /*1f30*/  BSYNC B0 ;  /* 0x0000000000007941 */ /* 0x000fea0003800000 */
.L_x_313:
        /* <DEDUP_REMOVED lines=36> */
.L_x_316:
[----:B------:R-:W-:Y:S05]  /*2180*/  BSYNC B0 ;  /* 0x0000000000007941 */ /* 0x000fea0003800000 */
.L_x_315:
[----:B------:R-:W0:Y:S01]  /*2190*/  LDGDEPBAR ;  /* 0x00000000000079af */ /* 0x000e220000000000 */
[----:B------:R-:W-:Y:S01]  /*21a0*/  IMAD.SHL.U32 R116, R2, 0x20, RZ ;  /* 0x0000002002747824 */ /* 0x000fe200078e00ff */
[----:B------:R-:W-:Y:S01]  /*21b0*/  USHF.L.U64.HI UR21, UR6, 0x6, UR7 ;  /* 0x0000000606157899 */ /* 0x000fe20008010207 */
[----:B------:R-:W-:Y:S01]  /*21c0*/  IMAD.SHL.U32 R2, R3, 0x40, RZ ;  /* 0x0000004003027824 */ /* 0x000fe200078e00ff */
[----:B------:R-:W-:Y:S01]  /*21d0*/  USHF.L.U32 UR27, UR6, 0x6, URZ ;  /* 0x00000006061b7899 */ /* 0x000fe2000800063f */
[----:B-1234-:R-:W-:Y:S01]  /*21e0*/  IMAD.SHL.U32 R5, R11, 0x8, RZ ;  /* 0x000000080b057824 */ /* 0x01efe200078e00ff */
[----:B------:R-:W-:Y:S01]  /*21f0*/  LOP3.LUT R116, R116, 0xffffff00, RZ, 0xc0, !PT ;  /* 0xffffff0074747812 */ /* 0x000fe200078ec0ff */
[----:B------:R-:W-:Y:S01]  /*2200*/  IMAD.SHL.U32 R223, R0, 0x40, RZ ;  /* 0x0000004000df7824 */ /* 0x000fe200078e00ff */
[----:B------:R-:W-:Y:S01]  /*2210*/  LOP3.LUT R2, R2, 0xc0, RZ, 0xc0, !PT ;  /* 0x000000c002027812 */ /* 0x000fe200078ec0ff */
[----:B------:R-:W-:Y:S01]  /*2220*/  IMAD.U32 R7, RZ, RZ, UR24 ;  /* 0x00000018ff077e24 */ /* 0x000fe2000f8e00ff */
[----:B------:R-:W-:Y:S01]  /*2230*/  UIMAD UR10, UR21, UR18, URZ ;  /* 0x00000012150a72a4 */ /* 0x000fe2000f8e023f */
[----:B------:R-:W-:Y:S01]  /*2240*/  IMAD.SHL.U32 R6, R9, 0x8, RZ ;  /* 0x0000000809067824 */ /* 0x000fe200078e00ff */
[----:B------:R-:W-:Y:S01]  /*2250*/  LOP3.LUT R5, R2, 0x8, R5, 0xf8, !PT ;  /* 0x0000000802057812 */ /* 0x000fe200078ef805 */
[----:B------:R-:W-:Y:S01]  /*2260*/  IMAD R4, R123, 0x200, R116 ;  /* 0x000002007b047824 */ /* 0x000fe200078e0274 */
[----:B------:R-:W-:Y:S01]  /*2270*/  SHF.R.U32.HI R2, RZ, 0x3, R2 ;  /* 0x00000003ff027819 */ /* 0x000fe20000011602 */
[----:B------:R-:W-:Y:S01]  /*2280*/  UIMAD UR10, UR28, UR27, UR10 ;  /* 0x0000001b1c0a72a4 */ /* 0x000fe2000f8e020a */
[----:B------:R-:W-:Y:S01]  /*2290*/  LOP3.LUT R223, R223, 0xc0, RZ, 0xc0, !PT ;  /* 0x000000c0dfdf7812 */ /* 0x000fe200078ec0ff */
[----:B------:R-:W-:Y:S01]  /*22a0*/  BSSY B0, `(.L_x_317) ;  /* 0x0000039000007945 */ /* 0x000fe20003800000 */
[----:B------:R-:W-:-:S02]  /*22b0*/  IADD3 R10, R7, -UR17, R10 ;  /* 0x80000011070a7c10 */ /* 0x000fc4000fffe00a */
[----:B------:R-:W-:Y:S01]  /*22c0*/  LEA R14, R11, R14, 0x3 ;  /* 0x0000000e0b0e7211 */ /* 0x000fe200078e18ff */
[----:B------:R-:W-:Y:S01]  /*22d0*/  IMAD.U32 R11, RZ, RZ, UR18 ;  /* 0x00000012ff0b7e24 */ /* 0x000fe2000f8e00ff */
[----:B------:R-:W-:Y:S01]  /*22e0*/  IADD3 R219, R217, R219, RZ ;  /* 0x000000dbd9db7210 */ /* 0x000fe20007ffe0ff */
[----:B------:R-:W-:Y:S01]  /*22f0*/  VIADD R118, R10, UR20 ;  /* 0x000000140a767c36 */ /* 0x000fe20008000000 */
[----:B------:R-:W-:-:S04]  /*2300*/  DEPBAR.LE SB0, 0x0 ;  /* 0x000080000000791a */ /* 0x000fc80000000000 */
[----:B------:R-:W-:Y:S01]  /*2310*/  BAR.SYNC.DEFER_BLOCKING 0x0 ;  /* 0x0000000000007b1d */ /* 0x000fe20000010000 */
[----:B------:R-:W-:Y:S02]  /*2320*/  MOV R218, R216 ;  /* 0x000000d800da7202 */ /* 0x000fe40000000f00 */
[----:B------:R-:W-:Y:S02]  /*2330*/  LOP3.LUT R2, R5, R2, RZ, 0x3c, !PT ;  /* 0x0000000205027212 */ /* 0x000fe400078e3cff */
[----:B------:R-:W-:Y:S01]  /*2340*/  LOP3.LUT R6, R223, 0x8, R6, 0xf8, !PT ;  /* 0x00000008df067812 */ /* 0x000fe200078ef806 */
[----:B------:R-:W-:Y:S01]  /*2350*/  IMAD.WIDE.U32 R10, R11, UR27, R218 ;  /* 0x0000001b0b0a7c25 */ /* 0x000fe2000f8e00da */
[----:B------:R-:W-:Y:S02]  /*2360*/  LEA R5, R121, R4, 0x5 ;  /* 0x0000000479057211 */ /* 0x000fe400078e28ff */
[----:B------:R-:W-:Y:S02]  /*2370*/  SHF.R.U32.HI R223, RZ, 0x3, R223 ;  /* 0x00000003ffdf7819 */ /* 0x000fe400000116df */
[----:B------:R-:W-:Y:S01]  /*2380*/  ISETP.GE.AND P0, PT, R8, UR12, PT ;  /* 0x0000000c08007c0c */ /* 0x000fe2000bf06270 */
[----:B------:R-:W-:Y:S01]  /*2390*/  IMAD.IADD R224, R2, 0x1, R5 ;  /* 0x0000000102e07824 */ /* 0x000fe200078e0205 */
[----:B------:R-:W-:Y:S01]  /*23a0*/  LOP3.LUT R223, R6, R223, RZ, 0x3c, !PT ;  /* 0x000000df06df7212 */ /* 0x000fe200078e3cff */
[----:B------:R-:W-:-:S03]  /*23b0*/  VIADD R8, R11, UR10 ;  /* 0x0000000a0b087c36 */ /* 0x000fc60008000000 */
[----:B------:R-:W-:Y:S01]  /*23c0*/  LEA R224, R224, UR4, 0x1 ;  /* 0x00000004e0e07c11 */ /* 0x000fe2000f8e08ff */
[----:B------:R-:W-:Y:S01]  /*23d0*/  IMAD.U32 R223, R14, 0x20, R223 ;  /* 0x000000200edf7824 */ /* 0x000fe200078e00df */
        /* <DEDUP_REMOVED lines=37> */
.L_x_318:
[----:B------:R-:W-:Y:S05]  /*2630*/  BSYNC B0 ;  /* 0x0000000000007941 */ /* 0x000fea0003800000 */
.L_x_317:
        /* <DEDUP_REMOVED lines=39> */
.L_x_320:
[----:B------:R-:W-:Y:S05]  /*28b0*/  BSYNC B0 ;  /* 0x0000000000007941 */ /* 0x000fea0003800000 */
.L_x_319:
[----:B------:R-:W-:Y:S01]  /*28c0*/  LDSM.16.M88.4 R60, [R224+0x1000] ;  /* 0x00100000e03c783b */ /* 0x000fe20000000200 */
[----:B-123--:R-:W-:Y:S01]  /*28d0*/  IMAD.MOV.U32 R4, RZ, RZ, 0x10 ;  /* 0x00000010ff047424 */ /* 0x00efe200078e00ff */
[----:B------:R-:W-:Y:S01]  /*28e0*/  LOP3.LUT P0, RZ, R0, 0x2, RZ, 0xc0, !PT ;  /* 0x0000000200ff7812 */ /* 0x000fe2000780c0ff */
[----:B------:R-:W1:Y:S01]  /*28f0*/  LDC.U8 R240, c[0x0][0x388] ;  /* 0x0000e200fff07b82 */ /* 0x000e620000000000 */
[----:B------:R-:W2:Y:S01]  /*2900*/  LDSM.16.M88.4 R92, [R223+0x6c00] ;  /* 0x006c0000df5c783b */ /* 0x000ea20000000200 */
[----:B------:R-:W-:Y:S01]  /*2910*/  LOP3.LUT P1, RZ, R3, 0x2, RZ, 0xc0, !PT ;  /* 0x0000000203ff7812 */ /* 0x000fe2000782c0ff */
[----:B------:R-:W-:Y:S01]  /*2920*/  UISETP.GE.AND UP0, UPT, UR19, 0x2, UPT ;  /* 0x000000021300788c */ /* 0x000fe2000bf06270 */
[C---:B------:R-:W-:Y:S01]  /*2930*/  SEL R0, R4.reuse, 0xfffffff0, !P0 ;  /* 0xfffffff004007807 */ /* 0x040fe20004000000 */
[----:B------:R-:W3:Y:S01]  /*2940*/  LDSM.16.M88.4 R84, [R223+0x6000] ;  /* 0x00600000df54783b */ /* 0x000ee20000000200 */
[----:B------:R-:W-:Y:S01]  /*2950*/  SEL R3, R4, 0xfffffff0, !P1 ;  /* 0xfffffff004037807 */ /* 0x000fe20004800000 */
[----:B------:R-:W-:Y:S01]  /*2960*/  IMAD.U32 R242, RZ, RZ, UR16 ;  /* 0x00000010fff27e24 */ /* 0x000fe2000f8e00ff */
[----:B------:R-:W-:Y:S01]  /*2970*/  VIMNMX R229, R118, UR24, PT ;  /* 0x0000001876e57c48 */ /* 0x000fe2000bfe0100 */
[----:B------:R-:W5:Y:S01]  /*2980*/  LDSM.16.M88.4 R76, [R223+0x6400] ;  /* 0x00640000df4c783b */ /* 0x000f620000000200 */
[----:B------:R-:W-:-:S02]  /*2990*/  IMAD R220, R0, 0x2, R223 ;  /* 0x0000000200dc7824 */ /* 0x000fc400078e02df */
[----:B------:R-:W-:Y:S01]  /*29a0*/  IMAD R222, R3, 0x2, R224 ;  /* 0x0000000203de7824 */ /* 0x000fe200078e02e0 */
[----:B------:R-:W4:Y:S01]  /*29b0*/  LDSM.16.M88.4 R68, [R223+0x6800] ;  /* 0x00680000df44783b */ /* 0x000f220000000200 */
[----:B------:R-:W-:Y:S02]  /*29c0*/  IMAD.U32 R0, RZ, RZ, UR18 ;  /* 0x00000012ff007e24 */ /* 0x000fe4000f8e00ff */
[----:B------:R-:W-:Y:S01]  /*29d0*/  IMAD R121, R121, 0x20, R116 ;  /* 0x0000002079797824 */ /* 0x000fe200078e0274 */
[----:B------:R-:W1:Y:S01]  /*29e0*/  LDSM.16.M88.4 R56, [R224] ;  /* 0x00000000e038783b */ /* 0x000e620000000200 */
[----:B------:R-:W-:Y:S02]  /*29f0*/  IMAD R242, R242, 0x8, R123 ;  /* 0x00000008f2f27824 */ /* 0x000fe400078e027b */
[----:B------:R-:W-:Y:S01]  /*2a00*/  VIADD R206, R238, 0xb54cda56 ;  /* 0xb54cda56eece7836 */ /* 0x000fe20000000000 */
[----:B------:R-:W-:Y:S01]  /*2a10*/  LDSM.16.M88.4 R48, [R222+0x1000] ;  /* 0x00100000de30783b */ /* 0x000fe20000000200 */
[----:B------:R-:W-:-:S03]  /*2a20*/  VIADD R174, R239, 0x646e171e ;  /* 0x646e171eefae7836 */ /* 0x000fc60000000000 */
[----:B------:R-:W1:Y:S04]  /*2a30*/  LDSM.16.M88.4 R52, [R220+0x6c00] ;  /* 0x006c0000dc34783b */ /* 0x000e680000000200 */
[----:B------:R-:W1:Y:S04]  /*2a40*/  LDSM.16.M88.4 R44, [R220+0x6000] ;  /* 0x00600000dc2c783b */ /* 0x000e680000000200 */
[----:B------:R-:W1:Y:S04]  /*2a50*/  LDSM.16.M88.4 R40, [R220+0x6400] ;  /* 0x00640000dc28783b */ /* 0x000e680000000200 */
[----:B------:R-:W1:Y:S04]  /*2a60*/  LDSM.16.M88.4 R36, [R220+0x6800] ;  /* 0x00680000dc24783b */ /* 0x000e680000000200 */
[----:B------:R-:W1:Y:S01]  /*2a70*/  LDSM.16.M88.4 R32, [R222] ;  /* 0x00000000de20783b */ /* 0x000e620000000200 */
[C---:B--2---:R-:W-:Y:S03]  /*2a80*/  HMMA.16816.F32 R4, R60.reuse, R92, RZ ;  /* 0x0000005c3c04723c */ /* 0x044fe600000018ff */
[----:B------:R-:W-:Y:S03]  /*2a90*/  LDSM.16.M88.4 R108, [R224+0x3000] ;  /* 0x00300000e06c783b */ /* 0x000fe60000000200 */
[C---:B---3--:R-:W-:Y:S01]  /*2aa0*/  HMMA.16816.F32 R28, R60.reuse, R84, RZ ;  /* 0x000000543c1c723c */ /* 0x048fe200000018ff */
[----:B------:R-:W-:Y:S04]  /*2ab0*/  LDSM.16.M88.4 R104, [R223+0x7000] ;  /* 0x00700000df68783b */ /* 0x000fe80000000200 */
[----:B------:R-:W-:Y:S01]  /*2ac0*/  LDSM.16.M88.4 R112, [R224+0x2000] ;  /* 0x00200000e070783b */ /* 0x000fe20000000200 */
[C---:B-----5:R-:W-:Y:S03]  /*2ad0*/  HMMA.16816.F32 R20, R60.reuse, R76, RZ ;  /* 0x0000004c3c14723c */ /* 0x060fe600000018ff */
[----:B------:R-:W-:Y:S03]  /*2ae0*/  LDSM.16.M88.4 R100, [R223+0x7400] ;  /* 0x00740000df64783b */ /* 0x000fe60000000200 */
[C---:B----4-:R-:W-:Y:S01]  /*2af0*/  HMMA.16816.F32 R12, R60.reuse, R68, RZ ;  /* 0x000000443c0c723c */ /* 0x050fe200000018ff */
[----:B------:R-:W-:Y:S04]  /*2b00*/  LDSM.16.M88.4 R96, [R223+0x7800] ;  /* 0x00780000df60783b */ /* 0x000fe80000000200 */
[----:B------:R-:W0:Y:S01]  /*2b10*/  LDGDEPBAR ;  /* 0x00000000000079af */ /* 0x000e220000000000 */
[C---:B------:R-:W-:Y:S06]  /*2b20*/  HMMA.16816.F32 R24, R60.reuse, R86, RZ ;  /* 0x000000563c18723c */ /* 0x040fec00000018ff */
[C---:B------:R-:W-:Y:S06]  /*2b30*/  HMMA.16816.F32 R16, R60.reuse, R78, RZ ;  /* 0x0000004e3c10723c */ /* 0x040fec00000018ff */
[----:B------:R-:W-:Y:S06]  /*2b40*/  HMMA.16816.F32 R8, R60, R70, RZ ;  /* 0x000000463c08723c */ /* 0x000fec00000018ff */
[C---:B-1----:R-:W-:Y:S06]  /*2b50*/  HMMA.16816.F32 R88, R56.reuse, R84, RZ ;  /* 0x000000543858723c */ /* 0x042fec00000018ff */
        /* <DEDUP_REMOVED lines=27> */
[----:B------:R-:W-:Y:S05]  /*2d10*/  LDSM.16.M88.4 R36, [R220+0x7800] ;  /* 0x00780000dc24783b */ /* 0x000fea0000000200 */
[----:B------:R-:W-:Y:S01]  /*2d20*/  HMMA.16816.F32 R56, R32, R54, R56 ;  /* 0x000000362038723c */ /* 0x000fe20000001838 */
[----:B------:R-:W2:Y:S04]  /*2d30*/  LDSM.16.M88.4 R32, [R220+0x7c00] ;  /* 0x007c0000dc20783b */ /* 0x000ea80000000200 */
[----:B------:R-:W3:Y:S01]  /*2d40*/  LDSM.16.M88.4 R52, [R222+0x2000] ;  /* 0x00200000de34783b */ /* 0x000ee20000000200 */
[C---:B-1----:R-:W-:Y:S06]  /*2d50*/  HMMA.16816.F32 R4, R108.reuse, R92, R4 ;  /* 0x0000005c6c04723c */ /* 0x042fec0000001804 */
[-C--:B------:R-:W-:Y:S06]  /*2d60*/  HMMA.16816.F32 R24, R108, R106.reuse, R24 ;  /* 0x0000006a6c18723c */ /* 0x080fec0000001818 */
[----:B------:R-:W-:Y:S06]  /*2d70*/  HMMA.16816.F32 R84, R112, R106, R84 ;  /* 0x0000006a7054723c */ /* 0x000fec0000001854 */
        /* <DEDUP_REMOVED lines=8> */
[C---:B------:R-:W-:Y:S01]  /*2e00*/  HMMA.16816.F32 R68, R112.reuse, R98, R68 ;  /* 0x000000627044723c */ /* 0x040fe20000001844 */
[----:B------:R-:W-:Y:S05]  /*2e10*/  LDSM.16.M88.4 R96, [R224+0x5000] ;  /* 0x00500000e060783b */ /* 0x000fea0000000200 */
[C---:B------:R-:W-:Y:S06]  /*2e20*/  HMMA.16816.F32 R64, R112.reuse, R92, R64 ;  /* 0x0000005c7040723c */ /* 0x040fec0000001840 */
[----:B------:R-:W-:Y:S01]  /*2e30*/  HMMA.16816.F32 R56, R112, R94, R56 ;  /* 0x0000005e7038723c */ /* 0x000fe20000001838 */
[----:B------:R-:W1:Y:S05]  /*2e40*/  LDSM.16.M88.4 R92, [R223+0x8000] ;  /* 0x00800000df5c783b */ /* 0x000e6a0000000200 */
[----:B------:R-:W-:Y:S06]  /*2e50*/  HMMA.16816.F32 R28, R108, R104, R28 ;  /* 0x000000686c1c723c */ /* 0x000fec000000181c */
[----:B--2---:R-:W-:Y:S01]  /*2e60*/  HMMA.16816.F32 R100, R48, R32, R4 ;  /* 0x000000203064723c */ /* 0x004fe20000001804 */
[----:B------:R-:W2:Y:S05]  /*2e70*/  LDSM.16.M88.4 R4, [R224+0x4000] ;  /* 0x00400000e004783b */ /* 0x000eaa0000000200 */
[----:B------:R-:W-:Y:S01]  /*2e80*/  HMMA.16816.F32 R88, R112, R104, R88 ;  /* 0x000000687058723c */ /* 0x000fe20000001858 */
[----:B------:R-:W4:Y:S05]  /*2e90*/  LDSM.16.M88.4 R104, [R223+0x8400] ;  /* 0x00840000df68783b */ /* 0x000f2a0000000200 */
[-C--:B------:R-:W-:Y:S06]  /*2ea0*/  HMMA.16816.F32 R24, R48, R46.reuse, R24 ;  /* 0x0000002e3018723c */ /* 0x080fec0000001818 */
[----:B---3--:R-:W-:Y:S06]  /*2eb0*/  HMMA.16816.F32 R84, R52, R46, R84 ;  /* 0x0000002e3454723c */ /* 0x008fec0000001854 */
        /* <DEDUP_REMOVED lines=8> */
[C---:B------:R-:W-:Y:S01]  /*2f40*/  HMMA.16816.F32 R76, R52.reuse, R42, R76 ;  /* 0x0000002a344c723c */ /* 0x040fe2000000184c */
[----:B------:R-:W-:Y:S05]  /*2f50*/  LDSM.16.M88.4 R40, [R220+0x8000] ;  /* 0x00800000dc28783b */ /* 0x000fea0000000200 */
[C---:B------:R-:W-:Y:S06]  /*2f60*/  HMMA.16816.F32 R72, R52.reuse, R36, R72 ;  /* 0x000000243448723c */ /* 0x040fec0000001848 */
[C---:B------:R-:W-:Y:S01]  /*2f70*/  HMMA.16816.F32 R68, R52.reuse, R38, R68 ;  /* 0x000000263444723c */ /* 0x040fe20000001844 */
[----:B------:R-:W5:Y:S05]  /*2f80*/  LDSM.16.M88.4 R36, [R222+0x4000] ;  /* 0x00400000de24783b */ /* 0x000f6a0000000200 */
[C---:B------:R-:W-:Y:S01]  /*2f90*/  HMMA.16816.F32 R108, R52.reuse, R44, R88 ;  /* 0x0000002c346c723c */ /* 0x040fe20000001858 */
[----:B------:R-:W5:Y:S04]  /*2fa0*/  LDSM.16.M88.4 R44, [R222+0x5000] ;  /* 0x00500000de2c783b */ /* 0x000f680000000200 */
[----:B------:R-:W-:Y:S01]  /*2fb0*/  LDSM.16.M88.4 R88, [R223+0x8c00] ;  /* 0x008c0000df58783b */ /* 0x000fe20000000200 */
[C---:B------:R-:W-:Y:S06]  /*2fc0*/  HMMA.16816.F32 R64, R52.reuse, R32, R64 ;  /* 0x000000203440723c */ /* 0x040fec0000001840 */
[----:B------:R-:W-:Y:S06]  /*2fd0*/  HMMA.16816.F32 R56, R52, R34, R56 ;  /* 0x000000223438723c */ /* 0x000fec0000001838 */
[----:B-1----:R-:W-:Y:S01]  /*2fe0*/  HMMA.16816.F32 R32, R96, R94, R24 ;  /* 0x0000005e6020723c */ /* 0x002fe20000001818 */
[----:B------:R-:W1:Y:S01]  /*2ff0*/  LDSM.16.M88.4 R24, [R220+0x8400] ;  /* 0x00840000dc18783b */ /* 0x000e620000000200 */
[----:B------:R-:W-:Y:S01]  /*3000*/  IMAD.U32 R53, RZ, RZ, UR24 ;  /* 0x00000018ff357e24 */ /* 0x000fe2000f8e00ff */
[----:B------:R-:W-:-:S03]  /*3010*/  UMOV UR24, UR18 ;  /* 0x0000001200187c82 */ /* 0x000fc60008000000 */
[C---:B--2---:R-:W-:Y:S01]  /*3020*/  HMMA.16816.F32 R84, R4.reuse, R94, R84 ;  /* 0x0000005e0454723c */ /* 0x044fe20000001854 */
[C-C-:B------:R-:W-:Y:S02]  /*3030*/  VIADDMNMX R228, R118.reuse, 0x8, R53.reuse, PT ;  /* 0x0000000876e47846 */ /* 0x140fe40003800135 */
[C-C-:B------:R-:W-:Y:S02]  /*3040*/  VIADDMNMX R227, R118.reuse, 0x40, R53.reuse, PT ;  /* 0x0000004076e37846 */ /* 0x140fe40003800135 */
[----:B------:R-:W-:Y:S01]  /*3050*/  VIADDMNMX R226, R118, 0x48, R53, PT ;  /* 0x0000004876e27846 */ /* 0x000fe20003800135 */
[-C--:B----4-:R-:W-:Y:S06]  /*3060*/  HMMA.16816.F32 R80, R4, R104.reuse, R80 ;  /* 0x000000680450723c */ /* 0x090fec0000001850 */
[C---:B------:R-:W-:Y:S06]  /*3070*/  HMMA.16816.F32 R20, R96.reuse, R104, R20 ;  /* 0x000000686014723c */ /* 0x040fec0000001814 */
[-C--:B---3--:R-:W-:Y:S06]  /*3080*/  HMMA.16816.F32 R12, R96, R48.reuse, R12 ;  /* 0x00000030600c723c */ /* 0x088fec000000180c */
[----:B------:R-:W-:Y:S06]  /*3090*/  HMMA.16816.F32 R72, R4, R48, R72 ;  /* 0x000000300448723c */ /* 0x000fec0000001848 */
[----:B-----5:R-:W-:Y:S01]  /*30a0*/  HMMA.16816.F32 R84, R36, R42, R84 ;  /* 0x0000002a2454723c */ /* 0x020fe20000001854 */
[----:B------:R-:W-:-:S05]  /*30b0*/  IMAD.SHL.U32 R49, R120, 0x2, RZ ;  /* 0x0000000278317824 */ /* 0x000fca00078e00ff */
[----:B------:R-:W-:Y:S01]  /*30c0*/  HMMA.16816.F32 R32, R44, R42, R32 ;  /* 0x0000002a2c20723c */ /* 0x000fe20000001820 */
[----:B------:R-:W-:-:S05]  /*30d0*/  LOP3.LUT R49, R49, 0x6, RZ, 0xc0, !PT ;  /* 0x0000000631317812 */ /* 0x000fca00078ec0ff */
[----:B------:R-:W-:Y:S01]  /*30e0*/  HMMA.16816.F32 R8, R96, R50, R8 ;  /* 0x000000326008723c */ /* 0x000fe20000001808 */
[----:B------:R-:W-:-:S04]  /*30f0*/  IMAD R0, R0, 0x40, R49 ;  /* 0x0000004000007824 */ /* 0x000fc800078e0231 */
[C---:B------:R-:W-:Y:S01]  /*3100*/  VIADD R43, R0.reuse, 0x8 ;  /* 0x00000008002b7836 */ /* 0x040fe20000000000 */
[C---:B------:R-:W-:Y:S01]  /*3110*/  HMMA.16816.F32 R68, R4.reuse, R50, R68 ;  /* 0x000000320444723c */ /* 0x040fe20000001844 */
[----:B------:R-:W2:Y:S01]  /*3120*/  LDSM.16.M88.4 R48, [R220+0x8800] ;  /* 0x00880000dc30783b */ /* 0x000ea20000000200 */
[----:B------:R-:W-:Y:S02]  /*3130*/  VIADD R42, R0, 0x1 ;  /* 0x00000001002a7836 */ /* 0x000fe40000000000 */
[C---:B------:R-:W-:Y:S02]  /*3140*/  ISETP.GE.AND P2, PT, R43.reuse, R229, PT ;  /* 0x000000e52b00720c */ /* 0x040fe40003f46270 */
[----:B------:R-:W-:Y:S01]  /*3150*/  HMMA.16816.F32 R76, R4, R106, R76 ;  /* 0x0000006a044c723c */ /* 0x000fe2000000184c */
[----:B------:R-:W-:Y:S02]  /*3160*/  ISETP.GE.AND P4, PT, R43, R228, PT ;  /* 0x000000e42b00720c */ /* 0x000fe40003f86270 */
[----:B------:R-:W-:-:S02]  /*3170*/  FSEL R54, R84, -INF , !P2 ;  /* 0xff80000054367808 */ /* 0x000fc40005000000 */
[----:B------:R-:W-:Y:S01]  /*3180*/  FSEL R113, R86, -INF , !P4 ;  /* 0xff80000056717808 */ /* 0x000fe20006000000 */
[----:B-1----:R-:W-:Y:S01]  /*3190*/  HMMA.16816.F32 R80, R36, R24, R80 ;  /* 0x000000182450723c */ /* 0x002fe20000001850 */
[C---:B------:R-:W-:Y:S02]  /*31a0*/  ISETP.GE.AND P6, PT, R43.reuse, R227, PT ;  /* 0x000000e32b00720c */ /* 0x040fe40003fc6270 */
[----:B------:R-:W-:Y:S02]  /*31b0*/  ISETP.GE.AND P2, PT, R43, R226, PT ;  /* 0x000000e22b00720c */ /* 0x000fe40003f46270 */
[----:B------:R-:W-:Y:S01]  /*31c0*/  FSEL R43, R32, -INF , !P6 ;  /* 0xff800000202b7808 */ /* 0x000fe20007000000 */
[----:B------:R-:W-:Y:S01]  /*31d0*/  HMMA.16816.F32 R16, R96, R106, R16 ;  /* 0x0000006a6010723c */ /* 0x000fe20000001810 */
[----:B------:R-:W-:Y:S01]  /*31e0*/  FSEL R55, R34, -INF , !P2 ;  /* 0xff80000022377808 */ /* 0x000fe20005000000 */
[----:B------:R-:W-:Y:S01]  /*31f0*/  VIADD R32, R0, 0x11 ;  /* 0x0000001100207836 */ /* 0x000fe20000000000 */
[----:B------:R-:W-:-:S02]  /*3200*/  ISETP.GE.AND P1, PT, R42, R229, PT ;  /* 0x000000e52a00720c */ /* 0x000fc40003f26270 */
[C---:B------:R-:W-:Y:S01]  /*3210*/  ISETP.GE.AND P0, PT, R42.reuse, R227, PT ;  /* 0x000000e32a00720c */ /* 0x040fe20003f06270 */
[----:B------:R-:W-:Y:S01]  /*3220*/  HMMA.16816.F32 R20, R44, R24, R20 ;  /* 0x000000182c14723c */ /* 0x000fe20000001814 */
[C---:B------:R-:W-:Y:S02]  /*3230*/  ISETP.GE.AND P5, PT, R42.reuse, R226, PT ;  /* 0x000000e22a00720c */ /* 0x040fe40003fa6270 */
[----:B------:R-:W-:-:S03]  /*3240*/  ISETP.GE.AND P3, PT, R42, R228, PT ;  /* 0x000000e42a00720c */ /* 0x000fc60003f66270 */
[----:B------:R-:W-:Y:S01]  /*3250*/  HMMA.16816.F32 R28, R96, R92, R28 ;  /* 0x0000005c601c723c */ /* 0x000fe2000000181c */
[----:B------:R-:W-:-:S05]  /*3260*/  VIADD R24, R0, 0x9 ;  /* 0x0000000900187836 */ /* 0x000fca0000000000 */
[C---:B------:R-:W-:Y:S01]  /*3270*/  ISETP.GE.AND P4, PT, R24.reuse, R227, PT ;  /* 0x000000e31800720c */ /* 0x040fe20003f86270 */
[----:B------:R-:W-:Y:S01]  /*3280*/  HMMA.16816.F32 R108, R4, R92, R108 ;  /* 0x0000005c046c723c */ /* 0x000fe2000000186c */
[C---:B------:R-:W-:Y:S02]  /*3290*/  ISETP.GE.AND P6, PT, R24.reuse, R229, PT ;  /* 0x000000e51800720c */ /* 0x040fe40003fc6270 */
[C---:B------:R-:W-:Y:S02]  /*32a0*/  ISETP.GE.AND P2, PT, R24.reuse, R226, PT ;  /* 0x000000e21800720c */ /* 0x040fe40003f46270 */
[----:B------:R-:W-:Y:S01]  /*32b0*/  FSEL R114, R85, -INF , !P6 ;  /* 0xff80000055727808 */ /* 0x000fe20007000000 */
[-C--:B------:R-:W-:Y:S01]  /*32c0*/  HMMA.16816.F32 R76, R36, R26.reuse, R76 ;  /* 0x0000001a244c723c */ /* 0x080fe2000000184c */
[----:B------:R-:W-:Y:S02]  /*32d0*/  FSEL R93, R33, -INF , !P4 ;  /* 0xff800000215d7808 */ /* 0x000fe40006000000 */
[----:B------:R-:W-:Y:S01]  /*32e0*/  ISETP.GE.AND P4, PT, R24, R228, PT ;  /* 0x000000e41800720c */ /* 0x000fe20003f86270 */
[----:B------:R-:W-:Y:S01]  /*32f0*/  VIADD R24, R0, 0x10 ;  /* 0x0000001000187836 */ /* 0x000fe20000000000 */
[----:B------:R-:W-:Y:S01]  /*3300*/  FSEL R95, R35, -INF , !P2 ;  /* 0xff800000235f7808 */ /* 0x000fe20005000000 */
[----:B------:R-:W-:Y:S01]  /*3310*/  HMMA.16816.F32 R16, R44, R26, R16 ;  /* 0x0000001a2c10723c */ /* 0x000fe20000001810 */
[----:B------:R-:W-:-:S02]  /*3320*/  FSEL R115, R87, -INF , !P4 ;  /* 0xff80000057737808 */ /* 0x000fc40006000000 */
[C---:B------:R-:W-:Y:S02]  /*3330*/  ISETP.GE.AND P4, PT, R24.reuse, R229, PT ;  /* 0x000000e51800720c */ /* 0x040fe40003f86270 */
[----:B------:R-:W-:Y:S01]  /*3340*/  ISETP.GE.AND P2, PT, R24, R228, PT ;  /* 0x000000e41800720c */ /* 0x000fe20003f46270 */
[-C--:B--2---:R-:W-:Y:S01]  /*3350*/  HMMA.16816.F32 R72, R36, R48.reuse, R72 ;  /* 0x000000302448723c */ /* 0x084fe20000001848 */
[----:B------:R-:W-:Y:S02]  /*3360*/  FSEL R84, R80, -INF , !P4 ;  /* 0xff80000050547808 */ /* 0x000fe40006000000 */
[C---:B------:R-:W-:Y:S02]  /*3370*/  ISETP.GE.AND P6, PT, R24.reuse, R227, PT ;  /* 0x000000e31800720c */ /* 0x040fe40003fc6270 */
[----:B------:R-:W-:Y:S01]  /*3380*/  ISETP.GE.AND P4, PT, R24, R226, PT ;  /* 0x000000e21800720c */ /* 0x000fe20003f86270 */
[----:B------:R-:W-:Y:S01]  /*3390*/  HMMA.16816.F32 R12, R44, R48, R12 ;  /* 0x000000302c0c723c */ /* 0x000fe2000000180c */
[----:B------:R-:W1:Y:S01]  /*33a0*/  LDSM.16.M88.4 R24, [R220+0x8c00] ;  /* 0x008c0000dc18783b */ /* 0x000e620000000200 */
[----:B------:R-:W-:Y:S01]  /*33b0*/  FSEL R85, R82, -INF , !P2 ;  /* 0xff80000052557808 */ /* 0x000fe20005000000 */
[----:B------:R-:W-:-:S04]  /*33c0*/  DEPBAR.LE SB0, 0x0 ;  /* 0x000080000000791a */ /* 0x000fc80000000000 */
[----:B------:R-:W-:Y:S01]  /*33d0*/  ISETP.GE.AND P2, PT, R32, R229, PT ;  /* 0x000000e52000720c */ /* 0x000fe20003f46270 */
[-C--:B------:R-:W-:Y:S01]  /*33e0*/  HMMA.16816.F32 R64, R4, R88.reuse, R64 ;  /* 0x000000580440723c */ /* 0x080fe20000001840 */
[----:B------:R-:W-:Y:S01]  /*33f0*/  FSEL R53, R22, -INF , !P4 ;  /* 0xff80000016357808 */ /* 0x000fe20006000000 */
[----:B------:R-:W-:Y:S01]  /*3400*/  VIADD R22, R0, 0x18 ;  /* 0x0000001800167836 */ /* 0x000fe20000000000 */
[----:B------:R-:W-:Y:S02]  /*3410*/  FSEL R112, R81, -INF , !P2 ;  /* 0xff80000051707808 */ /* 0x000fe40005000000 */
[C---:B------:R-:W-:Y:S01]  /*3420*/  ISETP.GE.AND P4, PT, R32.reuse, R227, PT ;  /* 0x000000e32000720c */ /* 0x040fe20003f86270 */
[----:B------:R-:W-:Y:S01]  /*3430*/  HMMA.16816.F32 R100, R96, R88, R100 ;  /* 0x000000586064723c */ /* 0x000fe20000001864 */
[----:B------:R-:W-:Y:S02]  /*3440*/  ISETP.GE.AND P2, PT, R32, R226, PT ;  /* 0x000000e22000720c */ /* 0x000fe40003f46270 */
[----:B------:R-:W-:Y:S01]  /*3450*/  FSEL R33, R20, -INF , !P6 ;  /* 0xff80000014217808 */ /* 0x000fe20007000000 */
[----:B------:R-:W-:Y:S01]  /*3460*/  VIADD R20, R0, 0x19 ;  /* 0x0000001900147836 */ /* 0x000fe20000000000 */
[----:B------:R-:W-:Y:S01]  /*3470*/  FSEL R35, R21, -INF , !P4 ;  /* 0xff80000015237808 */ /* 0x000fe20006000000 */
[----:B------:R-:W-:Y:S01]  /*3480*/  HMMA.16816.F32 R68, R36, R50, R68 ;  /* 0x000000322444723c */ /* 0x000fe20000001844 */
[----:B------:R-:W-:-:S02]  /*3490*/  FSEL R23, R23, -INF , !P2 ;  /* 0xff80000017177808 */ /* 0x000fc40005000000 */
[C---:B------:R-:W-:Y:S02]  /*34a0*/  ISETP.GE.AND P2, PT, R22.reuse, R229, PT ;  /* 0x000000e51600720c */ /* 0x040fe40003f46270 */
[----:B------:R-:W-:Y:S01]  /*34b0*/  ISETP.GE.AND P4, PT, R22, R228, PT ;  /* 0x000000e41600720c */ /* 0x000fe20003f86270 */
[----:B------:R-:W-:Y:S01]  /*34c0*/  HMMA.16816.F32 R8, R44, R50, R8 ;  /* 0x000000322c08723c */ /* 0x000fe20000001808 */
[----:B------:R-:W-:Y:S02]  /*34d0*/  FSEL R86, R76, -INF , !P2 ;  /* 0xff8000004c567808 */ /* 0x000fe40005000000 */
[----:B------:R-:W-:Y:S02]  /*34e0*/  FSEL R133, R78, -INF , !P4 ;  /* 0xff8000004e857808 */ /* 0x000fe40006000000 */
[----:B------:R-:W-:Y:S01]  /*34f0*/  ISETP.GE.AND P2, PT, R22, R226, PT ;  /* 0x000000e21600720c */ /* 0x000fe20003f46270 */
[----:B------:R-:W-:Y:S01]  /*3500*/  HMMA.16816.F32 R60, R96, R90, R60 ;  /* 0x0000005a603c723c */ /* 0x000fe2000000183c */
[----:B------:R-:W-:-:S02]  /*3510*/  ISETP.GE.AND P4, PT, R20, R227, PT ;  /* 0x000000e31400720c */ /* 0x000fc40003f86270 */
[-C--:B------:R-:W-:Y:S02]  /*3520*/  ISETP.GE.AND P6, PT, R32, R228.reuse, PT ;  /* 0x000000e42000720c */ /* 0x080fe40003fc6270 */
[----:B------:R-:W-:Y:S01]  /*3530*/  FSEL R21, R18, -INF , !P2 ;  /* 0xff80000012157808 */ /* 0x000fe20005000000 */
[----:B------:R-:W-:Y:S01]  /*3540*/  VIADD R18, R0, 0x20 ;  /* 0x0000002000127836 */ /* 0x000fe20000000000 */
[----:B------:R-:W-:Y:S01]  /*3550*/  FSEL R17, R17, -INF , !P4 ;  /* 0xff80000011117808 */ /* 0x000fe20006000000 */
[C---:B------:R-:W-:Y:S01]  /*3560*/  HMMA.16816.F32 R108, R36.reuse, R40, R108 ;  /* 0x00000028246c723c */ /* 0x040fe2000000186c */
[----:B------:R-:W-:Y:S02]  /*3570*/  FSEL R87, R83, -INF , !P6 ;  /* 0xff80000053577808 */ /* 0x000fe40007000000 */
[----:B------:R-:W-:Y:S02]  /*3580*/  ISETP.GE.AND P4, PT, R20, R228, PT ;  /* 0x000000e41400720c */ /* 0x000fe40003f86270 */
[----:B------:R-:W-:Y:S01]  /*3590*/  ISETP.GE.AND P6, PT, R22, R227, PT ;  /* 0x000000e31600720c */ /* 0x000fe20003fc6270 */
[----:B-1----:R-:W-:Y:S01]  /*35a0*/  HMMA.16816.F32 R64, R36, R24, R64 ;  /* 0x000000182440723c */ /* 0x002fe20000001840 */
[----:B------:R-:W-:-:S02]  /*35b0*/  FSEL R137, R79, -INF , !P4 ;  /* 0xff8000004f897808 */ /* 0x000fc40006000000 */
[----:B------:R-:W-:Y:S01]  /*35c0*/  FSEL R89, R16, -INF , !P6 ;  /* 0xff80000010597808 */ /* 0x000fe20007000000 */
[----:B------:R-:W-:Y:S01]  /*35d0*/  VIADD R16, R0, 0x21 ;  /* 0x0000002100107836 */ /* 0x000fe20000000000 */
[----:B------:R-:W-:Y:S01]  /*35e0*/  BAR.SYNC.DEFER_BLOCKING 0x0 ;  /* 0x0000000000007b1d */ /* 0x000fe20000010000 */
[----:B------:R-:W-:Y:S01]  /*35f0*/  ISETP.GE.AND P2, PT, R20, R226, PT ;  /* 0x000000e21400720c */ /* 0x000fe20003f46270 */
[C---:B------:R-:W-:Y:S01]  /*3600*/  HMMA.16816.F32 R100, R44.reuse, R24, R100 ;  /* 0x000000182c64723c */ /* 0x040fe20000001864 */
[-C--:B------:R-:W-:Y:S02]  /*3610*/  ISETP.GE.AND P4, PT, R18, R229.reuse, PT ;  /* 0x000000e51200720c */ /* 0x080fe40003f86270 */
[----:B------:R-:W-:Y:S02]  /*3620*/  ISETP.GE.AND P6, PT, R20, R229, PT ;  /* 0x000000e51400720c */ /* 0x000fe40003fc6270 */
[----:B------:R-:W-:Y:S01]  /*3630*/  FSEL R19, R19, -INF , !P2 ;  /* 0xff80000013137808 */ /* 0x000fe20005000000 */
[----:B------:R-:W-:Y:S01]  /*3640*/  HMMA.16816.F32 R28, R44, R40, R28 ;  /* 0x000000282c1c723c */ /* 0x000fe2000000181c */
[----:B------:R-:W-:-:S02]  /*3650*/  FSEL R186, R72, -INF , !P4 ;  /* 0xff80000048ba7808 */ /* 0x000fc40006000000 */
[----:B------:R-:W-:Y:S02]  /*3660*/  FSEL R132, R77, -INF , !P6 ;  /* 0xff8000004d847808 */ /* 0x000fe40007000000 */
[C---:B------:R-:W-:Y:S01]  /*3670*/  ISETP.GE.AND P2, PT, R18.reuse, R228, PT ;  /* 0x000000e41200720c */ /* 0x040fe20003f46270 */
[----:B------:R-:W-:Y:S01]  /*3680*/  HMMA.16816.F32 R56, R4, R90, R56 ;  /* 0x0000005a0438723c */ /* 0x000fe20000001838 */
[C---:B------:R-:W-:Y:S02]  /*3690*/  ISETP.GE.AND P4, PT, R18.reuse, R226, PT ;  /* 0x000000e21200720c */ /* 0x040fe40003f86270 */
[----:B------:R-:W-:Y:S02]  /*36a0*/  ISETP.GE.AND P6, PT, R18, R227, PT ;  /* 0x000000e31200720c */ /* 0x000fe40003fc6270 */
[----:B------:R-:W-:Y:S01]  /*36b0*/  FSEL R185, R74, -INF , !P2 ;  /* 0xff8000004ab97808 */ /* 0x000fe20005000000 */
[----:B------:R-:W-:Y:S01]  /*36c0*/  HMMA.16816.F32 R60, R44, R26, R60 ;  /* 0x0000001a2c3c723c */ /* 0x000fe2000000183c */
[----:B------:R-:W-:Y:S01]  /*36d0*/  FSEL R197, R14, -INF , !P4 ;  /* 0xff8000000ec57808 */ /* 0x000fe20006000000 */
[----:B------:R-:W-:Y:S01]  /*36e0*/  VIADD R14, R0, 0x28 ;  /* 0x00000028000e7836 */ /* 0x000fe20000000000 */
[----:B------:R-:W-:Y:S01]  /*36f0*/  ISETP.GE.AND P2, PT, R16, R229, PT ;  /* 0x000000e51000720c */ /* 0x000fe20003f46270 */
[----:B------:R-:W-:Y:S01]  /*3700*/  VIADD R5, R0, 0x30 ;  /* 0x0000003000057836 */ /* 0x000fe20000000000 */
[----:B------:R-:W-:Y:S01]  /*3710*/  FSEL R187, R12, -INF , !P6 ;  /* 0xff8000000cbb7808 */ /* 0x000fe20007000000 */
[----:B------:R-:W-:Y:S01]  /*3720*/  VIADD R12, R0, 0x29 ;  /* 0x00000029000c7836 */ /* 0x000fe20000000000 */
[----:B------:R-:W-:Y:S01]  /*3730*/  ISETP.GE.AND P4, PT, R16, R227, PT ;  /* 0x000000e31000720c */ /* 0x000fe20003f86270 */
[----:B------:R-:W-:Y:S01]  /*3740*/  VIADD R4, R0, 0x31 ;  /* 0x0000003100047836 */ /* 0x000fe20000000000 */
[----:B------:R-:W-:-:S02]  /*3750*/  ISETP.GE.AND P6, PT, R16, R228, PT ;  /* 0x000000e41000720c */ /* 0x000fc40003fc6270 */
[----:B------:R-:W-:Y:S02]  /*3760*/  FSEL R190, R73, -INF , !P2 ;  /* 0xff80000049be7808 */ /* 0x000fe40005000000 */
[----:B------:R-:W-:Y:S02]  /*3770*/  FSEL R251, R13, -INF , !P4 ;  /* 0xff8000000dfb7808 */ /* 0x000fe40006000000 */
[----:B------:R-:W-:Y:S02]  /*3780*/  ISETP.GE.AND P2, PT, R16, R226, PT ;  /* 0x000000e21000720c */ /* 0x000fe40003f46270 */
[----:B------:R-:W-:Y:S01]  /*3790*/  FSEL R195, R75, -INF , !P6 ;  /* 0xff8000004bc37808 */ /* 0x000fe20007000000 */
[----:B------:R-:W-:Y:S01]  /*37a0*/  HMMA.16816.F32 R56, R36, R26, R56 ;  /* 0x0000001a2438723c */ /* 0x000fe20000001838 */
[C---:B------:R-:W-:Y:S02]  /*37b0*/  ISETP.GE.AND P4, PT, R14.reuse, R229, PT ;  /* 0x000000e50e00720c */ /* 0x040fe40003f86270 */
[----:B------:R-:W-:-:S02]  /*37c0*/  ISETP.GE.AND P6, PT, R14, R228, PT ;  /* 0x000000e40e00720c */ /* 0x000fc40003fc6270 */
[----:B------:R-:W-:Y:S02]  /*37d0*/  FSEL R199, R15, -INF , !P2 ;  /* 0xff8000000fc77808 */ /* 0x000fe40005000000 */
[----:B------:R-:W-:Y:S02]  /*37e0*/  FSEL R192, R68, -INF , !P4 ;  /* 0xff80000044c07808 */ /* 0x000fe40006000000 */
[CC--:B------:R-:W-:Y:S02]  /*37f0*/  ISETP.GE.AND P2, PT, R14.reuse, R227.reuse, PT ;  /* 0x000000e30e00720c */ /* 0x0c0fe40003f46270 */
[----:B------:R-:W-:Y:S02]  /*3800*/  ISETP.GE.AND P4, PT, R14, R226, PT ;  /* 0x000000e20e00720c */ /* 0x000fe40003f86270 */
[----:B------:R-:W-:Y:S02]  /*3810*/  FSEL R205, R70, -INF , !P6 ;  /* 0xff80000046cd7808 */ /* 0x000fe40007000000 */
[----:B------:R-:W-:-:S02]  /*3820*/  ISETP.GE.AND P6, PT, R12, R227, PT ;  /* 0x000000e30c00720c */ /* 0x000fc40003fc6270 */
[----:B------:R-:W-:Y:S02]  /*3830*/  FSEL R198, R8, -INF , !P2 ;  /* 0xff80000008c67808 */ /* 0x000fe40005000000 */
[----:B------:R-:W-:Y:S02]  /*3840*/  FSEL R243, R10, -INF , !P4 ;  /* 0xff8000000af37808 */ /* 0x000fe40006000000 */
[C---:B------:R-:W-:Y:S02]  /*3850*/  ISETP.GE.AND P2, PT, R12.reuse, R226, PT ;  /* 0x000000e20c00720c */ /* 0x040fe40003f46270 */
[C---:B------:R-:W-:Y:S02]  /*3860*/  ISETP.GE.AND P4, PT, R12.reuse, R229, PT ;  /* 0x000000e50c00720c */ /* 0x040fe40003f86270 */
[----:B------:R-:W-:Y:S02]  /*3870*/  FSEL R194, R9, -INF , !P6 ;  /* 0xff80000009c27808 */ /* 0x000fe40007000000 */
[----:B------:R-:W-:-:S02]  /*3880*/  ISETP.GE.AND P6, PT, R12, R228, PT ;  /* 0x000000e40c00720c */ /* 0x000fc40003fc6270 */
[----:B------:R-:W-:Y:S02]  /*3890*/  FSEL R250, R11, -INF , !P2 ;  /* 0xff8000000bfa7808 */ /* 0x000fe40005000000 */
[----:B------:R-:W-:Y:S02]  /*38a0*/  FSEL R202, R69, -INF , !P4 ;  /* 0xff80000045ca7808 */ /* 0x000fe40006000000 */
[----:B------:R-:W-:Y:S02]  /*38b0*/  FSEL R203, R71, -INF , !P6 ;  /* 0xff80000047cb7808 */ /* 0x000fe40007000000 */
[C---:B------:R-:W-:Y:S02]  /*38c0*/  ISETP.GE.AND P4, PT, R5.reuse, R229, PT ;  /* 0x000000e50500720c */ /* 0x040fe40003f86270 */
[C---:B------:R-:W-:Y:S02]  /*38d0*/  ISETP.GE.AND P2, PT, R5.reuse, R228, PT ;  /* 0x000000e40500720c */ /* 0x040fe40003f46270 */
[----:B------:R-:W-:-:S02]  /*38e0*/  ISETP.GE.AND P6, PT, R5, R227, PT ;  /* 0x000000e30500720c */ /* 0x000fc40003fc6270 */
[----:B------:R-:W-:Y:S02]  /*38f0*/  FSEL R178, R64, -INF , !P4 ;  /* 0xff80000040b27808 */ /* 0x000fe40006000000 */
[----:B------:R-:W-:Y:S01]  /*3900*/  FSEL R172, R66, -INF , !P2 ;  /* 0xff80000042ac7808 */ /* 0x000fe20005000000 */
[----:B------:R-:W-:Y:S01]  /*3910*/  IMAD R66, R240, 0x10000, R240 ;  /* 0x00010000f0427824 */ /* 0x000fe200078e02f0 */
[----:B------:R-:W-:Y:S02]  /*3920*/  ISETP.GE.AND P4, PT, R5, R226, PT ;  /* 0x000000e20500720c */ /* 0x000fe40003f86270 */
[----:B------:R-:W-:Y:S02]  /*3930*/  ISETP.GE.AND P2, PT, R4, R229, PT ;  /* 0x000000e50400720c */ /* 0x000fe40003f46270 */
[----:B------:R-:W-:Y:S02]  /*3940*/  FSEL R196, R100, -INF , !P6 ;  /* 0xff80000064c47808 */ /* 0x000fe40007000000 */
[----:B------:R-:W-:-:S02]  /*3950*/  ISETP.GE.AND P6, PT, R4, R228, PT ;  /* 0x000000e40400720c */ /* 0x000fc40003fc6270 */
[----:B------:R-:W-:Y:S02]  /*3960*/  FSEL R183, R102, -INF , !P4 ;  /* 0xff80000066b77808 */ /* 0x000fe40006000000 */
[----:B------:R-:W-:Y:S02]  /*3970*/  FSEL R176, R65, -INF , !P2 ;  /* 0xff80000041b07808 */ /* 0x000fe40005000000 */
[C---:B------:R-:W-:Y:S02]  /*3980*/  ISETP.GE.AND P4, PT, R4.reuse, R227, PT ;  /* 0x000000e30400720c */ /* 0x040fe40003f86270 */
[----:B------:R-:W-:Y:S01]  /*3990*/  ISETP.GE.AND P2, PT, R4, R226, PT ;  /* 0x000000e20400720c */ /* 0x000fe20003f46270 */
[----:B------:R-:W-:Y:S01]  /*39a0*/  VIADD R4, R0, 0x38 ;  /* 0x0000003800047836 */ /* 0x000fe20000000000 */
[----:B------:R-:W-:Y:S02]  /*39b0*/  FSEL R165, R67, -INF , !P6 ;  /* 0xff80000043a57808 */ /* 0x000fe40007000000 */
[----:B------:R-:W-:-:S02]  /*39c0*/  FSEL R8, R109, -INF , !P1 ;  /* 0xff8000006d087808 */ /* 0x000fc40004800000 */
[----:B------:R-:W-:Y:S02]  /*39d0*/  FSEL R29, R29, -INF , !P0 ;  /* 0xff8000001d1d7808 */ /* 0x000fe40004000000 */
[----:B------:R-:W-:Y:S02]  /*39e0*/  FSEL R31, R31, -INF , !P5 ;  /* 0xff8000001f1f7808 */ /* 0x000fe40006800000 */
[C---:B------:R-:W-:Y:S02]  /*39f0*/  ISETP.GE.AND P1, PT, R0.reuse, R229, PT ;  /* 0x000000e50000720c */ /* 0x040fe40003f26270 */
[C---:B------:R-:W-:Y:S02]  /*3a00*/  ISETP.GE.AND P6, PT, R0.reuse, R228, PT ;  /* 0x000000e40000720c */ /* 0x040fe40003fc6270 */
[C---:B------:R-:W-:Y:S02]  /*3a10*/  ISETP.GE.AND P0, PT, R0.reuse, R227, PT ;  /* 0x000000e30000720c */ /* 0x040fe40003f06270 */
[C---:B------:R-:W-:Y:S01]  /*3a20*/  ISETP.GE.AND P5, PT, R0.reuse, R226, PT ;  /* 0x000000e20000720c */ /* 0x040fe20003fa6270 */
[----:B------:R-:W-:Y:S01]  /*3a30*/  VIADD R0, R0, 0x39 ;  /* 0x0000003900007836 */ /* 0x000fe20000000000 */
[----:B------:R-:W-:-:S02]  /*3a40*/  FSEL R7, R28, -INF , !P0 ;  /* 0xff8000001c077808 */ /* 0x000fc40004000000 */
[----:B------:R-:W-:Y:S02]  /*3a50*/  FSEL R67, R111, -INF , !P3 ;  /* 0xff8000006f437808 */ /* 0x000fe40005800000 */
[----:B------:R-:W-:Y:S02]  /*3a60*/  ISETP.GE.AND P0, PT, R0, R226, PT ;  /* 0x000000e20000720c */ /* 0x000fe40003f06270 */
[----:B------:R-:W-:Y:S02]  /*3a70*/  FSEL R6, R108, -INF , !P1 ;  /* 0xff8000006c067808 */ /* 0x000fe40004800000 */
[----:B------:R-:W-:Y:S02]  /*3a80*/  FSEL R181, R63, -INF , !P0 ;  /* 0xff8000003fb57808 */ /* 0x000fe40004000000 */
[----:B------:R-:W-:Y:S02]  /*3a90*/  PLOP3.LUT P0, PT, PT, PT, UP0, 0x80, 0x0 ;  /* 0x000000000000781c */ /* 0x000fe40003f0f008 */
[----:B------:R-:W-:-:S02]  /*3aa0*/  ISETP.GE.AND P3, PT, R4, R227, PT ;  /* 0x000000e30400720c */ /* 0x000fc40003f66270 */
[----:B------:R-:W-:Y:S02]  /*3ab0*/  ISETP.GE.AND P1, PT, R4, R226, PT ;  /* 0x000000e20400720c */ /* 0x000fe40003f26270 */
[----:B------:R-:W-:Y:S02]  /*3ac0*/  FSEL R209, R101, -INF , !P4 ;  /* 0xff80000065d17808 */ /* 0x000fe40006000000 */
[----:B------:R-:W-:Y:S02]  /*3ad0*/  FSEL R193, R103, -INF , !P2 ;  /* 0xff80000067c17808 */ /* 0x000fe40005000000 */
[----:B------:R-:W-:Y:S02]  /*3ae0*/  FSEL R65, R110, -INF , !P6 ;  /* 0xff8000006e417808 */ /* 0x000fe40007000000 */
[----:B------:R-:W-:Y:S02]  /*3af0*/  FSEL R207, R60, -INF , !P3 ;  /* 0xff8000003ccf7808 */ /* 0x000fe40005800000 */
[----:B------:R-:W-:-:S02]  /*3b00*/  FSEL R191, R62, -INF , !P1 ;  /* 0xff8000003ebf7808 */ /* 0x000fc40004800000 */
[CC--:B------:R-:W-:Y:S02]  /*3b10*/  ISETP.GE.AND P4, PT, R4.reuse, R229.reuse, PT ;  /* 0x000000e50400720c */ /* 0x0c0fe40003f86270 */
[-C--:B------:R-:W-:Y:S01]  /*3b20*/  ISETP.GE.AND P2, PT, R4, R228.reuse, PT ;  /* 0x000000e40400720c */ /* 0x080fe20003f46270 */
[----:B------:R-:W-:Y:S01]  /*3b30*/  IMAD.IADD R4, R2, 0x1, R121 ;  /* 0x0000000102047824 */ /* 0x000fe200078e0279 */
[C---:B------:R-:W-:Y:S02]  /*3b40*/  ISETP.GE.AND P3, PT, R0.reuse, R229, PT ;  /* 0x000000e50000720c */ /* 0x040fe40003f66270 */
[C---:B------:R-:W-:Y:S02]  /*3b50*/  ISETP.GE.AND P1, PT, R0.reuse, R228, PT ;  /* 0x000000e40000720c */ /* 0x040fe40003f26270 */
[----:B------:R-:W-:Y:S02]  /*3b60*/  ISETP.GE.AND P6, PT, R0, R227, PT ;  /* 0x000000e30000720c */ /* 0x000fe40003fc6270 */
[----:B------:R-:W-:-:S02]  /*3b70*/  FSEL R5, R30, -INF , !P5 ;  /* 0xff8000001e057808 */ /* 0x000fc40006800000 */
[----:B------:R-:W-:Y:S02]  /*3b80*/  FSEL R201, R61, -INF , !P6 ;  /* 0xff8000003dc97808 */ /* 0x000fe40007000000 */
        /* <DEDUP_REMOVED lines=24> */
[C-C-:B------:R-:W-:Y:S02]  /*3d10*/  @!P4 LEA.HI.X R25, R36.reuse, R25, R0.reuse, 0x1, P3 ;  /* 0x000000192419c211 */ /* 0x140fe400018f0c00 */
[C---:B------:R-:W-:Y:S01]  /*3d20*/  IADD3 R2, P3, R36.reuse, UR13, RZ ;  /* 0x0000000d24027c10 */ /* 0x040fe2000ff7e0ff */
[----:B------:R-:W1:Y:S01]  /*3d30*/  @!P4 LDC.64 R10, c[0x0][0x218] ;  /* 0x00008600ff0acb82 */ /* 0x000e620000000a00 */
[----:B---3--:R-:W-:Y:S02]  /*3d40*/  @!P5 LEA R26, P6, R36, R26, 0x1 ;  /* 0x0000001a241ad211 */ /* 0x008fe400078c08ff */
[----:B------:R-:W-:Y:S02]  /*3d50*/  IADD3.X R9, R0, UR5, RZ, P3, !PT ;  /* 0x0000000500097c10 */ /* 0x000fe40009ffe4ff */
[C---:B------:R-:W-:Y:S02]  /*3d60*/  @!P5 LEA.HI.X R27, R36.reuse, R27, R0, 0x1, P6 ;  /* 0x0000001b241bd211 */ /* 0x040fe400030f0c00 */
[----:B----4-:R-:W-:-:S03]  /*3d70*/  @!P2 LEA R14, P1, R36, R14, 0x1 ;  /* 0x0000000e240ea211 */ /* 0x010fc600078208ff */
[----:B------:R-:W-:Y:S01]  /*3d80*/  @!PT LDS RZ, [RZ] ;  /* 0x00000000fffff984 */ /* 0x000fe20000000800 */
[----:B------:R-:W-:Y:S01]  /*3d90*/  @!PT LDS RZ, [RZ] ;  /* 0x00000000fffff984 */ /* 0x000fe20000000800 */
[----:B------:R-:W-:Y:S01]  /*3da0*/  @!PT LDS RZ, [RZ] ;  /* 0x00000000fffff984 */ /* 0x000fe20000000800 */
[----:B------:R2:W-:Y:S01]  /*3db0*/  @!P5 LDGSTS.E.BYPASS.LTC128B.128 [R225+0x6000], desc[UR22][R26.64] ;  /* 0x060000001ae1dfae */ /* 0x0005e2000b901d56 */
[----:B------:R-:W-:-:S03]  /*3dc0*/  @!P2 LEA.HI.X R15, R36, R15, R0, 0x1, P1 ;  /* 0x0000000f240fa211 */ /* 0x000fc600008f0c00 */
        /* <DEDUP_REMOVED lines=33> */
.L_x_323:
[----:B------:R-:W-:Y:S05]  /*3fe0*/  BSYNC B0 ;  /* 0x0000000000007941 */ /* 0x000fea0003800000 */
.L_x_322:
[----:B------:R-:W0:Y:S02]  /*3ff0*/  LDGDEPBAR ;  /* 0x00000000000079af */ /* 0x000e240000000000 */
.L_x_321:
[----:B------:R-:W-:Y:S01]  /*4000*/  FMNMX.FTZ R0, R7, R29, !PT ;  /* 0x0000001d07007209 */ /* 0x000fe20007810000 */
[C---:B------:R-:W-:Y:S01]  /*4010*/  VIADD R169, R242.reuse, 0x4 ;  /* 0x00000004f2a97836 */ /* 0x040fe20000000000 */
[----:B------:R-:W-:Y:S01]  /*4020*/  FMNMX.FTZ R2, R5, R31, !PT ;  /* 0x0000001f05027209 */ /* 0x000fe20007810000 */
[----:B------:R-:W-:Y:S01]  /*4030*/  IMAD.WIDE.U32 R248, R242, -0x326172a9, RZ ;  /* 0xcd9e8d57f2f87825 */ /* 0x000fe200078e00ff */
[----:B------:R-:W-:Y:S01]  /*4040*/  FMNMX.FTZ R0, R43, R0, !PT ;  /* 0x000000002b007209 */ /* 0x000fe20007810000 */
[----:B------:R3:W-:Y:S01]  /*4050*/  STL.64 [R1+0x18], R216 ;  /* 0x000018d801007387 */ /* 0x0007e20000100a00 */
[----:B------:R-:W-:Y:S01]  /*4060*/  FMNMX.FTZ R2, R55, R2, !PT ;  /* 0x0000000237027209 */ /* 0x000fe20007810000 */
[----:B--2---:R-:W-:Y:S01]  /*4070*/  IMAD.WIDE.U32 R14, R169, -0x326172a9, RZ ;  /* 0xcd9e8d57a90e7825 */ /* 0x004fe200078e00ff */
[----:B------:R-:W-:Y:S01]  /*4080*/  FMNMX.FTZ R0, R93, R0, !PT ;  /* 0x000000005d007209 */ /* 0x000fe20007810000 */
[----:B------:R-:W-:Y:S01]  /*4090*/  USHF.L.U32 UR10, UR24, 0x1, URZ ;  /* 0x00000001180a7899 */ /* 0x000fe2000800063f */
[----:B------:R-:W-:Y:S01]  /*40a0*/  FMNMX.FTZ R2, R95, R2, !PT ;  /* 0x000000025f027209 */ /* 0x000fe20007810000 */
[----:B------:R-:W-:Y:S01]  /*40b0*/  VIADD R13, R239, 0xbb67ae85 ;  /* 0xbb67ae85ef0d7836 */ /* 0x000fe20000000000 */
[----:B------:R-:W-:Y:S01]  /*40c0*/  FMNMX.FTZ R0, R33, R0, !PT ;  /* 0x0000000021007209 */ /* 0x000fe20007810000 */
[C---:B------:R-:W-:Y:S01]  /*40d0*/  VIADD R241, R238.reuse, 0x9e3779b9 ;  /* 0x9e3779b9eef17836 */ /* 0x040fe20000000000 */
[----:B------:R-:W-:Y:S01]  /*40e0*/  FMNMX.FTZ R2, R53, R2, !PT ;  /* 0x0000000235027209 */ /* 0x000fe20007810000 */
[C---:B------:R-:W-:Y:S01]  /*40f0*/  VIADD R215, R238.reuse, 0x3c6ef372 ;  /* 0x3c6ef372eed77836 */ /* 0x040fe20000000000 */
[----:B------:R-:W-:Y:S01]  /*4100*/  FMNMX.FTZ R0, R35, R0, !PT ;  /* 0x0000000023007209 */ /* 0x000fe20007810000 */
[----:B------:R-:W-:Y:S01]  /*4110*/  VIADD R214, R239, 0x76cf5d0a ;  /* 0x76cf5d0aefd67836 */ /* 0x000fe20000000000 */
        /* <DEDUP_REMOVED lines=11> */
[----:B------:R-:W-:Y:S01]  /*41d0*/  VIADD R175, R238, 0x1715609d ;  /* 0x1715609deeaf7836 */ /* 0x000fe20000000000 */
[----:B------:R-:W-:Y:S01]  /*41e0*/  FMNMX.FTZ R2, R197, R2, !PT ;  /* 0x00000002c5027209 */ /* 0x000fe20007810000 */
[----:B------:R-:W-:Y:S01]  /*41f0*/  ULDC UR18, c[0x0][0x2ec] ;  /* 0x0000bb0000127ab9 */ /* 0x000fe20000000800 */
[----:B------:R-:W-:Y:S01]  /*4200*/  FMNMX.FTZ R9, R251, R0, !PT ;  /* 0x00000000fb097209 */ /* 0x000fe20007810000 */
[----:B---3--:R-:W-:Y:S01]  /*4210*/  IMAD.WIDE.U32 R216, R168, -0x2daee0ad, RZ ;  /* 0xd2511f53a8d87825 */ /* 0x008fe200078e00ff */
[----:B------:R-:W-:-:S02]  /*4220*/  FMNMX.FTZ R2, R199, R2, !PT ;  /* 0x00000002c7027209 */ /* 0x000fc40007810000 */
[----:B------:R-:W-:Y:S02]  /*4230*/  FMNMX.FTZ R9, R198, R9, !PT ;  /* 0x00000009c6097209 */ /* 0x000fe40007810000 */
[----:B------:R-:W-:Y:S02]  /*4240*/  LOP3.LUT R171, R119, R238, RZ, 0x3c, !PT ;  /* 0x000000ee77ab7212 */ /* 0x000fe400078e3cff */
[----:B------:R-:W-:Y:S02]  /*4250*/  FMNMX.FTZ R9, R194, R9, !PT ;  /* 0x00000009c2097209 */ /* 0x000fe40007810000 */
[----:B-1----:R-:W-:Y:S02]  /*4260*/  FMNMX.FTZ R11, R6, R8, !PT ;  /* 0x00000008060b7209 */ /* 0x002fe40007810000 */
[----:B------:R-:W-:Y:S02]  /*4270*/  FMNMX.FTZ R12, R196, R9, !PT ;  /* 0x00000009c40c7209 */ /* 0x000fe40007810000 */
[----:B------:R-:W-:-:S02]  /*4280*/  FMNMX.FTZ R9, R243, R2, !PT ;  /* 0x00000002f3097209 */ /* 0x000fc40007810000 */
[----:B------:R-:W-:Y:S02]  /*4290*/  FMNMX.FTZ R12, R209, R12, !PT ;  /* 0x0000000cd10c7209 */ /* 0x000fe40007810000 */
[----:B------:R-:W-:Y:S02]  /*42a0*/  FMNMX.FTZ R10, R250, R9, !PT ;  /* 0x00000009fa0a7209 */ /* 0x000fe40007810000 */
[----:B------:R-:W-:Y:S02]  /*42b0*/  FMNMX.FTZ R12, R207, R12, !PT ;  /* 0x0000000ccf0c7209 */ /* 0x000fe40007810000 */
[----:B------:R-:W-:Y:S02]  /*42c0*/  FMNMX.FTZ R10, R183, R10, !PT ;  /* 0x0000000ab70a7209 */ /* 0x000fe40007810000 */
[----:B------:R-:W-:Y:S02]  /*42d0*/  FMNMX.FTZ R12, R201, R12, !PT ;  /* 0x0000000cc90c7209 */ /* 0x000fe40007810000 */
[----:B------:R-:W-:-:S02]  /*42e0*/  LOP3.LUT R0, R15, R171, RZ, 0x3c, !PT ;  /* 0x000000ab0f007212 */ /* 0x000fc400078e3cff */
[----:B------:R-:W-:Y:S01]  /*42f0*/  FMNMX.FTZ R10, R193, R10, !PT ;  /* 0x0000000ac10a7209 */ /* 0x000fe20007810000 */
[----:B------:R-:W1:Y:S01]  /*4300*/  SHFL.BFLY PT, R25, R12, 0x2, 0x1f ;  /* 0x0c401f000c197f89 */ /* 0x000e6200000e0000 */
[----:B------:R-:W-:Y:S01]  /*4310*/  LOP3.LUT R246, R249, R171, RZ, 0x3c, !PT ;  /* 0x000000abf9f67212 */ /* 0x000fe200078e3cff */
[----:B------:R-:W-:Y:S01]  /*4320*/  IMAD.WIDE.U32 R38, R0, -0x2daee0ad, RZ ;  /* 0xd2511f5300267825 */ /* 0x000fe200078e00ff */
[----:B------:R-:W-:Y:S02]  /*4330*/  FMNMX.FTZ R11, R54, R11, !PT ;  /* 0x0000000b360b7209 */ /* 0x000fe40007810000 */
[----:B------:R-:W-:Y:S01]  /*4340*/  FMNMX.FTZ R10, R191, R10, !PT ;  /* 0x0000000abf0a7209 */ /* 0x000fe20007810000 */
[----:B------:R-:W-:Y:S01]  /*4350*/  IMAD.WIDE.U32 R246, R246, -0x2daee0ad, RZ ;  /* 0xd2511f53f6f67825 */ /* 0x000fe200078e00ff */
[----:B------:R-:W-:Y:S01]  /*4360*/  LOP3.LUT R0, R217, UR10, R239, 0x96, !PT ;  /* 0x0000000ad9007c12 */ /* 0x000fe2000f8e96ef */
[----:B------:R-:W-:Y:S01]  /*4370*/  UIADD3 UR10, UR10, 0x1, URZ ;  /* 0x000000010a0a7890 */ /* 0x000fe2000fffe03f */
[----:B------:R-:W-:-:S02]  /*4380*/  FMNMX.FTZ R11, R114, R11, !PT ;  /* 0x0000000b720b7209 */ /* 0x000fc40007810000 */
[----:B------:R-:W-:Y:S01]  /*4390*/  FMNMX.FTZ R27, R181, R10, !PT ;  /* 0x0000000ab51b7209 */ /* 0x000fe20007810000 */
[----:B------:R-:W-:Y:S01]  /*43a0*/  IMAD.WIDE.U32 R36, R0, -0x326172a9, RZ ;  /* 0xcd9e8d5700247825 */ /* 0x000fe200078e00ff */
[----:B------:R-:W-:Y:S02]  /*43b0*/  FMNMX.FTZ R11, R84, R11, !PT ;  /* 0x0000000b540b7209 */ /* 0x000fe40007810000 */
[-CC-:B------:R-:W-:Y:S01]  /*43c0*/  LOP3.LUT R244, R247, R216.reuse, R13.reuse, 0x96, !PT ;  /* 0x000000d8f7f47212 */ /* 0x180fe200078e960d */
[----:B------:R-:W2:Y:S01]  /*43d0*/  SHFL.BFLY PT, R10, R27, 0x2, 0x1f ;  /* 0x0c401f001b0a7f89 */ /* 0x000ea200000e0000 */
[----:B------:R-:W-:Y:S02]  /*43e0*/  LOP3.LUT R188, R39, R216, R13, 0x96, !PT ;  /* 0x000000d827bc7212 */ /* 0x000fe400078e960d */
[----:B------:R-:W-:Y:S01]  /*43f0*/  LOP3.LUT R0, R37, R14, R241, 0x96, !PT ;  /* 0x0000000e25007212 */ /* 0x000fe200078e96f1 */
[----:B------:R-:W-:Y:S01]  /*4400*/  IMAD.WIDE.U32 R244, R244, -0x326172a9, RZ ;  /* 0xcd9e8d57f4f47825 */ /* 0x000fe200078e00ff */
[----:B------:R-:W-:-:S02]  /*4410*/  FMNMX.FTZ R11, R112, R11, !PT ;  /* 0x0000000b700b7209 */ /* 0x000fc40007810000 */
[----:B------:R-:W-:Y:S01]  /*4420*/  LOP3.LUT R2, R37, R248, R241, 0x96, !PT ;  /* 0x000000f825027212 */ /* 0x000fe200078e96f1 */
[----:B------:R-:W-:Y:S01]  /*4430*/  IMAD.WIDE.U32 R188, R188, -0x326172a9, RZ ;  /* 0xcd9e8d57bcbc7825 */ /* 0x000fe200078e00ff */
[----:B-1----:R-:W-:Y:S02]  /*4440*/  FMNMX.FTZ R25, R12, R25, !PT ;  /* 0x000000190c197209 */ /* 0x002fe40007810000 */
[----:B------:R-:W-:Y:S01]  /*4450*/  FMNMX.FTZ R11, R86, R11, !PT ;  /* 0x0000000b560b7209 */ /* 0x000fe20007810000 */
[----:B------:R-:W-:Y:S01]  /*4460*/  IMAD.WIDE.U32 R12, R0, -0x2daee0ad, RZ ;  /* 0xd2511f53000c7825 */ /* 0x000fe200078e00ff */
[-CC-:B------:R-:W-:Y:S02]  /*4470*/  LOP3.LUT R14, R245, R36.reuse, R215.reuse, 0x96, !PT ;  /* 0x00000024f50e7212 */ /* 0x180fe400078e96d7 */
[----:B------:R-:W-:Y:S01]  /*4480*/  LOP3.LUT R36, R189, R36, R215, 0x96, !PT ;  /* 0x00000024bd247212 */ /* 0x000fe200078e96d7 */
[----:B------:R-:W-:Y:S01]  /*4490*/  IMAD.WIDE.U32 R60, R2, -0x2daee0ad, RZ ;  /* 0xd2511f53023c7825 */ /* 0x000fe200078e00ff */
[----:B------:R-:W-:Y:S01]  /*44a0*/  FMNMX.FTZ R11, R132, R11, !PT ;  /* 0x0000000b840b7209 */ /* 0x000fe20007810000 */
[----:B------:R-:W1:Y:S01]  /*44b0*/  SHFL.BFLY PT, R2, R25, 0x1, 0x1f ;  /* 0x0c201f0019027f89 */ /* 0x000e6200000e0000 */
[----:B------:R-:W-:Y:S01]  /*44c0*/  LOP3.LUT R0, R13, R38, R214, 0x96, !PT ;  /* 0x000000260d007212 */ /* 0x000fe200078e96d6 */
[----:B------:R-:W-:Y:S01]  /*44d0*/  IMAD.WIDE.U32 R36, R36, -0x2daee0ad, RZ ;  /* 0xd2511f5324247825 */ /* 0x000fe200078e00ff */
[----:B------:R-:W-:-:S02]  /*44e0*/  FMNMX.FTZ R11, R186, R11, !PT ;  /* 0x0000000bba0b7209 */ /* 0x000fc40007810000 */
[----:B------:R-:W-:Y:S01]  /*44f0*/  LOP3.LUT R9, R61, R246, R214, 0x96, !PT ;  /* 0x000000f63d097212 */ /* 0x000fe200078e96d6 */
[----:B------:R-:W-:Y:S01]  /*4500*/  IMAD.WIDE.U32 R14, R14, -0x2daee0ad, RZ ;  /* 0xd2511f530e0e7825 */ /* 0x000fe200078e00ff */
[----:B------:R-:W-:Y:S02]  /*4510*/  FMNMX.FTZ R11, R190, R11, !PT ;  /* 0x0000000bbe0b7209 */ /* 0x000fe40007810000 */
[--C-:B------:R-:W-:Y:S01]  /*4520*/  LOP3.LUT R12, R37, R12, R212.reuse, 0x96, !PT ;  /* 0x0000000c250c7212 */ /* 0x100fe200078e96d4 */
[----:B------:R-:W-:Y:S01]  /*4530*/  IMAD.WIDE.U32 R38, R0, -0x326172a9, RZ ;  /* 0xcd9e8d5700267825 */ /* 0x000fe200078e00ff */
[----:B------:R-:W-:Y:S02]  /*4540*/  LOP3.LUT R60, R15, R60, R212, 0x96, !PT ;  /* 0x0000003c0f3c7212 */ /* 0x000fe400078e96d4 */
[----:B------:R-:W-:Y:S01]  /*4550*/  FMNMX.FTZ R11, R192, R11, !PT ;  /* 0x0000000bc00b7209 */ /* 0x000fe20007810000 */
[----:B------:R-:W-:Y:S01]  /*4560*/  IMAD.WIDE.U32 R58, R9, -0x326172a9, RZ ;  /* 0xcd9e8d57093a7825 */ /* 0x000fe200078e00ff */
[----:B------:R-:W-:-:S02]  /*4570*/  LOP3.LUT R0, R39, R188, R213, 0x96, !PT ;  /* 0x000000bc27007212 */ /* 0x000fc400078e96d5 */
[----:B--2---:R-:W-:Y:S01]  /*4580*/  FMNMX.FTZ R15, R27, R10, !PT ;  /* 0x0000000a1b0f7209 */ /* 0x004fe20007810000 */
[----:B------:R-:W-:Y:S01]  /*4590*/  IMAD.WIDE.U32 R12, R12, -0x326172a9, RZ ;  /* 0xcd9e8d570c0c7825 */ /* 0x000fe200078e00ff */
[----:B------:R-:W-:Y:S02]  /*45a0*/  FMNMX.FTZ R9, R202, R11, !PT ;  /* 0x0000000bca097209 */ /* 0x000fe40007810000 */
[----:B------:R-:W-:Y:S01]  /*45b0*/  LOP3.LUT R11, R59, R244, R213, 0x96, !PT ;  /* 0x000000f43b0b7212 */ /* 0x000fe200078e96d5 */
[----:B------:R-:W-:Y:S01]  /*45c0*/  IMAD.WIDE.U32 R26, R0, -0x2daee0ad, RZ ;  /* 0xd2511f53001a7825 */ /* 0x000fe200078e00ff */
[----:B------:R-:W-:Y:S01]  /*45d0*/  FMNMX.FTZ R9, R178, R9, !PT ;  /* 0x00000009b2097209 */ /* 0x000fe20007810000 */
[----:B------:R-:W2:Y:S01]  /*45e0*/  SHFL.BFLY PT, R0, R15, 0x1, 0x1f ;  /* 0x0c201f000f007f89 */ /* 0x000ea200000e0000 */
[----:B------:R-:W-:Y:S01]  /*45f0*/  LOP3.LUT R24, R13, R38, R211, 0x96, !PT ;  /* 0x000000260d187212 */ /* 0x000fe200078e96d3 */
[----:B------:R-:W-:Y:S01]  /*4600*/  IMAD.WIDE.U32 R56, R11, -0x2daee0ad, RZ ;  /* 0xd2511f530b387825 */ /* 0x000fe200078e00ff */
[----:B------:R-:W-:-:S02]  /*4610*/  FMNMX.FTZ R9, R176, R9, !PT ;  /* 0x00000009b0097209 */ /* 0x000fc40007810000 */
[----:B-1----:R-:W-:Y:S01]  /*4620*/  FMNMX.FTZ R2, R25, R2, !PT ;  /* 0x0000000219027209 */ /* 0x002fe20007810000 */
[----:B------:R-:W-:Y:S01]  /*4630*/  IMAD.WIDE.U32 R24, R24, -0x2daee0ad, RZ ;  /* 0xd2511f5318187825 */ /* 0x000fe200078e00ff */
[----:B------:R-:W-:Y:S02]  /*4640*/  FMNMX.FTZ R10, R182, R9, !PT ;  /* 0x00000009b60a7209 */ /* 0x000fe40007810000 */
[----:B------:R-:W-:Y:S01]  /*4650*/  FMNMX.FTZ R18, R65, R67, !PT ;  /* 0x0000004341127209 */ /* 0x000fe20007810000 */
[----:B------:R-:W-:Y:S01]  /*4660*/  FMUL.FTZ R204, R2, UR18 ;  /* 0x0000001202cc7c20 */ /* 0x000fe20008410000 */
[----:B------:R-:W-:Y:S01]  /*4670*/  LOP3.LUT R9, R25, R26, R208, 0x96, !PT ;  /* 0x0000001a19097212 */ /* 0x000fe200078e96d0 */
[----:B------:R-:W-:Y:S01]  /*4680*/  IMAD.WIDE.U32 R60, R60, -0x326172a9, RZ ;  /* 0xcd9e8d573c3c7825 */ /* 0x000fe200078e00ff */
[----:B------:R-:W-:Y:S02]  /*4690*/  FMNMX.FTZ R13, R177, R10, !PT ;  /* 0x0000000ab10d7209 */ /* 0x000fe40007810000 */
[--C-:B------:R-:W-:Y:S01]  /*46a0*/  LOP3.LUT R10, R27, R36, R210.reuse, 0x96, !PT ;  /* 0x000000241b0a7212 */ /* 0x100fe200078e96d2 */
[----:B------:R-:W-:Y:S01]  /*46b0*/  IMAD.WIDE.U32 R26, R9, -0x326172a9, RZ ;  /* 0xcd9e8d57091a7825 */ /* 0x000fe200078e00ff */
[----:B------:R-:W-:Y:S01]  /*46c0*/  LOP3.LUT R9, R57, R14, R210, 0x96, !PT ;  /* 0x0000000e39097212 */ /* 0x000fe200078e96d2 */
[----:B------:R-:W1:Y:S01]  /*46d0*/  SHFL.BFLY PT, R164, R13, 0x2, 0x1f ;  /* 0x0c401f000da47f89 */ /* 0x000e6200000e0000 */
[----:B------:R-:W-:Y:S01]  /*46e0*/  FSETP.NEU.FTZ.AND P1, PT, R2, -INF , PT ;  /* 0xff8000000200780b */ /* 0x000fe20003f3d000 */
[----:B------:R-:W-:Y:S01]  /*46f0*/  IMAD.WIDE.U32 R10, R10, -0x326172a9, RZ ;  /* 0xcd9e8d570a0a7825 */ /* 0x000fe200078e00ff */
[----:B------:R-:W-:-:S02]  /*4700*/  LOP3.LUT R14, R26, 0xffff, RZ, 0xc0, !PT ;  /* 0x0000ffff1a0e7812 */ /* 0x000fc400078ec0ff */
[----:B------:R-:W-:Y:S01]  /*4710*/  FMNMX.FTZ R18, R113, R18, !PT ;  /* 0x0000001271127209 */ /* 0x000fe20007810000 */
[----:B------:R-:W-:Y:S01]  /*4720*/  IMAD.WIDE.U32 R68, R9, -0x326172a9, RZ ;  /* 0xcd9e8d5709447825 */ /* 0x000fe200078e00ff */
[----:B--2---:R-:W-:Y:S02]  /*4730*/  FMNMX.FTZ R0, R15, R0, !PT ;  /* 0x000000000f007209 */ /* 0x004fe40007810000 */
[----:B------:R-:W-:Y:S02]  /*4740*/  LOP3.LUT R12, R11, R12, R175, 0x96, !PT ;  /* 0x0000000c0b0c7212 */ /* 0x000fe400078e96af */
[----:B------:R-:W-:Y:S01]  /*4750*/  LOP3.LUT R11, R26, 0xff, RZ, 0xc0, !PT ;  /* 0x000000ff1a0b7812 */ /* 0x000fe200078ec0ff */
[----:B------:R-:W-:Y:S01]  /*4760*/  FMUL.FTZ R184, R0, UR18 ;  /* 0x0000001200b87c20 */ /* 0x000fe20008410000 */
[----:B------:R-:W-:Y:S02]  /*4770*/  SHF.R.U32.HI R14, RZ, 0x8, R14 ;  /* 0x00000008ff0e7819 */ /* 0x000fe4000001160e */
[----:B------:R-:W-:-:S02]  /*4780*/  FSEL R204, R204, RZ, P1 ;  /* 0x000000ffcccc7208 */ /* 0x000fc40000800000 */
[----:B------:R-:W-:Y:S02]  /*4790*/  FSETP.NEU.FTZ.AND P1, PT, R0, -INF , PT ;  /* 0xff8000000000780b */ /* 0x000fe40003f3d000 */
[----:B------:R-:W-:Y:S01]  /*47a0*/  PRMT R11, R11, 0x5410, R14 ;  /* 0x000054100b0b7816 */ /* 0x000fe2000000000e */
[--C-:B------:R-:W-:Y:S01]  /*47b0*/  FFMA.FTZ R49, R7, UR18, -R204.reuse ;  /* 0x0000001207317c23 */ /* 0x100fe200080108cc */
[----:B------:R-:W-:Y:S01]  /*47c0*/  FMNMX.FTZ R14, R115, R18, !PT ;  /* 0x00000012730e7209 */ /* 0x000fe20007810000 */
[--C-:B------:R-:W-:Y:S01]  /*47d0*/  FFMA.FTZ R48, R29, UR18, -R204.reuse ;  /* 0x000000121d307c23 */ /* 0x100fe200080108cc */
[----:B------:R-:W-:Y:S01]  /*47e0*/  FSEL R184, R184, RZ, P1 ;  /* 0x000000ffb8b87208 */ /* 0x000fe20000800000 */
[----:B------:R-:W-:Y:S01]  /*47f0*/  FFMA.FTZ R46, R43, UR18, -R204 ;  /* 0x000000122b2e7c23 */ /* 0x000fe200080108cc */
[----:B------:R-:W-:Y:S01]  /*4800*/  FMNMX.FTZ R14, R85, R14, !PT ;  /* 0x0000000e550e7209 */ /* 0x000fe20007810000 */
[----:B------:R-:W-:Y:S01]  /*4810*/  MUFU.EX2 R49, R49 ;  /* 0x0000003100317308 */ /* 0x000fe20000000800 */
[----:B------:R-:W-:Y:S01]  /*4820*/  LOP3.LUT R10, R27, R10, R206, 0x96, !PT ;  /* 0x0000000a1b0a7212 */ /* 0x000fe200078e96ce */
[--C-:B------:R-:W-:Y:S01]  /*4830*/  FFMA.FTZ R47, R55, UR18, -R184.reuse ;  /* 0x00000012372f7c23 */ /* 0x100fe200080108b8 */
[----:B------:R-:W-:Y:S01]  /*4840*/  FMNMX.FTZ R14, R87, R14, !PT ;  /* 0x0000000e570e7209 */ /* 0x000fe20007810000 */
[--C-:B------:R-:W-:Y:S01]  /*4850*/  FFMA.FTZ R44, R95, UR18, -R184.reuse ;  /* 0x000000125f2c7c23 */ /* 0x100fe200080108b8 */
[----:B-1----:R-:W-:Y:S01]  /*4860*/  FMNMX.FTZ R164, R13, R164, !PT ;  /* 0x000000a40da47209 */ /* 0x002fe20007810000 */
[--C-:B------:R-:W-:Y:S01]  /*4870*/  FFMA.FTZ R51, R5, UR18, -R184.reuse ;  /* 0x0000001205337c23 */ /* 0x100fe200080108b8 */
[----:B------:R-:W-:Y:S01]  /*4880*/  FMNMX.FTZ R14, R133, R14, !PT ;  /* 0x0000000e850e7209 */ /* 0x000fe20007810000 */
[----:B------:R-:W-:Y:S01]  /*4890*/  MUFU.EX2 R47, R47 ;  /* 0x0000002f002f7308 */ /* 0x000fe20000000800 */
[----:B------:R-:W-:Y:S01]  /*48a0*/  LOP3.LUT R13, R10, 0xffff, RZ, 0xc0, !PT ;  /* 0x0000ffff0a0d7812 */ /* 0x000fe200078ec0ff */
[----:B------:R-:W-:Y:S01]  /*48b0*/  FFMA.FTZ R50, R31, UR18, -R184 ;  /* 0x000000121f327c23 */ /* 0x000fe200080108b8 */
[----:B------:R-:W-:Y:S01]  /*48c0*/  LEA R221, R4, UR4, 0x1 ;  /* 0x0000000404dd7c11 */ /* 0x000fe2000f8e08ff */
[--C-:B------:R-:W-:Y:S01]  /*48d0*/  FFMA.FTZ R43, R93, UR18, -R204.reuse ;  /* 0x000000125d2b7c23 */ /* 0x100fe200080108cc */
[----:B------:R-:W-:Y:S01]  /*48e0*/  FMNMX.FTZ R14, R137, R14, !PT ;  /* 0x0000000e890e7209 */ /* 0x000fe20007810000 */
[----:B------:R-:W-:Y:S01]  /*48f0*/  FFMA.FTZ R39, R89, UR18, -R204 ;  /* 0x0000001259277c23 */ /* 0x000fe200080108cc */
[----:B------:R-:W-:Y:S01]  /*4900*/  SHF.R.U32.HI R16, RZ, 0x10, R26 ;  /* 0x00000010ff107819 */ /* 0x000fe2000001161a */
[----:B------:R-:W1:Y:S01]  /*4910*/  MUFU.EX2 R44, R44 ;  /* 0x0000002c002c7308 */ /* 0x000e620000000800 */
[----:B------:R-:W-:Y:S01]  /*4920*/  LOP3.LUT R4, R10, 0xff, RZ, 0xc0, !PT ;  /* 0x000000ff0a047812 */ /* 0x000fe200078ec0ff */
[----:B------:R-:W-:Y:S01]  /*4930*/  IMAD R170, R3, 0x2, R221 ;  /* 0x0000000203aa7824 */ /* 0x000fe200078e02dd */
[----:B------:R-:W-:Y:S01]  /*4940*/  SHF.R.U32.HI R13, RZ, 0x8, R13 ;  /* 0x00000008ff0d7819 */ /* 0x000fe2000001160d */
[----:B------:R-:W-:Y:S01]  /*4950*/  FFMA.FTZ R38, R17, UR18, -R204 ;  /* 0x0000001211267c23 */ /* 0x000fe200080108cc */
[----:B------:R-:W-:Y:S01]  /*4960*/  FMNMX.FTZ R14, R185, R14, !PT ;  /* 0x0000000eb90e7209 */ /* 0x000fe20007810000 */
[----:B------:R-:W-:Y:S01]  /*4970*/  FFMA.FTZ R37, R21, UR18, -R184 ;  /* 0x0000001215257c23 */ /* 0x000fe200080108b8 */
[----:B------:R-:W-:Y:S01]  /*4980*/  SHF.R.U32.HI R7, RZ, 0x18, R26 ;  /* 0x00000018ff077819 */ /* 0x000fe2000001161a */
[----:B------:R-:W2:Y:S01]  /*4990*/  MUFU.EX2 R48, R48 ;  /* 0x0000003000307308 */ /* 0x000ea20000000800 */
[----:B------:R-:W-:Y:S01]  /*49a0*/  LOP3.LUT R16, R16, 0xff, RZ, 0xc0, !PT ;  /* 0x000000ff10107812 */ /* 0x000fe200078ec0ff */
[----:B------:R-:W-:Y:S01]  /*49b0*/  FFMA.FTZ R36, R19, UR18, -R184 ;  /* 0x0000001213247c23 */ /* 0x000fe200080108b8 */
[----:B------:R-:W-:Y:S01]  /*49c0*/  PRMT R3, R4, 0x5410, R13 ;  /* 0x0000541004037816 */ /* 0x000fe2000000000d */
[----:B------:R-:W-:Y:S01]  /*49d0*/  FFMA.FTZ R45, R33, UR18, -R204 ;  /* 0x00000012212d7c23 */ /* 0x000fe200080108cc */
[--C-:B------:R-:W-:Y:S01]  /*49e0*/  SHF.R.U32.HI R129, RZ, 0x10, R10.reuse ;  /* 0x00000010ff817819 */ /* 0x100fe2000001160a */
[----:B------:R-:W-:Y:S01]  /*49f0*/  IMAD.WIDE.U32 R12, R12, -0x2daee0ad, RZ ;  /* 0xd2511f530c0c7825 */ /* 0x000fe200078e00ff */
[----:B------:R-:W-:Y:S01]  /*4a00*/  SHF.R.U32.HI R4, RZ, 0x18, R10 ;  /* 0x00000018ff047819 */ /* 0x000fe2000001160a */
[----:B------:R-:W-:Y:S01]  /*4a10*/  MUFU.EX2 R51, R51 ;  /* 0x0000003300337308 */ /* 0x000fe20000000800 */
[----:B------:R-:W-:Y:S01]  /*4a20*/  FMNMX.FTZ R10, R195, R14, !PT ;  /* 0x0000000ec30a7209 */ /* 0x000fe20007810000 */
[----:B------:R-:W-:Y:S01]  /*4a30*/  FFMA.FTZ R42, R35, UR18, -R204 ;  /* 0x00000012232a7c23 */ /* 0x000fe200080108cc */
[----:B------:R-:W-:Y:S01]  /*4a40*/  PRMT R7, R16, 0x5410, R7 ;  /* 0x0000541010077816 */ /* 0x000fe20000000007 */
[----:B------:R-:W3:Y:S01]  /*4a50*/  LDSM.16.MT88.4 R148, [R221+0x9000] ;  /* 0x00900000dd94783b */ /* 0x000ee20000004200 */
[----:B------:R-:W-:Y:S01]  /*4a60*/  LOP3.LUT R129, R129, 0xff, RZ, 0xc0, !PT ;  /* 0x000000ff81817812 */ /* 0x000fe200078ec0ff */
[----:B------:R-:W-:Y:S01]  /*4a70*/  FFMA.FTZ R41, R53, UR18, -R184 ;  /* 0x0000001235297c23 */ /* 0x000fe200080108b8 */
[----:B------:R-:W-:Y:S01]  /*4a80*/  FMNMX.FTZ R10, R205, R10, !PT ;  /* 0x0000000acd0a7209 */ /* 0x000fe20007810000 */
[----:B------:R-:W4:Y:S01]  /*4a90*/  MUFU.EX2 R50, R50 ;  /* 0x0000003200327308 */ /* 0x000f220000000800 */
[----:B------:R-:W-:Y:S01]  /*4aa0*/  PRMT R129, R129, 0x5410, R4 ;  /* 0x0000541081817816 */ /* 0x000fe20000000004 */
[----:B------:R-:W3:Y:S01]  /*4ab0*/  LDSM.16.MT88.4 R80, [R170+0x9000] ;  /* 0x00900000aa50783b */ /* 0x000ee20000004200 */
[--C-:B------:R-:W-:Y:S01]  /*4ac0*/  HSET2.LE.AND R7, R7, R66.reuse, PT ;  /* 0x0000004207077233 */ /* 0x100fe20003803000 */
[--C-:B------:R-:W-:Y:S01]  /*4ad0*/  FFMA.FTZ R40, R23, UR18, -R184.reuse ;  /* 0x0000001217287c23 */ /* 0x100fe200080108b8 */
[----:B-1----:R-:W-:Y:S01]  /*4ae0*/  F2FP.F16.F32.PACK_AB R4, R44, R47 ;  /* 0x0000002f2c04723e */ /* 0x002fe200000000ff */
[----:B------:R-:W-:Y:S01]  /*4af0*/  LDSM.16.MT88.4 R96, [R221+0xa000] ;  /* 0x00a00000dd60783b */ /* 0x000fe20000004200 */
[----:B------:R-:W-:Y:S01]  /*4b00*/  FMNMX.FTZ R5, R203, R10, !PT ;  /* 0x0000000acb057209 */ /* 0x000fe20007810000 */
[----:B------:R-:W-:Y:S01]  /*4b10*/  MUFU.EX2 R46, R46 ;  /* 0x0000002e002e7308 */ /* 0x000fe20000000800 */
[----:B------:R-:W-:Y:S01]  /*4b20*/  LOP3.LUT R131, R7, R4, RZ, 0xc0, !PT ;  /* 0x0000000407837212 */ /* 0x000fe200078ec0ff */
[----:B------:R-:W-:Y:S01]  /*4b30*/  LDSM.16.MT88.4 R108, [R170+0xa000] ;  /* 0x00a00000aa6c783b */ /* 0x000fe20000004200 */
[----:B------:R-:W-:Y:S01]  /*4b40*/  FMNMX.FTZ R4, R172, R5, !PT ;  /* 0x00000005ac047209 */ /* 0x000fe20007810000 */
[--C-:B------:R-:W-:Y:S01]  /*4b50*/  FFMA.FTZ R200, R197, UR18, -R184.reuse ;  /* 0x00000012c5c87c23 */ /* 0x100fe200080108b8 */
[--C-:B------:R-:W-:Y:S01]  /*4b60*/  HSET2.LE.AND R128, R3, R66.reuse, PT ;  /* 0x0000004203807233 */ /* 0x100fe20003803000 */
[----:B------:R-:W1:Y:S01]  /*4b70*/  SHFL.BFLY PT, R7, R164, 0x1, 0x1f ;  /* 0x0c201f00a4077f89 */ /* 0x000e6200000e0000 */
[----:B------:R-:W-:Y:S01]  /*4b80*/  FMNMX.FTZ R4, R165, R4, !PT ;  /* 0x00000004a5047209 */ /* 0x000fe20007810000 */
[----:B------:R-:W1:Y:S01]  /*4b90*/  MUFU.EX2 R43, R43 ;  /* 0x0000002b002b7308 */ /* 0x000e620000000800 */
[----:B--2---:R-:W-:Y:S01]  /*4ba0*/  F2FP.F16.F32.PACK_AB R3, R48, R49 ;  /* 0x000000313003723e */ /* 0x004fe200000000ff */
[----:B------:R-:W-:Y:S01]  /*4bb0*/  LDSM.16.MT88.4 R120, [R221+0xb000] ;  /* 0x00b00000dd78783b */ /* 0x000fe20000004200 */
[----:B------:R-:W-:Y:S01]  /*4bc0*/  FMNMX.FTZ R4, R173, R4, !PT ;  /* 0x00000004ad047209 */ /* 0x000fe20007810000 */
[----:B------:R-:W-:Y:S01]  /*4bd0*/  FFMA.FTZ R199, R199, UR18, -R184 ;  /* 0x00000012c7c77c23 */ /* 0x000fe200080108b8 */
[----:B------:R-:W-:Y:S01]  /*4be0*/  LOP3.LUT R128, R128, R3, RZ, 0xc0, !PT ;  /* 0x0000000380807212 */ /* 0x000fe200078ec0ff */
[----:B------:R-:W-:Y:S01]  /*4bf0*/  LDSM.16.MT88.4 R32, [R170+0xb000] ;  /* 0x00b00000aa20783b */ /* 0x000fe20000004200 */
[--C-:B------:R-:W-:Y:S01]  /*4c00*/  HSET2.LE.AND R129, R129, R66.reuse, PT ;  /* 0x0000004281817233 */ /* 0x100fe20003803000 */
[----:B------:R-:W-:Y:S01]  /*4c10*/  MUFU.EX2 R39, R39 ;  /* 0x0000002700277308 */ /* 0x000fe20000000800 */
[----:B----4-:R-:W-:Y:S01]  /*4c20*/  F2FP.F16.F32.PACK_AB R10, R50, R51 ;  /* 0x00000033320a723e */ /* 0x010fe200000000ff */
[----:B------:R-:W-:Y:S01]  /*4c30*/  LDSM.16.MT88.4 R28, [R221+0x9400] ;  /* 0x00940000dd1c783b */ /* 0x000fe20000004200 */
[----:B------:R-:W-:Y:S01]  /*4c40*/  FMNMX.FTZ R3, R167, R4, !PT ;  /* 0x00000004a7037209 */ /* 0x000fe20007810000 */
[--C-:B------:R-:W-:Y:S01]  /*4c50*/  FFMA.FTZ R251, R251, UR18, -R204.reuse ;  /* 0x00000012fbfb7c23 */ /* 0x100fe200080108cc */
[----:B------:R-:W-:Y:S01]  /*4c60*/  LOP3.LUT R129, R129, R10, RZ, 0xc0, !PT ;  /* 0x0000000a81817212 */ /* 0x000fe200078ec0ff */
[----:B------:R-:W-:Y:S01]  /*4c70*/  LDSM.16.MT88.4 R20, [R221+0xa400] ;  /* 0x00a40000dd14783b */ /* 0x000fe20000004200 */
[----:B------:R-:W-:Y:S01]  /*4c80*/  HSET2.LE.AND R11, R11, R66, PT ;  /* 0x000000420b0b7233 */ /* 0x000fe20003803000 */
[----:B------:R-:W2:Y:S01]  /*4c90*/  MUFU.EX2 R38, R38 ;  /* 0x0000002600267308 */ /* 0x000ea20000000800 */
[----:B-1----:R-:W-:Y:S01]  /*4ca0*/  F2FP.F16.F32.PACK_AB R130, R43, R46 ;  /* 0x0000002e2b82723e */ /* 0x002fe200000000ff */
[----:B------:R-:W1:Y:S01]  /*4cb0*/  SHFL.BFLY PT, R10, R3, 0x2, 0x1f ;  /* 0x0c401f00030a7f89 */ /* 0x000e6200000e0000 */
[----:B------:R-:W-:Y:S01]  /*4cc0*/  LOP3.LUT R58, R61, R58, R211, 0x96, !PT ;  /* 0x0000003a3d3a7212 */ /* 0x000fe200078e96d3 */
[----:B------:R-:W-:Y:S01]  /*4cd0*/  FFMA.FTZ R194, R194, UR18, -R204 ;  /* 0x00000012c2c27c23 */ /* 0x000fe200080108cc */
[----:B------:R-:W-:Y:S01]  /*4ce0*/  LOP3.LUT R130, R11, R130, RZ, 0xc0, !PT ;  /* 0x000000820b827212 */ /* 0x000fe200078ec0ff */
[----:B------:R-:W-:Y:S01]  /*4cf0*/  LDSM.16.MT88.4 R16, [R170+0xa400] ;  /* 0x00a40000aa10783b */ /* 0x000fe20000004200 */
[----:B------:R-:W-:Y:S01]  /*4d00*/  SHF.R.U32.HI R11, RZ, 0x10, R12 ;  /* 0x00000010ff0b7819 */ /* 0x000fe2000001160c */
[----:B------:R-:W-:Y:S01]  /*4d10*/  MUFU.EX2 R37, R37 ;  /* 0x0000002500257308 */ /* 0x000fe20000000800 */
[----:B------:R-:W-:Y:S01]  /*4d20*/  LOP3.LUT R14, R12, 0xffff, RZ, 0xc0, !PT ;  /* 0x0000ffff0c0e7812 */ /* 0x000fe200078ec0ff */
[----:B------:R-:W-:Y:S01]  /*4d30*/  IMAD.WIDE.U32 R58, R58, -0x2daee0ad, RZ ;  /* 0xd2511f533a3a7825 */ /* 0x000fe200078e00ff */
[----:B------:R-:W-:Y:S01]  /*4d40*/  LOP3.LUT R4, R13, R24, R174, 0x96, !PT ;  /* 0x000000180d047212 */ /* 0x000fe200078e96ae */
[C---:B---3--:R-:W-:Y:S01]  /*4d50*/  HMMA.16816.F32 R156, R128.reuse, R148, RZ ;  /* 0x00000094809c723c */ /* 0x048fe200000018ff */
[----:B------:R-:W-:Y:S01]  /*4d60*/  LOP3.LUT R5, R12, 0xff, RZ, 0xc0, !PT ;  /* 0x000000ff0c057812 */ /* 0x000fe200078ec0ff */
[----:B------:R-:W-:Y:S01]  /*4d70*/  LDSM.16.MT88.4 R24, [R170+0x9400] ;  /* 0x00940000aa18783b */ /* 0x000fe20000004200 */
[----:B------:R-:W-:Y:S01]  /*4d80*/  SHF.R.U32.HI R12, RZ, 0x18, R12 ;  /* 0x00000018ff0c7819 */ /* 0x000fe2000001160c */
[----:B------:R-:W3:Y:S01]  /*4d90*/  MUFU.EX2 R36, R36 ;  /* 0x0000002400247308 */ /* 0x000ee20000000800 */
[----:B------:R-:W-:Y:S01]  /*4da0*/  LOP3.LUT R11, R11, 0xff, RZ, 0xc0, !PT ;  /* 0x000000ff0b0b7812 */ /* 0x000fe200078ec0ff */
[----:B------:R-:W-:Y:S01]  /*4db0*/  HMMA.16816.F32 R72, R128, R80, RZ ;  /* 0x000000508048723c */ /* 0x000fe200000018ff */
[----:B------:R-:W-:Y:S01]  /*4dc0*/  SHF.R.U32.HI R14, RZ, 0x8, R14 ;  /* 0x00000008ff0e7819 */ /* 0x000fe2000001160e */
[----:B------:R-:W-:Y:S01]  /*4dd0*/  FFMA.FTZ R197, R250, UR18, -R184 ;  /* 0x00000012fac57c23 */ /* 0x000fe200080108b8 */
[----:B------:R-:W-:-:S02]  /*4de0*/  FMNMX.FTZ R164, R164, R7, !PT ;  /* 0x00000007a4a47209 */ /* 0x000fc40007810000 */
[----:B------:R-:W-:Y:S01]  /*4df0*/  SHF.R.U32.HI R55, RZ, 0x10, R4 ;  /* 0x00000010ff377819 */ /* 0x000fe20000011604 */
[----:B------:R-:W-:Y:S01]  /*4e00*/  MUFU.EX2 R45, R45 ;  /* 0x0000002d002d7308 */ /* 0x000fe20000000800 */
[----:B------:R-:W-:Y:S01]  /*4e10*/  LOP3.LUT R56, R59, R56, R208, 0x96, !PT ;  /* 0x000000383b387212 */ /* 0x000fe200078e96d0 */
[----:B------:R-:W-:Y:S01]  /*4e20*/  FMUL.FTZ R179, R164, UR18 ;  /* 0x00000012a4b37c20 */ /* 0x000fe20008410000 */
[----:B------:R-:W-:Y:S01]  /*4e30*/  PRMT R11, R11, 0x5410, R12 ;  /* 0x000054100b0b7816 */ /* 0x000fe2000000000c */
[C---:B------:R-:W-:Y:S01]  /*4e40*/  HMMA.16816.F32 R88, R128.reuse, R96, RZ ;  /* 0x000000608058723c */ /* 0x040fe200000018ff */
[----:B------:R-:W-:Y:S01]  /*4e50*/  PRMT R5, R5, 0x5410, R14 ;  /* 0x0000541005057816 */ /* 0x000fe2000000000e */
[----:B------:R-:W-:Y:S01]  /*4e60*/  IMAD.WIDE.U32 R70, R56, -0x326172a9, RZ ;  /* 0xcd9e8d5738467825 */ /* 0x000fe200078e00ff */
[C---:B------:R-:W-:Y:S01]  /*4e70*/  LOP3.LUT R12, R4.reuse, 0xffff, RZ, 0xc0, !PT ;  /* 0x0000ffff040c7812 */ /* 0x040fe200078ec0ff */
[----:B------:R-:W4:Y:S01]  /*4e80*/  MUFU.EX2 R42, R42 ;  /* 0x0000002a002a7308 */ /* 0x000f220000000800 */
[----:B------:R-:W-:Y:S01]  /*4e90*/  LOP3.LUT R57, R4, 0xff, RZ, 0xc0, !PT ;  /* 0x000000ff04397812 */ /* 0x000fe200078ec0ff */
[----:B------:R-:W-:Y:S01]  /*4ea0*/  HMMA.16816.F32 R144, R128, R108, RZ ;  /* 0x0000006c8090723c */ /* 0x000fe200000018ff */
[----:B-1----:R-:W-:-:S02]  /*4eb0*/  FMNMX.FTZ R3, R3, R10, !PT ;  /* 0x0000000a03037209 */ /* 0x002fc40007810000 */
[----:B------:R-:W-:Y:S02]  /*4ec0*/  SHF.R.U32.HI R4, RZ, 0x18, R4 ;  /* 0x00000018ff047819 */ /* 0x000fe40000011604 */
[----:B------:R-:W-:Y:S01]  /*4ed0*/  LOP3.LUT R55, R55, 0xff, RZ, 0xc0, !PT ;  /* 0x000000ff37377812 */ /* 0x000fe200078ec0ff */
[----:B------:R-:W1:Y:S01]  /*4ee0*/  SHFL.BFLY PT, R56, R3, 0x1, 0x1f ;  /* 0x0c201f0003387f89 */ /* 0x000e6200000e0000 */
[----:B------:R-:W-:Y:S01]  /*4ef0*/  FSETP.NEU.FTZ.AND P1, PT, R164, -INF , PT ;  /* 0xff800000a400780b */ /* 0x000fe20003f3d000 */
[----:B------:R-:W-:Y:S01]  /*4f00*/  MUFU.EX2 R41, R41 ;  /* 0x0000002900297308 */ /* 0x000fe20000000800 */
[----:B------:R-:W-:Y:S01]  /*4f10*/  PRMT R55, R55, 0x5410, R4 ;  /* 0x0000541037377816 */ /* 0x000fe20000000004 */
[----:B------:R-:W-:Y:S01]  /*4f20*/  HMMA.16816.F32 R116, R128, R120, RZ ;  /* 0x000000788074723c */ /* 0x000fe200000018ff */
[----:B------:R-:W-:Y:S02]  /*4f30*/  HSET2.LE.AND R10, R5, R66, PT ;  /* 0x00000042050a7233 */ /* 0x000fe40003803000 */
[----:B------:R-:W-:-:S02]  /*4f40*/  SHF.R.U32.HI R12, RZ, 0x8, R12 ;  /* 0x00000008ff0c7819 */ /* 0x000fc4000001160c */
[----:B--2---:R-:W-:Y:S01]  /*4f50*/  F2FP.F16.F32.PACK_AB R5, R38, R39 ;  /* 0x000000272605723e */ /* 0x004fe200000000ff */
[----:B------:R-:W2:Y:S01]  /*4f60*/  MUFU.EX2 R40, R40 ;  /* 0x0000002800287308 */ /* 0x000ea20000000800 */
[----:B------:R-:W-:Y:S01]  /*4f70*/  FSEL R179, R179, RZ, P1 ;  /* 0x000000ffb3b37208 */ /* 0x000fe20000800000 */
[C---:B------:R-:W-:Y:S01]  /*4f80*/  HMMA.16816.F32 R124, R128.reuse, R32, RZ ;  /* 0x00000020807c723c */ /* 0x040fe200000018ff */
[--C-:B------:R-:W-:Y:S02]  /*4f90*/  HSET2.LE.AND R11, R11, R66.reuse, PT ;  /* 0x000000420b0b7233 */ /* 0x100fe40003803000 */
[----:B---3--:R-:W-:Y:S01]  /*4fa0*/  F2FP.F16.F32.PACK_AB R4, R36, R37 ;  /* 0x000000252404723e */ /* 0x008fe200000000ff */
[--C-:B------:R-:W-:Y:S01]  /*4fb0*/  FFMA.FTZ R53, R6, UR18, -R179.reuse ;  /* 0x0000001206357c23 */ /* 0x100fe200080108b3 */
[----:B------:R-:W-:Y:S01]  /*4fc0*/  PRMT R57, R57, 0x5410, R12 ;  /* 0x0000541039397816 */ /* 0x000fe2000000000c */
[C---:B------:R-:W-:Y:S01]  /*4fd0*/  HMMA.16816.F32 R152, R128.reuse, R150, RZ ;  /* 0x000000968098723c */ /* 0x040fe200000018ff */
[----:B------:R-:W-:Y:S01]  /*4fe0*/  LOP3.LUT R10, R10, R5, RZ, 0xc0, !PT ;  /* 0x000000050a0a7212 */ /* 0x000fe200078ec0ff */
[----:B------:R-:W-:Y:S01]  /*4ff0*/  LDSM.16.MT88.4 R12, [R170+0xb400] ;  /* 0x00b40000aa0c783b */ /* 0x000fe20000004200 */
[----:B------:R-:W-:Y:S01]  /*5000*/  LOP3.LUT R11, R11, R4, RZ, 0xc0, !PT ;  /* 0x000000040b0b7212 */ /* 0x000fe200078ec0ff */
[--C-:B------:R-:W-:Y:S01]  /*5010*/  FFMA.FTZ R52, R8, UR18, -R179.reuse ;  /* 0x0000001208347c23 */ /* 0x100fe200080108b3 */
[--C-:B------:R-:W-:Y:S01]  /*5020*/  HSET2.LE.AND R8, R57, R66.reuse, PT ;  /* 0x0000004239087233 */ /* 0x100fe20003803000 */
[----:B------:R-:W3:Y:S01]  /*5030*/  LDSM.16.MT88.4 R4, [R221+0xb400] ;  /* 0x00b40000dd04783b */ /* 0x000ee20000004200 */
[C---:B------:R-:W-:Y:S01]  /*5040*/  HMMA.16816.F32 R76, R128.reuse, R82, RZ ;  /* 0x00000052804c723c */ /* 0x040fe200000018ff */
[----:B----4-:R-:W-:Y:S01]  /*5050*/  F2FP.F16.F32.PACK_AB R57, R42, R45 ;  /* 0x0000002d2a39723e */ /* 0x010fe200000000ff */
[----:B------:R-:W-:Y:S01]  /*5060*/  MUFU.EX2 R53, R53 ;  /* 0x0000003500357308 */ /* 0x000fe20000000800 */
[----:B-1----:R-:W-:Y:S01]  /*5070*/  FMNMX.FTZ R3, R3, R56, !PT ;  /* 0x0000003803037209 */ /* 0x002fe20007810000 */
[----:B------:R-:W-:Y:S01]  /*5080*/  FFMA.FTZ R56, R86, UR18, -R179 ;  /* 0x0000001256387c23 */ /* 0x000fe200080108b3 */
[----:B------:R-:W-:Y:S01]  /*5090*/  HSET2.LE.AND R55, R55, R66, PT ;  /* 0x0000004237377233 */ /* 0x000fe20003803000 */
[C---:B------:R-:W-:Y:S01]  /*50a0*/  HMMA.16816.F32 R92, R128.reuse, R98, RZ ;  /* 0x00000062805c723c */ /* 0x040fe200000018ff */
[----:B------:R-:W-:Y:S01]  /*50b0*/  LOP3.LUT R8, R8, R57, RZ, 0xc0, !PT ;  /* 0x0000003908087212 */ /* 0x000fe200078ec0ff */
[----:B------:R-:W-:Y:S01]  /*50c0*/  FMUL.FTZ R180, R3, UR18 ;  /* 0x0000001203b47c20 */ /* 0x000fe20008410000 */
[----:B--2---:R-:W-:Y:S01]  /*50d0*/  F2FP.F16.F32.PACK_AB R62, R40, R41 ;  /* 0x00000029283e723e */ /* 0x004fe200000000ff */
[----:B------:R-:W-:Y:S01]  /*50e0*/  MUFU.EX2 R52, R52 ;  /* 0x0000003400347308 */ /* 0x000fe20000000800 */
[----:B------:R-:W-:Y:S01]  /*50f0*/  LOP3.LUT R57, R69, R60, R175, 0x96, !PT ;  /* 0x0000003c45397212 */ /* 0x000fe200078e96af */
[C---:B------:R-:W-:Y:S01]  /*5100*/  HMMA.16816.F32 R104, R128.reuse, R110, RZ ;  /* 0x0000006e8068723c */ /* 0x040fe200000018ff */
[----:B------:R-:W-:Y:S01]  /*5110*/  FSETP.NEU.FTZ.AND P1, PT, R3, -INF , PT ;  /* 0xff8000000300780b */ /* 0x000fe20003f3d000 */
[--C-:B------:R-:W-:Y:S01]  /*5120*/  FFMA.FTZ R59, R84, UR18, -R179.reuse ;  /* 0x00000012543b7c23 */ /* 0x100fe200080108b3 */
[----:B------:R-:W-:Y:S01]  /*5130*/  LOP3.LUT R9, R55, R62, RZ, 0xc0, !PT ;  /* 0x0000003e37097212 */ /* 0x000fe200078ec0ff */
[----:B------:R-:W-:Y:S01]  /*5140*/  IMAD.WIDE.U32 R100, R57, -0x2daee0ad, RZ ;  /* 0xd2511f5339647825 */ /* 0x000fe200078e00ff */
[----:B------:R-:W-:Y:S01]  /*5150*/  LOP3.LUT R62, R71, R68, R206, 0x96, !PT ;  /* 0x00000044473e7212 */ /* 0x000fe200078e96ce */
[C---:B------:R-:W-:Y:S01]  /*5160*/  HMMA.16816.F32 R140, R128.reuse, R122, RZ ;  /* 0x0000007a808c723c */ /* 0x040fe200000018ff */
[----:B------:R-:W-:Y:S01]  /*5170*/  FSEL R180, R180, RZ, P1 ;  /* 0x000000ffb4b47208 */ /* 0x000fe20000800000 */
[--C-:B------:R-:W-:Y:S01]  /*5180*/  FFMA.FTZ R55, R54, UR18, -R179.reuse ;  /* 0x0000001236377c23 */ /* 0x100fe200080108b3 */
[----:B------:R-:W-:Y:S01]  /*5190*/  LOP3.LUT R71, R70, 0xffff, RZ, 0xc0, !PT ;  /* 0x0000ffff46477812 */ /* 0x000fe200078ec0ff */
[----:B------:R-:W-:Y:S01]  /*51a0*/  FFMA.FTZ R54, R114, UR18, -R179 ;  /* 0x0000001272367c23 */ /* 0x000fe200080108b3 */
[----:B------:R-:W-:Y:S01]  /*51b0*/  SHF.R.U32.HI R68, RZ, 0x10, R70 ;  /* 0x00000010ff447819 */ /* 0x000fe20000011646 */
[----:B------:R-:W-:Y:S01]  /*51c0*/  HMMA.16816.F32 R128, R128, R34, RZ ;  /* 0x000000228080723c */ /* 0x000fe200000018ff */
[----:B------:R-:W-:Y:S01]  /*51d0*/  LOP3.LUT R61, R70, 0xff, RZ, 0xc0, !PT ;  /* 0x000000ff463d7812 */ /* 0x000fe200078ec0ff */
[----:B------:R-:W-:Y:S01]  /*51e0*/  FFMA.FTZ R65, R65, UR18, -R180 ;  /* 0x0000001241417c23 */ /* 0x000fe200080108b4 */
[----:B------:R-:W-:Y:S01]  /*51f0*/  SHF.R.U32.HI R60, RZ, 0x18, R70 ;  /* 0x00000018ff3c7819 */ /* 0x000fe20000011646 */
[----:B------:R-:W-:Y:S01]  /*5200*/  FFMA.FTZ R166, R67, UR18, -R180 ;  /* 0x0000001243a67c23 */ /* 0x000fe200080108b4 */
[----:B------:R-:W-:Y:S01]  /*5210*/  LOP3.LUT R64, R101, R58, R174, 0x96, !PT ;  /* 0x0000003a65407212 */ /* 0x000fe200078e96ae */
[--C-:B------:R-:W-:Y:S01]  /*5220*/  FFMA.FTZ R113, R113, UR18, -R180.reuse ;  /* 0x0000001271717c23 */ /* 0x100fe200080108b4 */
[----:B------:R-:W-:Y:S01]  /*5230*/  LOP3.LUT R70, R100, 0xffff, RZ, 0xc0, !PT ;  /* 0x0000ffff64467812 */ /* 0x000fe200078ec0ff */
[----:B------:R-:W-:Y:S01]  /*5240*/  FFMA.FTZ R115, R115, UR18, -R180 ;  /* 0x0000001273737c23 */ /* 0x000fe200080108b4 */
[----:B------:R-:W-:Y:S01]  /*5250*/  SHF.R.U32.HI R86, RZ, 0x8, R71 ;  /* 0x00000008ff567819 */ /* 0x000fe20000011647 */
[----:B------:R-:W-:Y:S01]  /*5260*/  MUFU.EX2 R55, R55 ;  /* 0x0000003700377308 */ /* 0x000fe20000000800 */
[----:B------:R-:W-:Y:S01]  /*5270*/  LOP3.LUT R101, R68, 0xff, RZ, 0xc0, !PT ;  /* 0x000000ff44657812 */ /* 0x000fe200078ec0ff */
[C---:B------:R-:W-:Y:S01]  /*5280*/  HMMA.16816.F32 R156, R8.reuse, R28, R156 ;  /* 0x0000001c089c723c */ /* 0x040fe2000000189c */
[----:B------:R-:W-:Y:S01]  /*5290*/  PRMT R71, R61, 0x5410, R86 ;  /* 0x000054103d477816 */ /* 0x000fe20000000056 */
[----:B------:R-:W-:Y:S01]  /*52a0*/  FFMA.FTZ R57, R112, UR18, -R179 ;  /* 0x0000001270397c23 */ /* 0x000fe200080108b3 */
[----:B------:R-:W-:Y:S01]  /*52b0*/  PRMT R101, R101, 0x5410, R60 ;  /* 0x0000541065657816 */ /* 0x000fe2000000003c */
[----:B------:R-:W-:Y:S01]  /*52c0*/  FFMA.FTZ R67, R85, UR18, -R180 ;  /* 0x0000001255437c23 */ /* 0x000fe200080108b4 */
[--C-:B------:R-:W-:Y:S01]  /*52d0*/  SHF.R.U32.HI R84, RZ, 0x10, R100.reuse ;  /* 0x00000010ff547819 */ /* 0x100fe20000011664 */
[----:B------:R-:W-:Y:S01]  /*52e0*/  MUFU.EX2 R61, R65 ;  /* 0x00000041003d7308 */ /* 0x000fe20000000800 */
[----:B------:R-:W-:Y:S01]  /*52f0*/  HMMA.16816.F32 R72, R8, R24, R72 ;  /* 0x000000180848723c */ /* 0x000fe20000001848 */
[----:B------:R-:W-:-:S02]  /*5300*/  SHF.R.U32.HI R63, RZ, 0x18, R100 ;  /* 0x00000018ff3f7819 */ /* 0x000fc40000011664 */
[----:B------:R-:W-:Y:S02]  /*5310*/  LOP3.LUT R84, R84, 0xff, RZ, 0xc0, !PT ;  /* 0x000000ff54547812 */ /* 0x000fe400078ec0ff */
[--C-:B------:R-:W-:Y:S01]  /*5320*/  HSET2.LE.AND R71, R71, R66.reuse, PT ;  /* 0x0000004247477233 */ /* 0x100fe20003803000 */
[C---:B------:R-:W-:Y:S01]  /*5330*/  HMMA.16816.F32 R88, R8.reuse, R20, R88 ;  /* 0x000000140858723c */ /* 0x040fe20000001858 */
[----:B------:R-:W1:Y:S01]  /*5340*/  MUFU.EX2 R54, R54 ;  /* 0x0000003600367308 */ /* 0x000e620000000800 */
[----:B------:R-:W-:Y:S01]  /*5350*/  PRMT R103, R84, 0x5410, R63 ;  /* 0x0000541054677816 */ /* 0x000fe2000000003f */
[----:B------:R-:W-:Y:S01]  /*5360*/  FFMA.FTZ R63, R133, UR18, -R180 ;  /* 0x00000012853f7c23 */ /* 0x000fe200080108b4 */
[----:B------:R-:W-:Y:S02]  /*5370*/  HSET2.LE.AND R101, R101, R66, PT ;  /* 0x0000004265657233 */ /* 0x000fe40003803000 */
[----:B------:R-:W-:Y:S01]  /*5380*/  HMMA.16816.F32 R144, R8, R16, R144 ;  /* 0x000000100890723c */ /* 0x000fe20000001890 */
[----:B------:R-:W-:-:S02]  /*5390*/  LOP3.LUT R69, R100, 0xff, RZ, 0xc0, !PT ;  /* 0x000000ff64457812 */ /* 0x000fc400078ec0ff */
[----:B------:R-:W-:Y:S01]  /*53a0*/  MUFU.EX2 R60, R113 ;  /* 0x00000071003c7308 */ /* 0x000fe20000000800 */
[----:B------:R-:W-:Y:S02]  /*53b0*/  SHF.R.U32.HI R70, RZ, 0x8, R70 ;  /* 0x00000008ff467819 */ /* 0x000fe40000011646 */
[----:B---3--:R-:W-:Y:S02]  /*53c0*/  HMMA.16816.F32 R116, R8, R4, R116 ;  /* 0x000000040874723c */ /* 0x008fe40000001874 */
[----:B------:R-:W-:-:S03]  /*53d0*/  PRMT R69, R69, 0x5410, R70 ;  /* 0x0000541045457816 */ /* 0x000fc60000000046 */
[----:B------:R-:W2:Y:S01]  /*53e0*/  MUFU.EX2 R65, R115 ;  /* 0x0000007300417308 */ /* 0x000ea20000000800 */
[----:B------:R-:W-:Y:S01]  /*53f0*/  HMMA.16816.F32 R124, R8, R12, R124 ;  /* 0x0000000c087c723c */ /* 0x000fe2000000187c */
[----:B-1----:R-:W-:-:S04]  /*5400*/  F2FP.F16.F32.PACK_AB R134, R54, R55 ;  /* 0x000000373686723e */ /* 0x002fc800000000ff */
[----:B------:R-:W-:Y:S01]  /*5410*/  LOP3.LUT R134, R71, R134, RZ, 0xc0, !PT ;  /* 0x0000008647867212 */ /* 0x000fe200078ec0ff */
[----:B------:R-:W-:Y:S01]  /*5420*/  HMMA.16816.F32 R152, R8, R30, R152 ;  /* 0x0000001e0898723c */ /* 0x000fe20000001898 */
[----:B------:R-:W1:Y:S01]  /*5430*/  MUFU.EX2 R166, R166 ;  /* 0x000000a600a67308 */ /* 0x000e620000000800 */
[----:B------:R-:W-:-:S04]  /*5440*/  LOP3.LUT R71, R64, 0xff, RZ, 0xc0, !PT ;  /* 0x000000ff40477812 */ /* 0x000fc800078ec0ff */
[C---:B------:R-:W-:Y:S03]  /*5450*/  HMMA.16816.F32 R76, R8.reuse, R26, R76 ;  /* 0x0000001a084c723c */ /* 0x040fe6000000184c */
[----:B------:R3:W-:Y:S03]  /*5460*/  MUFU.EX2 R58, R59 ;  /* 0x0000003b003a7308 */ /* 0x0007e60000000800 */
[C---:B------:R-:W-:Y:S05]  /*5470*/  HMMA.16816.F32 R92, R8.reuse, R22, R92 ;  /* 0x00000016085c723c */ /* 0x040fea000000185c */
[----:B------:R-:W-:Y:S01]  /*5480*/  MUFU.EX2 R63, R63 ;  /* 0x0000003f003f7308 */ /* 0x000fe20000000800 */
[C---:B------:R-:W-:Y:S06]  /*5490*/  HMMA.16816.F32 R104, R8.reuse, R18, R104 ;  /* 0x000000120868723c */ /* 0x040fec0000001868 */
[----:B------:R-:W-:Y:S01]  /*54a0*/  HMMA.16816.F32 R140, R8, R6, R140 ;  /* 0x00000006088c723c */ /* 0x000fe2000000188c */
[----:B------:R-:W-:Y:S01]  /*54b0*/  MUFU.EX2 R56, R56 ;  /* 0x0000003800387308 */ /* 0x000fe20000000800 */
[----:B---3--:R-:W-:Y:S01]  /*54c0*/  FFMA.FTZ R59, R132, UR18, -R179 ;  /* 0x00000012843b7c23 */ /* 0x008fe200080108b3 */
[----:B------:R-:W-:-:S03]  /*54d0*/  F2FP.F16.F32.PACK_AB R132, R52, R53 ;  /* 0x000000353484723e */ /* 0x000fc600000000ff */
[----:B------:R-:W-:Y:S03]  /*54e0*/  HMMA.16816.F32 R128, R8, R14, R128 ;  /* 0x0000000e0880723c */ /* 0x000fe60000001880 */
[----:B------:R-:W-:Y:S04]  /*54f0*/  MUFU.EX2 R59, R59 ;  /* 0x0000003b003b7308 */ /* 0x000fe80000000800 */
[--C-:B------:R-:W-:Y:S02]  /*5500*/  SHF.R.U32.HI R8, RZ, 0x10, R62.reuse ;  /* 0x00000010ff087819 */ /* 0x100fe4000001163e */
[----:B------:R-:W-:Y:S02]  /*5510*/  SHF.R.U32.HI R9, RZ, 0x18, R62 ;  /* 0x00000018ff097819 */ /* 0x000fe4000001163e */
[----:B------:R-:W-:Y:S01]  /*5520*/  LOP3.LUT R8, R8, 0xff, RZ, 0xc0, !PT ;  /* 0x000000ff08087812 */ /* 0x000fe200078ec0ff */
[----:B------:R-:W-:Y:S01]  /*5530*/  MUFU.EX2 R57, R57 ;  /* 0x0000003900397308 */ /* 0x000fe20000000800 */
[----:B------:R-:W-:-:S02]  /*5540*/  LOP3.LUT R11, R62, 0xffff, RZ, 0xc0, !PT ;  /* 0x0000ffff3e0b7812 */ /* 0x000fc400078ec0ff */
[----:B------:R-:W-:Y:S02]  /*5550*/  PRMT R9, R8, 0x5410, R9 ;  /* 0x0000541008097816 */ /* 0x000fe40000000009 */
[----:B------:R-:W-:Y:S01]  /*5560*/  LOP3.LUT R10, R62, 0xff, RZ, 0xc0, !PT ;  /* 0x000000ff3e0a7812 */ /* 0x000fe200078ec0ff */
[----:B------:R-:W-:Y:S01]  /*5570*/  FFMA.FTZ R62, R137, UR18, -R180 ;  /* 0x00000012893e7c23 */ /* 0x000fe200080108b4 */
[----:B------:R-:W-:Y:S01]  /*5580*/  SHF.R.U32.HI R11, RZ, 0x8, R11 ;  /* 0x00000008ff0b7819 */ /* 0x000fe2000001160b */
[----:B------:R-:W-:Y:S01]  /*5590*/  MUFU.EX2 R67, R67 ;  /* 0x0000004300437308 */ /* 0x000fe20000000800 */
[----:B------:R-:W-:Y:S02]  /*55a0*/  HSET2.LE.AND R9, R9, R66, PT ;  /* 0x0000004209097233 */ /* 0x000fe40003803000 */
[----:B------:R-:W-:Y:S02]  /*55b0*/  PRMT R11, R10, 0x5410, R11 ;  /* 0x000054100a0b7816 */ /* 0x000fe4000000000b */
[----:B--2---:R-:W-:-:S02]  /*55c0*/  F2FP.F16.F32.PACK_AB R10, R65, R60 ;  /* 0x0000003c410a723e */ /* 0x004fc400000000ff */
[----:B-1----:R-:W-:Y:S01]  /*55d0*/  F2FP.F16.F32.PACK_AB R8, R166, R61 ;  /* 0x0000003da608723e */ /* 0x002fe200000000ff */
[----:B------:R-:W1:Y:S01]  /*55e0*/  MUFU.EX2 R62, R62 ;  /* 0x0000003e003e7308 */ /* 0x000e620000000800 */
[----:B------:R-:W-:Y:S02]  /*55f0*/  HSET2.LE.AND R11, R11, R66, PT ;  /* 0x000000420b0b7233 */ /* 0x000fe40003803000 */
[----:B------:R-:W-:Y:S02]  /*5600*/  LOP3.LUT R135, R101, R10, RZ, 0xc0, !PT ;  /* 0x0000000a65877212 */ /* 0x000fe400078ec0ff */
[----:B------:R-:W-:Y:S02]  /*5610*/  LOP3.LUT R133, R9, R8, RZ, 0xc0, !PT ;  /* 0x0000000809857212 */ /* 0x000fe400078ec0ff */
[----:B------:R-:W-:Y:S01]  /*5620*/  LOP3.LUT R8, R64, 0xffff, RZ, 0xc0, !PT ;  /* 0x0000ffff40087812 */ /* 0x000fe200078ec0ff */
[----:B------:R-:W-:Y:S01]  /*5630*/  MUFU.EX2 R200, R200 ;  /* 0x000000c800c87308 */ /* 0x000fe20000000800 */
[----:B------:R-:W-:-:S02]  /*5640*/  SHF.R.U32.HI R10, RZ, 0x10, R64 ;  /* 0x00000010ff0a7819 */ /* 0x000fc40000011640 */
[----:B------:R-:W-:Y:S01]  /*5650*/  SHF.R.U32.HI R9, RZ, 0x18, R64 ;  /* 0x00000018ff097819 */ /* 0x000fe20000011640 */
[----:B------:R-:W-:Y:S01]  /*5660*/  FFMA.FTZ R64, R87, UR18, -R180 ;  /* 0x0000001257407c23 */ /* 0x000fe200080108b4 */
[----:B------:R-:W-:Y:S02]  /*5670*/  LOP3.LUT R132, R11, R132, RZ, 0xc0, !PT ;  /* 0x000000840b847212 */ /* 0x000fe400078ec0ff */
[----:B------:R-:W-:Y:S01]  /*5680*/  SHF.R.U32.HI R8, RZ, 0x8, R8 ;  /* 0x00000008ff087819 */ /* 0x000fe20000011608 */
[----:B------:R-:W-:Y:S01]  /*5690*/  MUFU.EX2 R199, R199 ;  /* 0x000000c700c77308 */ /* 0x000fe20000000800 */
[----:B------:R-:W-:Y:S02]  /*56a0*/  LOP3.LUT R10, R10, 0xff, RZ, 0xc0, !PT ;  /* 0x000000ff0a0a7812 */ /* 0x000fe400078ec0ff */
[----:B------:R-:W-:Y:S01]  /*56b0*/  PRMT R71, R71, 0x5410, R8 ;  /* 0x0000541047477816 */ /* 0x000fe20000000008 */
[----:B------:R-:W-:Y:S01]  /*56c0*/  HMMA.16816.F32 R112, R132, R120, RZ ;  /* 0x000000788470723c */ /* 0x000fe200000018ff */
[----:B------:R-:W-:-:S02]  /*56d0*/  PRMT R9, R10, 0x5410, R9 ;  /* 0x000054100a097816 */ /* 0x000fc40000000009 */
[--C-:B------:R-:W-:Y:S01]  /*56e0*/  HSET2.LE.AND R11, R103, R66.reuse, PT ;  /* 0x00000042670b7233 */ /* 0x100fe20003803000 */
[----:B------:R-:W2:Y:S01]  /*56f0*/  MUFU.EX2 R64, R64 ;  /* 0x0000004000407308 */ /* 0x000ea20000000800 */
[--C-:B------:R-:W-:Y:S01]  /*5700*/  HSET2.LE.AND R10, R69, R66.reuse, PT ;  /* 0x00000042450a7233 */ /* 0x100fe20003803000 */
[C---:B------:R-:W-:Y:S01]  /*5710*/  HMMA.16816.F32 R160, R132.reuse, R148, RZ ;  /* 0x0000009484a0723c */ /* 0x040fe200000018ff */
[----:B-1----:R-:W-:Y:S02]  /*5720*/  F2FP.F16.F32.PACK_AB R8, R62, R63 ;  /* 0x0000003f3e08723e */ /* 0x002fe400000000ff */
[----:B------:R-:W-:Y:S02]  /*5730*/  F2FP.F16.F32.PACK_AB R69, R59, R56 ;  /* 0x000000383b45723e */ /* 0x000fe400000000ff */
[----:B------:R-:W-:Y:S01]  /*5740*/  LOP3.LUT R11, R11, R8, RZ, 0xc0, !PT ;  /* 0x000000080b0b7212 */ /* 0x000fe200078ec0ff */
[----:B------:R-:W-:Y:S01]  /*5750*/  HMMA.16816.F32 R136, R132, R32, RZ ;  /* 0x000000208488723c */ /* 0x000fe200000018ff */
[----:B------:R-:W-:Y:S01]  /*5760*/  LOP3.LUT R10, R10, R69, RZ, 0xc0, !PT ;  /* 0x000000450a0a7212 */ /* 0x000fe200078ec0ff */
[----:B------:R-:W-:Y:S01]  /*5770*/  MUFU.EX2 R194, R194 ;  /* 0x000000c200c27308 */ /* 0x000fe20000000800 */
[----:B------:R-:W-:-:S02]  /*5780*/  HSET2.LE.AND R8, R71, R66, PT ;  /* 0x0000004247087233 */ /* 0x000fc40003803000 */
[----:B------:R-:W-:Y:S01]  /*5790*/  HSET2.LE.AND R9, R9, R66, PT ;  /* 0x0000004209097233 */ /* 0x000fe20003803000 */
[C---:B------:R-:W-:Y:S01]  /*57a0*/  HMMA.16816.F32 R100, R132.reuse, R108, RZ ;  /* 0x0000006c8464723c */ /* 0x040fe200000018ff */
[----:B------:R-:W-:Y:S02]  /*57b0*/  F2FP.F16.F32.PACK_AB R69, R57, R58 ;  /* 0x0000003a3945723e */ /* 0x000fe400000000ff */
[----:B--2---:R-:W-:Y:S01]  /*57c0*/  F2FP.F16.F32.PACK_AB R68, R64, R67 ;  /* 0x000000434044723e */ /* 0x004fe200000000ff */
[----:B------:R-:W-:Y:S01]  /*57d0*/  MUFU.EX2 R197, R197 ;  /* 0x000000c500c57308 */ /* 0x000fe20000000800 */
[----:B------:R-:W-:Y:S01]  /*57e0*/  LOP3.LUT R8, R8, R69, RZ, 0xc0, !PT ;  /* 0x0000004508087212 */ /* 0x000fe200078ec0ff */
[----:B------:R-:W-:Y:S01]  /*57f0*/  HMMA.16816.F32 R84, R132, R96, RZ ;  /* 0x000000608454723c */ /* 0x000fe200000018ff */
[----:B------:R-:W-:-:S05]  /*5800*/  LOP3.LUT R9, R9, R68, RZ, 0xc0, !PT ;  /* 0x0000004409097212 */ /* 0x000fca00078ec0ff */
[----:B------:R-:W-:Y:S06]  /*5810*/  HMMA.16816.F32 R68, R132, R80, RZ ;  /* 0x000000508444723c */ /* 0x000fec00000018ff */
[C---:B------:R-:W-:Y:S06]  /*5820*/  HMMA.16816.F32 R112, R8.reuse, R4, R112 ;  /* 0x000000040870723c */ /* 0x040fec0000001870 */
[----:B------:R-:W-:Y:S01]  /*5830*/  HMMA.16816.F32 R160, R8, R28, R160 ;  /* 0x0000001c08a0723c */ /* 0x000fe200000018a0 */
[----:B------:R-:W-:-:S05]  /*5840*/  LOP3.LUT R4, R217, UR10, R239, 0x96, !PT ;  /* 0x0000000ad9047c12 */ /* 0x000fca000f8e96ef */
[----:B------:R-:W-:Y:S01]  /*5850*/  IMAD.WIDE.U32 R216, R4, -0x326172a9, RZ ;  /* 0xcd9e8d5704d87825 */ /* 0x000fe200078e00ff */
[----:B------:R-:W-:Y:S03]  /*5860*/  HMMA.16816.F32 R136, R8, R12, R136 ;  /* 0x0000000c0888723c */ /* 0x000fe60000001888 */
[----:B------:R-:W-:-:S03]  /*5870*/  IMAD.WIDE.U32 R28, R169, -0x326172a9, RZ ;  /* 0xcd9e8d57a91c7825 */ /* 0x000fc600078e00ff */
[----:B------:R-:W-:Y:S01]  /*5880*/  HMMA.16816.F32 R148, R132, R150, RZ ;  /* 0x000000968494723c */ /* 0x000fe200000018ff */
[----:B------:R-:W-:Y:S01]  /*5890*/  LOP3.LUT R12, R189, R216, R215, 0x96, !PT ;  /* 0x000000d8bd0c7212 */ /* 0x000fe200078e96d7 */
[----:B------:R-:W-:Y:S01]  /*58a0*/  FFMA.FTZ R189, R187, UR18, -R204 ;  /* 0x00000012bbbd7c23 */ /* 0x000fe200080108cc */
[----:B------:R-:W-:Y:S01]  /*58b0*/  LOP3.LUT R4, R217, R28, R241, 0x96, !PT ;  /* 0x0000001cd9047212 */ /* 0x000fe200078e96f1 */
[----:B------:R-:W-:-:S04]  /*58c0*/  IMAD.WIDE.U32 R28, R169, -0x326172a9, RZ ;  /* 0xcd9e8d57a91c7825 */ /* 0x000fc800078e00ff */
[----:B------:R-:W-:Y:S01]  /*58d0*/  FFMA.FTZ R187, R198, UR18, -R204 ;  /* 0x00000012c6bb7c23 */ /* 0x000fe200080108cc */
[C---:B------:R-:W-:Y:S01]  /*58e0*/  HMMA.16816.F32 R80, R132.reuse, R82, RZ ;  /* 0x000000528450723c */ /* 0x040fe200000018ff */
[----:B------:R-:W-:Y:S01]  /*58f0*/  FFMA.FTZ R198, R243, UR18, -R184 ;  /* 0x00000012f3c67c23 */ /* 0x000fe200080108b8 */
[----:B------:R-:W-:Y:S01]  /*5900*/  IMAD.WIDE.U32 R32, R4, -0x2daee0ad, RZ ;  /* 0xd2511f5304207825 */ /* 0x000fe200078e00ff */
[----:B------:R-:W-:Y:S01]  /*5910*/  LOP3.LUT R28, R29, R171, RZ, 0x3c, !PT ;  /* 0x000000ab1d1c7212 */ /* 0x000fe200078e3cff */
[----:B------:R-:W-:Y:S02]  /*5920*/  MUFU.EX2 R189, R189 ;  /* 0x000000bd00bd7308 */ /* 0x000fe40000000800 */
[----:B------:R-:W-:Y:S01]  /*5930*/  IMAD.WIDE.U32 R12, R12, -0x2daee0ad, RZ ;  /* 0xd2511f530c0c7825 */ /* 0x000fe200078e00ff */
[C---:B------:R-:W-:Y:S03]  /*5940*/  HMMA.16816.F32 R96, R132.reuse, R98, RZ ;  /* 0x000000628460723c */ /* 0x040fe600000018ff */
[----:B------:R-:W-:Y:S01]  /*5950*/  IMAD.WIDE.U32 R28, R28, -0x2daee0ad, RZ ;  /* 0xd2511f531c1c7825 */ /* 0x000fe200078e00ff */
[----:B------:R-:W-:Y:S01]  /*5960*/  LOP3.LUT R32, R13, R32, R212, 0x96, !PT ;  /* 0x000000200d207212 */ /* 0x000fe200078e96d4 */
[----:B------:R-:W-:Y:S01]  /*5970*/  MUFU.EX2 R187, R187 ;  /* 0x000000bb00bb7308 */ /* 0x000fe20000000800 */
[----:B------:R-:W-:Y:S01]  /*5980*/  HMMA.16816.F32 R108, R132, R110, RZ ;  /* 0x0000006e846c723c */ /* 0x000fe200000018ff */
[----:B------:R-:W-:-:S02]  /*5990*/  LOP3.LUT R4, R33, R28, R214, 0x96, !PT ;  /* 0x0000001c21047212 */ /* 0x000fc400078e96d6 */
[----:B------:R-:W-:-:S03]  /*59a0*/  IMAD.WIDE.U32 R32, R32, -0x326172a9, RZ ;  /* 0xcd9e8d5720207825 */ /* 0x000fc600078e00ff */
[C---:B------:R-:W-:Y:S01]  /*59b0*/  HMMA.16816.F32 R120, R132.reuse, R122, RZ ;  /* 0x0000007a8478723c */ /* 0x040fe200000018ff */
[----:B------:R-:W-:Y:S05]  /*59c0*/  MUFU.EX2 R198, R198 ;  /* 0x000000c600c67308 */ /* 0x000fea0000000800 */
[----:B------:R-:W-:Y:S06]  /*59d0*/  HMMA.16816.F32 R132, R132, R34, RZ ;  /* 0x000000228484723c */ /* 0x000fec00000018ff */
[----:B------:R-:W-:Y:S01]  /*59e0*/  HMMA.16816.F32 R100, R8, R16, R100 ;  /* 0x000000100864723c */ /* 0x000fe20000001864 */
[----:B------:R-:W-:-:S05]  /*59f0*/  IMAD.WIDE.U32 R34, R4, -0x326172a9, RZ ;  /* 0xcd9e8d5704227825 */ /* 0x000fca00078e00ff */
[----:B------:R-:W-:Y:S01]  /*5a00*/  LOP3.LUT R4, R35, R188, R213, 0x96, !PT ;  /* 0x000000bc23047212 */ /* 0x000fe200078e96d5 */
[C---:B------:R-:W-:Y:S01]  /*5a10*/  HMMA.16816.F32 R84, R8.reuse, R20, R84 ;  /* 0x000000140854723c */ /* 0x040fe20000001854 */
[----:B------:R-:W-:Y:S01]  /*5a20*/  LOP3.LUT R34, R33, R34, R211, 0x96, !PT ;  /* 0x0000002221227212 */ /* 0x000fe200078e96d3 */
[----:B------:R1:W2:Y:S02]  /*5a30*/  MUFU.EX2 R188, R251 ;  /* 0x000000fb00bc7308 */ /* 0x0002a40000000800 */
[----:B------:R-:W-:Y:S02]  /*5a40*/  IMAD.WIDE.U32 R16, R4, -0x2daee0ad, RZ ;  /* 0xd2511f5304107825 */ /* 0x000fe400078e00ff */
[----:B------:R-:W-:Y:S02]  /*5a50*/  HMMA.16816.F32 R120, R8, R6, R120 ;  /* 0x000000060878723c */ /* 0x000fe40000001878 */
[----:B------:R-:W-:Y:S01]  /*5a60*/  IMAD.WIDE.U32 R34, R34, -0x2daee0ad, RZ ;  /* 0xd2511f5322227825 */ /* 0x000fe200078e00ff */
[----:B------:R-:W-:-:S03]  /*5a70*/  LOP3.LUT R4, R17, R12, R210, 0x96, !PT ;  /* 0x0000000c11047212 */ /* 0x000fc600078e96d2 */
[----:B------:R-:W-:Y:S01]  /*5a80*/  HMMA.16816.F32 R108, R8, R18, R108 ;  /* 0x00000012086c723c */ /* 0x000fe2000000186c */
[----:B------:R-:W-:Y:S01]  /*5a90*/  LOP3.LUT R5, R35, R16, R208, 0x96, !PT ;  /* 0x0000001023057212 */ /* 0x000fe200078e96d0 */
[----:B------:R-:W-:-:S04]  /*5aa0*/  IMAD.WIDE.U32 R20, R4, -0x326172a9, RZ ;  /* 0xcd9e8d5704147825 */ /* 0x000fc800078e00ff */
[----:B------:R-:W-:Y:S01]  /*5ab0*/  IMAD.WIDE.U32 R16, R5, -0x326172a9, RZ ;  /* 0xcd9e8d5705107825 */ /* 0x000fe200078e00ff */
[C---:B------:R-:W-:Y:S03]  /*5ac0*/  HMMA.16816.F32 R68, R8.reuse, R24, R68 ;  /* 0x000000180844723c */ /* 0x040fe60000001844 */
[----:B------:R-:W-:Y:S01]  /*5ad0*/  IMAD.MOV.U32 R250, RZ, RZ, R20 ;  /* 0x000000fffffa7224 */ /* 0x000fe200078e0014 */
[C---:B------:R-:W-:Y:S01]  /*5ae0*/  LOP3.LUT R7, R16.reuse, 0xffff, RZ, 0xc0, !PT ;  /* 0x0000ffff10077812 */ /* 0x040fe200078ec0ff */
[----:B-1----:R-:W-:Y:S01]  /*5af0*/  IMAD.MOV.U32 R251, RZ, RZ, R21 ;  /* 0x000000fffffb7224 */ /* 0x002fe200078e0015 */
[----:B------:R-:W-:Y:S01]  /*5b00*/  LOP3.LUT R6, R17, R20, R206, 0x96, !PT ;  /* 0x0000001411067212 */ /* 0x000fe200078e96ce */
[----:B------:R-:W-:Y:S01]  /*5b10*/  HMMA.16816.F32 R148, R8, R30, R148 ;  /* 0x0000001e0894723c */ /* 0x000fe20000001894 */
[----:B------:R-:W-:Y:S01]  /*5b20*/  LOP3.LUT R12, R16, 0xff, RZ, 0xc0, !PT ;  /* 0x000000ff100c7812 */ /* 0x000fe200078ec0ff */
[----:B------:R-:W1:Y:S01]  /*5b30*/  LDSM.16.MT88.4 R28, [R221+0x9800] ;  /* 0x00980000dd1c783b */ /* 0x000e620000004200 */
[----:B------:R-:W-:-:S02]  /*5b40*/  SHF.R.U32.HI R7, RZ, 0x8, R7 ;  /* 0x00000008ff077819 */ /* 0x000fc40000011607 */
[--C-:B------:R-:W-:Y:S01]  /*5b50*/  SHF.R.U32.HI R5, RZ, 0x10, R16.reuse ;  /* 0x00000010ff057819 */ /* 0x100fe20000011610 */
[C---:B------:R-:W-:Y:S01]  /*5b60*/  HMMA.16816.F32 R80, R8.reuse, R26, R80 ;  /* 0x0000001a0850723c */ /* 0x040fe20000001850 */
[----:B------:R-:W-:Y:S01]  /*5b70*/  SHF.R.U32.HI R4, RZ, 0x18, R16 ;  /* 0x00000018ff047819 */ /* 0x000fe20000011610 */
[----:B------:R-:W3:Y:S01]  /*5b80*/  LDSM.16.MT88.4 R24, [R170+0x9800] ;  /* 0x00980000aa18783b */ /* 0x000ee20000004200 */
[----:B------:R-:W-:Y:S02]  /*5b90*/  SHF.R.U32.HI R16, RZ, 0x10, R6 ;  /* 0x00000010ff107819 */ /* 0x000fe40000011606 */
[----:B------:R-:W-:Y:S01]  /*5ba0*/  LOP3.LUT R13, R6, 0xffff, RZ, 0xc0, !PT ;  /* 0x0000ffff060d7812 */ /* 0x000fe200078ec0ff */
[----:B------:R-:W-:Y:S01]  /*5bb0*/  HMMA.16816.F32 R96, R8, R22, R96 ;  /* 0x000000160860723c */ /* 0x000fe20000001860 */
[----:B------:R-:W-:Y:S01]  /*5bc0*/  PRMT R7, R12, 0x5410, R7 ;  /* 0x000054100c077816 */ /* 0x000fe20000000007 */
[----:B------:R-:W4:Y:S01]  /*5bd0*/  LDSM.16.MT88.4 R20, [R221+0xa800] ;  /* 0x00a80000dd14783b */ /* 0x000f220000004200 */
[----:B------:R-:W-:-:S02]  /*5be0*/  LOP3.LUT R12, R6, 0xff, RZ, 0xc0, !PT ;  /* 0x000000ff060c7812 */ /* 0x000fc400078ec0ff */
[----:B------:R-:W-:Y:S01]  /*5bf0*/  LOP3.LUT R5, R5, 0xff, RZ, 0xc0, !PT ;  /* 0x000000ff05057812 */ /* 0x000fe200078ec0ff */
[----:B------:R-:W-:Y:S01]  /*5c00*/  HMMA.16816.F32 R132, R8, R14, R132 ;  /* 0x0000000e0884723c */ /* 0x000fe20000001884 */
[----:B------:R-:W-:Y:S01]  /*5c10*/  SHF.R.U32.HI R6, RZ, 0x18, R6 ;  /* 0x00000018ff067819 */ /* 0x000fe20000011606 */
[----:B------:R-:W4:Y:S01]  /*5c20*/  LDSM.16.MT88.4 R8, [R170+0xb800] ;  /* 0x00b80000aa08783b */ /* 0x000f220000004200 */
[----:B------:R-:W-:Y:S02]  /*5c30*/  LOP3.LUT R17, R16, 0xff, RZ, 0xc0, !PT ;  /* 0x000000ff10117812 */ /* 0x000fe400078ec0ff */
[----:B------:R-:W-:Y:S02]  /*5c40*/  SHF.R.U32.HI R13, RZ, 0x8, R13 ;  /* 0x00000008ff0d7819 */ /* 0x000fe4000001160d */
[----:B------:R-:W-:Y:S02]  /*5c50*/  PRMT R19, R5, 0x5410, R4 ;  /* 0x0000541005137816 */ /* 0x000fe40000000004 */
[----:B------:R-:W-:-:S02]  /*5c60*/  PRMT R5, R17, 0x5410, R6 ;  /* 0x0000541011057816 */ /* 0x000fc40000000006 */
[----:B------:R-:W-:Y:S02]  /*5c70*/  PRMT R13, R12, 0x5410, R13 ;  /* 0x000054100c0d7816 */ /* 0x000fe4000000000d */
[----:B------:R-:W-:Y:S02]  /*5c80*/  F2FP.F16.F32.PACK_AB R6, R199, R200 ;  /* 0x000000c8c706723e */ /* 0x000fe400000000ff */
[--C-:B------:R-:W-:Y:S02]  /*5c90*/  HSET2.LE.AND R5, R5, R66.reuse, PT ;  /* 0x0000004205057233 */ /* 0x100fe40003803000 */
[----:B------:R-:W-:Y:S02]  /*5ca0*/  HSET2.LE.AND R4, R13, R66, PT ;  /* 0x000000420d047233 */ /* 0x000fe40003803000 */
[----:B--2---:R-:W-:Y:S02]  /*5cb0*/  F2FP.F16.F32.PACK_AB R13, R188, R189 ;  /* 0x000000bdbc0d723e */ /* 0x004fe400000000ff */
[----:B------:R-:W-:-:S02]  /*5cc0*/  LOP3.LUT R5, R5, R6, RZ, 0xc0, !PT ;  /* 0x0000000605057212 */ /* 0x000fc400078ec0ff */
[----:B------:R-:W-:Y:S02]  /*5cd0*/  LOP3.LUT R4, R4, R13, RZ, 0xc0, !PT ;  /* 0x0000000d04047212 */ /* 0x000fe400078ec0ff */
[--C-:B------:R-:W-:Y:S02]  /*5ce0*/  HSET2.LE.AND R6, R7, R66.reuse, PT ;  /* 0x0000004207067233 */ /* 0x100fe40003803000 */
[----:B------:R-:W-:Y:S02]  /*5cf0*/  HSET2.LE.AND R7, R19, R66, PT ;  /* 0x0000004213077233 */ /* 0x000fe40003803000 */
[----:B------:R-:W-:Y:S01]  /*5d00*/  F2FP.F16.F32.PACK_AB R13, R194, R187 ;  /* 0x000000bbc20d723e */ /* 0x000fe200000000ff */
[----:B------:R-:W2:Y:S01]  /*5d10*/  LDSM.16.MT88.4 R16, [R170+0xa800] ;  /* 0x00a80000aa10783b */ /* 0x000ea20000004200 */
[----:B------:R-:W-:Y:S02]  /*5d20*/  F2FP.F16.F32.PACK_AB R12, R197, R198 ;  /* 0x000000c6c50c723e */ /* 0x000fe400000000ff */
[----:B------:R-:W-:-:S02]  /*5d30*/  LOP3.LUT R6, R6, R13, RZ, 0xc0, !PT ;  /* 0x0000000d06067212 */ /* 0x000fc400078ec0ff */
[----:B------:R-:W-:Y:S02]  /*5d40*/  LOP3.LUT R7, R7, R12, RZ, 0xc0, !PT ;  /* 0x0000000c07077212 */ /* 0x000fe400078ec0ff */
[----:B------:R-:W2:Y:S05]  /*5d50*/  LDSM.16.MT88.4 R12, [R221+0xb800] ;  /* 0x00b80000dd0c783b */ /* 0x000eaa0000004200 */
[C---:B-1----:R-:W-:Y:S06]  /*5d60*/  HMMA.16816.F32 R156, R4.reuse, R28, R156 ;  /* 0x0000001c049c723c */ /* 0x042fec000000189c */
[C---:B---3--:R-:W-:Y:S06]  /*5d70*/  HMMA.16816.F32 R72, R4.reuse, R24, R72 ;  /* 0x000000180448723c */ /* 0x048fec0000001848 */
[C---:B----4-:R-:W-:Y:S06]  /*5d80*/  HMMA.16816.F32 R88, R4.reuse, R20, R88 ;  /* 0x000000140458723c */ /* 0x050fec0000001858 */
[C---:B------:R-:W-:Y:S06]  /*5d90*/  HMMA.16816.F32 R124, R4.reuse, R8, R124 ;  /* 0x00000008047c723c */ /* 0x040fec000000187c */
[C---:B------:R-:W-:Y:S06]  /*5da0*/  HMMA.16816.F32 R152, R4.reuse, R30, R152 ;  /* 0x0000001e0498723c */ /* 0x040fec0000001898 */
[C---:B--2---:R-:W-:Y:S06]  /*5db0*/  HMMA.16816.F32 R144, R4.reuse, R16, R144 ;  /* 0x000000100490723c */ /* 0x044fec0000001890 */
[C---:B------:R-:W-:Y:S06]  /*5dc0*/  HMMA.16816.F32 R116, R4.reuse, R12, R116 ;  /* 0x0000000c0474723c */ /* 0x040fec0000001874 */
[C---:B------:R-:W-:Y:S06]  /*5dd0*/  HMMA.16816.F32 R76, R4.reuse, R26, R76 ;  /* 0x0000001a044c723c */ /* 0x040fec000000184c */
[C---:B------:R-:W-:Y:S06]  /*5de0*/  HMMA.16816.F32 R92, R4.reuse, R22, R92 ;  /* 0x00000016045c723c */ /* 0x040fec000000185c */
[C---:B------:R-:W-:Y:S06]  /*5df0*/  HMMA.16816.F32 R104, R4.reuse, R18, R104 ;  /* 0x000000120468723c */ /* 0x040fec0000001868 */
[C---:B------:R-:W-:Y:S06]  /*5e00*/  HMMA.16816.F32 R140, R4.reuse, R14, R140 ;  /* 0x0000000e048c723c */ /* 0x040fec000000188c */
[----:B------:R-:W-:Y:S07]  /*5e10*/  HMMA.16816.F32 R128, R4, R10, R128 ;  /* 0x0000000a0480723c */ /* 0x000fee0000001880 */
[----:B------:R-:W-:-:S02]  /*5e20*/  IMAD.MOV.U32 R7, RZ, RZ, R217 ;  /* 0x000000ffff077224 */ /* 0x000fc400078e00d9 */
[----:B------:R-:W-:Y:S02]  /*5e30*/  IMAD.MOV.U32 R6, RZ, RZ, R216 ;  /* 0x000000ffff067224 */ /* 0x000fe400078e00d8 */
[--C-:B------:R-:W-:Y:S01]  /*5e40*/  FFMA.FTZ R203, R203, UR18, -R180.reuse ;  /* 0x00000012cbcb7c23 */ /* 0x100fe200080108b4 */
[----:B------:R-:W-:Y:S01]  /*5e50*/  FFMA.FTZ R186, R186, UR18, -R179 ;  /* 0x00000012baba7c23 */ /* 0x000fe200080108b3 */
[----:B------:R-:W-:Y:S01]  /*5e60*/  LOP3.LUT R241, R7, R248, R241, 0x96, !PT ;  /* 0x000000f807f17212 */ /* 0x000fe200078e96f1 */
[----:B------:R-:W-:Y:S01]  /*5e70*/  FFMA.FTZ R185, R185, UR18, -R180 ;  /* 0x00000012b9b97c23 */ /* 0x000fe200080108b4 */
[----:B------:R-:W-:Y:S01]  /*5e80*/  LOP3.LUT R215, R245, R6, R215, 0x96, !PT ;  /* 0x00000006f5d77212 */ /* 0x000fe200078e96d7 */
[----:B------:R-:W-:Y:S01]  /*5e90*/  FADD.FTZ R52, R53, R52 ;  /* 0x0000003435347221 */ /* 0x000fe20000010000 */
[----:B------:R-:W-:Y:S01]  /*5ea0*/  FADD.FTZ R61, R61, R166 ;  /* 0x000000a63d3d7221 */ /* 0x000fe20000010000 */
[----:B------:R-:W-:Y:S01]  /*5eb0*/  IMAD.WIDE.U32 R6, R241, -0x2daee0ad, RZ ;  /* 0xd2511f53f1067825 */ /* 0x000fe200078e00ff */
[----:B------:R-:W-:-:S03]  /*5ec0*/  LOP3.LUT R32, R251, R32, R175, 0x96, !PT ;  /* 0x00000020fb207212 */ /* 0x000fc600078e96af */
[--C-:B------:R-:W-:Y:S01]  /*5ed0*/  FFMA.FTZ R183, R183, UR18, -R184.reuse ;  /* 0x00000012b7b77c23 */ /* 0x100fe200080108b8 */
[----:B------:R-:W-:Y:S01]  /*5ee0*/  FFMA.FTZ R191, R191, UR18, -R184 ;  /* 0x00000012bfbf7c23 */ /* 0x000fe200080108b8 */
[----:B------:R-:W-:Y:S01]  /*5ef0*/  IMAD.WIDE.U32 R4, R215, -0x2daee0ad, RZ ;  /* 0xd2511f53d7047825 */ /* 0x000fe200078e00ff */
[----:B------:R-:W-:-:S03]  /*5f00*/  LOP3.LUT R214, R7, R246, R214, 0x96, !PT ;  /* 0x000000f607d67212 */ /* 0x000fc600078e96d6 */
[----:B------:R-:W-:Y:S01]  /*5f10*/  FFMA.FTZ R252, R181, UR18, -R184 ;  /* 0x00000012b5fc7c23 */ /* 0x000fe200080108b8 */
[----:B------:R-:W-:Y:S01]  /*5f20*/  FFMA.FTZ R178, R178, UR18, -R179 ;  /* 0x00000012b2b27c23 */ /* 0x000fe200080108b3 */
[----:B------:R-:W-:Y:S01]  /*5f30*/  FFMA.FTZ R172, R172, UR18, -R180 ;  /* 0x00000012acac7c23 */ /* 0x000fe200080108b4 */
[----:B------:R-:W-:Y:S01]  /*5f40*/  LOP3.LUT R212, R5, R6, R212, 0x96, !PT ;  /* 0x0000000605d47212 */ /* 0x000fe200078e96d4 */
[----:B------:R-:W-:-:S04]  /*5f50*/  IMAD.WIDE.U32 R214, R214, -0x326172a9, RZ ;  /* 0xcd9e8d57d6d67825 */ /* 0x000fc800078e00ff */
[----:B------:R-:W-:Y:S01]  /*5f60*/  FFMA.FTZ R165, R165, UR18, -R180 ;  /* 0x00000012a5a57c23 */ /* 0x000fe200080108b4 */
[----:B------:R-:W-:Y:S01]  /*5f70*/  FADD.FTZ R49, R49, R48 ;  /* 0x0000003031317221 */ /* 0x000fe20000010000 */
[----:B------:R-:W-:Y:S01]  /*5f80*/  FADD.FTZ R50, R51, R50 ;  /* 0x0000003233327221 */ /* 0x000fe20000010000 */
[----:B------:R-:W-:Y:S01]  /*5f90*/  FFMA.FTZ R177, R177, UR18, -R179 ;  /* 0x00000012b1b17c23 */ /* 0x000fe200080108b3 */
[----:B------:R-:W-:Y:S01]  /*5fa0*/  LOP3.LUT R244, R215, R244, R213, 0x96, !PT ;  /* 0x000000f4d7f47212 */ /* 0x000fe200078e96d5 */
[----:B------:R-:W-:-:S04]  /*5fb0*/  IMAD.WIDE.U32 R212, R212, -0x326172a9, RZ ;  /* 0xcd9e8d57d4d47825 */ /* 0x000fc800078e00ff */
[----:B------:R-:W-:Y:S01]  /*5fc0*/  FFMA.FTZ R173, R173, UR18, -R180 ;  /* 0x00000012adad7c23 */ /* 0x000fe200080108b4 */
[----:B------:R1:W5:Y:S01]  /*5fd0*/  LDL.LU.64 R216, [R1+0x18] ;  /* 0x0000180001d87983 */ /* 0x0003620000300a00 */
[----:B------:R-:W-:Y:S01]  /*5fe0*/  MUFU.EX2 R203, R203 ;  /* 0x000000cb00cb7308 */ /* 0x000fe20000000800 */
[----:B------:R-:W-:Y:S01]  /*5ff0*/  IMAD.WIDE.U32 R244, R244, -0x2daee0ad, RZ ;  /* 0xd2511f53f4f47825 */ /* 0x000fe200078e00ff */
[----:B------:R-:W-:-:S03]  /*6000*/  LOP3.LUT R211, R213, R214, R211, 0x96, !PT ;  /* 0x000000d6d5d37212 */ /* 0x000fc600078e96d3 */
[----:B------:R-:W-:Y:S01]  /*6010*/  FFMA.FTZ R213, R202, UR18, -R179 ;  /* 0x00000012cad57c23 */ /* 0x000fe200080108b3 */
[----:B------:R-:W-:Y:S01]  /*6020*/  FADD.FTZ R55, R55, R52 ;  /* 0x0000003437377221 */ /* 0x000fe20000010000 */
[----:B------:R-:W-:Y:S01]  /*6030*/  FADD.FTZ R60, R60, R61 ;  /* 0x0000003d3c3c7221 */ /* 0x000fe20000010000 */
[----:B------:R-:W-:Y:S01]  /*6040*/  LOP3.LUT R214, R245, R4, R210, 0x96, !PT ;  /* 0x00000004f5d67212 */ /* 0x000fe200078e96d2 */
[----:B------:R-:W-:Y:S01]  /*6050*/  IMAD.WIDE.U32 R210, R211, -0x2daee0ad, RZ ;  /* 0xd2511f53d3d27825 */ /* 0x000fe200078e00ff */
[----:B------:R-:W-:Y:S03]  /*6060*/  MUFU.EX2 R186, R186 ;  /* 0x000000ba00ba7308 */ /* 0x000fe60000000800 */
[----:B------:R-:W-:Y:S01]  /*6070*/  FADD.FTZ R55, R54, R55 ;  /* 0x0000003736377221 */ /* 0x000fe20000010000 */
[----:B------:R-:W-:Y:S01]  /*6080*/  FADD.FTZ R60, R65, R60 ;  /* 0x0000003c413c7221 */ /* 0x000fe20000010000 */
[----:B------:R-:W-:Y:S01]  /*6090*/  IMAD.WIDE.U32 R214, R214, -0x326172a9, RZ ;  /* 0xcd9e8d57d6d67825 */ /* 0x000fe200078e00ff */
[----:B------:R-:W-:-:S03]  /*60a0*/  LOP3.LUT R208, R211, R244, R208, 0x96, !PT ;  /* 0x000000f4d3d07212 */ /* 0x000fc600078e96d0 */
[--C-:B------:R-:W-:Y:S01]  /*60b0*/  FFMA.FTZ R211, R190, UR18, -R179.reuse ;  /* 0x00000012bed37c23 */ /* 0x100fe200080108b3 */
[----:B------:R-:W-:Y:S01]  /*60c0*/  FFMA.FTZ R190, R192, UR18, -R179 ;  /* 0x00000012c0be7c23 */ /* 0x000fe200080108b3 */
[----:B------:R-:W-:Y:S01]  /*60d0*/  FFMA.FTZ R192, R205, UR18, -R180 ;  /* 0x00000012cdc07c23 */ /* 0x000fe200080108b4 */
[----:B------:R-:W-:Y:S01]  /*60e0*/  MUFU.EX2 R213, R213 ;  /* 0x000000d500d57308 */ /* 0x000fe20000000800 */
[----:B------:R-:W-:-:S04]  /*60f0*/  IMAD.WIDE.U32 R244, R208, -0x326172a9, RZ ;  /* 0xcd9e8d57d0f47825 */ /* 0x000fc800078e00ff */
[----:B------:R-:W-:Y:S01]  /*6100*/  FFMA.FTZ R205, R207, UR18, -R204 ;  /* 0x00000012cfcd7c23 */ /* 0x000fe200080108cc */
[----:B------:R-:W-:Y:S01]  /*6110*/  FADD.FTZ R58, R58, R55 ;  /* 0x000000373a3a7221 */ /* 0x000fe20000010000 */
[----:B------:R-:W-:Y:S01]  /*6120*/  FADD.FTZ R67, R67, R60 ;  /* 0x0000003c43437221 */ /* 0x000fe20000010000 */
[----:B------:R-:W-:Y:S01]  /*6130*/  FFMA.FTZ R181, R176, UR18, -R179 ;  /* 0x00000012b0b57c23 */ /* 0x000fe200080108b3 */
[C---:B------:R-:W-:Y:S01]  /*6140*/  LOP3.LUT R6, R244.reuse, 0xffff, RZ, 0xc0, !PT ;  /* 0x0000fffff4067812 */ /* 0x040fe200078ec0ff */
[----:B------:R-:W-:Y:S01]  /*6150*/  FADD.FTZ R57, R57, R58 ;  /* 0x0000003a39397221 */ /* 0x000fe20000010000 */
[----:B------:R-:W-:Y:S01]  /*6160*/  LOP3.LUT R35, R244, 0xff, RZ, 0xc0, !PT ;  /* 0x000000fff4237812 */ /* 0x000fe200078ec0ff */
[----:B------:R-:W2:Y:S01]  /*6170*/  MUFU.EX2 R192, R192 ;  /* 0x000000c000c07308 */ /* 0x000ea20000000800 */
[----:B------:R-:W-:Y:S01]  /*6180*/  SHF.R.U32.HI R6, RZ, 0x8, R6 ;  /* 0x00000008ff067819 */ /* 0x000fe20000011606 */
[----:B------:R-:W-:Y:S01]  /*6190*/  FADD.FTZ R64, R64, R67 ;  /* 0x0000004340407221 */ /* 0x000fe20000010000 */
[----:B------:R-:W-:Y:S01]  /*61a0*/  SHF.R.U32.HI R5, RZ, 0x10, R244 ;  /* 0x00000010ff057819 */ /* 0x000fe200000116f4 */
[----:B------:R-:W-:Y:S01]  /*61b0*/  FADD.FTZ R56, R56, R57 ;  /* 0x0000003938387221 */ /* 0x000fe20000010000 */
[----:B------:R-:W-:Y:S01]  /*61c0*/  LOP3.LUT R4, R245, R214, R206, 0x96, !PT ;  /* 0x000000d6f5047212 */ /* 0x000fe200078e96ce */
[----:B------:R-:W-:Y:S01]  /*61d0*/  FADD.FTZ R63, R63, R64 ;  /* 0x000000403f3f7221 */ /* 0x000fe20000010000 */
[----:B------:R-:W-:Y:S01]  /*61e0*/  PRMT R35, R35, 0x5410, R6 ;  /* 0x0000541023237816 */ /* 0x000fe20000000006 */
[----:B------:R-:W-:Y:S01]  /*61f0*/  MUFU.EX2 R211, R211 ;  /* 0x000000d300d37308 */ /* 0x000fe20000000800 */
[----:B------:R-:W-:Y:S01]  /*6200*/  LOP3.LUT R6, R5, 0xff, RZ, 0xc0, !PT ;  /* 0x000000ff05067812 */ /* 0x000fe200078ec0ff */
[----:B------:R-:W-:Y:S01]  /*6210*/  FADD.FTZ R59, R59, R56 ;  /* 0x000000383b3b7221 */ /* 0x000fe20000010000 */
[----:B------:R-:W-:Y:S01]  /*6220*/  LOP3.LUT R5, R4, 0xffff, RZ, 0xc0, !PT ;  /* 0x0000ffff04057812 */ /* 0x000fe200078ec0ff */
[----:B------:R-:W-:Y:S01]  /*6230*/  FADD.FTZ R62, R62, R63 ;  /* 0x0000003f3e3e7221 */ /* 0x000fe20000010000 */
[----:B------:R-:W-:Y:S01]  /*6240*/  LOP3.LUT R33, R4, 0xff, RZ, 0xc0, !PT ;  /* 0x000000ff04217812 */ /* 0x000fe200078ec0ff */
[----:B------:R-:W-:Y:S01]  /*6250*/  FFMA.FTZ R176, R182, UR18, -R179 ;  /* 0x00000012b6b07c23 */ /* 0x000fe200080108b3 */
[----:B------:R-:W-:Y:S01]  /*6260*/  SHF.R.U32.HI R202, RZ, 0x8, R5 ;  /* 0x00000008ffca7819 */ /* 0x000fe20000011605 */
[----:B------:R-:W3:Y:S01]  /*6270*/  MUFU.EX2 R190, R190 ;  /* 0x000000be00be7308 */ /* 0x000ee20000000800 */
[----:B------:R-:W-:Y:S01]  /*6280*/  SHF.R.U32.HI R7, RZ, 0x18, R244 ;  /* 0x00000018ff077819 */ /* 0x000fe200000116f4 */
[----:B------:R-:W-:Y:S01]  /*6290*/  FADD.FTZ R46, R46, R49 ;  /* 0x000000312e2e7221 */ /* 0x000fe20000010000 */
[----:B------:R-:W-:Y:S01]  /*62a0*/  PRMT R33, R33, 0x5410, R202 ;  /* 0x0000541021217816 */ /* 0x000fe200000000ca */
[----:B------:R-:W-:Y:S01]  /*62b0*/  FFMA.FTZ R202, R195, UR18, -R180 ;  /* 0x00000012c3ca7c23 */ /* 0x000fe200080108b4 */
[----:B------:R-:W-:Y:S01]  /*62c0*/  PRMT R7, R6, 0x5410, R7 ;  /* 0x0000541006077816 */ /* 0x000fe20000000007 */
[----:B------:R-:W-:Y:S01]  /*62d0*/  FFMA.FTZ R195, R196, UR18, -R204 ;  /* 0x00000012c4c37c23 */ /* 0x000fe200080108cc */
[--C-:B------:R-:W-:Y:S01]  /*62e0*/  SHF.R.U32.HI R6, RZ, 0x10, R4.reuse ;  /* 0x00000010ff067819 */ /* 0x100fe20000011604 */
[----:B------:R-:W-:Y:S01]  /*62f0*/  MUFU.EX2 R185, R185 ;  /* 0x000000b900b97308 */ /* 0x000fe20000000800 */
[----:B------:R-:W-:Y:S01]  /*6300*/  SHF.R.U32.HI R4, RZ, 0x18, R4 ;  /* 0x00000018ff047819 */ /* 0x000fe20000011604 */
[--C-:B------:R-:W-:Y:S01]  /*6310*/  FFMA.FTZ R196, R209, UR18, -R204.reuse ;  /* 0x00000012d1c47c23 */ /* 0x100fe200080108cc */
[----:B------:R-:W-:Y:S01]  /*6320*/  LOP3.LUT R5, R6, 0xff, RZ, 0xc0, !PT ;  /* 0x000000ff06057812 */ /* 0x000fe200078ec0ff */
[----:B------:R-:W-:Y:S01]  /*6330*/  FFMA.FTZ R204, R201, UR18, -R204 ;  /* 0x00000012c9cc7c23 */ /* 0x000fe200080108cc */
[--C-:B------:R-:W-:Y:S01]  /*6340*/  HSET2.LE.AND R7, R7, R66.reuse, PT ;  /* 0x0000004207077233 */ /* 0x100fe20003803000 */
[----:B------:R-:W-:Y:S01]  /*6350*/  FADD.FTZ R47, R47, R50 ;  /* 0x000000322f2f7221 */ /* 0x000fe20000010000 */
[----:B------:R-:W-:Y:S01]  /*6360*/  PRMT R5, R5, 0x5410, R4 ;  /* 0x0000541005057816 */ /* 0x000fe20000000004 */
[----:B------:R-:W4:Y:S01]  /*6370*/  MUFU.EX2 R202, R202 ;  /* 0x000000ca00ca7308 */ /* 0x000f220000000800 */
[----:B--2---:R-:W-:Y:S01]  /*6380*/  F2FP.F16.F32.PACK_AB R4, R203, R192 ;  /* 0x000000c0cb04723e */ /* 0x004fe200000000ff */
[----:B------:R-:W-:Y:S01]  /*6390*/  FADD.FTZ R46, R43, R46 ;  /* 0x0000002e2b2e7221 */ /* 0x000fe20000010000 */
[--C-:B------:R-:W-:Y:S01]  /*63a0*/  HSET2.LE.AND R6, R35, R66.reuse, PT ;  /* 0x0000004223067233 */ /* 0x100fe20003803000 */
[----:B------:R-:W-:Y:S01]  /*63b0*/  FADD.FTZ R44, R44, R47 ;  /* 0x0000002f2c2c7221 */ /* 0x000fe20000010000 */
[----:B------:R-:W-:Y:S01]  /*63c0*/  LOP3.LUT R7, R7, R4, RZ, 0xc0, !PT ;  /* 0x0000000407077212 */ /* 0x000fe200078ec0ff */
[----:B------:R-:W-:Y:S01]  /*63d0*/  FADD.FTZ R45, R45, R46 ;  /* 0x0000002e2d2d7221 */ /* 0x000fe20000010000 */
[--C-:B------:R-:W-:Y:S01]  /*63e0*/  HSET2.LE.AND R4, R33, R66.reuse, PT ;  /* 0x0000004221047233 */ /* 0x100fe20003803000 */
[----:B------:R-:W-:Y:S01]  /*63f0*/  MUFU.EX2 R183, R183 ;  /* 0x000000b700b77308 */ /* 0x000fe20000000800 */
[----:B------:R-:W-:Y:S01]  /*6400*/  HSET2.LE.AND R5, R5, R66, PT ;  /* 0x0000004205057233 */ /* 0x000fe20003803000 */
[----:B------:R-:W-:Y:S01]  /*6410*/  FADD.FTZ R41, R41, R44 ;  /* 0x0000002c29297221 */ /* 0x000fe20000010000 */
[----:B---3--:R-:W-:Y:S01]  /*6420*/  F2FP.F16.F32.PACK_AB R35, R213, R190 ;  /* 0x000000bed523723e */ /* 0x008fe200000000ff */
[----:B------:R-:W-:Y:S01]  /*6430*/  FADD.FTZ R42, R42, R45 ;  /* 0x0000002d2a2a7221 */ /* 0x000fe20000010000 */
[----:B------:R-:W-:Y:S01]  /*6440*/  F2FP.F16.F32.PACK_AB R33, R211, R186 ;  /* 0x000000bad321723e */ /* 0x000fe200000000ff */
[----:B------:R-:W-:Y:S01]  /*6450*/  FADD.FTZ R186, R186, R59 ;  /* 0x0000003bbaba7221 */ /* 0x000fe20000010000 */
[----:B------:R-:W-:Y:S01]  /*6460*/  LOP3.LUT R6, R6, R35, RZ, 0xc0, !PT ;  /* 0x0000002306067212 */ /* 0x000fe200078ec0ff */
[----:B------:R-:W-:Y:S01]  /*6470*/  MUFU.EX2 R191, R191 ;  /* 0x000000bf00bf7308 */ /* 0x000fe20000000800 */
[----:B----4-:R-:W-:Y:S01]  /*6480*/  F2FP.F16.F32.PACK_AB R206, R202, R185 ;  /* 0x000000b9cace723e */ /* 0x010fe200000000ff */
[----:B------:R-:W-:Y:S01]  /*6490*/  FADD.FTZ R185, R185, R62 ;  /* 0x0000003eb9b97221 */ /* 0x000fe20000010000 */
[----:B------:R-:W-:Y:S01]  /*64a0*/  LOP3.LUT R4, R4, R33, RZ, 0xc0, !PT ;  /* 0x0000002104047212 */ /* 0x000fe200078ec0ff */
[----:B------:R-:W-:Y:S01]  /*64b0*/  IMAD.WIDE.U32 R32, R32, -0x2daee0ad, RZ ;  /* 0xd2511f5320207825 */ /* 0x000fe200078e00ff */
[----:B------:R-:W-:-:S03]  /*64c0*/  LOP3.LUT R5, R5, R206, RZ, 0xc0, !PT ;  /* 0x000000ce05057212 */ /* 0x000fc600078ec0ff */
[----:B------:R-:W-:Y:S01]  /*64d0*/  FFMA.FTZ R206, R193, UR18, -R184 ;  /* 0x00000012c1ce7c23 */ /* 0x000fe200080108b8 */
[----:B------:R-:W-:Y:S01]  /*64e0*/  FADD.FTZ R211, R211, R186 ;  /* 0x000000bad3d37221 */ /* 0x000fe20000010000 */
[----:B------:R-:W-:Y:S01]  /*64f0*/  MUFU.EX2 R252, R252 ;  /* 0x000000fc00fc7308 */ /* 0x000fe20000000800 */
[----:B------:R-:W-:Y:S01]  /*6500*/  LOP3.LUT R34, R33, R34, R174, 0x96, !PT ;  /* 0x0000002221227212 */ /* 0x000fe200078e96ae */
[----:B------:R-:W-:Y:S01]  /*6510*/  FADD.FTZ R185, R202, R185 ;  /* 0x000000b9cab97221 */ /* 0x000fe20000010000 */
[----:B------:R-:W-:Y:S01]  /*6520*/  FADD.FTZ R190, R190, R211 ;  /* 0x000000d3bebe7221 */ /* 0x000fe20000010000 */
[C---:B------:R-:W-:Y:S01]  /*6530*/  HMMA.16816.F32 R160, R4.reuse, R28, R160 ;  /* 0x0000001c04a0723c */ /* 0x040fe200000018a0 */
[----:B------:R-:W-:Y:S01]  /*6540*/  FADD.FTZ R40, R40, R41 ;  /* 0x0000002928287221 */ /* 0x000fe20000010000 */
[----:B------:R-:W-:Y:S01]  /*6550*/  FADD.FTZ R192, R192, R185 ;  /* 0x000000b9c0c07221 */ /* 0x000fe20000010000 */
[----:B------:R-:W-:Y:S01]  /*6560*/  FADD.FTZ R213, R213, R190 ;  /* 0x000000bed5d57221 */ /* 0x000fe20000010000 */
[----:B------:R-:W-:Y:S01]  /*6570*/  MUFU.EX2 R206, R206 ;  /* 0x000000ce00ce7308 */ /* 0x000fe20000000800 */
[----:B------:R-:W-:Y:S01]  /*6580*/  FADD.FTZ R39, R39, R42 ;  /* 0x0000002a27277221 */ /* 0x000fe20000010000 */
[----:B------:R-:W-:Y:S01]  /*6590*/  HMMA.16816.F32 R148, R4, R30, R148 ;  /* 0x0000001e0494723c */ /* 0x000fe20000001894 */
[----:B------:R-:W2:Y:S01]  /*65a0*/  LDSM.16.MT88.4 R28, [R221+0x9c00] ;  /* 0x009c0000dd1c783b */ /* 0x000ea20000004200 */
[----:B------:R-:W-:Y:S01]  /*65b0*/  FADD.FTZ R203, R203, R192 ;  /* 0x000000c0cbcb7221 */ /* 0x000fe20000010000 */
[----:B------:R-:W-:Y:S01]  /*65c0*/  FADD.FTZ R37, R37, R40 ;  /* 0x0000002825257221 */ /* 0x000fe20000010000 */
[----:B------:R-:W-:-:S02]  /*65d0*/  FADD.FTZ R38, R38, R39 ;  /* 0x0000002726267221 */ /* 0x000fc40000010000 */
[----:B------:R-:W-:Y:S01]  /*65e0*/  HMMA.16816.F32 R68, R4, R24, R68 ;  /* 0x000000180444723c */ /* 0x000fe20000001844 */
[----:B------:R-:W-:Y:S01]  /*65f0*/  MUFU.EX2 R195, R195 ;  /* 0x000000c300c37308 */ /* 0x000fe20000000800 */
[----:B------:R-:W-:Y:S01]  /*6600*/  FADD.FTZ R37, R36, R37 ;  /* 0x0000002524257221 */ /* 0x000fe20000010000 */
[----:B------:R-:W-:-:S03]  /*6610*/  FADD.FTZ R189, R189, R38 ;  /* 0x00000026bdbd7221 */ /* 0x000fc60000010000 */
[C---:B------:R-:W-:Y:S01]  /*6620*/  HMMA.16816.F32 R80, R4.reuse, R26, R80 ;  /* 0x0000001a0450723c */ /* 0x040fe20000001850 */
[----:B------:R-:W3:Y:S01]  /*6630*/  LDSM.16.MT88.4 R24, [R170+0x9c00] ;  /* 0x009c0000aa18783b */ /* 0x000ee20000004200 */
[----:B------:R-:W-:Y:S01]  /*6640*/  FADD.FTZ R200, R200, R37 ;  /* 0x00000025c8c87221 */ /* 0x000fe20000010000 */
[----:B------:R-:W4:Y:S01]  /*6650*/  MUFU.EX2 R196, R196 ;  /* 0x000000c400c47308 */ /* 0x000f220000000800 */
[----:B------:R-:W-:Y:S02]  /*6660*/  FADD.FTZ R188, R188, R189 ;  /* 0x000000bdbcbc7221 */ /* 0x000fe40000010000 */
[----:B------:R-:W-:Y:S01]  /*6670*/  HMMA.16816.F32 R84, R4, R20, R84 ;  /* 0x000000140454723c */ /* 0x000fe20000001854 */
[----:B------:R-:W-:Y:S01]  /*6680*/  FADD.FTZ R199, R199, R200 ;  /* 0x000000c8c7c77221 */ /* 0x000fe20000010000 */
[----:B------:R-:W-:-:S03]  /*6690*/  FADD.FTZ R187, R187, R188 ;  /* 0x000000bcbbbb7221 */ /* 0x000fc60000010000 */
[----:B------:R-:W-:Y:S01]  /*66a0*/  MUFU.EX2 R205, R205 ;  /* 0x000000cd00cd7308 */ /* 0x000fe20000000800 */
[C---:B------:R-:W-:Y:S01]  /*66b0*/  HMMA.16816.F32 R96, R4.reuse, R22, R96 ;  /* 0x000000160460723c */ /* 0x040fe20000001860 */
[----:B------:R-:W-:Y:S01]  /*66c0*/  LOP3.LUT R21, R32, 0xffff, RZ, 0xc0, !PT ;  /* 0x0000ffff20157812 */ /* 0x000fe200078ec0ff */
[----:B------:R-:W-:Y:S01]  /*66d0*/  FADD.FTZ R198, R198, R199 ;  /* 0x000000c7c6c67221 */ /* 0x000fe20000010000 */
[----:B------:R-:W-:Y:S01]  /*66e0*/  LOP3.LUT R20, R32, 0xff, RZ, 0xc0, !PT ;  /* 0x000000ff20147812 */ /* 0x000fe200078ec0ff */
[----:B------:R-:W-:Y:S01]  /*66f0*/  FADD.FTZ R194, R194, R187 ;  /* 0x000000bbc2c27221 */ /* 0x000fe20000010000 */
[----:B------:R-:W-:Y:S01]  /*6700*/  SHF.R.U32.HI R21, RZ, 0x8, R21 ;  /* 0x00000008ff157819 */ /* 0x000fe20000011615 */
[----:B------:R-:W-:Y:S01]  /*6710*/  HMMA.16816.F32 R100, R4, R16, R100 ;  /* 0x000000100464723c */ /* 0x000fe20000001864 */
[----:B------:R-:W1:Y:S01]  /*6720*/  MUFU.EX2 R204, R204 ;  /* 0x000000cc00cc7308 */ /* 0x000e620000000800 */
[----:B------:R-:W-:-:S04]  /*6730*/  FADD.FTZ R198, R197, R198 ;  /* 0x000000c6c5c67221 */ /* 0x000fc80000010000 */
[C---:B------:R-:W-:Y:S01]  /*6740*/  HMMA.16816.F32 R108, R4.reuse, R18, R108 ;  /* 0x00000012046c723c */ /* 0x040fe2000000186c */
[--C-:B------:R-:W-:Y:S02]  /*6750*/  SHF.R.U32.HI R17, RZ, 0x10, R32.reuse ;  /* 0x00000010ff117819 */ /* 0x100fe40000011620 */
[----:B------:R-:W-:Y:S01]  /*6760*/  SHF.R.U32.HI R16, RZ, 0x18, R32 ;  /* 0x00000018ff107819 */ /* 0x000fe20000011620 */
[----:B------:R-:W-:Y:S01]  /*6770*/  MUFU.EX2 R178, R178 ;  /* 0x000000b200b27308 */ /* 0x000fe20000000800 */
[----:B----4-:R-:W-:Y:S01]  /*6780*/  F2FP.F16.F32.PACK_AB R32, R196, R195 ;  /* 0x000000c3c420723e */ /* 0x010fe200000000ff */
[C---:B------:R-:W-:Y:S01]  /*6790*/  HMMA.16816.F32 R112, R4.reuse, R12, R112 ;  /* 0x0000000c0470723c */ /* 0x040fe20000001870 */
[C---:B------:R-:W-:Y:S01]  /*67a0*/  LOP3.LUT R18, R34.reuse, 0xffff, RZ, 0xc0, !PT ;  /* 0x0000ffff22127812 */ /* 0x040fe200078ec0ff */
[----:B------:R-:W-:Y:S01]  /*67b0*/  FADD.FTZ R195, R195, R194 ;  /* 0x000000c2c3c37221 */ /* 0x000fe20000010000 */
[----:B------:R-:W-:Y:S02]  /*67c0*/  LOP3.LUT R19, R34, 0xff, RZ, 0xc0, !PT ;  /* 0x000000ff22137812 */ /* 0x000fe400078ec0ff */
[----:B------:R-:W-:Y:S01]  /*67d0*/  SHF.R.U32.HI R18, RZ, 0x8, R18 ;  /* 0x00000008ff127819 */ /* 0x000fe20000011612 */
[C---:B------:R-:W-:Y:S01]  /*67e0*/  HMMA.16816.F32 R120, R4.reuse, R14, R120 ;  /* 0x0000000e0478723c */ /* 0x040fe20000001878 */
[--C-:B------:R-:W-:Y:S01]  /*67f0*/  SHF.R.U32.HI R12, RZ, 0x10, R34.reuse ;  /* 0x00000010ff0c7819 */ /* 0x100fe20000011622 */
[----:B------:R-:W4:Y:S01]  /*6800*/  MUFU.EX2 R181, R181 ;  /* 0x000000b500b57308 */ /* 0x000f220000000800 */
[----:B------:R-:W-:Y:S01]  /*6810*/  SHF.R.U32.HI R34, RZ, 0x18, R34 ;  /* 0x00000018ff227819 */ /* 0x000fe20000011622 */
[----:B------:R-:W-:Y:S01]  /*6820*/  FADD.FTZ R196, R196, R195 ;  /* 0x000000c3c4c47221 */ /* 0x000fe20000010000 */
[----:B------:R-:W-:Y:S01]  /*6830*/  PRMT R13, R20, 0x5410, R21 ;  /* 0x00005410140d7816 */ /* 0x000fe20000000015 */
[C---:B------:R-:W-:Y:S01]  /*6840*/  HMMA.16816.F32 R136, R4.reuse, R8, R136 ;  /* 0x000000080488723c */ /* 0x040fe20000001888 */
[----:B------:R-:W-:Y:S01]  /*6850*/  LOP3.LUT R15, R17, 0xff, RZ, 0xc0, !PT ;  /* 0x000000ff110f7812 */ /* 0x000fe200078ec0ff */
[----:B------:R-:W3:Y:S01]  /*6860*/  LDSM.16.MT88.4 R20, [R221+0xac00] ;  /* 0x00ac0000dd14783b */ /* 0x000ee20000004200 */
[----:B------:R-:W-:Y:S01]  /*6870*/  LOP3.LUT R17, R12, 0xff, RZ, 0xc0, !PT ;  /* 0x000000ff0c117812 */ /* 0x000fe200078ec0ff */
[----:B------:R-:W-:Y:S01]  /*6880*/  MUFU.EX2 R172, R172 ;  /* 0x000000ac00ac7308 */ /* 0x000fe20000000800 */
[----:B------:R-:W-:Y:S01]  /*6890*/  PRMT R19, R19, 0x5410, R18 ;  /* 0x0000541013137816 */ /* 0x000fe20000000012 */
[----:B------:R-:W-:Y:S01]  /*68a0*/  HMMA.16816.F32 R132, R4, R10, R132 ;  /* 0x0000000a0484723c */ /* 0x000fe20000001884 */
[----:B------:R-:W-:-:S02]  /*68b0*/  PRMT R15, R15, 0x5410, R16 ;  /* 0x000054100f0f7816 */ /* 0x000fc40000000010 */
[----:B------:R-:W-:Y:S02]  /*68c0*/  PRMT R17, R17, 0x5410, R34 ;  /* 0x0000541011117816 */ /* 0x000fe40000000022 */
[--C-:B------:R-:W-:Y:S01]  /*68d0*/  HSET2.LE.AND R19, R19, R66.reuse, PT ;  /* 0x0000004213137233 */ /* 0x100fe20003803000 */
[----:B------:R-:W4:Y:S01]  /*68e0*/  MUFU.EX2 R165, R165 ;  /* 0x000000a500a57308 */ /* 0x000f220000000800 */
[----:B------:R-:W-:Y:S02]  /*68f0*/  LOP3.LUT R4, R215, R212, R175, 0x96, !PT ;  /* 0x000000d4d7047212 */ /* 0x000fe400078e96af */
[--C-:B------:R-:W-:Y:S02]  /*6900*/  HSET2.LE.AND R13, R13, R66.reuse, PT ;  /* 0x000000420d0d7233 */ /* 0x100fe40003803000 */
[--C-:B------:R-:W-:Y:S01]  /*6910*/  HSET2.LE.AND R15, R15, R66.reuse, PT ;  /* 0x000000420f0f7233 */ /* 0x100fe20003803000 */
[----:B------:R-:W-:Y:S01]  /*6920*/  IMAD.WIDE.U32 R4, R4, -0x2daee0ad, RZ ;  /* 0xd2511f5304047825 */ /* 0x000fe200078e00ff */
[----:B------:R-:W-:Y:S01]  /*6930*/  HSET2.LE.AND R17, R17, R66, PT ;  /* 0x0000004211117233 */ /* 0x000fe20003803000 */
[----:B------:R-:W-:Y:S01]  /*6940*/  MUFU.EX2 R176, R176 ;  /* 0x000000b000b07308 */ /* 0x000fe20000000800 */
[----:B------:R-:W-:Y:S01]  /*6950*/  F2FP.F16.F32.PACK_AB R12, R206, R183 ;  /* 0x000000b7ce0c723e */ /* 0x000fe200000000ff */
[----:B------:R-:W-:Y:S01]  /*6960*/  FADD.FTZ R183, R183, R198 ;  /* 0x000000c6b7b77221 */ /* 0x000fe20000010000 */
[----:B------:R-:W-:Y:S01]  /*6970*/  LOP3.LUT R210, R5, R210, R174, 0x96, !PT ;  /* 0x000000d205d27212 */ /* 0x000fe200078e96ae */
[----:B------:R-:W-:Y:S01]  /*6980*/  FFMA.FTZ R174, R167, UR18, -R180 ;  /* 0x00000012a7ae7c23 */ /* 0x000fe200080108b4 */
[----:B------:R-:W-:Y:S01]  /*6990*/  LOP3.LUT R6, R4, 0xffff, RZ, 0xc0, !PT ;  /* 0x0000ffff04067812 */ /* 0x000fe200078ec0ff */
[----:B------:R-:W-:Y:S01]  /*69a0*/  FADD.FTZ R206, R206, R183 ;  /* 0x000000b7cece7221 */ /* 0x000fe20000010000 */
[----:B------:R-:W-:Y:S01]  /*69b0*/  LOP3.LUT R175, R210, 0xffff, RZ, 0xc0, !PT ;  /* 0x0000ffffd2af7812 */ /* 0x000fe200078ec0ff */
[----:B------:R-:W3:Y:S01]  /*69c0*/  MUFU.EX2 R177, R177 ;  /* 0x000000b100b17308 */ /* 0x000ee20000000800 */
[----:B------:R-:W-:-:S02]  /*69d0*/  SHF.R.U32.HI R7, RZ, 0x10, R4 ;  /* 0x00000010ff077819 */ /* 0x000fc40000011604 */
[----:B------:R-:W-:Y:S02]  /*69e0*/  SHF.R.U32.HI R179, RZ, 0x10, R210 ;  /* 0x00000010ffb37819 */ /* 0x000fe400000116d2 */
[----:B------:R-:W-:Y:S01]  /*69f0*/  F2FP.F16.F32.PACK_AB R8, R252, R191 ;  /* 0x000000bffc08723e */ /* 0x000fe200000000ff */
[----:B------:R-:W-:Y:S01]  /*6a00*/  FADD.FTZ R191, R191, R206 ;  /* 0x000000cebfbf7221 */ /* 0x000fe20000010000 */
[----:B------:R-:W-:Y:S01]  /*6a10*/  LOP3.LUT R5, R4, 0xff, RZ, 0xc0, !PT ;  /* 0x000000ff04057812 */ /* 0x000fe200078ec0ff */
[----:B------:R-:W-:Y:S01]  /*6a20*/  MUFU.EX2 R173, R173 ;  /* 0x000000ad00ad7308 */ /* 0x000fe20000000800 */
[----:B------:R-:W-:Y:S01]  /*6a30*/  SHF.R.U32.HI R6, RZ, 0x8, R6 ;  /* 0x00000008ff067819 */ /* 0x000fe20000011606 */
[----:B------:R-:W-:Y:S01]  /*6a40*/  FADD.FTZ R252, R252, R191 ;  /* 0x000000bffcfc7221 */ /* 0x000fe20000010000 */
[----:B------:R-:W-:Y:S02]  /*6a50*/  LOP3.LUT R167, R210, 0xff, RZ, 0xc0, !PT ;  /* 0x000000ffd2a77812 */ /* 0x000fe400078ec0ff */
[----:B------:R-:W-:-:S02]  /*6a60*/  SHF.R.U32.HI R180, RZ, 0x8, R175 ;  /* 0x00000008ffb47819 */ /* 0x000fc400000116af */
[C---:B-1----:R-:W-:Y:S01]  /*6a70*/  F2FP.F16.F32.PACK_AB R34, R204.reuse, R205 ;  /* 0x000000cdcc22723e */ /* 0x042fe200000000ff */
[----:B------:R-:W1:Y:S01]  /*6a80*/  MUFU.EX2 R174, R174 ;  /* 0x000000ae00ae7308 */ /* 0x000e620000000800 */
[----:B------:R-:W-:Y:S01]  /*6a90*/  SHF.R.U32.HI R4, RZ, 0x18, R4 ;  /* 0x00000018ff047819 */ /* 0x000fe20000011604 */
[----:B------:R-:W-:Y:S01]  /*6aa0*/  FADD.FTZ R205, R205, R196 ;  /* 0x000000c4cdcd7221 */ /* 0x000fe20000010000 */
[----:B------:R-:W-:Y:S02]  /*6ab0*/  LOP3.LUT R7, R7, 0xff, RZ, 0xc0, !PT ;  /* 0x000000ff07077812 */ /* 0x000fe400078ec0ff */
[----:B------:R-:W-:Y:S01]  /*6ac0*/  SHF.R.U32.HI R210, RZ, 0x18, R210 ;  /* 0x00000018ffd27819 */ /* 0x000fe200000116d2 */
[----:B------:R-:W-:Y:S01]  /*6ad0*/  FADD.FTZ R241, R204, R205 ;  /* 0x000000cdccf17221 */ /* 0x000fe20000010000 */
[----:B------:R-:W-:Y:S02]  /*6ae0*/  LOP3.LUT R175, R179, 0xff, RZ, 0xc0, !PT ;  /* 0x000000ffb3af7812 */ /* 0x000fe400078ec0ff */
[----:B------:R-:W-:-:S02]  /*6af0*/  PRMT R179, R5, 0x5410, R6 ;  /* 0x0000541005b37816 */ /* 0x000fc40000000006 */
[----:B------:R-:W-:Y:S02]  /*6b00*/  LOP3.LUT R32, R19, R32, RZ, 0xc0, !PT ;  /* 0x0000002013207212 */ /* 0x000fe400078ec0ff */
[----:B------:R-:W-:Y:S02]  /*6b10*/  LOP3.LUT R33, R17, R12, RZ, 0xc0, !PT ;  /* 0x0000000c11217212 */ /* 0x000fe400078ec0ff */
[----:B------:R-:W-:Y:S01]  /*6b20*/  LOP3.LUT R34, R13, R34, RZ, 0xc0, !PT ;  /* 0x000000220d227212 */ /* 0x000fe200078ec0ff */
[----:B------:R-:W1:Y:S01]  /*6b30*/  LDSM.16.MT88.4 R16, [R170+0xac00] ;  /* 0x00ac0000aa10783b */ /* 0x000e620000004200 */
[----:B------:R-:W-:Y:S02]  /*6b40*/  LOP3.LUT R35, R15, R8, RZ, 0xc0, !PT ;  /* 0x000000080f237212 */ /* 0x000fe400078ec0ff */
[----:B------:R-:W-:Y:S01]  /*6b50*/  PRMT R7, R7, 0x5410, R4 ;  /* 0x0000541007077816 */ /* 0x000fe20000000004 */
[----:B------:R-:W1:Y:S01]  /*6b60*/  LDSM.16.MT88.4 R12, [R221+0xbc00] ;  /* 0x00bc0000dd0c783b */ /* 0x000e620000004200 */
[----:B------:R-:W-:-:S02]  /*6b70*/  PRMT R167, R167, 0x5410, R180 ;  /* 0x00005410a7a77816 */ /* 0x000fc400000000b4 */
[----:B------:R-:W-:Y:S01]  /*6b80*/  PRMT R5, R175, 0x5410, R210 ;  /* 0x00005410af057816 */ /* 0x000fe200000000d2 */
[----:B------:R-:W1:Y:S01]  /*6b90*/  LDSM.16.MT88.4 R8, [R170+0xbc00] ;  /* 0x00bc0000aa08783b */ /* 0x000e620000004200 */
[--C-:B------:R-:W-:Y:S01]  /*6ba0*/  HSET2.LE.AND R6, R179, R66.reuse, PT ;  /* 0x00000042b3067233 */ /* 0x100fe20003803000 */
[C---:B--2---:R-:W-:Y:S01]  /*6bb0*/  HMMA.16816.F32 R156, R32.reuse, R28, R156 ;  /* 0x0000001c209c723c */ /* 0x044fe2000000189c */
[--C-:B------:R-:W-:Y:S02]  /*6bc0*/  HSET2.LE.AND R7, R7, R66.reuse, PT ;  /* 0x0000004207077233 */ /* 0x100fe40003803000 */
[--C-:B------:R-:W-:Y:S02]  /*6bd0*/  HSET2.LE.AND R4, R167, R66.reuse, PT ;  /* 0x00000042a7047233 */ /* 0x100fe40003803000 */
[----:B------:R-:W-:Y:S01]  /*6be0*/  HSET2.LE.AND R5, R5, R66, PT ;  /* 0x0000004205057233 */ /* 0x000fe20003803000 */
[C---:B------:R-:W-:Y:S01]  /*6bf0*/  HMMA.16816.F32 R152, R32.reuse, R30, R152 ;  /* 0x0000001e2098723c */ /* 0x040fe20000001898 */
[----:B----4-:R-:W-:Y:S01]  /*6c00*/  F2FP.F16.F32.PACK_AB R175, R181, R178 ;  /* 0x000000b2b5af723e */ /* 0x010fe200000000ff */
[----:B------:R-:W-:Y:S01]  /*6c10*/  FADD.FTZ R178, R178, R213 ;  /* 0x000000d5b2b27221 */ /* 0x000fe20000010000 */
[----:B------:R-:W-:Y:S01]  /*6c20*/  F2FP.F16.F32.PACK_AB R66, R165, R172 ;  /* 0x000000aca542723e */ /* 0x000fe200000000ff */
[----:B------:R-:W-:Y:S01]  /*6c30*/  FADD.FTZ R172, R172, R203 ;  /* 0x000000cbacac7221 */ /* 0x000fe20000010000 */
[----:B---3--:R-:W-:Y:S01]  /*6c40*/  F2FP.F16.F32.PACK_AB R167, R177, R176 ;  /* 0x000000b0b1a7723e */ /* 0x008fe200000000ff */
[----:B------:R-:W-:Y:S01]  /*6c50*/  FADD.FTZ R181, R181, R178 ;  /* 0x000000b2b5b57221 */ /* 0x000fe20000010000 */
[----:B-1----:R-:W-:Y:S01]  /*6c60*/  F2FP.F16.F32.PACK_AB R180, R174, R173 ;  /* 0x000000adaeb4723e */ /* 0x002fe200000000ff */
[----:B------:R-:W-:Y:S01]  /*6c70*/  FADD.FTZ R172, R165, R172 ;  /* 0x000000aca5ac7221 */ /* 0x000fe20000010000 */
[----:B------:R-:W-:Y:S01]  /*6c80*/  LOP3.LUT R6, R6, R167, RZ, 0xc0, !PT ;  /* 0x000000a706067212 */ /* 0x000fe200078ec0ff */
[----:B------:R-:W-:Y:S01]  /*6c90*/  FADD.FTZ R176, R176, R181 ;  /* 0x000000b5b0b07221 */ /* 0x000fe20000010000 */
[----:B------:R-:W-:Y:S01]  /*6ca0*/  LOP3.LUT R7, R7, R180, RZ, 0xc0, !PT ;  /* 0x000000b407077212 */ /* 0x000fe200078ec0ff */
[----:B------:R-:W-:Y:S01]  /*6cb0*/  FADD.FTZ R173, R173, R172 ;  /* 0x000000acadad7221 */ /* 0x000fe20000010000 */
[----:B------:R-:W-:Y:S01]  /*6cc0*/  LOP3.LUT R4, R4, R175, RZ, 0xc0, !PT ;  /* 0x000000af04047212 */ /* 0x000fe200078ec0ff */
[----:B------:R-:W-:Y:S01]  /*6cd0*/  FADD.FTZ R245, R177, R176 ;  /* 0x000000b0b1f57221 */ /* 0x000fe20000010000 */
[----:B------:R-:W-:Y:S01]  /*6ce0*/  LOP3.LUT R5, R5, R66, RZ, 0xc0, !PT ;  /* 0x0000004205057212 */ /* 0x000fe200078ec0ff */
[----:B------:R-:W-:Y:S01]  /*6cf0*/  FADD.FTZ R244, R174, R173 ;  /* 0x000000adaef47221 */ /* 0x000fe20000010000 */
[C---:B------:R-:W-:Y:S02]  /*6d00*/  HMMA.16816.F32 R72, R32.reuse, R24, R72 ;  /* 0x000000182048723c */ /* 0x040fe40000001848 */
[----:B------:R1:W-:Y:S04]  /*6d10*/  STL [R1+0xc], R245 ;  /* 0x00000cf501007387 */ /* 0x0003e80000100800 */
[----:B------:R1:W-:Y:S01]  /*6d20*/  STL [R1+0x8], R244 ;  /* 0x000008f401007387 */ /* 0x0003e20000100800 */
        /* <DEDUP_REMOVED lines=22> */
[----:B-1----:R-:W-:-:S15]  /*6e90*/  @!P0 BRA `(.L_x_324) ;  /* 0x000000a000b48947 */ /* 0x002fde0003800000 */
        /* <DEDUP_REMOVED lines=8> */
[----:B------:R-:W-:Y:S01]  /*6f20*/  UIADD3 UR4, UR19, -0x2, URZ ;  /* 0xfffffffe13047890 */ /* 0x000fe2000fffe03f */
[----:B------:R-:W1:Y:S03]  /*6f30*/  S2R R165, SR_TID.X ;  /* 0x0000000000a57919 */ /* 0x000e660000002100 */
[----:B------:R-:W-:-:S02]  /*6f40*/  USHF.R.S32.HI UR11, URZ, 0x1f, UR4 ;  /* 0x0000001f3f0b7899 */ /* 0x000fc40008011404 */
[----:B------:R-:W-:Y:S01]  /*6f50*/  UIMAD UR10, UR21, UR4, URZ ;  /* 0x00000004150a72a4 */ /* 0x000fe2000f8e023f */
[----:B------:R-:W-:Y:S01]  /*6f60*/  IMAD.U32 R19, RZ, RZ, UR4 ;  /* 0x00000004ff137e24 */ /* 0x000fe2000f8e00ff */
[----:B------:R-:W2:Y:S02]  /*6f70*/  @!P5 LDC.64 R14, c[0x0][0x220] ;  /* 0x00008800ff0edb82 */ /* 0x000ea40000000a00 */
[----:B------:R-:W-:Y:S01]  /*6f80*/  UIMAD UR10, UR11, UR27, UR10 ;  /* 0x0000001b0b0a72a4 */ /* 0x000fe2000f8e020a */
[----:B------:R-:W-:-:S05]  /*6f90*/  IMAD.WIDE.U32 R18, R19, UR27, R218 ;  /* 0x0000001b13127c25 */ /* 0x000fca000f8e00da */
[----:B------:R-:W3:Y:S01]  /*6fa0*/  @!P4 LDC.64 R12, c[0x0][0x220] ;  /* 0x00008800ff0ccb82 */ /* 0x000ee20000000a00 */
[----:B------:R-:W-:Y:S01]  /*6fb0*/  VIADD R16, R19, UR10 ;  /* 0x0000000a13107c36 */ /* 0x000fe20008000000 */
[----:B------:R-:W-:Y:S04]  /*6fc0*/  @P5 STS [R225+0x9000], RZ ;  /* 0x009000ffe1005388 */ /* 0x000fe80000000800 */
[----:B------:R-:W-:Y:S02]  /*6fd0*/  @P5 STS [R225+0x9004], RZ ;  /* 0x009004ffe1005388 */ /* 0x000fe40000000800 */
[----:B------:R-:W4:Y:S02]  /*6fe0*/  @!P3 LDC.64 R10, c[0x0][0x220] ;  /* 0x00008800ff0abb82 */ /* 0x000f240000000a00 */
[----:B------:R-:W-:Y:S06]  /*6ff0*/  @P5 STS.64 [R225+0x9008], RZ ;  /* 0x009008ffe1005388 */ /* 0x000fec0000000a00 */
[----:B------:R-:W4:Y:S01]  /*7000*/  @!P5 LDC.64 R8, c[0x0][0x220] ;  /* 0x00008800ff08db82 */ /* 0x000f220000000a00 */
[C---:B--2---:R-:W-:Y:S01]  /*7010*/  @!P5 LEA R20, P0, R18.reuse, R14, 0x1 ;  /* 0x0000000e1214d211 */ /* 0x044fe200078008ff */
[----:B-1----:R-:W-:Y:S01]  /*7020*/  IMAD.SHL.U32 R165, R165, 0x2, RZ ;  /* 0x00000002a5a57824 */ /* 0x002fe200078e00ff */
[----:B------:R-:W-:-:S02]  /*7030*/  IADD3 R14, P2, R18, UR20, RZ ;  /* 0x00000014120e7c10 */ /* 0x000fc4000ff5e0ff */
[----:B------:R-:W-:-:S03]  /*7040*/  @!P5 LEA.HI.X R21, R18, R15, R16, 0x1, P0 ;  /* 0x0000000f1215d211 */ /* 0x000fc600000f0c10 */
[----:B------:R-:W1:Y:S01]  /*7050*/  @!P4 LDC.64 R6, c[0x0][0x220] ;  /* 0x00008800ff06cb82 */ /* 0x000e620000000a00 */
[C---:B---3--:R-:W-:Y:S01]  /*7060*/  @!P4 LEA R12, P1, R18.reuse, R12, 0x1 ;  /* 0x0000000c120cc211 */ /* 0x048fe200078208ff */
[----:B------:R-:W-:Y:S01]  /*7070*/  @!PT LDS RZ, [RZ] ;  /* 0x00000000fffff984 */ /* 0x000fe20000000800 */
[----:B------:R-:W-:Y:S01]  /*7080*/  @!PT LDS RZ, [RZ] ;  /* 0x00000000fffff984 */ /* 0x000fe20000000800 */
[----:B------:R-:W-:Y:S01]  /*7090*/  @!PT LDS RZ, [RZ] ;  /* 0x00000000fffff984 */ /* 0x000fe20000000800 */
[----:B------:R-:W-:Y:S03]  /*70a0*/  @!P5 LDGSTS.E.BYPASS.LTC128B.128 [R225+0x9000], desc[UR22][R20.64] ;  /* 0x0900000014e1dfae */ /* 0x000fe6000b901d56 */
[C-C-:B------:R-:W-:Y:S01]  /*70b0*/  @!P4 LEA.HI.X R13, R18.reuse, R13, R16.reuse, 0x1, P1 ;  /* 0x0000000d120dc211 */ /* 0x140fe200008f0c10 */
[----:B------:R-:W-:Y:S02]  /*70c0*/  @P4 STS.128 [R225+0xa000], RZ ;  /* 0x00a000ffe1004388 */ /* 0x000fe40000000c00 */
[----:B------:R-:W2:Y:S01]  /*70d0*/  @!P3 LDC.64 R4, c[0x0][0x220] ;  /* 0x00008800ff04bb82 */ /* 0x000ea20000000a00 */
[C---:B----4-:R-:W-:Y:S01]  /*70e0*/  @!P3 LEA R10, P0, R18.reuse, R10, 0x1 ;  /* 0x0000000a120ab211 */ /* 0x050fe200078008ff */
[----:B------:R-:W-:Y:S01]  /*70f0*/  @!PT LDS RZ, [RZ] ;  /* 0x00000000fffff984 */ /* 0x000fe20000000800 */
[----:B------:R-:W-:Y:S01]  /*7100*/  @!PT LDS RZ, [RZ] ;  /* 0x00000000fffff984 */ /* 0x000fe20000000800 */
[----:B------:R-:W-:Y:S01]  /*7110*/  @!PT LDS RZ, [RZ] ;  /* 0x00000000fffff984 */ /* 0x000fe20000000800 */
[----:B------:R-:W-:Y:S03]  /*7120*/  @!P4 LDGSTS.E.BYPASS.LTC128B.128 [R225+0xa000], desc[UR22][R12.64+0x40] ;  /* 0x0a0000400ce1cfae */ /* 0x000fe6000b901d56 */
[----:B------:R-:W-:Y:S01]  /*7130*/  @!P3 LEA.HI.X R11, R18, R11, R16, 0x1, P0 ;  /* 0x0000000b120bb211 */ /* 0x000fe200000f0c10 */
[----:B------:R-:W-:Y:S01]  /*7140*/  @P3 STS.128 [R225+0xb000], RZ ;  /* 0x00b000ffe1003388 */ /* 0x000fe20000000c00 */
[----:B------:R-:W-:-:S02]  /*7150*/  IADD3.X R16, R16, UR12, RZ, P2, !PT ;  /* 0x0000000c10107c10 */ /* 0x000fc400097fe4ff */
[C---:B------:R-:W-:Y:S01]  /*7160*/  @!P5 LEA R8, P2, R14.reuse, R8, 0x1 ;  /* 0x000000080e08d211 */ /* 0x040fe200078408ff */
[----:B------:R-:W-:Y:S01]  /*7170*/  @!PT LDS RZ, [RZ] ;  /* 0x00000000fffff984 */ /* 0x000fe20000000800 */
[----:B------:R-:W-:Y:S01]  /*7180*/  @!PT LDS RZ, [RZ] ;  /* 0x00000000fffff984 */ /* 0x000fe20000000800 */
[----:B------:R-:W-:Y:S01]  /*7190*/  @!PT LDS RZ, [RZ] ;  /* 0x00000000fffff984 */ /* 0x000fe20000000800 */
[----:B------:R-:W-:Y:S03]  /*71a0*/  @!P3 LDGSTS.E.BYPASS.LTC128B.128 [R225+0xb000], desc[UR22][R10.64+0x80] ;  /* 0x0b0000800ae1bfae */ /* 0x000fe6000b901d56 */
        /* <DEDUP_REMOVED lines=14> */
[----:B------:R-:W-:-:S03]  /*7290*/  @!P3 LEA.HI.X R23, R14, R5, R16, 0x1, P0 ;  /* 0x000000050e17b211 */ /* 0x000fc600000f0c10 */
[----:B------:R-:W-:Y:S04]  /*72a0*/  @P3 STS.128 [R225+0xb800], RZ ;  /* 0x00b800ffe1003388 */ /* 0x000fe80000000c00 */
[----:B------:R-:W-:Y:S01]  /*72b0*/  @!PT LDS RZ, [RZ] ;  /* 0x00000000fffff984 */ /* 0x000fe20000000800 */
[----:B------:R-:W-:Y:S01]  /*72c0*/  @!PT LDS RZ, [RZ] ;  /* 0x00000000fffff984 */ /* 0x000fe20000000800 */
[----:B------:R-:W-:Y:S01]  /*72d0*/  @!PT LDS RZ, [RZ] ;  /* 0x00000000fffff984 */ /* 0x000fe20000000800 */
[----:B------:R2:W-:Y:S04]  /*72e0*/  @!P3 LDGSTS.E.BYPASS.LTC128B.128 [R225+0xb800], desc[UR22][R22.64+0x80] ;  /* 0x0b80008016e1bfae */ /* 0x0005e8000b901d56 */
[----:B------:R-:W-:Y:S04]  /*72f0*/  LDSM.16.M88.4 R192, [R223+0x6000] ;  /* 0x00600000dfc0783b */ /* 0x000fe80000000200 */
[----:B------:R-:W3:Y:S04]  /*7300*/  LDSM.16.M88.4 R4, [R224+0x1000] ;  /* 0x00100000e004783b */ /* 0x000ee80000000200 */
[----:B------:R-:W4:Y:S04]  /*7310*/  LDSM.16.M88.4 R184, [R223+0x6400] ;  /* 0x00640000dfb8783b */ /* 0x000f280000000200 */
[----:B------:R-:W1:Y:S04]  /*7320*/  LDSM.16.M88.4 R176, [R223+0x6800] ;  /* 0x00680000dfb0783b */ /* 0x000e680000000200 */
[----:B------:R-:W2:Y:S04]  /*7330*/  LDSM.16.M88.4 R60, [R223+0x6c00] ;  /* 0x006c0000df3c783b */ /* 0x000ea80000000200 */
[----:B------:R-:W-:Y:S04]  /*7340*/  LDSM.16.M88.4 R212, [R220+0x6000] ;  /* 0x00600000dcd4783b */ /* 0x000fe80000000200 */
[----:B------:R-:W2:Y:S04]  /*7350*/  LDSM.16.M88.4 R36, [R222+0x1000] ;  /* 0x00100000de24783b */ /* 0x000ea80000000200 */
[----:B------:R-:W2:Y:S04]  /*7360*/  LDSM.16.M88.4 R204, [R220+0x6400] ;  /* 0x00640000dccc783b */ /* 0x000ea80000000200 */
[----:B------:R-:W2:Y:S04]  /*7370*/  LDSM.16.M88.4 R200, [R220+0x6800] ;  /* 0x00680000dcc8783b */ /* 0x000ea80000000200 */
[----:B------:R-:W2:Y:S04]  /*7380*/  LDSM.16.M88.4 R196, [R220+0x6c00] ;  /* 0x006c0000dcc4783b */ /* 0x000ea80000000200 */
[----:B------:R-:W2:Y:S01]  /*7390*/  LDSM.16.M88.4 R64, [R224] ;  /* 0x00000000e040783b */ /* 0x000ea20000000200 */
[C---:B---3--:R-:W-:Y:S03]  /*73a0*/  HMMA.16816.F32 R32, R4.reuse, R192, RZ ;  /* 0x000000c00420723c */ /* 0x048fe600000018ff */
[----:B------:R-:W3:Y:S04]  /*73b0*/  LDSM.16.M88.4 R208, [R222] ;  /* 0x00000000ded0783b */ /* 0x000ee80000000200 */
[----:B------:R-:W-:Y:S01]  /*73c0*/  LDSM.16.M88.4 R56, [R224+0x3000] ;  /* 0x00300000e038783b */ /* 0x000fe20000000200 */
[C---:B----4-:R-:W-:Y:S03]  /*73d0*/  HMMA.16816.F32 R24, R4.reuse, R184, RZ ;  /* 0x000000b80418723c */ /* 0x050fe600000018ff */
[----:B------:R-:W4:Y:S03]  /*73e0*/  LDSM.16.M88.4 R52, [R223+0x7000] ;  /* 0x00700000df34783b */ /* 0x000f260000000200 */
[C---:B-1----:R-:W-:Y:S01]  /*73f0*/  HMMA.16816.F32 R16, R4.reuse, R176, RZ ;  /* 0x000000b00410723c */ /* 0x042fe200000018ff */
[----:B------:R-:W1:Y:S04]  /*7400*/  LDSM.16.M88.4 R48, [R223+0x7400] ;  /* 0x00740000df30783b */ /* 0x000e680000000200 */
[----:B------:R-:W1:Y:S01]  /*7410*/  LDSM.16.M88.4 R44, [R223+0x7800] ;  /* 0x00780000df2c783b */ /* 0x000e620000000200 */
[C---:B--2---:R-:W-:Y:S03]  /*7420*/  HMMA.16816.F32 R8, R4.reuse, R60, RZ ;  /* 0x0000003c0408723c */ /* 0x044fe600000018ff */
[----:B------:R-:W2:Y:S03]  /*7430*/  LDSM.16.M88.4 R40, [R223+0x7c00] ;  /* 0x007c0000df28783b */ /* 0x000ea60000000200 */
[C---:B------:R-:W-:Y:S01]  /*7440*/  HMMA.16816.F32 R28, R4.reuse, R194, RZ ;  /* 0x000000c2041c723c */ /* 0x040fe200000018ff */
[----:B------:R-:W0:Y:S05]  /*7450*/  LDGDEPBAR ;  /* 0x00000000000079af */ /* 0x000e2a0000000000 */
[C---:B------:R-:W-:Y:S06]  /*7460*/  HMMA.16816.F32 R20, R4.reuse, R186, RZ ;  /* 0x000000ba0414723c */ /* 0x040fec00000018ff */
[C---:B------:R-:W-:Y:S06]  /*7470*/  HMMA.16816.F32 R12, R4.reuse, R178, RZ ;  /* 0x000000b2040c723c */ /* 0x040fec00000018ff */
[----:B------:R-:W-:Y:S06]  /*7480*/  HMMA.16816.F32 R4, R4, R62, RZ ;  /* 0x0000003e0404723c */ /* 0x000fec00000018ff */
        /* <DEDUP_REMOVED lines=16> */
[----:B------:R-:W2:Y:S05]  /*7590*/  LDSM.16.M88.4 R60, [R224+0x2000] ;  /* 0x00200000e03c783b */ /* 0x000eaa0000000200 */
[C---:B---3--:R-:W-:Y:S06]  /*75a0*/  HMMA.16816.F32 R192, R208.reuse, R214, R192 ;  /* 0x000000d6d0c0723c */ /* 0x048fec00000018c0 */
[C---:B------:R-:W-:Y:S01]  /*75b0*/  HMMA.16816.F32 R36, R208.reuse, R212, R36 ;  /* 0x000000d4d024723c */ /* 0x040fe20000001824 */
[----:B------:R-:W-:Y:S05]  /*75c0*/  LDSM.16.M88.4 R212, [R222+0x2000] ;  /* 0x00200000ded4783b */ /* 0x000fea0000000200 */
[C---:B------:R-:W-:Y:S06]  /*75d0*/  HMMA.16816.F32 R188, R208.reuse, R204, R188 ;  /* 0x000000ccd0bc723c */ /* 0x040fec00000018bc */
[C---:B------:R-:W-:Y:S06]  /*75e0*/  HMMA.16816.F32 R180, R208.reuse, R200, R180 ;  /* 0x000000c8d0b4723c */ /* 0x040fec00000018b4 */
[C---:B------:R-:W-:Y:S06]  /*75f0*/  HMMA.16816.F32 R172, R208.reuse, R196, R172 ;  /* 0x000000c4d0ac723c */ /* 0x040fec00000018ac */
[C---:B------:R-:W-:Y:S01]  /*7600*/  HMMA.16816.F32 R184, R208.reuse, R206, R184 ;  /* 0x000000ced0b8723c */ /* 0x040fe200000018b8 */
[----:B------:R-:W-:Y:S05]  /*7610*/  LDSM.16.M88.4 R204, [R222+0x3000] ;  /* 0x00300000decc783b */ /* 0x000fea0000000200 */
[C---:B------:R-:W-:Y:S01]  /*7620*/  HMMA.16816.F32 R176, R208.reuse, R202, R176 ;  /* 0x000000cad0b0723c */ /* 0x040fe200000018b0 */
[----:B------:R-:W3:Y:S05]  /*7630*/  LDSM.16.M88.4 R200, [R220+0x7000] ;  /* 0x00700000dcc8783b */ /* 0x000eea0000000200 */
[----:B------:R-:W-:Y:S01]  /*7640*/  HMMA.16816.F32 R64, R208, R198, R64 ;  /* 0x000000c6d040723c */ /* 0x000fe20000001840 */
[----:B------:R-:W3:Y:S04]  /*7650*/  LDSM.16.M88.4 R196, [R220+0x7400] ;  /* 0x00740000dcc4783b */ /* 0x000ee80000000200 */
[----:B------:R-:W3:Y:S01]  /*7660*/  LDSM.16.M88.4 R208, [R220+0x7800] ;  /* 0x00780000dcd0783b */ /* 0x000ee20000000200 */
[C---:B----4-:R-:W-:Y:S06]  /*7670*/  HMMA.16816.F32 R32, R56.reuse, R52, R32 ;  /* 0x000000343820723c */ /* 0x050fec0000001820 */
[C---:B-1----:R-:W-:Y:S06]  /*7680*/  HMMA.16816.F32 R24, R56.reuse, R48, R24 ;  /* 0x000000303818723c */ /* 0x042fec0000001818 */
[C---:B------:R-:W-:Y:S06]  /*7690*/  HMMA.16816.F32 R16, R56.reuse, R44, R16 ;  /* 0x0000002c3810723c */ /* 0x040fec0000001810 */
        /* <DEDUP_REMOVED lines=8> */
[----:B------:R-:W-:Y:S05]  /*7720*/  LDSM.16.M88.4 R52, [R223+0x8400] ;  /* 0x00840000df34783b */ /* 0x000fea0000000200 */
[C---:B------:R-:W-:Y:S06]  /*7730*/  HMMA.16816.F32 R188, R60.reuse, R48, R188 ;  /* 0x000000303cbc723c */ /* 0x040fec00000018bc */
[C---:B------:R-:W-:Y:S01]  /*7740*/  HMMA.16816.F32 R184, R60.reuse, R50, R184 ;  /* 0x000000323cb8723c */ /* 0x040fe200000018b8 */
[----:B------:R-:W-:Y:S05]  /*7750*/  LDSM.16.M88.4 R48, [R224+0x4000] ;  /* 0x00400000e030783b */ /* 0x000fea0000000200 */
[C---:B------:R-:W-:Y:S06]  /*7760*/  HMMA.16816.F32 R180, R60.reuse, R44, R180 ;  /* 0x0000002c3cb4723c */ /* 0x040fec00000018b4 */
[C---:B------:R-:W-:Y:S01]  /*7770*/  HMMA.16816.F32 R176, R60.reuse, R46, R176 ;  /* 0x0000002e3cb0723c */ /* 0x040fe200000018b0 */
[----:B------:R-:W-:Y:S05]  /*7780*/  LDSM.16.M88.4 R44, [R224+0x5000] ;  /* 0x00500000e02c783b */ /* 0x000fea0000000200 */
[C---:B------:R-:W-:Y:S06]  /*7790*/  HMMA.16816.F32 R172, R60.reuse, R40, R172 ;  /* 0x000000283cac723c */ /* 0x040fec00000018ac */
[----:B------:R-:W-:Y:S01]  /*77a0*/  HMMA.16816.F32 R64, R60, R42, R64 ;  /* 0x0000002a3c40723c */ /* 0x000fe20000001840 */
[----:B------:R-:W2:Y:S04]  /*77b0*/  LDSM.16.M88.4 R40, [R223+0x8000] ;  /* 0x00800000df28783b */ /* 0x000ea80000000200 */
[----:B------:R-:W-:Y:S01]  /*77c0*/  LDSM.16.M88.4 R60, [R223+0x8c00] ;  /* 0x008c0000df3c783b */ /* 0x000fe20000000200 */
[-C--:B---3--:R-:W-:Y:S06]  /*77d0*/  HMMA.16816.F32 R192, R212, R202.reuse, R192 ;  /* 0x000000cad4c0723c */ /* 0x088fec00000018c0 */
[----:B------:R-:W-:Y:S06]  /*77e0*/  HMMA.16816.F32 R28, R204, R202, R28 ;  /* 0x000000cacc1c723c */ /* 0x000fec000000181c */
[C---:B------:R-:W-:Y:S06]  /*77f0*/  HMMA.16816.F32 R36, R212.reuse, R200, R36 ;  /* 0x000000c8d424723c */ /* 0x040fec0000001824 */
[C---:B------:R-:W-:Y:S06]  /*7800*/  HMMA.16816.F32 R188, R212.reuse, R196, R188 ;  /* 0x000000c4d4bc723c */ /* 0x040fec00000018bc */
[C---:B------:R-:W-:Y:S06]  /*7810*/  HMMA.16816.F32 R184, R212.reuse, R198, R184 ;  /* 0x000000c6d4b8723c */ /* 0x040fec00000018b8 */
[C---:B------:R-:W-:Y:S06]  /*7820*/  HMMA.16816.F32 R180, R212.reuse, R208, R180 ;  /* 0x000000d0d4b4723c */ /* 0x040fec00000018b4 */
[C---:B------:R-:W-:Y:S06]  /*7830*/  HMMA.16816.F32 R176, R212.reuse, R210, R176 ;  /* 0x000000d2d4b0723c */ /* 0x040fec00000018b0 */
[----:B-1----:R-:W-:Y:S06]  /*7840*/  HMMA.16816.F32 R172, R212, R56, R172 ;  /* 0x00000038d4ac723c */ /* 0x002fec00000018ac */
[C---:B------:R-:W-:Y:S01]  /*7850*/  HMMA.16816.F32 R32, R204.reuse, R200, R32 ;  /* 0x000000c8cc20723c */ /* 0x040fe20000001820 */
[----:B------:R-:W-:Y:S05]  /*7860*/  LDSM.16.M88.4 R200, [R222+0x4000] ;  /* 0x00400000dec8783b */ /* 0x000fea0000000200 */
[C---:B------:R-:W-:Y:S06]  /*7870*/  HMMA.16816.F32 R8, R204.reuse, R56, R8 ;  /* 0x00000038cc08723c */ /* 0x040fec0000001808 */
[-C--:B------:R-:W-:Y:S06]  /*7880*/  HMMA.16816.F32 R4, R204, R58.reuse, R4 ;  /* 0x0000003acc04723c */ /* 0x080fec0000001804 */
[----:B------:R-:W-:Y:S01]  /*7890*/  HMMA.16816.F32 R212, R212, R58, R64 ;  /* 0x0000003ad4d4723c */ /* 0x000fe20000001840 */
[----:B------:R-:W1:Y:S04]  /*78a0*/  LDSM.16.M88.4 R56, [R220+0x8000] ;  /* 0x00800000dc38783b */ /* 0x000e680000000200 */
[----:B------:R-:W3:Y:S01]  /*78b0*/  LDSM.16.M88.4 R64, [R222+0x5000] ;  /* 0x00500000de40783b */ /* 0x000ee20000000200 */
[C---:B------:R-:W-:Y:S06]  /*78c0*/  HMMA.16816.F32 R24, R204.reuse, R196, R24 ;  /* 0x000000c4cc18723c */ /* 0x040fec0000001818 */
[C---:B------:R-:W-:Y:S01]  /*78d0*/  HMMA.16816.F32 R20, R204.reuse, R198, R20 ;  /* 0x000000c6cc14723c */ /* 0x040fe20000001814 */
[----:B------:R-:W4:Y:S05]  /*78e0*/  LDSM.16.M88.4 R196, [R223+0x8800] ;  /* 0x00880000dfc4783b */ /* 0x000f2a0000000200 */
[C---:B------:R-:W-:Y:S06]  /*78f0*/  HMMA.16816.F32 R16, R204.reuse, R208, R16 ;  /* 0x000000d0cc10723c */ /* 0x040fec0000001810 */
[----:B------:R-:W-:Y:S01]  /*7900*/  HMMA.16816.F32 R12, R204, R210, R12 ;  /* 0x000000d2cc0c723c */ /* 0x000fe2000000180c */
[----:B------:R-:W4:Y:S05]  /*7910*/  LDSM.16.M88.4 R204, [R220+0x8400] ;  /* 0x00840000dccc783b */ /* 0x000f2a0000000200 */
[-C--:B--2---:R-:W-:Y:S06]  /*7920*/  HMMA.16816.F32 R192, R48, R42.reuse, R192 ;  /* 0x0000002a30c0723c */ /* 0x084fec00000018c0 */
[----:B------:R-:W-:Y:S06]  /*7930*/  HMMA.16816.F32 R28, R44, R42, R28 ;  /* 0x0000002a2c1c723c */ /* 0x000fec000000181c */
[-C--:B------:R-:W-:Y:S06]  /*7940*/  HMMA.16816.F32 R188, R48, R52.reuse, R188 ;  /* 0x0000003430bc723c */ /* 0x080fec00000018bc */
[----:B------:R-:W-:Y:S06]  /*7950*/  HMMA.16816.F32 R24, R44, R52, R24 ;  /* 0x000000342c18723c */ /* 0x000fec0000001818 */
[----:B-1----:R-:W-:Y:S06]  /*7960*/  HMMA.16816.F32 R192, R200, R58, R192 ;  /* 0x0000003ac8c0723c */ /* 0x002fec00000018c0 */
[----:B------:R-:W-:Y:S06]  /*7970*/  HMMA.16816.F32 R32, R44, R40, R32 ;  /* 0x000000282c20723c */ /* 0x000fec0000001820 */
[----:B---3--:R-:W-:Y:S06]  /*7980*/  HMMA.16816.F32 R28, R64, R58, R28 ;  /* 0x0000003a401c723c */ /* 0x008fec000000181c */
[----:B------:R-:W-:Y:S01]  /*7990*/  HMMA.16816.F32 R36, R48, R40, R36 ;  /* 0x000000283024723c */ /* 0x000fe20000001824 */
[----:B------:R-:W-:-:S05]  /*79a0*/  IMAD.U32 R59, RZ, RZ, UR24 ;  /* 0x00000018ff3b7e24 */ /* 0x000fca000f8e00ff */
[----:B------:R-:W-:Y:S01]  /*79b0*/  HMMA.16816.F32 R20, R44, R54, R20 ;  /* 0x000000362c14723c */ /* 0x000fe20000001814 */
[----:B------:R-:W-:-:S05]  /*79c0*/  LOP3.LUT R40, R165, 0x6, RZ, 0xc0, !PT ;  /* 0x00000006a5287812 */ /* 0x000fca00078ec0ff */
[----:B------:R-:W-:Y:S01]  /*79d0*/  IMAD R59, R59, 0x40, R40 ;  /* 0x000000403b3b7824 */ /* 0x000fe200078e0228 */
[C---:B----4-:R-:W-:Y:S01]  /*79e0*/  HMMA.16816.F32 R16, R44.reuse, R196, R16 ;  /* 0x000000c42c10723c */ /* 0x050fe20000001810 */
[----:B------:R-:W1:Y:S05]  /*79f0*/  LDSM.16.M88.4 R40, [R220+0x8800] ;  /* 0x00880000dc28783b */ /* 0x000e6a0000000200 */
[C---:B------:R-:W-:Y:S06]  /*7a00*/  HMMA.16816.F32 R12, R44.reuse, R198, R12 ;  /* 0x000000c62c0c723c */ /* 0x040fec000000180c */
[C---:B------:R-:W-:Y:S06]  /*7a10*/  HMMA.16816.F32 R8, R44.reuse, R60, R8 ;  /* 0x0000003c2c08723c */ /* 0x040fec0000001808 */
[----:B------:R-:W-:Y:S06]  /*7a20*/  HMMA.16816.F32 R4, R44, R62, R4 ;  /* 0x0000003e2c04723c */ /* 0x000fec0000001804 */
[----:B------:R-:W-:Y:S01]  /*7a30*/  HMMA.16816.F32 R188, R200, R204, R188 ;  /* 0x000000ccc8bc723c */ /* 0x000fe200000018bc */
[----:B------:R-:W-:-:S02]  /*7a40*/  VIADD R45, R59, 0x8 ;  /* 0x000000083b2d7836 */ /* 0x000fc40000000000 */
[----:B------:R-:W-:-:S03]  /*7a50*/  VIADD R44, R59, 0x9 ;  /* 0x000000093b2c7836 */ /* 0x000fc60000000000 */
[----:B------:R-:W-:Y:S01]  /*7a60*/  HMMA.16816.F32 R184, R48, R54, R184 ;  /* 0x0000003630b8723c */ /* 0x000fe200000018b8 */
[C---:B------:R-:W-:Y:S02]  /*7a70*/  ISETP.GE.AND P1, PT, R45.reuse, R229, PT ;  /* 0x000000e52d00720c */ /* 0x040fe40003f26270 */
[C---:B------:R-:W-:Y:S02]  /*7a80*/  ISETP.GE.AND P2, PT, R45.reuse, R228, PT ;  /* 0x000000e42d00720c */ /* 0x040fe40003f46270 */
[CC--:B------:R-:W-:Y:S01]  /*7a90*/  ISETP.GE.AND P6, PT, R45.reuse, R227.reuse, PT ;  /* 0x000000e32d00720c */ /* 0x0c0fe20003fc6270 */
[----:B------:R-:W-:Y:S01]  /*7aa0*/  HMMA.16816.F32 R24, R64, R204, R24 ;  /* 0x000000cc4018723c */ /* 0x000fe20000001818 */
[----:B------:R-:W-:Y:S02]  /*7ab0*/  ISETP.GE.AND P0, PT, R45, R226, PT ;  /* 0x000000e22d00720c */ /* 0x000fe40003f06270 */
[----:B------:R-:W-:Y:S02]  /*7ac0*/  FSEL R45, R192, -INF , !P1 ;  /* 0xff800000c02d7808 */ /* 0x000fe40004800000 */
[----:B------:R-:W-:Y:S01]  /*7ad0*/  ISETP.GE.AND P1, PT, R44, R227, PT ;  /* 0x000000e32c00720c */ /* 0x000fe20003f26270 */
[----:B------:R-:W-:Y:S01]  /*7ae0*/  HMMA.16816.F32 R176, R48, R198, R176 ;  /* 0x000000c630b0723c */ /* 0x000fe200000018b0 */
[----:B------:R-:W-:-:S02]  /*7af0*/  FSEL R47, R30, -INF , !P0 ;  /* 0xff8000001e2f7808 */ /* 0x000fc40004000000 */
[----:B------:R-:W-:Y:S01]  /*7b00*/  FSEL R46, R29, -INF , !P1 ;  /* 0xff8000001d2e7808 */ /* 0x000fe20004800000 */
[C---:B------:R-:W-:Y:S01]  /*7b10*/  VIADD R29, R59.reuse, 0x10 ;  /* 0x000000103b1d7836 */ /* 0x040fe20000000000 */
[----:B------:R-:W-:Y:S01]  /*7b20*/  ISETP.GE.AND P0, PT, R44, R226, PT ;  /* 0x000000e22c00720c */ /* 0x000fe20003f06270 */
[----:B------:R-:W-:Y:S01]  /*7b30*/  HMMA.16816.F32 R180, R48, R196, R180 ;  /* 0x000000c430b4723c */ /* 0x000fe200000018b4 */
[----:B------:R-:W-:Y:S01]  /*7b40*/  FSEL R243, R28, -INF , !P6 ;  /* 0xff8000001cf37808 */ /* 0x000fe20007000000 */
[----:B------:R-:W-:Y:S01]  /*7b50*/  VIADD R28, R59, 0x11 ;  /* 0x000000113b1c7836 */ /* 0x000fe20000000000 */
[----:B------:R-:W-:Y:S02]  /*7b60*/  FSEL R198, R31, -INF , !P0 ;  /* 0xff8000001fc67808 */ /* 0x000fe40004000000 */
[-C--:B------:R-:W-:Y:S01]  /*7b70*/  ISETP.GE.AND P0, PT, R29, R229.reuse, PT ;  /* 0x000000e51d00720c */ /* 0x080fe20003f06270 */
[----:B------:R-:W-:Y:S01]  /*7b80*/  HMMA.16816.F32 R184, R200, R206, R184 ;  /* 0x000000cec8b8723c */ /* 0x000fe200000018b8 */
[----:B------:R-:W-:-:S02]  /*7b90*/  ISETP.GE.AND P6, PT, R44, R229, PT ;  /* 0x000000e52c00720c */ /* 0x000fc40003fc6270 */
[----:B------:R-:W-:Y:S02]  /*7ba0*/  ISETP.GE.AND P1, PT, R44, R228, PT ;  /* 0x000000e42c00720c */ /* 0x000fe40003f26270 */
[----:B------:R-:W-:Y:S01]  /*7bb0*/  FSEL R44, R194, -INF , !P2 ;  /* 0xff800000c22c7808 */ /* 0x000fe20005000000 */
[C---:B------:R-:W-:Y:S01]  /*7bc0*/  HMMA.16816.F32 R20, R64.reuse, R206, R20 ;  /* 0x000000ce4014723c */ /* 0x040fe20000001814 */
[----:B------:R-:W-:Y:S02]  /*7bd0*/  FSEL R205, R188, -INF , !P0 ;  /* 0xff800000bccd7808 */ /* 0x000fe40004000000 */
[----:B------:R-:W-:Y:S02]  /*7be0*/  ISETP.GE.AND P2, PT, R29, R227, PT ;  /* 0x000000e31d00720c */ /* 0x000fe40003f46270 */
[----:B------:R-:W-:Y:S01]  /*7bf0*/  ISETP.GE.AND P0, PT, R28, R229, PT ;  /* 0x000000e51c00720c */ /* 0x000fe20003f06270 */
[----:B-1----:R-:W-:Y:S01]  /*7c00*/  HMMA.16816.F32 R16, R64, R40, R16 ;  /* 0x000000284010723c */ /* 0x002fe20000001810 */
[----:B------:R-:W-:-:S02]  /*7c10*/  FSEL R246, R195, -INF , !P1 ;  /* 0xff800000c3f67808 */ /* 0x000fc40004800000 */
[----:B------:R-:W-:Y:S02]  /*7c20*/  FSEL R199, R24, -INF , !P2 ;  /* 0xff80000018c77808 */ /* 0x000fe40005000000 */
[----:B------:R-:W-:Y:S01]  /*7c30*/  FSEL R207, R189, -INF , !P0 ;  /* 0xff800000bdcf7808 */ /* 0x000fe20004000000 */
        /* <DEDUP_REMOVED lines=9> */
[----:B------:R-:W1:Y:S01]  /*7cd0*/  LDSM.16.M88.4 R24, [R220+0x8c00] ;  /* 0x008c0000dc18783b */ /* 0x000e620000000200 */
[----:B------:R-:W-:Y:S01]  /*7ce0*/  FSEL R248, R193, -INF , !P6 ;  /* 0xff800000c1f87808 */ /* 0x000fe20007000000 */
[----:B------:R-:W-:-:S04]  /*7cf0*/  DEPBAR.LE SB0, 0x0 ;  /* 0x000080000000791a */ /* 0x000fc80000000000 */
[-C--:B------:R-:W-:Y:S01]  /*7d00*/  ISETP.GE.AND P6, PT, R29, R228.reuse, PT ;  /* 0x000000e41d00720c */ /* 0x080fe20003fc6270 */
[C---:B------:R-:W-:Y:S01]  /*7d10*/  VIADD R29, R59.reuse, 0x18 ;  /* 0x000000183b1d7836 */ /* 0x040fe20000000000 */
[----:B------:R-:W-:Y:S02]  /*7d20*/  HMMA.16816.F32 R176, R200, R42, R176 ;  /* 0x0000002ac8b0723c */ /* 0x000fe400000018b0 */
[----:B------:R-:W-:Y:S02]  /*7d30*/  FSEL R190, R190, -INF , !P6 ;  /* 0xff800000bebe7808 */ /* 0x000fe40007000000 */
[----:B------:R-:W-:Y:S01]  /*7d40*/  ISETP.GE.AND P6, PT, R28, R228, PT ;  /* 0x000000e41c00720c */ /* 0x000fe20003fc6270 */
[----:B------:R-:W-:Y:S01]  /*7d50*/  VIADD R28, R59, 0x19 ;  /* 0x000000193b1c7836 */ /* 0x000fe20000000000 */
[C---:B------:R-:W-:Y:S01]  /*7d60*/  ISETP.GE.AND P1, PT, R29.reuse, R229, PT ;  /* 0x000000e51d00720c */ /* 0x040fe20003f26270 */
[----:B------:R-:W-:Y:S01]  /*7d70*/  HMMA.16816.F32 R212, R48, R62, R212 ;  /* 0x0000003e30d4723c */ /* 0x000fe200000018d4 */
[----:B------:R-:W-:-:S02]  /*7d80*/  ISETP.GE.AND P0, PT, R29, R226, PT ;  /* 0x000000e21d00720c */ /* 0x000fc40003f06270 */
[----:B------:R-:W-:Y:S02]  /*7d90*/  FSEL R192, R191, -INF , !P6 ;  /* 0xff800000bfc07808 */ /* 0x000fe40007000000 */
[----:B------:R-:W-:Y:S01]  /*7da0*/  FSEL R194, R184, -INF , !P1 ;  /* 0xff800000b8c27808 */ /* 0x000fe20004800000 */
[-C--:B------:R-:W-:Y:S01]  /*7db0*/  HMMA.16816.F32 R36, R200, R56.reuse, R36 ;  /* 0x00000038c824723c */ /* 0x080fe20000001824 */
[C---:B------:R-:W-:Y:S02]  /*7dc0*/  ISETP.GE.AND P2, PT, R29.reuse, R228, PT ;  /* 0x000000e41d00720c */ /* 0x040fe40003f46270 */
[-C--:B------:R-:W-:Y:S01]  /*7dd0*/  ISETP.GE.AND P6, PT, R29, R227.reuse, PT ;  /* 0x000000e31d00720c */ /* 0x080fe20003fc6270 */
[----:B------:R-:W-:Y:S01]  /*7de0*/  VIADD R29, R59, 0x20 ;  /* 0x000000203b1d7836 */ /* 0x000fe20000000000 */
[----:B------:R-:W-:Y:S01]  /*7df0*/  ISETP.GE.AND P1, PT, R28, R227, PT ;  /* 0x000000e31c00720c */ /* 0x000fe20003f26270 */
[----:B------:R-:W-:Y:S01]  /*7e00*/  HMMA.16816.F32 R32, R64, R56, R32 ;  /* 0x000000384020723c */ /* 0x000fe20000001820 */
[----:B------:R-:W-:-:S02]  /*7e10*/  FSEL R22, R22, -INF , !P0 ;  /* 0xff80000016167808 */ /* 0x000fc40004000000 */
[----:B------:R-:W-:Y:S02]  /*7e20*/  ISETP.GE.AND P0, PT, R28, R226, PT ;  /* 0x000000e21c00720c */ /* 0x000fe40003f06270 */
[----:B------:R-:W-:Y:S02]  /*7e30*/  FSEL R20, R20, -INF , !P6 ;  /* 0xff80000014147808 */ /* 0x000fe40007000000 */
[----:B------:R-:W-:Y:S02]  /*7e40*/  FSEL R21, R21, -INF , !P1 ;  /* 0xff80000015157808 */ /* 0x000fe40004800000 */
[CC--:B------:R-:W-:Y:S02]  /*7e50*/  ISETP.GE.AND P6, PT, R28.reuse, R229.reuse, PT ;  /* 0x000000e51c00720c */ /* 0x0c0fe40003fc6270 */
[----:B------:R-:W-:Y:S01]  /*7e60*/  ISETP.GE.AND P1, PT, R28, R228, PT ;  /* 0x000000e41c00720c */ /* 0x000fe20003f26270 */
[----:B------:R-:W-:Y:S01]  /*7e70*/  VIADD R28, R59, 0x21 ;  /* 0x000000213b1c7836 */ /* 0x000fe20000000000 */
[----:B------:R-:W-:Y:S01]  /*7e80*/  FSEL R23, R23, -INF , !P0 ;  /* 0xff80000017177808 */ /* 0x000fe20004000000 */
[----:B-1----:R-:W-:Y:S01]  /*7e90*/  HMMA.16816.F32 R172, R200, R24, R172 ;  /* 0x00000018c8ac723c */ /* 0x002fe200000018ac */
[----:B------:R-:W-:Y:S01]  /*7ea0*/  BAR.SYNC.DEFER_BLOCKING 0x0 ;  /* 0x0000000000007b1d */ /* 0x000fe20000010000 */
[----:B------:R-:W-:-:S02]  /*7eb0*/  ISETP.GE.AND P0, PT, R29, R229, PT ;  /* 0x000000e51d00720c */ /* 0x000fc40003f06270 */
[----:B------:R-:W-:Y:S02]  /*7ec0*/  FSEL R186, R186, -INF , !P2 ;  /* 0xff800000baba7808 */ /* 0x000fe40005000000 */
[----:B------:R-:W-:Y:S01]  /*7ed0*/  FSEL R196, R185, -INF , !P6 ;  /* 0xff800000b9c47808 */ /* 0x000fe20007000000 */
[----:B------:R-:W-:Y:S01]  /*7ee0*/  HMMA.16816.F32 R8, R64, R24, R8 ;  /* 0x000000184008723c */ /* 0x000fe20000001808 */
[----:B------:R-:W-:Y:S02]  /*7ef0*/  FSEL R51, R180, -INF , !P0 ;  /* 0xff800000b4337808 */ /* 0x000fe40004000000 */
[C---:B------:R-:W-:Y:S02]  /*7f00*/  ISETP.GE.AND P6, PT, R29.reuse, R228, PT ;  /* 0x000000e41d00720c */ /* 0x040fe40003fc6270 */
[----:B------:R-:W-:Y:S01]  /*7f10*/  ISETP.GE.AND P2, PT, R29, R227, PT ;  /* 0x000000e31d00720c */ /* 0x000fe20003f46270 */
[----:B------:R-:W-:Y:S01]  /*7f20*/  HMMA.16816.F32 R212, R200, R26, R212 ;  /* 0x0000001ac8d4723c */ /* 0x000fe200000018d4 */
[----:B------:R-:W-:-:S02]  /*7f30*/  ISETP.GE.AND P0, PT, R28, R229, PT ;  /* 0x000000e51c00720c */ /* 0x000fc40003f06270 */
[----:B------:R-:W-:Y:S02]  /*7f40*/  FSEL R204, R187, -INF , !P1 ;  /* 0xff800000bbcc7808 */ /* 0x000fe40004800000 */
[----:B------:R-:W-:Y:S01]  /*7f50*/  ISETP.GE.AND P1, PT, R29, R226, PT ;  /* 0x000000e21d00720c */ /* 0x000fe20003f26270 */
[----:B------:R-:W-:Y:S01]  /*7f60*/  HMMA.16816.F32 R4, R64, R26, R4 ;  /* 0x0000001a4004723c */ /* 0x000fe20000001804 */
[----:B------:R-:W-:Y:S02]  /*7f70*/  FSEL R52, R182, -INF , !P6 ;  /* 0xff800000b6347808 */ /* 0x000fe40007000000 */
[----:B------:R-:W-:Y:S01]  /*7f80*/  FSEL R29, R16, -INF , !P2 ;  /* 0xff800000101d7808 */ /* 0x000fe20005000000 */
[----:B------:R-:W-:Y:S01]  /*7f90*/  VIADD R16, R59, 0x29 ;  /* 0x000000293b107836 */ /* 0x000fe20000000000 */
[----:B------:R-:W-:Y:S02]  /*7fa0*/  FSEL R54, R181, -INF , !P0 ;  /* 0xff800000b5367808 */ /* 0x000fe40004000000 */
[----:B------:R-:W-:-:S02]  /*7fb0*/  ISETP.GE.AND P6, PT, R28, R228, PT ;  /* 0x000000e41c00720c */ /* 0x000fc40003fc6270 */
[C---:B------:R-:W-:Y:S02]  /*7fc0*/  ISETP.GE.AND P2, PT, R28.reuse, R227, PT ;  /* 0x000000e31c00720c */ /* 0x040fe40003f46270 */
[-C--:B------:R-:W-:Y:S01]  /*7fd0*/  ISETP.GE.AND P0, PT, R28, R226.reuse, PT ;  /* 0x000000e21c00720c */ /* 0x080fe20003f06270 */
[----:B------:R-:W-:Y:S01]  /*7fe0*/  VIADD R28, R59, 0x28 ;  /* 0x000000283b1c7836 */ /* 0x000fe20000000000 */
[----:B------:R-:W-:Y:S02]  /*7ff0*/  FSEL R58, R183, -INF , !P6 ;  /* 0xff800000b73a7808 */ /* 0x000fe40007000000 */
[----:B------:R-:W-:Y:S02]  /*8000*/  FSEL R31, R19, -INF , !P0 ;  /* 0xff800000131f7808 */ /* 0x000fe40004000000 */
[----:B------:R-:W-:Y:S02]  /*8010*/  ISETP.GE.AND P0, PT, R28, R226, PT ;  /* 0x000000e21c00720c */ /* 0x000fe40003f06270 */
[----:B------:R-:W-:-:S02]  /*8020*/  FSEL R187, R18, -INF , !P1 ;  /* 0xff80000012bb7808 */ /* 0x000fc40004800000 */
[----:B------:R-:W-:Y:S02]  /*8030*/  FSEL R191, R14, -INF , !P0 ;  /* 0xff8000000ebf7808 */ /* 0x000fe40004000000 */
[C---:B------:R-:W-:Y:S02]  /*8040*/  ISETP.GE.AND P1, PT, R28.reuse, R229, PT ;  /* 0x000000e51c00720c */ /* 0x040fe40003f26270 */
[-C--:B------:R-:W-:Y:S02]  /*8050*/  ISETP.GE.AND P6, PT, R28, R227.reuse, PT ;  /* 0x000000e31c00720c */ /* 0x080fe40003fc6270 */
[----:B------:R-:W-:Y:S02]  /*8060*/  ISETP.GE.AND P0, PT, R16, R226, PT ;  /* 0x000000e21000720c */ /* 0x000fe40003f06270 */
[----:B------:R-:W-:Y:S02]  /*8070*/  FSEL R60, R176, -INF , !P1 ;  /* 0xff800000b03c7808 */ /* 0x000fe40004800000 */
[----:B------:R-:W-:Y:S01]  /*8080*/  FSEL R193, R12, -INF , !P6 ;  /* 0xff8000000cc17808 */ /* 0x000fe20007000000 */
[----:B------:R-:W-:Y:S01]  /*8090*/  VIADD R12, R59, 0x1 ;  /* 0x000000013b0c7836 */ /* 0x000fe20000000000 */
[----:B------:R-:W-:Y:S01]  /*80a0*/  FSEL R195, R15, -INF , !P0 ;  /* 0xff8000000fc37808 */ /* 0x000fe20004000000 */
[----:B------:R-:W-:Y:S01]  /*80b0*/  VIADD R15, R59, 0x30 ;  /* 0x000000303b0f7836 */ /* 0x000fe20000000000 */
[----:B------:R-:W-:-:S02]  /*80c0*/  ISETP.GE.AND P1, PT, R16, R227, PT ;  /* 0x000000e31000720c */ /* 0x000fc40003f26270 */
[----:B------:R-:W-:Y:S02]  /*80d0*/  ISETP.GE.AND P6, PT, R16, R229, PT ;  /* 0x000000e51000720c */ /* 0x000fe40003fc6270 */
[----:B------:R-:W-:Y:S01]  /*80e0*/  FSEL R197, R13, -INF , !P1 ;  /* 0xff8000000dc57808 */ /* 0x000fe20004800000 */
[----:B------:R-:W-:Y:S01]  /*80f0*/  VIADD R13, R59, 0x31 ;  /* 0x000000313b0d7836 */ /* 0x000fe20000000000 */
[----:B------:R-:W-:Y:S02]  /*8100*/  FSEL R177, R177, -INF , !P6 ;  /* 0xff800000b1b17808 */ /* 0x000fe40007000000 */
[----:B------:R-:W-:Y:S02]  /*8110*/  FSEL R189, R17, -INF , !P2 ;  /* 0xff80000011bd7808 */ /* 0x000fe40005000000 */
[-C--:B------:R-:W-:Y:S02]  /*8120*/  ISETP.GE.AND P6, PT, R15, R228.reuse, PT ;  /* 0x000000e40f00720c */ /* 0x080fe40003fc6270 */
[----:B------:R-:W-:-:S02]  /*8130*/  ISETP.GE.AND P2, PT, R28, R228, PT ;  /* 0x000000e41c00720c */ /* 0x000fc40003f46270 */
[-C--:B------:R-:W-:Y:S02]  /*8140*/  ISETP.GE.AND P0, PT, R12, R228.reuse, PT ;  /* 0x000000e40c00720c */ /* 0x080fe40003f06270 */
[----:B------:R-:W-:Y:S02]  /*8150*/  FSEL R50, R174, -INF , !P6 ;  /* 0xff800000ae327808 */ /* 0x000fe40007000000 */
[----:B------:R-:W-:Y:S02]  /*8160*/  FSEL R178, R178, -INF , !P2 ;  /* 0xff800000b2b27808 */ /* 0x000fe40005000000 */
[----:B------:R-:W-:Y:S02]  /*8170*/  FSEL R14, R39, -INF , !P0 ;  /* 0xff800000270e7808 */ /* 0x000fe40004000000 */
[----:B------:R-:W-:Y:S02]  /*8180*/  ISETP.GE.AND P6, PT, R13, R228, PT ;  /* 0x000000e40d00720c */ /* 0x000fe40003fc6270 */
[----:B------:R-:W-:-:S02]  /*8190*/  ISETP.GE.AND P2, PT, R12, R229, PT ;  /* 0x000000e50c00720c */ /* 0x000fc40003f46270 */
[----:B------:R-:W-:Y:S02]  /*81a0*/  ISETP.GE.AND P0, PT, R15, R226, PT ;  /* 0x000000e20f00720c */ /* 0x000fe40003f06270 */
[----:B------:R-:W-:Y:S02]  /*81b0*/  FSEL R56, R175, -INF , !P6 ;  /* 0xff800000af387808 */ /* 0x000fe40007000000 */
[----:B------:R-:W-:Y:S02]  /*81c0*/  FSEL R37, R37, -INF , !P2 ;  /* 0xff80000025257808 */ /* 0x000fe40005000000 */
[----:B------:R-:W-:Y:S02]  /*81d0*/  FSEL R66, R10, -INF , !P0 ;  /* 0xff8000000a427808 */ /* 0x000fe40004000000 */
[----:B------:R-:W-:Y:S02]  /*81e0*/  ISETP.GE.AND P6, PT, R59, R228, PT ;  /* 0x000000e43b00720c */ /* 0x000fe40003fc6270 */
[----:B------:R-:W-:-:S02]  /*81f0*/  ISETP.GE.AND P2, PT, R15, R227, PT ;  /* 0x000000e30f00720c */ /* 0x000fc40003f46270 */
[C---:B------:R-:W-:Y:S02]  /*8200*/  ISETP.GE.AND P0, PT, R59.reuse, R229, PT ;  /* 0x000000e53b00720c */ /* 0x040fe40003f06270 */
[----:B------:R-:W-:Y:S02]  /*8210*/  ISETP.GE.AND P1, PT, R16, R228, PT ;  /* 0x000000e41000720c */ /* 0x000fe40003f26270 */
[----:B------:R-:W-:Y:S02]  /*8220*/  FSEL R16, R38, -INF , !P6 ;  /* 0xff80000026107808 */ /* 0x000fe40007000000 */
[----:B------:R-:W-:Y:S01]  /*8230*/  FSEL R61, R8, -INF , !P2 ;  /* 0xff800000083d7808 */ /* 0x000fe20005000000 */
[C---:B------:R-:W-:Y:S01]  /*8240*/  VIADD R8, R59.reuse, 0x38 ;  /* 0x000000383b087836 */ /* 0x040fe20000000000 */
[----:B------:R-:W-:Y:S02]  /*8250*/  FSEL R39, R36, -INF , !P0 ;  /* 0xff80000024277808 */ /* 0x000fe40004000000 */
[----:B------:R-:W-:-:S02]  /*8260*/  ISETP.GE.AND P6, PT, R59, R227, PT ;  /* 0x000000e33b00720c */ /* 0x000fc40003fc6270 */
[----:B------:R-:W-:Y:S02]  /*8270*/  FSEL R176, R179, -INF , !P1 ;  /* 0xff800000b3b07808 */ /* 0x000fe40004800000 */
[-C--:B------:R-:W-:Y:S02]  /*8280*/  ISETP.GE.AND P0, PT, R12, R226.reuse, PT ;  /* 0x000000e20c00720c */ /* 0x080fe40003f06270 */
[----:B------:R-:W-:Y:S02]  /*8290*/  ISETP.GE.AND P1, PT, R15, R229, PT ;  /* 0x000000e50f00720c */ /* 0x000fe40003f26270 */
[----:B------:R-:W-:Y:S02]  /*82a0*/  FSEL R41, R32, -INF , !P6 ;  /* 0xff80000020297808 */ /* 0x000fe40007000000 */
[----:B------:R-:W-:Y:S02]  /*82b0*/  FSEL R15, R35, -INF , !P0 ;  /* 0xff800000230f7808 */ /* 0x000fe40004000000 */
[C---:B------:R-:W-:Y:S01]  /*82c0*/  ISETP.GE.AND P6, PT, R59.reuse, R226, PT ;  /* 0x000000e23b00720c */ /* 0x040fe20003fc6270 */
[----:B------:R-:W-:Y:S01]  /*82d0*/  VIADD R59, R59, 0x39 ;  /* 0x000000393b3b7836 */ /* 0x000fe20000000000 */
[----:B------:R-:W-:-:S02]  /*82e0*/  FSEL R53, R172, -INF , !P1 ;  /* 0xff800000ac357808 */ /* 0x000fc40004800000 */
[-C--:B------:R-:W-:Y:S02]  /*82f0*/  ISETP.GE.AND P0, PT, R8, R229.reuse, PT ;  /* 0x000000e50800720c */ /* 0x080fe40003f06270 */
        /* <DEDUP_REMOVED lines=10> */
[----:B------:R-:W-:-:S02]  /*83a0*/  PLOP3.LUT P0, PT, PT, PT, UP0, 0x40, 0x0 ;  /* 0x000000000000781c */ /* 0x000fc40003f0e808 */
[-C--:B------:R-:W-:Y:S02]  /*83b0*/  ISETP.GE.AND P2, PT, R12, R227.reuse, PT ;  /* 0x000000e30c00720c */ /* 0x080fe40003f46270 */
[----:B------:R-:W-:Y:S02]  /*83c0*/  ISETP.GE.AND P1, PT, R8, R227, PT ;  /* 0x000000e30800720c */ /* 0x000fe40003f26270 */
[----:B------:R-:W-:Y:S02]  /*83d0*/  FSEL R19, R33, -INF , !P2 ;  /* 0xff80000021137808 */ /* 0x000fe40005000000 */
[----:B------:R-:W-:Y:S02]  /*83e0*/  FSEL R172, R4, -INF , !P1 ;  /* 0xff80000004ac7808 */ /* 0x000fe40004800000 */
[C---:B------:R-:W-:Y:S02]  /*83f0*/  ISETP.GE.AND P1, PT, R8.reuse, R228, PT ;  /* 0x000000e40800720c */ /* 0x040fe40003f26270 */
[----:B------:R-:W-:-:S02]  /*8400*/  ISETP.GE.AND P2, PT, R8, R226, PT ;  /* 0x000000e20800720c */ /* 0x000fc40003f46270 */
[----:B------:R-:W-:Y:S02]  /*8410*/  FSEL R32, R214, -INF , !P1 ;  /* 0xff800000d6207808 */ /* 0x000fe40004800000 */
[----:B------:R-:W-:Y:S02]  /*8420*/  FSEL R165, R6, -INF , !P2 ;  /* 0xff80000006a57808 */ /* 0x000fe40005000000 */
[C---:B------:R-:W-:Y:S02]  /*8430*/  ISETP.GE.AND P6, PT, R59.reuse, R229, PT ;  /* 0x000000e53b00720c */ /* 0x040fe40003fc6270 */
[C---:B------:R-:W-:Y:S02]  /*8440*/  ISETP.GE.AND P2, PT, R59.reuse, R228, PT ;  /* 0x000000e43b00720c */ /* 0x040fe40003f46270 */
[----:B------:R-:W-:Y:S02]  /*8450*/  ISETP.GE.AND P1, PT, R59, R226, PT ;  /* 0x000000e23b00720c */ /* 0x000fe40003f26270 */
[----:B------:R-:W-:-:S02]  /*8460*/  FSEL R63, R213, -INF , !P6 ;  /* 0xff800000d53f7808 */ /* 0x000fc40007000000 */
        /* <DEDUP_REMOVED lines=20> */
[----:B------:R-:W2:Y:S01]  /*85b0*/  @!P5 LDC.64 R6, c[0x0][0x218] ;  /* 0x00008600ff06db82 */ /* 0x000ea20000000a00 */
        /* <DEDUP_REMOVED lines=19> */
[C---:B--2---:R-:W-:Y:S01]  /*86f0*/  @!P5 LEA R6, P2, R10.reuse, R6, 0x1 ;  /* 0x000000060a06d211 */ /* 0x044fe200078408ff */
        /* <DEDUP_REMOVED lines=27> */
.L_x_327:
[----:B------:R-:W-:Y:S05]  /*88b0*/  BSYNC B0 ;  /* 0x0000000000007941 */ /* 0x000fea0003800000 */
.L_x_326:
[----:B------:R-:W0:Y:S02]  /*88c0*/  LDGDEPBAR ;  /* 0x00000000000079af */ /* 0x000e240000000000 */
.L_x_325:
[----:B------:R-:W-:Y:S01]  /*88d0*/  STL.64 [R1+0x30], R224 ;  /* 0x000030e001007387 */ /* 0x000fe20000100a00 */
[----:B------:R-:W-:Y:S01]  /*88e0*/  IMAD.MOV.U32 R206, RZ, RZ, R245 ;  /* 0x000000ffffce7224 */ /* 0x000fe200078e00f5 */
[----:B------:R-:W-:Y:S01]  /*88f0*/  USHF.L.U32 UR4, UR24, 0x1, URZ ;  /* 0x0000000118047899 */ /* 0x000fe2000800063f */
[C---:B---3--:R-:W-:Y:S01]  /*8900*/  VIADD R9, R239.reuse, 0xbb67ae85 ;  /* 0xbb67ae85ef097836 */ /* 0x048fe20000000000 */
[----:B------:R-:W-:Y:S01]  /*8910*/  STL.64 [R1+0x28], R222 ;  /* 0x000028de01007387 */ /* 0x000fe20000100a00 */
[----:B------:R-:W-:Y:S01]  /*8920*/  VIADD R30, R238, 0x9e3779b9 ;  /* 0x9e3779b9ee1e7836 */ /* 0x000fe20000000000 */
[----:B------:R-:W-:Y:S01]  /*8930*/  FMNMX.FTZ R8, R164, R39, !PT ;  /* 0x00000027a4087209 */ /* 0x000fe20007810000 */
[C---:B------:R-:W-:Y:S01]  /*8940*/  VIADD R28, R239.reuse, 0x76cf5d0a ;  /* 0x76cf5d0aef1c7836 */ /* 0x040fe20000000000 */
[----:B------:R2:W-:Y:S01]  /*8950*/  STL.64 [R1+0x20], R218 ;  /* 0x000020da01007387 */ /* 0x0005e20000100a00 */
[----:B------:R-:W-:Y:S01]  /*8960*/  VIADD R181, R239, 0x32370b8f ;  /* 0x32370b8fefb57836 */ /* 0x000fe20000000000 */
[----:B------:R-:W-:Y:S01]  /*8970*/  FMNMX.FTZ R8, R37, R8, !PT ;  /* 0x0000000825087209 */ /* 0x000fe20007810000 */
[C---:B------:R-:W-:Y:S01]  /*8980*/  VIADD R182, R238.reuse, 0xdaa66d2b ;  /* 0xdaa66d2beeb67836 */ /* 0x040fe20000000000 */
[----:B-----5:R3:W-:Y:S01]  /*8990*/  STL.64 [R1+0x18], R216 ;  /* 0x000018d801007387 */ /* 0x0207e20000100a00 */
[----:B------:R-:W-:-:S02]  /*89a0*/  VIADD R180, R238, 0x78dde6e4 ;  /* 0x78dde6e4eeb47836 */ /* 0x000fc40000000000 */
[C---:B------:R-:W-:Y:S02]  /*89b0*/  VIADD R179, R239.reuse, 0xed9eba14 ;  /* 0xed9eba14efb37836 */ /* 0x040fe40000000000 */
[----:B------:R-:W-:Y:S02]  /*89c0*/  VIADD R175, R239, 0xa9066899 ;  /* 0xa9066899efaf7836 */ /* 0x000fe40000000000 */
[----:B------:R-:W-:-:S04]  /*89d0*/  IMAD.WIDE.U32 R210, R169, -0x326172a9, RZ ;  /* 0xcd9e8d57a9d27825 */ /* 0x000fc800078e00ff */
[----:B------:R-:W-:Y:S01]  /*89e0*/  VIADD R183, R238, 0xb54cda56 ;  /* 0xb54cda56eeb77836 */ /* 0x000fe20000000000 */
[----:B------:R-:W-:-:S05]  /*89f0*/  LOP3.LUT R208, R211, R171, RZ, 0x3c, !PT ;  /* 0x000000abd3d07212 */ /* 0x000fca00078e3cff */
[----:B------:R-:W-:-:S04]  /*8a00*/  IMAD.WIDE.U32 R208, R208, -0x2daee0ad, RZ ;  /* 0xd2511f53d0d07825 */ /* 0x000fc800078e00ff */
[----:B--2---:R-:W-:Y:S02]  /*8a10*/  IMAD.MOV.U32 R219, RZ, RZ, R244 ;  /* 0x000000ffffdb7224 */ /* 0x004fe400078e00f4 */
[----:B------:R-:W-:-:S04]  /*8a20*/  IMAD.WIDE.U32 R244, R242, -0x326172a9, RZ ;  /* 0xcd9e8d57f2f47825 */ /* 0x000fc800078e00ff */
[----:B---3--:R-:W-:Y:S01]  /*8a30*/  IMAD.WIDE.U32 R216, R168, -0x2daee0ad, RZ ;  /* 0xd2511f53a8d87825 */ /* 0x008fe200078e00ff */
[----:B------:R-:W-:-:S03]  /*8a40*/  LOP3.LUT R202, R245, R171, RZ, 0x3c, !PT ;  /* 0x000000abf5ca7212 */ /* 0x000fc600078e3cff */
[----:B------:R-:W-:Y:S01]  /*8a50*/  VIADD R245, R238, 0x3c6ef372 ;  /* 0x3c6ef372eef57836 */ /* 0x000fe20000000000 */
[----:B------:R-:W-:Y:S01]  /*8a60*/  LOP3.LUT R24, R217, UR4, R239, 0x96, !PT ;  /* 0x00000004d9187c12 */ /* 0x000fe2000f8e96ef */
[----:B------:R-:W-:Y:S01]  /*8a70*/  IMAD.WIDE.U32 R202, R202, -0x2daee0ad, RZ ;  /* 0xd2511f53caca7825 */ /* 0x000fe200078e00ff */
[----:B------:R-:W-:-:S03]  /*8a80*/  LOP3.LUT R250, R209, R216, R9, 0x96, !PT ;  /* 0x000000d8d1fa7212 */ /* 0x000fc600078e9609 */
[----:B------:R-:W-:Y:S01]  /*8a90*/  IMAD.WIDE.U32 R24, R24, -0x326172a9, RZ ;  /* 0xcd9e8d5718187825 */ /* 0x000fe200078e00ff */
[----:B------:R-:W-:Y:S02]  /*8aa0*/  LOP3.LUT R184, R203, R216, R9, 0x96, !PT ;  /* 0x000000d8cbb87212 */ /* 0x000fe400078e9609 */
[----:B------:R-:W-:Y:S01]  /*8ab0*/  FMNMX.FTZ R9, R3, R16, !PT ;  /* 0x0000001003097209 */ /* 0x000fe20007810000 */
[----:B------:R-:W-:Y:S01]  /*8ac0*/  IMAD.WIDE.U32 R250, R250, -0x326172a9, RZ ;  /* 0xcd9e8d57fafa7825 */ /* 0x000fe200078e00ff */
[----:B-1----:R-:W-:Y:S02]  /*8ad0*/  LOP3.LUT R5, R25, R244, R30, 0x96, !PT ;  /* 0x000000f419057212 */ /* 0x002fe400078e961e */
[----:B------:R-:W-:Y:S01]  /*8ae0*/  FMNMX.FTZ R9, R14, R9, !PT ;  /* 0x000000090e097209 */ /* 0x000fe20007810000 */
[----:B------:R-:W-:-:S03]  /*8af0*/  IMAD.WIDE.U32 R184, R184, -0x326172a9, RZ ;  /* 0xcd9e8d57b8b87825 */ /* 0x000fc600078e00ff */
[----:B------:R-:W-:Y:S01]  /*8b00*/  FMNMX.FTZ R9, R44, R9, !PT ;  /* 0x000000092c097209 */ /* 0x000fe20007810000 */
[----:B------:R-:W-:Y:S01]  /*8b10*/  IMAD.WIDE.U32 R10, R5, -0x2daee0ad, RZ ;  /* 0xd2511f53050a7825 */ /* 0x000fe200078e00ff */
[----:B------:R-:W-:Y:S02]  /*8b20*/  LOP3.LUT R4, R185, R24, R245, 0x96, !PT ;  /* 0x00000018b9047212 */ /* 0x000fe400078e96f5 */
[----:B------:R-:W-:Y:S02]  /*8b30*/  FMNMX.FTZ R9, R246, R9, !PT ;  /* 0x00000009f6097209 */ /* 0x000fe40007810000 */
[----:B------:R-:W-:Y:S01]  /*8b40*/  LOP3.LUT R5, R11, R202, R28, 0x96, !PT ;  /* 0x000000ca0b057212 */ /* 0x000fe200078e961c */
[----:B------:R-:W-:Y:S01]  /*8b50*/  IMAD.WIDE.U32 R6, R4, -0x2daee0ad, RZ ;  /* 0xd2511f5304067825 */ /* 0x000fe200078e00ff */
[----:B------:R-:W-:-:S03]  /*8b60*/  FMNMX.FTZ R9, R190, R9, !PT ;  /* 0x00000009be097209 */ /* 0x000fc60007810000 */
[----:B------:R-:W-:Y:S01]  /*8b70*/  IMAD.WIDE.U32 R26, R5, -0x326172a9, RZ ;  /* 0xcd9e8d57051a7825 */ /* 0x000fe200078e00ff */
[----:B------:R-:W-:Y:S02]  /*8b80*/  LOP3.LUT R4, R7, R10, R181, 0x96, !PT ;  /* 0x0000000a07047212 */ /* 0x000fe400078e96b5 */
[----:B------:R-:W-:-:S03]  /*8b90*/  FMNMX.FTZ R9, R192, R9, !PT ;  /* 0x00000009c0097209 */ /* 0x000fc60007810000 */
        /* <DEDUP_REMOVED lines=13> */
[----:B------:R1:W-:Y:S01]  /*8c70*/  STL.64 [R1+0x10], R12 ;  /* 0x0000100c01007387 */ /* 0x0003e20000100a00 */
[----:B------:R-:W-:-:S03]  /*8c80*/  FMNMX.FTZ R9, R178, R9, !PT ;  /* 0x00000009b2097209 */ /* 0x000fc60007810000 */
[----:B------:R-:W-:Y:S02]  /*8c90*/  LOP3.LUT R11, R5, R12, R183, 0x96, !PT ;  /* 0x0000000c050b7212 */ /* 0x000fe400078e96b7 */
[----:B------:R-:W-:Y:S02]  /*8ca0*/  LOP3.LUT R6, R4, 0xff, RZ, 0xc0, !PT ;  /* 0x000000ff04067812 */ /* 0x000fe400078ec0ff */
[--C-:B------:R-:W-:Y:S02]  /*8cb0*/  SHF.R.U32.HI R48, RZ, 0x10, R4.reuse ;  /* 0x00000010ff307819 */ /* 0x100fe40000011604 */
[----:B------:R-:W-:Y:S02]  /*8cc0*/  SHF.R.U32.HI R7, RZ, 0x18, R4 ;  /* 0x00000018ff077819 */ /* 0x000fe40000011604 */
[----:B------:R-:W-:Y:S02]  /*8cd0*/  LOP3.LUT R48, R48, 0xff, RZ, 0xc0, !PT ;  /* 0x000000ff30307812 */ /* 0x000fe400078ec0ff */
[----:B------:R-:W-:-:S02]  /*8ce0*/  SHF.R.U32.HI R18, RZ, 0x10, R11 ;  /* 0x00000010ff127819 */ /* 0x000fc4000001160b */
[----:B------:R-:W-:Y:S02]  /*8cf0*/  PRMT R48, R48, 0x5410, R7 ;  /* 0x0000541030307816 */ /* 0x000fe40000000007 */
[----:B------:R-:W-:Y:S02]  /*8d00*/  LOP3.LUT R18, R18, 0xff, RZ, 0xc0, !PT ;  /* 0x000000ff12127812 */ /* 0x000fe400078ec0ff */
[----:B------:R-:W-:Y:S02]  /*8d10*/  LOP3.LUT R7, R25, R210, R30, 0x96, !PT ;  /* 0x000000d219077212 */ /* 0x000fe400078e961e */
[----:B------:R-:W-:-:S04]  /*8d20*/  FMNMX.FTZ R9, R176, R9, !PT ;  /* 0x00000009b0097209 */ /* 0x000fc80007810000 */
[----:B------:R-:W-:Y:S02]  /*8d30*/  FMNMX.FTZ R9, R50, R9, !PT ;  /* 0x0000000932097209 */ /* 0x000fe40007810000 */
[----:B-1----:R-:W-:Y:S02]  /*8d40*/  LOP3.LUT R13, R4, 0xffff, RZ, 0xc0, !PT ;  /* 0x0000ffff040d7812 */ /* 0x002fe400078ec0ff */
[C---:B------:R-:W-:Y:S02]  /*8d50*/  LOP3.LUT R5, R11.reuse, 0xffff, RZ, 0xc0, !PT ;  /* 0x0000ffff0b057812 */ /* 0x040fe400078ec0ff */
[----:B------:R-:W-:Y:S02]  /*8d60*/  LOP3.LUT R4, R11, 0xff, RZ, 0xc0, !PT ;  /* 0x000000ff0b047812 */ /* 0x000fe400078ec0ff */
[----:B------:R-:W-:Y:S02]  /*8d70*/  SHF.R.U32.HI R5, RZ, 0x8, R5 ;  /* 0x00000008ff057819 */ /* 0x000fe40000011605 */
[----:B------:R-:W-:-:S02]  /*8d80*/  SHF.R.U32.HI R11, RZ, 0x18, R11 ;  /* 0x00000018ff0b7819 */ /* 0x000fc4000001160b */
[----:B------:R-:W-:Y:S02]  /*8d90*/  PRMT R4, R4, 0x5410, R5 ;  /* 0x0000541004047816 */ /* 0x000fe40000000005 */
[----:B------:R-:W-:Y:S02]  /*8da0*/  FMNMX.FTZ R5, R45, R8, !PT ;  /* 0x000000082d057209 */ /* 0x000fe40007810000 */
[----:B------:R-:W-:Y:S01]  /*8db0*/  PRMT R18, R18, 0x5410, R11 ;  /* 0x0000541012127816 */ /* 0x000fe2000000000b */
[----:B------:R-:W-:Y:S01]  /*8dc0*/  IMAD.WIDE.U32 R10, R7, -0x2daee0ad, RZ ;  /* 0xd2511f53070a7825 */ /* 0x000fe200078e00ff */
[----:B------:R-:W-:Y:S02]  /*8dd0*/  FMNMX.FTZ R8, R248, R5, !PT ;  /* 0x00000005f8087209 */ /* 0x000fe40007810000 */
[----:B------:R-:W-:Y:S02]  /*8de0*/  LOP3.LUT R5, R251, R24, R245, 0x96, !PT ;  /* 0x00000018fb057212 */ /* 0x000fe400078e96f5 */
[----:B------:R-:W-:-:S02]  /*8df0*/  FMNMX.FTZ R8, R205, R8, !PT ;  /* 0x00000008cd087209 */ /* 0x000fc40007810000 */
[----:B------:R-:W-:Y:S01]  /*8e00*/  FMNMX.FTZ R12, R2, R41, !PT ;  /* 0x00000029020c7209 */ /* 0x000fe20007810000 */
[----:B------:R-:W-:Y:S01]  /*8e10*/  IMAD.WIDE.U32 R200, R5, -0x2daee0ad, RZ ;  /* 0xd2511f5305c87825 */ /* 0x000fe200078e00ff */
[----:B------:R-:W-:Y:S02]  /*8e20*/  FMNMX.FTZ R5, R207, R8, !PT ;  /* 0x00000008cf057209 */ /* 0x000fe40007810000 */
[----:B------:R-:W-:Y:S02]  /*8e30*/  FMNMX.FTZ R12, R19, R12, !PT ;  /* 0x0000000c130c7209 */ /* 0x000fe40007810000 */
[----:B------:R-:W-:Y:S02]  /*8e40*/  FMNMX.FTZ R5, R194, R5, !PT ;  /* 0x00000005c2057209 */ /* 0x000fe40007810000 */
[----:B------:R-:W-:Y:S02]  /*8e50*/  LOP3.LUT R8, R201, R10, R181, 0x96, !PT ;  /* 0x0000000ac9087212 */ /* 0x000fe400078e96b5 */
[----:B------:R-:W-:-:S02]  /*8e60*/  FMNMX.FTZ R10, R196, R5, !PT ;  /* 0x00000005c40a7209 */ /* 0x000fc40007810000 */
[----:B------:R-:W-:Y:S01]  /*8e70*/  LOP3.LUT R212, R11, R208, R28, 0x96, !PT ;  /* 0x000000d00bd47212 */ /* 0x000fe200078e961c */
[----:B------:R-:W-:Y:S01]  /*8e80*/  IMAD.WIDE.U32 R224, R8, -0x326172a9, RZ ;  /* 0xcd9e8d5708e07825 */ /* 0x000fe200078e00ff */
[----:B------:R-:W-:Y:S02]  /*8e90*/  FMNMX.FTZ R5, R51, R10, !PT ;  /* 0x0000000a33057209 */ /* 0x000fe40007810000 */
[----:B------:R-:W-:Y:S01]  /*8ea0*/  FMNMX.FTZ R9, R56, R9, !PT ;  /* 0x0000000938097209 */ /* 0x000fe20007810000 */
[----:B------:R-:W-:Y:S01]  /*8eb0*/  IMAD.WIDE.U32 R212, R212, -0x326172a9, RZ ;  /* 0xcd9e8d57d4d47825 */ /* 0x000fe200078e00ff */
[----:B------:R-:W-:Y:S02]  /*8ec0*/  FMNMX.FTZ R5, R54, R5, !PT ;  /* 0x0000000536057209 */ /* 0x000fe40007810000 */
[----:B------:R-:W-:Y:S01]  /*8ed0*/  SHF.R.U32.HI R13, RZ, 0x8, R13 ;  /* 0x00000008ff0d7819 */ /* 0x000fe2000001160d */
[----:B------:R-:W-:Y:S01]  /*8ee0*/  IMAD.MOV.U32 R49, RZ, RZ, R225 ;  /* 0x000000ffff317224 */ /* 0x000fe200078e00e1 */
        /* <DEDUP_REMOVED lines=13> */
[----:B------:R-:W-:Y:S01]  /*8fc0*/  FMNMX.FTZ R7, R188, R7, !PT ;  /* 0x00000007bc077209 */ /* 0x000fe20007810000 */
[----:B------:R-:W1:Y:S01]  /*8fd0*/  SHFL.BFLY PT, R36, R5, 0x2, 0x1f ;  /* 0x0c401f0005247f89 */ /* 0x000e6200000e0000 */
        /* <DEDUP_REMOVED lines=17> */
[----:B-1----:R-:W-:-:S02]  /*90f0*/  FMNMX.FTZ R36, R5, R36, !PT ;  /* 0x0000002405247209 */ /* 0x002fc40007810000 */
[----:B------:R-:W-:Y:S02]  /*9100*/  FMNMX.FTZ R7, R167, R12, !PT ;  /* 0x0000000ca7077209 */ /* 0x000fe40007810000 */
[----:B------:R-:W-:Y:S01]  /*9110*/  FMNMX.FTZ R5, R195, R8, !PT ;  /* 0x00000008c3057209 */ /* 0x000fe20007810000 */
[----:B------:R-:W1:Y:S01]  /*9120*/  SHFL.BFLY PT, R215, R36, 0x1, 0x1f ;  /* 0x0c201f0024d77f89 */ /* 0x000e6200000e0000 */
[----:B------:R-:W-:Y:S02]  /*9130*/  FMNMX.FTZ R12, R172, R7, !PT ;  /* 0x00000007ac0c7209 */ /* 0x000fe40007810000 */
[----:B------:R-:W-:Y:S02]  /*9140*/  FMNMX.FTZ R8, R66, R5, !PT ;  /* 0x0000000542087209 */ /* 0x000fe40007810000 */
[----:B------:R-:W-:Y:S02]  /*9150*/  FMNMX.FTZ R12, R173, R12, !PT ;  /* 0x0000000cad0c7209 */ /* 0x000fe40007810000 */
[----:B------:R-:W-:-:S02]  /*9160*/  FMNMX.FTZ R8, R65, R8, !PT ;  /* 0x0000000841087209 */ /* 0x000fc40007810000 */
[----:B------:R-:W-:Y:S02]  /*9170*/  LOP3.LUT R42, R213, R250, R182, 0x96, !PT ;  /* 0x000000fad52a7212 */ /* 0x000fe400078e96b6 */
[----:B------:R-:W-:Y:S01]  /*9180*/  FMNMX.FTZ R8, R165, R8, !PT ;  /* 0x00000008a5087209 */ /* 0x000fe20007810000 */
[----:B------:R-:W3:Y:S01]  /*9190*/  SHFL.BFLY PT, R213, R12, 0x2, 0x1f ;  /* 0x0c401f000cd57f89 */ /* 0x000ee200000e0000 */
[----:B------:R-:W-:Y:S01]  /*91a0*/  LOP3.LUT R24, R225, R212, R180, 0x96, !PT ;  /* 0x000000d4e1187212 */ /* 0x000fe200078e96b4 */
[----:B------:R-:W-:Y:S01]  /*91b0*/  IMAD.WIDE.U32 R42, R42, -0x2daee0ad, RZ ;  /* 0xd2511f532a2a7825 */ /* 0x000fe200078e00ff */
[----:B------:R-:W-:Y:S02]  /*91c0*/  FMNMX.FTZ R7, R67, R8, !PT ;  /* 0x0000000843077209 */ /* 0x000fe40007810000 */
[----:B--2---:R-:W-:Y:S01]  /*91d0*/  FMNMX.FTZ R9, R10, R9, !PT ;  /* 0x000000090a097209 */ /* 0x004fe20007810000 */
[----:B------:R-:W-:Y:S01]  /*91e0*/  IMAD.WIDE.U32 R24, R24, -0x2daee0ad, RZ ;  /* 0xd2511f5318187825 */ /* 0x000fe200078e00ff */
[----:B------:R-:W-:Y:S01]  /*91f0*/  LOP3.LUT R200, R43, R200, R179, 0x96, !PT ;  /* 0x000000c82bc87212 */ /* 0x000fe200078e96b3 */
[----:B------:R-:W2:Y:S01]  /*9200*/  SHFL.BFLY PT, R212, R7, 0x2, 0x1f ;  /* 0x0c401f0007d47f89 */ /* 0x000ea200000e0000 */
[----:B------:R-:W-:-:S02]  /*9210*/  PRMT R6, R6, 0x5410, R13 ;  /* 0x0000541006067816 */ /* 0x000fc4000000000d */
[----:B------:R-:W-:Y:S01]  /*9220*/  LOP3.LUT R42, R25, R42, R175, 0x96, !PT ;  /* 0x0000002a192a7212 */ /* 0x000fe200078e96af */
[----:B------:R-:W4:Y:S01]  /*9230*/  SHFL.BFLY PT, R214, R9, 0x1, 0x1f ;  /* 0x0c201f0009d67f89 */ /* 0x000f2200000e0000 */
[----:B-1----:R-:W-:Y:S01]  /*9240*/  FMNMX.FTZ R215, R36, R215, !PT ;  /* 0x000000d724d77209 */ /* 0x002fe20007810000 */
[----:B------:R-:W-:-:S03]  /*9250*/  IMAD.WIDE.U32 R200, R200, -0x326172a9, RZ ;  /* 0xcd9e8d57c8c87825 */ /* 0x000fc600078e00ff */
[----:B------:R-:W-:Y:S01]  /*9260*/  FSETP.NEU.FTZ.AND P2, PT, R215, -INF , PT ;  /* 0xff800000d700780b */ /* 0x000fe20003f5d000 */
[----:B------:R-:W-:-:S04]  /*9270*/  IMAD.WIDE.U32 R42, R42, -0x326172a9, RZ ;  /* 0xcd9e8d572a2a7825 */ /* 0x000fc800078e00ff */
[----:B------:R-:W-:Y:S01]  /*9280*/  FMUL.FTZ R166, R215, UR18 ;  /* 0x00000012d7a67c20 */ /* 0x000fe20008410000 */
[----:B------:R-:W-:Y:S02]  /*9290*/  LOP3.LUT R5, R42, 0xffff, RZ, 0xc0, !PT ;  /* 0x0000ffff2a057812 */ /* 0x000fe400078ec0ff */
[----:B---3--:R-:W-:Y:S02]  /*92a0*/  FMNMX.FTZ R213, R12, R213, !PT ;  /* 0x000000d50cd57209 */ /* 0x008fe40007810000 */
[----:B------:R-:W-:Y:S02]  /*92b0*/  SHF.R.U32.HI R5, RZ, 0x8, R5 ;  /* 0x00000008ff057819 */ /* 0x000fe40000011605 */
[----:B------:R-:W-:Y:S01]  /*92c0*/  LOP3.LUT R10, R42, 0xff, RZ, 0xc0, !PT ;  /* 0x000000ff2a0a7812 */ /* 0x000fe200078ec0ff */
[----:B------:R-:W1:Y:S01]  /*92d0*/  SHFL.BFLY PT, R12, R213, 0x1, 0x1f ;  /* 0x0c201f00d50c7f89 */ /* 0x000e6200000e0000 */
[----:B------:R-:W-:Y:S02]  /*92e0*/  SHF.R.U32.HI R8, RZ, 0x10, R42 ;  /* 0x00000010ff087819 */ /* 0x000fe4000001162a */
[----:B--2---:R-:W-:-:S02]  /*92f0*/  FMNMX.FTZ R212, R7, R212, !PT ;  /* 0x000000d407d47209 */ /* 0x004fc40007810000 */
[----:B------:R-:W-:Y:S02]  /*9300*/  PRMT R10, R10, 0x5410, R5 ;  /* 0x000054100a0a7816 */ /* 0x000fe40000000005 */
[----:B----4-:R-:W-:Y:S01]  /*9310*/  FMNMX.FTZ R214, R9, R214, !PT ;  /* 0x000000d609d67209 */ /* 0x010fe20007810000 */
[----:B------:R-:W2:Y:S01]  /*9320*/  SHFL.BFLY PT, R7, R212, 0x1, 0x1f ;  /* 0x0c201f00d4077f89 */ /* 0x000ea200000e0000 */
[----:B------:R-:W-:Y:S02]  /*9330*/  LOP3.LUT R8, R8, 0xff, RZ, 0xc0, !PT ;  /* 0x000000ff08087812 */ /* 0x000fe400078ec0ff */
[C---:B------:R-:W-:Y:S01]  /*9340*/  FSETP.NEU.FTZ.AND P1, PT, R214.reuse, -INF , PT ;  /* 0xff800000d600780b */ /* 0x040fe20003f3d000 */
[----:B------:R-:W-:Y:S01]  /*9350*/  FMUL.FTZ R57, R214, UR18 ;  /* 0x00000012d6397c20 */ /* 0x000fe20008410000 */
[----:B------:R-:W-:Y:S02]  /*9360*/  SHF.R.U32.HI R5, RZ, 0x18, R42 ;  /* 0x00000018ff057819 */ /* 0x000fe4000001162a */
[----:B------:R-:W-:-:S02]  /*9370*/  FSEL R166, R166, RZ, P2 ;  /* 0x000000ffa6a67208 */ /* 0x000fc40001000000 */
[----:B------:R-:W-:Y:S02]  /*9380*/  FSEL R57, R57, RZ, P1 ;  /* 0x000000ff39397208 */ /* 0x000fe40000800000 */
[----:B------:R-:W-:Y:S01]  /*9390*/  PRMT R8, R8, 0x5410, R5 ;  /* 0x0000541008087816 */ /* 0x000fe20000000005 */
[--C-:B------:R-:W-:Y:S01]  /*93a0*/  FFMA.FTZ R59, R39, UR18, -R166.reuse ;  /* 0x00000012273b7c23 */ /* 0x100fe200080108a6 */
[----:B------:R-:W-:Y:S01]  /*93b0*/  LOP3.LUT R5, R43, R200, R183, 0x96, !PT ;  /* 0x000000c82b057212 */ /* 0x000fe200078e96b7 */
[--C-:B------:R-:W-:Y:S01]  /*93c0*/  FFMA.FTZ R42, R37, UR18, -R166.reuse ;  /* 0x00000012252a7c23 */ /* 0x100fe200080108a6 */
[--C-:B------:R-:W-:Y:S01]  /*93d0*/  FFMA.FTZ R39, R45, UR18, -R166.reuse ;  /* 0x000000122d277c23 */ /* 0x100fe200080108a6 */
[----:B------:R-:W-:Y:S01]  /*93e0*/  FFMA.FTZ R38, R248, UR18, -R166 ;  /* 0x00000012f8267c23 */ /* 0x000fe200080108a6 */
[--C-:B------:R-:W-:Y:S01]  /*93f0*/  FFMA.FTZ R37, R44, UR18, -R57.reuse ;  /* 0x000000122c257c23 */ /* 0x100fe20008010839 */
[--C-:B------:R-:W-:Y:S01]  /*9400*/  FFMA.FTZ R36, R246, UR18, -R57.reuse ;  /* 0x00000012f6247c23 */ /* 0x100fe20008010839 */
[----:B-1----:R-:W-:Y:S01]  /*9410*/  FMNMX.FTZ R213, R213, R12, !PT ;  /* 0x0000000cd5d57209 */ /* 0x002fe20007810000 */
[----:B------:R-:W-:Y:S01]  /*9420*/  FFMA.FTZ R35, R16, UR18, -R57 ;  /* 0x0000001210237c23 */ /* 0x000fe20008010839 */
[C---:B------:R-:W-:Y:S01]  /*9430*/  LOP3.LUT R9, R5.reuse, 0xffff, RZ, 0xc0, !PT ;  /* 0x0000ffff05097812 */ /* 0x040fe200078ec0ff */
[----:B------:R-:W-:Y:S01]  /*9440*/  MUFU.EX2 R39, R39 ;  /* 0x0000002700277308 */ /* 0x000fe20000000800 */
[----:B------:R-:W-:Y:S01]  /*9450*/  LOP3.LUT R16, R5, 0xff, RZ, 0xc0, !PT ;  /* 0x000000ff05107812 */ /* 0x000fe200078ec0ff */
[C---:B------:R-:W-:Y:S01]  /*9460*/  FMUL.FTZ R174, R213.reuse, UR18 ;  /* 0x00000012d5ae7c20 */ /* 0x040fe20008410000 */
[----:B------:R-:W-:Y:S01]  /*9470*/  SHF.R.U32.HI R9, RZ, 0x8, R9 ;  /* 0x00000008ff097819 */ /* 0x000fe20000011609 */
[----:B------:R-:W-:Y:S01]  /*9480*/  FFMA.FTZ R40, R14, UR18, -R57 ;  /* 0x000000120e287c23 */ /* 0x000fe20008010839 */
[----:B------:R-:W-:-:S02]  /*9490*/  FSETP.NEU.FTZ.AND P0, PT, R213, -INF , PT ;  /* 0xff800000d500780b */ /* 0x000fc40003f1d000 */
[----:B--2---:R-:W-:Y:S01]  /*94a0*/  FMNMX.FTZ R212, R212, R7, !PT ;  /* 0x00000007d4d47209 */ /* 0x004fe20007810000 */
[----:B------:R-:W1:Y:S01]  /*94b0*/  MUFU.EX2 R38, R38 ;  /* 0x0000002600267308 */ /* 0x000e620000000800 */
[----:B------:R-:W-:Y:S02]  /*94c0*/  PRMT R16, R16, 0x5410, R9 ;  /* 0x0000541010107816 */ /* 0x000fe40000000009 */
[--C-:B------:R-:W-:Y:S02]  /*94d0*/  SHF.R.U32.HI R9, RZ, 0x10, R5.reuse ;  /* 0x00000010ff097819 */ /* 0x100fe40000011605 */
[----:B------:R-:W-:Y:S02]  /*94e0*/  SHF.R.U32.HI R12, RZ, 0x18, R5 ;  /* 0x00000018ff0c7819 */ /* 0x000fe40000011605 */
[----:B------:R-:W-:Y:S01]  /*94f0*/  FSEL R174, R174, RZ, P0 ;  /* 0x000000ffaeae7208 */ /* 0x000fe20000000000 */
[----:B------:R-:W-:Y:S01]  /*9500*/  MUFU.EX2 R37, R37 ;  /* 0x0000002500257308 */ /* 0x000fe20000000800 */
[----:B------:R-:W-:-:S02]  /*9510*/  FSEL R5, R215, RZ, P2 ;  /* 0x000000ffd7057208 */ /* 0x000fc40001000000 */
[----:B------:R-:W-:Y:S01]  /*9520*/  FSEL R13, R213, RZ, P0 ;  /* 0x000000ffd50d7208 */ /* 0x000fe20000000000 */
[--C-:B------:R-:W-:Y:S01]  /*9530*/  FFMA.FTZ R45, R19, UR18, -R174.reuse ;  /* 0x00000012132d7c23 */ /* 0x100fe200080108ae */
[----:B------:R-:W-:Y:S01]  /*9540*/  FSETP.NEU.FTZ.AND P0, PT, R212, -INF , PT ;  /* 0xff800000d400780b */ /* 0x000fe20003f1d000 */
[----:B------:R-:W-:Y:S01]  /*9550*/  FADD.FTZ R14, R164, -R5 ;  /* 0x80000005a40e7221 */ /* 0x000fe20000010000 */
[----:B------:R-:W-:Y:S01]  /*9560*/  LOP3.LUT R9, R9, 0xff, RZ, 0xc0, !PT ;  /* 0x000000ff09097812 */ /* 0x000fe200078ec0ff */
[----:B------:R-:W2:Y:S01]  /*9570*/  MUFU.EX2 R36, R36 ;  /* 0x0000002400247308 */ /* 0x000ea20000000800 */
[----:B------:R-:W-:Y:S01]  /*9580*/  FSEL R62, R214, RZ, P1 ;  /* 0x000000ffd63e7208 */ /* 0x000fe20000800000 */
[C---:B------:R-:W-:Y:S01]  /*9590*/  FMUL.FTZ R164, R212.reuse, UR18 ;  /* 0x00000012d4a47c20 */ /* 0x040fe20008410000 */
[----:B------:R-:W-:Y:S01]  /*95a0*/  FSEL R19, R212, RZ, P0 ;  /* 0x000000ffd4137208 */ /* 0x000fe20000000000 */
[----:B------:R-:W-:Y:S01]  /*95b0*/  FFMA.FTZ R44, R41, UR18, -R174 ;  /* 0x00000012292c7c23 */ /* 0x000fe200080108ae */
[----:B------:R-:W-:Y:S01]  /*95c0*/  PRMT R43, R240, 0x7054, R240 ;  /* 0x00007054f02b7816 */ /* 0x000fe200000000f0 */
[----:B------:R-:W-:Y:S01]  /*95d0*/  FADD.FTZ R13, R2, -R13 ;  /* 0x8000000d020d7221 */ /* 0x000fe20000010000 */
[----:B------:R-:W-:Y:S01]  /*95e0*/  PRMT R12, R9, 0x5410, R12 ;  /* 0x00005410090c7816 */ /* 0x000fe2000000000c */
[----:B------:R-:W-:Y:S01]  /*95f0*/  FADD.FTZ R9, R3, -R62 ;  /* 0x8000003e03097221 */ /* 0x000fe20000010000 */
[----:B------:R-:W-:Y:S01]  /*9600*/  FADD.FTZ R19, R0, -R19 ;  /* 0x8000001300137221 */ /* 0x000fe20000010000 */
[--C-:B------:R-:W-:Y:S01]  /*9610*/  HSET2.LE.AND R6, R6, R43.reuse, PT ;  /* 0x0000002b06067233 */ /* 0x100fe20003803000 */
[--C-:B------:R-:W-:Y:S01]  /*9620*/  FFMA.FTZ R41, R243, UR18, -R174.reuse ;  /* 0x00000012f3297c23 */ /* 0x100fe200080108ae */
[----:B------:R-:W-:Y:S01]  /*9630*/  HSET2.LE.AND R7, R48, R43, PT ;  /* 0x0000002b30077233 */ /* 0x000fe20003803000 */
[----:B------:R-:W-:Y:S01]  /*9640*/  FFMA.FTZ R2, R46, UR18, -R174 ;  /* 0x000000122e027c23 */ /* 0x000fe200080108ae */
[----:B-1----:R-:W-:Y:S01]  /*9650*/  F2FP.F16.F32.PACK_AB R3, R38, R39 ;  /* 0x000000272603723e */ /* 0x002fe200000000ff */
[----:B------:R-:W-:Y:S01]  /*9660*/  MUFU.EX2 R44, R44 ;  /* 0x0000002c002c7308 */ /* 0x000fe20000000800 */
[----:B------:R-:W-:-:S02]  /*9670*/  FSEL R164, R164, RZ, P0 ;  /* 0x000000ffa4a47208 */ /* 0x000fc40000000000 */
[----:B------:R-:W-:-:S05]  /*9680*/  HSET2.LE.AND R10, R10, R43, PT ;  /* 0x0000002b0a0a7233 */ /* 0x000fca0003803000 */
[----:B------:R-:W-:Y:S01]  /*9690*/  MUFU.EX2 R45, R45 ;  /* 0x0000002d002d7308 */ /* 0x000fe20000000800 */
[----:B--2---:R-:W-:Y:S02]  /*96a0*/  F2FP.F16.F32.PACK_AB R0, R36, R37 ;  /* 0x000000252400723e */ /* 0x004fe400000000ff */
[--C-:B------:R-:W-:Y:S02]  /*96b0*/  HSET2.LE.AND R8, R8, R43.reuse, PT ;  /* 0x0000002b08087233 */ /* 0x100fe40003803000 */
[----:B------:R-:W-:Y:S01]  /*96c0*/  HSET2.LE.AND R12, R12, R43, PT ;  /* 0x0000002b0c0c7233 */ /* 0x000fe20003803000 */
[----:B------:R-:W-:Y:S01]  /*96d0*/  FMUL.FTZ R62, R9, UR18 ;  /* 0x00000012093e7c20 */ /* 0x000fe20008410000 */
[----:B------:R-:W-:Y:S01]  /*96e0*/  LOP3.LUT R6, R6, R3, RZ, 0xc0, !PT ;  /* 0x0000000306067212 */ /* 0x000fe200078ec0ff */
[--C-:B------:R-:W-:Y:S01]  /*96f0*/  FFMA.FTZ R3, R47, UR18, -R164.reuse ;  /* 0x000000122f037c23 */ /* 0x100fe200080108a4 */
[----:B------:R-:W-:Y:S01]  /*9700*/  LOP3.LUT R7, R7, R0, RZ, 0xc0, !PT ;  /* 0x0000000007077212 */ /* 0x000fe200078ec0ff */
[----:B------:R-:W-:Y:S01]  /*9710*/  FFMA.FTZ R0, R198, UR18, -R164 ;  /* 0x00000012c6007c23 */ /* 0x000fe200080108a4 */
[----:B------:R-:W-:Y:S01]  /*9720*/  MUFU.EX2 R41, R41 ;  /* 0x0000002900297308 */ /* 0x000fe20000000800 */
[----:B------:R-:W-:Y:S01]  /*9730*/  FMUL.FTZ R64, R14, UR18 ;  /* 0x000000120e407c20 */ /* 0x000fe20008410000 */
[----:B------:R-:W-:-:S06]  /*9740*/  IMAD.MOV.U32 R48, RZ, RZ, R224 ;  /* 0x000000ffff307224 */ /* 0x000fcc00078e00e0 */
[----:B------:R-:W1:Y:S01]  /*9750*/  MUFU.EX2 R2, R2 ;  /* 0x0000000200027308 */ /* 0x000e620000000800 */
[--C-:B------:R-:W-:Y:S01]  /*9760*/  FFMA.FTZ R47, R17, UR18, -R164.reuse ;  /* 0x00000012112f7c23 */ /* 0x100fe200080108a4 */
[----:B------:R-:W-:-:S06]  /*9770*/  FFMA.FTZ R46, R15, UR18, -R164 ;  /* 0x000000120f2e7c23 */ /* 0x000fcc00080108a4 */
[----:B------:R-:W-:Y:S01]  /*9780*/  MUFU.EX2 R59, R59 ;  /* 0x0000003b003b7308 */ /* 0x000fe20000000800 */
[----:B------:R-:W-:-:S07]  /*9790*/  FMUL.FTZ R19, R19, UR18 ;  /* 0x0000001213137c20 */ /* 0x000fce0008410000 */
[----:B------:R-:W-:Y:S08]  /*97a0*/  MUFU.EX2 R42, R42 ;  /* 0x0000002a002a7308 */ /* 0x000ff00000000800 */
[----:B------:R-:W-:Y:S08]  /*97b0*/  MUFU.EX2 R3, R3 ;  /* 0x0000000300037308 */ /* 0x000ff00000000800 */
[----:B------:R-:W2:Y:S01]  /*97c0*/  MUFU.EX2 R0, R0 ;  /* 0x0000000000007308 */ /* 0x000ea20000000800 */
[----:B-1----:R-:W-:Y:S01]  /*97d0*/  F2FP.F16.F32.PACK_AB R11, R2, R41 ;  /* 0x00000029020b723e */ /* 0x002fe200000000ff */
[----:B------:R1:W5:Y:S06]  /*97e0*/  LDL.LU.64 R224, [R1+0x30] ;  /* 0x0000300001e07983 */ /* 0x00036c0000300a00 */
[----:B------:R-:W-:Y:S01]  /*97f0*/  MUFU.EX2 R47, R47 ;  /* 0x0000002f002f7308 */ /* 0x000fe20000000800 */
[----:B------:R-:W-:-:S07]  /*9800*/  LOP3.LUT R10, R10, R11, RZ, 0xc0, !PT ;  /* 0x0000000b0a0a7212 */ /* 0x000fce00078ec0ff */
[----:B------:R-:W3:Y:S01]  /*9810*/  MUFU.EX2 R46, R46 ;  /* 0x0000002e002e7308 */ /* 0x000ee20000000800 */
[----:B--2---:R-:W-:Y:S02]  /*9820*/  F2FP.F16.F32.PACK_AB R11, R0, R3 ;  /* 0x00000003000b723e */ /* 0x004fe400000000ff */
[----:B------:R-:W-:Y:S02]  /*9830*/  F2FP.F16.F32.PACK_AB R15, R45, R44 ;  /* 0x0000002c2d0f723e */ /* 0x000fe400000000ff */
[----:B------:R-:W-:Y:S02]  /*9840*/  LOP3.LUT R11, R8, R11, RZ, 0xc0, !PT ;  /* 0x0000000b080b7212 */ /* 0x000fe400078ec0ff */
[----:B------:R-:W-:Y:S01]  /*9850*/  HSET2.LE.AND R8, R16, R43, PT ;  /* 0x0000002b10087233 */ /* 0x000fe20003803000 */
[----:B------:R-:W-:Y:S04]  /*9860*/  MUFU.EX2 R35, R35 ;  /* 0x0000002300237308 */ /* 0x000fe80000000800 */
[----:B------:R-:W-:Y:S01]  /*9870*/  LOP3.LUT R8, R8, R15, RZ, 0xc0, !PT ;  /* 0x0000000f08087212 */ /* 0x000fe200078ec0ff */
[----:B------:R-:W-:-:S03]  /*9880*/  IMAD.MOV.U32 R17, RZ, RZ, R49 ;  /* 0x000000ffff117224 */ /* 0x000fc600078e0031 */
[----:B------:R-:W2:Y:S01]  /*9890*/  MUFU.EX2 R40, R40 ;  /* 0x0000002800287308 */ /* 0x000ea20000000800 */
[----:B---3--:R-:W-:Y:S01]  /*98a0*/  F2FP.F16.F32.PACK_AB R15, R46, R47 ;  /* 0x0000002f2e0f723e */ /* 0x008fe200000000ff */
[----:B------:R-:W-:-:S03]  /*98b0*/  FMUL.FTZ R49, R13, UR18 ;  /* 0x000000120d317c20 */ /* 0x000fc60008410000 */
[----:B------:R-:W-:Y:S02]  /*98c0*/  LOP3.LUT R9, R12, R15, RZ, 0xc0, !PT ;  /* 0x0000000f0c097212 */ /* 0x000fe400078ec0ff */
[----:B------:R-:W3:Y:S01]  /*98d0*/  LDSM.16.MT88.4 R12, [R221+0x9000] ;  /* 0x00900000dd0c783b */ /* 0x000ee20000004200 */
[----:B------:R-:W-:Y:S01]  /*98e0*/  IMAD.MOV.U32 R16, RZ, RZ, R48 ;  /* 0x000000ffff107224 */ /* 0x000fe200078e0030 */
[----:B------:R-:W4:Y:S01]  /*98f0*/  MUFU.EX2 R64, R64 ;  /* 0x0000004000407308 */ /* 0x000f220000000800 */
[----:B------:R-:W-:-:S07]  /*9900*/  HSET2.LE.AND R4, R4, R43, PT ;  /* 0x0000002b04047233 */ /* 0x000fce0003803000 */
[----:B------:R-:W1:Y:S01]  /*9910*/  MUFU.EX2 R62, R62 ;  /* 0x0000003e003e7308 */ /* 0x000e620000000800 */
[----:B------:R-:W-:-:S07]  /*9920*/  F2FP.F16.F32.PACK_AB R5, R42, R59 ;  /* 0x0000003b2a05723e */ /* 0x000fce00000000ff */
[----:B------:R-:W1:Y:S08]  /*9930*/  MUFU.EX2 R49, R49 ;  /* 0x0000003100317308 */ /* 0x000e700000000800 */
[----:B------:R-:W3:Y:S01]  /*9940*/  MUFU.EX2 R48, R19 ;  /* 0x0000001300307308 */ /* 0x000ee20000000800 */
[----:B------:R-:W-:Y:S02]  /*9950*/  LOP3.LUT R4, R4, R5, RZ, 0xc0, !PT ;  /* 0x0000000504047212 */ /* 0x000fe400078ec0ff */
[----:B------:R-:W-:-:S02]  /*9960*/  HSET2.LE.AND R5, R18, R43, PT ;  /* 0x0000002b12057233 */ /* 0x000fc40003803000 */
[----:B--2---:R-:W-:Y:S01]  /*9970*/  F2FP.F16.F32.PACK_AB R18, R40, R35 ;  /* 0x000000232812723e */ /* 0x004fe200000000ff */
[-C--:B----4-:R-:W-:Y:S01]  /*9980*/  FMUL.FTZ R160, R160, R64.reuse ;  /* 0x00000040a0a07220 */ /* 0x090fe20000410000 */
[----:B------:R-:W-:Y:S01]  /*9990*/  FMUL.FTZ R161, R161, R64 ;  /* 0x00000040a1a17220 */ /* 0x000fe20000410000 */
[----:B-1----:R-:W-:Y:S01]  /*99a0*/  FMUL.FTZ R162, R162, R62 ;  /* 0x0000003ea2a27220 */ /* 0x002fe20000410000 */
[----:B------:R-:W-:Y:S01]  /*99b0*/  LOP3.LUT R5, R5, R18, RZ, 0xc0, !PT ;  /* 0x0000001205057212 */ /* 0x000fe200078ec0ff */
[----:B------:R-:W-:Y:S01]  /*99c0*/  FMUL.FTZ R163, R163, R62 ;  /* 0x0000003ea3a37220 */ /* 0x000fe20000410000 */
[-C--:B------:R-:W-:Y:S01]  /*99d0*/  FMUL.FTZ R156, R156, R49.reuse ;  /* 0x000000319c9c7220 */ /* 0x080fe20000410000 */
[-C--:B------:R-:W-:Y:S01]  /*99e0*/  FMUL.FTZ R157, R157, R49.reuse ;  /* 0x000000319d9d7220 */ /* 0x080fe20000410000 */
[-C--:B------:R-:W-:Y:S01]  /*99f0*/  FMUL.FTZ R148, R148, R64.reuse ;  /* 0x0000004094947220 */ /* 0x080fe20000410000 */
[----:B------:R-:W-:Y:S01]  /*9a00*/  FMUL.FTZ R149, R149, R64 ;  /* 0x0000004095957220 */ /* 0x000fe20000410000 */
[----:B------:R-:W-:Y:S01]  /*9a10*/  FMUL.FTZ R150, R150, R62 ;  /* 0x0000003e96967220 */ /* 0x000fe20000410000 */
[-C--:B------:R-:W-:Y:S01]  /*9a20*/  FMUL.FTZ R152, R152, R49.reuse ;  /* 0x0000003198987220 */ /* 0x080fe20000410000 */
[-C--:B---3--:R-:W-:Y:S01]  /*9a30*/  FMUL.FTZ R158, R158, R48.reuse ;  /* 0x000000309e9e7220 */ /* 0x088fe20000410000 */
[-C--:B------:R-:W-:Y:S01]  /*9a40*/  FMUL.FTZ R159, R159, R48.reuse ;  /* 0x000000309f9f7220 */ /* 0x080fe20000410000 */
[-C--:B------:R-:W-:Y:S01]  /*9a50*/  FMUL.FTZ R153, R153, R49.reuse ;  /* 0x0000003199997220 */ /* 0x080fe20000410000 */
[-C--:B------:R-:W-:Y:S01]  /*9a60*/  FMUL.FTZ R154, R154, R48.reuse ;  /* 0x000000309a9a7220 */ /* 0x080fe20000410000 */
[----:B------:R-:W-:Y:S01]  /*9a70*/  FMUL.FTZ R155, R155, R48 ;  /* 0x000000309b9b7220 */ /* 0x000fe20000410000 */
[----:B------:R-:W-:Y:S01]  /*9a80*/  FMUL.FTZ R151, R151, R62 ;  /* 0x0000003e97977220 */ /* 0x000fe20000410000 */
[-C--:B------:R-:W-:Y:S06]  /*9a90*/  HMMA.16816.F32 R160, R4, R12.reuse, R160 ;  /* 0x0000000c04a0723c */ /* 0x080fec00000018a0 */
[C---:B------:R-:W-:Y:S06]  /*9aa0*/  HMMA.16816.F32 R156, R8.reuse, R12, R156 ;  /* 0x0000000c089c723c */ /* 0x040fec000000189c */
[-C--:B------:R-:W-:Y:S06]  /*9ab0*/  HMMA.16816.F32 R152, R8, R14.reuse, R152 ;  /* 0x0000000e0898723c */ /* 0x080fec0000001898 */
[C---:B------:R-:W-:Y:S01]  /*9ac0*/  HMMA.16816.F32 R148, R4.reuse, R14, R148 ;  /* 0x0000000e0494723c */ /* 0x040fe20000001894 */
[----:B------:R-:W1:Y:S01]  /*9ad0*/  LDSM.16.MT88.4 R12, [R170+0x9000] ;  /* 0x00900000aa0c783b */ /* 0x000e620000004200 */
[-C--:B------:R-:W-:Y:S01]  /*9ae0*/  FMUL.FTZ R68, R68, R64.reuse ;  /* 0x0000004044447220 */ /* 0x080fe20000410000 */
[----:B------:R-:W-:Y:S01]  /*9af0*/  FMUL.FTZ R69, R69, R64 ;  /* 0x0000004045457220 */ /* 0x000fe20000410000 */
[-C--:B------:R-:W-:Y:S01]  /*9b00*/  FMUL.FTZ R70, R70, R62.reuse ;  /* 0x0000003e46467220 */ /* 0x080fe20000410000 */
[----:B------:R-:W-:Y:S01]  /*9b10*/  FMUL.FTZ R71, R71, R62 ;  /* 0x0000003e47477220 */ /* 0x000fe20000410000 */
[-C--:B------:R-:W-:Y:S01]  /*9b20*/  FMUL.FTZ R72, R72, R49.reuse ;  /* 0x0000003148487220 */ /* 0x080fe20000410000 */
[-C--:B------:R-:W-:Y:S01]  /*9b30*/  FMUL.FTZ R73, R73, R49.reuse ;  /* 0x0000003149497220 */ /* 0x080fe20000410000 */
[-C--:B------:R-:W-:Y:S01]  /*9b40*/  FMUL.FTZ R74, R74, R48.reuse ;  /* 0x000000304a4a7220 */ /* 0x080fe20000410000 */
[----:B------:R-:W-:Y:S01]  /*9b50*/  FMUL.FTZ R75, R75, R48 ;  /* 0x000000304b4b7220 */ /* 0x000fe20000410000 */
[-C--:B------:R-:W-:Y:S01]  /*9b60*/  FMUL.FTZ R80, R80, R64.reuse ;  /* 0x0000004050507220 */ /* 0x080fe20000410000 */
[----:B------:R-:W-:Y:S01]  /*9b70*/  FMUL.FTZ R81, R81, R64 ;  /* 0x0000004051517220 */ /* 0x000fe20000410000 */
[----:B------:R-:W-:Y:S01]  /*9b80*/  FMUL.FTZ R82, R82, R62 ;  /* 0x0000003e52527220 */ /* 0x000fe20000410000 */
[-C--:B------:R-:W-:Y:S01]  /*9b90*/  FMUL.FTZ R76, R76, R49.reuse ;  /* 0x000000314c4c7220 */ /* 0x080fe20000410000 */
[-C--:B------:R-:W-:Y:S01]  /*9ba0*/  FMUL.FTZ R77, R77, R49.reuse ;  /* 0x000000314d4d7220 */ /* 0x080fe20000410000 */
[-C--:B------:R-:W-:Y:S01]  /*9bb0*/  FMUL.FTZ R78, R78, R48.reuse ;  /* 0x000000304e4e7220 */ /* 0x080fe20000410000 */
[----:B------:R-:W-:Y:S01]  /*9bc0*/  FMUL.FTZ R79, R79, R48 ;  /* 0x000000304f4f7220 */ /* 0x000fe20000410000 */
[----:B------:R-:W-:Y:S01]  /*9bd0*/  FMUL.FTZ R83, R83, R62 ;  /* 0x0000003e53537220 */ /* 0x000fe20000410000 */
[-C--:B-1----:R-:W-:Y:S06]  /*9be0*/  HMMA.16816.F32 R68, R4, R12.reuse, R68 ;  /* 0x0000000c0444723c */ /* 0x082fec0000001844 */
        /* <DEDUP_REMOVED lines=44> */
[----:B------:R-:W-:Y:S01]  /*9eb0*/  HMMA.16816.F32 R108, R4, R14, R108 ;  /* 0x0000000e046c723c */ /* 0x000fe2000000186c */
[----:B------:R-:W1:Y:S01]  /*9ec0*/  LDSM.16.MT88.4 R12, [R221+0xb000] ;  /* 0x00b00000dd0c783b */ /* 0x000e620000004200 */
[-C--:B------:R-:W-:Y:S01]  /*9ed0*/  FMUL.FTZ R112, R112, R64.reuse ;  /* 0x0000004070707220 */ /* 0x080fe20000410000 */
[----:B------:R-:W-:Y:S01]  /*9ee0*/  FMUL.FTZ R113, R113, R64 ;  /* 0x0000004071717220 */ /* 0x000fe20000410000 */
[-C--:B------:R-:W-:Y:S01]  /*9ef0*/  FMUL.FTZ R114, R114, R62.reuse ;  /* 0x0000003e72727220 */ /* 0x080fe20000410000 */
[----:B------:R-:W-:Y:S01]  /*9f00*/  FMUL.FTZ R115, R115, R62 ;  /* 0x0000003e73737220 */ /* 0x000fe20000410000 */
[-C--:B------:R-:W-:Y:S01]  /*9f10*/  FMUL.FTZ R116, R116, R49.reuse ;  /* 0x0000003174747220 */ /* 0x080fe20000410000 */
[----:B------:R-:W-:Y:S01]  /*9f20*/  FMUL.FTZ R117, R117, R49 ;  /* 0x0000003175757220 */ /* 0x000fe20000410000 */
[-C--:B------:R-:W-:Y:S01]  /*9f30*/  FMUL.FTZ R118, R118, R48.reuse ;  /* 0x0000003076767220 */ /* 0x080fe20000410000 */
[----:B------:R-:W-:-:S03]  /*9f40*/  FMUL.FTZ R119, R119, R48 ;  /* 0x0000003077777220 */ /* 0x000fc60000410000 */
[-C--:B-1----:R-:W-:Y:S06]  /*9f50*/  HMMA.16816.F32 R112, R4, R12.reuse, R112 ;  /* 0x0000000c0470723c */ /* 0x082fec0000001870 */
[----:B------:R-:W-:Y:S07]  /*9f60*/  HMMA.16816.F32 R116, R8, R12, R116 ;  /* 0x0000000c0874723c */ /* 0x000fee0000001874 */
[----:B------:R-:W-:-:S02]  /*9f70*/  IMAD.MOV.U32 R12, RZ, RZ, R16 ;  /* 0x000000ffff0c7224 */ /* 0x000fc400078e0010 */
[----:B------:R-:W-:Y:S02]  /*9f80*/  IMAD.MOV.U32 R13, RZ, RZ, R17 ;  /* 0x000000ffff0d7224 */ /* 0x000fe400078e0011 */
        /* <DEDUP_REMOVED lines=12> */
[----:B------:R-:W-:Y:S01]  /*a050*/  FMUL.FTZ R131, R131, R48 ;  /* 0x0000003083837220 */ /* 0x000fe20000410000 */
[C---:B------:R-:W-:Y:S06]  /*a060*/  HMMA.16816.F32 R140, R8.reuse, R14, R140 ;  /* 0x0000000e088c723c */ /* 0x040fec000000188c */
[C---:B-1----:R-:W-:Y:S06]  /*a070*/  HMMA.16816.F32 R124, R8.reuse, R16, R124 ;  /* 0x00000010087c723c */ /* 0x042fec000000187c */
[----:B------:R-:W-:Y:S07]  /*a080*/  HMMA.16816.F32 R128, R8, R18, R128 ;  /* 0x000000120880723c */ /* 0x000fee0000001880 */
[----:B------:R-:W-:-:S02]  /*a090*/  IMAD.MOV.U32 R8, RZ, RZ, R222 ;  /* 0x000000ffff087224 */ /* 0x000fc400078e00de */
[----:B------:R-:W-:Y:S02]  /*a0a0*/  IMAD.MOV.U32 R9, RZ, RZ, R223 ;  /* 0x000000ffff097224 */ /* 0x000fe400078e00df */
[----:B------:R1:W5:Y:S04]  /*a0b0*/  LDL.LU.64 R222, [R1+0x28] ;  /* 0x0000280001de7983 */ /* 0x0003680000300a00 */
[----:B------:R-:W2:Y:S01]  /*a0c0*/  LDL.LU.64 R10, [R1+0x10] ;  /* 0x00001000010a7983 */ /* 0x000ea20000300a00 */
        /* <DEDUP_REMOVED lines=12> */
[----:B------:R-:W-:Y:S01]  /*a190*/  VIADD R246, R238, 0x1715609d ;  /* 0x1715609deef67836 */ /* 0x000fe20000000000 */
[----:B------:R-:W-:Y:S01]  /*a1a0*/  HMMA.16816.F32 R120, R4, R14, R120 ;  /* 0x0000000e0478723c */ /* 0x000fe20000001878 */
[----:B------:R-:W-:-:S03]  /*a1b0*/  IMAD.MOV.U32 R218, RZ, RZ, R219 ;  /* 0x000000ffffda7224 */ /* 0x000fc600078e00db */
[----:B------:R-:W-:Y:S02]  /*a1c0*/  LOP3.LUT R200, R201, R12, R246, 0x96, !PT ;  /* 0x0000000cc9c87212 */ /* 0x000fe400078e96f6 */
[----:B------:R-:W-:Y:S01]  /*a1d0*/  HMMA.16816.F32 R136, R4, R16, R136 ;  /* 0x000000100488723c */ /* 0x000fe20000001888 */
[----:B------:R-:W-:-:S05]  /*a1e0*/  IMAD.MOV.U32 R219, RZ, RZ, R206 ;  /* 0x000000ffffdb7224 */ /* 0x000fca00078e00ce */
[----:B------:R-:W-:Y:S01]  /*a1f0*/  HMMA.16816.F32 R132, R4, R18, R132 ;  /* 0x000000120484723c */ /* 0x000fe20000001884 */
[----:B------:R-:W-:Y:S02]  /*a200*/  VIADD R206, R239, 0x646e171e ;  /* 0x646e171eefce7836 */ /* 0x000fe40000000000 */
[--C-:B------:R-:W-:Y:S01]  /*a210*/  FFMA.FTZ R207, R207, UR18, -R166.reuse ;  /* 0x00000012cfcf7c23 */ /* 0x100fe200080108a6 */
[--C-:B------:R-:W-:Y:S01]  /*a220*/  FFMA.FTZ R211, R194, UR18, -R166.reuse ;  /* 0x00000012c2d37c23 */ /* 0x100fe200080108a6 */
[--C-:B------:R-:W-:Y:S01]  /*a230*/  FFMA.FTZ R194, R204, UR18, -R57.reuse ;  /* 0x00000012ccc27c23 */ /* 0x100fe20008010839 */
[--C-:B------:R-:W-:Y:S01]  /*a240*/  FFMA.FTZ R198, R196, UR18, -R166.reuse ;  /* 0x00000012c4c67c23 */ /* 0x100fe200080108a6 */
[----:B------:R-:W-:Y:S01]  /*a250*/  FFMA.FTZ R243, R205, UR18, -R166 ;  /* 0x00000012cdf37c23 */ /* 0x000fe200080108a6 */
[--C-:B------:R-:W-:Y:S01]  /*a260*/  FFMA.FTZ R209, R190, UR18, -R57.reuse ;  /* 0x00000012bed17c23 */ /* 0x100fe20008010839 */
[--C-:B------:R-:W-:Y:S01]  /*a270*/  FFMA.FTZ R203, R20, UR18, -R174.reuse ;  /* 0x0000001214cb7c23 */ /* 0x100fe200080108ae */
[----:B------:R-:W-:Y:S01]  /*a280*/  MUFU.EX2 R211, R211 ;  /* 0x000000d300d37308 */ /* 0x000fe20000000800 */
[----:B------:R-:W-:Y:S01]  /*a290*/  FFMA.FTZ R196, R192, UR18, -R57 ;  /* 0x00000012c0c47c23 */ /* 0x000fe20008010839 */
[----:B------:R-:W3:Y:S06]  /*a2a0*/  LDSM.16.MT88.4 R16, [R221+0x9400] ;  /* 0x00940000dd10783b */ /* 0x000eec0000004200 */
[----:B------:R-:W-:Y:S08]  /*a2b0*/  MUFU.EX2 R194, R194 ;  /* 0x000000c200c27308 */ /* 0x000ff00000000800 */
[----:B------:R-:W-:Y:S08]  /*a2c0*/  MUFU.EX2 R198, R198 ;  /* 0x000000c600c67308 */ /* 0x000ff00000000800 */
[----:B------:R-:W-:Y:S08]  /*a2d0*/  MUFU.EX2 R243, R243 ;  /* 0x000000f300f37308 */ /* 0x000ff00000000800 */
[----:B------:R-:W-:Y:S08]  /*a2e0*/  MUFU.EX2 R209, R209 ;  /* 0x000000d100d17308 */ /* 0x000ff00000000800 */
[----:B------:R-:W-:Y:S01]  /*a2f0*/  MUFU.EX2 R196, R196 ;  /* 0x000000c400c47308 */ /* 0x000fe20000000800 */
[----:B------:R-:W-:Y:S01]  /*a300*/  FFMA.FTZ R205, R199, UR18, -R174 ;  /* 0x00000012c7cd7c23 */ /* 0x000fe200080108ae */
[----:B------:R-:W-:Y:S01]  /*a310*/  FFMA.FTZ R199, R22, UR18, -R164 ;  /* 0x0000001216c77c23 */ /* 0x000fe200080108a4 */
[--C-:B------:R-:W-:Y:S01]  /*a320*/  FFMA.FTZ R190, R21, UR18, -R174.reuse ;  /* 0x0000001215be7c23 */ /* 0x100fe200080108ae */
[----:B------:R-:W-:-:S04]  /*a330*/  FFMA.FTZ R192, R188, UR18, -R174 ;  /* 0x00000012bcc07c23 */ /* 0x000fc800080108ae */
[----:B------:R-:W-:Y:S01]  /*a340*/  MUFU.EX2 R199, R199 ;  /* 0x000000c700c77308 */ /* 0x000fe20000000800 */
[--C-:B------:R-:W-:Y:S01]  /*a350*/  FFMA.FTZ R201, R249, UR18, -R164.reuse ;  /* 0x00000012f9c97c23 */ /* 0x100fe200080108a4 */
[----:B------:R-:W-:-:S06]  /*a360*/  FFMA.FTZ R188, R247, UR18, -R164 ;  /* 0x00000012f7bc7c23 */ /* 0x000fcc00080108a4 */
[----:B------:R-:W-:Y:S08]  /*a370*/  MUFU.EX2 R203, R203 ;  /* 0x000000cb00cb7308 */ /* 0x000ff00000000800 */
[----:B------:R-:W-:Y:S08]  /*a380*/  MUFU.EX2 R190, R190 ;  /* 0x000000be00be7308 */ /* 0x000ff00000000800 */
[----:B------:R-:W-:Y:S08]  /*a390*/  MUFU.EX2 R205, R205 ;  /* 0x000000cd00cd7308 */ /* 0x000ff00000000800 */
[----:B------:R-:W-:Y:S08]  /*a3a0*/  MUFU.EX2 R192, R192 ;  /* 0x000000c000c07308 */ /* 0x000ff00000000800 */
[----:B------:R-:W-:Y:S08]  /*a3b0*/  MUFU.EX2 R201, R201 ;  /* 0x000000c900c97308 */ /* 0x000ff00000000800 */
[----:B------:R-:W-:Y:S01]  /*a3c0*/  MUFU.EX2 R188, R188 ;  /* 0x000000bc00bc7308 */ /* 0x000fe20000000800 */
[----:B------:R-:W-:Y:S01]  /*a3d0*/  UIADD3 UR4, UR4, 0x1, URZ ;  /* 0x0000000104047890 */ /* 0x000fe2000fffe03f */
[----:B--2---:R-:W-:Y:S01]  /*a3e0*/  LOP3.LUT R4, R11, R8, R246, 0x96, !PT ;  /* 0x000000080b047212 */ /* 0x004fe200078e96f6 */
[----:B------:R-:W-:-:S04]  /*a3f0*/  IMAD.WIDE.U32 R8, R200, -0x2daee0ad, RZ ;  /* 0xd2511f53c8087825 */ /* 0x000fc800078e00ff */
[----:B------:R-:W-:Y:S01]  /*a400*/  IMAD.WIDE.U32 R4, R4, -0x2daee0ad, RZ ;  /* 0xd2511f5304047825 */ /* 0x000fe200078e00ff */
[----:B------:R-:W-:-:S04]  /*a410*/  LOP3.LUT R25, R9, R24, R206, 0x96, !PT ;  /* 0x0000001809197212 */ /* 0x000fc800078e96ce */
[----:B------:R-:W-:Y:S02]  /*a420*/  LOP3.LUT R26, R5, R26, R206, 0x96, !PT ;  /* 0x0000001a051a7212 */ /* 0x000fe400078e96ce */
[----:B------:R-:W-:Y:S02]  /*a430*/  LOP3.LUT R6, R4, 0xffff, RZ, 0xc0, !PT ;  /* 0x0000ffff04067812 */ /* 0x000fe400078ec0ff */
[--C-:B------:R-:W-:Y:S01]  /*a440*/  SHF.R.U32.HI R5, RZ, 0x10, R8.reuse ;  /* 0x00000010ff057819 */ /* 0x100fe20000011608 */
[----:B------:R2:W-:Y:S01]  /*a450*/  MUFU.EX2 R200, R207 ;  /* 0x000000cf00c87308 */ /* 0x0005e20000000800 */
[C---:B------:R-:W-:Y:S02]  /*a460*/  LOP3.LUT R9, R8.reuse, 0xffff, RZ, 0xc0, !PT ;  /* 0x0000ffff08097812 */ /* 0x040fe400078ec0ff */
[----:B------:R-:W-:Y:S02]  /*a470*/  LOP3.LUT R10, R8, 0xff, RZ, 0xc0, !PT ;  /* 0x000000ff080a7812 */ /* 0x000fe400078ec0ff */
[----:B------:R-:W-:-:S02]  /*a480*/  SHF.R.U32.HI R8, RZ, 0x18, R8 ;  /* 0x00000018ff087819 */ /* 0x000fc40000011608 */
[----:B------:R-:W-:Y:S02]  /*a490*/  LOP3.LUT R5, R5, 0xff, RZ, 0xc0, !PT ;  /* 0x000000ff05057812 */ /* 0x000fe400078ec0ff */
[----:B------:R-:W-:Y:S02]  /*a4a0*/  SHF.R.U32.HI R12, RZ, 0x10, R26 ;  /* 0x00000010ff0c7819 */ /* 0x000fe4000001161a */
[----:B------:R-:W-:Y:S01]  /*a4b0*/  PRMT R8, R5, 0x5410, R8 ;  /* 0x0000541005087816 */ /* 0x000fe20000000008 */
[----:B--2---:R-:W-:Y:S01]  /*a4c0*/  FFMA.FTZ R207, R186, UR18, -R57 ;  /* 0x00000012bacf7c23 */ /* 0x004fe20008010839 */
[----:B------:R-:W-:Y:S02]  /*a4d0*/  SHF.R.U32.HI R7, RZ, 0x10, R4 ;  /* 0x00000010ff077819 */ /* 0x000fe40000011604 */
[----:B------:R-:W-:Y:S02]  /*a4e0*/  SHF.R.U32.HI R5, RZ, 0x18, R26 ;  /* 0x00000018ff057819 */ /* 0x000fe4000001161a */
[----:B------:R-:W-:Y:S01]  /*a4f0*/  LOP3.LUT R12, R12, 0xff, RZ, 0xc0, !PT ;  /* 0x000000ff0c0c7812 */ /* 0x000fe200078ec0ff */
[----:B------:R-:W2:Y:S01]  /*a500*/  MUFU.EX2 R207, R207 ;  /* 0x000000cf00cf7308 */ /* 0x000ea20000000800 */
[----:B------:R-:W-:-:S02]  /*a510*/  LOP3.LUT R24, R25, 0xffff, RZ, 0xc0, !PT ;  /* 0x0000ffff19187812 */ /* 0x000fc400078ec0ff */
[----:B------:R-:W-:Y:S02]  /*a520*/  LOP3.LUT R11, R4, 0xff, RZ, 0xc0, !PT ;  /* 0x000000ff040b7812 */ /* 0x000fe400078ec0ff */
[----:B------:R-:W-:Y:S02]  /*a530*/  SHF.R.U32.HI R4, RZ, 0x18, R4 ;  /* 0x00000018ff047819 */ /* 0x000fe40000011604 */
[----:B------:R-:W-:Y:S02]  /*a540*/  LOP3.LUT R7, R7, 0xff, RZ, 0xc0, !PT ;  /* 0x000000ff07077812 */ /* 0x000fe400078ec0ff */
[----:B------:R-:W-:Y:S02]  /*a550*/  PRMT R12, R12, 0x5410, R5 ;  /* 0x000054100c0c7816 */ /* 0x000fe40000000005 */
[----:B------:R-:W-:Y:S02]  /*a560*/  SHF.R.U32.HI R24, RZ, 0x8, R24 ;  /* 0x00000008ff187819 */ /* 0x000fe40000011618 */
[----:B------:R-:W-:-:S02]  /*a570*/  LOP3.LUT R5, R25, 0xff, RZ, 0xc0, !PT ;  /* 0x000000ff19057812 */ /* 0x000fc400078ec0ff */
[----:B------:R-:W-:Y:S02]  /*a580*/  PRMT R4, R7, 0x5410, R4 ;  /* 0x0000541007047816 */ /* 0x000fe40000000004 */
[----:B------:R-:W-:Y:S02]  /*a590*/  SHF.R.U32.HI R6, RZ, 0x8, R6 ;  /* 0x00000008ff067819 */ /* 0x000fe40000011606 */
[----:B------:R-:W-:Y:S02]  /*a5a0*/  LOP3.LUT R7, R26, 0xffff, RZ, 0xc0, !PT ;  /* 0x0000ffff1a077812 */ /* 0x000fe400078ec0ff */
[----:B------:R-:W-:Y:S02]  /*a5b0*/  PRMT R24, R5, 0x5410, R24 ;  /* 0x0000541005187816 */ /* 0x000fe40000000018 */
[----:B------:R-:W-:Y:S02]  /*a5c0*/  SHF.R.U32.HI R5, RZ, 0x10, R25 ;  /* 0x00000010ff057819 */ /* 0x000fe40000011619 */
[----:B------:R-:W-:-:S02]  /*a5d0*/  PRMT R6, R11, 0x5410, R6 ;  /* 0x000054100b067816 */ /* 0x000fc40000000006 */
[----:B------:R-:W-:Y:S02]  /*a5e0*/  LOP3.LUT R14, R26, 0xff, RZ, 0xc0, !PT ;  /* 0x000000ff1a0e7812 */ /* 0x000fe400078ec0ff */
[----:B------:R-:W-:Y:S02]  /*a5f0*/  SHF.R.U32.HI R7, RZ, 0x8, R7 ;  /* 0x00000008ff077819 */ /* 0x000fe40000011607 */
[----:B------:R-:W-:Y:S02]  /*a600*/  SHF.R.U32.HI R20, RZ, 0x18, R25 ;  /* 0x00000018ff147819 */ /* 0x000fe40000011619 */
[----:B------:R-:W-:Y:S02]  /*a610*/  LOP3.LUT R5, R5, 0xff, RZ, 0xc0, !PT ;  /* 0x000000ff05057812 */ /* 0x000fe400078ec0ff */
[----:B------:R-:W-:Y:S02]  /*a620*/  PRMT R14, R14, 0x5410, R7 ;  /* 0x000054100e0e7816 */ /* 0x000fe40000000007 */
[----:B------:R-:W-:-:S02]  /*a630*/  HSET2.LE.AND R4, R4, R43, PT ;  /* 0x0000002b04047233 */ /* 0x000fc40003803000 */
[----:B------:R-:W-:Y:S02]  /*a640*/  PRMT R20, R5, 0x5410, R20 ;  /* 0x0000541005147816 */ /* 0x000fe40000000014 */
[----:B------:R-:W-:Y:S02]  /*a650*/  HSET2.LE.AND R6, R6, R43, PT ;  /* 0x0000002b06067233 */ /* 0x000fe40003803000 */
[----:B--2---:R-:W-:Y:S02]  /*a660*/  F2FP.F16.F32.PACK_AB R7, R194, R207 ;  /* 0x000000cfc207723e */ /* 0x004fe400000000ff */
[----:B------:R-:W-:Y:S02]  /*a670*/  F2FP.F16.F32.PACK_AB R5, R198, R211 ;  /* 0x000000d3c605723e */ /* 0x000fe400000000ff */
[----:B------:R-:W-:Y:S02]  /*a680*/  LOP3.LUT R7, R4, R7, RZ, 0xc0, !PT ;  /* 0x0000000704077212 */ /* 0x000fe400078ec0ff */
[----:B------:R-:W-:-:S02]  /*a690*/  LOP3.LUT R6, R6, R5, RZ, 0xc0, !PT ;  /* 0x0000000506067212 */ /* 0x000fc400078ec0ff */
[----:B------:R-:W-:Y:S02]  /*a6a0*/  HSET2.LE.AND R4, R14, R43, PT ;  /* 0x0000002b0e047233 */ /* 0x000fe40003803000 */
[----:B------:R-:W-:Y:S01]  /*a6b0*/  F2FP.F16.F32.PACK_AB R5, R200, R243 ;  /* 0x000000f3c805723e */ /* 0x000fe200000000ff */
[----:B------:R-:W-:-:S03]  /*a6c0*/  FFMA.FTZ R186, R23, UR18, -R164 ;  /* 0x0000001217ba7c23 */ /* 0x000fc600080108a4 */
[----:B------:R-:W-:Y:S02]  /*a6d0*/  LOP3.LUT R4, R4, R5, RZ, 0xc0, !PT ;  /* 0x0000000504047212 */ /* 0x000fe400078ec0ff */
[----:B------:R-:W-:Y:S02]  /*a6e0*/  HSET2.LE.AND R5, R12, R43, PT ;  /* 0x0000002b0c057233 */ /* 0x000fe40003803000 */
[----:B------:R-:W-:Y:S01]  /*a6f0*/  F2FP.F16.F32.PACK_AB R12, R196, R209 ;  /* 0x000000d1c40c723e */ /* 0x000fe200000000ff */
[----:B------:R-:W2:Y:S03]  /*a700*/  MUFU.EX2 R186, R186 ;  /* 0x000000ba00ba7308 */ /* 0x000ea60000000800 */
[----:B------:R-:W-:Y:S02]  /*a710*/  LOP3.LUT R5, R5, R12, RZ, 0xc0, !PT ;  /* 0x0000000c05057212 */ /* 0x000fe400078ec0ff */
[----:B------:R-:W4:Y:S01]  /*a720*/  LDSM.16.MT88.4 R12, [R170+0x9400] ;  /* 0x00940000aa0c783b */ /* 0x000f220000004200 */
[----:B------:R-:W-:-:S04]  /*a730*/  SHF.R.U32.HI R9, RZ, 0x8, R9 ;  /* 0x00000008ff097819 */ /* 0x000fc80000011609 */
[----:B------:R-:W-:Y:S02]  /*a740*/  PRMT R10, R10, 0x5410, R9 ;  /* 0x000054100a0a7816 */ /* 0x000fe40000000009 */
[--C-:B------:R-:W-:Y:S02]  /*a750*/  HSET2.LE.AND R8, R8, R43.reuse, PT ;  /* 0x0000002b08087233 */ /* 0x100fe40003803000 */
[----:B------:R-:W-:Y:S02]  /*a760*/  F2FP.F16.F32.PACK_AB R9, R190, R203 ;  /* 0x000000cbbe09723e */ /* 0x000fe400000000ff */
[----:B------:R-:W-:Y:S02]  /*a770*/  HSET2.LE.AND R10, R10, R43, PT ;  /* 0x0000002b0a0a7233 */ /* 0x000fe40003803000 */
[----:B--2---:R-:W-:-:S03]  /*a780*/  F2FP.F16.F32.PACK_AB R11, R186, R199 ;  /* 0x000000c7ba0b723e */ /* 0x004fc600000000ff */
[----:B------:R-:W-:Y:S02]  /*a790*/  LOP3.LUT R10, R10, R9, RZ, 0xc0, !PT ;  /* 0x000000090a0a7212 */ /* 0x000fe400078ec0ff */
[----:B------:R-:W-:Y:S02]  /*a7a0*/  LOP3.LUT R11, R8, R11, RZ, 0xc0, !PT ;  /* 0x0000000b080b7212 */ /* 0x000fe400078ec0ff */
[----:B------:R-:W-:Y:S02]  /*a7b0*/  HSET2.LE.AND R8, R24, R43, PT ;  /* 0x0000002b18087233 */ /* 0x000fe40003803000 */
[----:B------:R-:W-:Y:S01]  /*a7c0*/  F2FP.F16.F32.PACK_AB R9, R192, R205 ;  /* 0x000000cdc009723e */ /* 0x000fe200000000ff */
[----:B---3--:R-:W-:Y:S01]  /*a7d0*/  HMMA.16816.F32 R160, R4, R16, R160 ;  /* 0x0000001004a0723c */ /* 0x008fe200000018a0 */
[----:B------:R-:W2:Y:S02]  /*a7e0*/  LDSM.16.MT88.4 R24, [R221+0xa400] ;  /* 0x00a40000dd18783b */ /* 0x000ea40000004200 */
[----:B------:R-:W-:-:S02]  /*a7f0*/  LOP3.LUT R8, R8, R9, RZ, 0xc0, !PT ;  /* 0x0000000908087212 */ /* 0x000fc400078ec0ff */
[----:B------:R-:W-:Y:S02]  /*a800*/  HSET2.LE.AND R9, R20, R43, PT ;  /* 0x0000002b14097233 */ /* 0x000fe40003803000 */
[----:B------:R-:W-:-:S04]  /*a810*/  F2FP.F16.F32.PACK_AB R20, R188, R201 ;  /* 0x000000c9bc14723e */ /* 0x000fc800000000ff */
[----:B------:R-:W-:Y:S01]  /*a820*/  LOP3.LUT R9, R9, R20, RZ, 0xc0, !PT ;  /* 0x0000001409097212 */ /* 0x000fe200078ec0ff */
[----:B------:R-:W-:Y:S01]  /*a830*/  HMMA.16816.F32 R148, R4, R18, R148 ;  /* 0x000000120494723c */ /* 0x000fe20000001894 */
[----:B------:R-:W-:Y:S05]  /*a840*/  LDSM.16.MT88.4 R20, [R170+0xb400] ;  /* 0x00b40000aa14783b */ /* 0x000fea0000004200 */
[C---:B------:R-:W-:Y:S06]  /*a850*/  HMMA.16816.F32 R156, R8.reuse, R16, R156 ;  /* 0x00000010089c723c */ /* 0x040fec000000189c */
[----:B------:R-:W-:Y:S01]  /*a860*/  HMMA.16816.F32 R152, R8, R18, R152 ;  /* 0x000000120898723c */ /* 0x000fe20000001898 */
[----:B------:R-:W3:Y:S05]  /*a870*/  LDSM.16.MT88.4 R16, [R170+0xa400] ;  /* 0x00a40000aa10783b */ /* 0x000eea0000004200 */
[-C--:B----4-:R-:W-:Y:S06]  /*a880*/  HMMA.16816.F32 R68, R4, R12.reuse, R68 ;  /* 0x0000000c0444723c */ /* 0x090fec0000001844 */
[C---:B------:R-:W-:Y:S06]  /*a890*/  HMMA.16816.F32 R72, R8.reuse, R12, R72 ;  /* 0x0000000c0848723c */ /* 0x040fec0000001848 */
[-C--:B------:R-:W-:Y:S06]  /*a8a0*/  HMMA.16816.F32 R76, R8, R14.reuse, R76 ;  /* 0x0000000e084c723c */ /* 0x080fec000000184c */
[----:B------:R-:W-:Y:S01]  /*a8b0*/  HMMA.16816.F32 R80, R4, R14, R80 ;  /* 0x0000000e0450723c */ /* 0x000fe20000001850 */
[----:B------:R-:W4:Y:S05]  /*a8c0*/  LDSM.16.MT88.4 R12, [R221+0xb400] ;  /* 0x00b40000dd0c783b */ /* 0x000f2a0000004200 */
[C---:B--2---:R-:W-:Y:S06]  /*a8d0*/  HMMA.16816.F32 R88, R8.reuse, R24, R88 ;  /* 0x000000180858723c */ /* 0x044fec0000001858 */
[C---:B------:R-:W-:Y:S06]  /*a8e0*/  HMMA.16816.F32 R92, R8.reuse, R26, R92 ;  /* 0x0000001a085c723c */ /* 0x040fec000000185c */
[C---:B---3--:R-:W-:Y:S06]  /*a8f0*/  HMMA.16816.F32 R144, R8.reuse, R16, R144 ;  /* 0x000000100890723c */ /* 0x048fec0000001890 */
[C---:B------:R-:W-:Y:S06]  /*a900*/  HMMA.16816.F32 R104, R8.reuse, R18, R104 ;  /* 0x000000120868723c */ /* 0x040fec0000001868 */
[C---:B------:R-:W-:Y:S06]  /*a910*/  HMMA.16816.F32 R124, R8.reuse, R20, R124 ;  /* 0x00000014087c723c */ /* 0x040fec000000187c */
[C---:B------:R-:W-:Y:S06]  /*a920*/  HMMA.16816.F32 R128, R8.reuse, R22, R128 ;  /* 0x000000160880723c */ /* 0x040fec0000001880 */
[C---:B----4-:R-:W-:Y:S06]  /*a930*/  HMMA.16816.F32 R116, R8.reuse, R12, R116 ;  /* 0x0000000c0874723c */ /* 0x050fec0000001874 */
[----:B------:R-:W-:Y:S07]  /*a940*/  HMMA.16816.F32 R140, R8, R14, R140 ;  /* 0x0000000e088c723c */ /* 0x000fee000000188c */
[----:B------:R-:W-:-:S05]  /*a950*/  LOP3.LUT R8, R217, UR4, R239, 0x96, !PT ;  /* 0x00000004d9087c12 */ /* 0x000fca000f8e96ef */
[----:B------:R-:W-:-:S05]  /*a960*/  IMAD.WIDE.U32 R8, R8, -0x326172a9, RZ ;  /* 0xcd9e8d5708087825 */ /* 0x000fca00078e00ff */
[--C-:B------:R-:W-:Y:S02]  /*a970*/  LOP3.LUT R210, R9, R210, R30.reuse, 0x96, !PT ;  /* 0x000000d209d27212 */ /* 0x100fe400078e961e */
[-CC-:B------:R-:W-:Y:S02]  /*a980*/  LOP3.LUT R247, R185, R8.reuse, R245.reuse, 0x96, !PT ;  /* 0x00000008b9f77212 */ /* 0x180fe400078e96f5 */
[----:B------:R-:W-:Y:S01]  /*a990*/  LOP3.LUT R245, R251, R8, R245, 0x96, !PT ;  /* 0x00000008fbf57212 */ /* 0x000fe200078e96f5 */
[----:B------:R-:W-:Y:S01]  /*a9a0*/  IMAD.WIDE.U32 R248, R210, -0x2daee0ad, RZ ;  /* 0xd2511f53d2f87825 */ /* 0x000fe200078e00ff */
[----:B------:R-:W-:-:S03]  /*a9b0*/  LOP3.LUT R30, R9, R244, R30, 0x96, !PT ;  /* 0x000000f4091e7212 */ /* 0x000fc600078e961e */
[----:B------:R-:W-:Y:S01]  /*a9c0*/  IMAD.WIDE.U32 R8, R245, -0x2daee0ad, RZ ;  /* 0xd2511f53f5087825 */ /* 0x000fe200078e00ff */
[----:B------:R-:W-:-:S04]  /*a9d0*/  LOP3.LUT R208, R249, R208, R28, 0x96, !PT ;  /* 0x000000d0f9d07212 */ /* 0x000fc800078e961c */
[----:B------:R-:W-:Y:S01]  /*a9e0*/  LOP3.LUT R248, R9, R248, R181, 0x96, !PT ;  /* 0x000000f809f87212 */ /* 0x000fe200078e96b5 */
[----:B------:R-:W-:-:S04]  /*a9f0*/  IMAD.WIDE.U32 R244, R208, -0x326172a9, RZ ;  /* 0xcd9e8d57d0f47825 */ /* 0x000fc800078e00ff */
        /* <DEDUP_REMOVED lines=8> */
[----:B------:R-:W-:-:S04]  /*aa80*/  IMAD.WIDE.U32 R10, R8, -0x326172a9, RZ ;  /* 0xcd9e8d57080a7825 */ /* 0x000fc800078e00ff */
[--C-:B------:R-:W-:Y:S01]  /*aa90*/  FFMA.FTZ R185, R29, UR18, -R174.reuse ;  /* 0x000000121db97c23 */ /* 0x100fe200080108ae */
[--C-:B------:R-:W-:Y:S01]  /*aaa0*/  FFMA.FTZ R204, R189, UR18, -R174.reuse ;  /* 0x00000012bdcc7c23 */ /* 0x100fe200080108ae */
[----:B------:R-:W-:Y:S01]  /*aab0*/  LOP3.LUT R8, R11, R216, R183, 0x96, !PT ;  /* 0x000000d80b087212 */ /* 0x000fe200078e96b7 */
[----:B------:R-:W-:Y:S01]  /*aac0*/  HMMA.16816.F32 R112, R4, R12, R112 ;  /* 0x0000000c0470723c */ /* 0x000fe20000001870 */
[--C-:B------:R-:W-:Y:S01]  /*aad0*/  FFMA.FTZ R189, R193, UR18, -R174.reuse ;  /* 0x00000012c1bd7c23 */ /* 0x100fe200080108ae */
[----:B------:R-:W-:Y:S01]  /*aae0*/  FFMA.FTZ R208, R197, UR18, -R174 ;  /* 0x00000012c5d07c23 */ /* 0x000fe200080108ae */
[----:B------:R-:W-:Y:S01]  /*aaf0*/  FFMA.FTZ R187, R187, UR18, -R164 ;  /* 0x00000012bbbb7c23 */ /* 0x000fe200080108a4 */
[----:B------:R-:W-:-:S04]  /*ab00*/  IMAD.WIDE.U32 R250, R30, -0x2daee0ad, RZ ;  /* 0xd2511f531efa7825 */ /* 0x000fc800078e00ff */
[--C-:B------:R-:W-:Y:S01]  /*ab10*/  FFMA.FTZ R191, R191, UR18, -R164.reuse ;  /* 0x00000012bfbf7c23 */ /* 0x100fe200080108a4 */
[--C-:B------:R-:W-:Y:S01]  /*ab20*/  FFMA.FTZ R210, R195, UR18, -R164.reuse ;  /* 0x00000012c3d27c23 */ /* 0x100fe200080108a4 */
[----:B------:R-:W-:Y:S01]  /*ab30*/  LOP3.LUT R12, R8, 0xffff, RZ, 0xc0, !PT ;  /* 0x0000ffff080c7812 */ /* 0x000fe200078ec0ff */
[----:B------:R-:W-:Y:S01]  /*ab40*/  MUFU.EX2 R185, R185 ;  /* 0x000000b900b97308 */ /* 0x000fe20000000800 */
[----:B------:R-:W-:Y:S01]  /*ab50*/  FFMA.FTZ R31, R31, UR18, -R164 ;  /* 0x000000121f1f7c23 */ /* 0x000fe200080108a4 */
[----:B------:R-:W-:Y:S01]  /*ab60*/  HMMA.16816.F32 R84, R4, R24, R84 ;  /* 0x000000180454723c */ /* 0x000fe20000001854 */
[----:B------:R-:W-:-:S05]  /*ab70*/  SHF.R.U32.HI R12, RZ, 0x8, R12 ;  /* 0x00000008ff0c7819 */ /* 0x000fca000001160c */
[----:B------:R-:W2:Y:S01]  /*ab80*/  MUFU.EX2 R204, R204 ;  /* 0x000000cc00cc7308 */ /* 0x000ea20000000800 */
[C---:B------:R-:W-:Y:S01]  /*ab90*/  HMMA.16816.F32 R96, R4.reuse, R26, R96 ;  /* 0x0000001a0460723c */ /* 0x040fe20000001860 */
[----:B------:R-:W-:Y:S01]  /*aba0*/  LOP3.LUT R193, R251, R202, R28, 0x96, !PT ;  /* 0x000000cafbc17212 */ /* 0x000fe200078e961c */
[----:B------:R-:W-:Y:S04]  /*abb0*/  LDSM.16.MT88.4 R24, [R170+0x9800] ;  /* 0x00980000aa18783b */ /* 0x000fe80000004200 */
[C---:B------:R-:W-:Y:S01]  /*abc0*/  HMMA.16816.F32 R100, R4.reuse, R16, R100 ;  /* 0x000000100464723c */ /* 0x040fe20000001864 */
[----:B------:R-:W-:Y:S05]  /*abd0*/  MUFU.EX2 R189, R189 ;  /* 0x000000bd00bd7308 */ /* 0x000fea0000000800 */
[C---:B------:R-:W-:Y:S01]  /*abe0*/  HMMA.16816.F32 R108, R4.reuse, R18, R108 ;  /* 0x00000012046c723c */ /* 0x040fe2000000186c */
[----:B------:R-:W-:Y:S02]  /*abf0*/  LDSM.16.MT88.4 R16, [R170+0xa800] ;  /* 0x00a80000aa10783b */ /* 0x000fe40000004200 */
[----:B------:R-:W-:Y:S03]  /*ac00*/  MUFU.EX2 R208, R208 ;  /* 0x000000d000d07308 */ /* 0x000fe60000000800 */
[C---:B------:R-:W-:Y:S06]  /*ac10*/  HMMA.16816.F32 R120, R4.reuse, R14, R120 ;  /* 0x0000000e0478723c */ /* 0x040fec0000001878 */
[C---:B------:R-:W-:Y:S01]  /*ac20*/  HMMA.16816.F32 R136, R4.reuse, R20, R136 ;  /* 0x000000140488723c */ /* 0x040fe20000001888 */
[----:B------:R-:W-:Y:S05]  /*ac30*/  MUFU.EX2 R187, R187 ;  /* 0x000000bb00bb7308 */ /* 0x000fea0000000800 */
[----:B------:R-:W-:Y:S01]  /*ac40*/  HMMA.16816.F32 R132, R4, R22, R132 ;  /* 0x000000160484723c */ /* 0x000fe20000001884 */
[----:B------:R-:W-:Y:S02]  /*ac50*/  LDSM.16.MT88.4 R20, [R221+0xa800] ;  /* 0x00a80000dd14783b */ /* 0x000fe40000004200 */
[----:B------:R3:W4:Y:S04]  /*ac60*/  MUFU.EX2 R202, R31 ;  /* 0x0000001f00ca7308 */ /* 0x0007280000000800 */
[----:B------:R-:W-:-:S04]  /*ac70*/  LOP3.LUT R7, R8, 0xff, RZ, 0xc0, !PT ;  /* 0x000000ff08077812 */ /* 0x000fc800078ec0ff */
[----:B------:R-:W-:Y:S01]  /*ac80*/  MUFU.EX2 R191, R191 ;  /* 0x000000bf00bf7308 */ /* 0x000fe20000000800 */
[----:B------:R-:W-:Y:S02]  /*ac90*/  PRMT R12, R7, 0x5410, R12 ;  /* 0x00005410070c7816 */ /* 0x000fe4000000000c */
[----:B------:R-:W-:-:S05]  /*aca0*/  SHF.R.U32.HI R7, RZ, 0x10, R8 ;  /* 0x00000010ff077819 */ /* 0x000fca0000011608 */
[----:B------:R-:W1:Y:S01]  /*acb0*/  MUFU.EX2 R210, R210 ;  /* 0x000000d200d27308 */ /* 0x000e620000000800 */
[C---:B------:R-:W-:Y:S01]  /*acc0*/  LOP3.LUT R4, R10.reuse, 0xffff, RZ, 0xc0, !PT ;  /* 0x0000ffff0a047812 */ /* 0x040fe200078ec0ff */
[----:B---3--:R-:W3:Y:S01]  /*acd0*/  LDSM.16.MT88.4 R28, [R221+0x9800] ;  /* 0x00980000dd1c783b */ /* 0x008ee20000004200 */
[----:B------:R-:W-:Y:S02]  /*ace0*/  SHF.R.U32.HI R6, RZ, 0x10, R10 ;  /* 0x00000010ff067819 */ /* 0x000fe4000001160a */
[----:B------:R-:W-:Y:S02]  /*acf0*/  LOP3.LUT R5, R10, 0xff, RZ, 0xc0, !PT ;  /* 0x000000ff0a057812 */ /* 0x000fe400078ec0ff */
[----:B------:R-:W-:Y:S02]  /*ad00*/  SHF.R.U32.HI R8, RZ, 0x18, R8 ;  /* 0x00000018ff087819 */ /* 0x000fe40000011608 */
[----:B------:R-:W-:Y:S02]  /*ad10*/  LOP3.LUT R7, R7, 0xff, RZ, 0xc0, !PT ;  /* 0x000000ff07077812 */ /* 0x000fe400078ec0ff */
[----:B------:R-:W-:-:S02]  /*ad20*/  SHF.R.U32.HI R10, RZ, 0x18, R10 ;  /* 0x00000018ff0a7819 */ /* 0x000fc4000001160a */
[----:B------:R-:W-:Y:S02]  /*ad30*/  SHF.R.U32.HI R4, RZ, 0x8, R4 ;  /* 0x00000008ff047819 */ /* 0x000fe40000011604 */
[----:B------:R-:W-:Y:S02]  /*ad40*/  LOP3.LUT R9, R6, 0xff, RZ, 0xc0, !PT ;  /* 0x000000ff06097812 */ /* 0x000fe400078ec0ff */
[----:B------:R-:W-:Y:S02]  /*ad50*/  HSET2.LE.AND R12, R12, R43, PT ;  /* 0x0000002b0c0c7233 */ /* 0x000fe40003803000 */
[----:B------:R-:W-:Y:S02]  /*ad60*/  PRMT R8, R7, 0x5410, R8 ;  /* 0x0000541007087816 */ /* 0x000fe40000000008 */
[----:B--2---:R-:W-:Y:S02]  /*ad70*/  F2FP.F16.F32.PACK_AB R11, R204, R185 ;  /* 0x000000b9cc0b723e */ /* 0x004fe400000000ff */
[----:B------:R-:W-:-:S02]  /*ad80*/  PRMT R6, R5, 0x5410, R4 ;  /* 0x0000541005067816 */ /* 0x000fc40000000004 */
[----:B------:R-:W-:Y:S02]  /*ad90*/  PRMT R10, R9, 0x5410, R10 ;  /* 0x00005410090a7816 */ /* 0x000fe4000000000a */
[----:B------:R-:W-:Y:S02]  /*ada0*/  LOP3.LUT R4, R12, R11, RZ, 0xc0, !PT ;  /* 0x0000000b0c047212 */ /* 0x000fe400078ec0ff */
[--C-:B------:R-:W-:Y:S02]  /*adb0*/  HSET2.LE.AND R5, R8, R43.reuse, PT ;  /* 0x0000002b08057233 */ /* 0x100fe40003803000 */
[----:B------:R-:W-:Y:S02]  /*adc0*/  HSET2.LE.AND R6, R6, R43, PT ;  /* 0x0000002b06067233 */ /* 0x000fe40003803000 */
[----:B----4-:R-:W-:Y:S02]  /*add0*/  F2FP.F16.F32.PACK_AB R12, R202, R187 ;  /* 0x000000bbca0c723e */ /* 0x010fe400000000ff */
[----:B------:R-:W-:-:S02]  /*ade0*/  F2FP.F16.F32.PACK_AB R9, R208, R189 ;  /* 0x000000bdd009723e */ /* 0x000fc400000000ff */
[----:B------:R-:W-:Y:S02]  /*adf0*/  HSET2.LE.AND R7, R10, R43, PT ;  /* 0x0000002b0a077233 */ /* 0x000fe40003803000 */
[----:B-1----:R-:W-:Y:S02]  /*ae00*/  F2FP.F16.F32.PACK_AB R8, R210, R191 ;  /* 0x000000bfd208723e */ /* 0x002fe400000000ff */
[----:B------:R-:W-:Y:S02]  /*ae10*/  LOP3.LUT R5, R5, R12, RZ, 0xc0, !PT ;  /* 0x0000000c05057212 */ /* 0x000fe400078ec0ff */
[----:B------:R-:W-:Y:S01]  /*ae20*/  LOP3.LUT R6, R6, R9, RZ, 0xc0, !PT ;  /* 0x0000000906067212 */ /* 0x000fe200078ec0ff */
[----:B------:R-:W1:Y:S01]  /*ae30*/  LDSM.16.MT88.4 R12, [R221+0xb800] ;  /* 0x00b80000dd0c783b */ /* 0x000e620000004200 */
[----:B------:R-:W-:-:S03]  /*ae40*/  LOP3.LUT R7, R7, R8, RZ, 0xc0, !PT ;  /* 0x0000000807077212 */ /* 0x000fc600078ec0ff */
[----:B------:R-:W2:Y:S04]  /*ae50*/  LDSM.16.MT88.4 R8, [R170+0xb800] ;  /* 0x00b80000aa08783b */ /* 0x000ea80000004200 */
[C---:B---3--:R-:W-:Y:S06]  /*ae60*/  HMMA.16816.F32 R156, R4.reuse, R28, R156 ;  /* 0x0000001c049c723c */ /* 0x048fec000000189c */
[C---:B------:R-:W-:Y:S06]  /*ae70*/  HMMA.16816.F32 R152, R4.reuse, R30, R152 ;  /* 0x0000001e0498723c */ /* 0x040fec0000001898 */
[C---:B------:R-:W-:Y:S06]  /*ae80*/  HMMA.16816.F32 R72, R4.reuse, R24, R72 ;  /* 0x000000180448723c */ /* 0x040fec0000001848 */
[C---:B------:R-:W-:Y:S06]  /*ae90*/  HMMA.16816.F32 R76, R4.reuse, R26, R76 ;  /* 0x0000001a044c723c */ /* 0x040fec000000184c */
[C---:B------:R-:W-:Y:S06]  /*aea0*/  HMMA.16816.F32 R88, R4.reuse, R20, R88 ;  /* 0x000000140458723c */ /* 0x040fec0000001858 */
[C---:B------:R-:W-:Y:S06]  /*aeb0*/  HMMA.16816.F32 R92, R4.reuse, R22, R92 ;  /* 0x00000016045c723c */ /* 0x040fec000000185c */
[C---:B------:R-:W-:Y:S06]  /*aec0*/  HMMA.16816.F32 R144, R4.reuse, R16, R144 ;  /* 0x000000100490723c */ /* 0x040fec0000001890 */
[C---:B------:R-:W-:Y:S06]  /*aed0*/  HMMA.16816.F32 R104, R4.reuse, R18, R104 ;  /* 0x000000120468723c */ /* 0x040fec0000001868 */
[C---:B-1----:R-:W-:Y:S06]  /*aee0*/  HMMA.16816.F32 R116, R4.reuse, R12, R116 ;  /* 0x0000000c0474723c */ /* 0x042fec0000001874 */
[C---:B------:R-:W-:Y:S06]  /*aef0*/  HMMA.16816.F32 R140, R4.reuse, R14, R140 ;  /* 0x0000000e048c723c */ /* 0x040fec000000188c */
[C---:B--2---:R-:W-:Y:S06]  /*af00*/  HMMA.16816.F32 R124, R4.reuse, R8, R124 ;  /* 0x00000008047c723c */ /* 0x044fec000000187c */
[----:B------:R-:W-:Y:S07]  /*af10*/  HMMA.16816.F32 R128, R4, R10, R128 ;  /* 0x0000000a0480723c */ /* 0x000fee0000001880 */
[----:B------:R-:W-:-:S05]  /*af20*/  IMAD.WIDE.U32 R4, R247, -0x2daee0ad, RZ ;  /* 0xd2511f53f7047825 */ /* 0x000fca00078e00ff */
        /* <DEDUP_REMOVED lines=9> */
[----:B------:R-:W-:Y:S02]  /*afc0*/  IMAD.MOV.U32 R197, RZ, RZ, R218 ;  /* 0x000000ffffc57224 */ /* 0x000fe400078e00da */
[----:B------:R-:W-:Y:S01]  /*afd0*/  FFMA.FTZ R175, R177, UR18, -R166 ;  /* 0x00000012b1af7c23 */ /* 0x000fe200080108a6 */
[----:B------:R-:W-:Y:S02]  /*afe0*/  IMAD.MOV.U32 R195, RZ, RZ, R219 ;  /* 0x000000ffffc37224 */ /* 0x000fe400078e00db */
[----:B------:R-:W-:Y:S01]  /*aff0*/  FFMA.FTZ R177, R178, UR18, -R57 ;  /* 0x00000012b2b17c23 */ /* 0x000fe20008010839 */
[----:B------:R-:W-:-:S04]  /*b000*/  IMAD.WIDE.U32 R218, R179, -0x326172a9, RZ ;  /* 0xcd9e8d57b3da7825 */ /* 0x000fc800078e00ff */
[----:B------:R-:W-:Y:S01]  /*b010*/  FFMA.FTZ R176, R176, UR18, -R57 ;  /* 0x00000012b0b07c23 */ /* 0x000fe20008010839 */
[----:B------:R-:W-:Y:S01]  /*b020*/  FFMA.FTZ R60, R60, UR18, -R166 ;  /* 0x000000123c3c7c23 */ /* 0x000fe200080108a6 */
[----:B------:R-:W-:-:S04]  /*b030*/  IMAD.WIDE.U32 R4, R4, -0x326172a9, RZ ;  /* 0xcd9e8d5704047825 */ /* 0x000fc800078e00ff */
[--C-:B------:R-:W-:Y:S01]  /*b040*/  FFMA.FTZ R51, R51, UR18, -R166.reuse ;  /* 0x0000001233337c23 */ /* 0x100fe200080108a6 */
[----:B------:R-:W-:Y:S01]  /*b050*/  FFMA.FTZ R54, R54, UR18, -R166 ;  /* 0x0000001236367c23 */ /* 0x000fe200080108a6 */
[----:B------:R-:W-:Y:S01]  /*b060*/  MUFU.EX2 R177, R177 ;  /* 0x000000b100b17308 */ /* 0x000fe20000000800 */
[----:B------:R-:W-:Y:S02]  /*b070*/  LOP3.LUT R183, R5, R218, R183, 0x96, !PT ;  /* 0x000000da05b77212 */ /* 0x000fe400078e96b7 */
[----:B------:R-:W-:Y:S02]  /*b080*/  LOP3.LUT R7, R4, 0xffff, RZ, 0xc0, !PT ;  /* 0x0000ffff04077812 */ /* 0x000fe400078ec0ff */
[----:B------:R-:W-:-:S03]  /*b090*/  SHF.R.U32.HI R5, RZ, 0x10, R4 ;  /* 0x00000010ff057819 */ /* 0x000fc60000011604 */
[----:B------:R-:W1:Y:S01]  /*b0a0*/  MUFU.EX2 R176, R176 ;  /* 0x000000b000b07308 */ /* 0x000e620000000800 */
[----:B------:R-:W-:Y:S02]  /*b0b0*/  LOP3.LUT R180, R219, R6, R246, 0x96, !PT ;  /* 0x00000006dbb47212 */ /* 0x000fe400078e96f6 */
[----:B------:R-:W-:-:S05]  /*b0c0*/  LOP3.LUT R6, R4, 0xff, RZ, 0xc0, !PT ;  /* 0x000000ff04067812 */ /* 0x000fca00078ec0ff */
[----:B------:R-:W-:Y:S01]  /*b0d0*/  MUFU.EX2 R175, R175 ;  /* 0x000000af00af7308 */ /* 0x000fe20000000800 */
[----:B------:R-:W-:Y:S01]  /*b0e0*/  SHF.R.U32.HI R4, RZ, 0x18, R4 ;  /* 0x00000018ff047819 */ /* 0x000fe20000011604 */
[--C-:B------:R-:W-:Y:S01]  /*b0f0*/  FFMA.FTZ R52, R52, UR18, -R57.reuse ;  /* 0x0000001234347c23 */ /* 0x100fe20008010839 */
[----:B------:R-:W-:Y:S01]  /*b100*/  LOP3.LUT R5, R5, 0xff, RZ, 0xc0, !PT ;  /* 0x000000ff05057812 */ /* 0x000fe200078ec0ff */
[----:B------:R-:W-:-:S04]  /*b110*/  FFMA.FTZ R179, R58, UR18, -R57 ;  /* 0x000000123ab37c23 */ /* 0x000fc80008010839 */
[----:B------:R-:W2:Y:S01]  /*b120*/  MUFU.EX2 R60, R60 ;  /* 0x0000003c003c7308 */ /* 0x000ea20000000800 */
[----:B------:R-:W-:Y:S01]  /*b130*/  SHF.R.U32.HI R7, RZ, 0x8, R7 ;  /* 0x00000008ff077819 */ /* 0x000fe20000011607 */
[----:B------:R-:W-:Y:S01]  /*b140*/  FFMA.FTZ R66, R66, UR18, -R164 ;  /* 0x0000001242427c23 */ /* 0x000fe200080108a4 */
[----:B------:R-:W-:Y:S01]  /*b150*/  PRMT R4, R5, 0x5410, R4 ;  /* 0x0000541005047816 */ /* 0x000fe20000000004 */
[--C-:B------:R-:W-:Y:S01]  /*b160*/  FFMA.FTZ R65, R65, UR18, -R164.reuse ;  /* 0x0000001241417c23 */ /* 0x100fe200080108a4 */
[----:B------:R-:W-:Y:S01]  /*b170*/  LOP3.LUT R5, R183, 0xffff, RZ, 0xc0, !PT ;  /* 0x0000ffffb7057812 */ /* 0x000fe200078ec0ff */
[----:B------:R-:W-:Y:S02]  /*b180*/  FFMA.FTZ R165, R165, UR18, -R164 ;  /* 0x00000012a5a57c23 */ /* 0x000fe400080108a4 */
[----:B------:R-:W-:Y:S01]  /*b190*/  MUFU.EX2 R51, R51 ;  /* 0x0000003300337308 */ /* 0x000fe20000000800 */
[----:B------:R-:W-:Y:S01]  /*b1a0*/  PRMT R6, R6, 0x5410, R7 ;  /* 0x0000541006067816 */ /* 0x000fe20000000007 */
[----:B------:R-:W-:-:S06]  /*b1b0*/  FFMA.FTZ R55, R55, UR18, -R166 ;  /* 0x0000001237377c23 */ /* 0x000fcc00080108a6 */
[----:B------:R-:W3:Y:S01]  /*b1c0*/  MUFU.EX2 R54, R54 ;  /* 0x0000003600367308 */ /* 0x000ee20000000800 */
[----:B------:R-:W-:Y:S01]  /*b1d0*/  LOP3.LUT R182, R183, 0xff, RZ, 0xc0, !PT ;  /* 0x000000ffb7b67812 */ /* 0x000fe200078ec0ff */
[----:B------:R-:W-:Y:S01]  /*b1e0*/  FFMA.FTZ R47, R252, R48, R47 ;  /* 0x00000030fc2f7223 */ /* 0x000fe2000001002f */
[----:B------:R-:W-:Y:S01]  /*b1f0*/  SHF.R.U32.HI R5, RZ, 0x8, R5 ;  /* 0x00000008ff057819 */ /* 0x000fe20000011605 */
[----:B------:R-:W-:Y:S01]  /*b200*/  FFMA.FTZ R44, R241, R49, R44 ;  /* 0x00000031f12c7223 */ /* 0x000fe2000001002c */
[----:B------:R-:W-:Y:S01]  /*b210*/  SHF.R.U32.HI R178, RZ, 0x10, R183 ;  /* 0x00000010ffb27819 */ /* 0x000fe200000116b7 */
[----:B------:R-:W-:Y:S01]  /*b220*/  FFMA.FTZ R181, R32, UR18, -R57 ;  /* 0x0000001220b57c23 */ /* 0x000fe20008010839 */
[----:B------:R4:W5:Y:S01]  /*b230*/  LDL.LU.64 R218, [R1+0x20] ;  /* 0x0000200001da7983 */ /* 0x0009620000300a00 */
[----:B------:R-:W-:Y:S01]  /*b240*/  MUFU.EX2 R52, R52 ;  /* 0x0000003400347308 */ /* 0x000fe20000000800 */
[----:B------:R-:W-:Y:S02]  /*b250*/  HSET2.LE.AND R4, R4, R43, PT ;  /* 0x0000002b04047233 */ /* 0x000fe40003803000 */
[----:B------:R-:W-:-:S05]  /*b260*/  PRMT R182, R182, 0x5410, R5 ;  /* 0x00005410b6b67816 */ /* 0x000fca0000000005 */
[----:B------:R-:W4:Y:S01]  /*b270*/  MUFU.EX2 R179, R179 ;  /* 0x000000b300b37308 */ /* 0x000f220000000800 */
[----:B------:R-:W-:Y:S02]  /*b280*/  HSET2.LE.AND R6, R6, R43, PT ;  /* 0x0000002b06067233 */ /* 0x000fe40003803000 */
[----:B-1----:R-:W-:Y:S02]  /*b290*/  F2FP.F16.F32.PACK_AB R7, R176, R177 ;  /* 0x000000b1b007723e */ /* 0x002fe400000000ff */
[----:B--2---:R-:W-:Y:S02]  /*b2a0*/  F2FP.F16.F32.PACK_AB R5, R175, R60 ;  /* 0x0000003caf05723e */ /* 0x004fe400000000ff */
[----:B------:R-:W-:Y:S02]  /*b2b0*/  SHF.R.U32.HI R183, RZ, 0x18, R183 ;  /* 0x00000018ffb77819 */ /* 0x000fe400000116b7 */
[----:B------:R-:W-:Y:S02]  /*b2c0*/  LOP3.LUT R178, R178, 0xff, RZ, 0xc0, !PT ;  /* 0x000000ffb2b27812 */ /* 0x000fe400078ec0ff */
[----:B------:R-:W-:-:S02]  /*b2d0*/  LOP3.LUT R7, R4, R7, RZ, 0xc0, !PT ;  /* 0x0000000704077212 */ /* 0x000fc400078ec0ff */
[----:B------:R-:W-:Y:S02]  /*b2e0*/  LOP3.LUT R6, R6, R5, RZ, 0xc0, !PT ;  /* 0x0000000506067212 */ /* 0x000fe400078ec0ff */
[----:B------:R-:W-:Y:S02]  /*b2f0*/  HSET2.LE.AND R4, R182, R43, PT ;  /* 0x0000002bb6047233 */ /* 0x000fe40003803000 */
[----:B------:R-:W-:Y:S02]  /*b300*/  PRMT R178, R178, 0x5410, R183 ;  /* 0x00005410b2b27816 */ /* 0x000fe400000000b7 */
[----:B---3--:R-:W-:Y:S01]  /*b310*/  F2FP.F16.F32.PACK_AB R5, R54, R51 ;  /* 0x000000333605723e */ /* 0x008fe200000000ff */
[----:B------:R-:W-:Y:S01]  /*b320*/  IMAD.MOV.U32 R183, RZ, RZ, R217 ;  /* 0x000000ffffb77224 */ /* 0x000fe200078e00d9 */
[----:B----4-:R-:W-:Y:S02]  /*b330*/  F2FP.F16.F32.PACK_AB R58, R179, R52 ;  /* 0x00000034b33a723e */ /* 0x010fe400000000ff */
[----:B------:R-:W-:-:S02]  /*b340*/  LOP3.LUT R4, R4, R5, RZ, 0xc0, !PT ;  /* 0x0000000504047212 */ /* 0x000fc400078ec0ff */
[----:B------:R-:W-:Y:S01]  /*b350*/  HSET2.LE.AND R5, R178, R43, PT ;  /* 0x0000002bb2057233 */ /* 0x000fe20003803000 */
[----:B------:R-:W-:Y:S01]  /*b360*/  FFMA.FTZ R164, R67, UR18, -R164 ;  /* 0x0000001243a47c23 */ /* 0x000fe200080108a4 */
[----:B------:R-:W-:-:S03]  /*b370*/  LOP3.LUT R246, R183, R248, R246, 0x96, !PT ;  /* 0x000000f8b7f67212 */ /* 0x000fc600078e96f6 */
[----:B------:R-:W-:Y:S01]  /*b380*/  LOP3.LUT R5, R5, R58, RZ, 0xc0, !PT ;  /* 0x0000003a05057212 */ /* 0x000fe200078ec0ff */
[--C-:B------:R-:W-:Y:S01]  /*b390*/  FFMA.FTZ R58, R61, UR18, -R174.reuse ;  /* 0x000000123d3a7c23 */ /* 0x100fe200080108ae */
[--C-:B------:R-:W-:Y:S01]  /*b3a0*/  FFMA.FTZ R61, R167, UR18, -R174.reuse ;  /* 0x00000012a73d7c23 */ /* 0x100fe200080108ae */
[--C-:B------:R-:W-:Y:S01]  /*b3b0*/  FFMA.FTZ R167, R172, UR18, -R174.reuse ;  /* 0x00000012aca77c23 */ /* 0x100fe200080108ae */
[----:B------:R-:W-:Y:S01]  /*b3c0*/  FFMA.FTZ R172, R173, UR18, -R174 ;  /* 0x00000012adac7c23 */ /* 0x000fe200080108ae */
[----:B------:R-:W-:Y:S01]  /*b3d0*/  FFMA.FTZ R183, R63, UR18, -R166 ;  /* 0x000000123fb77c23 */ /* 0x000fe200080108a6 */
[----:B------:R-:W-:Y:S01]  /*b3e0*/  FFMA.FTZ R173, R195, R64, R59 ;  /* 0x00000040c3ad7223 */ /* 0x000fe2000001003b */
[----:B------:R-:W-:-:S04]  /*b3f0*/  IMAD.WIDE.U32 R246, R246, -0x2daee0ad, RZ ;  /* 0xd2511f53f6f67825 */ /* 0x000fc800078e00ff */
[----:B------:R-:W-:Y:S01]  /*b400*/  FFMA.FTZ R63, R197, R62, R35 ;  /* 0x0000003ec53f7223 */ /* 0x000fe20000010023 */
[----:B------:R-:W-:Y:S01]  /*b410*/  MUFU.EX2 R165, R165 ;  /* 0x000000a500a57308 */ /* 0x000fe20000000800 */
[----:B------:R-:W-:Y:S01]  /*b420*/  FADD.FTZ R42, R42, R173 ;  /* 0x000000ad2a2a7221 */ /* 0x000fe20000010000 */
[----:B------:R-:W-:Y:S01]  /*b430*/  HMMA.16816.F32 R84, R4, R20, R84 ;  /* 0x000000140454723c */ /* 0x000fe20000001854 */
[----:B------:R-:W-:-:S05]  /*b440*/  FADD.FTZ R40, R40, R63 ;  /* 0x0000003f28287221 */ /* 0x000fca0000010000 */
[----:B------:R-:W1:Y:S01]  /*b450*/  MUFU.EX2 R164, R164 ;  /* 0x000000a400a47308 */ /* 0x000e620000000800 */
[----:B------:R-:W-:Y:S01]  /*b460*/  HMMA.16816.F32 R96, R4, R22, R96 ;  /* 0x000000160460723c */ /* 0x000fe20000001860 */
[----:B------:R-:W-:Y:S01]  /*b470*/  SHF.R.U32.HI R21, RZ, 0x10, R246 ;  /* 0x00000010ff157819 */ /* 0x000fe200000116f6 */
[----:B------:R-:W-:-:S05]  /*b480*/  FADD.FTZ R39, R39, R42 ;  /* 0x0000002a27277221 */ /* 0x000fca0000010000 */
[----:B------:R-:W-:Y:S01]  /*b490*/  MUFU.EX2 R167, R167 ;  /* 0x000000a700a77308 */ /* 0x000fe20000000800 */
[----:B------:R-:W-:Y:S01]  /*b4a0*/  LOP3.LUT R23, R246, 0xffff, RZ, 0xc0, !PT ;  /* 0x0000fffff6177812 */ /* 0x000fe200078ec0ff */
[----:B------:R-:W-:-:S06]  /*b4b0*/  FADD.FTZ R37, R37, R40 ;  /* 0x0000002825257221 */ /* 0x000fcc0000010000 */
[----:B------:R-:W2:Y:S01]  /*b4c0*/  MUFU.EX2 R172, R172 ;  /* 0x000000ac00ac7308 */ /* 0x000ea20000000800 */
[----:B------:R-:W-:Y:S02]  /*b4d0*/  SHF.R.U32.HI R174, RZ, 0x18, R246 ;  /* 0x00000018ffae7819 */ /* 0x000fe400000116f6 */
[----:B------:R-:W-:Y:S01]  /*b4e0*/  LOP3.LUT R21, R21, 0xff, RZ, 0xc0, !PT ;  /* 0x000000ff15157812 */ /* 0x000fe200078ec0ff */
[C---:B------:R-:W-:Y:S01]  /*b4f0*/  HMMA.16816.F32 R160, R4.reuse, R28, R160 ;  /* 0x0000001c04a0723c */ /* 0x040fe200000018a0 */
[----:B------:R-:W-:Y:S01]  /*b500*/  LOP3.LUT R178, R246, 0xff, RZ, 0xc0, !PT ;  /* 0x000000fff6b27812 */ /* 0x000fe200078ec0ff */
[----:B------:R-:W-:Y:S01]  /*b510*/  FADD.FTZ R38, R38, R39 ;  /* 0x0000002726267221 */ /* 0x000fe20000010000 */
[----:B------:R-:W-:Y:S01]  /*b520*/  SHF.R.U32.HI R23, RZ, 0x8, R23 ;  /* 0x00000008ff177819 */ /* 0x000fe20000011617 */
[----:B------:R-:W-:Y:S02]  /*b530*/  FADD.FTZ R36, R36, R37 ;  /* 0x0000002524247221 */ /* 0x000fe40000010000 */
[----:B------:R-:W-:Y:S01]  /*b540*/  HMMA.16816.F32 R148, R4, R30, R148 ;  /* 0x0000001e0494723c */ /* 0x000fe20000001894 */
[----:B------:R-:W-:Y:S01]  /*b550*/  PRMT R174, R21, 0x5410, R174 ;  /* 0x0000541015ae7816 */ /* 0x000fe200000000ae */
[----:B------:R-:W-:Y:S01]  /*b560*/  FADD.FTZ R243, R243, R38 ;  /* 0x00000026f3f37221 */ /* 0x000fe20000010000 */
[----:B------:R-:W-:-:S03]  /*b570*/  PRMT R178, R178, 0x5410, R23 ;  /* 0x00005410b2b27816 */ /* 0x000fc60000000017 */
[----:B------:R-:W-:Y:S01]  /*b580*/  HMMA.16816.F32 R68, R4, R24, R68 ;  /* 0x000000180444723c */ /* 0x000fe20000001844 */
[----:B------:R-:W-:-:S05]  /*b590*/  LOP3.LUT R244, R247, R244, R206, 0x96, !PT ;  /* 0x000000f4f7f47212 */ /* 0x000fca00078e96ce */
[----:B------:R-:W-:Y:S01]  /*b5a0*/  HMMA.16816.F32 R80, R4, R26, R80 ;  /* 0x0000001a0450723c */ /* 0x000fe20000001850 */
[----:B------:R-:W-:-:S05]  /*b5b0*/  FADD.FTZ R209, R209, R36 ;  /* 0x00000024d1d17221 */ /* 0x000fca0000010000 */
[C---:B------:R-:W-:Y:S06]  /*b5c0*/  HMMA.16816.F32 R100, R4.reuse, R16, R100 ;  /* 0x000000100464723c */ /* 0x040fec0000001864 */
[C---:B------:R-:W-:Y:S06]  /*b5d0*/  HMMA.16816.F32 R108, R4.reuse, R18, R108 ;  /* 0x00000012046c723c */ /* 0x040fec000000186c */
[C---:B------:R-:W-:Y:S06]  /*b5e0*/  HMMA.16816.F32 R112, R4.reuse, R12, R112 ;  /* 0x0000000c0470723c */ /* 0x040fec0000001870 */
[C---:B------:R-:W-:Y:S06]  /*b5f0*/  HMMA.16816.F32 R120, R4.reuse, R14, R120 ;  /* 0x0000000e0478723c */ /* 0x040fec0000001878 */
[C---:B------:R-:W-:Y:S06]  /*b600*/  HMMA.16816.F32 R136, R4.reuse, R8, R136 ;  /* 0x000000080488723c */ /* 0x040fec0000001888 */
[----:B------:R-:W-:Y:S01]  /*b610*/  HMMA.16816.F32 R132, R4, R10, R132 ;  /* 0x0000000a0484723c */ /* 0x000fe20000001884 */
[----:B------:R-:W-:Y:S01]  /*b620*/  FFMA.FTZ R12, R53, UR18, -R166 ;  /* 0x00000012350c7c23 */ /* 0x000fe200080108a6 */
[----:B------:R-:W-:Y:S01]  /*b630*/  HSET2.LE.AND R35, R174, R43, PT ;  /* 0x0000002bae237233 */ /* 0x000fe20003803000 */
[----:B------:R-:W-:Y:S01]  /*b640*/  MUFU.EX2 R58, R58 ;  /* 0x0000003a003a7308 */ /* 0x000fe20000000800 */
[----:B------:R-:W-:Y:S01]  /*b650*/  FADD.FTZ R200, R200, R243 ;  /* 0x000000f3c8c87221 */ /* 0x000fe20000010000 */
[----:B------:R-:W-:Y:S01]  /*b660*/  LOP3.LUT R21, R244, 0xffff, RZ, 0xc0, !PT ;  /* 0x0000fffff4157812 */ /* 0x000fe200078ec0ff */
[----:B------:R-:W-:Y:S01]  /*b670*/  FFMA.FTZ R67, R56, UR18, -R57 ;  /* 0x0000001238437c23 */ /* 0x000fe20008010839 */
[----:B------:R-:W-:-:S04]  /*b680*/  IMAD.WIDE.U32 R4, R180, -0x2daee0ad, RZ ;  /* 0xd2511f53b4047825 */ /* 0x000fc800078e00ff */
[----:B------:R-:W-:Y:S01]  /*b690*/  FFMA.FTZ R53, R34, UR18, -R166 ;  /* 0x0000001222357c23 */ /* 0x000fe200080108a6 */
[----:B------:R-:W-:Y:S01]  /*b6a0*/  HSET2.LE.AND R34, R178, R43, PT ;  /* 0x0000002bb2227233 */ /* 0x000fe20003803000 */
[----:B------:R-:W-:Y:S01]  /*b6b0*/  MUFU.EX2 R66, R66 ;  /* 0x0000004200427308 */ /* 0x000fe20000000800 */
[----:B------:R-:W-:Y:S01]  /*b6c0*/  LOP3.LUT R206, R5, R250, R206, 0x96, !PT ;  /* 0x000000fa05ce7212 */ /* 0x000fe200078e96ce */
[----:B------:R-:W-:Y:S01]  /*b6d0*/  FADD.FTZ R196, R196, R209 ;  /* 0x000000d1c4c47221 */ /* 0x000fe20000010000 */
[----:B-1----:R-:W-:-:S05]  /*b6e0*/  F2FP.F16.F32.PACK_AB R8, R164, R165 ;  /* 0x000000a5a408723e */ /* 0x002fca00000000ff */
[----:B------:R-:W-:Y:S01]  /*b6f0*/  MUFU.EX2 R65, R65 ;  /* 0x0000004100417308 */ /* 0x000fe20000000800 */
[----:B--2---:R-:W-:Y:S01]  /*b700*/  F2FP.F16.F32.PACK_AB R9, R172, R167 ;  /* 0x000000a7ac09723e */ /* 0x004fe200000000ff */
[----:B------:R-:W-:Y:S01]  /*b710*/  IMAD.MOV.U32 R182, RZ, RZ, R216 ;  /* 0x000000ffffb67224 */ /* 0x000fe200078e00d8 */
[----:B------:R-:W-:Y:S01]  /*b720*/  LOP3.LUT R11, R4, 0xffff, RZ, 0xc0, !PT ;  /* 0x0000ffff040b7812 */ /* 0x000fe200078ec0ff */
[----:B------:R-:W-:Y:S01]  /*b730*/  FADD.FTZ R46, R46, R47 ;  /* 0x0000002f2e2e7221 */ /* 0x000fe20000010000 */
[----:B------:R-:W-:Y:S01]  /*b740*/  SHF.R.U32.HI R64, RZ, 0x10, R4 ;  /* 0x00000010ff407819 */ /* 0x000fe20000011604 */
[----:B------:R-:W-:Y:S02]  /*b750*/  FADD.FTZ R44, R45, R44 ;  /* 0x0000002c2d2c7221 */ /* 0x000fe40000010000 */
[----:B------:R-:W1:Y:S01]  /*b760*/  MUFU.EX2 R61, R61 ;  /* 0x0000003d003d7308 */ /* 0x000e620000000800 */
[----:B------:R-:W-:Y:S01]  /*b770*/  LOP3.LUT R62, R206, 0xffff, RZ, 0xc0, !PT ;  /* 0x0000ffffce3e7812 */ /* 0x000fe200078ec0ff */
[----:B------:R-:W-:Y:S01]  /*b780*/  FFMA.FTZ R166, R33, UR18, -R57 ;  /* 0x0000001221a67c23 */ /* 0x000fe20008010839 */
[----:B------:R-:W-:Y:S01]  /*b790*/  SHF.R.U32.HI R16, RZ, 0x10, R244 ;  /* 0x00000010ff107819 */ /* 0x000fe200000116f4 */
[----:B------:R-:W-:Y:S01]  /*b7a0*/  FADD.FTZ R211, R211, R200 ;  /* 0x000000c8d3d37221 */ /* 0x000fe20000010000 */
[----:B------:R-:W-:Y:S01]  /*b7b0*/  LOP3.LUT R35, R35, R8, RZ, 0xc0, !PT ;  /* 0x0000000823237212 */ /* 0x000fe200078ec0ff */
[----:B------:R-:W-:Y:S01]  /*b7c0*/  FADD.FTZ R207, R207, R196 ;  /* 0x000000c4cfcf7221 */ /* 0x000fe20000010000 */
[----:B------:R-:W-:Y:S01]  /*b7d0*/  LOP3.LUT R34, R34, R9, RZ, 0xc0, !PT ;  /* 0x0000000922227212 */ /* 0x000fe200078ec0ff */
[----:B------:R2:W-:Y:S01]  /*b7e0*/  MUFU.EX2 R56, R183 ;  /* 0x000000b700387308 */ /* 0x0005e20000000800 */
[----:B------:R-:W-:Y:S01]  /*b7f0*/  LOP3.LUT R8, R4, 0xff, RZ, 0xc0, !PT ;  /* 0x000000ff04087812 */ /* 0x000fe200078ec0ff */
[----:B------:R-:W3:Y:S01]  /*b800*/  LDSM.16.MT88.4 R28, [R221+0x9c00] ;  /* 0x009c0000dd1c783b */ /* 0x000ee20000004200 */
[----:B------:R-:W-:-:S02]  /*b810*/  SHF.R.U32.HI R11, RZ, 0x8, R11 ;  /* 0x00000008ff0b7819 */ /* 0x000fc4000001160b */
[----:B------:R-:W-:Y:S01]  /*b820*/  LOP3.LUT R64, R64, 0xff, RZ, 0xc0, !PT ;  /* 0x000000ff40407812 */ /* 0x000fe200078ec0ff */
[----:B------:R-:W-:Y:S01]  /*b830*/  FFMA.FTZ R182, R50, UR18, -R57 ;  /* 0x0000001232b67c23 */ /* 0x000fe20008010839 */
[----:B------:R-:W-:Y:S01]  /*b840*/  SHF.R.U32.HI R9, RZ, 0x18, R4 ;  /* 0x00000018ff097819 */ /* 0x000fe20000011604 */
[----:B------:R-:W-:Y:S01]  /*b850*/  FADD.FTZ R198, R198, R211 ;  /* 0x000000d3c6c67221 */ /* 0x000fe20000010000 */
[----:B------:R-:W-:Y:S01]  /*b860*/  LOP3.LUT R20, R244, 0xff, RZ, 0xc0, !PT ;  /* 0x000000fff4147812 */ /* 0x000fe200078ec0ff */
[----:B------:R-:W-:Y:S01]  /*b870*/  FADD.FTZ R207, R194, R207 ;  /* 0x000000cfc2cf7221 */ /* 0x000fe20000010000 */
[----:B------:R-:W-:Y:S01]  /*b880*/  SHF.R.U32.HI R21, RZ, 0x8, R21 ;  /* 0x00000008ff157819 */ /* 0x000fe20000011615 */
[----:B------:R-:W-:Y:S01]  /*b890*/  MUFU.EX2 R55, R55 ;  /* 0x0000003700377308 */ /* 0x000fe20000000800 */
[----:B------:R-:W-:Y:S01]  /*b8a0*/  SHF.R.U32.HI R17, RZ, 0x18, R244 ;  /* 0x00000018ff117819 */ /* 0x000fe200000116f4 */
[----:B------:R-:W4:Y:S01]  /*b8b0*/  LDSM.16.MT88.4 R24, [R170+0x9c00] ;  /* 0x009c0000aa18783b */ /* 0x000f220000004200 */
[----:B------:R-:W-:-:S02]  /*b8c0*/  LOP3.LUT R16, R16, 0xff, RZ, 0xc0, !PT ;  /* 0x000000ff10107812 */ /* 0x000fc400078ec0ff */
[----:B--2---:R-:W-:Y:S01]  /*b8d0*/  SHF.R.U32.HI R183, RZ, 0x8, R62 ;  /* 0x00000008ffb77819 */ /* 0x004fe2000001163e */
[----:B------:R-:W-:Y:S01]  /*b8e0*/  FADD.FTZ R3, R3, R46 ;  /* 0x0000002e03037221 */ /* 0x000fe20000010000 */
[----:B------:R-:W-:Y:S01]  /*b8f0*/  FADD.FTZ R41, R41, R44 ;  /* 0x0000002c29297221 */ /* 0x000fe20000010000 */
[----:B------:R2:W-:Y:S01]  /*b900*/  MUFU.EX2 R62, R166 ;  /* 0x000000a6003e7308 */ /* 0x0005e20000000800 */
[----:B------:R-:W-:Y:S01]  /*b910*/  PRMT R18, R20, 0x5410, R21 ;  /* 0x0000541014127816 */ /* 0x000fe20000000015 */
[----:B------:R-:W-:Y:S01]  /*b920*/  FADD.FTZ R51, R51, R198 ;  /* 0x000000c633337221 */ /* 0x000fe20000010000 */
[----:B------:R-:W-:Y:S01]  /*b930*/  PRMT R16, R16, 0x5410, R17 ;  /* 0x0000541010107816 */ /* 0x000fe20000000011 */
[----:B------:R-:W-:Y:S01]  /*b940*/  FADD.FTZ R52, R52, R207 ;  /* 0x000000cf34347221 */ /* 0x000fe20000010000 */
[----:B------:R-:W-:Y:S01]  /*b950*/  SHF.R.U32.HI R174, RZ, 0x10, R206 ;  /* 0x00000010ffae7819 */ /* 0x000fe200000116ce */
[----:B------:R3:W5:Y:S02]  /*b960*/  LDL.LU.64 R216, [R1+0x18] ;  /* 0x0000180001d87983 */ /* 0x0007640000300a00 */
[----:B------:R3:W4:Y:S01]  /*b970*/  MUFU.EX2 R50, R12 ;  /* 0x0000000c00327308 */ /* 0x0007220000000800 */
[----:B------:R-:W-:Y:S01]  /*b980*/  FADD.FTZ R51, R54, R51 ;  /* 0x0000003336337221 */ /* 0x000fe20000010000 */
[----:B-1----:R-:W-:Y:S01]  /*b990*/  F2FP.F16.F32.PACK_AB R13, R61, R58 ;  /* 0x0000003a3d0d723e */ /* 0x002fe200000000ff */
[----:B------:R-:W-:Y:S01]  /*b9a0*/  LDSM.16.MT88.4 R4, [R170+0xbc00] ;  /* 0x00bc0000aa04783b */ /* 0x000fe20000004200 */
[----:B--2---:R-:W-:-:S04]  /*b9b0*/  PRMT R166, R8, 0x5410, R11 ;  /* 0x0000541008a67816 */ /* 0x004fc8000000000b */
[----:B------:R-:W-:Y:S01]  /*b9c0*/  MUFU.EX2 R57, R182 ;  /* 0x000000b600397308 */ /* 0x000fe20000000800 */
[----:B------:R-:W-:Y:S01]  /*b9d0*/  PRMT R8, R64, 0x5410, R9 ;  /* 0x0000541040087816 */ /* 0x000fe20000000009 */
[----:B------:R-:W-:Y:S01]  /*b9e0*/  FADD.FTZ R0, R0, R3 ;  /* 0x0000000300007221 */ /* 0x000fe20000010000 */
[----:B------:R-:W-:Y:S01]  /*b9f0*/  F2FP.F16.F32.PACK_AB R33, R65, R66 ;  /* 0x000000424121723e */ /* 0x000fe200000000ff */
[----:B------:R-:W-:Y:S01]  /*ba00*/  FADD.FTZ R2, R2, R41 ;  /* 0x0000002902027221 */ /* 0x000fe20000010000 */
[----:B------:R-:W1:Y:S03]  /*ba10*/  LDSM.16.MT88.4 R20, [R221+0xac00] ;  /* 0x00ac0000dd14783b */ /* 0x000e660000004200 */
[----:B------:R-:W2:Y:S01]  /*ba20*/  MUFU.EX2 R64, R67 ;  /* 0x0000004300407308 */ /* 0x000ea20000000800 */
[--C-:B------:R-:W-:Y:S01]  /*ba30*/  HSET2.LE.AND R18, R18, R43.reuse, PT ;  /* 0x0000002b12127233 */ /* 0x100fe20003803000 */
[----:B------:R-:W-:Y:S01]  /*ba40*/  FADD.FTZ R52, R179, R52 ;  /* 0x00000034b3347221 */ /* 0x000fe20000010000 */
[----:B------:R-:W-:Y:S01]  /*ba50*/  HSET2.LE.AND R16, R16, R43, PT ;  /* 0x0000002b10107233 */ /* 0x000fe20003803000 */
[----:B------:R-:W-:Y:S01]  /*ba60*/  FADD.FTZ R60, R60, R51 ;  /* 0x000000333c3c7221 */ /* 0x000fe20000010000 */
[----:B------:R-:W-:-:S03]  /*ba70*/  FADD.FTZ R201, R201, R0 ;  /* 0x00000000c9c97221 */ /* 0x000fc60000010000 */
[----:B------:R-:W1:Y:S01]  /*ba80*/  MUFU.EX2 R53, R53 ;  /* 0x0000003500357308 */ /* 0x000e620000000800 */
[----:B------:R-:W-:Y:S01]  /*ba90*/  FADD.FTZ R177, R177, R52 ;  /* 0x00000034b1b17221 */ /* 0x000fe20000010000 */
[----:B------:R-:W-:Y:S01]  /*baa0*/  LOP3.LUT R32, R18, R13, RZ, 0xc0, !PT ;  /* 0x0000000d12207212 */ /* 0x000fe200078ec0ff */
[----:B------:R-:W-:Y:S01]  /*bab0*/  FADD.FTZ R205, R205, R2 ;  /* 0x00000002cdcd7221 */ /* 0x000fe20000010000 */
[----:B------:R-:W-:Y:S01]  /*bac0*/  LOP3.LUT R33, R16, R33, RZ, 0xc0, !PT ;  /* 0x0000002110217212 */ /* 0x000fe200078ec0ff */
[----:B---3--:R-:W-:Y:S03]  /*bad0*/  LDSM.16.MT88.4 R12, [R221+0xbc00] ;  /* 0x00bc0000dd0c783b */ /* 0x008fe60000004200 */
[----:B------:R-:W3:Y:S01]  /*bae0*/  MUFU.EX2 R59, R181 ;  /* 0x000000b5003b7308 */ /* 0x000ee20000000800 */
[----:B------:R-:W3:Y:S01]  /*baf0*/  LDSM.16.MT88.4 R16, [R170+0xac00] ;  /* 0x00ac0000aa10783b */ /* 0x000ee20000004200 */
[----:B------:R-:W-:Y:S01]  /*bb00*/  LOP3.LUT R10, R206, 0xff, RZ, 0xc0, !PT ;  /* 0x000000ffce0a7812 */ /* 0x000fe200078ec0ff */
[----:B------:R-:W-:Y:S01]  /*bb10*/  FADD.FTZ R175, R175, R60 ;  /* 0x0000003cafaf7221 */ /* 0x000fe20000010000 */
[----:B------:R-:W-:Y:S01]  /*bb20*/  SHF.R.U32.HI R206, RZ, 0x18, R206 ;  /* 0x00000018ffce7819 */ /* 0x000fe200000116ce */
[----:B------:R-:W-:Y:S01]  /*bb30*/  FADD.FTZ R188, R188, R201 ;  /* 0x000000c9bcbc7221 */ /* 0x000fe20000010000 */
[----:B------:R-:W-:Y:S01]  /*bb40*/  LOP3.LUT R193, R174, 0xff, RZ, 0xc0, !PT ;  /* 0x000000ffaec17812 */ /* 0x000fe200078ec0ff */
[----:B------:R-:W-:Y:S01]  /*bb50*/  FADD.FTZ R176, R176, R177 ;  /* 0x000000b1b0b07221 */ /* 0x000fe20000010000 */
[----:B------:R-:W-:Y:S01]  /*bb60*/  FADD.FTZ R192, R192, R205 ;  /* 0x000000cdc0c07221 */ /* 0x000fe20000010000 */
[----:B----4-:R-:W-:Y:S01]  /*bb70*/  F2FP.F16.F32.PACK_AB R45, R55, R50 ;  /* 0x00000032372d723e */ /* 0x010fe200000000ff */
[----:B------:R-:W-:Y:S01]  /*bb80*/  FADD.FTZ R50, R50, R175 ;  /* 0x000000af32327221 */ /* 0x000fe20000010000 */
[----:B--2---:R-:W-:Y:S01]  /*bb90*/  F2FP.F16.F32.PACK_AB R48, R64, R57 ;  /* 0x000000394030723e */ /* 0x004fe200000000ff */
[----:B------:R-:W-:Y:S01]  /*bba0*/  FADD.FTZ R199, R199, R188 ;  /* 0x000000bcc7c77221 */ /* 0x000fe20000010000 */
[----:B------:R-:W-:Y:S01]  /*bbb0*/  PRMT R174, R10, 0x5410, R183 ;  /* 0x000054100aae7816 */ /* 0x000fe200000000b7 */
[----:B------:R-:W-:Y:S01]  /*bbc0*/  FADD.FTZ R57, R57, R176 ;  /* 0x000000b039397221 */ /* 0x000fe20000010000 */
[----:B------:R-:W-:Y:S01]  /*bbd0*/  PRMT R206, R193, 0x5410, R206 ;  /* 0x00005410c1ce7816 */ /* 0x000fe200000000ce */
[----:B------:R-:W-:Y:S01]  /*bbe0*/  FADD.FTZ R203, R203, R192 ;  /* 0x000000c0cbcb7221 */ /* 0x000fe20000010000 */
[----:B------:R-:W-:Y:S01]  /*bbf0*/  FADD.FTZ R50, R55, R50 ;  /* 0x0000003237327221 */ /* 0x000fe20000010000 */
[--C-:B------:R-:W-:Y:S01]  /*bc00*/  HSET2.LE.AND R11, R8, R43.reuse, PT ;  /* 0x0000002b080b7233 */ /* 0x100fe20003803000 */
[----:B------:R-:W-:Y:S01]  /*bc10*/  FADD.FTZ R186, R186, R199 ;  /* 0x000000c7baba7221 */ /* 0x000fe20000010000 */
[----:B------:R-:W-:Y:S01]  /*bc20*/  FADD.FTZ R64, R64, R57 ;  /* 0x0000003940407221 */ /* 0x000fe20000010000 */
[--C-:B------:R-:W-:Y:S01]  /*bc30*/  HSET2.LE.AND R10, R166, R43.reuse, PT ;  /* 0x0000002ba60a7233 */ /* 0x100fe20003803000 */
[----:B------:R-:W-:Y:S01]  /*bc40*/  FADD.FTZ R190, R190, R203 ;  /* 0x000000cbbebe7221 */ /* 0x000fe20000010000 */
[----:B------:R-:W-:-:S02]  /*bc50*/  HSET2.LE.AND R8, R174, R43, PT ;  /* 0x0000002bae087233 */ /* 0x000fc40003803000 */
[----:B------:R-:W-:Y:S02]  /*bc60*/  HSET2.LE.AND R9, R206, R43, PT ;  /* 0x0000002bce097233 */ /* 0x000fe40003803000 */
[----:B-1----:R-:W-:Y:S01]  /*bc70*/  F2FP.F16.F32.PACK_AB R43, R56, R53 ;  /* 0x00000035382b723e */ /* 0x002fe200000000ff */
[----:B------:R-:W-:Y:S01]  /*bc80*/  FADD.FTZ R53, R53, R50 ;  /* 0x0000003235357221 */ /* 0x000fe20000010000 */
[----:B---3--:R-:W-:Y:S01]  /*bc90*/  F2FP.F16.F32.PACK_AB R166, R62, R59 ;  /* 0x0000003b3ea6723e */ /* 0x008fe200000000ff */
[----:B------:R-:W-:Y:S01]  /*bca0*/  FADD.FTZ R187, R187, R186 ;  /* 0x000000babbbb7221 */ /* 0x000fe20000010000 */
[----:B------:R-:W-:Y:S01]  /*bcb0*/  FADD.FTZ R59, R59, R64 ;  /* 0x000000403b3b7221 */ /* 0x000fe20000010000 */
[----:B------:R-:W-:Y:S01]  /*bcc0*/  FADD.FTZ R185, R185, R190 ;  /* 0x000000beb9b97221 */ /* 0x000fe20000010000 */
[----:B------:R-:W-:Y:S01]  /*bcd0*/  FADD.FTZ R246, R56, R53 ;  /* 0x0000003538f67221 */ /* 0x000fe20000010000 */
[----:B------:R-:W-:Y:S01]  /*bce0*/  FADD.FTZ R202, R202, R187 ;  /* 0x000000bbcaca7221 */ /* 0x000fe20000010000 */
[----:B------:R-:W-:Y:S01]  /*bcf0*/  FADD.FTZ R247, R62, R59 ;  /* 0x0000003b3ef77221 */ /* 0x000fe20000010000 */
[----:B------:R-:W-:-:S02]  /*bd00*/  FADD.FTZ R204, R204, R185 ;  /* 0x000000b9cccc7221 */ /* 0x000fc40000010000 */
[----:B------:R-:W-:Y:S01]  /*bd10*/  FADD.FTZ R191, R191, R202 ;  /* 0x000000cabfbf7221 */ /* 0x000fe20000010000 */
[----:B------:R1:W-:Y:S01]  /*bd20*/  STL [R1+0xc], R246 ;  /* 0x00000cf601007387 */ /* 0x0003e20000100800 */
[----:B------:R-:W-:-:S03]  /*bd30*/  FADD.FTZ R189, R189, R204 ;  /* 0x000000ccbdbd7221 */ /* 0x000fc60000010000 */
[----:B------:R1:W-:Y:S01]  /*bd40*/  STL [R1+0x8], R247 ;  /* 0x000008f701007387 */ /* 0x0003e20000100800 */
[----:B------:R-:W-:Y:S01]  /*bd50*/  FADD.FTZ R191, R210, R191 ;  /* 0x000000bfd2bf7221 */ /* 0x000fe20000010000 */
[----:B------:R-:W-:Y:S01]  /*bd60*/  FADD.FTZ R189, R208, R189 ;  /* 0x000000bdd0bd7221 */ /* 0x000fe20000010000 */
[----:B------:R-:W-:Y:S02]  /*bd70*/  PLOP3.LUT P0, PT, PT, PT, UP0, 0x40, 0x0 ;  /* 0x000000000000781c */ /* 0x000fe40003f0e808 */
[----:B------:R-:W-:Y:S01]  /*bd80*/  FADD.FTZ R66, R66, R191 ;  /* 0x000000bf42427221 */ /* 0x000fe20000010000 */
[----:B------:R-:W-:Y:S01]  /*bd90*/  FADD.FTZ R58, R58, R189 ;  /* 0x000000bd3a3a7221 */ /* 0x000fe20000010000 */
[----:B------:R-:W-:Y:S02]  /*bda0*/  LOP3.LUT R10, R10, R43, RZ, 0xc0, !PT ;  /* 0x0000002b0a0a7212 */ /* 0x000fe400078ec0ff */
[----:B------:R-:W-:Y:S01]  /*bdb0*/  LOP3.LUT R11, R11, R166, RZ, 0xc0, !PT ;  /* 0x000000a60b0b7212 */ /* 0x000fe200078ec0ff */
[----:B------:R-:W-:Y:S01]  /*bdc0*/  FADD.FTZ R66, R65, R66 ;  /* 0x0000004241427221 */ /* 0x000fe20000010000 */
[----:B------:R-:W-:-:S02]  /*bdd0*/  LOP3.LUT R8, R8, R45, RZ, 0xc0, !PT ;  /* 0x0000002d08087212 */ /* 0x000fc400078ec0ff */
[----:B------:R-:W-:Y:S01]  /*bde0*/  LOP3.LUT R9, R9, R48, RZ, 0xc0, !PT ;  /* 0x0000003009097212 */ /* 0x000fe200078ec0ff */
[----:B------:R-:W-:Y:S01]  /*bdf0*/  FADD.FTZ R58, R61, R58 ;  /* 0x0000003a3d3a7221 */ /* 0x000fe20000010000 */
[----:B------:R-:W-:Y:S01]  /*be00*/  FADD.FTZ R165, R165, R66 ;  /* 0x00000042a5a57221 */ /* 0x000fe20000010000 */
[----:B------:R-:W-:Y:S02]  /*be10*/  HMMA.16816.F32 R156, R32, R28, R156 ;  /* 0x0000001c209c723c */ /* 0x000fe4000000189c */
[----:B------:R-:W-:Y:S01]  /*be20*/  FADD.FTZ R167, R167, R58 ;  /* 0x0000003aa7a77221 */ /* 0x000fe20000010000 */
[----:B------:R-:W-:-:S03]  /*be30*/  FADD.FTZ R252, R164, R165 ;  /* 0x000000a5a4fc7221 */ /* 0x000fc60000010000 */
[----:B------:R-:W-:Y:S01]  /*be40*/  HMMA.16816.F32 R152, R32, R30, R152 ;  /* 0x0000001e2098723c */ /* 0x000fe20000001898 */
[----:B------:R-:W-:Y:S01]  /*be50*/  FADD.FTZ R241, R172, R167 ;  /* 0x000000a7acf17221 */ /* 0x000fe20000010000 */
[----:B------:R-:W-:-:S04]  /*be60*/  IMAD.MOV.U32 R3, RZ, RZ, R214 ;  /* 0x000000ffff037224 */ /* 0x000fc800078e00d6 */
[----:B------:R-:W-:Y:S01]  /*be70*/  HMMA.16816.F32 R72, R32, R24, R72 ;  /* 0x000000182048723c */ /* 0x000fe20000001848 */
[----:B------:R-:W-:Y:S02]  /*be80*/  IMAD.MOV.U32 R164, RZ, RZ, R215 ;  /* 0x000000ffffa47224 */ /* 0x000fe400078e00d7 */
[----:B------:R-:W-:-:S03]  /*be90*/  IMAD.MOV.U32 R0, RZ, RZ, R212 ;  /* 0x000000ffff007224 */ /* 0x000fc600078e00d4 */
[----:B------:R-:W-:Y:S01]  /*bea0*/  HMMA.16816.F32 R76, R32, R26, R76 ;  /* 0x0000001a204c723c */ /* 0x000fe2000000184c */
[----:B------:R-:W-:-:S05]  /*beb0*/  IMAD.MOV.U32 R2, RZ, RZ, R213 ;  /* 0x000000ffff027224 */ /* 0x000fca00078e00d5 */
        /* <DEDUP_REMOVED lines=21> */
[----:B-1----:R-:W-:-:S15]  /*c010*/  @P0 BRA `(.L_x_324) ;  /* 0x0000005000540947 */ /* 0x002fde0003800000 */
        /* <DEDUP_REMOVED lines=14> */
[----:B-----5:R-:W-:Y:S01]  /*c100*/  LEA R0, P0, R14, R216, 0x6 ;  /* 0x000000d80e007211 */ /* 0x020fe200078030ff */
        /* <DEDUP_REMOVED lines=24> */
[----:B------:R-:W-:Y:S01]  /*c290*/  @!P4 LDGSTS.E.BYPASS.LTC128B.128 [R225+0xa000], desc[UR22][R10.64+0x40] ;  /* 0x0a0000400ae1cfae */ /* 0x000fe2000b901d56 */
        /* <DEDUP_REMOVED lines=27> */
[----:B------:R-:W-:Y:S04]  /*c450*/  LDSM.16.M88.4 R184, [R223+0x6000] ;  /* 0x00600000dfb8783b */ /* 0x000fe80000000200 */
[----:B------:R-:W2:Y:S04]  /*c460*/  LDSM.16.M88.4 R4, [R224+0x1000] ;  /* 0x00100000e004783b */ /* 0x000ea80000000200 */
[----:B------:R-:W3:Y:S04]  /*c470*/  LDSM.16.M88.4 R176, [R223+0x6400] ;  /* 0x00640000dfb0783b */ /* 0x000ee80000000200 */
[----:B------:R-:W4:Y:S04]  /*c480*/  LDSM.16.M88.4 R164, [R223+0x6800] ;  /* 0x00680000dfa4783b */ /* 0x000f280000000200 */
[----:B------:R-:W4:Y:S04]  /*c490*/  LDSM.16.M88.4 R36, [R223+0x6c00] ;  /* 0x006c0000df24783b */ /* 0x000f280000000200 */
[----:B------:R-:W4:Y:S01]  /*c4a0*/  LDSM.16.M88.4 R60, [R224] ;  /* 0x00000000e03c783b */ /* 0x000f220000000200 */
[----:B-1----:R-:W-:-:S03]  /*c4b0*/  IMAD.U32 R2, RZ, RZ, UR24 ;  /* 0x00000018ff027e24 */ /* 0x002fc6000f8e00ff */
[----:B------:R-:W-:Y:S04]  /*c4c0*/  LDSM.16.M88.4 R56, [R220+0x6000] ;  /* 0x00600000dc38783b */ /* 0x000fe80000000200 */
[----:B------:R-:W1:Y:S04]  /*c4d0*/  LDSM.16.M88.4 R208, [R222+0x1000] ;  /* 0x00100000ded0783b */ /* 0x000e680000000200 */
[----:B------:R-:W1:Y:S04]  /*c4e0*/  LDSM.16.M88.4 R52, [R220+0x6400] ;  /* 0x00640000dc34783b */ /* 0x000e680000000200 */
[----:B------:R-:W1:Y:S04]  /*c4f0*/  LDSM.16.M88.4 R48, [R220+0x6800] ;  /* 0x00680000dc30783b */ /* 0x000e680000000200 */
[----:B------:R-:W1:Y:S01]  /*c500*/  LDSM.16.M88.4 R44, [R220+0x6c00] ;  /* 0x006c0000dc2c783b */ /* 0x000e620000000200 */
[C---:B--2---:R-:W-:Y:S03]  /*c510*/  HMMA.16816.F32 R32, R4.reuse, R184, RZ ;  /* 0x000000b80420723c */ /* 0x044fe600000018ff */
[----:B------:R-:W2:Y:S04]  /*c520*/  LDSM.16.M88.4 R40, [R222] ;  /* 0x00000000de28783b */ /* 0x000ea80000000200 */
[----:B------:R-:W-:Y:S01]  /*c530*/  LDSM.16.M88.4 R204, [R223+0x7000] ;  /* 0x00700000dfcc783b */ /* 0x000fe20000000200 */
[C---:B------:R-:W-:Y:S03]  /*c540*/  HMMA.16816.F32 R28, R4.reuse, R186, RZ ;  /* 0x000000ba041c723c */ /* 0x040fe600000018ff */
[----:B------:R-:W-:Y:S03]  /*c550*/  LDSM.16.M88.4 R200, [R223+0x7400] ;  /* 0x00740000dfc8783b */ /* 0x000fe60000000200 */
[C---:B---3--:R-:W-:Y:S01]  /*c560*/  HMMA.16816.F32 R24, R4.reuse, R176, RZ ;  /* 0x000000b00418723c */ /* 0x048fe200000018ff */
[----:B------:R-:W-:Y:S04]  /*c570*/  LDSM.16.M88.4 R196, [R223+0x7800] ;  /* 0x00780000dfc4783b */ /* 0x000fe80000000200 */
[----:B------:R-:W-:Y:S01]  /*c580*/  LDSM.16.M88.4 R192, [R223+0x7c00] ;  /* 0x007c0000dfc0783b */ /* 0x000fe20000000200 */
[C---:B----4-:R-:W-:Y:S01]  /*c590*/  HMMA.16816.F32 R16, R4.reuse, R164, RZ ;  /* 0x000000a40410723c */ /* 0x050fe200000018ff */
[----:B------:R-:W3:Y:S05]  /*c5a0*/  S2R R0, SR_TID.X ;  /* 0x0000000000007919 */ /* 0x000eea0000002100 */
[C---:B------:R-:W-:Y:S01]  /*c5b0*/  HMMA.16816.F32 R8, R4.reuse, R36, RZ ;  /* 0x000000240408723c */ /* 0x040fe200000018ff */
[----:B------:R-:W0:Y:S05]  /*c5c0*/  LDGDEPBAR ;  /* 0x00000000000079af */ /* 0x000e2a0000000000 */
[C---:B------:R-:W-:Y:S06]  /*c5d0*/  HMMA.16816.F32 R20, R4.reuse, R178, RZ ;  /* 0x000000b20414723c */ /* 0x040fec00000018ff */
[C---:B------:R-:W-:Y:S06]  /*c5e0*/  HMMA.16816.F32 R12, R4.reuse, R166, RZ ;  /* 0x000000a6040c723c */ /* 0x040fec00000018ff */
[----:B------:R-:W-:Y:S06]  /*c5f0*/  HMMA.16816.F32 R4, R4, R38, RZ ;  /* 0x000000260404723c */ /* 0x000fec00000018ff */
[----:B------:R-:W-:Y:S01]  /*c600*/  HMMA.16816.F32 R188, R60, R184, RZ ;  /* 0x000000b83cbc723c */ /* 0x000fe200000018ff */
[----:B---3--:R-:W-:-:S05]  /*c610*/  IMAD.SHL.U32 R0, R0, 0x2, RZ ;  /* 0x0000000200007824 */ /* 0x008fca00078e00ff */
[----:B------:R-:W-:Y:S01]  /*c620*/  HMMA.16816.F32 R180, R60, R176, RZ ;  /* 0x000000b03cb4723c */ /* 0x000fe200000018ff */
[----:B------:R-:W-:-:S05]  /*c630*/  LOP3.LUT R3, R0, 0x6, RZ, 0xc0, !PT ;  /* 0x0000000600037812 */ /* 0x000fca00078ec0ff */
[----:B------:R-:W-:Y:S01]  /*c640*/  HMMA.16816.F32 R172, R60, R164, RZ ;  /* 0x000000a43cac723c */ /* 0x000fe200000018ff */
[----:B------:R-:W-:-:S05]  /*c650*/  IMAD R2, R2, 0x40, R3 ;  /* 0x0000004002027824 */ /* 0x000fca00078e0203 */
[C---:B------:R-:W-:Y:S01]  /*c660*/  HMMA.16816.F32 R184, R60.reuse, R186, RZ ;  /* 0x000000ba3cb8723c */ /* 0x040fe200000018ff */
[C---:B------:R-:W-:Y:S01]  /*c670*/  VIADD R3, R2.reuse, 0x1 ;  /* 0x0000000102037836 */ /* 0x040fe20000000000 */
[C---:B------:R-:W-:Y:S02]  /*c680*/  ISETP.GE.AND P1, PT, R2.reuse, R229, PT ;  /* 0x000000e50200720c */ /* 0x040fe40003f26270 */
[C---:B------:R-:W-:Y:S02]  /*c690*/  ISETP.GE.AND P2, PT, R2.reuse, R227, PT ;  /* 0x000000e30200720c */ /* 0x040fe40003f46270 */
[----:B------:R-:W-:Y:S01]  /*c6a0*/  HMMA.16816.F32 R176, R60, R178, RZ ;  /* 0x000000b23cb0723c */ /* 0x000fe200000018ff */
[----:B------:R-:W-:Y:S02]  /*c6b0*/  ISETP.GE.AND P0, PT, R2, R226, PT ;  /* 0x000000e20200720c */ /* 0x000fe40003f06270 */
[----:B------:R-:W-:-:S03]  /*c6c0*/  ISETP.GE.AND P6, PT, R3, R229, PT ;  /* 0x000000e50300720c */ /* 0x000fc60003fc6270 */
[C---:B------:R-:W-:Y:S06]  /*c6d0*/  HMMA.16816.F32 R164, R60.reuse, R166, RZ ;  /* 0x000000a63ca4723c */ /* 0x040fec00000018ff */
[C---:B------:R-:W-:Y:S06]  /*c6e0*/  HMMA.16816.F32 R64, R60.reuse, R36, RZ ;  /* 0x000000243c40723c */ /* 0x040fec00000018ff */
[----:B------:R-:W-:Y:S01]  /*c6f0*/  HMMA.16816.F32 R60, R60, R38, RZ ;  /* 0x000000263c3c723c */ /* 0x000fe200000018ff */
[----:B------:R-:W3:Y:S05]  /*c700*/  LDSM.16.M88.4 R36, [R224+0x3000] ;  /* 0x00300000e024783b */ /* 0x000eea0000000200 */
        /* <DEDUP_REMOVED lines=9> */
[C---:B--2---:R-:W-:Y:S06]  /*c7a0*/  HMMA.16816.F32 R188, R40.reuse, R56, R188 ;  /* 0x0000003828bc723c */ /* 0x044fec00000018bc */
        /* <DEDUP_REMOVED lines=8> */
[----:B------:R-:W2:Y:S05]  /*c830*/  LDSM.16.M88.4 R48, [R220+0x7000] ;  /* 0x00700000dc30783b */ /* 0x000eaa0000000200 */
[----:B------:R-:W-:Y:S01]  /*c840*/  HMMA.16816.F32 R60, R40, R46, R60 ;  /* 0x0000002e283c723c */ /* 0x000fe2000000183c */
[----:B------:R-:W4:Y:S04]  /*c850*/  LDSM.16.M88.4 R44, [R220+0x7400] ;  /* 0x00740000dc2c783b */ /* 0x000f280000000200 */
[----:B------:R-:W4:Y:S01]  /*c860*/  LDSM.16.M88.4 R40, [R220+0x7800] ;  /* 0x00780000dc28783b */ /* 0x000f220000000200 */
[C---:B---3--:R-:W-:Y:S06]  /*c870*/  HMMA.16816.F32 R32, R36.reuse, R204, R32 ;  /* 0x000000cc2420723c */ /* 0x048fec0000001820 */
[C---:B------:R-:W-:Y:S06]  /*c880*/  HMMA.16816.F32 R24, R36.reuse, R200, R24 ;  /* 0x000000c82418723c */ /* 0x040fec0000001818 */
[C---:B------:R-:W-:Y:S06]  /*c890*/  HMMA.16816.F32 R16, R36.reuse, R196, R16 ;  /* 0x000000c42410723c */ /* 0x040fec0000001810 */
[C---:B------:R-:W-:Y:S06]  /*c8a0*/  HMMA.16816.F32 R8, R36.reuse, R192, R8 ;  /* 0x000000c02408723c */ /* 0x040fec0000001808 */
[C---:B------:R-:W-:Y:S06]  /*c8b0*/  HMMA.16816.F32 R28, R36.reuse, R206, R28 ;  /* 0x000000ce241c723c */ /* 0x040fec000000181c */
[C---:B------:R-:W-:Y:S06]  /*c8c0*/  HMMA.16816.F32 R20, R36.reuse, R202, R20 ;  /* 0x000000ca2414723c */ /* 0x040fec0000001814 */
[C---:B------:R-:W-:Y:S06]  /*c8d0*/  HMMA.16816.F32 R12, R36.reuse, R198, R12 ;  /* 0x000000c6240c723c */ /* 0x040fec000000180c */
[----:B------:R-:W-:Y:S01]  /*c8e0*/  HMMA.16816.F32 R4, R36, R194, R4 ;  /* 0x000000c22404723c */ /* 0x000fe20000001804 */
[----:B------:R-:W3:Y:S05]  /*c8f0*/  LDSM.16.M88.4 R36, [R220+0x7c00] ;  /* 0x007c0000dc24783b */ /* 0x000eea0000000200 */
[C---:B-1----:R-:W-:Y:S06]  /*c900*/  HMMA.16816.F32 R188, R208.reuse, R204, R188 ;  /* 0x000000ccd0bc723c */ /* 0x042fec00000018bc */
[C---:B------:R-:W-:Y:S06]  /*c910*/  HMMA.16816.F32 R180, R208.reuse, R200, R180 ;  /* 0x000000c8d0b4723c */ /* 0x040fec00000018b4 */
[C---:B------:R-:W-:Y:S01]  /*c920*/  HMMA.16816.F32 R176, R208.reuse, R202, R176 ;  /* 0x000000cad0b0723c */ /* 0x040fe200000018b0 */
[----:B------:R-:W-:Y:S05]  /*c930*/  LDSM.16.M88.4 R200, [R223+0x8800] ;  /* 0x00880000dfc8783b */ /* 0x000fea0000000200 */
[C---:B------:R-:W-:Y:S06]  /*c940*/  HMMA.16816.F32 R172, R208.reuse, R196, R172 ;  /* 0x000000c4d0ac723c */ /* 0x040fec00000018ac */
[----:B------:R-:W-:Y:S01]  /*c950*/  HMMA.16816.F32 R164, R208, R198, R164 ;  /* 0x000000c6d0a4723c */ /* 0x000fe200000018a4 */
[----:B------:R-:W-:Y:S05]  /*c960*/  LDSM.16.M88.4 R196, [R224+0x4000] ;  /* 0x00400000e0c4783b */ /* 0x000fea0000000200 */
[C---:B--2---:R-:W-:Y:S06]  /*c970*/  HMMA.16816.F32 R32, R52.reuse, R48, R32 ;  /* 0x000000303420723c */ /* 0x044fec0000001820 */
[C---:B------:R-:W-:Y:S06]  /*c980*/  HMMA.16816.F32 R28, R52.reuse, R50, R28 ;  /* 0x00000032341c723c */ /* 0x040fec000000181c */
[C---:B----4-:R-:W-:Y:S06]  /*c990*/  HMMA.16816.F32 R24, R52.reuse, R44, R24 ;  /* 0x0000002c3418723c */ /* 0x050fec0000001818 */
[C---:B------:R-:W-:Y:S06]  /*c9a0*/  HMMA.16816.F32 R20, R52.reuse, R46, R20 ;  /* 0x0000002e3414723c */ /* 0x040fec0000001814 */
[C---:B------:R-:W-:Y:S06]  /*c9b0*/  HMMA.16816.F32 R16, R52.reuse, R40, R16 ;  /* 0x000000283410723c */ /* 0x040fec0000001810 */
[C---:B------:R-:W-:Y:S06]  /*c9c0*/  HMMA.16816.F32 R12, R52.reuse, R42, R12 ;  /* 0x0000002a340c723c */ /* 0x040fec000000180c */
[C---:B---3--:R-:W-:Y:S06]  /*c9d0*/  HMMA.16816.F32 R8, R52.reuse, R36, R8 ;  /* 0x000000243408723c */ /* 0x048fec0000001808 */
[----:B------:R-:W-:Y:S01]  /*c9e0*/  HMMA.16816.F32 R4, R52, R38, R4 ;  /* 0x000000263404723c */ /* 0x000fe20000001804 */
[----:B------:R-:W1:Y:S05]  /*c9f0*/  LDSM.16.M88.4 R52, [R223+0x8000] ;  /* 0x00800000df34783b */ /* 0x000e6a0000000200 */
[C---:B------:R-:W-:Y:S06]  /*ca00*/  HMMA.16816.F32 R64, R208.reuse, R192, R64 ;  /* 0x000000c0d040723c */ /* 0x040fec0000001840 */
[C---:B------:R-:W-:Y:S01]  /*ca10*/  HMMA.16816.F32 R60, R208.reuse, R194, R60 ;  /* 0x000000c2d03c723c */ /* 0x040fe2000000183c */
[----:B------:R-:W2:Y:S05]  /*ca20*/  LDSM.16.M88.4 R192, [R224+0x5000] ;  /* 0x00500000e0c0783b */ /* 0x000eaa0000000200 */
[----:B------:R-:W-:Y:S01]  /*ca30*/  HMMA.16816.F32 R184, R208, R206, R184 ;  /* 0x000000ced0b8723c */ /* 0x000fe200000018b8 */
[----:B------:R-:W-:Y:S05]  /*ca40*/  LDSM.16.M88.4 R204, [R223+0x8400] ;  /* 0x00840000dfcc783b */ /* 0x000fea0000000200 */
[C---:B------:R-:W-:Y:S06]  /*ca50*/  HMMA.16816.F32 R188, R56.reuse, R48, R188 ;  /* 0x0000003038bc723c */ /* 0x040fec00000018bc */
[C---:B------:R-:W-:Y:S06]  /*ca60*/  HMMA.16816.F32 R180, R56.reuse, R44, R180 ;  /* 0x0000002c38b4723c */ /* 0x040fec00000018b4 */
[C---:B------:R-:W-:Y:S01]  /*ca70*/  HMMA.16816.F32 R176, R56.reuse, R46, R176 ;  /* 0x0000002e38b0723c */ /* 0x040fe200000018b0 */
[----:B------:R-:W-:Y:S05]  /*ca80*/  LDSM.16.M88.4 R44, [R222+0x4000] ;  /* 0x00400000de2c783b */ /* 0x000fea0000000200 */
[C---:B------:R-:W-:Y:S06]  /*ca90*/  HMMA.16816.F32 R172, R56.reuse, R40, R172 ;  /* 0x0000002838ac723c */ /* 0x040fec00000018ac */
[C---:B------:R-:W-:Y:S01]  /*caa0*/  HMMA.16816.F32 R164, R56.reuse, R42, R164 ;  /* 0x0000002a38a4723c */ /* 0x040fe200000018a4 */
[----:B------:R-:W3:Y:S05]  /*cab0*/  LDSM.16.M88.4 R40, [R220+0x8000] ;  /* 0x00800000dc28783b */ /* 0x000eea0000000200 */
[C---:B------:R-:W-:Y:S06]  /*cac0*/  HMMA.16816.F32 R64, R56.reuse, R36, R64 ;  /* 0x000000243840723c */ /* 0x040fec0000001840 */
[C---:B------:R-:W-:Y:S01]  /*cad0*/  HMMA.16816.F32 R60, R56.reuse, R38, R60 ;  /* 0x00000026383c723c */ /* 0x040fe2000000183c */
[----:B------:R-:W4:Y:S05]  /*cae0*/  LDSM.16.M88.4 R36, [R222+0x5000] ;  /* 0x00500000de24783b */ /* 0x000f2a0000000200 */
[----:B------:R-:W-:Y:S01]  /*caf0*/  HMMA.16816.F32 R184, R56, R50, R184 ;  /* 0x0000003238b8723c */ /* 0x000fe200000018b8 */
[----:B------:R-:W4:Y:S04]  /*cb00*/  LDSM.16.M88.4 R48, [R223+0x8c00] ;  /* 0x008c0000df30783b */ /* 0x000f280000000200 */
[----:B------:R-:W4:Y:S01]  /*cb10*/  LDSM.16.M88.4 R56, [R220+0x8400] ;  /* 0x00840000dc38783b */ /* 0x000f220000000200 */
[-C--:B-1----:R-:W-:Y:S06]  /*cb20*/  HMMA.16816.F32 R188, R196, R52.reuse, R188 ;  /* 0x00000034c4bc723c */ /* 0x082fec00000018bc */
[C---:B--2---:R-:W-:Y:S06]  /*cb30*/  HMMA.16816.F32 R32, R192.reuse, R52, R32 ;  /* 0x00000034c020723c */ /* 0x044fec0000001820 */
[-C--:B------:R-:W-:Y:S06]  /*cb40*/  HMMA.16816.F32 R28, R192, R54.reuse, R28 ;  /* 0x00000036c01c723c */ /* 0x080fec000000181c */
[----:B------:R-:W-:Y:S06]  /*cb50*/  HMMA.16816.F32 R184, R196, R54, R184 ;  /* 0x00000036c4b8723c */ /* 0x000fec00000018b8 */
[-C--:B---3--:R-:W-:Y:S06]  /*cb60*/  HMMA.16816.F32 R188, R44, R40.reuse, R188 ;  /* 0x000000282cbc723c */ /* 0x088fec00000018bc */
[----:B----4-:R-:W-:Y:S06]  /*cb70*/  HMMA.16816.F32 R32, R36, R40, R32 ;  /* 0x000000282420723c */ /* 0x010fec0000001820 */
[----:B------:R-:W-:Y:S06]  /*cb80*/  HMMA.16816.F32 R180, R196, R204, R180 ;  /* 0x000000ccc4b4723c */ /* 0x000fec00000018b4 */
[----:B------:R-:W-:Y:S06]  /*cb90*/  HMMA.16816.F32 R184, R44, R42, R184 ;  /* 0x0000002a2cb8723c */ /* 0x000fec00000018b8 */
[----:B------:R-:W-:Y:S01]  /*cba0*/  HMMA.16816.F32 R24, R192, R204, R24 ;  /* 0x000000ccc018723c */ /* 0x000fe20000001818 */
[----:B------:R-:W-:-:S05]  /*cbb0*/  FSEL R189, R189, -INF , !P6 ;  /* 0xff800000bdbd7808 */ /* 0x000fca0007000000 */
[----:B------:R-:W-:Y:S01]  /*cbc0*/  HMMA.16816.F32 R28, R36, R42, R28 ;  /* 0x0000002a241c723c */ /* 0x000fe2000000181c */
[----:B------:R-:W1:Y:S01]  /*cbd0*/  LDSM.16.M88.4 R40, [R220+0x8800] ;  /* 0x00880000dc28783b */ /* 0x000e620000000200 */
[----:B------:R-:W-:Y:S01]  /*cbe0*/  FSEL R0, R32, -INF , !P2 ;  /* 0xff80000020007808 */ /* 0x000fe20005000000 */
[----:B------:R-:W-:Y:S01]  /*cbf0*/  VIADD R32, R2, 0x8 ;  /* 0x0000000802207836 */ /* 0x000fe20000000000 */
[----:B------:R-:W-:Y:S02]  /*cc00*/  ISETP.GE.AND P2, PT, R3, R228, PT ;  /* 0x000000e40300720c */ /* 0x000fe40003f46270 */
[----:B------:R-:W-:Y:S02]  /*cc10*/  HMMA.16816.F32 R8, R192, R48, R8 ;  /* 0x00000030c008723c */ /* 0x000fe40000001808 */
[----:B------:R-:W-:-:S04]  /*cc20*/  ISETP.GE.AND P6, PT, R32, R227, PT ;  /* 0x000000e32000720c */ /* 0x000fc80003fc6270 */
[C---:B------:R-:W-:Y:S06]  /*cc30*/  HMMA.16816.F32 R64, R196.reuse, R48, R64 ;  /* 0x00000030c440723c */ /* 0x040fec0000001840 */
[----:B------:R-:W-:Y:S01]  /*cc40*/  HMMA.16816.F32 R176, R196, R206, R176 ;  /* 0x000000cec4b0723c */ /* 0x000fe200000018b0 */
[----:B------:R-:W-:Y:S02]  /*cc50*/  FSEL R48, R188, -INF , !P1 ;  /* 0xff800000bc307808 */ /* 0x000fe40004800000 */
[----:B------:R-:W-:-:S03]  /*cc60*/  ISETP.GE.AND P1, PT, R3, R227, PT ;  /* 0x000000e30300720c */ /* 0x000fc60003f26270 */
[----:B------:R-:W-:Y:S01]  /*cc70*/  HMMA.16816.F32 R20, R192, R206, R20 ;  /* 0x000000cec014723c */ /* 0x000fe20000001814 */
[----:B------:R-:W-:Y:S02]  /*cc80*/  FSEL R52, R33, -INF , !P1 ;  /* 0xff80000021347808 */ /* 0x000fe40004800000 */
[----:B------:R-:W-:-:S03]  /*cc90*/  ISETP.GE.AND P1, PT, R2, R228, PT ;  /* 0x000000e40200720c */ /* 0x000fc60003f26270 */
[----:B------:R-:W-:Y:S01]  /*cca0*/  HMMA.16816.F32 R4, R192, R50, R4 ;  /* 0x00000032c004723c */ /* 0x000fe20000001804 */
[----:B------:R-:W-:Y:S02]  /*ccb0*/  FSEL R49, R190, -INF , !P1 ;  /* 0xff800000be317808 */ /* 0x000fe40004800000 */
[----:B------:R-:W-:-:S03]  /*ccc0*/  ISETP.GE.AND P1, PT, R32, R229, PT ;  /* 0x000000e52000720c */ /* 0x000fc60003f26270 */
[----:B------:R-:W-:Y:S06]  /*ccd0*/  HMMA.16816.F32 R60, R196, R50, R60 ;  /* 0x00000032c43c723c */ /* 0x000fec000000183c */
[----:B------:R-:W-:Y:S01]  /*cce0*/  HMMA.16816.F32 R16, R192, R200, R16 ;  /* 0x000000c8c010723c */ /* 0x000fe20000001810 */
[----:B------:R-:W-:Y:S02]  /*ccf0*/  FSEL R51, R34, -INF , !P0 ;  /* 0xff80000022337808 */ /* 0x000fe40004000000 */
[----:B------:R-:W-:Y:S01]  /*cd00*/  ISETP.GE.AND P0, PT, R3, R226, PT ;  /* 0x000000e20300720c */ /* 0x000fe20003f06270 */
[----:B------:R-:W-:-:S02]  /*cd10*/  VIADD R3, R2, 0x9 ;  /* 0x0000000902037836 */ /* 0x000fc40000000000 */
[----:B------:R-:W-:Y:S01]  /*cd20*/  HMMA.16816.F32 R12, R192, R202, R12 ;  /* 0x000000cac00c723c */ /* 0x000fe2000000180c */
[----:B------:R-:W-:Y:S02]  /*cd30*/  FSEL R53, R35, -INF , !P0 ;  /* 0xff80000023357808 */ /* 0x000fe40004000000 */
[----:B------:R-:W-:-:S03]  /*cd40*/  ISETP.GE.AND P0, PT, R32, R226, PT ;  /* 0x000000e22000720c */ /* 0x000fc60003f06270 */
[----:B------:R-:W-:Y:S01]  /*cd50*/  HMMA.16816.F32 R180, R44, R56, R180 ;  /* 0x000000382cb4723c */ /* 0x000fe200000018b4 */
[----:B------:R-:W-:Y:S02]  /*cd60*/  FSEL R192, R184, -INF , !P1 ;  /* 0xff800000b8c07808 */ /* 0x000fe40004800000 */
[----:B------:R-:W-:Y:S02]  /*cd70*/  ISETP.GE.AND P1, PT, R3, R227, PT ;  /* 0x000000e30300720c */ /* 0x000fe40003f26270 */
[----:B------:R-:W-:Y:S01]  /*cd80*/  FSEL R194, R191, -INF , !P2 ;  /* 0xff800000bfc27808 */ /* 0x000fe20005000000 */
[----:B------:R-:W-:Y:S01]  /*cd90*/  HMMA.16816.F32 R172, R196, R200, R172 ;  /* 0x000000c8c4ac723c */ /* 0x000fe200000018ac */
[----:B------:R-:W-:Y:S02]  /*cda0*/  FSEL R55, R30, -INF , !P0 ;  /* 0xff8000001e377808 */ /* 0x000fe40004000000 */
[----:B------:R-:W-:Y:S02]  /*cdb0*/  FSEL R54, R29, -INF , !P1 ;  /* 0xff8000001d367808 */ /* 0x000fe40004800000 */
[----:B------:R-:W-:Y:S01]  /*cdc0*/  ISETP.GE.AND P2, PT, R32, R228, PT ;  /* 0x000000e42000720c */ /* 0x000fe20003f46270 */
[----:B------:R-:W-:Y:S01]  /*cdd0*/  HMMA.16816.F32 R24, R36, R56, R24 ;  /* 0x000000382418723c */ /* 0x000fe20000001818 */
[C---:B------:R-:W-:Y:S01]  /*cde0*/  ISETP.GE.AND P0, PT, R3.reuse, R226, PT ;  /* 0x000000e20300720c */ /* 0x040fe20003f06270 */
[----:B------:R-:W-:Y:S01]  /*cdf0*/  VIADD R32, R2, 0x18 ;  /* 0x0000001802207836 */ /* 0x000fe20000000000 */
[----:B------:R-:W-:-:S02]  /*ce00*/  ISETP.GE.AND P1, PT, R3, R228, PT ;  /* 0x000000e40300720c */ /* 0x000fc40003f26270 */
[----:B------:R-:W-:Y:S01]  /*ce10*/  FSEL R211, R31, -INF , !P0 ;  /* 0xff8000001fd37808 */ /* 0x000fe20004000000 */
[-C--:B------:R-:W-:Y:S01]  /*ce20*/  HMMA.16816.F32 R176, R44, R58.reuse, R176 ;  /* 0x0000003a2cb0723c */ /* 0x080fe200000018b0 */
[----:B------:R-:W-:Y:S01]  /*ce30*/  FSEL R56, R28, -INF , !P6 ;  /* 0xff8000001c387808 */ /* 0x000fe20007000000 */
[C---:B------:R-:W-:Y:S01]  /*ce40*/  VIADD R28, R2.reuse, 0x10 ;  /* 0x00000010021c7836 */ /* 0x040fe20000000000 */
[----:B------:R-:W-:Y:S01]  /*ce50*/  ISETP.GE.AND P6, PT, R3, R229, PT ;  /* 0x000000e50300720c */ /* 0x000fe20003fc6270 */
[----:B------:R-:W-:Y:S01]  /*ce60*/  VIADD R3, R2, 0x11 ;  /* 0x0000001102037836 */ /* 0x000fe20000000000 */
[----:B------:R-:W-:Y:S01]  /*ce70*/  FSEL R251, R186, -INF , !P2 ;  /* 0xff800000bafb7808 */ /* 0x000fe20005000000 */
[----:B------:R-:W-:Y:S01]  /*ce80*/  HMMA.16816.F32 R20, R36, R58, R20 ;  /* 0x0000003a2414723c */ /* 0x000fe20000001814 */
[----:B------:R-:W-:Y:S02]  /*ce90*/  FSEL R193, R185, -INF , !P6 ;  /* 0xff800000b9c17808 */ /* 0x000fe40007000000 */
[----:B------:R-:W-:-:S02]  /*cea0*/  FSEL R195, R187, -INF , !P1 ;  /* 0xff800000bbc37808 */ /* 0x000fc40004800000 */
[C---:B------:R-:W-:Y:S01]  /*ceb0*/  ISETP.GE.AND P0, PT, R28.reuse, R229, PT ;  /* 0x000000e51c00720c */ /* 0x040fe20003f06270 */
[----:B------:R-:W-:Y:S01]  /*cec0*/  HMMA.16816.F32 R164, R196, R202, R164 ;  /* 0x000000cac4a4723c */ /* 0x000fe200000018a4 */
[C---:B------:R-:W-:Y:S02]  /*ced0*/  ISETP.GE.AND P6, PT, R28.reuse, R228, PT ;  /* 0x000000e41c00720c */ /* 0x040fe40003fc6270 */
[C---:B------:R-:W-:Y:S02]  /*cee0*/  ISETP.GE.AND P2, PT, R28.reuse, R227, PT ;  /* 0x000000e31c00720c */ /* 0x040fe40003f46270 */
[----:B------:R-:W-:Y:S01]  /*cef0*/  ISETP.GE.AND P1, PT, R28, R226, PT ;  /* 0x000000e21c00720c */ /* 0x000fe20003f26270 */
[----:B-1----:R-:W-:Y:S01]  /*cf00*/  HMMA.16816.F32 R172, R44, R40, R172 ;  /* 0x000000282cac723c */ /* 0x002fe200000018ac */
[----:B------:R-:W1:Y:S01]  /*cf10*/  LDSM.16.M88.4 R28, [R220+0x8c00] ;  /* 0x008c0000dc1c783b */ /* 0x000e620000000200 */
[----:B------:R-:W-:Y:S01]  /*cf20*/  FSEL R204, R180, -INF , !P0 ;  /* 0xff800000b4cc7808 */ /* 0x000fe20004000000 */
[----:B------:R-:W-:-:S04]  /*cf30*/  DEPBAR.LE SB0, 0x0 ;  /* 0x000080000000791a */ /* 0x000fc80000000000 */
[----:B------:R-:W-:Y:S01]  /*cf40*/  ISETP.GE.AND P0, PT, R3, R229, PT ;  /* 0x000000e50300720c */ /* 0x000fe20003f06270 */
[C---:B------:R-:W-:Y:S01]  /*cf50*/  HMMA.16816.F32 R16, R36.reuse, R40, R16 ;  /* 0x000000282410723c */ /* 0x040fe20000001810 */
[----:B------:R-:W-:Y:S02]  /*cf60*/  FSEL R203, R182, -INF , !P6 ;  /* 0xff800000b6cb7808 */ /* 0x000fe40007000000 */
[----:B------:R-:W-:Y:S02]  /*cf70*/  FSEL R206, R181, -INF , !P0 ;  /* 0xff800000b5ce7808 */ /* 0x000fe40004000000 */
[C---:B------:R-:W-:Y:S01]  /*cf80*/  ISETP.GE.AND P6, PT, R3.reuse, R228, PT ;  /* 0x000000e40300720c */ /* 0x040fe20003fc6270 */
[----:B------:R-:W-:Y:S01]  /*cf90*/  HMMA.16816.F32 R12, R36, R42, R12 ;  /* 0x0000002a240c723c */ /* 0x000fe2000000180c */
[----:B------:R-:W-:Y:S02]  /*cfa0*/  ISETP.GE.AND P0, PT, R3, R226, PT ;  /* 0x000000e20300720c */ /* 0x000fe40003f06270 */
[----:B------:R-:W-:-:S02]  /*cfb0*/  FSEL R24, R24, -INF , !P2 ;  /* 0xff80000018187808 */ /* 0x000fc40005000000 */
[----:B------:R-:W-:Y:S01]  /*cfc0*/  ISETP.GE.AND P2, PT, R3, R227, PT ;  /* 0x000000e30300720c */ /* 0x000fe20003f46270 */
[----:B------:R-:W-:Y:S01]  /*cfd0*/  VIADD R3, R2, 0x19 ;  /* 0x0000001902037836 */ /* 0x000fe20000000000 */
[----:B------:R-:W-:Y:S01]  /*cfe0*/  FSEL R245, R26, -INF , !P1 ;  /* 0xff8000001af57808 */ /* 0x000fe20004800000 */
[----:B------:R-:W-:Y:S01]  /*cff0*/  HMMA.16816.F32 R164, R44, R42, R164 ;  /* 0x0000002a2ca4723c */ /* 0x000fe200000018a4 */
[----:B------:R-:W-:Y:S02]  /*d000*/  FSEL R205, R183, -INF , !P6 ;  /* 0xff800000b7cd7808 */ /* 0x000fe40007000000 */
[----:B------:R-:W-:Y:S02]  /*d010*/  FSEL R27, R27, -INF , !P0 ;  /* 0xff8000001b1b7808 */ /* 0x000fe40004000000 */
[C---:B------:R-:W-:Y:S02]  /*d020*/  ISETP.GE.AND P1, PT, R32.reuse, R229, PT ;  /* 0x000000e52000720c */ /* 0x040fe40003f26270 */
[----:B------:R-:W-:-:S02]  /*d030*/  ISETP.GE.AND P6, PT, R32, R227, PT ;  /* 0x000000e32000720c */ /* 0x000fc40003fc6270 */
[-C--:B------:R-:W-:Y:S02]  /*d040*/  ISETP.GE.AND P0, PT, R32, R226.reuse, PT ;  /* 0x000000e22000720c */ /* 0x080fe40003f06270 */
[----:B------:R-:W-:Y:S02]  /*d050*/  FSEL R26, R25, -INF , !P2 ;  /* 0xff800000191a7808 */ /* 0x000fe40005000000 */
[----:B------:R-:W-:Y:S02]  /*d060*/  FSEL R210, R176, -INF , !P1 ;  /* 0xff800000b0d27808 */ /* 0x000fe40004800000 */
[C---:B------:R-:W-:Y:S02]  /*d070*/  ISETP.GE.AND P1, PT, R3.reuse, R227, PT ;  /* 0x000000e30300720c */ /* 0x040fe40003f26270 */
[----:B------:R-:W-:Y:S01]  /*d080*/  FSEL R208, R20, -INF , !P6 ;  /* 0xff80000014d07808 */ /* 0x000fe20007000000 */
[----:B------:R-:W-:Y:S01]  /*d090*/  VIADD R20, R2, 0x20 ;  /* 0x0000002002147836 */ /* 0x000fe20000000000 */
[----:B------:R-:W-:Y:S01]  /*d0a0*/  FSEL R25, R22, -INF , !P0 ;  /* 0xff80000016197808 */ /* 0x000fe20004000000 */
[----:B-1----:R-:W-:Y:S01]  /*d0b0*/  HMMA.16816.F32 R64, R44, R28, R64 ;  /* 0x0000001c2c40723c */ /* 0x002fe20000001840 */
[----:B------:R-:W-:Y:S01]  /*d0c0*/  BAR.SYNC.DEFER_BLOCKING 0x0 ;  /* 0x0000000000007b1d */ /* 0x000fe20000010000 */
[----:B------:R-:W-:-:S02]  /*d0d0*/  ISETP.GE.AND P0, PT, R3, R226, PT ;  /* 0x000000e20300720c */ /* 0x000fc40003f06270 */
[----:B------:R-:W-:Y:S02]  /*d0e0*/  FSEL R248, R21, -INF , !P1 ;  /* 0xff80000015f87808 */ /* 0x000fe40004800000 */
[CC--:B------:R-:W-:Y:S01]  /*d0f0*/  ISETP.GE.AND P6, PT, R3.reuse, R229.reuse, PT ;  /* 0x000000e50300720c */ /* 0x0c0fe20003fc6270 */
[C---:B------:R-:W-:Y:S01]  /*d100*/  HMMA.16816.F32 R8, R36.reuse, R28, R8 ;  /* 0x0000001c2408723c */ /* 0x040fe20000001808 */
[-C--:B------:R-:W-:Y:S01]  /*d110*/  ISETP.GE.AND P1, PT, R3, R228.reuse, PT ;  /* 0x000000e40300720c */ /* 0x080fe20003f26270 */
[----:B------:R-:W-:Y:S01]  /*d120*/  VIADD R3, R2, 0x21 ;  /* 0x0000002102037836 */ /* 0x000fe20000000000 */
[----:B------:R-:W-:Y:S02]  /*d130*/  FSEL R250, R23, -INF , !P0 ;  /* 0xff80000017fa7808 */ /* 0x000fe40004000000 */
[----:B------:R-:W-:Y:S01]  /*d140*/  ISETP.GE.AND P2, PT, R32, R228, PT ;  /* 0x000000e42000720c */ /* 0x000fe20003f46270 */
[----:B------:R-:W-:Y:S01]  /*d150*/  HMMA.16816.F32 R4, R36, R30, R4 ;  /* 0x0000001e2404723c */ /* 0x000fe20000001804 */
[----:B------:R-:W-:-:S02]  /*d160*/  ISETP.GE.AND P0, PT, R20, R229, PT ;  /* 0x000000e51400720c */ /* 0x000fc40003f06270 */
[----:B------:R-:W-:Y:S02]  /*d170*/  FSEL R207, R178, -INF , !P2 ;  /* 0xff800000b2cf7808 */ /* 0x000fe40005000000 */
[----:B------:R-:W-:Y:S01]  /*d180*/  FSEL R209, R177, -INF , !P6 ;  /* 0xff800000b1d17808 */ /* 0x000fe20007000000 */
[----:B------:R-:W-:Y:S01]  /*d190*/  HMMA.16816.F32 R60, R44, R30, R60 ;  /* 0x0000001e2c3c723c */ /* 0x000fe2000000183c */
[----:B------:R-:W-:Y:S02]  /*d1a0*/  FSEL R32, R172, -INF , !P0 ;  /* 0xff800000ac207808 */ /* 0x000fe40004000000 */
[C---:B------:R-:W-:Y:S02]  /*d1b0*/  ISETP.GE.AND P6, PT, R20.reuse, R228, PT ;  /* 0x000000e41400720c */ /* 0x040fe40003fc6270 */
[----:B------:R-:W-:Y:S02]  /*d1c0*/  ISETP.GE.AND P2, PT, R20, R227, PT ;  /* 0x000000e31400720c */ /* 0x000fe40003f46270 */
[----:B------:R-:W-:-:S02]  /*d1d0*/  ISETP.GE.AND P0, PT, R3, R229, PT ;  /* 0x000000e50300720c */ /* 0x000fc40003f06270 */
[----:B------:R-:W-:Y:S02]  /*d1e0*/  FSEL R33, R174, -INF , !P6 ;  /* 0xff800000ae217808 */ /* 0x000fe40007000000 */
[----:B------:R-:W-:Y:S01]  /*d1f0*/  FSEL R198, R16, -INF , !P2 ;  /* 0xff80000010c67808 */ /* 0x000fe20005000000 */
[C---:B------:R-:W-:Y:S01]  /*d200*/  VIADD R16, R2.reuse, 0x28 ;  /* 0x0000002802107836 */ /* 0x040fe20000000000 */
[----:B------:R-:W-:Y:S02]  /*d210*/  FSEL R34, R173, -INF , !P0 ;  /* 0xff800000ad227808 */ /* 0x000fe40004000000 */
[C---:B------:R-:W-:Y:S02]  /*d220*/  ISETP.GE.AND P6, PT, R3.reuse, R228, PT ;  /* 0x000000e40300720c */ /* 0x040fe40003fc6270 */
[C---:B------:R-:W-:Y:S02]  /*d230*/  ISETP.GE.AND P0, PT, R3.reuse, R226, PT ;  /* 0x000000e20300720c */ /* 0x040fe40003f06270 */
[----:B------:R-:W-:Y:S01]  /*d240*/  ISETP.GE.AND P2, PT, R3, R227, PT ;  /* 0x000000e30300720c */ /* 0x000fe20003f46270 */
[----:B------:R-:W-:Y:S01]  /*d250*/  VIADD R3, R2, 0x29 ;  /* 0x0000002902037836 */ /* 0x000fe20000000000 */
[----:B------:R-:W-:-:S02]  /*d260*/  FSEL R175, R175, -INF , !P6 ;  /* 0xff800000afaf7808 */ /* 0x000fc40007000000 */
[----:B------:R-:W-:Y:S02]  /*d270*/  FSEL R191, R19, -INF , !P0 ;  /* 0xff80000013bf7808 */ /* 0x000fe40004000000 */
[C---:B------:R-:W-:Y:S02]  /*d280*/  ISETP.GE.AND P6, PT, R16.reuse, R227, PT ;  /* 0x000000e31000720c */ /* 0x040fe40003fc6270 */
[-C--:B------:R-:W-:Y:S02]  /*d290*/  ISETP.GE.AND P0, PT, R16, R226.reuse, PT ;  /* 0x000000e21000720c */ /* 0x080fe40003f06270 */
[----:B------:R-:W-:Y:S02]  /*d2a0*/  FSEL R249, R179, -INF , !P1 ;  /* 0xff800000b3f97808 */ /* 0x000fe40004800000 */
[----:B------:R-:W-:Y:S02]  /*d2b0*/  ISETP.GE.AND P1, PT, R20, R226, PT ;  /* 0x000000e21400720c */ /* 0x000fe40003f26270 */
[----:B------:R-:W-:Y:S01]  /*d2c0*/  FSEL R202, R12, -INF , !P6 ;  /* 0xff8000000cca7808 */ /* 0x000fe20007000000 */
[----:B------:R-:W-:Y:S01]  /*d2d0*/  VIADD R12, R2, 0x31 ;  /* 0x00000031020c7836 */ /* 0x000fe20000000000 */
[----:B------:R-:W-:-:S02]  /*d2e0*/  FSEL R201, R14, -INF , !P0 ;  /* 0xff8000000ec97808 */ /* 0x000fc40004000000 */
[----:B------:R-:W-:Y:S02]  /*d2f0*/  ISETP.GE.AND P0, PT, R3, R226, PT ;  /* 0x000000e20300720c */ /* 0x000fe40003f06270 */
[----:B------:R-:W-:Y:S02]  /*d300*/  FSEL R199, R18, -INF , !P1 ;  /* 0xff80000012c77808 */ /* 0x000fe40004800000 */
[-C--:B------:R-:W-:Y:S02]  /*d310*/  ISETP.GE.AND P1, PT, R16, R229.reuse, PT ;  /* 0x000000e51000720c */ /* 0x080fe40003f26270 */
[----:B------:R-:W-:Y:S02]  /*d320*/  FSEL R243, R15, -INF , !P0 ;  /* 0xff8000000ff37808 */ /* 0x000fe40004000000 */
[----:B------:R-:W-:Y:S02]  /*d330*/  ISETP.GE.AND P0, PT, R12, R229, PT ;  /* 0x000000e50c00720c */ /* 0x000fe40003f06270 */
[----:B------:R-:W-:-:S02]  /*d340*/  FSEL R59, R164, -INF , !P1 ;  /* 0xff800000a43b7808 */ /* 0x000fc40004800000 */
[----:B------:R-:W-:Y:S02]  /*d350*/  ISETP.GE.AND P1, PT, R3, R227, PT ;  /* 0x000000e30300720c */ /* 0x000fe40003f26270 */
[----:B------:R-:W-:Y:S02]  /*d360*/  FSEL R65, R65, -INF , !P0 ;  /* 0xff80000041417808 */ /* 0x000fe40004000000 */
[-C--:B------:R-:W-:Y:S02]  /*d370*/  ISETP.GE.AND P0, PT, R12, R228.reuse, PT ;  /* 0x000000e40c00720c */ /* 0x080fe40003f06270 */
[----:B------:R-:W-:Y:S01]  /*d380*/  FSEL R244, R13, -INF , !P1 ;  /* 0xff8000000df47808 */ /* 0x000fe20004800000 */
[C---:B------:R-:W-:Y:S01]  /*d390*/  VIADD R13, R2.reuse, 0x30 ;  /* 0x00000030020d7836 */ /* 0x040fe20000000000 */
[C---:B------:R-:W-:Y:S02]  /*d3a0*/  ISETP.GE.AND P6, PT, R3.reuse, R229, PT ;  /* 0x000000e50300720c */ /* 0x040fe40003fc6270 */
[----:B------:R-:W-:Y:S01]  /*d3b0*/  ISETP.GE.AND P1, PT, R3, R228, PT ;  /* 0x000000e40300720c */ /* 0x000fe20003f26270 */
[C---:B------:R-:W-:Y:S01]  /*d3c0*/  VIADD R3, R2.reuse, 0x38 ;  /* 0x0000003802037836 */ /* 0x040fe20000000000 */
[----:B------:R-:W-:Y:S01]  /*d3d0*/  FSEL R57, R67, -INF , !P0 ;  /* 0xff80000043397808 */ /* 0x000fe20004000000 */
[----:B------:R-:W-:Y:S01]  /*d3e0*/  VIADD R2, R2, 0x39 ;  /* 0x0000003902027836 */ /* 0x000fe20000000000 */
[----:B------:R-:W-:-:S02]  /*d3f0*/  ISETP.GE.AND P0, PT, R12, R227, PT ;  /* 0x000000e30c00720c */ /* 0x000fc40003f06270 */
[----:B------:R-:W-:Y:S02]  /*d400*/  FSEL R200, R17, -INF , !P2 ;  /* 0xff80000011c87808 */ /* 0x000fe40005000000 */
[----:B------:R-:W-:Y:S02]  /*d410*/  FSEL R180, R9, -INF , !P0 ;  /* 0xff80000009b47808 */ /* 0x000fe40004000000 */
[----:B------:R-:W-:Y:S02]  /*d420*/  ISETP.GE.AND P0, PT, R2, R227, PT ;  /* 0x000000e30200720c */ /* 0x000fe40003f06270 */
[----:B------:R-:W-:Y:S02]  /*d430*/  ISETP.GE.AND P2, PT, R16, R228, PT ;  /* 0x000000e41000720c */ /* 0x000fe40003f46270 */
[----:B------:R-:W-:Y:S02]  /*d440*/  FSEL R176, R5, -INF , !P0 ;  /* 0xff80000005b07808 */ /* 0x000fe40004000000 */
[----:B------:R-:W-:-:S02]  /*d450*/  FSEL R177, R166, -INF , !P2 ;  /* 0xff800000a6b17808 */ /* 0x000fc40005000000 */
[----:B------:R-:W-:Y:S02]  /*d460*/  FSEL R174, R165, -INF , !P6 ;  /* 0xff800000a5ae7808 */ /* 0x000fe40007000000 */
        /* <DEDUP_REMOVED lines=92> */
.L_x_330:
[----:B------:R-:W-:Y:S05]  /*da30*/  BSYNC B0 ;  /* 0x0000000000007941 */ /* 0x000fea0003800000 */
.L_x_329:
[----:B------:R-:W0:Y:S02]  /*da40*/  LDGDEPBAR ;  /* 0x00000000000079af */ /* 0x000e240000000000 */
.L_x_328:
[----:B------:R-:W-:Y:S01]  /*da50*/  IMAD.WIDE.U32 R196, R242, -0x326172a9, RZ ;  /* 0xcd9e8d57f2c47825 */ /* 0x000fe200078e00ff */
[----:B------:R-:W-:Y:S01]  /*da60*/  USHF.L.U32 UR4, UR24, 0x1, URZ ;  /* 0x0000000118047899 */ /* 0x000fe2000800063f */
[----:B--2---:R-:W-:Y:S01]  /*da70*/  FMNMX.FTZ R9, R215, R48, !PT ;  /* 0x00000030d7097209 */ /* 0x004fe20007810000 */
[----:B------:R2:W-:Y:S01]  /*da80*/  STL.64 [R1+0x18], R216 ;  /* 0x000018d801007387 */ /* 0x0005e20000100a00 */
[----:B------:R-:W-:Y:S01]  /*da90*/  IMAD.MOV.U32 R38, RZ, RZ, R194 ;  /* 0x000000ffff267224 */ /* 0x000fe200078e00c2 */
[----:B------:R-:W-:Y:S01]  /*daa0*/  LOP3.LUT R194, R197, R171, RZ, 0x3c, !PT ;  /* 0x000000abc5c27212 */ /* 0x000fe200078e3cff */
[----:B------:R-:W-:Y:S01]  /*dab0*/  IMAD.MOV.U32 R36, RZ, RZ, R195 ;  /* 0x000000ffff247224 */ /* 0x000fe200078e00c3 */
[----:B------:R-:W-:Y:S01]  /*dac0*/  FMNMX.FTZ R8, R214, R49, !PT ;  /* 0x00000031d6087209 */ /* 0x000fe20007810000 */
[----:B------:R-:W-:-:S03]  /*dad0*/  IMAD.WIDE.U32 R226, R168, -0x2daee0ad, RZ ;  /* 0xd2511f53a8e27825 */ /* 0x000fc600078e00ff */
[----:B------:R-:W-:Y:S01]  /*dae0*/  FMNMX.FTZ R8, R38, R8, !PT ;  /* 0x0000000826087209 */ /* 0x000fe20007810000 */
[----:B------:R-:W-:Y:S01]  /*daf0*/  IMAD.WIDE.U32 R194, R194, -0x2daee0ad, RZ ;  /* 0xd2511f53c2c27825 */ /* 0x000fe200078e00ff */
[----:B-1----:R-:W-:Y:S01]  /*db00*/  LOP3.LUT R2, R227, UR4, R239, 0x96, !PT ;  /* 0x00000004e3027c12 */ /* 0x002fe2000f8e96ef */
[----:B------:R-:W-:Y:S02]  /*db10*/  UIADD3 UR4, UR4, 0x1, URZ ;  /* 0x0000000104047890 */ /* 0x000fe4000fffe03f */
[----:B------:R-:W-:Y:S02]  /*db20*/  VIADD R7, R239, 0xbb67ae85 ;  /* 0xbb67ae85ef077836 */ /* 0x000fe40000000000 */
[----:B------:R-:W-:Y:S02]  /*db30*/  IMAD.MOV.U32 R19, RZ, RZ, R189 ;  /* 0x000000ffff137224 */ /* 0x000fe400078e00bd */
[----:B------:R-:W-:Y:S01]  /*db40*/  IMAD.MOV.U32 R40, RZ, RZ, R192 ;  /* 0x000000ffff287224 */ /* 0x000fe200078e00c0 */
[----:B------:R-:W-:Y:S01]  /*db50*/  LOP3.LUT R192, R195, R226, R7, 0x96, !PT ;  /* 0x000000e2c3c07212 */ /* 0x000fe200078e9607 */
[----:B------:R-:W-:Y:S01]  /*db60*/  IMAD.MOV.U32 R39, RZ, RZ, R193 ;  /* 0x000000ffff277224 */ /* 0x000fe200078e00c1 */
[----:B------:R-:W-:Y:S01]  /*db70*/  FMNMX.FTZ R9, R19, R9, !PT ;  /* 0x0000000913097209 */ /* 0x000fe20007810000 */
[----:B------:R-:W-:Y:S01]  /*db80*/  VIADD R184, R238, 0x9e3779b9 ;  /* 0x9e3779b9eeb87836 */ /* 0x000fe20000000000 */
[----:B------:R-:W-:Y:S01]  /*db90*/  LOP3.LUT R227, R227, UR4, R239, 0x96, !PT ;  /* 0x00000004e3e37c12 */ /* 0x000fe2000f8e96ef */
[----:B------:R-:W-:Y:S01]  /*dba0*/  IMAD.WIDE.U32 R2, R2, -0x326172a9, RZ ;  /* 0xcd9e8d5702027825 */ /* 0x000fe200078e00ff */
[----:B------:R-:W-:-:S03]  /*dbb0*/  FMNMX.FTZ R9, R40, R9, !PT ;  /* 0x0000000928097209 */ /* 0x000fc60007810000 */
[----:B------:R-:W-:Y:S01]  /*dbc0*/  IMAD.WIDE.U32 R192, R192, -0x326172a9, RZ ;  /* 0xcd9e8d57c0c07825 */ /* 0x000fe200078e00ff */
[----:B------:R-:W-:Y:S02]  /*dbd0*/  LOP3.LUT R4, R3, R196, R184, 0x96, !PT ;  /* 0x000000c403047212 */ /* 0x000fe400078e96b8 */
[----:B------:R-:W-:Y:S01]  /*dbe0*/  FMNMX.FTZ R9, R39, R9, !PT ;  /* 0x0000000927097209 */ /* 0x000fe20007810000 */
[----:B------:R-:W-:Y:S02]  /*dbf0*/  VIADD R190, R238, 0x3c6ef372 ;  /* 0x3c6ef372eebe7836 */ /* 0x000fe40000000000 */
[----:B------:R-:W-:Y:S01]  /*dc00*/  VIADD R189, R239, 0x76cf5d0a ;  /* 0x76cf5d0aefbd7836 */ /* 0x000fe20000000000 */
[----:B------:R-:W-:Y:S01]  /*dc10*/  FMNMX.FTZ R9, R204, R9, !PT ;  /* 0x00000009cc097209 */ /* 0x000fe20007810000 */
[----:B------:R-:W-:Y:S01]  /*dc20*/  IMAD.WIDE.U32 R4, R4, -0x2daee0ad, RZ ;  /* 0xd2511f5304047825 */ /* 0x000fe200078e00ff */
[----:B------:R-:W-:Y:S02]  /*dc30*/  LOP3.LUT R10, R193, R2, R190, 0x96, !PT ;  /* 0x00000002c10a7212 */ /* 0x000fe400078e96be */
[----:B------:R-:W-:Y:S01]  /*dc40*/  FMNMX.FTZ R9, R206, R9, !PT ;  /* 0x00000009ce097209 */ /* 0x000fe20007810000 */
[----:B------:R-:W-:Y:S01]  /*dc50*/  VIADD R187, R239, 0x32370b8f ;  /* 0x32370b8fefbb7836 */ /* 0x000fe20000000000 */
[----:B------:R-:W-:Y:S01]  /*dc60*/  LOP3.LUT R6, R5, R194, R189, 0x96, !PT ;  /* 0x000000c205067212 */ /* 0x000fe200078e96bd */
[----:B------:R-:W-:-:S04]  /*dc70*/  IMAD.WIDE.U32 R10, R10, -0x2daee0ad, RZ ;  /* 0xd2511f530a0a7825 */ /* 0x000fc800078e00ff */
[----:B------:R-:W-:Y:S01]  /*dc80*/  IMAD.MOV.U32 R37, RZ, RZ, R251 ;  /* 0x000000ffff257224 */ /* 0x000fe200078e00fb */
[----:B------:R-:W-:Y:S01]  /*dc90*/  LOP3.LUT R5, R11, R4, R187, 0x96, !PT ;  /* 0x000000040b057212 */ /* 0x000fe200078e96bb */
[----:B------:R-:W-:Y:S01]  /*dca0*/  IMAD.WIDE.U32 R30, R6, -0x326172a9, RZ ;  /* 0xcd9e8d57061e7825 */ /* 0x000fe200078e00ff */
[----:B------:R-:W-:Y:S02]  /*dcb0*/  FMNMX.FTZ R4, R210, R9, !PT ;  /* 0x00000009d2047209 */ /* 0x000fe40007810000 */
[----:B------:R-:W-:Y:S01]  /*dcc0*/  FMNMX.FTZ R8, R37, R8, !PT ;  /* 0x0000000825087209 */ /* 0x000fe20007810000 */
[----:B------:R-:W-:Y:S01]  /*dcd0*/  IMAD.WIDE.U32 R22, R5, -0x326172a9, RZ ;  /* 0xcd9e8d5705167825 */ /* 0x000fe200078e00ff */
[----:B------:R-:W-:Y:S02]  /*dce0*/  FMNMX.FTZ R5, R209, R4, !PT ;  /* 0x00000004d1057209 */ /* 0x000fe40007810000 */
[----:B------:R-:W-:Y:S01]  /*dcf0*/  FMNMX.FTZ R8, R36, R8, !PT ;  /* 0x0000000824087209 */ /* 0x000fe20007810000 */
[----:B------:R-:W-:Y:S01]  /*dd00*/  IMAD.MOV.U32 R45, RZ, RZ, R249 ;  /* 0x000000ffff2d7224 */ /* 0x000fe200078e00f9 */
        /* <DEDUP_REMOVED lines=9> */
[----:B------:R-:W-:Y:S01]  /*dda0*/  IMAD.MOV.U32 R197, RZ, RZ, R250 ;  /* 0x000000ffffc57224 */ /* 0x000fe200078e00fa */
[----:B------:R-:W-:Y:S01]  /*ddb0*/  FMNMX.FTZ R8, R207, R8, !PT ;  /* 0x00000008cf087209 */ /* 0x000fe20007810000 */
[----:B------:R-:W-:Y:S01]  /*ddc0*/  IMAD.WIDE.U32 R250, R169, -0x326172a9, RZ ;  /* 0xcd9e8d57a9fa7825 */ /* 0x000fe200078e00ff */
[----:B------:R-:W-:-:S02]  /*ddd0*/  FMNMX.FTZ R9, R174, R9, !PT ;  /* 0x00000009ae097209 */ /* 0x000fc40007810000 */
[----:B------:R-:W-:Y:S01]  /*dde0*/  FMNMX.FTZ R8, R45, R8, !PT ;  /* 0x000000082d087209 */ /* 0x000fe20007810000 */
[----:B------:R-:W-:Y:S01]  /*ddf0*/  IMAD.MOV.U32 R195, RZ, RZ, R248 ;  /* 0x000000ffffc37224 */ /* 0x000fe200078e00f8 */
[----:B------:R-:W-:Y:S01]  /*de00*/  FMNMX.FTZ R6, R64, R9, !PT ;  /* 0x0000000940067209 */ /* 0x000fe20007810000 */
[----:B------:R-:W-:Y:S01]  /*de10*/  IMAD.MOV.U32 R18, RZ, RZ, R246 ;  /* 0x000000ffff127224 */ /* 0x000fe200078e00f6 */
[----:B------:R-:W-:Y:S01]  /*de20*/  FMNMX.FTZ R8, R33, R8, !PT ;  /* 0x0000000821087209 */ /* 0x000fe20007810000 */
[----:B------:R-:W-:Y:S01]  /*de30*/  IMAD.MOV.U32 R44, RZ, RZ, R247 ;  /* 0x000000ffff2c7224 */ /* 0x000fe200078e00f7 */
[----:B------:R-:W-:Y:S01]  /*de40*/  FMNMX.FTZ R9, R213, R0, !PT ;  /* 0x00000000d5097209 */ /* 0x000fe20007810000 */
[----:B------:R-:W-:Y:S01]  /*de50*/  VIADD R182, R238, 0xb54cda56 ;  /* 0xb54cda56eeb67836 */ /* 0x000fe20000000000 */
[----:B------:R-:W-:Y:S01]  /*de60*/  LOP3.LUT R4, R31, R192, R188, 0x96, !PT ;  /* 0x000000c01f047212 */ /* 0x000fe200078e96bc */
[----:B--2---:R-:W-:Y:S01]  /*de70*/  IMAD.MOV.U32 R216, RZ, RZ, R44 ;  /* 0x000000ffffd87224 */ /* 0x004fe200078e002c */
[----:B------:R-:W-:Y:S01]  /*de80*/  LOP3.LUT R30, R23, R30, R186, 0x96, !PT ;  /* 0x0000001e171e7212 */ /* 0x000fe200078e96ba */
[----:B------:R-:W-:Y:S01]  /*de90*/  IMAD.MOV.U32 R217, RZ, RZ, R18 ;  /* 0x000000ffffd97224 */ /* 0x000fe200078e0012 */
[----:B------:R-:W-:Y:S01]  /*dea0*/  FMNMX.FTZ R8, R175, R8, !PT ;  /* 0x00000008af087209 */ /* 0x000fe20007810000 */
[----:B------:R-:W-:Y:S01]  /*deb0*/  IMAD.WIDE.U32 R12, R4, -0x2daee0ad, RZ ;  /* 0xd2511f53040c7825 */ /* 0x000fe200078e00ff */
[----:B------:R-:W-:-:S02]  /*dec0*/  FMNMX.FTZ R9, R52, R9, !PT ;  /* 0x0000000934097209 */ /* 0x000fc40007810000 */
[----:B------:R-:W-:Y:S01]  /*ded0*/  FMNMX.FTZ R8, R177, R8, !PT ;  /* 0x00000008b1087209 */ /* 0x000fe20007810000 */
[----:B------:R-:W-:Y:S01]  /*dee0*/  IMAD.WIDE.U32 R30, R30, -0x2daee0ad, RZ ;  /* 0xd2511f531e1e7825 */ /* 0x000fe200078e00ff */
[----:B------:R-:W-:Y:S02]  /*def0*/  FMNMX.FTZ R9, R56, R9, !PT ;  /* 0x0000000938097209 */ /* 0x000fe40007810000 */
[----:B------:R-:W-:Y:S02]  /*df00*/  LOP3.LUT R4, R13, R10, R185, 0x96, !PT ;  /* 0x0000000a0d047212 */ /* 0x000fe400078e96b9 */
[----:B------:R-:W-:Y:S02]  /*df10*/  LOP3.LUT R5, R31, R12, R183, 0x96, !PT ;  /* 0x0000000c1f057212 */ /* 0x000fe400078e96b7 */
[----:B------:R-:W-:Y:S01]  /*df20*/  FMNMX.FTZ R8, R179, R8, !PT ;  /* 0x00000008b3087209 */ /* 0x000fe20007810000 */
[----:B------:R-:W-:Y:S01]  /*df30*/  IMAD.WIDE.U32 R46, R4, -0x326172a9, RZ ;  /* 0xcd9e8d57042e7825 */ /* 0x000fe200078e00ff */
[----:B------:R-:W-:-:S02]  /*df40*/  FMNMX.FTZ R9, R54, R9, !PT ;  /* 0x0000000936097209 */ /* 0x000fc40007810000 */
[----:B------:R-:W-:Y:S01]  /*df50*/  FMNMX.FTZ R8, R35, R8, !PT ;  /* 0x0000000823087209 */ /* 0x000fe20007810000 */
[----:B------:R-:W-:Y:S01]  /*df60*/  IMAD.WIDE.U32 R12, R5, -0x326172a9, RZ ;  /* 0xcd9e8d57050c7825 */ /* 0x000fe200078e00ff */
[----:B------:R-:W-:Y:S02]  /*df70*/  FMNMX.FTZ R9, R24, R9, !PT ;  /* 0x0000000918097209 */ /* 0x000fe40007810000 */
[----:B------:R-:W-:Y:S02]  /*df80*/  FMNMX.FTZ R5, R65, R6, !PT ;  /* 0x0000000641057209 */ /* 0x000fe40007810000 */
[----:B------:R-:W-:Y:S02]  /*df90*/  LOP3.LUT R4, R3, R250, R184, 0x96, !PT ;  /* 0x000000fa03047212 */ /* 0x000fe400078e96b8 */
[----:B------:R-:W-:Y:S02]  /*dfa0*/  LOP3.LUT R248, R251, R171, RZ, 0x3c, !PT ;  /* 0x000000abfbf87212 */ /* 0x000fe400078e3cff */
[----:B------:R-:W-:Y:S01]  /*dfb0*/  FMNMX.FTZ R11, R57, R8, !PT ;  /* 0x00000008390b7209 */ /* 0x000fe20007810000 */
[----:B------:R-:W-:Y:S01]  /*dfc0*/  IMAD.WIDE.U32 R16, R4, -0x2daee0ad, RZ ;  /* 0xd2511f5304107825 */ /* 0x000fe200078e00ff */
[----:B------:R-:W-:-:S02]  /*dfd0*/  FMNMX.FTZ R9, R26, R9, !PT ;  /* 0x000000091a097209 */ /* 0x000fc40007810000 */
[----:B------:R-:W-:Y:S01]  /*dfe0*/  FMNMX.FTZ R6, R60, R5, !PT ;  /* 0x000000053c067209 */ /* 0x000fe20007810000 */
[----:B------:R-:W-:Y:S01]  /*dff0*/  IMAD.WIDE.U32 R248, R248, -0x2daee0ad, RZ ;  /* 0xd2511f53f8f87825 */ /* 0x000fe200078e00ff */
[----:B------:R-:W-:Y:S02]  /*e000*/  FMNMX.FTZ R4, R62, R11, !PT ;  /* 0x0000000b3e047209 */ /* 0x000fe40007810000 */
[----:B------:R-:W-:Y:S02]  /*e010*/  FMNMX.FTZ R9, R208, R9, !PT ;  /* 0x00000009d0097209 */ /* 0x000fe40007810000 */
[----:B------:R-:W-:Y:S02]  /*e020*/  FMNMX.FTZ R6, R61, R6, !PT ;  /* 0x000000063d067209 */ /* 0x000fe40007810000 */
[----:B------:R-:W-:Y:S02]  /*e030*/  FMNMX.FTZ R11, R63, R4, !PT ;  /* 0x000000043f0b7209 */ /* 0x000fe40007810000 */
[----:B------:R-:W-:Y:S01]  /*e040*/  LOP3.LUT R4, R17, R248, R189, 0x96, !PT ;  /* 0x000000f811047212 */ /* 0x000fe200078e96bd */
[----:B------:R-:W1:Y:S01]  /*e050*/  SHFL.BFLY PT, R3, R6, 0x2, 0x1f ;  /* 0x0c401f0006037f89 */ /* 0x000e6200000e0000 */
[----:B------:R-:W-:-:S02]  /*e060*/  FMNMX.FTZ R9, R195, R9, !PT ;  /* 0x00000009c3097209 */ /* 0x000fc40007810000 */
        /* <DEDUP_REMOVED lines=9> */
[----:B------:R-:W-:Y:S01]  /*e100*/  VIADD R249, R238, 0x1715609d ;  /* 0x1715609deef97836 */ /* 0x000fe20000000000 */
[----:B------:R-:W-:-:S02]  /*e110*/  FMNMX.FTZ R4, R55, R4, !PT ;  /* 0x0000000437047209 */ /* 0x000fc40007810000 */
[----:B------:R-:W-:Y:S02]  /*e120*/  LOP3.LUT R2, R247, R2, R190, 0x96, !PT ;  /* 0x00000002f7027212 */ /* 0x000fe400078e96be */
[----:B------:R-:W-:Y:S02]  /*e130*/  FMNMX.FTZ R9, R244, R9, !PT ;  /* 0x00000009f4097209 */ /* 0x000fe40007810000 */
[----:B------:R-:W-:Y:S01]  /*e140*/  FMNMX.FTZ R4, R211, R4, !PT ;  /* 0x00000004d3047209 */ /* 0x000fe20007810000 */
[----:B------:R-:W-:Y:S01]  /*e150*/  IMAD.WIDE.U32 R228, R2, -0x2daee0ad, RZ ;  /* 0xd2511f5302e47825 */ /* 0x000fe200078e00ff */
[----:B------:R-:W-:Y:S02]  /*e160*/  FMNMX.FTZ R9, R178, R9, !PT ;  /* 0x00000009b2097209 */ /* 0x000fe40007810000 */
[----:B------:R-:W-:Y:S02]  /*e170*/  FMNMX.FTZ R4, R245, R4, !PT ;  /* 0x00000004f5047209 */ /* 0x000fe40007810000 */
[----:B------:R-:W-:-:S02]  /*e180*/  FMNMX.FTZ R9, R180, R9, !PT ;  /* 0x00000009b4097209 */ /* 0x000fc40007810000 */
[----:B------:R-:W-:Y:S02]  /*e190*/  LOP3.LUT R2, R229, R16, R187, 0x96, !PT ;  /* 0x00000010e5027212 */ /* 0x000fe400078e96bb */
[----:B-1----:R-:W-:Y:S02]  /*e1a0*/  FMNMX.FTZ R3, R6, R3, !PT ;  /* 0x0000000306037209 */ /* 0x002fe40007810000 */
[----:B------:R-:W-:Y:S01]  /*e1b0*/  FMNMX.FTZ R4, R27, R4, !PT ;  /* 0x000000041b047209 */ /* 0x000fe20007810000 */
[----:B------:R-:W-:Y:S01]  /*e1c0*/  IMAD.WIDE.U32 R42, R2, -0x326172a9, RZ ;  /* 0xcd9e8d57022a7825 */ /* 0x000fe200078e00ff */
[----:B------:R-:W-:Y:S01]  /*e1d0*/  FMNMX.FTZ R9, R172, R9, !PT ;  /* 0x00000009ac097209 */ /* 0x000fe20007810000 */
[----:B------:R-:W1:Y:S01]  /*e1e0*/  SHFL.BFLY PT, R164, R3, 0x1, 0x1f ;  /* 0x0c201f0003a47f89 */ /* 0x000e6200000e0000 */
[----:B------:R-:W-:Y:S02]  /*e1f0*/  FMNMX.FTZ R4, R25, R4, !PT ;  /* 0x0000000419047209 */ /* 0x000fe40007810000 */
[----:B------:R-:W-:Y:S01]  /*e200*/  LOP3.LUT R2, R29, R246, R188, 0x96, !PT ;  /* 0x000000f61d027212 */ /* 0x000fe200078e96bc */
[----:B------:R-:W2:Y:S01]  /*e210*/  SHFL.BFLY PT, R6, R11, 0x2, 0x1f ;  /* 0x0c401f000b067f89 */ /* 0x000ea200000e0000 */
[----:B------:R-:W-:-:S02]  /*e220*/  FMNMX.FTZ R9, R176, R9, !PT ;  /* 0x00000009b0097209 */ /* 0x000fc40007810000 */
[----:B------:R-:W-:Y:S01]  /*e230*/  FMNMX.FTZ R4, R197, R4, !PT ;  /* 0x00000004c5047209 */ /* 0x000fe20007810000 */
[----:B------:R-:W-:Y:S01]  /*e240*/  IMAD.WIDE.U32 R20, R2, -0x2daee0ad, RZ ;  /* 0xd2511f5302147825 */ /* 0x000fe200078e00ff */
[----:B------:R-:W-:Y:S01]  /*e250*/  LOP3.LUT R28, R43, R28, R186, 0x96, !PT ;  /* 0x0000001c2b1c7212 */ /* 0x000fe200078e96ba */
[----:B------:R-:W3:Y:S01]  /*e260*/  SHFL.BFLY PT, R2, R9, 0x2, 0x1f ;  /* 0x0c401f0009027f89 */ /* 0x000ee200000e0000 */
[----:B------:R-:W-:Y:S02]  /*e270*/  FMNMX.FTZ R4, R199, R4, !PT ;  /* 0x00000004c7047209 */ /* 0x000fe40007810000 */
[----:B------:R-:W-:Y:S01]  /*e280*/  LOP3.LUT R5, R13, R46, R182, 0x96, !PT ;  /* 0x0000002e0d057212 */ /* 0x000fe200078e96b6 */
[----:B------:R-:W-:Y:S01]  /*e290*/  IMAD.WIDE.U32 R28, R28, -0x2daee0ad, RZ ;  /* 0xd2511f531c1c7825 */ /* 0x000fe200078e00ff */
[----:B------:R-:W-:Y:S02]  /*e2a0*/  FMNMX.FTZ R4, R191, R4, !PT ;  /* 0x00000004bf047209 */ /* 0x000fe40007810000 */
[----:B------:R-:W-:-:S02]  /*e2b0*/  LOP3.LUT R10, R5, 0xffff, RZ, 0xc0, !PT ;  /* 0x0000ffff050a7812 */ /* 0x000fc400078ec0ff */
[----:B------:R-:W-:Y:S02]  /*e2c0*/  FMNMX.FTZ R4, R201, R4, !PT ;  /* 0x00000004c9047209 */ /* 0x000fe40007810000 */
[----:B------:R-:W-:Y:S02]  /*e2d0*/  LOP3.LUT R20, R29, R20, R183, 0x96, !PT ;  /* 0x000000141d147212 */ /* 0x000fe400078e96b7 */
[----:B------:R-:W-:Y:S02]  /*e2e0*/  FMNMX.FTZ R4, R243, R4, !PT ;  /* 0x00000004f3047209 */ /* 0x000fe40007810000 */
[----:B-1----:R-:W-:Y:S02]  /*e2f0*/  FMNMX.FTZ R164, R3, R164, !PT ;  /* 0x000000a403a47209 */ /* 0x002fe40007810000 */
[----:B------:R-:W-:Y:S02]  /*e300*/  FMNMX.FTZ R4, R167, R4, !PT ;  /* 0x00000004a7047209 */ /* 0x000fe40007810000 */
[C---:B------:R-:W-:Y:S01]  /*e310*/  FSETP.NEU.FTZ.AND P3, PT, R164.reuse, -INF , PT ;  /* 0xff800000a400780b */ /* 0x040fe20003f7d000 */
[----:B------:R-:W-:Y:S01]  /*e320*/  FMUL.FTZ R67, R164, UR18 ;  /* 0x00000012a4437c20 */ /* 0x000fe20008410000 */
[----:B------:R-:W-:-:S02]  /*e330*/  FMNMX.FTZ R4, R173, R4, !PT ;  /* 0x00000004ad047209 */ /* 0x000fc40007810000 */
[----:B--2---:R-:W-:Y:S02]  /*e340*/  FMNMX.FTZ R6, R11, R6, !PT ;  /* 0x000000060b067209 */ /* 0x004fe40007810000 */
[----:B---3--:R-:W-:Y:S02]  /*e350*/  FMNMX.FTZ R2, R9, R2, !PT ;  /* 0x0000000209027209 */ /* 0x008fe40007810000 */
[----:B------:R-:W-:Y:S01]  /*e360*/  FMNMX.FTZ R9, R165, R4, !PT ;  /* 0x00000004a5097209 */ /* 0x000fe20007810000 */
[----:B------:R-:W1:Y:S01]  /*e370*/  SHFL.BFLY PT, R3, R6, 0x1, 0x1f ;  /* 0x0c201f0006037f89 */ /* 0x000e6200000e0000 */
[----:B------:R-:W-:Y:S02]  /*e380*/  FSEL R67, R67, RZ, P3 ;  /* 0x000000ff43437208 */ /* 0x000fe40001800000 */
[----:B------:R-:W-:Y:S01]  /*e390*/  FMNMX.FTZ R4, R66, R9, !PT ;  /* 0x0000000942047209 */ /* 0x000fe20007810000 */
[----:B------:R-:W-:Y:S01]  /*e3a0*/  SHFL.BFLY PT, R17, R2, 0x1, 0x1f ;  /* 0x0c201f0002117f89 */ /* 0x000fe200000e0000 */
[----:B------:R-:W-:Y:S01]  /*e3b0*/  LOP3.LUT R14, R12, 0xffff, RZ, 0xc0, !PT ;  /* 0x0000ffff0c0e7812 */ /* 0x000fe200078ec0ff */
[----:B------:R-:W-:Y:S01]  /*e3c0*/  FFMA.FTZ R41, R19, UR18, -R67 ;  /* 0x0000001213297c23 */ /* 0x000fe20008010843 */
[----:B------:R-:W-:Y:S01]  /*e3d0*/  LOP3.LUT R228, R21, R228, R185, 0x96, !PT ;  /* 0x000000e415e47212 */ /* 0x000fe200078e96b9 */
[----:B------:R-:W2:Y:S01]  /*e3e0*/  SHFL.BFLY PT, R19, R4, 0x2, 0x1f ;  /* 0x0c401f0004137f89 */ /* 0x000ea200000e0000 */
[----:B------:R-:W-:Y:S01]  /*e3f0*/  LOP3.LUT R13, R5, 0xff, RZ, 0xc0, !PT ;  /* 0x000000ff050d7812 */ /* 0x000fe200078ec0ff */
[----:B------:R-:W-:Y:S01]  /*e400*/  IMAD.WIDE.U32 R20, R20, -0x326172a9, RZ ;  /* 0xcd9e8d5714147825 */ /* 0x000fe200078e00ff */
[----:B------:R-:W-:-:S03]  /*e410*/  SHF.R.U32.HI R10, RZ, 0x8, R10 ;  /* 0x00000008ff0a7819 */ /* 0x000fc6000001160a */
[----:B------:R-:W-:Y:S01]  /*e420*/  FFMA.FTZ R50, R48, UR18, -R67 ;  /* 0x0000001230327c23 */ /* 0x000fe20008010843 */
[----:B------:R-:W-:Y:S01]  /*e430*/  SHF.R.U32.HI R8, RZ, 0x18, R5 ;  /* 0x00000018ff087819 */ /* 0x000fe20000011605 */
[----:B------:R-:W-:Y:S01]  /*e440*/  IMAD.WIDE.U32 R228, R228, -0x326172a9, RZ ;  /* 0xcd9e8d57e4e47825 */ /* 0x000fe200078e00ff */
[----:B------:R-:W-:-:S03]  /*e450*/  PRMT R13, R13, 0x5410, R10 ;  /* 0x000054100d0d7816 */ /* 0x000fc6000000000a */
[----:B------:R-:W-:Y:S01]  /*e460*/  FFMA.FTZ R40, R40, UR18, -R67 ;  /* 0x0000001228287c23 */ /* 0x000fe20008010843 */
[----:B------:R-:W-:Y:S01]  /*e470*/  SHF.R.U32.HI R10, RZ, 0x10, R5 ;  /* 0x00000010ff0a7819 */ /* 0x000fe20000011605 */
[----:B------:R-:W-:Y:S01]  /*e480*/  FFMA.FTZ R39, R39, UR18, -R67 ;  /* 0x0000001227277c23 */ /* 0x000fe20008010843 */
[--C-:B------:R-:W-:Y:S01]  /*e490*/  SHF.R.U32.HI R9, RZ, 0x10, R20.reuse ;  /* 0x00000010ff097819 */ /* 0x100fe20000011614 */
[----:B------:R-:W-:Y:S01]  /*e4a0*/  MUFU.EX2 R50, R50 ;  /* 0x0000003200327308 */ /* 0x000fe20000000800 */
[----:B------:R-:W-:Y:S02]  /*e4b0*/  LOP3.LUT R5, R10, 0xff, RZ, 0xc0, !PT ;  /* 0x000000ff0a057812 */ /* 0x000fe400078ec0ff */
[----:B------:R-:W-:Y:S02]  /*e4c0*/  LOP3.LUT R9, R9, 0xff, RZ, 0xc0, !PT ;  /* 0x000000ff09097812 */ /* 0x000fe400078ec0ff */
[----:B-1----:R-:W-:Y:S02]  /*e4d0*/  FMNMX.FTZ R3, R6, R3, !PT ;  /* 0x0000000306037209 */ /* 0x002fe40007810000 */
[----:B------:R-:W-:Y:S01]  /*e4e0*/  SHF.R.U32.HI R6, RZ, 0x18, R20 ;  /* 0x00000018ff067819 */ /* 0x000fe20000011614 */
[----:B------:R-:W-:Y:S01]  /*e4f0*/  MUFU.EX2 R40, R40 ;  /* 0x0000002800287308 */ /* 0x000fe20000000800 */
[----:B------:R-:W-:Y:S01]  /*e500*/  PRMT R5, R5, 0x5410, R8 ;  /* 0x0000541005057816 */ /* 0x000fe20000000008 */
[----:B------:R-:W-:Y:S01]  /*e510*/  FMUL.FTZ R58, R3, UR18 ;  /* 0x00000012033a7c20 */ /* 0x000fe20008410000 */
[----:B------:R-:W-:-:S02]  /*e520*/  PRMT R9, R9, 0x5410, R6 ;  /* 0x0000541009097816 */ /* 0x000fc40000000006 */
[----:B--2---:R-:W-:Y:S02]  /*e530*/  FMNMX.FTZ R4, R4, R19, !PT ;  /* 0x0000001304047209 */ /* 0x004fe40007810000 */
[----:B------:R-:W-:Y:S01]  /*e540*/  LOP3.LUT R8, R20, 0xffff, RZ, 0xc0, !PT ;  /* 0x0000ffff14087812 */ /* 0x000fe200078ec0ff */
[----:B------:R-:W-:Y:S01]  /*e550*/  MUFU.EX2 R39, R39 ;  /* 0x0000002700277308 */ /* 0x000fe20000000800 */
[----:B------:R-:W-:Y:S01]  /*e560*/  LOP3.LUT R6, R21, R228, R182, 0x96, !PT ;  /* 0x000000e415067212 */ /* 0x000fe200078e96b6 */
[----:B------:R-:W-:Y:S01]  /*e570*/  FFMA.FTZ R228, R204, UR18, -R67 ;  /* 0x00000012cce47c23 */ /* 0x000fe20008010843 */
[----:B------:R-:W1:Y:S01]  /*e580*/  SHFL.BFLY PT, R21, R4, 0x1, 0x1f ;  /* 0x0c201f0004157f89 */ /* 0x000e6200000e0000 */
[----:B------:R-:W-:Y:S02]  /*e590*/  FMNMX.FTZ R2, R2, R17, !PT ;  /* 0x0000001102027209 */ /* 0x000fe40007810000 */
[----:B------:R-:W-:Y:S02]  /*e5a0*/  FSETP.NEU.FTZ.AND P2, PT, R3, -INF , PT ;  /* 0xff8000000300780b */ /* 0x000fe40003f5d000 */
[C---:B------:R-:W-:Y:S01]  /*e5b0*/  FSETP.NEU.FTZ.AND P1, PT, R2.reuse, -INF , PT ;  /* 0xff8000000200780b */ /* 0x040fe20003f3d000 */
[----:B------:R-:W-:Y:S01]  /*e5c0*/  FMUL.FTZ R181, R2, UR18 ;  /* 0x0000001202b57c20 */ /* 0x000fe20008410000 */
[----:B------:R-:W-:Y:S01]  /*e5d0*/  SHF.R.U32.HI R8, RZ, 0x8, R8 ;  /* 0x00000008ff087819 */ /* 0x000fe20000011608 */
[----:B------:R-:W-:Y:S01]  /*e5e0*/  MUFU.EX2 R41, R41 ;  /* 0x0000002900297308 */ /* 0x000fe20000000800 */
[----:B------:R-:W-:-:S02]  /*e5f0*/  LOP3.LUT R11, R20, 0xff, RZ, 0xc0, !PT ;  /* 0x000000ff140b7812 */ /* 0x000fc400078ec0ff */
[----:B------:R-:W-:Y:S02]  /*e600*/  FSEL R181, R181, RZ, P1 ;  /* 0x000000ffb5b57208 */ /* 0x000fe40000800000 */
[----:B------:R-:W-:Y:S02]  /*e610*/  PRMT R11, R11, 0x5410, R8 ;  /* 0x000054100b0b7816 */ /* 0x000fe40000000008 */
[----:B------:R-:W-:Y:S01]  /*e620*/  FSEL R58, R58, RZ, P2 ;  /* 0x000000ff3a3a7208 */ /* 0x000fe20001000000 */
[--C-:B------:R-:W-:Y:S01]  /*e630*/  FFMA.FTZ R48, R0, UR18, -R181.reuse ;  /* 0x0000001200307c23 */ /* 0x100fe200080108b5 */
[----:B------:R-:W-:Y:S01]  /*e640*/  LOP3.LUT R8, R6, 0xffff, RZ, 0xc0, !PT ;  /* 0x0000ffff06087812 */ /* 0x000fe200078ec0ff */
[----:B------:R-:W-:Y:S01]  /*e650*/  FFMA.FTZ R44, R52, UR18, -R181 ;  /* 0x00000012342c7c23 */ /* 0x000fe200080108b5 */
[----:B------:R-:W-:Y:S01]  /*e660*/  LOP3.LUT R19, R6, 0xff, RZ, 0xc0, !PT ;  /* 0x000000ff06137812 */ /* 0x000fe200078ec0ff */
[--C-:B------:R-:W-:Y:S01]  /*e670*/  FFMA.FTZ R49, R49, UR18, -R58.reuse ;  /* 0x0000001231317c23 */ /* 0x100fe2000801083a */
[----:B------:R-:W-:Y:S01]  /*e680*/  FFMA.FTZ R38, R38, UR18, -R58 ;  /* 0x0000001226267c23 */ /* 0x000fe2000801083a */
[----:B------:R-:W-:Y:S01]  /*e690*/  SHF.R.U32.HI R8, RZ, 0x8, R8 ;  /* 0x00000008ff087819 */ /* 0x000fe20000011608 */
[--C-:B------:R-:W-:Y:S01]  /*e6a0*/  FFMA.FTZ R37, R37, UR18, -R58.reuse ;  /* 0x0000001225257c23 */ /* 0x100fe2000801083a */
[----:B-1----:R-:W-:Y:S01]  /*e6b0*/  FMNMX.FTZ R0, R4, R21, !PT ;  /* 0x0000001504007209 */ /* 0x002fe20007810000 */
[----:B------:R-:W-:Y:S01]  /*e6c0*/  FFMA.FTZ R36, R36, UR18, -R58 ;  /* 0x0000001224247c23 */ /* 0x000fe2000801083a */
[----:B------:R-:W-:Y:S01]  /*e6d0*/  FSEL R21, R3, RZ, P2 ;  /* 0x000000ff03157208 */ /* 0x000fe20001000000 */
[----:B------:R-:W-:Y:S01]  /*e6e0*/  MUFU.EX2 R49, R49 ;  /* 0x0000003100317308 */ /* 0x000fe20000000800 */
[C---:B------:R-:W-:Y:S01]  /*e6f0*/  FSETP.NEU.FTZ.AND P2, PT, R0.reuse, -INF , PT ;  /* 0xff8000000000780b */ /* 0x040fe20003f5d000 */
[----:B------:R-:W-:Y:S01]  /*e700*/  FMUL.FTZ R166, R0, UR18 ;  /* 0x0000001200a67c20 */ /* 0x000fe20008410000 */
[----:B------:R-:W-:Y:S01]  /*e710*/  FSEL R4, R164, RZ, P3 ;  /* 0x000000ffa4047208 */ /* 0x000fe20001800000 */
[----:B------:R-:W-:Y:S01]  /*e720*/  FADD.FTZ R10, R214, -R21 ;  /* 0x80000015d60a7221 */ /* 0x000fe20000010000 */
[----:B------:R-:W-:Y:S01]  /*e730*/  FSEL R21, R0, RZ, P2 ;  /* 0x000000ff00157208 */ /* 0x000fe20001000000 */
[----:B------:R-:W-:Y:S01]  /*e740*/  IMAD.MOV.U32 R214, RZ, RZ, R42 ;  /* 0x000000ffffd67224 */ /* 0x000fe200078e002a */
[----:B------:R-:W-:Y:S01]  /*e750*/  SHF.R.U32.HI R7, RZ, 0x10, R12 ;  /* 0x00000010ff077819 */ /* 0x000fe2000001160c */
[----:B------:R-:W-:Y:S01]  /*e760*/  FADD.FTZ R4, R215, -R4 ;  /* 0x80000004d7047221 */ /* 0x000fe20000010000 */
[----:B------:R-:W-:Y:S01]  /*e770*/  FSEL R166, R166, RZ, P2 ;  /* 0x000000ffa6a67208 */ /* 0x000fe20001000000 */
[----:B------:R-:W-:Y:S01]  /*e780*/  IMAD.MOV.U32 R215, RZ, RZ, R43 ;  /* 0x000000ffffd77224 */ /* 0x000fe200078e002b */
[----:B------:R-:W-:Y:S01]  /*e790*/  LOP3.LUT R15, R12, 0xff, RZ, 0xc0, !PT ;  /* 0x000000ff0c0f7812 */ /* 0x000fe200078ec0ff */
[----:B------:R-:W1:Y:S01]  /*e7a0*/  MUFU.EX2 R38, R38 ;  /* 0x0000002600267308 */ /* 0x000e620000000800 */
[----:B------:R-:W-:Y:S01]  /*e7b0*/  PRMT R19, R19, 0x5410, R8 ;  /* 0x0000541013137816 */ /* 0x000fe20000000008 */
[----:B------:R-:W-:Y:S01]  /*e7c0*/  FADD.FTZ R8, R212, -R21 ;  /* 0x80000015d4087221 */ /* 0x000fe20000010000 */
[----:B------:R-:W-:Y:S01]  /*e7d0*/  SHF.R.U32.HI R12, RZ, 0x18, R12 ;  /* 0x00000018ff0c7819 */ /* 0x000fe2000001160c */
[--C-:B------:R-:W-:Y:S01]  /*e7e0*/  FFMA.FTZ R43, R56, UR18, -R181.reuse ;  /* 0x00000012382b7c23 */ /* 0x100fe200080108b5 */
[----:B------:R-:W-:Y:S01]  /*e7f0*/  LOP3.LUT R7, R7, 0xff, RZ, 0xc0, !PT ;  /* 0x000000ff07077812 */ /* 0x000fe200078ec0ff */
[----:B------:R-:W-:Y:S01]  /*e800*/  FFMA.FTZ R42, R54, UR18, -R181 ;  /* 0x00000012362a7c23 */ /* 0x000fe200080108b5 */
[----:B------:R-:W-:-:S02]  /*e810*/  IMAD.MOV.U32 R212, RZ, RZ, R46 ;  /* 0x000000ffffd47224 */ /* 0x000fc400078e002e */
[--C-:B------:R-:W-:Y:S01]  /*e820*/  FFMA.FTZ R46, R55, UR18, -R166.reuse ;  /* 0x00000012372e7c23 */ /* 0x100fe200080108a6 */
[----:B------:R-:W-:Y:S01]  /*e830*/  FFMA.FTZ R45, R211, UR18, -R166 ;  /* 0x00000012d32d7c23 */ /* 0x000fe200080108a6 */
[----:B------:R-:W-:Y:S01]  /*e840*/  PRMT R7, R7, 0x5410, R12 ;  /* 0x0000541007077816 */ /* 0x000fe2000000000c */
[----:B------:R-:W-:Y:S01]  /*e850*/  MUFU.EX2 R43, R43 ;  /* 0x0000002b002b7308 */ /* 0x000fe20000000800 */
[----:B------:R-:W-:Y:S01]  /*e860*/  FSEL R12, R2, RZ, P1 ;  /* 0x000000ff020c7208 */ /* 0x000fe20000800000 */
[----:B------:R-:W-:Y:S01]  /*e870*/  FFMA.FTZ R51, R51, UR18, -R166 ;  /* 0x0000001233337c23 */ /* 0x000fe200080108a6 */
[----:B------:R-:W-:Y:S01]  /*e880*/  PRMT R52, R240, 0x7054, R240 ;  /* 0x00007054f0347816 */ /* 0x000fe200000000f0 */
[----:B------:R-:W-:Y:S01]  /*e890*/  FMUL.FTZ R56, R10, UR18 ;  /* 0x000000120a387c20 */ /* 0x000fe20008410000 */
[----:B------:R-:W-:Y:S01]  /*e8a0*/  SHF.R.U32.HI R17, RZ, 0x10, R6 ;  /* 0x00000010ff117819 */ /* 0x000fe20000011606 */
[----:B------:R-:W-:Y:S01]  /*e8b0*/  FADD.FTZ R12, R213, -R12 ;  /* 0x8000000cd50c7221 */ /* 0x000fe20000010000 */
[----:B------:R-:W-:Y:S01]  /*e8c0*/  IMAD.MOV.U32 R213, RZ, RZ, R47 ;  /* 0x000000ffffd57224 */ /* 0x000fe200078e002f */
[----:B------:R-:W2:Y:S01]  /*e8d0*/  MUFU.EX2 R42, R42 ;  /* 0x0000002a002a7308 */ /* 0x000ea20000000800 */
[----:B------:R-:W-:Y:S01]  /*e8e0*/  FFMA.FTZ R47, R53, UR18, -R166 ;  /* 0x00000012352f7c23 */ /* 0x000fe200080108a6 */
[--C-:B------:R-:W-:Y:S01]  /*e8f0*/  HSET2.LE.AND R5, R5, R52.reuse, PT ;  /* 0x0000003405057233 */ /* 0x100fe20003803000 */
[----:B------:R-:W-:Y:S01]  /*e900*/  FMUL.FTZ R53, R8, UR18 ;  /* 0x0000001208357c20 */ /* 0x000fe20008410000 */
[----:B-1----:R-:W-:Y:S01]  /*e910*/  F2FP.F16.F32.PACK_AB R10, R38, R49 ;  /* 0x00000031260a723e */ /* 0x002fe200000000ff */
[----:B------:R-:W-:Y:S01]  /*e920*/  FMUL.FTZ R55, R4, UR18 ;  /* 0x0000001204377c20 */ /* 0x000fe20008410000 */
[--C-:B------:R-:W-:Y:S01]  /*e930*/  HSET2.LE.AND R9, R9, R52.reuse, PT ;  /* 0x0000003409097233 */ /* 0x100fe20003803000 */
[----:B------:R-:W-:Y:S01]  /*e940*/  FMUL.FTZ R54, R12, UR18 ;  /* 0x000000120c367c20 */ /* 0x000fe20008410000 */
[----:B------:R-:W-:Y:S01]  /*e950*/  MUFU.EX2 R46, R46 ;  /* 0x0000002e002e7308 */ /* 0x000fe20000000800 */
[----:B------:R-:W-:Y:S01]  /*e960*/  LOP3.LUT R5, R5, R10, RZ, 0xc0, !PT ;  /* 0x0000000a05057212 */ /* 0x000fe200078ec0ff */
[----:B------:R-:W-:Y:S01]  /*e970*/  VIADD R215, R239, 0x646e171e ;  /* 0x646e171eefd77836 */ /* 0x000fe20000000000 */
[--C-:B------:R-:W-:Y:S01]  /*e980*/  HSET2.LE.AND R10, R11, R52.reuse, PT ;  /* 0x000000340b0a7233 */ /* 0x100fe20003803000 */
[----:B------:R-:W-:Y:S01]  /*e990*/  FFMA.FTZ R211, R209, UR18, -R67 ;  /* 0x00000012d1d37c23 */ /* 0x000fe20008010843 */
[----:B------:R-:W-:Y:S01]  /*e9a0*/  SHF.R.U32.HI R14, RZ, 0x8, R14 ;  /* 0x00000008ff0e7819 */ /* 0x000fe2000001160e */
[----:B------:R-:W-:Y:S01]  /*e9b0*/  FFMA.FTZ R212, R207, UR18, -R58 ;  /* 0x00000012cfd47c23 */ /* 0x000fe2000801083a */
[----:B------:R-:W-:Y:S01]  /*e9c0*/  SHF.R.U32.HI R6, RZ, 0x18, R6 ;  /* 0x00000018ff067819 */ /* 0x000fe20000011606 */
[----:B------:R-:W1:Y:S01]  /*e9d0*/  MUFU.EX2 R45, R45 ;  /* 0x0000002d002d7308 */ /* 0x000e620000000800 */
[----:B--2---:R-:W-:Y:S01]  /*e9e0*/  F2FP.F16.F32.PACK_AB R11, R42, R43 ;  /* 0x0000002b2a0b723e */ /* 0x004fe200000000ff */
[----:B------:R-:W-:Y:S01]  /*e9f0*/  FFMA.FTZ R209, R205, UR18, -R58 ;  /* 0x00000012cdd17c23 */ /* 0x000fe2000801083a */
[----:B------:R-:W-:Y:S01]  /*ea00*/  LOP3.LUT R17, R17, 0xff, RZ, 0xc0, !PT ;  /* 0x000000ff11117812 */ /* 0x000fe200078ec0ff */
[----:B------:R-:W-:Y:S01]  /*ea10*/  FFMA.FTZ R204, R25, UR18, -R166 ;  /* 0x0000001219cc7c23 */ /* 0x000fe200080108a6 */
[----:B------:R-:W-:Y:S01]  /*ea20*/  LOP3.LUT R10, R10, R11, RZ, 0xc0, !PT ;  /* 0x0000000b0a0a7212 */ /* 0x000fe200078ec0ff */
[--C-:B------:R-:W-:Y:S01]  /*ea30*/  FFMA.FTZ R205, R26, UR18, -R181.reuse ;  /* 0x000000121acd7c23 */ /* 0x100fe200080108b5 */
[--C-:B------:R-:W-:Y:S01]  /*ea40*/  HSET2.LE.AND R8, R19, R52.reuse, PT ;  /* 0x0000003413087233 */ /* 0x100fe20003803000 */
[----:B------:R-:W-:Y:S01]  /*ea50*/  MUFU.EX2 R48, R48 ;  /* 0x0000003000307308 */ /* 0x000fe20000000800 */
[----:B------:R-:W-:Y:S01]  /*ea60*/  PRMT R15, R15, 0x5410, R14 ;  /* 0x000054100f0f7816 */ /* 0x000fe2000000000e */
[--C-:B------:R-:W-:Y:S01]  /*ea70*/  FFMA.FTZ R208, R208, UR18, -R181.reuse ;  /* 0x00000012d0d07c23 */ /* 0x100fe200080108b5 */
[----:B------:R-:W-:Y:S01]  /*ea80*/  PRMT R17, R17, 0x5410, R6 ;  /* 0x0000541011117816 */ /* 0x000fe20000000006 */
[----:B------:R-:W-:Y:S01]  /*ea90*/  FFMA.FTZ R198, R198, UR18, -R181 ;  /* 0x00000012c6c67c23 */ /* 0x000fe200080108b5 */
[--C-:B------:R-:W-:Y:S01]  /*eaa0*/  HSET2.LE.AND R7, R7, R52.reuse, PT ;  /* 0x0000003407077233 */ /* 0x100fe20003803000 */
[----:B------:R-:W-:Y:S01]  /*eab0*/  FFMA.FTZ R199, R199, UR18, -R166 ;  /* 0x00000012c7c77c23 */ /* 0x000fe200080108a6 */
[----:B------:R-:W-:Y:S01]  /*eac0*/  HSET2.LE.AND R6, R15, R52, PT ;  /* 0x000000340f067233 */ /* 0x000fe20003803000 */
[----:B------:R-:W2:Y:S01]  /*ead0*/  MUFU.EX2 R44, R44 ;  /* 0x0000002c002c7308 */ /* 0x000ea20000000800 */
[----:B-1----:R-:W-:-:S02]  /*eae0*/  F2FP.F16.F32.PACK_AB R16, R45, R46 ;  /* 0x0000002e2d10723e */ /* 0x002fc400000000ff */
[----:B------:R-:W-:Y:S02]  /*eaf0*/  F2FP.F16.F32.PACK_AB R15, R39, R40 ;  /* 0x00000028270f723e */ /* 0x000fe400000000ff */
[----:B------:R-:W-:Y:S02]  /*eb00*/  LOP3.LUT R11, R9, R16, RZ, 0xc0, !PT ;  /* 0x00000010090b7212 */ /* 0x000fe400078ec0ff */
[----:B------:R-:W-:Y:S01]  /*eb10*/  HSET2.LE.AND R13, R13, R52, PT ;  /* 0x000000340d0d7233 */ /* 0x000fe20003803000 */
[----:B------:R-:W-:Y:S01]  /*eb20*/  MUFU.EX2 R51, R51 ;  /* 0x0000003300337308 */ /* 0x000fe20000000800 */
[----:B------:R-:W-:Y:S02]  /*eb30*/  F2FP.F16.F32.PACK_AB R4, R41, R50 ;  /* 0x000000322904723e */ /* 0x000fe400000000ff */
[----:B------:R-:W-:Y:S02]  /*eb40*/  LOP3.LUT R6, R6, R15, RZ, 0xc0, !PT ;  /* 0x0000000f06067212 */ /* 0x000fe400078ec0ff */
[----:B------:R-:W-:-:S02]  /*eb50*/  LOP3.LUT R4, R13, R4, RZ, 0xc0, !PT ;  /* 0x000000040d047212 */ /* 0x000fc400078ec0ff */
[----:B------:R-:W-:Y:S01]  /*eb60*/  LOP3.LUT R229, R229, R214, R249, 0x96, !PT ;  /* 0x000000d6e5e57212 */ /* 0x000fe200078e96f9 */
[----:B------:R-:W1:Y:S01]  /*eb70*/  MUFU.EX2 R47, R47 ;  /* 0x0000002f002f7308 */ /* 0x000e620000000800 */
[----:B--2---:R-:W-:Y:S01]  /*eb80*/  F2FP.F16.F32.PACK_AB R9, R44, R48 ;  /* 0x000000302c09723e */ /* 0x004fe200000000ff */
[----:B------:R-:W-:Y:S01]  /*eb90*/  FFMA.FTZ R214, R203, UR18, -R58 ;  /* 0x00000012cbd67c23 */ /* 0x000fe2000801083a */
[----:B------:R-:W-:Y:S01]  /*eba0*/  FFMA.FTZ R203, R195, UR18, -R181 ;  /* 0x00000012c3cb7c23 */ /* 0x000fe200080108b5 */
[--C-:B------:R-:W-:Y:S01]  /*ebb0*/  FFMA.FTZ R195, R197, UR18, -R166.reuse ;  /* 0x00000012c5c37c23 */ /* 0x100fe200080108a6 */
[----:B------:R-:W-:Y:S01]  /*ebc0*/  LOP3.LUT R8, R8, R9, RZ, 0xc0, !PT ;  /* 0x0000000908087212 */ /* 0x000fe200078ec0ff */
[----:B------:R-:W-:Y:S01]  /*ebd0*/  FFMA.FTZ R197, R27, UR18, -R166 ;  /* 0x000000121bc57c23 */ /* 0x000fe200080108a6 */
[----:B------:R-:W-:Y:S01]  /*ebe0*/  HSET2.LE.AND R9, R17, R52, PT ;  /* 0x0000003411097233 */ /* 0x000fe20003803000 */
[----:B------:R-:W-:Y:S08]  /*ebf0*/  MUFU.EX2 R37, R37 ;  /* 0x0000002500257308 */ /* 0x000ff00000000800 */
[----:B------:R-:W2:Y:S01]  /*ec00*/  MUFU.EX2 R36, R36 ;  /* 0x0000002400247308 */ /* 0x000ea20000000800 */
[----:B-1----:R-:W-:-:S04]  /*ec10*/  F2FP.F16.F32.PACK_AB R16, R47, R51 ;  /* 0x000000332f10723e */ /* 0x002fc800000000ff */
[----:B------:R-:W-:Y:S02]  /*ec20*/  LOP3.LUT R9, R9, R16, RZ, 0xc0, !PT ;  /* 0x0000001009097212 */ /* 0x000fe400078ec0ff */
[----:B------:R-:W1:Y:S01]  /*ec30*/  LDSM.16.MT88.4 R16, [R170+0x9000] ;  /* 0x00900000aa10783b */ /* 0x000e620000004200 */
[----:B------:R-:W3:Y:S08]  /*ec40*/  MUFU.EX2 R55, R55 ;  /* 0x0000003700377308 */ /* 0x000ef00000000800 */
[----:B------:R-:W4:Y:S01]  /*ec50*/  MUFU.EX2 R56, R56 ;  /* 0x0000003800387308 */ /* 0x000f220000000800 */
[----:B--2---:R-:W-:-:S04]  /*ec60*/  F2FP.F16.F32.PACK_AB R14, R36, R37 ;  /* 0x00000025240e723e */ /* 0x004fc800000000ff */
[----:B------:R-:W-:Y:S02]  /*ec70*/  LOP3.LUT R7, R7, R14, RZ, 0xc0, !PT ;  /* 0x0000000e07077212 */ /* 0x000fe400078ec0ff */
[----:B------:R-:W2:Y:S01]  /*ec80*/  LDSM.16.MT88.4 R12, [R221+0x9000] ;  /* 0x00900000dd0c783b */ /* 0x000ea20000004200 */
        /* <DEDUP_REMOVED lines=24> */
[----:B------:R-:W-:Y:S01]  /*ee10*/  FMUL.FTZ R153, R153, R54 ;  /* 0x0000003699997220 */ /* 0x000fe20000410000 */
        /* <DEDUP_REMOVED lines=9> */
[-C--:B------:R-:W-:Y:S01]  /*eeb0*/  HMMA.16816.F32 R68, R4, R16.reuse, R68 ;  /* 0x000000100444723c */ /* 0x080fe20000001844 */
        /* <DEDUP_REMOVED lines=11> */
[-C--:B------:R-:W-:Y:S01]  /*ef70*/  HMMA.16816.F32 R76, R8, R18.reuse, R76 ;  /* 0x00000012084c723c */ /* 0x080fe2000000184c */
[-C--:B------:R-:W-:Y:S01]  /*ef80*/  FMUL.FTZ R86, R86, R56.reuse ;  /* 0x0000003856567220 */ /* 0x080fe20000410000 */
[----:B------:R-:W-:Y:S01]  /*ef90*/  FMUL.FTZ R87, R87, R56 ;  /* 0x0000003857577220 */ /* 0x000fe20000410000 */
[-C--:B------:R-:W-:Y:S01]  /*efa0*/  FMUL.FTZ R88, R88, R54.reuse ;  /* 0x0000003658587220 */ /* 0x080fe20000410000 */
[----:B------:R-:W-:Y:S01]  /*efb0*/  FMUL.FTZ R89, R89, R54 ;  /* 0x0000003659597220 */ /* 0x000fe20000410000 */
[-C--:B------:R-:W-:Y:S01]  /*efc0*/  FMUL.FTZ R90, R90, R53.reuse ;  /* 0x000000355a5a7220 */ /* 0x080fe20000410000 */
[C---:B------:R-:W-:Y:S01]  /*efd0*/  HMMA.16816.F32 R80, R4.reuse, R18, R80 ;  /* 0x000000120450723c */ /* 0x040fe20000001850 */
[----:B------:R-:W1:Y:S01]  /*efe0*/  LDSM.16.MT88.4 R16, [R170+0xa000] ;  /* 0x00a00000aa10783b */ /* 0x000e620000004200 */
[----:B------:R-:W-:Y:S01]  /*eff0*/  FMUL.FTZ R91, R91, R53 ;  /* 0x000000355b5b7220 */ /* 0x000fe20000410000 */
[-C--:B------:R-:W-:Y:S01]  /*f000*/  FMUL.FTZ R96, R96, R55.reuse ;  /* 0x0000003760607220 */ /* 0x080fe20000410000 */
[----:B------:R-:W-:Y:S01]  /*f010*/  FMUL.FTZ R97, R97, R55 ;  /* 0x0000003761617220 */ /* 0x000fe20000410000 */
[----:B------:R-:W-:Y:S01]  /*f020*/  FMUL.FTZ R98, R98, R56 ;  /* 0x0000003862627220 */ /* 0x000fe20000410000 */
[-C--:B--2---:R-:W-:Y:S01]  /*f030*/  HMMA.16816.F32 R160, R4, R12.reuse, R160 ;  /* 0x0000000c04a0723c */ /* 0x084fe200000018a0 */
[-C--:B------:R-:W-:Y:S01]  /*f040*/  FMUL.FTZ R92, R92, R54.reuse ;  /* 0x000000365c5c7220 */ /* 0x080fe20000410000 */
[----:B------:R-:W-:Y:S01]  /*f050*/  FMUL.FTZ R93, R93, R54 ;  /* 0x000000365d5d7220 */ /* 0x000fe20000410000 */
[-C--:B------:R-:W-:Y:S01]  /*f060*/  FMUL.FTZ R94, R94, R53.reuse ;  /* 0x000000355e5e7220 */ /* 0x080fe20000410000 */
[----:B------:R-:W-:Y:S01]  /*f070*/  FMUL.FTZ R95, R95, R53 ;  /* 0x000000355f5f7220 */ /* 0x000fe20000410000 */
[-C--:B------:R-:W-:Y:S01]  /*f080*/  FMUL.FTZ R99, R99, R56.reuse ;  /* 0x0000003863637220 */ /* 0x080fe20000410000 */
[C---:B------:R-:W-:Y:S01]  /*f090*/  HMMA.16816.F32 R156, R8.reuse, R12, R156 ;  /* 0x0000000c089c723c */ /* 0x040fe2000000189c */
[-C--:B------:R-:W-:Y:S01]  /*f0a0*/  FMUL.FTZ R108, R108, R55.reuse ;  /* 0x000000376c6c7220 */ /* 0x080fe20000410000 */
[-C--:B------:R-:W-:Y:S01]  /*f0b0*/  FMUL.FTZ R109, R109, R55.reuse ;  /* 0x000000376d6d7220 */ /* 0x080fe20000410000 */
[-C--:B------:R-:W-:Y:S01]  /*f0c0*/  FMUL.FTZ R110, R110, R56.reuse ;  /* 0x000000386e6e7220 */ /* 0x080fe20000410000 */
[-C--:B------:R-:W-:Y:S01]  /*f0d0*/  FMUL.FTZ R111, R111, R56.reuse ;  /* 0x000000386f6f7220 */ /* 0x080fe20000410000 */
[-C--:B------:R-:W-:Y:S01]  /*f0e0*/  FMUL.FTZ R112, R112, R55.reuse ;  /* 0x0000003770707220 */ /* 0x080fe20000410000 */
[-C--:B------:R-:W-:Y:S01]  /*f0f0*/  HMMA.16816.F32 R152, R8, R14.reuse, R152 ;  /* 0x0000000e0898723c */ /* 0x080fe20000001898 */
[-C--:B------:R-:W-:Y:S01]  /*f100*/  FMUL.FTZ R113, R113, R55.reuse ;  /* 0x0000003771717220 */ /* 0x080fe20000410000 */
[-C--:B------:R-:W-:Y:S01]  /*f110*/  FMUL.FTZ R114, R114, R56.reuse ;  /* 0x0000003872727220 */ /* 0x080fe20000410000 */
[-C--:B------:R-:W-:Y:S01]  /*f120*/  FMUL.FTZ R115, R115, R56.reuse ;  /* 0x0000003873737220 */ /* 0x080fe20000410000 */
[-C--:B------:R-:W-:Y:S01]  /*f130*/  FMUL.FTZ R120, R120, R55.reuse ;  /* 0x0000003778787220 */ /* 0x080fe20000410000 */
[-C--:B------:R-:W-:Y:S01]  /*f140*/  FMUL.FTZ R121, R121, R55.reuse ;  /* 0x0000003779797220 */ /* 0x080fe20000410000 */
[C---:B------:R-:W-:Y:S01]  /*f150*/  HMMA.16816.F32 R148, R4.reuse, R14, R148 ;  /* 0x0000000e0494723c */ /* 0x040fe20000001894 */
[----:B------:R-:W2:Y:S01]  /*f160*/  LDSM.16.MT88.4 R12, [R221+0xa000] ;  /* 0x00a00000dd0c783b */ /* 0x000ea20000004200 */
        /* <DEDUP_REMOVED lines=10> */
[-C--:B------:R-:W-:Y:S01]  /*f210*/  FMUL.FTZ R104, R104, R54.reuse ;  /* 0x0000003668687220 */ /* 0x080fe20000410000 */
[-C--:B------:R-:W-:Y:S01]  /*f220*/  FMUL.FTZ R105, R105, R54.reuse ;  /* 0x0000003669697220 */ /* 0x080fe20000410000 */
[-C--:B------:R-:W-:Y:S01]  /*f230*/  FMUL.FTZ R106, R106, R53.reuse ;  /* 0x000000356a6a7220 */ /* 0x080fe20000410000 */
[-C--:B------:R-:W-:Y:S01]  /*f240*/  FMUL.FTZ R107, R107, R53.reuse ;  /* 0x000000356b6b7220 */ /* 0x080fe20000410000 */
[-C--:B------:R-:W-:Y:S01]  /*f250*/  FMUL.FTZ R116, R116, R54.reuse ;  /* 0x0000003674747220 */ /* 0x080fe20000410000 */
[-C--:B-1----:R-:W-:Y:S01]  /*f260*/  HMMA.16816.F32 R100, R4, R16.reuse, R100 ;  /* 0x000000100464723c */ /* 0x082fe20000001864 */
[-C--:B------:R-:W-:Y:S01]  /*f270*/  FMUL.FTZ R117, R117, R54.reuse ;  /* 0x0000003675757220 */ /* 0x080fe20000410000 */
[-C--:B------:R-:W-:Y:S01]  /*f280*/  FMUL.FTZ R140, R140, R54.reuse ;  /* 0x000000368c8c7220 */ /* 0x080fe20000410000 */
[-C--:B------:R-:W-:Y:S01]  /*f290*/  FMUL.FTZ R141, R141, R54.reuse ;  /* 0x000000368d8d7220 */ /* 0x080fe20000410000 */
[-C--:B------:R-:W-:Y:S01]  /*f2a0*/  FMUL.FTZ R118, R118, R53.reuse ;  /* 0x0000003576767220 */ /* 0x080fe20000410000 */
[-C--:B------:R-:W-:Y:S01]  /*f2b0*/  FMUL.FTZ R119, R119, R53.reuse ;  /* 0x0000003577777220 */ /* 0x080fe20000410000 */
[----:B------:R-:W-:Y:S01]  /*f2c0*/  HMMA.16816.F32 R144, R8, R16, R144 ;  /* 0x000000100890723c */ /* 0x000fe20000001890 */
[-C--:B------:R-:W-:Y:S01]  /*f2d0*/  FMUL.FTZ R124, R124, R54.reuse ;  /* 0x000000367c7c7220 */ /* 0x080fe20000410000 */
[-C--:B------:R-:W-:Y:S01]  /*f2e0*/  FMUL.FTZ R125, R125, R54.reuse ;  /* 0x000000367d7d7220 */ /* 0x080fe20000410000 */
[----:B------:R-:W-:Y:S01]  /*f2f0*/  FMUL.FTZ R128, R128, R54 ;  /* 0x0000003680807220 */ /* 0x000fe20000410000 */
[-C--:B------:R-:W-:Y:S01]  /*f300*/  FMUL.FTZ R142, R142, R53.reuse ;  /* 0x000000358e8e7220 */ /* 0x080fe20000410000 */
[----:B------:R-:W-:Y:S01]  /*f310*/  FMUL.FTZ R143, R143, R53 ;  /* 0x000000358f8f7220 */ /* 0x000fe20000410000 */
[----:B------:R-:W-:Y:S01]  /*f320*/  HMMA.16816.F32 R108, R4, R18, R108 ;  /* 0x00000012046c723c */ /* 0x000fe2000000186c */
[----:B------:R-:W-:-:S02]  /*f330*/  IMAD.MOV.U32 R16, RZ, RZ, R22 ;  /* 0x000000ffff107224 */ /* 0x000fc400078e0016 */
[----:B------:R-:W-:Y:S01]  /*f340*/  FMUL.FTZ R129, R129, R54 ;  /* 0x0000003681817220 */ /* 0x000fe20000410000 */
[----:B------:R-:W-:Y:S02]  /*f350*/  IMAD.MOV.U32 R17, RZ, RZ, R23 ;  /* 0x000000ffff117224 */ /* 0x000fe400078e0017 */
[-C--:B------:R-:W-:Y:S01]  /*f360*/  FMUL.FTZ R126, R126, R53.reuse ;  /* 0x000000357e7e7220 */ /* 0x080fe20000410000 */
[----:B------:R-:W1:Y:S01]  /*f370*/  LDSM.16.MT88.4 R20, [R170+0xb000] ;  /* 0x00b00000aa14783b */ /* 0x000e620000004200 */
[-C--:B------:R-:W-:Y:S01]  /*f380*/  FMUL.FTZ R127, R127, R53.reuse ;  /* 0x000000357f7f7220 */ /* 0x080fe20000410000 */
[-C--:B------:R-:W-:Y:S01]  /*f390*/  FMUL.FTZ R130, R130, R53.reuse ;  /* 0x0000003582827220 */ /* 0x080fe20000410000 */
[----:B------:R-:W-:Y:S01]  /*f3a0*/  FMUL.FTZ R131, R131, R53 ;  /* 0x0000003583837220 */ /* 0x000fe20000410000 */
[----:B------:R-:W-:Y:S01]  /*f3b0*/  HMMA.16816.F32 R104, R8, R18, R104 ;  /* 0x000000120868723c */ /* 0x000fe20000001868 */
[----:B------:R-:W-:Y:S02]  /*f3c0*/  IMAD.MOV.U32 R17, RZ, RZ, R226 ;  /* 0x000000ffff117224 */ /* 0x000fe400078e00e2 */
[----:B------:R-:W-:Y:S01]  /*f3d0*/  FFMA.FTZ R226, R210, UR18, -R67 ;  /* 0x00000012d2e27c23 */ /* 0x000fe20008010843 */
[----:B------:R-:W-:Y:S01]  /*f3e0*/  MUFU.EX2 R211, R211 ;  /* 0x000000d300d37308 */ /* 0x000fe20000000800 */
[----:B------:R-:W-:Y:S01]  /*f3f0*/  FFMA.FTZ R210, R24, UR18, -R181 ;  /* 0x0000001218d27c23 */ /* 0x000fe200080108b5 */
[----:B------:R-:W-:Y:S01]  /*f400*/  FFMA.FTZ R207, R17, UR18, -R58 ;  /* 0x0000001211cf7c23 */ /* 0x000fe2000801083a */
[-C--:B--2---:R-:W-:Y:S01]  /*f410*/  HMMA.16816.F32 R84, R4, R12.reuse, R84 ;  /* 0x0000000c0454723c */ /* 0x084fe20000001854 */
[----:B------:R-:W-:Y:S04]  /*f420*/  LDSM.16.MT88.4 R24, [R170+0xb400] ;  /* 0x00b40000aa18783b */ /* 0x000fe80000004200 */
[----:B------:R-:W-:Y:S01]  /*f430*/  MUFU.EX2 R226, R226 ;  /* 0x000000e200e27308 */ /* 0x000fe20000000800 */
[C---:B------:R-:W-:Y:S06]  /*f440*/  HMMA.16816.F32 R88, R8.reuse, R12, R88 ;  /* 0x0000000c0858723c */ /* 0x040fec0000001858 */
[-C--:B------:R-:W-:Y:S01]  /*f450*/  HMMA.16816.F32 R92, R8, R14.reuse, R92 ;  /* 0x0000000e085c723c */ /* 0x080fe2000000185c */
[----:B------:R-:W-:Y:S05]  /*f460*/  MUFU.EX2 R212, R212 ;  /* 0x000000d400d47308 */ /* 0x000fea0000000800 */
[C---:B------:R-:W-:Y:S01]  /*f470*/  HMMA.16816.F32 R96, R4.reuse, R14, R96 ;  /* 0x0000000e0460723c */ /* 0x040fe20000001860 */
[----:B------:R-:W2:Y:S02]  /*f480*/  LDSM.16.MT88.4 R12, [R221+0xb000] ;  /* 0x00b00000dd0c783b */ /* 0x000ea40000004200 */
[----:B------:R-:W-:Y:S08]  /*f490*/  MUFU.EX2 R207, R207 ;  /* 0x000000cf00cf7308 */ /* 0x000ff00000000800 */
[----:B------:R-:W-:Y:S01]  /*f4a0*/  MUFU.EX2 R228, R228 ;  /* 0x000000e400e47308 */ /* 0x000fe20000000800 */
[C---:B-1----:R-:W-:Y:S06]  /*f4b0*/  HMMA.16816.F32 R136, R4.reuse, R20, R136 ;  /* 0x000000140488723c */ /* 0x042fec0000001888 */
[----:B------:R-:W-:Y:S01]  /*f4c0*/  HMMA.16816.F32 R132, R4, R22, R132 ;  /* 0x000000160484723c */ /* 0x000fe20000001884 */
[----:B------:R-:W-:Y:S05]  /*f4d0*/  MUFU.EX2 R214, R214 ;  /* 0x000000d600d67308 */ /* 0x000fea0000000800 */
[C---:B------:R-:W-:Y:S03]  /*f4e0*/  HMMA.16816.F32 R124, R8.reuse, R20, R124 ;  /* 0x00000014087c723c */ /* 0x040fe6000000187c */
[----:B------:R-:W1:Y:S03]  /*f4f0*/  MUFU.EX2 R209, R209 ;  /* 0x000000d100d17308 */ /* 0x000e660000000800 */
[----:B------:R-:W-:Y:S05]  /*f500*/  HMMA.16816.F32 R128, R8, R22, R128 ;  /* 0x000000160880723c */ /* 0x000fea0000001880 */
[----:B------:R-:W-:Y:S01]  /*f510*/  MUFU.EX2 R204, R204 ;  /* 0x000000cc00cc7308 */ /* 0x000fe20000000800 */
[C---:B--2---:R-:W-:Y:S07]  /*f520*/  HMMA.16816.F32 R112, R4.reuse, R12, R112 ;  /* 0x0000000c0470723c */ /* 0x044fee0000001870 */
[----:B------:R-:W-:Y:S01]  /*f530*/  MUFU.EX2 R195, R195 ;  /* 0x000000c300c37308 */ /* 0x000fe20000000800 */
[----:B------:R-:W-:Y:S07]  /*f540*/  HMMA.16816.F32 R120, R4, R14, R120 ;  /* 0x0000000e0478723c */ /* 0x000fee0000001878 */
[----:B------:R-:W-:Y:S01]  /*f550*/  MUFU.EX2 R210, R210 ;  /* 0x000000d200d27308 */ /* 0x000fe20000000800 */
[----:B------:R-:W-:Y:S01]  /*f560*/  HMMA.16816.F32 R116, R8, R12, R116 ;  /* 0x0000000c0874723c */ /* 0x000fe20000001874 */
[----:B------:R-:W-:Y:S01]  /*f570*/  LOP3.LUT R4, R213, R16, R249, 0x96, !PT ;  /* 0x00000010d5047212 */ /* 0x000fe200078e96f9 */
[----:B------:R-:W-:Y:S01]  /*f580*/  FFMA.FTZ R213, R206, UR18, -R67 ;  /* 0x00000012ced57c23 */ /* 0x000fe20008010843 */
[----:B------:R-:W-:-:S03]  /*f590*/  FFMA.FTZ R206, R245, UR18, -R166 ;  /* 0x00000012f5ce7c23 */ /* 0x000fc600080108a6 */
[----:B------:R-:W-:Y:S01]  /*f5a0*/  IMAD.WIDE.U32 R6, R4, -0x2daee0ad, RZ ;  /* 0xd2511f5304067825 */ /* 0x000fe200078e00ff */
[----:B------:R-:W-:Y:S01]  /*f5b0*/  HMMA.16816.F32 R140, R8, R14, R140 ;  /* 0x0000000e088c723c */ /* 0x000fe2000000188c */
[----:B------:R-:W2:Y:S01]  /*f5c0*/  MUFU.EX2 R213, R213 ;  /* 0x000000d500d57308 */ /* 0x000ea20000000800 */
[----:B-1----:R-:W-:Y:S02]  /*f5d0*/  F2FP.F16.F32.PACK_AB R12, R209, R214 ;  /* 0x000000d6d10c723e */ /* 0x002fe400000000ff */
[----:B------:R-:W-:Y:S02]  /*f5e0*/  LOP3.LUT R30, R7, R30, R215, 0x96, !PT ;  /* 0x0000001e071e7212 */ /* 0x000fe400078e96d7 */
[C---:B------:R-:W-:Y:S01]  /*f5f0*/  LOP3.LUT R7, R6.reuse, 0xffff, RZ, 0xc0, !PT ;  /* 0x0000ffff06077812 */ /* 0x040fe200078ec0ff */
[----:B------:R-:W-:Y:S01]  /*f600*/  IMAD.WIDE.U32 R10, R229, -0x2daee0ad, RZ ;  /* 0xd2511f53e50a7825 */ /* 0x000fe200078e00ff */
[----:B------:R-:W-:Y:S01]  /*f610*/  LOP3.LUT R8, R6, 0xff, RZ, 0xc0, !PT ;  /* 0x000000ff06087812 */ /* 0x000fe200078ec0ff */
[----:B------:R-:W-:Y:S01]  /*f620*/  MUFU.EX2 R205, R205 ;  /* 0x000000cd00cd7308 */ /* 0x000fe20000000800 */
[----:B------:R-:W-:Y:S01]  /*f630*/  SHF.R.U32.HI R7, RZ, 0x8, R7 ;  /* 0x00000008ff077819 */ /* 0x000fe20000011607 */
[----:B------:R-:W-:Y:S01]  /*f640*/  FFMA.FTZ R229, R244, UR18, -R181 ;  /* 0x00000012f4e57c23 */ /* 0x000fe200080108b5 */
[----:B------:R-:W-:-:S02]  /*f650*/  SHF.R.U32.HI R4, RZ, 0x10, R6 ;  /* 0x00000010ff047819 */ /* 0x000fc40000011606 */
[----:B------:R-:W-:Y:S02]  /*f660*/  LOP3.LUT R9, R10, 0xffff, RZ, 0xc0, !PT ;  /* 0x0000ffff0a097812 */ /* 0x000fe400078ec0ff */
[----:B------:R-:W-:Y:S01]  /*f670*/  PRMT R7, R8, 0x5410, R7 ;  /* 0x0000541008077816 */ /* 0x000fe20000000007 */
[----:B------:R-:W-:Y:S01]  /*f680*/  MUFU.EX2 R208, R208 ;  /* 0x000000d000d07308 */ /* 0x000fe20000000800 */
[----:B------:R-:W-:Y:S02]  /*f690*/  LOP3.LUT R8, R4, 0xff, RZ, 0xc0, !PT ;  /* 0x000000ff04087812 */ /* 0x000fe400078ec0ff */
[----:B------:R-:W-:Y:S02]  /*f6a0*/  SHF.R.U32.HI R5, RZ, 0x18, R6 ;  /* 0x00000018ff057819 */ /* 0x000fe40000011606 */
[----:B------:R-:W-:Y:S02]  /*f6b0*/  LOP3.LUT R15, R10, 0xff, RZ, 0xc0, !PT ;  /* 0x000000ff0a0f7812 */ /* 0x000fe400078ec0ff */
[----:B------:R-:W-:Y:S01]  /*f6c0*/  SHF.R.U32.HI R4, RZ, 0x8, R9 ;  /* 0x00000008ff047819 */ /* 0x000fe20000011609 */
[----:B------:R-:W1:Y:S01]  /*f6d0*/  MUFU.EX2 R203, R203 ;  /* 0x000000cb00cb7308 */ /* 0x000e620000000800 */
[----:B------:R-:W-:-:S02]  /*f6e0*/  SHF.R.U32.HI R6, RZ, 0x10, R10 ;  /* 0x00000010ff067819 */ /* 0x000fc4000001160a */
[----:B------:R-:W-:Y:S02]  /*f6f0*/  PRMT R5, R8, 0x5410, R5 ;  /* 0x0000541008057816 */ /* 0x000fe40000000005 */
[----:B------:R-:W-:Y:S02]  /*f700*/  PRMT R15, R15, 0x5410, R4 ;  /* 0x000054100f0f7816 */ /* 0x000fe40000000004 */
[----:B------:R-:W-:Y:S01]  /*f710*/  SHF.R.U32.HI R13, RZ, 0x18, R10 ;  /* 0x00000018ff0d7819 */ /* 0x000fe2000001160a */
[----:B------:R-:W-:Y:S01]  /*f720*/  MUFU.EX2 R206, R206 ;  /* 0x000000ce00ce7308 */ /* 0x000fe20000000800 */
[----:B------:R-:W-:Y:S02]  /*f730*/  LOP3.LUT R8, R30, 0xffff, RZ, 0xc0, !PT ;  /* 0x0000ffff1e087812 */ /* 0x000fe400078ec0ff */
[----:B------:R-:W-:Y:S02]  /*f740*/  LOP3.LUT R4, R6, 0xff, RZ, 0xc0, !PT ;  /* 0x000000ff06047812 */ /* 0x000fe400078ec0ff */
[----:B------:R-:W-:-:S02]  /*f750*/  LOP3.LUT R28, R11, R28, R215, 0x96, !PT ;  /* 0x0000001c0b1c7212 */ /* 0x000fc400078e96d7 */
[----:B------:R-:W-:Y:S01]  /*f760*/  SHF.R.U32.HI R6, RZ, 0x8, R8 ;  /* 0x00000008ff067819 */ /* 0x000fe20000011608 */
[----:B------:R-:W3:Y:S01]  /*f770*/  MUFU.EX2 R197, R197 ;  /* 0x000000c500c57308 */ /* 0x000ee20000000800 */
[----:B------:R-:W-:Y:S02]  /*f780*/  LOP3.LUT R11, R30, 0xff, RZ, 0xc0, !PT ;  /* 0x000000ff1e0b7812 */ /* 0x000fe400078ec0ff */
[----:B------:R-:W-:Y:S02]  /*f790*/  PRMT R13, R4, 0x5410, R13 ;  /* 0x00005410040d7816 */ /* 0x000fe4000000000d */
[----:B------:R-:W-:Y:S02]  /*f7a0*/  SHF.R.U32.HI R4, RZ, 0x10, R30 ;  /* 0x00000010ff047819 */ /* 0x000fe4000001161e */
[----:B------:R-:W-:Y:S01]  /*f7b0*/  PRMT R11, R11, 0x5410, R6 ;  /* 0x000054100b0b7816 */ /* 0x000fe20000000006 */
[----:B------:R-:W-:Y:S01]  /*f7c0*/  MUFU.EX2 R198, R198 ;  /* 0x000000c600c67308 */ /* 0x000fe20000000800 */
[----:B------:R-:W-:-:S02]  /*f7d0*/  LOP3.LUT R6, R4, 0xff, RZ, 0xc0, !PT ;  /* 0x000000ff04067812 */ /* 0x000fc400078ec0ff */
[C---:B------:R-:W-:Y:S02]  /*f7e0*/  LOP3.LUT R4, R28.reuse, 0xffff, RZ, 0xc0, !PT ;  /* 0x0000ffff1c047812 */ /* 0x040fe400078ec0ff */
[----:B------:R-:W-:Y:S02]  /*f7f0*/  LOP3.LUT R21, R28, 0xff, RZ, 0xc0, !PT ;  /* 0x000000ff1c157812 */ /* 0x000fe400078ec0ff */
[----:B------:R-:W-:Y:S01]  /*f800*/  SHF.R.U32.HI R4, RZ, 0x8, R4 ;  /* 0x00000008ff047819 */ /* 0x000fe20000011604 */
[----:B------:R-:W-:Y:S01]  /*f810*/  MUFU.EX2 R229, R229 ;  /* 0x000000e500e57308 */ /* 0x000fe20000000800 */
[----:B------:R-:W-:Y:S02]  /*f820*/  SHF.R.U32.HI R9, RZ, 0x18, R30 ;  /* 0x00000018ff097819 */ /* 0x000fe4000001161e */
[----:B------:R-:W-:Y:S02]  /*f830*/  PRMT R21, R21, 0x5410, R4 ;  /* 0x0000541015157816 */ /* 0x000fe40000000004 */
[----:B------:R-:W-:-:S02]  /*f840*/  SHF.R.U32.HI R4, RZ, 0x10, R28 ;  /* 0x00000010ff047819 */ /* 0x000fc4000001161c */
[----:B------:R-:W-:Y:S01]  /*f850*/  SHF.R.U32.HI R17, RZ, 0x18, R28 ;  /* 0x00000018ff117819 */ /* 0x000fe2000001161c */
[----:B------:R-:W-:Y:S01]  /*f860*/  MUFU.EX2 R199, R199 ;  /* 0x000000c700c77308 */ /* 0x000fe20000000800 */
[----:B------:R-:W-:Y:S01]  /*f870*/  LOP3.LUT R4, R4, 0xff, RZ, 0xc0, !PT ;  /* 0x000000ff04047812 */ /* 0x000fe200078ec0ff */
[----:B------:R-:W4:Y:S01]  /*f880*/  LDSM.16.MT88.4 R28, [R170+0x9400] ;  /* 0x00940000aa1c783b */ /* 0x000f220000004200 */
[----:B------:R-:W-:Y:S02]  /*f890*/  PRMT R9, R6, 0x5410, R9 ;  /* 0x0000541006097816 */ /* 0x000fe40000000009 */
[----:B------:R-:W-:Y:S02]  /*f8a0*/  HSET2.LE.AND R6, R7, R52, PT ;  /* 0x0000003407067233 */ /* 0x000fe40003803000 */
[----:B------:R-:W-:Y:S02]  /*f8b0*/  PRMT R17, R4, 0x5410, R17 ;  /* 0x0000541004117816 */ /* 0x000fe40000000011 */
[----:B------:R-:W-:-:S02]  /*f8c0*/  F2FP.F16.F32.PACK_AB R7, R211, R226 ;  /* 0x000000e2d307723e */ /* 0x000fc400000000ff */
[--C-:B------:R-:W-:Y:S02]  /*f8d0*/  HSET2.LE.AND R5, R5, R52.reuse, PT ;  /* 0x0000003405057233 */ /* 0x100fe40003803000 */
[----:B------:R-:W-:Y:S02]  /*f8e0*/  F2FP.F16.F32.PACK_AB R4, R207, R212 ;  /* 0x000000d4cf04723e */ /* 0x000fe400000000ff */
[----:B------:R-:W-:Y:S02]  /*f8f0*/  LOP3.LUT R6, R6, R7, RZ, 0xc0, !PT ;  /* 0x0000000706067212 */ /* 0x000fe400078ec0ff */
[----:B------:R-:W-:Y:S02]  /*f900*/  LOP3.LUT R7, R5, R4, RZ, 0xc0, !PT ;  /* 0x0000000405077212 */ /* 0x000fe400078ec0ff */
[----:B------:R-:W-:Y:S02]  /*f910*/  HSET2.LE.AND R4, R11, R52, PT ;  /* 0x000000340b047233 */ /* 0x000fe40003803000 */
[----:B--2---:R-:W-:-:S02]  /*f920*/  F2FP.F16.F32.PACK_AB R5, R213, R228 ;  /* 0x000000e4d505723e */ /* 0x004fc400000000ff */
[--C-:B------:R-:W-:Y:S02]  /*f930*/  HSET2.LE.AND R13, R13, R52.reuse, PT ;  /* 0x000000340d0d7233 */ /* 0x100fe40003803000 */
[----:B------:R-:W-:Y:S02]  /*f940*/  LOP3.LUT R4, R4, R5, RZ, 0xc0, !PT ;  /* 0x0000000504047212 */ /* 0x000fe400078ec0ff */
[--C-:B------:R-:W-:Y:S02]  /*f950*/  HSET2.LE.AND R5, R9, R52.reuse, PT ;  /* 0x0000003409057233 */ /* 0x100fe40003803000 */
[----:B------:R-:W2:Y:S01]  /*f960*/  LDSM.16.MT88.4 R8, [R221+0x9400] ;  /* 0x00940000dd08783b */ /* 0x000ea20000004200 */
[----:B------:R-:W-:Y:S02]  /*f970*/  HSET2.LE.AND R15, R15, R52, PT ;  /* 0x000000340f0f7233 */ /* 0x000fe40003803000 */
[----:B------:R-:W-:Y:S02]  /*f980*/  LOP3.LUT R5, R5, R12, RZ, 0xc0, !PT ;  /* 0x0000000c05057212 */ /* 0x000fe400078ec0ff */
[----:B------:R-:W-:-:S02]  /*f990*/  F2FP.F16.F32.PACK_AB R12, R195, R204 ;  /* 0x000000ccc30c723e */ /* 0x000fc400000000ff */
[--C-:B------:R-:W-:Y:S02]  /*f9a0*/  HSET2.LE.AND R16, R21, R52.reuse, PT ;  /* 0x0000003415107233 */ /* 0x100fe40003803000 */
[----:B------:R-:W-:Y:S01]  /*f9b0*/  LOP3.LUT R19, R13, R12, RZ, 0xc0, !PT ;  /* 0x0000000c0d137212 */ /* 0x000fe200078ec0ff */
[----:B------:R-:W2:Y:S01]  /*f9c0*/  LDSM.16.MT88.4 R20, [R221+0xa400] ;  /* 0x00a40000dd14783b */ /* 0x000ea20000004200 */
[----:B------:R-:W-:Y:S01]  /*f9d0*/  HSET2.LE.AND R17, R17, R52, PT ;  /* 0x0000003411117233 */ /* 0x000fe20003803000 */
[C---:B------:R-:W-:Y:S01]  /*f9e0*/  HMMA.16816.F32 R136, R4.reuse, R24, R136 ;  /* 0x000000180488723c */ /* 0x040fe20000001888 */
[----:B-1----:R-:W-:Y:S02]  /*f9f0*/  F2FP.F16.F32.PACK_AB R18, R203, R208 ;  /* 0x000000d0cb12723e */ /* 0x002fe400000000ff */
[----:B------:R-:W-:Y:S02]  /*fa00*/  F2FP.F16.F32.PACK_AB R13, R205, R210 ;  /* 0x000000d2cd0d723e */ /* 0x000fe400000000ff */
[----:B---3--:R-:W-:Y:S01]  /*fa10*/  F2FP.F16.F32.PACK_AB R12, R197, R206 ;  /* 0x000000cec50c723e */ /* 0x008fe200000000ff */
[----:B----4-:R-:W-:Y:S01]  /*fa20*/  HMMA.16816.F32 R68, R4, R28, R68 ;  /* 0x0000001c0444723c */ /* 0x010fe20000001844 */
[----:B------:R-:W-:-:S02]  /*fa30*/  LOP3.LUT R18, R15, R18, RZ, 0xc0, !PT ;  /* 0x000000120f127212 */ /* 0x000fc400078ec0ff */
[----:B------:R-:W-:Y:S02]  /*fa40*/  LOP3.LUT R16, R16, R13, RZ, 0xc0, !PT ;  /* 0x0000000d10107212 */ /* 0x000fe400078ec0ff */
[----:B------:R-:W-:Y:S01]  /*fa50*/  LOP3.LUT R17, R17, R12, RZ, 0xc0, !PT ;  /* 0x0000000c11117212 */ /* 0x000fe200078ec0ff */
[----:B------:R-:W-:Y:S01]  /*fa60*/  HMMA.16816.F32 R80, R4, R30, R80 ;  /* 0x0000001e0450723c */ /* 0x000fe20000001850 */
[----:B------:R-:W1:Y:S05]  /*fa70*/  LDSM.16.MT88.4 R12, [R170+0xa400] ;  /* 0x00a40000aa0c783b */ /* 0x000e6a0000004200 */
[C---:B------:R-:W-:Y:S06]  /*fa80*/  HMMA.16816.F32 R72, R16.reuse, R28, R72 ;  /* 0x0000001c1048723c */ /* 0x040fec0000001848 */
[----:B------:R-:W-:Y:S01]  /*fa90*/  HMMA.16816.F32 R76, R16, R30, R76 ;  /* 0x0000001e104c723c */ /* 0x000fe2000000184c */
[----:B------:R-:W-:Y:S05]  /*faa0*/  LDSM.16.MT88.4 R28, [R221+0x9800] ;  /* 0x00980000dd1c783b */ /* 0x000fea0000004200 */
[-C--:B--2---:R-:W-:Y:S06]  /*fab0*/  HMMA.16816.F32 R160, R4, R8.reuse, R160 ;  /* 0x0000000804a0723c */ /* 0x084fec00000018a0 */
[C---:B------:R-:W-:Y:S06]  /*fac0*/  HMMA.16816.F32 R156, R16.reuse, R8, R156 ;  /* 0x00000008109c723c */ /* 0x040fec000000189c */
[-C--:B------:R-:W-:Y:S06]  /*fad0*/  HMMA.16816.F32 R152, R16, R10.reuse, R152 ;  /* 0x0000000a1098723c */ /* 0x080fec0000001898 */
[----:B------:R-:W-:Y:S01]  /*fae0*/  HMMA.16816.F32 R148, R4, R10, R148 ;  /* 0x0000000a0494723c */ /* 0x000fe20000001894 */
[----:B------:R-:W2:Y:S05]  /*faf0*/  LDSM.16.MT88.4 R8, [R221+0xb400] ;  /* 0x00b40000dd08783b */ /* 0x000eaa0000004200 */
[C---:B------:R-:W-:Y:S06]  /*fb00*/  HMMA.16816.F32 R88, R16.reuse, R20, R88 ;  /* 0x000000141058723c */ /* 0x040fec0000001858 */
[C---:B------:R-:W-:Y:S06]  /*fb10*/  HMMA.16816.F32 R92, R16.reuse, R22, R92 ;  /* 0x00000016105c723c */ /* 0x040fec000000185c */
[C---:B-1----:R-:W-:Y:S06]  /*fb20*/  HMMA.16816.F32 R144, R16.reuse, R12, R144 ;  /* 0x0000000c1090723c */ /* 0x042fec0000001890 */
[C---:B------:R-:W-:Y:S06]  /*fb30*/  HMMA.16816.F32 R104, R16.reuse, R14, R104 ;  /* 0x0000000e1068723c */ /* 0x040fec0000001868 */
[C---:B------:R-:W-:Y:S06]  /*fb40*/  HMMA.16816.F32 R124, R16.reuse, R24, R124 ;  /* 0x00000018107c723c */ /* 0x040fec000000187c */
[C---:B------:R-:W-:Y:S06]  /*fb50*/  HMMA.16816.F32 R128, R16.reuse, R26, R128 ;  /* 0x0000001a1080723c */ /* 0x040fec0000001880 */
[C---:B--2---:R-:W-:Y:S06]  /*fb60*/  HMMA.16816.F32 R116, R16.reuse, R8, R116 ;  /* 0x000000081074723c */ /* 0x044fec0000001874 */
[----:B------:R-:W-:Y:S06]  /*fb70*/  HMMA.16816.F32 R140, R16, R10, R140 ;  /* 0x0000000a108c723c */ /* 0x000fec000000188c */
[----:B------:R-:W-:Y:S01]  /*fb80*/  HMMA.16816.F32 R112, R4, R8, R112 ;  /* 0x000000080470723c */ /* 0x000fe20000001870 */
[----:B------:R-:W-:-:S02]  /*fb90*/  IMAD.MOV.U32 R19, RZ, RZ, R216 ;  /* 0x000000ffff137224 */ /* 0x000fc400078e00d8 */
[----:B------:R-:W-:Y:S02]  /*fba0*/  IMAD.MOV.U32 R18, RZ, RZ, R217 ;  /* 0x000000ffff127224 */ /* 0x000fe400078e00d9 */
[----:B------:R-:W-:Y:S01]  /*fbb0*/  IMAD.WIDE.U32 R216, R227, -0x326172a9, RZ ;  /* 0xcd9e8d57e3d87825 */ /* 0x000fe200078e00ff */
[C---:B------:R-:W-:Y:S03]  /*fbc0*/  HMMA.16816.F32 R120, R4.reuse, R10, R120 ;  /* 0x0000000a0478723c */ /* 0x040fe60000001878 */
[--C-:B------:R-:W-:Y:S01]  /*fbd0*/  FFMA.FTZ R227, R200, UR18, -R181.reuse ;  /* 0x00000012c8e37c23 */ /* 0x100fe200080108b5 */
[----:B------:R-:W-:Y:S01]  /*fbe0*/  FFMA.FTZ R200, R202, UR18, -R181 ;  /* 0x00000012cac87c23 */ /* 0x000fe200080108b5 */
[----:B------:R-:W-:Y:S01]  /*fbf0*/  FFMA.FTZ R202, R191, UR18, -R166 ;  /* 0x00000012bfca7c23 */ /* 0x000fe200080108a6 */
[----:B------:R-:W-:Y:S01]  /*fc00*/  LOP3.LUT R250, R217, R250, R184, 0x96, !PT ;  /* 0x000000fad9fa7212 */ /* 0x000fe200078e96b8 */
[----:B------:R-:W-:Y:S01]  /*fc10*/  FFMA.FTZ R191, R201, UR18, -R166 ;  /* 0x00000012c9bf7c23 */ /* 0x000fe200080108a6 */
[----:B------:R-:W-:Y:S01]  /*fc20*/  LOP3.LUT R8, R247, R216, R190, 0x96, !PT ;  /* 0x000000d8f7087212 */ /* 0x000fe200078e96be */
[----:B------:R-:W-:Y:S01]  /*fc30*/  HMMA.16816.F32 R84, R4, R20, R84 ;  /* 0x000000140454723c */ /* 0x000fe20000001854 */
[----:B------:R-:W1:Y:S01]  /*fc40*/  MUFU.EX2 R227, R227 ;  /* 0x000000e300e37308 */ /* 0x000e620000000800 */
[----:B------:R-:W-:Y:S01]  /*fc50*/  IMAD.WIDE.U32 R250, R250, -0x2daee0ad, RZ ;  /* 0xd2511f53fafa7825 */ /* 0x000fe200078e00ff */
[----:B------:R-:W-:-:S02]  /*fc60*/  LOP3.LUT R184, R217, R196, R184, 0x96, !PT ;  /* 0x000000c4d9b87212 */ /* 0x000fc400078e96b8 */
[----:B------:R-:W-:Y:S01]  /*fc70*/  LOP3.LUT R190, R193, R216, R190, 0x96, !PT ;  /* 0x000000d8c1be7212 */ /* 0x000fe200078e96be */
[----:B------:R-:W-:Y:S01]  /*fc80*/  IMAD.WIDE.U32 R8, R8, -0x2daee0ad, RZ ;  /* 0xd2511f5308087825 */ /* 0x000fe200078e00ff */
[----:B------:R-:W-:Y:S01]  /*fc90*/  LOP3.LUT R248, R251, R248, R189, 0x96, !PT ;  /* 0x000000f8fbf87212 */ /* 0x000fe200078e96bd */
[C---:B------:R-:W-:Y:S01]  /*fca0*/  HMMA.16816.F32 R96, R4.reuse, R22, R96 ;  /* 0x000000160460723c */ /* 0x040fe20000001860 */
[----:B------:R-:W-:Y:S01]  /*fcb0*/  MUFU.EX2 R200, R200 ;  /* 0x000000c800c87308 */ /* 0x000fe20000000800 */
[----:B------:R-:W-:Y:S01]  /*fcc0*/  IMAD.MOV.U32 R201, RZ, RZ, R18 ;  /* 0x000000ffffc97224 */ /* 0x000fe200078e0012 */
[----:B------:R-:W-:Y:S01]  /*fcd0*/  LOP3.LUT R250, R9, R250, R187, 0x96, !PT ;  /* 0x000000fa09fa7212 */ /* 0x000fe200078e96bb */
[----:B------:R-:W-:Y:S01]  /*fce0*/  IMAD.WIDE.U32 R10, R248, -0x326172a9, RZ ;  /* 0xcd9e8d57f80a7825 */ /* 0x000fe200078e00ff */
[----:B------:R-:W-:Y:S01]  /*fcf0*/  LDSM.16.MT88.4 R20, [R221+0xa800] ;  /* 0x00a80000dd14783b */ /* 0x000fe20000004200 */
[C---:B------:R-:W-:Y:S02]  /*fd00*/  HMMA.16816.F32 R100, R4.reuse, R12, R100 ;  /* 0x0000000c0464723c */ /* 0x040fe40000001864 */
[----:B------:R-:W-:Y:S01]  /*fd10*/  IMAD.WIDE.U32 R250, R250, -0x326172a9, RZ ;  /* 0xcd9e8d57fafa7825 */ /* 0x000fe200078e00ff */
[----:B------:R-:W-:Y:S01]  /*fd20*/  LOP3.LUT R247, R11, R246, R188, 0x96, !PT ;  /* 0x000000f60bf77212 */ /* 0x000fe200078e96bc */
[----:B------:R-:W2:Y:S02]  /*fd30*/  MUFU.EX2 R202, R202 ;  /* 0x000000ca00ca7308 */ /* 0x000ea40000000800 */
[----:B------:R-:W-:Y:S01]  /*fd40*/  FFMA.FTZ R59, R59, UR18, -R67 ;  /* 0x000000123b3b7c23 */ /* 0x000fe20008010843 */
[C---:B------:R-:W-:Y:S01]  /*fd50*/  HMMA.16816.F32 R108, R4.reuse, R14, R108 ;  /* 0x0000000e046c723c */ /* 0x040fe2000000186c */
[----:B------:R-:W-:Y:S01]  /*fd60*/  LOP3.LUT R246, R251, R10, R186, 0x96, !PT ;  /* 0x0000000afbf67212 */ /* 0x000fe200078e96ba */
[----:B------:R-:W-:Y:S01]  /*fd70*/  IMAD.WIDE.U32 R10, R247, -0x2daee0ad, RZ ;  /* 0xd2511f53f70a7825 */ /* 0x000fe200078e00ff */
[----:B------:R-:W-:Y:S03]  /*fd80*/  LDSM.16.MT88.4 R12, [R221+0xb800] ;  /* 0x00b80000dd0c783b */ /* 0x000fe60000004200 */
[----:B------:R-:W-:Y:S01]  /*fd90*/  IMAD.WIDE.U32 R246, R246, -0x2daee0ad, RZ ;  /* 0xd2511f53f6f67825 */ /* 0x000fe200078e00ff */
[----:B------:R-:W-:Y:S01]  /*fda0*/  LOP3.LUT R244, R11, R8, R185, 0x96, !PT ;  /* 0x000000080bf47212 */ /* 0x000fe200078e96b9 */
[----:B------:R-:W-:Y:S01]  /*fdb0*/  HMMA.16816.F32 R132, R4, R26, R132 ;  /* 0x0000001a0484723c */ /* 0x000fe20000001884 */
[----:B------:R-:W-:Y:S01]  /*fdc0*/  MUFU.EX2 R191, R191 ;  /* 0x000000bf00bf7308 */ /* 0x000fe20000000800 */
[----:B------:R-:W-:Y:S01]  /*fdd0*/  IMAD.MOV.U32 R248, RZ, RZ, R19 ;  /* 0x000000fffff87224 */ /* 0x000fe200078e0013 */
[----:B------:R-:W-:Y:S01]  /*fde0*/  LOP3.LUT R8, R247, R10, R183, 0x96, !PT ;  /* 0x0000000af7087212 */ /* 0x000fe200078e96b7 */
[----:B------:R-:W-:Y:S01]  /*fdf0*/  IMAD.WIDE.U32 R244, R244, -0x326172a9, RZ ;  /* 0xcd9e8d57f4f47825 */ /* 0x000fe200078e00ff */
[----:B------:R-:W3:Y:S03]  /*fe00*/  LDSM.16.MT88.4 R24, [R170+0x9800] ;  /* 0x00980000aa18783b */ /* 0x000ee60000004200 */
[----:B------:R-:W-:Y:S01]  /*fe10*/  IMAD.WIDE.U32 R8, R8, -0x326172a9, RZ ;  /* 0xcd9e8d5708087825 */ /* 0x000fe200078e00ff */
[----:B------:R-:W4:Y:S01]  /*fe20*/  LDSM.16.MT88.4 R16, [R170+0xa800] ;  /* 0x00a80000aa10783b */ /* 0x000f220000004200 */
[----:B------:R-:W-:-:S03]  /*fe30*/  LOP3.LUT R245, R245, R250, R249, 0x96, !PT ;  /* 0x000000faf5f57212 */ /* 0x000fc600078e96f9 */
[----:B------:R-:W-:Y:S01]  /*fe40*/  LOP3.LUT R4, R9, R244, R182, 0x96, !PT ;  /* 0x000000f409047212 */ /* 0x000fe200078e96b6 */
[----:B------:R-:W-:Y:S01]  /*fe50*/  FFMA.FTZ R244, R243, UR18, -R166 ;  /* 0x00000012f3f47c23 */ /* 0x000fe200080108a6 */
[----:B------:R-:W-:Y:S01]  /*fe60*/  LOP3.LUT R5, R8, 0xffff, RZ, 0xc0, !PT ;  /* 0x0000ffff08057812 */ /* 0x000fe200078ec0ff */
[----:B------:R-:W-:Y:S01]  /*fe70*/  FFMA.FTZ R174, R174, UR18, -R67 ;  /* 0x00000012aeae7c23 */ /* 0x000fe20008010843 */
[C---:B------:R-:W-:Y:S01]  /*fe80*/  LOP3.LUT R10, R4.reuse, 0xffff, RZ, 0xc0, !PT ;  /* 0x0000ffff040a7812 */ /* 0x040fe200078ec0ff */
[----:B------:R-:W-:Y:S01]  /*fe90*/  FFMA.FTZ R177, R177, UR18, -R58 ;  /* 0x00000012b1b17c23 */ /* 0x000fe2000801083a */
[----:B------:R-:W-:Y:S01]  /*fea0*/  LOP3.LUT R7, R4, 0xff, RZ, 0xc0, !PT ;  /* 0x000000ff04077812 */ /* 0x000fe200078ec0ff */
[----:B------:R-:W2:Y:S01]  /*feb0*/  MUFU.EX2 R244, R244 ;  /* 0x000000f400f47308 */ /* 0x000ea20000000800 */
[----:B------:R-:W-:Y:S01]  /*fec0*/  SHF.R.U32.HI R10, RZ, 0x8, R10 ;  /* 0x00000008ff0a7819 */ /* 0x000fe2000001160a */
[----:B------:R-:W-:Y:S01]  /*fed0*/  FFMA.FTZ R172, R172, UR18, -R181 ;  /* 0x00000012acac7c23 */ /* 0x000fe200080108b5 */
[----:B------:R-:W-:Y:S01]  /*fee0*/  SHF.R.U32.HI R9, RZ, 0x10, R8 ;  /* 0x00000010ff097819 */ /* 0x000fe20000011608 */
[----:B------:R-:W-:Y:S01]  /*fef0*/  FFMA.FTZ R167, R167, UR18, -R166 ;  /* 0x00000012a7a77c23 */ /* 0x000fe200080108a6 */
[----:B------:R-:W-:Y:S01]  /*ff00*/  PRMT R7, R7, 0x5410, R10 ;  /* 0x0000541007077816 */ /* 0x000fe2000000000a */
[----:B------:R-:W-:Y:S01]  /*ff10*/  FFMA.FTZ R60, R60, UR18, -R67 ;  /* 0x000000123c3c7c23 */ /* 0x000fe20008010843 */
[----:B------:R-:W-:Y:S01]  /*ff20*/  SHF.R.U32.HI R10, RZ, 0x10, R4 ;  /* 0x00000010ff0a7819 */ /* 0x000fe20000011604 */
[----:B------:R-:W-:Y:S01]  /*ff30*/  FFMA.FTZ R241, R241, R54, R48 ;  /* 0x00000036f1f17223 */ /* 0x000fe20000010030 */
[----:B------:R-:W-:Y:S01]  /*ff40*/  LOP3.LUT R6, R8, 0xff, RZ, 0xc0, !PT ;  /* 0x000000ff08067812 */ /* 0x000fe200078ec0ff */
[----:B------:R-:W-:Y:S01]  /*ff50*/  FFMA.FTZ R252, R252, R53, R51 ;  /* 0x00000035fcfc7223 */ /* 0x000fe20000010033 */
[----:B------:R-:W-:Y:S01]  /*ff60*/  SHF.R.U32.HI R5, RZ, 0x8, R5 ;  /* 0x00000008ff057819 */ /* 0x000fe20000011605 */
[----:B------:R2:W5:Y:S01]  /*ff70*/  LDL.LU.64 R216, [R1+0x18] ;  /* 0x0000180001d87983 */ /* 0x0005620000300a00 */
[----:B------:R-:W-:-:S02]  /*ff80*/  SHF.R.U32.HI R4, RZ, 0x18, R4 ;  /* 0x00000018ff047819 */ /* 0x000fc40000011604 */
[----:B------:R-:W-:Y:S02]  /*ff90*/  LOP3.LUT R11, R10, 0xff, RZ, 0xc0, !PT ;  /* 0x000000ff0a0b7812 */ /* 0x000fe400078ec0ff */
[----:B------:R-:W-:Y:S02]  /*ffa0*/  SHF.R.U32.HI R8, RZ, 0x18, R8 ;  /* 0x00000018ff087819 */ /* 0x000fe40000011608 */
[----:B------:R-:W-:Y:S02]  /*ffb0*/  LOP3.LUT R9, R9, 0xff, RZ, 0xc0, !PT ;  /* 0x000000ff09097812 */ /* 0x000fe400078ec0ff */
[----:B------:R-:W-:Y:S02]  /*ffc0*/  PRMT R5, R6, 0x5410, R5 ;  /* 0x0000541006057816 */ /* 0x000fe40000000005 */
[----:B------:R-:W-:Y:S02]  /*ffd0*/  HSET2.LE.AND R7, R7, R52, PT ;  /* 0x0000003407077233 */ /* 0x000fe40003803000 */
[----:B------:R-:W-:-:S02]  /*ffe0*/  PRMT R11, R11, 0x5410, R4 ;  /* 0x000054100b0b7816 */ /* 0x000fc40000000004 */
[----:B-1----:R-:W-:Y:S02]  /*fff0*/  F2FP.F16.F32.PACK_AB R10, R227, R198 ;  /* 0x000000c6e30a723e */ /* 0x002fe400000000ff */
[----:B------:R-:W-:Y:S02]  /*10000*/  PRMT R9, R9, 0x5410, R8 ;  /* 0x0000541009097816 */ /* 0x000fe40000000008 */
[--C-:B------:R-:W-:Y:S02]  /*10010*/  HSET2.LE.AND R6, R5, R52.reuse, PT ;  /* 0x0000003405067233 */ /* 0x100fe40003803000 */
[----:B------:R-:W-:Y:S02]  /*10020*/  LOP3.LUT R4, R7, R10, RZ, 0xc0, !PT ;  /* 0x0000000a07047212 */ /* 0x000fe400078ec0ff */
[----:B------:R-:W-:Y:S02]  /*10030*/  HSET2.LE.AND R5, R11, R52, PT ;  /* 0x000000340b057233 */ /* 0x000fe40003803000 */
[----:B--2---:R-:W-:-:S02]  /*10040*/  F2FP.F16.F32.PACK_AB R10, R202, R199 ;  /* 0x000000c7ca0a723e */ /* 0x004fc400000000ff */
[----:B------:R-:W-:Y:S02]  /*10050*/  F2FP.F16.F32.PACK_AB R11, R229, R200 ;  /* 0x000000c8e50b723e */ /* 0x000fe400000000ff */
[----:B------:R-:W-:Y:S02]  /*10060*/  HSET2.LE.AND R7, R9, R52, PT ;  /* 0x0000003409077233 */ /* 0x000fe40003803000 */
[----:B------:R-:W-:Y:S02]  /*10070*/  F2FP.F16.F32.PACK_AB R8, R244, R191 ;  /* 0x000000bff408723e */ /* 0x000fe400000000ff */
[----:B------:R-:W-:Y:S02]  /*10080*/  LOP3.LUT R5, R5, R10, RZ, 0xc0, !PT ;  /* 0x0000000a05057212 */ /* 0x000fe400078ec0ff */
[----:B------:R-:W-:Y:S02]  /*10090*/  LOP3.LUT R6, R6, R11, RZ, 0xc0, !PT ;  /* 0x0000000b06067212 */ /* 0x000fe400078ec0ff */
[----:B------:R-:W-:-:S02]  /*100a0*/  LOP3.LUT R7, R7, R8, RZ, 0xc0, !PT ;  /* 0x0000000807077212 */ /* 0x000fc400078ec0ff */
[----:B------:R-:W1:Y:S05]  /*100b0*/  LDSM.16.MT88.4 R8, [R170+0xb800] ;  /* 0x00b80000aa08783b */ /* 0x000e6a0000004200 */
        /* <DEDUP_REMOVED lines=8> */
[C---:B------:R-:W-:Y:S06]  /*10140*/  HMMA.16816.F32 R116, R4.reuse, R12, R116 ;  /* 0x0000000c0474723c */ /* 0x040fec0000001874 */
[C---:B------:R-:W-:Y:S06]  /*10150*/  HMMA.16816.F32 R140, R4.reuse, R14, R140 ;  /* 0x0000000e048c723c */ /* 0x040fec000000188c */
[C---:B-1----:R-:W-:Y:S06]  /*10160*/  HMMA.16816.F32 R124, R4.reuse, R8, R124 ;  /* 0x00000008047c723c */ /* 0x042fec000000187c */
[----:B------:R-:W-:Y:S07]  /*10170*/  HMMA.16816.F32 R128, R4, R10, R128 ;  /* 0x0000000a0480723c */ /* 0x000fee0000001880 */
        /* <DEDUP_REMOVED lines=16> */
[--C-:B------:R-:W-:Y:S01]  /*10280*/  FFMA.FTZ R182, R32, UR18, -R67.reuse ;  /* 0x0000001220b67c23 */ /* 0x100fe20008010843 */
[C---:B------:R-:W-:Y:S02]  /*10290*/  LOP3.LUT R32, R184.reuse, 0xffff, RZ, 0xc0, !PT ;  /* 0x0000ffffb8207812 */ /* 0x040fe400078ec0ff */
[----:B------:R-:W-:Y:S02]  /*102a0*/  LOP3.LUT R7, R184, 0xff, RZ, 0xc0, !PT ;  /* 0x000000ffb8077812 */ /* 0x000fe400078ec0ff */
[--C-:B------:R-:W-:Y:S02]  /*102b0*/  SHF.R.U32.HI R6, RZ, 0x10, R184.reuse ;  /* 0x00000010ff067819 */ /* 0x100fe400000116b8 */
[----:B------:R-:W-:Y:S01]  /*102c0*/  SHF.R.U32.HI R5, RZ, 0x18, R184 ;  /* 0x00000018ff057819 */ /* 0x000fe200000116b8 */
[----:B------:R-:W-:Y:S01]  /*102d0*/  FFMA.FTZ R184, R179, UR18, -R58 ;  /* 0x00000012b3b87c23 */ /* 0x000fe2000801083a */
[----:B------:R-:W-:Y:S01]  /*102e0*/  MUFU.EX2 R59, R59 ;  /* 0x0000003b003b7308 */ /* 0x000fe20000000800 */
[----:B------:R-:W-:Y:S01]  /*102f0*/  FFMA.FTZ R183, R34, UR18, -R67 ;  /* 0x0000001222b77c23 */ /* 0x000fe20008010843 */
[----:B------:R-:W-:-:S02]  /*10300*/  LOP3.LUT R6, R6, 0xff, RZ, 0xc0, !PT ;  /* 0x000000ff06067812 */ /* 0x000fc400078ec0ff */
[----:B------:R-:W-:-:S04]  /*10310*/  SHF.R.U32.HI R32, RZ, 0x8, R32 ;  /* 0x00000008ff207819 */ /* 0x000fc80000011620 */
[----:B------:R-:W1:Y:S01]  /*10320*/  MUFU.EX2 R174, R174 ;  /* 0x000000ae00ae7308 */ /* 0x000e620000000800 */
[----:B------:R-:W-:Y:S01]  /*10330*/  PRMT R5, R6, 0x5410, R5 ;  /* 0x0000541006057816 */ /* 0x000fe20000000005 */
[----:B------:R-:W-:-:S06]  /*10340*/  FFMA.FTZ R179, R33, UR18, -R58 ;  /* 0x0000001221b37c23 */ /* 0x000fcc000801083a */
[----:B------:R-:W-:Y:S01]  /*10350*/  MUFU.EX2 R177, R177 ;  /* 0x000000b100b17308 */ /* 0x000fe20000000800 */
[----:B------:R-:W-:Y:S01]  /*10360*/  LOP3.LUT R6, R4, 0xffff, RZ, 0xc0, !PT ;  /* 0x0000ffff04067812 */ /* 0x000fe200078ec0ff */
[----:B------:R-:W-:-:S06]  /*10370*/  FFMA.FTZ R186, R175, UR18, -R58 ;  /* 0x00000012afba7c23 */ /* 0x000fcc000801083a */
[----:B------:R-:W2:Y:S01]  /*10380*/  MUFU.EX2 R184, R184 ;  /* 0x000000b800b87308 */ /* 0x000ea20000000800 */
[----:B------:R-:W-:Y:S02]  /*10390*/  PRMT R7, R7, 0x5410, R32 ;  /* 0x0000541007077816 */ /* 0x000fe40000000020 */
[----:B------:R-:W-:-:S05]  /*103a0*/  SHF.R.U32.HI R32, RZ, 0x10, R4 ;  /* 0x00000010ff207819 */ /* 0x000fca0000011604 */
[----:B------:R-:W-:Y:S01]  /*103b0*/  MUFU.EX2 R182, R182 ;  /* 0x000000b600b67308 */ /* 0x000fe20000000800 */
[----:B------:R-:W-:Y:S02]  /*103c0*/  LOP3.LUT R185, R4, 0xff, RZ, 0xc0, !PT ;  /* 0x000000ff04b97812 */ /* 0x000fe400078ec0ff */
[----:B------:R-:W-:-:S05]  /*103d0*/  SHF.R.U32.HI R6, RZ, 0x8, R6 ;  /* 0x00000008ff067819 */ /* 0x000fca0000011606 */
[----:B------:R-:W3:Y:S01]  /*103e0*/  MUFU.EX2 R183, R183 ;  /* 0x000000b700b77308 */ /* 0x000ee20000000800 */
[----:B------:R-:W-:Y:S02]  /*103f0*/  SHF.R.U32.HI R187, RZ, 0x18, R4 ;  /* 0x00000018ffbb7819 */ /* 0x000fe40000011604 */
[----:B------:R-:W-:Y:S02]  /*10400*/  LOP3.LUT R4, R32, 0xff, RZ, 0xc0, !PT ;  /* 0x000000ff20047812 */ /* 0x000fe400078ec0ff */
[----:B------:R-:W-:-:S03]  /*10410*/  PRMT R185, R185, 0x5410, R6 ;  /* 0x00005410b9b97816 */ /* 0x000fc60000000006 */
[----:B------:R-:W-:Y:S01]  /*10420*/  MUFU.EX2 R179, R179 ;  /* 0x000000b300b37308 */ /* 0x000fe20000000800 */
[----:B------:R-:W-:Y:S02]  /*10430*/  HSET2.LE.AND R6, R7, R52, PT ;  /* 0x0000003407067233 */ /* 0x000fe40003803000 */
[----:B------:R-:W-:-:S05]  /*10440*/  PRMT R33, R4, 0x5410, R187 ;  /* 0x0000541004217816 */ /* 0x000fca00000000bb */
[----:B------:R-:W4:Y:S01]  /*10450*/  MUFU.EX2 R186, R186 ;  /* 0x000000ba00ba7308 */ /* 0x000f220000000800 */
[----:B-1----:R-:W-:Y:S02]  /*10460*/  F2FP.F16.F32.PACK_AB R7, R174, R59 ;  /* 0x0000003bae07723e */ /* 0x002fe400000000ff */
[--C-:B------:R-:W-:Y:S02]  /*10470*/  HSET2.LE.AND R5, R5, R52.reuse, PT ;  /* 0x0000003405057233 */ /* 0x100fe40003803000 */
[----:B--2---:R-:W-:Y:S02]  /*10480*/  F2FP.F16.F32.PACK_AB R4, R184, R177 ;  /* 0x000000b1b804723e */ /* 0x004fe400000000ff */
[----:B------:R-:W-:Y:S02]  /*10490*/  LOP3.LUT R6, R6, R7, RZ, 0xc0, !PT ;  /* 0x0000000706067212 */ /* 0x000fe400078ec0ff */
[----:B------:R-:W-:Y:S02]  /*104a0*/  LOP3.LUT R7, R5, R4, RZ, 0xc0, !PT ;  /* 0x0000000405077212 */ /* 0x000fe400078ec0ff */
[----:B------:R-:W-:-:S02]  /*104b0*/  HSET2.LE.AND R4, R185, R52, PT ;  /* 0x00000034b9047233 */ /* 0x000fc40003803000 */
[----:B---3--:R-:W-:-:S04]  /*104c0*/  F2FP.F16.F32.PACK_AB R5, R183, R182 ;  /* 0x000000b6b705723e */ /* 0x008fc800000000ff */
[----:B------:R-:W-:Y:S02]  /*104d0*/  LOP3.LUT R4, R4, R5, RZ, 0xc0, !PT ;  /* 0x0000000504047212 */ /* 0x000fe400078ec0ff */
[----:B------:R-:W-:Y:S02]  /*104e0*/  HSET2.LE.AND R5, R33, R52, PT ;  /* 0x0000003421057233 */ /* 0x000fe40003803000 */
[----:B----4-:R-:W-:Y:S01]  /*104f0*/  F2FP.F16.F32.PACK_AB R32, R186, R179 ;  /* 0x000000b3ba20723e */ /* 0x010fe200000000ff */
[----:B------:R-:W-:Y:S01]  /*10500*/  FFMA.FTZ R50, R201, R55, R50 ;  /* 0x00000037c9327223 */ /* 0x000fe20000010032 */
[----:B------:R-:W-:Y:S02]  /*10510*/  FFMA.FTZ R49, R248, R56, R49 ;  /* 0x00000038f8317223 */ /* 0x000fe40000010031 */
[----:B------:R-:W-:Y:S01]  /*10520*/  LOP3.LUT R5, R5, R32, RZ, 0xc0, !PT ;  /* 0x0000002005057212 */ /* 0x000fe200078ec0ff */
[----:B------:R-:W-:Y:S01]  /*10530*/  FADD.FTZ R41, R41, R50 ;  /* 0x0000003229297221 */ /* 0x000fe20000010000 */
[----:B------:R-:W-:-:S03]  /*10540*/  FADD.FTZ R38, R38, R49 ;  /* 0x0000003126267221 */ /* 0x000fc60000010000 */
[----:B------:R-:W-:Y:S01]  /*10550*/  FADD.FTZ R40, R40, R41 ;  /* 0x0000002928287221 */ /* 0x000fe20000010000 */
[----:B------:R-:W-:Y:S01]  /*10560*/  FADD.FTZ R37, R37, R38 ;  /* 0x0000002625257221 */ /* 0x000fe20000010000 */
[----:B------:R-:W-:Y:S01]  /*10570*/  HMMA.16816.F32 R148, R4, R30, R148 ;  /* 0x0000001e0494723c */ /* 0x000fe20000001894 */
[--C-:B------:R-:W-:Y:S01]  /*10580*/  FFMA.FTZ R175, R178, UR18, -R181.reuse ;  /* 0x00000012b2af7c23 */ /* 0x100fe200080108b5 */
[----:B------:R-:W-:Y:S01]  /*10590*/  FFMA.FTZ R178, R180, UR18, -R181 ;  /* 0x00000012b4b27c23 */ /* 0x000fe200080108b5 */
[----:B------:R-:W-:-:S04]  /*105a0*/  FADD.FTZ R39, R39, R40 ;  /* 0x0000002827277221 */ /* 0x000fc80000010000 */
[----:B------:R-:W-:Y:S01]  /*105b0*/  IMAD.WIDE.U32 R30, R245, -0x2daee0ad, RZ ;  /* 0xd2511f53f51e7825 */ /* 0x000fe200078e00ff */
[C---:B------:R-:W-:Y:S03]  /*105c0*/  HMMA.16816.F32 R160, R4.reuse, R28, R160 ;  /* 0x0000001c04a0723c */ /* 0x040fe600000018a0 */
[----:B------:R-:W-:Y:S01]  /*105d0*/  FFMA.FTZ R181, R176, UR18, -R181 ;  /* 0x00000012b0b57c23 */ /* 0x000fe200080108b5 */
[----:B------:R-:W-:Y:S01]  /*105e0*/  FADD.FTZ R37, R36, R37 ;  /* 0x0000002524257221 */ /* 0x000fe20000010000 */
[----:B------:R-:W-:Y:S01]  /*105f0*/  FFMA.FTZ R176, R173, UR18, -R166 ;  /* 0x00000012adb07c23 */ /* 0x000fe200080108a6 */
[----:B------:R-:W-:Y:S01]  /*10600*/  FADD.FTZ R228, R228, R39 ;  /* 0x00000027e4e47221 */ /* 0x000fe20000010000 */
[----:B------:R-:W-:Y:S01]  /*10610*/  HMMA.16816.F32 R84, R4, R20, R84 ;  /* 0x000000140454723c */ /* 0x000fe20000001854 */
[----:B------:R-:W-:Y:S01]  /*10620*/  LOP3.LUT R28, R30, 0xffff, RZ, 0xc0, !PT ;  /* 0x0000ffff1e1c7812 */ /* 0x000fe200078ec0ff */
[----:B------:R-:W-:Y:S01]  /*10630*/  FADD.FTZ R214, R214, R37 ;  /* 0x00000025d6d67221 */ /* 0x000fe20000010000 */
[----:B------:R-:W-:Y:S01]  /*10640*/  LOP3.LUT R33, R30, 0xff, RZ, 0xc0, !PT ;  /* 0x000000ff1e217812 */ /* 0x000fe200078ec0ff */
[----:B------:R-:W-:-:S03]  /*10650*/  FFMA.FTZ R190, R64, UR18, -R67 ;  /* 0x0000001240be7c23 */ /* 0x000fc60008010843 */
[--C-:B------:R-:W-:Y:S01]  /*10660*/  FFMA.FTZ R20, R165, UR18, -R166.reuse ;  /* 0x00000012a5147c23 */ /* 0x100fe200080108a6 */
[----:B------:R-:W-:Y:S01]  /*10670*/  FFMA.FTZ R166, R66, UR18, -R166 ;  /* 0x0000001242a67c23 */ /* 0x000fe200080108a6 */
[C---:B------:R-:W-:Y:S01]  /*10680*/  HMMA.16816.F32 R68, R4.reuse, R24, R68 ;  /* 0x000000180444723c */ /* 0x040fe20000001844 */
[----:B------:R-:W-:Y:S01]  /*10690*/  SHF.R.U32.HI R28, RZ, 0x8, R28 ;  /* 0x00000008ff1c7819 */ /* 0x000fe2000001161c */
[--C-:B------:R-:W-:Y:S01]  /*106a0*/  FFMA.FTZ R180, R65, UR18, -R67.reuse ;  /* 0x0000001241b47c23 */ /* 0x100fe20008010843 */
[----:B------:R-:W-:Y:S01]  /*106b0*/  FFMA.FTZ R173, R61, UR18, -R67 ;  /* 0x000000123dad7c23 */ /* 0x000fe20008010843 */
[----:B------:R-:W-:Y:S02]  /*106c0*/  FFMA.FTZ R67, R57, UR18, -R58 ;  /* 0x0000001239437c23 */ /* 0x000fe4000801083a */
[----:B------:R-:W-:Y:S01]  /*106d0*/  HMMA.16816.F32 R80, R4, R26, R80 ;  /* 0x0000001a0450723c */ /* 0x000fe20000001850 */
[----:B------:R-:W-:Y:S01]  /*106e0*/  SHF.R.U32.HI R24, RZ, 0x10, R30 ;  /* 0x00000010ff187819 */ /* 0x000fe2000001161e */
[----:B------:R-:W-:Y:S01]  /*106f0*/  MUFU.EX2 R175, R175 ;  /* 0x000000af00af7308 */ /* 0x000fe20000000800 */
[----:B------:R-:W-:Y:S01]  /*10700*/  LOP3.LUT R187, R31, R246, R215, 0x96, !PT ;  /* 0x000000f61fbb7212 */ /* 0x000fe200078e96d7 */
[----:B------:R-:W-:-:S02]  /*10710*/  FADD.FTZ R213, R213, R228 ;  /* 0x000000e4d5d57221 */ /* 0x000fc40000010000 */
[C---:B------:R-:W-:Y:S01]  /*10720*/  HMMA.16816.F32 R96, R4.reuse, R22, R96 ;  /* 0x000000160460723c */ /* 0x040fe20000001860 */
[----:B------:R-:W-:Y:S01]  /*10730*/  FADD.FTZ R209, R209, R214 ;  /* 0x000000d6d1d17221 */ /* 0x000fe20000010000 */
[----:B------:R-:W-:Y:S02]  /*10740*/  PRMT R33, R33, 0x5410, R28 ;  /* 0x0000541021217816 */ /* 0x000fe4000000001c */
[----:B------:R-:W1:Y:S02]  /*10750*/  MUFU.EX2 R178, R178 ;  /* 0x000000b200b27308 */ /* 0x000e640000000800 */
[----:B------:R-:W-:Y:S01]  /*10760*/  HMMA.16816.F32 R100, R4, R16, R100 ;  /* 0x000000100464723c */ /* 0x000fe20000001864 */
[----:B------:R-:W-:-:S05]  /*10770*/  LOP3.LUT R28, R24, 0xff, RZ, 0xc0, !PT ;  /* 0x000000ff181c7812 */ /* 0x000fca00078ec0ff */
[C---:B------:R-:W-:Y:S01]  /*10780*/  HMMA.16816.F32 R108, R4.reuse, R18, R108 ;  /* 0x00000012046c723c */ /* 0x040fe2000000186c */
[----:B------:R-:W-:Y:S05]  /*10790*/  MUFU.EX2 R172, R172 ;  /* 0x000000ac00ac7308 */ /* 0x000fea0000000800 */
[C---:B------:R-:W-:Y:S03]  /*107a0*/  HMMA.16816.F32 R112, R4.reuse, R12, R112 ;  /* 0x0000000c0470723c */ /* 0x040fe60000001870 */
[----:B------:R-:W-:Y:S03]  /*107b0*/  MUFU.EX2 R181, R181 ;  /* 0x000000b500b57308 */ /* 0x000fe60000000800 */
[C---:B------:R-:W-:Y:S06]  /*107c0*/  HMMA.16816.F32 R120, R4.reuse, R14, R120 ;  /* 0x0000000e0478723c */ /* 0x040fec0000001878 */
[C---:B------:R-:W-:Y:S01]  /*107d0*/  HMMA.16816.F32 R136, R4.reuse, R8, R136 ;  /* 0x000000080488723c */ /* 0x040fe20000001888 */
[----:B------:R-:W-:Y:S05]  /*107e0*/  MUFU.EX2 R167, R167 ;  /* 0x000000a700a77308 */ /* 0x000fea0000000800 */
[----:B------:R-:W-:Y:S01]  /*107f0*/  HMMA.16816.F32 R132, R4, R10, R132 ;  /* 0x0000000a0484723c */ /* 0x000fe20000001884 */
[----:B------:R-:W2:Y:S02]  /*10800*/  LDSM.16.MT88.4 R4, [R170+0xbc00] ;  /* 0x00bc0000aa04783b */ /* 0x000ea40000004200 */
[----:B------:R-:W3:Y:S01]  /*10810*/  MUFU.EX2 R176, R176 ;  /* 0x000000b000b07308 */ /* 0x000ee20000000800 */
[----:B------:R-:W-:Y:S01]  /*10820*/  LOP3.LUT R26, R187, 0xffff, RZ, 0xc0, !PT ;  /* 0x0000ffffbb1a7812 */ /* 0x000fe200078ec0ff */
[----:B------:R-:W-:Y:S01]  /*10830*/  FADD.FTZ R226, R226, R213 ;  /* 0x000000d5e2e27221 */ /* 0x000fe20000010000 */
[----:B------:R-:W-:-:S05]  /*10840*/  SHF.R.U32.HI R24, RZ, 0x10, R187 ;  /* 0x00000010ff187819 */ /* 0x000fca00000116bb */
[----:B------:R4:W-:Y:S01]  /*10850*/  MUFU.EX2 R64, R20 ;  /* 0x0000001400407308 */ /* 0x0009e20000000800 */
[--C-:B------:R-:W-:Y:S01]  /*10860*/  FFMA.FTZ R65, R62, UR18, -R58.reuse ;  /* 0x000000123e417c23 */ /* 0x100fe2000801083a */
[----:B------:R-:W-:Y:S01]  /*10870*/  FFMA.FTZ R66, R63, UR18, -R58 ;  /* 0x000000123f427c23 */ /* 0x000fe2000801083a */
[----:B------:R-:W-:-:S05]  /*10880*/  IMAD.WIDE.U32 R8, R249, -0x2daee0ad, RZ ;  /* 0xd2511f53f9087825 */ /* 0x000fca00078e00ff */
[----:B------:R1:W2:Y:S01]  /*10890*/  MUFU.EX2 R57, R166 ;  /* 0x000000a600397308 */ /* 0x0002a20000000800 */
[----:B------:R-:W-:Y:S01]  /*108a0*/  FADD.FTZ R212, R212, R209 ;  /* 0x000000d1d4d47221 */ /* 0x000fe20000010000 */
[----:B------:R-:W-:Y:S01]  /*108b0*/  LOP3.LUT R189, R187, 0xff, RZ, 0xc0, !PT ;  /* 0x000000ffbbbd7812 */ /* 0x000fe200078ec0ff */
[----:B------:R-:W-:Y:S01]  /*108c0*/  FFMA.FTZ R165, R35, UR18, -R58 ;  /* 0x0000001223a57c23 */ /* 0x000fe2000801083a */
[----:B------:R-:W-:Y:S01]  /*108d0*/  SHF.R.U32.HI R185, RZ, 0x18, R30 ;  /* 0x00000018ffb97819 */ /* 0x000fe2000001161e */
[----:B------:R-:W-:Y:S01]  /*108e0*/  FADD.FTZ R211, R211, R226 ;  /* 0x000000e2d3d37221 */ /* 0x000fe20000010000 */
[----:B------:R-:W-:Y:S01]  /*108f0*/  SHF.R.U32.HI R187, RZ, 0x18, R187 ;  /* 0x00000018ffbb7819 */ /* 0x000fe200000116bb */
[----:B------:R-:W-:Y:S01]  /*10900*/  FADD.FTZ R212, R207, R212 ;  /* 0x000000d4cfd47221 */ /* 0x000fe20000010000 */
[----:B------:R-:W-:Y:S02]  /*10910*/  SHF.R.U32.HI R26, RZ, 0x8, R26 ;  /* 0x00000008ff1a7819 */ /* 0x000fe4000001161a */
[----:B------:R-:W-:Y:S01]  /*10920*/  LOP3.LUT R24, R24, 0xff, RZ, 0xc0, !PT ;  /* 0x000000ff18187812 */ /* 0x000fe200078ec0ff */
[----:B------:R-:W-:Y:S01]  /*10930*/  MUFU.EX2 R58, R190 ;  /* 0x000000be003a7308 */ /* 0x000fe20000000800 */
[----:B------:R-:W-:Y:S01]  /*10940*/  LOP3.LUT R188, R9, R188, R215, 0x96, !PT ;  /* 0x000000bc09bc7212 */ /* 0x000fe200078e96d7 */
[----:B------:R-:W-:Y:S01]  /*10950*/  FADD.FTZ R44, R44, R241 ;  /* 0x000000f12c2c7221 */ /* 0x000fe20000010000 */
[----:B------:R-:W-:Y:S01]  /*10960*/  FADD.FTZ R47, R47, R252 ;  /* 0x000000fc2f2f7221 */ /* 0x000fe20000010000 */
[----:B------:R-:W-:Y:S01]  /*10970*/  PRMT R185, R28, 0x5410, R185 ;  /* 0x000054101cb97816 */ /* 0x000fe200000000b9 */
[----:B------:R-:W-:Y:S01]  /*10980*/  FADD.FTZ R182, R182, R211 ;  /* 0x000000d3b6b67221 */ /* 0x000fe20000010000 */
[----:B------:R-:W-:Y:S01]  /*10990*/  PRMT R189, R189, 0x5410, R26 ;  /* 0x00005410bdbd7816 */ /* 0x000fe2000000001a */
[----:B----4-:R-:W-:Y:S01]  /*109a0*/  LDSM.16.MT88.4 R20, [R221+0xac00] ;  /* 0x00ac0000dd14783b */ /* 0x010fe20000004200 */
[----:B------:R-:W4:Y:S01]  /*109b0*/  MUFU.EX2 R61, R180 ;  /* 0x000000b4003d7308 */ /* 0x000f220000000800 */
[----:B------:R-:W-:Y:S01]  /*109c0*/  PRMT R187, R24, 0x5410, R187 ;  /* 0x0000541018bb7816 */ /* 0x000fe200000000bb */
[----:B------:R-:W-:Y:S01]  /*109d0*/  FADD.FTZ R179, R179, R212 ;  /* 0x000000d4b3b37221 */ /* 0x000fe20000010000 */
[----:B------:R-:W-:Y:S01]  /*109e0*/  LOP3.LUT R10, R8, 0xffff, RZ, 0xc0, !PT ;  /* 0x0000ffff080a7812 */ /* 0x000fe200078ec0ff */
[----:B------:R-:W-:Y:S01]  /*109f0*/  FADD.FTZ R43, R43, R44 ;  /* 0x0000002c2b2b7221 */ /* 0x000fe20000010000 */
[----:B------:R-:W-:-:S03]  /*10a00*/  SHF.R.U32.HI R11, RZ, 0x10, R8 ;  /* 0x00000010ff0b7819 */ /* 0x000fc60000011608 */
[----:B------:R-:W-:Y:S01]  /*10a10*/  MUFU.EX2 R60, R60 ;  /* 0x0000003c003c7308 */ /* 0x000fe20000000800 */
[----:B-1----:R-:W-:Y:S01]  /*10a20*/  LOP3.LUT R166, R188, 0xffff, RZ, 0xc0, !PT ;  /* 0x0000ffffbca67812 */ /* 0x002fe200078ec0ff */
[----:B------:R-:W-:Y:S01]  /*10a30*/  FADD.FTZ R46, R46, R47 ;  /* 0x0000002f2e2e7221 */ /* 0x000fe20000010000 */
[----:B------:R-:W-:-:S05]  /*10a40*/  HSET2.LE.AND R34, R33, R52, PT ;  /* 0x0000003421227233 */ /* 0x000fca0003803000 */
[----:B------:R1:W4:Y:S01]  /*10a50*/  MUFU.EX2 R63, R173 ;  /* 0x000000ad003f7308 */ /* 0x0003220000000800 */
[----:B------:R-:W-:Y:S01]  /*10a60*/  FADD.FTZ R182, R183, R182 ;  /* 0x000000b6b7b67221 */ /* 0x000fe20000010000 */
[----:B------:R-:W-:-:S06]  /*10a70*/  HSET2.LE.AND R32, R189, R52, PT ;  /* 0x00000034bd207233 */ /* 0x000fcc0003803000 */
[----:B------:R4:W-:Y:S01]  /*10a80*/  MUFU.EX2 R62, R165 ;  /* 0x000000a5003e7308 */ /* 0x0009e20000000800 */
[----:B------:R-:W-:Y:S01]  /*10a90*/  HSET2.LE.AND R33, R187, R52, PT ;  /* 0x00000034bb217233 */ /* 0x000fe20003803000 */
[----:B------:R-:W-:-:S06]  /*10aa0*/  FADD.FTZ R186, R186, R179 ;  /* 0x000000b3baba7221 */ /* 0x000fcc0000010000 */
[----:B------:R-:W-:Y:S01]  /*10ab0*/  MUFU.EX2 R65, R65 ;  /* 0x0000004100417308 */ /* 0x000fe20000000800 */
[----:B-1----:R-:W-:-:S07]  /*10ac0*/  SHF.R.U32.HI R173, RZ, 0x10, R188 ;  /* 0x00000010ffad7819 */ /* 0x002fce00000116bc */
[----:B------:R-:W1:Y:S01]  /*10ad0*/  MUFU.EX2 R66, R66 ;  /* 0x0000004200427308 */ /* 0x000e620000000800 */
[----:B------:R-:W-:-:S07]  /*10ae0*/  F2FP.F16.F32.PACK_AB R19, R178, R175 ;  /* 0x000000afb213723e */ /* 0x000fce00000000ff */
[----:B------:R-:W1:Y:S01]  /*10af0*/  MUFU.EX2 R67, R67 ;  /* 0x0000004300437308 */ /* 0x000e620000000800 */
[----:B---3--:R-:W-:Y:S01]  /*10b00*/  F2FP.F16.F32.PACK_AB R16, R176, R167 ;  /* 0x000000a7b010723e */ /* 0x008fe200000000ff */
[----:B------:R-:W-:Y:S01]  /*10b10*/  FADD.FTZ R43, R42, R43 ;  /* 0x0000002b2a2b7221 */ /* 0x000fe20000010000 */
[----:B------:R-:W-:Y:S01]  /*10b20*/  F2FP.F16.F32.PACK_AB R17, R181, R172 ;  /* 0x000000acb511723e */ /* 0x000fe200000000ff */
[----:B------:R-:W-:Y:S01]  /*10b30*/  FADD.FTZ R45, R45, R46 ;  /* 0x0000002e2d2d7221 */ /* 0x000fe20000010000 */
[----:B------:R-:W-:Y:S01]  /*10b40*/  HSET2.LE.AND R35, R185, R52, PT ;  /* 0x00000034b9237233 */ /* 0x000fe20003803000 */
[----:B------:R-:W3:Y:S01]  /*10b50*/  LDSM.16.MT88.4 R28, [R221+0x9c00] ;  /* 0x009c0000dd1c783b */ /* 0x000ee20000004200 */
[----:B--2---:R-:W-:Y:S02]  /*10b60*/  F2FP.F16.F32.PACK_AB R12, R57, R64 ;  /* 0x00000040390c723e */ /* 0x004fe400000000ff */
[----:B------:R-:W-:Y:S01]  /*10b70*/  LOP3.LUT R9, R8, 0xff, RZ, 0xc0, !PT ;  /* 0x000000ff08097812 */ /* 0x000fe200078ec0ff */
[----:B------:R-:W2:Y:S01]  /*10b80*/  LDSM.16.MT88.4 R24, [R170+0x9c00] ;  /* 0x009c0000aa18783b */ /* 0x000ea20000004200 */
[----:B------:R-:W-:-:S02]  /*10b90*/  SHF.R.U32.HI R10, RZ, 0x8, R10 ;  /* 0x00000008ff0a7819 */ /* 0x000fc4000001160a */
[----:B----4-:R-:W-:Y:S02]  /*10ba0*/  LOP3.LUT R165, R188, 0xff, RZ, 0xc0, !PT ;  /* 0x000000ffbca57812 */ /* 0x010fe400078ec0ff */
[----:B------:R-:W-:Y:S02]  /*10bb0*/  SHF.R.U32.HI R8, RZ, 0x18, R8 ;  /* 0x00000018ff087819 */ /* 0x000fe40000011608 */
[----:B------:R-:W-:Y:S02]  /*10bc0*/  LOP3.LUT R11, R11, 0xff, RZ, 0xc0, !PT ;  /* 0x000000ff0b0b7812 */ /* 0x000fe400078ec0ff */
[----:B------:R-:W-:Y:S02]  /*10bd0*/  SHF.R.U32.HI R188, RZ, 0x18, R188 ;  /* 0x00000018ffbc7819 */ /* 0x000fe400000116bc */
[----:B------:R-:W-:Y:S02]  /*10be0*/  SHF.R.U32.HI R166, RZ, 0x8, R166 ;  /* 0x00000008ffa67819 */ /* 0x000fe400000116a6 */
[----:B------:R-:W-:Y:S01]  /*10bf0*/  LOP3.LUT R173, R173, 0xff, RZ, 0xc0, !PT ;  /* 0x000000ffadad7812 */ /* 0x000fe200078ec0ff */
[----:B------:R-:W-:Y:S01]  /*10c00*/  FADD.FTZ R59, R59, R182 ;  /* 0x000000b63b3b7221 */ /* 0x000fe20000010000 */
[----:B------:R-:W-:Y:S01]  /*10c10*/  PRMT R9, R9, 0x5410, R10 ;  /* 0x0000541009097816 */ /* 0x000fe2000000000a */
[----:B------:R-:W-:Y:S01]  /*10c20*/  FADD.FTZ R177, R177, R186 ;  /* 0x000000bab1b17221 */ /* 0x000fe20000010000 */
[----:B------:R-:W-:Y:S01]  /*10c30*/  LOP3.LUT R32, R32, R19, RZ, 0xc0, !PT ;  /* 0x0000001320207212 */ /* 0x000fe200078ec0ff */
[----:B------:R-:W-:Y:S01]  /*10c40*/  FADD.FTZ R210, R210, R43 ;  /* 0x0000002bd2d27221 */ /* 0x000fe20000010000 */
[----:B------:R-:W-:Y:S01]  /*10c50*/  LOP3.LUT R33, R33, R16, RZ, 0xc0, !PT ;  /* 0x0000001021217212 */ /* 0x000fe200078ec0ff */
[----:B------:R-:W-:Y:S01]  /*10c60*/  FADD.FTZ R206, R206, R45 ;  /* 0x0000002dcece7221 */ /* 0x000fe20000010000 */
[----:B------:R-:W-:-:S02]  /*10c70*/  LOP3.LUT R34, R34, R17, RZ, 0xc0, !PT ;  /* 0x0000001122227212 */ /* 0x000fc400078ec0ff */
[----:B------:R-:W-:Y:S01]  /*10c80*/  LOP3.LUT R35, R35, R12, RZ, 0xc0, !PT ;  /* 0x0000000c23237212 */ /* 0x000fe200078ec0ff */
[----:B------:R-:W4:Y:S01]  /*10c90*/  LDSM.16.MT88.4 R16, [R170+0xac00] ;  /* 0x00ac0000aa10783b */ /* 0x000f220000004200 */
[----:B------:R-:W-:Y:S02]  /*10ca0*/  PRMT R11, R11, 0x5410, R8 ;  /* 0x000054100b0b7816 */ /* 0x000fe40000000008 */
[----:B------:R-:W-:Y:S01]  /*10cb0*/  PRMT R165, R165, 0x5410, R166 ;  /* 0x00005410a5a57816 */ /* 0x000fe200000000a6 */
[----:B------:R-:W4:Y:S01]  /*10cc0*/  LDSM.16.MT88.4 R12, [R221+0xbc00] ;  /* 0x00bc0000dd0c783b */ /* 0x000f220000004200 */
[----:B------:R-:W-:Y:S01]  /*10cd0*/  PRMT R173, R173, 0x5410, R188 ;  /* 0x00005410adad7816 */ /* 0x000fe200000000bc */
[----:B------:R-:W-:Y:S01]  /*10ce0*/  FADD.FTZ R59, R174, R59 ;  /* 0x0000003bae3b7221 */ /* 0x000fe20000010000 */
[----:B------:R-:W-:Y:S01]  /*10cf0*/  FADD.FTZ R177, R184, R177 ;  /* 0x000000b1b8b17221 */ /* 0x000fe20000010000 */
[--C-:B------:R-:W-:Y:S01]  /*10d00*/  HSET2.LE.AND R10, R9, R52.reuse, PT ;  /* 0x00000034090a7233 */ /* 0x100fe20003803000 */
[----:B------:R-:W-:Y:S01]  /*10d10*/  FADD.FTZ R205, R205, R210 ;  /* 0x000000d2cdcd7221 */ /* 0x000fe20000010000 */
[----:B------:R-:W-:Y:S01]  /*10d20*/  FADD.FTZ R197, R197, R206 ;  /* 0x000000cec5c57221 */ /* 0x000fe20000010000 */
[----:B------:R-:W-:-:S02]  /*10d30*/  HSET2.LE.AND R11, R11, R52, PT ;  /* 0x000000340b0b7233 */ /* 0x000fc40003803000 */
[--C-:B------:R-:W-:Y:S02]  /*10d40*/  HSET2.LE.AND R8, R165, R52.reuse, PT ;  /* 0x00000034a5087233 */ /* 0x100fe40003803000 */
[----:B------:R-:W-:Y:S02]  /*10d50*/  HSET2.LE.AND R9, R173, R52, PT ;  /* 0x00000034ad097233 */ /* 0x000fe40003803000 */
[----:B------:R-:W-:Y:S01]  /*10d60*/  F2FP.F16.F32.PACK_AB R53, R61, R58 ;  /* 0x0000003a3d35723e */ /* 0x000fe200000000ff */
[----:B------:R-:W-:Y:S01]  /*10d70*/  FADD.FTZ R58, R58, R59 ;  /* 0x0000003b3a3a7221 */ /* 0x000fe20000010000 */
[----:B------:R-:W-:Y:S02]  /*10d80*/  F2FP.F16.F32.PACK_AB R51, R63, R60 ;  /* 0x0000003c3f33723e */ /* 0x000fe400000000ff */
[----:B-1----:R-:W-:Y:S02]  /*10d90*/  F2FP.F16.F32.PACK_AB R52, R66, R65 ;  /* 0x000000414234723e */ /* 0x002fe400000000ff */
[----:B------:R-:W-:Y:S01]  /*10da0*/  F2FP.F16.F32.PACK_AB R48, R67, R62 ;  /* 0x0000003e4330723e */ /* 0x000fe200000000ff */
[----:B------:R-:W-:Y:S01]  /*10db0*/  FADD.FTZ R62, R62, R177 ;  /* 0x000000b13e3e7221 */ /* 0x000fe20000010000 */
[----:B------:R-:W-:Y:S01]  /*10dc0*/  FADD.FTZ R208, R208, R205 ;  /* 0x000000cdd0d07221 */ /* 0x000fe20000010000 */
[----:B------:R-:W-:Y:S01]  /*10dd0*/  FADD.FTZ R204, R204, R197 ;  /* 0x000000c5cccc7221 */ /* 0x000fe20000010000 */
[----:B------:R-:W-:Y:S01]  /*10de0*/  LOP3.LUT R10, R10, R51, RZ, 0xc0, !PT ;  /* 0x000000330a0a7212 */ /* 0x000fe200078ec0ff */
[----:B------:R-:W-:Y:S01]  /*10df0*/  FADD.FTZ R61, R61, R58 ;  /* 0x0000003a3d3d7221 */ /* 0x000fe20000010000 */
[----:B------:R-:W-:Y:S01]  /*10e00*/  LOP3.LUT R11, R11, R52, RZ, 0xc0, !PT ;  /* 0x000000340b0b7212 */ /* 0x000fe200078ec0ff */
[----:B------:R-:W-:Y:S01]  /*10e10*/  FADD.FTZ R62, R67, R62 ;  /* 0x0000003e433e7221 */ /* 0x000fe20000010000 */
[----:B------:R-:W-:-:S02]  /*10e20*/  LOP3.LUT R8, R8, R53, RZ, 0xc0, !PT ;  /* 0x0000003508087212 */ /* 0x000fc400078ec0ff */
[----:B------:R-:W-:Y:S01]  /*10e30*/  LOP3.LUT R9, R9, R48, RZ, 0xc0, !PT ;  /* 0x0000003009097212 */ /* 0x000fe200078ec0ff */
[----:B------:R-:W-:Y:S01]  /*10e40*/  FADD.FTZ R203, R203, R208 ;  /* 0x000000d0cbcb7221 */ /* 0x000fe20000010000 */
[----:B------:R-:W-:Y:S01]  /*10e50*/  FADD.FTZ R204, R195, R204 ;  /* 0x000000ccc3cc7221 */ /* 0x000fe20000010000 */
[----:B------:R-:W-:Y:S01]  /*10e60*/  FADD.FTZ R60, R60, R61 ;  /* 0x0000003d3c3c7221 */ /* 0x000fe20000010000 */
[----:B------:R-:W-:Y:S01]  /*10e70*/  FADD.FTZ R65, R65, R62 ;  /* 0x0000003e41417221 */ /* 0x000fe20000010000 */
[----:B------:R-:W-:Y:S01]  /*10e80*/  FADD.FTZ R198, R198, R203 ;  /* 0x000000cbc6c67221 */ /* 0x000fe20000010000 */
[----:B------:R-:W-:Y:S01]  /*10e90*/  FADD.FTZ R199, R199, R204 ;  /* 0x000000ccc7c77221 */ /* 0x000fe20000010000 */
[----:B------:R-:W-:Y:S02]  /*10ea0*/  HMMA.16816.F32 R124, R32, R4, R124 ;  /* 0x00000004207c723c */ /* 0x000fe4000000187c */
[----:B------:R-:W-:Y:S01]  /*10eb0*/  FADD.FTZ R227, R227, R198 ;  /* 0x000000c6e3e37221 */ /* 0x000fe20000010000 */
[----:B------:R-:W-:-:S03]  /*10ec0*/  FADD.FTZ R202, R202, R199 ;  /* 0x000000c7caca7221 */ /* 0x000fc60000010000 */
[----:B------:R-:W-:Y:S01]  /*10ed0*/  HMMA.16816.F32 R136, R8, R4, R136 ;  /* 0x000000040888723c */ /* 0x000fe20000001888 */
[----:B------:R-:W-:-:S06]  /*10ee0*/  FADD.FTZ R200, R200, R227 ;  /* 0x000000e3c8c87221 */ /* 0x000fcc0000010000 */
[----:B------:R-:W-:Y:S01]  /*10ef0*/  FADD.FTZ R5, R63, R60 ;  /* 0x0000003c3f057221 */ /* 0x000fe20000010000 */
[----:B------:R-:W-:Y:S01]  /*10f00*/  FADD.FTZ R4, R66, R65 ;  /* 0x0000004142047221 */ /* 0x000fe20000010000 */
[----:B------:R-:W-:-:S03]  /*10f10*/  FADD.FTZ R191, R191, R202 ;  /* 0x000000cabfbf7221 */ /* 0x000fc60000010000 */
[----:B------:R1:W-:Y:S04]  /*10f20*/  STL [R1+0xc], R5 ;  /* 0x00000c0501007387 */ /* 0x0003e80000100800 */
[----:B------:R1:W-:Y:S01]  /*10f30*/  STL [R1+0x8], R4 ;  /* 0x0000080401007387 */ /* 0x0003e20000100800 */
[----:B------:R-:W-:Y:S01]  /*10f40*/  FADD.FTZ R200, R229, R200 ;  /* 0x000000c8e5c87221 */ /* 0x000fe20000010000 */
[----:B------:R-:W-:-:S03]  /*10f50*/  FADD.FTZ R244, R244, R191 ;  /* 0x000000bff4f47221 */ /* 0x000fc60000010000 */
[----:B------:R-:W-:Y:S01]  /*10f60*/  FADD.FTZ R175, R175, R200 ;  /* 0x000000c8afaf7221 */ /* 0x000fe20000010000 */
[----:B------:R-:W-:-:S03]  /*10f70*/  FADD.FTZ R167, R167, R244 ;  /* 0x000000f4a7a77221 */ /* 0x000fc60000010000 */
[----:B------:R-:W-:Y:S01]  /*10f80*/  FADD.FTZ R175, R178, R175 ;  /* 0x000000afb2af7221 */ /* 0x000fe20000010000 */
[----:B------:R-:W-:Y:S01]  /*10f90*/  FADD.FTZ R167, R176, R167 ;  /* 0x000000a7b0a77221 */ /* 0x000fe20000010000 */
[----:B---3--:R-:W-:Y:S01]  /*10fa0*/  HMMA.16816.F32 R156, R32, R28, R156 ;  /* 0x0000001c209c723c */ /* 0x008fe2000000189c */
[----:B------:R-:W-:Y:S01]  /*10fb0*/  @UP0 UIADD3 UR19, UR19, -0x4, URZ ;  /* 0xfffffffc13130890 */ /* 0x000fe2000fffe03f */
[----:B------:R-:W-:Y:S01]  /*10fc0*/  FADD.FTZ R172, R172, R175 ;  /* 0x000000afacac7221 */ /* 0x000fe20000010000 */
[----:B------:R-:W-:-:S03]  /*10fd0*/  FADD.FTZ R64, R64, R167 ;  /* 0x000000a740407221 */ /* 0x000fc60000010000 */
[----:B------:R-:W-:Y:S01]  /*10fe0*/  HMMA.16816.F32 R152, R32, R30, R152 ;  /* 0x0000001e2098723c */ /* 0x000fe20000001898 */
[----:B------:R-:W-:Y:S01]  /*10ff0*/  FADD.FTZ R241, R181, R172 ;  /* 0x000000acb5f17221 */ /* 0x000fe20000010000 */
[----:B------:R-:W-:-:S04]  /*11000*/  FADD.FTZ R252, R57, R64 ;  /* 0x0000004039fc7221 */ /* 0x000fc80000010000 */
[C---:B--2---:R-:W-:Y:S06]  /*11010*/  HMMA.16816.F32 R72, R32.reuse, R24, R72 ;  /* 0x000000182048723c */ /* 0x044fec0000001848 */
[C---:B------:R-:W-:Y:S06]  /*11020*/  HMMA.16816.F32 R76, R32.reuse, R26, R76 ;  /* 0x0000001a204c723c */ /* 0x040fec000000184c */
[C---:B------:R-:W-:Y:S06]  /*11030*/  HMMA.16816.F32 R88, R32.reuse, R20, R88 ;  /* 0x000000142058723c */ /* 0x040fec0000001858 */
[C---:B------:R-:W-:Y:S06]  /*11040*/  HMMA.16816.F32 R92, R32.reuse, R22, R92 ;  /* 0x00000016205c723c */ /* 0x040fec000000185c */
[C---:B----4-:R-:W-:Y:S06]  /*11050*/  HMMA.16816.F32 R144, R32.reuse, R16, R144 ;  /* 0x000000102090723c */ /* 0x050fec0000001890 */
        /* <DEDUP_REMOVED lines=17> */
.L_x_324:
[----:B------:R-:W-:-:S12]  /*11170*/  UIADD3 UR19, UR24, -0x1, URZ ;  /* 0xffffffff18137890 */ /* 0x000fd8000fffe03f */
.L_x_331:
[----:B------:R-:W-:-:S13]  /*11180*/  ISETP.LE.AND P0, PT, RZ, UR19, PT ;  /* 0x00000013ff007c0c */ /* 0x000fda000bf03270 */
[----:B------:R-:W-:Y:S05]  /*11190*/  @!P0 BRA `(.L_x_332) ;  /* 0x0000004800908947 */ /* 0x000fea0003800000 */
[----:B------:R-:W-:Y:S01]  /*111a0*/  ULDC UR4, c[0x0][0x2d0] ;  /* 0x0000b40000047ab9 */ /* 0x000fe20000000800 */
[----:B------:R-:W-:Y:S01]  /*111b0*/  MOV R166, R3 ;  /* 0x0000000300a67202 */ /* 0x000fe20000000f00 */
[----:B------:R-:W-:Y:S01]  /*111c0*/  IMAD.MOV.U32 R165, RZ, RZ, R2 ;  /* 0x000000ffffa57224 */ /* 0x000fe200078e0002 */
[----:B------:R-:W-:Y:S01]  /*111d0*/  ISETP.GE.AND P4, PT, R236, UR4, PT ;  /* 0x00000004ec007c0c */ /* 0x000fe2000bf86270 */
[----:B-----5:R-:W-:Y:S01]  /*111e0*/  IMAD.MOV.U32 R3, RZ, RZ, R219 ;  /* 0x000000ffff037224 */ /* 0x020fe200078e00db */
[----:B------:R-:W-:Y:S01]  /*111f0*/  MOV R2, R216 ;  /* 0x000000d800027202 */ /* 0x000fe20000000f00 */
[----:B------:R-:W-:Y:S01]  /*11200*/  IMAD.WIDE.U32 R248, R242, -0x326172a9, RZ ;  /* 0xcd9e8d57f2f87825 */ /* 0x000fe200078e00ff */
[----:B------:R-:W-:Y:S01]  /*11210*/  PRMT R240, R240, 0x7054, R240 ;  /* 0x00007054f0f07816 */ /* 0x000fe200000000f0 */
[----:B------:R-:W-:Y:S01]  /*11220*/  ULDC UR8, c[0x0][0x2d0] ;  /* 0x0000b40000087ab9 */ /* 0x000fe20000000800 */
[----:B------:R-:W-:Y:S01]  /*11230*/  MOV R167, R164 ;  /* 0x000000a400a77202 */ /* 0x000fe20000000f00 */
[----:B------:R1:W-:Y:S01]  /*11240*/  STL.64 [R1], R2 ;  /* 0x0000000201007387 */ /* 0x0003e20000100a00 */
[----:B------:R-:W-:Y:S01]  /*11250*/  IMAD.WIDE.U32 R244, R169, -0x326172a9, RZ ;  /* 0xcd9e8d57a9f47825 */ /* 0x000fe200078e00ff */
[-C--:B------:R-:W-:Y:S01]  /*11260*/  LOP3.LUT R246, R249, R171.reuse, RZ, 0x3c, !PT ;  /* 0x000000abf9f67212 */ /* 0x080fe200078e3cff */
[----:B------:R-:W-:Y:S01]  /*11270*/  ULDC UR4, c[0x0][0x2ec] ;  /* 0x0000bb0000047ab9 */ /* 0x000fe20000000800 */
[----:B------:R-:W-:Y:S01]  /*11280*/  MOV R169, R0 ;  /* 0x0000000000a97202 */ /* 0x000fe20000000f00 */
[----:B------:R-:W-:Y:S01]  /*11290*/  IMAD.WIDE.U32 R250, R168, -0x2daee0ad, RZ ;  /* 0xd2511f53a8fa7825 */ /* 0x000fe200078e00ff */
[----:B------:R-:W2:Y:S01]  /*112a0*/  @!P4 LDC.64 R228, c[0x0][0x220] ;  /* 0x00008800ffe4cb82 */ /* 0x000ea20000000a00 */
[----:B------:R-:W-:Y:S01]  /*112b0*/  LOP3.LUT R242, R245, R171, RZ, 0x3c, !PT ;  /* 0x000000abf5f27212 */ /* 0x000fe200078e3cff */
[----:B------:R-:W-:Y:S01]  /*112c0*/  ULDC.64 UR6, c[0x0][0x248] ;  /* 0x0000920000067ab9 */ /* 0x000fe20000000a00 */
[----:B------:R-:W-:-:S04]  /*112d0*/  IMAD.WIDE.U32 R246, R246, -0x2daee0ad, RZ ;  /* 0xd2511f53f6f67825 */ /* 0x000fc800078e00ff */
[----:B------:R-:W-:Y:S01]  /*112e0*/  IMAD.WIDE.U32 R242, R242, -0x2daee0ad, RZ ;  /* 0xd2511f53f2f27825 */ /* 0x000fe200078e00ff */
[----:B------:R-:W3:Y:S01]  /*112f0*/  @!P4 LDC.64 R226, c[0x0][0x220] ;  /* 0x00008800ffe2cb82 */ /* 0x000ee20000000a00 */
[----:B------:R-:W-:Y:S05]  /*11300*/  BRA `(.L_x_333) ;  /* 0x0000000400047947 */ /* 0x000fea0003800000 */
.L_x_335:
        /* <DEDUP_REMOVED lines=65> */
.L_x_333:
[----:B----4-:R-:W4:Y:S01]  /*11720*/  LDL.64 R4, [R1] ;  /* 0x0000000001047983 */ /* 0x010f220000100a00 */
[----:B------:R-:W-:Y:S01]  /*11730*/  ISETP.GE.AND P3, PT, R231, UR8, PT ;  /* 0x00000008e7007c0c */ /* 0x000fe2000bf66270 */
[----:B------:R-:W-:Y:S04]  /*11740*/  DEPBAR.LE SB0, 0x0 ;  /* 0x000080000000791a */ /* 0x000fe80000000000 */
[----:B------:R-:W-:Y:S01]  /*11750*/  BAR.SYNC.DEFER_BLOCKING 0x0 ;  /* 0x0000000000007b1d */ /* 0x000fe20000010000 */
[----:B------:R-:W-:Y:S01]  /*11760*/  ISETP.GE.AND P2, PT, R230, UR8, PT ;  /* 0x00000008e6007c0c */ /* 0x000fe2000bf46270 */
[----:B------:R-:W-:Y:S01]  /*11770*/  USHF.R.S32.HI UR10, URZ, 0x1f, UR19 ;  /* 0x0000001f3f0a7899 */ /* 0x000fe20008011413 */
[----:B------:R-:W-:Y:S01]  /*11780*/  IMAD.U32 R0, RZ, RZ, UR19 ;  /* 0x00000013ff007e24 */ /* 0x000fe2000f8e00ff */
[----:B------:R-:W-:Y:S04]  /*11790*/  UIMAD UR9, UR21, UR19, URZ ;  /* 0x00000013150972a4 */ /* 0x000fe8000f8e023f */
[----:B------:R-:W-:Y:S01]  /*117a0*/  UIMAD UR9, UR10, UR27, UR9 ;  /* 0x0000001b0a0972a4 */ /* 0x000fe2000f8e0209 */
[----:B------:R-:W-:Y:S01]  /*117b0*/  @P4 STS [R225+0x9000], RZ ;  /* 0x009000ffe1004388 */ /* 0x000fe20000000800 */
[----:B------:R-:W5:Y:S04]  /*117c0*/  @!P3 LDC.64 R216, c[0x0][0x220] ;  /* 0x00008800ffd8bb82 */ /* 0x000f680000000a00 */
[----:B------:R-:W-:Y:S05]  /*117d0*/  @P4 STS [R225+0x9004], RZ ;  /* 0x009004ffe1004388 */ /* 0x000fea0000000800 */
[----:B------:R-:W-:Y:S01]  /*117e0*/  @P4 STS.64 [R225+0x9008], RZ ;  /* 0x009008ffe1004388 */ /* 0x000fe20000000a00 */
[----:B------:R-:W3:Y:S08]  /*117f0*/  @!P2 LDC.64 R214, c[0x0][0x220] ;  /* 0x00008800ffd6ab82 */ /* 0x000ef00000000a00 */
[----:B------:R-:W3:Y:S08]  /*11800*/  @!P3 LDC.64 R212, c[0x0][0x220] ;  /* 0x00008800ffd4bb82 */ /* 0x000ef00000000a00 */
[----:B-1----:R-:W1:Y:S01]  /*11810*/  @!P2 LDC.64 R2, c[0x0][0x220] ;  /* 0x00008800ff02ab82 */ /* 0x002e620000000a00 */
[----:B----4-:R-:W-:Y:S04]  /*11820*/  IMAD.WIDE.U32 R218, R0, UR27, R4 ;  /* 0x0000001b00da7c25 */ /* 0x010fe8000f8e0004 */
[----:B------:R-:W-:Y:S01]  /*11830*/  VIADD R164, R219, UR9 ;  /* 0x00000009dba47c36 */ /* 0x000fe20008000000 */
[C---:B--2---:R-:W-:Y:S02]  /*11840*/  @!P4 LEA R42, P0, R218.reuse, R228, 0x1 ;  /* 0x000000e4da2ac211 */ /* 0x044fe400078008ff */
[C---:B-----5:R-:W-:Y:S02]  /*11850*/  @!P3 LEA R216, P1, R218.reuse, R216, 0x1 ;  /* 0x000000d8dad8b211 */ /* 0x060fe400078208ff */
[C-C-:B------:R-:W-:Y:S02]  /*11860*/  @!P4 LEA.HI.X R43, R218.reuse, R229, R164.reuse, 0x1, P0 ;  /* 0x000000e5da2bc211 */ /* 0x140fe400000f0ca4 */
[C-C-:B------:R-:W-:Y:S02]  /*11870*/  @!P3 LEA.HI.X R217, R218.reuse, R217, R164.reuse, 0x1, P1 ;  /* 0x000000d9dad9b211 */ /* 0x140fe400008f0ca4 */
[C---:B---3--:R-:W-:Y:S01]  /*11880*/  @!P2 LEA R214, P0, R218.reuse, R214, 0x1 ;  /* 0x000000d6dad6a211 */ /* 0x048fe200078008ff */
[----:B------:R-:W-:Y:S01]  /*11890*/  @!PT LDS RZ, [RZ] ;  /* 0x00000000fffff984 */ /* 0x000fe20000000800 */
[----:B------:R-:W-:Y:S01]  /*118a0*/  @!PT LDS RZ, [RZ] ;  /* 0x00000000fffff984 */ /* 0x000fe20000000800 */
[----:B------:R-:W-:Y:S01]  /*118b0*/  @!PT LDS RZ, [RZ] ;  /* 0x00000000fffff984 */ /* 0x000fe20000000800 */
[----:B------:R-:W-:Y:S01]  /*118c0*/  @!P4 LDGSTS.E.BYPASS.LTC128B.128 [R225+0x9000], desc[UR22][R42.64] ;  /* 0x090000002ae1cfae */ /* 0x000fe2000b901d56 */
[C---:B------:R-:W-:Y:S02]  /*118d0*/  IADD3 R0, P5, R218.reuse, UR20, RZ ;  /* 0x00000014da007c10 */ /* 0x040fe4000ffbe0ff */
[----:B------:R-:W-:Y:S02]  /*118e0*/  @!P2 LEA.HI.X R215, R218, R215, R164, 0x1, P0 ;  /* 0x000000d7dad7a211 */ /* 0x000fe400000f0ca4 */
[----:B------:R-:W-:Y:S01]  /*118f0*/  @P3 STS.128 [R225+0xa000], RZ ;  /* 0x00a000ffe1003388 */ /* 0x000fe20000000c00 */
[----:B------:R-:W-:Y:S02]  /*11900*/  IADD3.X R164, R164, UR12, RZ, P5, !PT ;  /* 0x0000000ca4a47c10 */ /* 0x000fe4000affe4ff */
[C---:B------:R-:W-:Y:S02]  /*11910*/  @!P4 LEA R218, P5, R0.reuse, R226, 0x1 ;  /* 0x000000e200dac211 */ /* 0x040fe400078a08ff */
[----:B------:R-:W-:Y:S01]  /*11920*/  @!PT LDS RZ, [RZ] ;  /* 0x00000000fffff984 */ /* 0x000fe20000000800 */
[----:B------:R-:W-:Y:S01]  /*11930*/  @!PT LDS RZ, [RZ] ;  /* 0x00000000fffff984 */ /* 0x000fe20000000800 */
[----:B------:R-:W-:Y:S01]  /*11940*/  @!PT LDS RZ, [RZ] ;  /* 0x00000000fffff984 */ /* 0x000fe20000000800 */
[----:B------:R-:W-:Y:S01]  /*11950*/  @!P3 LDGSTS.E.BYPASS.LTC128B.128 [R225+0xa000], desc[UR22][R216.64+0x40] ;  /* 0x0a000040d8e1bfae */ /* 0x000fe2000b901d56 */
[C---:B------:R-:W-:Y:S02]  /*11960*/  @!P3 LEA R212, P1, R0.reuse, R212, 0x1 ;  /* 0x000000d400d4b211 */ /* 0x040fe400078208ff */
[C-C-:B------:R-:W-:Y:S02]  /*11970*/  @!P4 LEA.HI.X R219, R0.reuse, R227, R164.reuse, 0x1, P5 ;  /* 0x000000e300dbc211 */ /* 0x140fe400028f0ca4 */
[----:B------:R-:W-:Y:S01]  /*11980*/  @P2 STS.128 [R225+0xb000], RZ ;  /* 0x00b000ffe1002388 */ /* 0x000fe20000000c00 */
[C-C-:B------:R-:W-:Y:S02]  /*11990*/  @!P3 LEA.HI.X R213, R0.reuse, R213, R164.reuse, 0x1, P1 ;  /* 0x000000d500d5b211 */ /* 0x140fe400008f0ca4 */
[C---:B-1----:R-:W-:Y:S02]  /*119a0*/  @!P2 LEA R2, P0, R0.reuse, R2, 0x1 ;  /* 0x000000020002a211 */ /* 0x042fe400078008ff */
[----:B------:R-:W-:Y:S01]  /*119b0*/  @!PT LDS RZ, [RZ] ;  /* 0x00000000fffff984 */ /* 0x000fe20000000800 */
[----:B------:R-:W-:Y:S01]  /*119c0*/  @!PT LDS RZ, [RZ] ;  /* 0x00000000fffff984 */ /* 0x000fe20000000800 */
[----:B------:R-:W-:Y:S01]  /*119d0*/  @!PT LDS RZ, [RZ] ;  /* 0x00000000fffff984 */ /* 0x000fe20000000800 */
[----:B------:R-:W-:Y:S01]  /*119e0*/  @!P2 LDGSTS.E.BYPASS.LTC128B.128 [R225+0xb000], desc[UR22][R214.64+0x80] ;  /* 0x0b000080d6e1afae */ /* 0x000fe2000b901d56 */
[----:B------:R-:W-:Y:S02]  /*119f0*/  ISETP.LT.AND P5, PT, RZ, UR19, PT ;  /* 0x00000013ff007c0c */ /* 0x000fe4000bfa1270 */
[----:B------:R-:W-:Y:S02]  /*11a00*/  @!P2 LEA.HI.X R3, R0, R3, R164, 0x1, P0 ;  /* 0x000000030003a211 */ /* 0x000fe400000f0ca4 */
[----:B------:R-:W-:Y:S05]  /*11a10*/  @P4 STS.128 [R225+0x9800], RZ ;  /* 0x009800ffe1004388 */ /* 0x000fea0000000c00 */
        /* <DEDUP_REMOVED lines=9> */
[----:B------:R-:W-:Y:S05]  /*11ab0*/  @P2 STS.128 [R225+0xb800], RZ ;  /* 0x00b800ffe1002388 */ /* 0x000fea0000000c00 */
[----:B------:R-:W-:Y:S01]  /*11ac0*/  @!PT LDS RZ, [RZ] ;  /* 0x00000000fffff984 */ /* 0x000fe20000000800 */
[----:B------:R-:W-:Y:S01]  /*11ad0*/  @!PT LDS RZ, [RZ] ;  /* 0x00000000fffff984 */ /* 0x000fe20000000800 */
[----:B------:R-:W-:Y:S01]  /*11ae0*/  @!PT LDS RZ, [RZ] ;  /* 0x00000000fffff984 */ /* 0x000fe20000000800 */
[----:B------:R2:W-:Y:S05]  /*11af0*/  @!P2 LDGSTS.E.BYPASS.LTC128B.128 [R225+0xb800], desc[UR22][R2.64+0x80] ;  /* 0x0b80008002e1afae */ /* 0x0005ea000b901d56 */
[----:B------:R-:W-:Y:S05]  /*11b00*/  LDSM.16.M88.4 R172, [R224] ;  /* 0x00000000e0ac783b */ /* 0x000fea0000000200 */
[----:B------:R-:W3:Y:S05]  /*11b10*/  LDSM.16.M88.4 R176, [R223+0x6000] ;  /* 0x00600000dfb0783b */ /* 0x000eea0000000200 */
[----:B------:R-:W4:Y:S05]  /*11b20*/  LDSM.16.M88.4 R180, [R224+0x1000] ;  /* 0x00100000e0b4783b */ /* 0x000f2a0000000200 */
[----:B------:R-:W5:Y:S05]  /*11b30*/  LDSM.16.M88.4 R184, [R223+0x6400] ;  /* 0x00640000dfb8783b */ /* 0x000f6a0000000200 */
[----:B------:R-:W0:Y:S05]  /*11b40*/  LDGDEPBAR ;  /* 0x00000000000079af */ /* 0x000e2a0000000000 */
[----:B------:R-:W2:Y:S05]  /*11b50*/  LDSM.16.M88.4 R188, [R223+0x6800] ;  /* 0x00680000dfbc783b */ /* 0x000eaa0000000200 */
[----:B------:R-:W2:Y:S05]  /*11b60*/  LDSM.16.M88.4 R192, [R223+0x6c00] ;  /* 0x006c0000dfc0783b */ /* 0x000eaa0000000200 */
[----:B------:R-:W-:Y:S05]  /*11b70*/  LDSM.16.M88.4 R196, [R222] ;  /* 0x00000000dec4783b */ /* 0x000fea0000000200 */
[----:B------:R-:W2:Y:S05]  /*11b80*/  LDSM.16.M88.4 R200, [R220+0x6000] ;  /* 0x00600000dcc8783b */ /* 0x000eaa0000000200 */
[----:B------:R-:W2:Y:S01]  /*11b90*/  LDSM.16.M88.4 R204, [R222+0x1000] ;  /* 0x00100000decc783b */ /* 0x000ea20000000200 */
[-C--:B---3--:R-:W-:Y:S04]  /*11ba0*/  HMMA.16816.F32 R4, R172, R176.reuse, RZ ;  /* 0x000000b0ac04723c */ /* 0x088fe800000018ff */
[----:B------:R-:W3:Y:S02]  /*11bb0*/  LDSM.16.M88.4 R208, [R220+0x6400] ;  /* 0x00640000dcd0783b */ /* 0x000ee40000000200 */
[C---:B----4-:R-:W-:Y:S03]  /*11bc0*/  HMMA.16816.F32 R8, R180.reuse, R176, RZ ;  /* 0x000000b0b408723c */ /* 0x050fe600000018ff */
[----:B-1----:R-:W-:Y:S03]  /*11bd0*/  LDSM.16.M88.4 R212, [R220+0x7000] ;  /* 0x00700000dcd4783b */ /* 0x002fe60000000200 */
[-C--:B------:R-:W-:Y:S02]  /*11be0*/  HMMA.16816.F32 R12, R180, R178.reuse, RZ ;  /* 0x000000b2b40c723c */ /* 0x080fe400000018ff */
[----:B------:R-:W-:Y:S04]  /*11bf0*/  LDSM.16.M88.4 R216, [R222+0x3000] ;  /* 0x00300000ded8783b */ /* 0x000fe80000000200 */
[C---:B------:R-:W-:Y:S01]  /*11c00*/  HMMA.16816.F32 R16, R172.reuse, R178, RZ ;  /* 0x000000b2ac10723c */ /* 0x040fe200000018ff */
[----:B------:R-:W1:Y:S05]  /*11c10*/  LDSM.16.M88.4 R176, [R220+0x6800] ;  /* 0x00680000dcb0783b */ /* 0x000e6a0000000200 */
[-C--:B-----5:R-:W-:Y:S06]  /*11c20*/  HMMA.16816.F32 R20, R172, R184.reuse, RZ ;  /* 0x000000b8ac14723c */ /* 0x0a0fec00000018ff */
[C---:B------:R-:W-:Y:S06]  /*11c30*/  HMMA.16816.F32 R24, R180.reuse, R184, RZ ;  /* 0x000000b8b418723c */ /* 0x040fec00000018ff */
[-C--:B------:R-:W-:Y:S06]  /*11c40*/  HMMA.16816.F32 R28, R180, R186.reuse, RZ ;  /* 0x000000bab41c723c */ /* 0x080fec00000018ff */
[C---:B------:R-:W-:Y:S01]  /*11c50*/  HMMA.16816.F32 R32, R172.reuse, R186, RZ ;  /* 0x000000baac20723c */ /* 0x040fe200000018ff */
[----:B------:R-:W4:Y:S05]  /*11c60*/  LDSM.16.M88.4 R184, [R220+0x6c00] ;  /* 0x006c0000dcb8783b */ /* 0x000f2a0000000200 */
[-C--:B--2---:R-:W-:Y:S06]  /*11c70*/  HMMA.16816.F32 R36, R172, R188.reuse, RZ ;  /* 0x000000bcac24723c */ /* 0x084fec00000018ff */
        /* <DEDUP_REMOVED lines=9> */
[----:B------:R-:W2:Y:S05]  /*11d10*/  LDSM.16.M88.4 R172, [R224+0x2000] ;  /* 0x00200000e0ac783b */ /* 0x000eaa0000000200 */
[-C--:B------:R-:W-:Y:S01]  /*11d20*/  HMMA.16816.F32 R4, R196, R200.reuse, R4 ;  /* 0x000000c8c404723c */ /* 0x080fe20000001804 */
[----:B------:R-:W5:Y:S05]  /*11d30*/  LDSM.16.M88.4 R192, [R223+0x7400] ;  /* 0x00740000dfc0783b */ /* 0x000f6a0000000200 */
[C---:B------:R-:W-:Y:S06]  /*11d40*/  HMMA.16816.F32 R8, R204.reuse, R200, R8 ;  /* 0x000000c8cc08723c */ /* 0x040fec0000001808 */
[-C--:B------:R-:W-:Y:S06]  /*11d50*/  HMMA.16816.F32 R12, R204, R202.reuse, R12 ;  /* 0x000000cacc0c723c */ /* 0x080fec000000180c */
[C---:B------:R-:W-:Y:S01]  /*11d60*/  HMMA.16816.F32 R16, R196.reuse, R202, R16 ;  /* 0x000000cac410723c */ /* 0x040fe20000001810 */
[----:B------:R-:W-:Y:S05]  /*11d70*/  LDSM.16.M88.4 R200, [R223+0x7c00] ;  /* 0x007c0000dfc8783b */ /* 0x000fea0000000200 */
[-C--:B---3--:R-:W-:Y:S06]  /*11d80*/  HMMA.16816.F32 R20, R196, R208.reuse, R20 ;  /* 0x000000d0c414723c */ /* 0x088fec0000001814 */
        /* <DEDUP_REMOVED lines=9> */
[-C--:B----4-:R-:W-:Y:S06]  /*11e20*/  HMMA.16816.F32 R52, R196, R184.reuse, R52 ;  /* 0x000000b8c434723c */ /* 0x090fec0000001834 */
[C---:B------:R-:W-:Y:S06]  /*11e30*/  HMMA.16816.F32 R56, R204.reuse, R184, R56 ;  /* 0x000000b8cc38723c */ /* 0x040fec0000001838 */
[-C--:B------:R-:W-:Y:S01]  /*11e40*/  HMMA.16816.F32 R60, R204, R186.reuse, R60 ;  /* 0x000000bacc3c723c */ /* 0x080fe2000000183c */
[----:B------:R-:W-:Y:S05]  /*11e50*/  LDSM.16.M88.4 R204, [R220+0x8000] ;  /* 0x00800000dccc783b */ /* 0x000fea0000000200 */
[----:B------:R-:W-:Y:S01]  /*11e60*/  HMMA.16816.F32 R64, R196, R186, R64 ;  /* 0x000000bac440723c */ /* 0x000fe20000001840 */
[----:B------:R-:W3:Y:S05]  /*11e70*/  LDSM.16.M88.4 R184, [R220+0x7400] ;  /* 0x00740000dcb8783b */ /* 0x000eea0000000200 */
[-C--:B--2---:R-:W-:Y:S01]  /*11e80*/  HMMA.16816.F32 R4, R172, R180.reuse, R4 ;  /* 0x000000b4ac04723c */ /* 0x084fe20000001804 */
[----:B------:R-:W-:Y:S05]  /*11e90*/  LDSM.16.M88.4 R196, [R223+0x8c00] ;  /* 0x008c0000dfc4783b */ /* 0x000fea0000000200 */
[C---:B------:R-:W-:Y:S06]  /*11ea0*/  HMMA.16816.F32 R8, R188.reuse, R180, R8 ;  /* 0x000000b4bc08723c */ /* 0x040fec0000001808 */
[-C--:B------:R-:W-:Y:S06]  /*11eb0*/  HMMA.16816.F32 R12, R188, R182.reuse, R12 ;  /* 0x000000b6bc0c723c */ /* 0x080fec000000180c */
[C---:B------:R-:W-:Y:S01]  /*11ec0*/  HMMA.16816.F32 R16, R172.reuse, R182, R16 ;  /* 0x000000b6ac10723c */ /* 0x040fe20000001810 */
[----:B------:R-:W2:Y:S05]  /*11ed0*/  LDSM.16.M88.4 R180, [R220+0x7800] ;  /* 0x00780000dcb4783b */ /* 0x000eaa0000000200 */
[-C--:B-----5:R-:W-:Y:S06]  /*11ee0*/  HMMA.16816.F32 R20, R172, R192.reuse, R20 ;  /* 0x000000c0ac14723c */ /* 0x0a0fec0000001814 */
[C---:B------:R-:W-:Y:S06]  /*11ef0*/  HMMA.16816.F32 R24, R188.reuse, R192, R24 ;  /* 0x000000c0bc18723c */ /* 0x040fec0000001818 */
[-C--:B------:R-:W-:Y:S06]  /*11f00*/  HMMA.16816.F32 R28, R188, R194.reuse, R28 ;  /* 0x000000c2bc1c723c */ /* 0x080fec000000181c */
[C---:B------:R-:W-:Y:S01]  /*11f10*/  HMMA.16816.F32 R32, R172.reuse, R194, R32 ;  /* 0x000000c2ac20723c */ /* 0x040fe20000001820 */
[----:B------:R-:W4:Y:S05]  /*11f20*/  LDSM.16.M88.4 R192, [R220+0x7c00] ;  /* 0x007c0000dcc0783b */ /* 0x000f2a0000000200 */
[-C--:B-1----:R-:W-:Y:S06]  /*11f30*/  HMMA.16816.F32 R36, R172, R176.reuse, R36 ;  /* 0x000000b0ac24723c */ /* 0x082fec0000001824 */
[C---:B------:R-:W-:Y:S06]  /*11f40*/  HMMA.16816.F32 R40, R188.reuse, R176, R40 ;  /* 0x000000b0bc28723c */ /* 0x040fec0000001828 */
[-C--:B------:R-:W-:Y:S06]  /*11f50*/  HMMA.16816.F32 R44, R188, R178.reuse, R44 ;  /* 0x000000b2bc2c723c */ /* 0x080fec000000182c */
[C---:B------:R-:W-:Y:S01]  /*11f60*/  HMMA.16816.F32 R48, R172.reuse, R178, R48 ;  /* 0x000000b2ac30723c */ /* 0x040fe20000001830 */
[----:B------:R-:W-:Y:S05]  /*11f70*/  LDSM.16.M88.4 R176, [R223+0x8000] ;  /* 0x00800000dfb0783b */ /* 0x000fea0000000200 */
[-C--:B------:R-:W-:Y:S06]  /*11f80*/  HMMA.16816.F32 R52, R172, R200.reuse, R52 ;  /* 0x000000c8ac34723c */ /* 0x080fec0000001834 */
[C---:B------:R-:W-:Y:S06]  /*11f90*/  HMMA.16816.F32 R56, R188.reuse, R200, R56 ;  /* 0x000000c8bc38723c */ /* 0x040fec0000001838 */
[-C--:B------:R-:W-:Y:S01]  /*11fa0*/  HMMA.16816.F32 R60, R188, R202.reuse, R60 ;  /* 0x000000cabc3c723c */ /* 0x080fe2000000183c */
[----:B------:R-:W-:Y:S05]  /*11fb0*/  LDSM.16.M88.4 R188, [R224+0x5000] ;  /* 0x00500000e0bc783b */ /* 0x000fea0000000200 */
[----:B------:R-:W-:Y:S01]  /*11fc0*/  HMMA.16816.F32 R64, R172, R202, R64 ;  /* 0x000000caac40723c */ /* 0x000fe20000001840 */
[----:B------:R-:W1:Y:S05]  /*11fd0*/  LDSM.16.M88.4 R172, [R224+0x4000] ;  /* 0x00400000e0ac783b */ /* 0x000e6a0000000200 */
[-C--:B------:R-:W-:Y:S01]  /*11fe0*/  HMMA.16816.F32 R4, R208, R212.reuse, R4 ;  /* 0x000000d4d004723c */ /* 0x080fe20000001804 */
[----:B------:R-:W-:Y:S05]  /*11ff0*/  LDSM.16.M88.4 R200, [R222+0x4000] ;  /* 0x00400000dec8783b */ /* 0x000fea0000000200 */
        /* <DEDUP_REMOVED lines=8> */
[----:B------:R-:W3:Y:S05]  /*12080*/  LDSM.16.M88.4 R184, [R223+0x8400] ;  /* 0x00840000dfb8783b */ /* 0x000eea0000000200 */
[-C--:B--2---:R-:W-:Y:S06]  /*12090*/  HMMA.16816.F32 R36, R208, R180.reuse, R36 ;  /* 0x000000b4d024723c */ /* 0x084fec0000001824 */
[C---:B------:R-:W-:Y:S06]  /*120a0*/  HMMA.16816.F32 R40, R216.reuse, R180, R40 ;  /* 0x000000b4d828723c */ /* 0x040fec0000001828 */
[-C--:B------:R-:W-:Y:S06]  /*120b0*/  HMMA.16816.F32 R44, R216, R182.reuse, R44 ;  /* 0x000000b6d82c723c */ /* 0x080fec000000182c */
[C---:B------:R-:W-:Y:S01]  /*120c0*/  HMMA.16816.F32 R48, R208.reuse, R182, R48 ;  /* 0x000000b6d030723c */ /* 0x040fe20000001830 */
[----:B------:R-:W2:Y:S05]  /*120d0*/  LDSM.16.M88.4 R180, [R223+0x8800] ;  /* 0x00880000dfb4783b */ /* 0x000eaa0000000200 */
[-C--:B----4-:R-:W-:Y:S06]  /*120e0*/  HMMA.16816.F32 R52, R208, R192.reuse, R52 ;  /* 0x000000c0d034723c */ /* 0x090fec0000001834 */
[C---:B------:R-:W-:Y:S06]  /*120f0*/  HMMA.16816.F32 R56, R216.reuse, R192, R56 ;  /* 0x000000c0d838723c */ /* 0x040fec0000001838 */
[-C--:B------:R-:W-:Y:S06]  /*12100*/  HMMA.16816.F32 R60, R216, R194.reuse, R60 ;  /* 0x000000c2d83c723c */ /* 0x080fec000000183c */
[----:B------:R-:W-:Y:S01]  /*12110*/  HMMA.16816.F32 R64, R208, R194, R64 ;  /* 0x000000c2d040723c */ /* 0x000fe20000001840 */
[----:B------:R-:W4:Y:S05]  /*12120*/  LDSM.16.M88.4 R192, [R220+0x8400] ;  /* 0x00840000dcc0783b */ /* 0x000f2a0000000200 */
[-C--:B-1----:R-:W-:Y:S06]  /*12130*/  HMMA.16816.F32 R4, R172, R176.reuse, R4 ;  /* 0x000000b0ac04723c */ /* 0x082fec0000001804 */
[C---:B------:R-:W-:Y:S06]  /*12140*/  HMMA.16816.F32 R8, R188.reuse, R176, R8 ;  /* 0x000000b0bc08723c */ /* 0x040fec0000001808 */
[-C--:B------:R-:W-:Y:S06]  /*12150*/  HMMA.16816.F32 R12, R188, R178.reuse, R12 ;  /* 0x000000b2bc0c723c */ /* 0x080fec000000180c */
[C---:B------:R-:W-:Y:S01]  /*12160*/  HMMA.16816.F32 R16, R172.reuse, R178, R16 ;  /* 0x000000b2ac10723c */ /* 0x040fe20000001810 */
[----:B------:R-:W1:Y:S05]  /*12170*/  LDSM.16.M88.4 R176, [R220+0x8800] ;  /* 0x00880000dcb0783b */ /* 0x000e6a0000000200 */
[-C--:B---3--:R-:W-:Y:S06]  /*12180*/  HMMA.16816.F32 R20, R172, R184.reuse, R20 ;  /* 0x000000b8ac14723c */ /* 0x088fec0000001814 */
        /* <DEDUP_REMOVED lines=10> */
[----:B------:R-:W-:Y:S01]  /*12230*/  HMMA.16816.F32 R64, R172, R198, R64 ;  /* 0x000000c6ac40723c */ /* 0x000fe20000001840 */
[----:B------:R-:W2:Y:S01]  /*12240*/  LDSM.16.M88.4 R172, [R220+0x8c00] ;  /* 0x008c0000dcac783b */ /* 0x000ea20000000200 */
[----:B------:R-:W-:Y:S04]  /*12250*/  DEPBAR.LE SB0, 0x0 ;  /* 0x000080000000791a */ /* 0x000fe80000000000 */
[-C--:B------:R-:W-:Y:S01]  /*12260*/  HMMA.16816.F32 R4, R200, R204.reuse, R4 ;  /* 0x000000ccc804723c */ /* 0x080fe20000001804 */
[----:B------:R-:W-:Y:S05]  /*12270*/  BAR.SYNC.DEFER_BLOCKING 0x0 ;  /* 0x0000000000007b1d */ /* 0x000fea0000010000 */
[C---:B------:R-:W-:Y:S06]  /*12280*/  HMMA.16816.F32 R8, R212.reuse, R204, R8 ;  /* 0x000000ccd408723c */ /* 0x040fec0000001808 */
[-C--:B------:R-:W-:Y:S06]  /*12290*/  HMMA.16816.F32 R12, R212, R206.reuse, R12 ;  /* 0x000000ced40c723c */ /* 0x080fec000000180c */
[C---:B------:R-:W-:Y:S06]  /*122a0*/  HMMA.16816.F32 R16, R200.reuse, R206, R16 ;  /* 0x000000cec810723c */ /* 0x040fec0000001810 */
[-C--:B----4-:R-:W-:Y:S05]  /*122b0*/  HMMA.16816.F32 R20, R200, R192.reuse, R20 ;  /* 0x000000c0c814723c */ /* 0x090fea0000001814 */
[----:B------:R-:W-:Y:S01]  /*122c0*/  FMNMX.FTZ R2, R4, R167, !PT ;  /* 0x000000a704027209 */ /* 0x000fe20007810000 */
[C---:B------:R-:W-:Y:S05]  /*122d0*/  HMMA.16816.F32 R24, R212.reuse, R192, R24 ;  /* 0x000000c0d418723c */ /* 0x040fea0000001818 */
[----:B------:R-:W-:Y:S01]  /*122e0*/  FMNMX.FTZ R0, R6, R166, !PT ;  /* 0x000000a606007209 */ /* 0x000fe20007810000 */
[-C--:B------:R-:W-:Y:S05]  /*122f0*/  HMMA.16816.F32 R28, R212, R194.reuse, R28 ;  /* 0x000000c2d41c723c */ /* 0x080fea000000181c */
[----:B------:R-:W-:Y:S01]  /*12300*/  FMNMX.FTZ R171, R5, R2, !PT ;  /* 0x0000000205ab7209 */ /* 0x000fe20007810000 */
[C---:B------:R-:W-:Y:S05]  /*12310*/  HMMA.16816.F32 R32, R200.reuse, R194, R32 ;  /* 0x000000c2c820723c */ /* 0x040fea0000001820 */
[----:B------:R-:W-:Y:S01]  /*12320*/  FMNMX.FTZ R3, R7, R0, !PT ;  /* 0x0000000007037209 */ /* 0x000fe20007810000 */
[-C--:B-1----:R-:W-:Y:S05]  /*12330*/  HMMA.16816.F32 R36, R200, R176.reuse, R36 ;  /* 0x000000b0c824723c */ /* 0x082fea0000001824 */
[----:B------:R-:W-:Y:S01]  /*12340*/  FMNMX.FTZ R0, R16, R171, !PT ;  /* 0x000000ab10007209 */ /* 0x000fe20007810000 */
[C---:B------:R-:W-:Y:S05]  /*12350*/  HMMA.16816.F32 R40, R212.reuse, R176, R40 ;  /* 0x000000b0d428723c */ /* 0x040fea0000001828 */
[----:B------:R-:W-:Y:S01]  /*12360*/  FMNMX.FTZ R2, R18, R3, !PT ;  /* 0x0000000312027209 */ /* 0x000fe20007810000 */
[-C--:B------:R-:W-:Y:S05]  /*12370*/  HMMA.16816.F32 R44, R212, R178.reuse, R44 ;  /* 0x000000b2d42c723c */ /* 0x080fea000000182c */
[----:B------:R-:W-:Y:S01]  /*12380*/  FMNMX.FTZ R171, R17, R0, !PT ;  /* 0x0000000011ab7209 */ /* 0x000fe20007810000 */
[C---:B------:R-:W-:Y:S05]  /*12390*/  HMMA.16816.F32 R48, R200.reuse, R178, R48 ;  /* 0x000000b2c830723c */ /* 0x040fea0000001830 */
[----:B------:R-:W-:Y:S01]  /*123a0*/  FMNMX.FTZ R3, R19, R2, !PT ;  /* 0x0000000213037209 */ /* 0x000fe20007810000 */
[-C--:B--2---:R-:W-:Y:S05]  /*123b0*/  HMMA.16816.F32 R52, R200, R172.reuse, R52 ;  /* 0x000000acc834723c */ /* 0x084fea0000001834 */
[----:B------:R-:W-:Y:S01]  /*123c0*/  FMNMX.FTZ R2, R20, R171, !PT ;  /* 0x000000ab14027209 */ /* 0x000fe20007810000 */
[C---:B------:R-:W-:Y:S05]  /*123d0*/  HMMA.16816.F32 R56, R212.reuse, R172, R56 ;  /* 0x000000acd438723c */ /* 0x040fea0000001838 */
[----:B------:R-:W-:Y:S01]  /*123e0*/  FMNMX.FTZ R0, R22, R3, !PT ;  /* 0x0000000316007209 */ /* 0x000fe20007810000 */
[-C--:B------:R-:W-:Y:S05]  /*123f0*/  HMMA.16816.F32 R60, R212, R174.reuse, R60 ;  /* 0x000000aed43c723c */ /* 0x080fea000000183c */
        /* <DEDUP_REMOVED lines=24> */
.L_x_334:
[----:B------:R-:W-:Y:S01]  /*12580*/  FMNMX.FTZ R0, R8, R165, !PT ;  /* 0x000000a508007209 */ /* 0x000fe20007810000 */
[----:B------:R-:W1:Y:S01]  /*12590*/  SHFL.BFLY PT, R171, R212, 0x2, 0x1f ;  /* 0x0c401f00d4ab7f89 */ /* 0x000e6200000e0000 */
[C---:B------:R-:W-:Y:S01]  /*125a0*/  IADD3 R218, R238.reuse, -0x255992d5, RZ ;  /* 0xdaa66d2beeda7810 */ /* 0x040fe20007ffe0ff */
[C---:B--2---:R-:W-:Y:S01]  /*125b0*/  VIADD R179, R238.reuse, 0x9e3779b9 ;  /* 0x9e3779b9eeb37836 */ /* 0x044fe20000000000 */
[----:B------:R-:W-:Y:S05]  /*125c0*/  FMNMX.FTZ R173, R9, R0, !PT ;  /* 0x0000000009ad7209 */ /* 0x000fea0007810000 */
[----:B------:R-:W2:Y:S01]  /*125d0*/  SHFL.BFLY PT, R3, R168, 0x2, 0x1f ;  /* 0x0c401f00a8037f89 */ /* 0x000ea200000e0000 */
[----:B------:R-:W-:Y:S01]  /*125e0*/  VIADD R217, R238, 0x3c6ef372 ;  /* 0x3c6ef372eed97836 */ /* 0x000fe20000000000 */
[----:B------:R-:W-:Y:S01]  /*125f0*/  USHF.L.U32 UR9, UR19, 0x1, URZ ;  /* 0x0000000113097899 */ /* 0x000fe2000800063f */
[----:B------:R-:W-:Y:S01]  /*12600*/  FMNMX.FTZ R0, R12, R173, !PT ;  /* 0x000000ad0c007209 */ /* 0x000fe20007810000 */
[C---:B------:R-:W-:Y:S01]  /*12610*/  VIADD R219, R239.reuse, 0x32370b8f ;  /* 0x32370b8fefdb7836 */ /* 0x040fe20000000000 */
[----:B------:R-:W-:Y:S01]  /*12620*/  UIADD3 UR19, UR19, -0x1, URZ ;  /* 0xffffffff13137890 */ /* 0x000fe2000fffe03f */
[----:B------:R-:W-:Y:S01]  /*12630*/  VIADD R214, R239, 0xa9066899 ;  /* 0xa9066899efd67836 */ /* 0x000fe20000000000 */
[----:B------:R-:W-:Y:S01]  /*12640*/  FMNMX.FTZ R173, R13, R0, !PT ;  /* 0x000000000dad7209 */ /* 0x000fe20007810000 */
[----:B------:R-:W-:Y:S01]  /*12650*/  VIADD R213, R238, 0xb54cda56 ;  /* 0xb54cda56eed57836 */ /* 0x000fe20000000000 */
[----:B------:R-:W-:Y:S01]  /*12660*/  FMNMX.FTZ R0, R10, R169, !PT ;  /* 0x000000a90a007209 */ /* 0x000fe20007810000 */
[----:B------:R-:W-:Y:S01]  /*12670*/  VIADD R216, R238, 0x78dde6e4 ;  /* 0x78dde6e4eed87836 */ /* 0x000fe20000000000 */
[----:B------:R-:W-:Y:S01]  /*12680*/  FMNMX.FTZ R2, R24, R173, !PT ;  /* 0x000000ad18027209 */ /* 0x000fe20007810000 */
[----:B------:R-:W-:Y:S01]  /*12690*/  VIADD R215, R239, 0xed9eba14 ;  /* 0xed9eba14efd77836 */ /* 0x000fe20000000000 */
[----:B------:R-:W-:Y:S01]  /*126a0*/  LOP3.LUT R176, R251, UR9, R239, 0x96, !PT ;  /* 0x00000009fbb07c12 */ /* 0x000fe2000f8e96ef */
[----:B------:R-:W-:Y:S01]  /*126b0*/  UIADD3 UR9, UR9, 0x1, URZ ;  /* 0x0000000109097890 */ /* 0x000fe2000fffe03f */
[----:B------:R-:W-:Y:S03]  /*126c0*/  FMNMX.FTZ R173, R25, R2, !PT ;  /* 0x0000000219ad7209 */ /* 0x000fe60007810000 */
[----:B------:R-:W-:Y:S01]  /*126d0*/  IMAD.WIDE.U32 R176, R176, -0x326172a9, RZ ;  /* 0xcd9e8d57b0b07825 */ /* 0x000fe200078e00ff */
[----:B-1----:R-:W-:Y:S02]  /*126e0*/  FMNMX.FTZ R164, R212, R171, !PT ;  /* 0x000000abd4a47209 */ /* 0x002fe40007810000 */
[----:B------:R-:W-:Y:S02]  /*126f0*/  FMNMX.FTZ R171, R11, R0, !PT ;  /* 0x000000000bab7209 */ /* 0x000fe40007810000 */
[----:B--2---:R-:W-:Y:S01]  /*12700*/  FMNMX.FTZ R3, R168, R3, !PT ;  /* 0x00000003a8037209 */ /* 0x004fe20007810000 */
[----:B------:R-:W1:Y:S01]  /*12710*/  SHFL.BFLY PT, R175, R164, 0x1, 0x1f ;  /* 0x0c201f00a4af7f89 */ /* 0x000e6200000e0000 */
[----:B------:R-:W-:Y:S02]  /*12720*/  FMNMX.FTZ R168, R14, R171, !PT ;  /* 0x000000ab0ea87209 */ /* 0x000fe40007810000 */
[----:B------:R-:W-:Y:S05]  /*12730*/  FMNMX.FTZ R0, R28, R173, !PT ;  /* 0x000000ad1c007209 */ /* 0x000fea0007810000 */
[----:B------:R-:W2:Y:S01]  /*12740*/  SHFL.BFLY PT, R2, R3, 0x1, 0x1f ;  /* 0x0c201f0003027f89 */ /* 0x000ea200000e0000 */
        /* <DEDUP_REMOVED lines=11> */
[----:B------:R-:W-:Y:S01]  /*12800*/  VIADD R173, R239, 0xbb67ae85 ;  /* 0xbb67ae85efad7836 */ /* 0x000fe20000000000 */
[----:B------:R-:W-:Y:S02]  /*12810*/  FMNMX.FTZ R0, R56, R171, !PT ;  /* 0x000000ab38007209 */ /* 0x000fe40007810000 */
[----:B-1----:R-:W-:Y:S02]  /*12820*/  FMNMX.FTZ R164, R164, R175, !PT ;  /* 0x000000afa4a47209 */ /* 0x002fe40007810000 */
[----:B------:R-:W-:Y:S02]  /*12830*/  FMNMX.FTZ R175, R43, R168, !PT ;  /* 0x000000a82baf7209 */ /* 0x000fe40007810000 */
[----:B------:R-:W-:Y:S01]  /*12840*/  FMNMX.FTZ R171, R57, R0, !PT ;  /* 0x0000000039ab7209 */ /* 0x000fe20007810000 */
[----:B------:R-:W-:Y:S01]  /*12850*/  FMUL.FTZ R212, R164, UR4 ;  /* 0x00000004a4d47c20 */ /* 0x000fe20008410000 */
[----:B--2---:R-:W-:Y:S02]  /*12860*/  FMNMX.FTZ R3, R3, R2, !PT ;  /* 0x0000000203037209 */ /* 0x004fe40007810000 */
[----:B------:R-:W-:Y:S01]  /*12870*/  FMNMX.FTZ R2, R46, R175, !PT ;  /* 0x000000af2e027209 */ /* 0x000fe20007810000 */
[----:B------:R-:W-:Y:S01]  /*12880*/  VIADD R175, R239, 0x76cf5d0a ;  /* 0x76cf5d0aefaf7836 */ /* 0x000fe20000000000 */
[----:B------:R-:W-:Y:S01]  /*12890*/  FMNMX.FTZ R0, R60, R171, !PT ;  /* 0x000000ab3c007209 */ /* 0x000fe20007810000 */
[----:B------:R-:W-:Y:S01]  /*128a0*/  FMUL.FTZ R211, R3, UR4 ;  /* 0x0000000403d37c20 */ /* 0x000fe20008410000 */
[----:B------:R-:W-:Y:S02]  /*128b0*/  FMNMX.FTZ R171, R47, R2, !PT ;  /* 0x000000022fab7209 */ /* 0x000fe40007810000 */
[----:B------:R-:W-:Y:S01]  /*128c0*/  FMNMX.FTZ R2, R61, R0, !PT ;  /* 0x000000003d027209 */ /* 0x000fe20007810000 */
[----:B------:R-:W-:Y:S01]  /*128d0*/  FADD.FTZ R0, -R164, R167 ;  /* 0x000000a7a4007221 */ /* 0x000fe20000010100 */
[----:B------:R-:W-:Y:S02]  /*128e0*/  FMNMX.FTZ R178, R58, R171, !PT ;  /* 0x000000ab3ab27209 */ /* 0x000fe40007810000 */
[--C-:B------:R-:W-:Y:S01]  /*128f0*/  LOP3.LUT R174, R247, R250, R173.reuse, 0x96, !PT ;  /* 0x000000faf7ae7212 */ /* 0x100fe200078e96ad */
[----:B------:R-:W-:Y:S01]  /*12900*/  FMUL.FTZ R168, R0, UR4 ;  /* 0x0000000400a87c20 */ /* 0x000fe20008410000 */
[----:B------:R-:W-:Y:S01]  /*12910*/  FMNMX.FTZ R171, R59, R178, !PT ;  /* 0x000000b23bab7209 */ /* 0x000fe20007810000 */
[----:B------:R-:W-:Y:S01]  /*12920*/  FADD.FTZ R0, -R3, R166 ;  /* 0x000000a603007221 */ /* 0x000fe20000010100 */
[----:B------:R-:W-:Y:S01]  /*12930*/  LOP3.LUT R172, R243, R250, R173, 0x96, !PT ;  /* 0x000000faf3ac7212 */ /* 0x000fe200078e96ad */
[----:B------:R-:W-:Y:S01]  /*12940*/  IMAD.WIDE.U32 R186, R174, -0x326172a9, RZ ;  /* 0xcd9e8d57aeba7825 */ /* 0x000fe200078e00ff */
[----:B------:R-:W-:Y:S01]  /*12950*/  FSETP.NEU.FTZ.AND P0, PT, R164, -INF , PT ;  /* 0xff800000a400780b */ /* 0x000fe20003f1d000 */
[----:B------:R-:W1:Y:S01]  /*12960*/  SHFL.BFLY PT, R173, R2, 0x2, 0x1f ;  /* 0x0c401f0002ad7f89 */ /* 0x000e6200000e0000 */
[--C-:B------:R-:W-:Y:S01]  /*12970*/  LOP3.LUT R166, R177, R244, R179.reuse, 0x96, !PT ;  /* 0x000000f4b1a67212 */ /* 0x100fe200078e96b3 */
[----:B------:R-:W-:Y:S01]  /*12980*/  FMUL.FTZ R167, R0, UR4 ;  /* 0x0000000400a77c20 */ /* 0x000fe20008410000 */
[----:B------:R-:W-:Y:S01]  /*12990*/  FMNMX.FTZ R0, R62, R171, !PT ;  /* 0x000000ab3e007209 */ /* 0x000fe20007810000 */
[----:B------:R-:W-:Y:S01]  /*129a0*/  IMAD.WIDE.U32 R184, R172, -0x326172a9, RZ ;  /* 0xcd9e8d57acb87825 */ /* 0x000fe200078e00ff */
[----:B------:R-:W-:Y:S01]  /*129b0*/  FSEL R212, R212, RZ, P0 ;  /* 0x000000ffd4d47208 */ /* 0x000fe20000000000 */
[----:B------:R-:W2:Y:S01]  /*129c0*/  MUFU.EX2 R168, R168 ;  /* 0x000000a800a87308 */ /* 0x000ea20000000800 */
[----:B------:R-:W-:Y:S02]  /*129d0*/  FMNMX.FTZ R171, R63, R0, !PT ;  /* 0x000000003fab7209 */ /* 0x000fe40007810000 */
[----:B------:R-:W-:Y:S01]  /*129e0*/  LOP3.LUT R172, R177, R248, R179, 0x96, !PT ;  /* 0x000000f8b1ac7212 */ /* 0x000fe200078e96b3 */
[--C-:B------:R-:W-:Y:S01]  /*129f0*/  FFMA.FTZ R193, R16, UR4, -R212.reuse ;  /* 0x0000000410c17c23 */ /* 0x100fe200080108d4 */
[-CC-:B------:R-:W-:Y:S01]  /*12a00*/  LOP3.LUT R174, R187, R176.reuse, R217.reuse, 0x96, !PT ;  /* 0x000000b0bbae7212 */ /* 0x180fe200078e96d9 */
[----:B------:R-:W3:Y:S01]  /*12a10*/  SHFL.BFLY PT, R0, R171, 0x2, 0x1f ;  /* 0x0c401f00ab007f89 */ /* 0x000ee200000e0000 */
[----:B------:R-:W-:Y:S01]  /*12a20*/  LOP3.LUT R16, R185, R176, R217, 0x96, !PT ;  /* 0x000000b0b9107212 */ /* 0x000fe200078e96d9 */
[----:B------:R-:W-:Y:S01]  /*12a30*/  IMAD.WIDE.U32 R208, R172, -0x2daee0ad, RZ ;  /* 0xd2511f53acd07825 */ /* 0x000fe200078e00ff */
[----:B------:R-:W-:Y:S01]  /*12a40*/  FSETP.NEU.FTZ.AND P0, PT, R3, -INF , PT ;  /* 0xff8000000300780b */ /* 0x000fe20003f1d000 */
[----:B------:R-:W-:Y:S02]  /*12a50*/  MUFU.EX2 R193, R193 ;  /* 0x000000c100c17308 */ /* 0x000fe40000000800 */
[--C-:B------:R-:W-:Y:S01]  /*12a60*/  FFMA.FTZ R188, R17, UR4, -R212.reuse ;  /* 0x0000000411bc7c23 */ /* 0x100fe200080108d4 */
[----:B------:R-:W-:Y:S01]  /*12a70*/  IMAD.WIDE.U32 R176, R166, -0x2daee0ad, RZ ;  /* 0xd2511f53a6b07825 */ /* 0x000fe200078e00ff */
[----:B------:R-:W-:Y:S03]  /*12a80*/  FSEL R211, R211, RZ, P0 ;  /* 0x000000ffd3d37208 */ /* 0x000fe60000000000 */
[----:B------:R-:W-:Y:S01]  /*12a90*/  FFMA.FTZ R199, R4, UR4, -R212 ;  /* 0x0000000404c77c23 */ /* 0x000fe200080108d4 */
[----:B------:R-:W-:Y:S01]  /*12aa0*/  IMAD.WIDE.U32 R16, R16, -0x2daee0ad, RZ ;  /* 0xd2511f5310107825 */ /* 0x000fe200078e00ff */
[----:B------:R-:W-:Y:S01]  /*12ab0*/  LOP3.LUT R166, R177, R242, R175, 0x96, !PT ;  /* 0x000000f2b1a67212 */ /* 0x000fe200078e96af */
[----:B------:R-:W4:Y:S01]  /*12ac0*/  MUFU.EX2 R188, R188 ;  /* 0x000000bc00bc7308 */ /* 0x000f220000000800 */
[----:B-1----:R-:W-:Y:S01]  /*12ad0*/  FMNMX.FTZ R2, R2, R173, !PT ;  /* 0x000000ad02027209 */ /* 0x002fe20007810000 */
[----:B------:R-:W-:Y:S04]  /*12ae0*/  IMAD.WIDE.U32 R172, R174, -0x2daee0ad, RZ ;  /* 0xd2511f53aeac7825 */ /* 0x000fe800078e00ff */
[----:B------:R-:W-:Y:S01]  /*12af0*/  FFMA.FTZ R192, R18, UR4, -R211 ;  /* 0x0000000412c07c23 */ /* 0x000fe200080108d3 */
[--C-:B------:R-:W-:Y:S01]  /*12b00*/  LOP3.LUT R18, R17, R176, R219.reuse, 0x96, !PT ;  /* 0x000000b011127212 */ /* 0x100fe200078e96db */
[----:B------:R-:W-:Y:S01]  /*12b10*/  IMAD.WIDE.U32 R204, R166, -0x326172a9, RZ ;  /* 0xcd9e8d57a6cc7825 */ /* 0x000fe200078e00ff */
[----:B------:R-:W-:Y:S01]  /*12b20*/  LOP3.LUT R208, R173, R208, R219, 0x96, !PT ;  /* 0x000000d0add07212 */ /* 0x000fe200078e96db */
[----:B------:R-:W-:Y:S02]  /*12b30*/  MUFU.EX2 R199, R199 ;  /* 0x000000c700c77308 */ /* 0x000fe40000000800 */
[----:B------:R-:W-:Y:S01]  /*12b40*/  FFMA.FTZ R173, R19, UR4, -R211 ;  /* 0x0000000413ad7c23 */ /* 0x000fe200080108d3 */
[----:B------:R-:W-:Y:S01]  /*12b50*/  LOP3.LUT R174, R209, R246, R175, 0x96, !PT ;  /* 0x000000f6d1ae7212 */ /* 0x000fe200078e96af */
[----:B------:R-:W1:Y:S01]  /*12b60*/  SHFL.BFLY PT, R19, R2, 0x1, 0x1f ;  /* 0x0c201f0002137f89 */ /* 0x000e6200000e0000 */
[----:B---3--:R-:W-:Y:S01]  /*12b70*/  FMNMX.FTZ R17, R171, R0, !PT ;  /* 0x00000000ab117209 */ /* 0x008fe20007810000 */
[----:B------:R-:W-:Y:S01]  /*12b80*/  IMAD.WIDE.U32 R208, R208, -0x326172a9, RZ ;  /* 0xcd9e8d57d0d07825 */ /* 0x000fe200078e00ff */
[----:B------:R-:W-:Y:S03]  /*12b90*/  LOP3.LUT R4, R205, R184, R218, 0x96, !PT ;  /* 0x000000b8cd047212 */ /* 0x000fe600078e96da */
[----:B------:R3:W-:Y:S02]  /*12ba0*/  MUFU.EX2 R171, R173 ;  /* 0x000000ad00ab7308 */ /* 0x0007e40000000800 */
[----:B------:R-:W5:Y:S01]  /*12bb0*/  SHFL.BFLY PT, R0, R17, 0x1, 0x1f ;  /* 0x0c201f0011007f89 */ /* 0x000f6200000e0000 */
[----:B------:R-:W-:Y:S04]  /*12bc0*/  IMAD.WIDE.U32 R174, R174, -0x326172a9, RZ ;  /* 0xcd9e8d57aeae7825 */ /* 0x000fe800078e00ff */
[--C-:B------:R-:W-:Y:S01]  /*12bd0*/  FFMA.FTZ R200, R6, UR4, -R211.reuse ;  /* 0x0000000406c87c23 */ /* 0x100fe200080108d3 */
[----:B------:R-:W-:Y:S01]  /*12be0*/  FFMA.FTZ R195, R5, UR4, -R212 ;  /* 0x0000000405c37c23 */ /* 0x000fe200080108d4 */
[----:B------:R-:W-:Y:S01]  /*12bf0*/  IMAD.WIDE.U32 R190, R18, -0x326172a9, RZ ;  /* 0xcd9e8d5712be7825 */ /* 0x000fe200078e00ff */
[----:B------:R-:W-:Y:S01]  /*12c00*/  LOP3.LUT R18, R175, R186, R218, 0x96, !PT ;  /* 0x000000baaf127212 */ /* 0x000fe200078e96da */
[----:B------:R-:W-:Y:S01]  /*12c10*/  MUFU.EX2 R192, R192 ;  /* 0x000000c000c07308 */ /* 0x000fe20000000800 */
[--C-:B------:R-:W-:Y:S01]  /*12c20*/  LOP3.LUT R206, R209, R174, R216.reuse, 0x96, !PT ;  /* 0x000000aed1ce7212 */ /* 0x100fe200078e96d8 */
[----:B------:R-:W-:Y:S01]  /*12c30*/  FFMA.FTZ R197, R7, UR4, -R211 ;  /* 0x0000000407c57c23 */ /* 0x000fe200080108d3 */
[----:B------:R-:W-:Y:S01]  /*12c40*/  LOP3.LUT R204, R191, R204, R216, 0x96, !PT ;  /* 0x000000ccbfcc7212 */ /* 0x000fe200078e96d8 */
[----:B------:R-:W-:Y:S04]  /*12c50*/  IMAD.WIDE.U32 R174, R18, -0x2daee0ad, RZ ;  /* 0xd2511f5312ae7825 */ /* 0x000fe800078e00ff */
[C---:B--2---:R-:W-:Y:S01]  /*12c60*/  FMUL.FTZ R68, R168.reuse, R68 ;  /* 0x00000044a8447220 */ /* 0x044fe20000410000 */
[----:B------:R-:W-:Y:S01]  /*12c70*/  FMUL.FTZ R69, R168, R69 ;  /* 0x00000045a8457220 */ /* 0x000fe20000410000 */
[----:B------:R-:W-:Y:S01]  /*12c80*/  IMAD.WIDE.U32 R206, R206, -0x2daee0ad, RZ ;  /* 0xd2511f53cece7825 */ /* 0x000fe200078e00ff */
[--C-:B------:R-:W-:Y:S01]  /*12c90*/  LOP3.LUT R5, R175, R172, R215.reuse, 0x96, !PT ;  /* 0x000000acaf057212 */ /* 0x100fe200078e96d7 */
[----:B------:R-:W2:Y:S01]  /*12ca0*/  MUFU.EX2 R195, R195 ;  /* 0x000000c300c37308 */ /* 0x000ea20000000800 */
[----:B-1----:R-:W-:Y:S01]  /*12cb0*/  FMNMX.FTZ R2, R2, R19, !PT ;  /* 0x0000001302027209 */ /* 0x002fe20007810000 */
[----:B------:R-:W-:Y:S01]  /*12cc0*/  IMAD.WIDE.U32 R18, R4, -0x2daee0ad, RZ ;  /* 0xd2511f5304127825 */ /* 0x000fe200078e00ff */
[--C-:B------:R-:W-:Y:S02]  /*12cd0*/  LOP3.LUT R6, R207, R174, R214.reuse, 0x96, !PT ;  /* 0x000000aecf067212 */ /* 0x100fe400078e96d6 */
[C---:B------:R-:W-:Y:S01]  /*12ce0*/  FSETP.NEU.FTZ.AND P0, PT, R2.reuse, -INF , PT ;  /* 0xff8000000200780b */ /* 0x040fe20003f1d000 */
[----:B------:R-:W-:Y:S01]  /*12cf0*/  FMUL.FTZ R210, R2, UR4 ;  /* 0x0000000402d27c20 */ /* 0x000fe20008410000 */
[----:B-----5:R-:W-:Y:S01]  /*12d00*/  FMNMX.FTZ R0, R17, R0, !PT ;  /* 0x0000000011007209 */ /* 0x020fe20007810000 */
[----:B------:R-:W-:Y:S01]  /*12d10*/  IMAD.WIDE.U32 R204, R204, -0x2daee0ad, RZ ;  /* 0xd2511f53cccc7825 */ /* 0x000fe200078e00ff */
[----:B------:R-:W-:Y:S01]  /*12d20*/  LOP3.LUT R7, R19, R16, R215, 0x96, !PT ;  /* 0x0000001013077212 */ /* 0x000fe200078e96d7 */
[----:B------:R-:W-:Y:S01]  /*12d30*/  MUFU.EX2 R200, R200 ;  /* 0x000000c800c87308 */ /* 0x000fe20000000800 */
[----:B------:R-:W-:Y:S01]  /*12d40*/  FSEL R210, R210, RZ, P0 ;  /* 0x000000ffd2d27208 */ /* 0x000fe20000000000 */
[----:B------:R-:W-:Y:S01]  /*12d50*/  FMUL.FTZ R203, R0, UR4 ;  /* 0x0000000400cb7c20 */ /* 0x000fe20008410000 */
[----:B------:R-:W-:Y:S01]  /*12d60*/  LOP3.LUT R4, R205, R18, R214, 0x96, !PT ;  /* 0x00000012cd047212 */ /* 0x000fe200078e96d6 */
[----:B------:R-:W-:Y:S01]  /*12d70*/  IMAD.WIDE.U32 R16, R6, -0x326172a9, RZ ;  /* 0xcd9e8d5706107825 */ /* 0x000fe200078e00ff */
[----:B------:R-:W-:Y:S03]  /*12d80*/  FSETP.NEU.FTZ.AND P0, PT, R0, -INF , PT ;  /* 0xff8000000000780b */ /* 0x000fe60003f1d000 */
[----:B------:R-:W-:Y:S01]  /*12d90*/  FFMA.FTZ R201, R8, UR4, -R210 ;  /* 0x0000000408c97c23 */ /* 0x000fe200080108d2 */
[----:B------:R-:W-:Y:S01]  /*12da0*/  IMAD.WIDE.U32 R180, R5, -0x326172a9, RZ ;  /* 0xcd9e8d5705b47825 */ /* 0x000fe200078e00ff */
[----:B------:R-:W-:Y:S01]  /*12db0*/  FSEL R203, R203, RZ, P0 ;  /* 0x000000ffcbcb7208 */ /* 0x000fe20000000000 */
[----:B------:R-:W-:Y:S01]  /*12dc0*/  MUFU.EX2 R197, R197 ;  /* 0x000000c500c57308 */ /* 0x000fe20000000800 */
[----:B------:R-:W-:Y:S01]  /*12dd0*/  LOP3.LUT R18, R16, 0xffff, RZ, 0xc0, !PT ;  /* 0x0000ffff10127812 */ /* 0x000fe200078ec0ff */
[----:B---3--:R-:W-:Y:S01]  /*12de0*/  IMAD.WIDE.U32 R172, R4, -0x326172a9, RZ ;  /* 0xcd9e8d5704ac7825 */ /* 0x008fe200078e00ff */
[--C-:B------:R-:W-:Y:S02]  /*12df0*/  SHF.R.U32.HI R4, RZ, 0x10, R16.reuse ;  /* 0x00000010ff047819 */ /* 0x100fe40000011610 */
[----:B------:R-:W-:Y:S01]  /*12e00*/  LOP3.LUT R6, R17, R180, R213, 0x96, !PT ;  /* 0x000000b411067212 */ /* 0x000fe200078e96d5 */
[----:B------:R-:W-:Y:S04]  /*12e10*/  IMAD.WIDE.U32 R178, R7, -0x326172a9, RZ ;  /* 0xcd9e8d5707b27825 */ /* 0x000fe800078e00ff */
[--C-:B------:R-:W-:Y:S01]  /*12e20*/  FFMA.FTZ R202, R10, UR4, -R203.reuse ;  /* 0x000000040aca7c23 */ /* 0x100fe200080108cb */
[----:B------:R-:W-:Y:S01]  /*12e30*/  MUFU.EX2 R201, R201 ;  /* 0x000000c900c97308 */ /* 0x000fe20000000800 */
[----:B------:R-:W-:Y:S01]  /*12e40*/  LOP3.LUT R10, R4, 0xff, RZ, 0xc0, !PT ;  /* 0x000000ff040a7812 */ /* 0x000fe200078ec0ff */
[----:B------:R-:W-:Y:S01]  /*12e50*/  FFMA.FTZ R194, R11, UR4, -R203 ;  /* 0x000000040bc27c23 */ /* 0x000fe200080108cb */
[----:B------:R-:W-:Y:S01]  /*12e60*/  LOP3.LUT R5, R16, 0xff, RZ, 0xc0, !PT ;  /* 0x000000ff10057812 */ /* 0x000fe200078ec0ff */
[----:B------:R-:W-:Y:S01]  /*12e70*/  IMAD.MOV.U32 R19, RZ, RZ, R191 ;  /* 0x000000ffff137224 */ /* 0x000fe200078e00bf */
[----:B------:R-:W-:Y:S01]  /*12e80*/  SHF.R.U32.HI R175, RZ, 0x18, R16 ;  /* 0x00000018ffaf7819 */ /* 0x000fe20000011610 */
[----:B------:R-:W-:Y:S01]  /*12e90*/  FFMA.FTZ R191, R15, UR4, -R203 ;  /* 0x000000040fbf7c23 */ /* 0x000fe200080108cb */
[----:B------:R-:W-:Y:S01]  /*12ea0*/  LOP3.LUT R4, R173, R178, R213, 0x96, !PT ;  /* 0x000000b2ad047212 */ /* 0x000fe200078e96d5 */
[----:B------:R-:W-:Y:S01]  /*12eb0*/  IMAD.MOV.U32 R17, RZ, RZ, R181 ;  /* 0x000000ffff117224 */ /* 0x000fe200078e00b5 */
[----:B------:R-:W-:Y:S01]  /*12ec0*/  LOP3.LUT R16, R172, 0xffff, RZ, 0xc0, !PT ;  /* 0x0000ffffac107812 */ /* 0x000fe200078ec0ff */
[----:B------:R-:W-:Y:S01]  /*12ed0*/  FFMA.FTZ R198, R9, UR4, -R210 ;  /* 0x0000000409c67c23 */ /* 0x000fe200080108d2 */
[----:B------:R-:W-:Y:S01]  /*12ee0*/  SHF.R.U32.HI R18, RZ, 0x8, R18 ;  /* 0x00000008ff127819 */ /* 0x000fe20000011612 */
[----:B------:R-:W-:Y:S01]  /*12ef0*/  FFMA.FTZ R196, R12, UR4, -R210 ;  /* 0x000000040cc47c23 */ /* 0x000fe200080108d2 */
[----:B------:R-:W-:Y:S01]  /*12f00*/  SHF.R.U32.HI R173, RZ, 0x10, R6 ;  /* 0x00000010ffad7819 */ /* 0x000fe20000011606 */
[----:B------:R-:W-:Y:S01]  /*12f10*/  FFMA.FTZ R189, R13, UR4, -R210 ;  /* 0x000000040dbd7c23 */ /* 0x000fe200080108d2 */
[----:B------:R-:W-:Y:S01]  /*12f20*/  SHF.R.U32.HI R8, RZ, 0x10, R172 ;  /* 0x00000010ff087819 */ /* 0x000fe200000116ac */
[----:B------:R-:W-:Y:S01]  /*12f30*/  MUFU.EX2 R198, R198 ;  /* 0x000000c600c67308 */ /* 0x000fe20000000800 */
[----:B------:R-:W-:Y:S01]  /*12f40*/  PRMT R175, R10, 0x5410, R175 ;  /* 0x000054100aaf7816 */ /* 0x000fe200000000af */
[----:B------:R-:W-:Y:S01]  /*12f50*/  IMAD.MOV.U32 R12, RZ, RZ, R186 ;  /* 0x000000ffff0c7224 */ /* 0x000fe200078e00ba */
[----:B------:R-:W-:Y:S01]  /*12f60*/  PRMT R5, R5, 0x5410, R18 ;  /* 0x0000541005057816 */ /* 0x000fe20000000012 */
[----:B------:R-:W-:Y:S01]  /*12f70*/  IMAD.MOV.U32 R13, RZ, RZ, R187 ;  /* 0x000000ffff0d7224 */ /* 0x000fe200078e00bb */
[----:B------:R-:W-:Y:S01]  /*12f80*/  LOP3.LUT R11, R6, 0xff, RZ, 0xc0, !PT ;  /* 0x000000ff060b7812 */ /* 0x000fe200078ec0ff */
[----:B------:R-:W-:Y:S01]  /*12f90*/  FMUL.FTZ R80, R168, R80 ;  /* 0x00000050a8507220 */ /* 0x000fe20000410000 */
[----:B------:R-:W-:Y:S03]  /*12fa0*/  LOP3.LUT R10, R6, 0xffff, RZ, 0xc0, !PT ;  /* 0x0000ffff060a7812 */ /* 0x000fe600078ec0ff */
[----:B------:R-:W-:Y:S01]  /*12fb0*/  MUFU.EX2 R196, R196 ;  /* 0x000000c400c47308 */ /* 0x000fe20000000800 */
[----:B------:R-:W-:Y:S01]  /*12fc0*/  SHF.R.U32.HI R6, RZ, 0x18, R6 ;  /* 0x00000018ff067819 */ /* 0x000fe20000011606 */
[C---:B------:R-:W-:Y:S01]  /*12fd0*/  FMUL.FTZ R81, R168.reuse, R81 ;  /* 0x00000051a8517220 */ /* 0x040fe20000410000 */
[----:B------:R-:W-:Y:S01]  /*12fe0*/  LOP3.LUT R173, R173, 0xff, RZ, 0xc0, !PT ;  /* 0x000000ffadad7812 */ /* 0x000fe200078ec0ff */
[C---:B------:R-:W-:Y:S01]  /*12ff0*/  FMUL.FTZ R84, R168.reuse, R84 ;  /* 0x00000054a8547220 */ /* 0x040fe20000410000 */
[----:B------:R-:W-:Y:S01]  /*13000*/  SHF.R.U32.HI R183, RZ, 0x18, R172 ;  /* 0x00000018ffb77819 */ /* 0x000fe200000116ac */
[----:B------:R-:W-:Y:S01]  /*13010*/  FMUL.FTZ R85, R168, R85 ;  /* 0x00000055a8557220 */ /* 0x000fe20000410000 */
[----:B------:R-:W-:Y:S03]  /*13020*/  LOP3.LUT R8, R8, 0xff, RZ, 0xc0, !PT ;  /* 0x000000ff08087812 */ /* 0x000fe600078ec0ff */
[----:B------:R-:W-:Y:S01]  /*13030*/  MUFU.EX2 R189, R189 ;  /* 0x000000bd00bd7308 */ /* 0x000fe20000000800 */
[----:B------:R-:W-:Y:S01]  /*13040*/  MOV R18, R190 ;  /* 0x000000be00127202 */ /* 0x000fe20000000f00 */
[----:B------:R-:W-:Y:S01]  /*13050*/  FFMA.FTZ R190, R14, UR4, -R203 ;  /* 0x000000040ebe7c23 */ /* 0x000fe200080108cb */
[--C-:B------:R-:W-:Y:S01]  /*13060*/  HSET2.LE.AND R174, R5, R240.reuse, PT ;  /* 0x000000f005ae7233 */ /* 0x100fe20003803000 */
[----:B------:R-:W-:Y:S01]  /*13070*/  IMAD.MOV.U32 R14, RZ, RZ, R178 ;  /* 0x000000ffff0e7224 */ /* 0x000fe200078e00b2 */
[----:B------:R-:W-:Y:S01]  /*13080*/  PRMT R173, R173, 0x5410, R6 ;  /* 0x00005410adad7816 */ /* 0x000fe20000000006 */
[----:B------:R-:W-:Y:S01]  /*13090*/  FMUL.FTZ R96, R168, R96 ;  /* 0x00000060a8607220 */ /* 0x000fe20000410000 */
[----:B------:R-:W-:Y:S03]  /*130a0*/  MOV R15, R179 ;  /* 0x000000b3000f7202 */ /* 0x000fe60000000f00 */
[----:B------:R-:W-:Y:S01]  /*130b0*/  MUFU.EX2 R190, R190 ;  /* 0x000000be00be7308 */ /* 0x000fe20000000800 */
[----:B----4-:R-:W-:Y:S01]  /*130c0*/  F2FP.F16.F32.PACK_AB R5, R188, R193 ;  /* 0x000000c1bc05723e */ /* 0x010fe200000000ff */
[----:B------:R-:W1:Y:S01]  /*130d0*/  LDSM.16.MT88.4 R176, [R221+0x9000] ;  /* 0x00900000ddb0783b */ /* 0x000e620000004200 */
[----:B------:R-:W-:Y:S01]  /*130e0*/  PRMT R183, R8, 0x5410, R183 ;  /* 0x0000541008b77816 */ /* 0x000fe200000000b7 */
[----:B------:R-:W-:Y:S01]  /*130f0*/  FMUL.FTZ R97, R168, R97 ;  /* 0x00000061a8617220 */ /* 0x000fe20000410000 */
[----:B------:R-:W-:Y:S01]  /*13100*/  LOP3.LUT R6, R4, 0xffff, RZ, 0xc0, !PT ;  /* 0x0000ffff04067812 */ /* 0x000fe200078ec0ff */
[----:B------:R-:W-:Y:S01]  /*13110*/  FMUL.FTZ R100, R168, R100 ;  /* 0x00000064a8647220 */ /* 0x000fe20000410000 */
[----:B------:R-:W-:Y:S03]  /*13120*/  SHF.R.U32.HI R8, RZ, 0x10, R4 ;  /* 0x00000010ff087819 */ /* 0x000fe60000011604 */
[----:B------:R-:W-:Y:S01]  /*13130*/  MUFU.EX2 R191, R191 ;  /* 0x000000bf00bf7308 */ /* 0x000fe20000000800 */
[----:B------:R-:W-:Y:S01]  /*13140*/  LOP3.LUT R174, R174, R5, RZ, 0xc0, !PT ;  /* 0x00000005aeae7212 */ /* 0x000fe200078ec0ff */
[----:B------:R-:W-:Y:S01]  /*13150*/  FADD.FTZ R5, -R2, R165 ;  /* 0x000000a502057221 */ /* 0x000fe20000010100 */
[----:B------:R-:W-:Y:S01]  /*13160*/  LOP3.LUT R9, R4, 0xff, RZ, 0xc0, !PT ;  /* 0x000000ff04097812 */ /* 0x000fe200078ec0ff */
[C---:B------:R-:W-:Y:S01]  /*13170*/  FMUL.FTZ R101, R168.reuse, R101 ;  /* 0x00000065a8657220 */ /* 0x040fe20000410000 */
[----:B------:R-:W-:Y:S01]  /*13180*/  SHF.R.U32.HI R6, RZ, 0x8, R6 ;  /* 0x00000008ff067819 */ /* 0x000fe20000011606 */
[----:B------:R-:W-:Y:S01]  /*13190*/  FMUL.FTZ R108, R168, R108 ;  /* 0x0000006ca86c7220 */ /* 0x000fe20000410000 */
[----:B------:R-:W-:Y:S03]  /*131a0*/  SHF.R.U32.HI R181, RZ, 0x18, R4 ;  /* 0x00000018ffb57819 */ /* 0x000fe60000011604 */
[----:B------:R-:W3:Y:S01]  /*131b0*/  MUFU.EX2 R167, R167 ;  /* 0x000000a700a77308 */ /* 0x000ee20000000800 */
[----:B------:R-:W-:Y:S01]  /*131c0*/  LOP3.LUT R4, R8, 0xff, RZ, 0xc0, !PT ;  /* 0x000000ff08047812 */ /* 0x000fe200078ec0ff */
[----:B------:R-:W-:Y:S01]  /*131d0*/  FMUL.FTZ R109, R168, R109 ;  /* 0x0000006da86d7220 */ /* 0x000fe20000410000 */
[----:B------:R-:W-:Y:S01]  /*131e0*/  PRMT R9, R9, 0x5410, R6 ;  /* 0x0000541009097816 */ /* 0x000fe20000000006 */
[----:B------:R-:W-:Y:S01]  /*131f0*/  FMUL.FTZ R6, R5, UR4 ;  /* 0x0000000405067c20 */ /* 0x000fe20008410000 */
[----:B------:R-:W-:Y:S01]  /*13200*/  PRMT R181, R4, 0x5410, R181 ;  /* 0x0000541004b57816 */ /* 0x000fe200000000b5 */
[----:B------:R-:W-:Y:S01]  /*13210*/  FADD.FTZ R4, -R0, R169 ;  /* 0x000000a900047221 */ /* 0x000fe20000010100 */
[----:B------:R-:W-:Y:S03]  /*13220*/  SHF.R.U32.HI R10, RZ, 0x8, R10 ;  /* 0x00000008ff0a7819 */ /* 0x000fe6000001160a */
[----:B------:R-:W4:Y:S01]  /*13230*/  MUFU.EX2 R166, R6 ;  /* 0x0000000600a67308 */ /* 0x000f220000000800 */
[----:B------:R-:W-:Y:S01]  /*13240*/  LOP3.LUT R7, R172, 0xff, RZ, 0xc0, !PT ;  /* 0x000000ffac077812 */ /* 0x000fe200078ec0ff */
[----:B------:R-:W-:Y:S01]  /*13250*/  FMUL.FTZ R4, R4, UR4 ;  /* 0x0000000404047c20 */ /* 0x000fe20008410000 */
[----:B------:R-:W-:Y:S01]  /*13260*/  PRMT R11, R11, 0x5410, R10 ;  /* 0x000054100b0b7816 */ /* 0x000fe2000000000a */
[----:B------:R-:W-:Y:S01]  /*13270*/  FFMA.FTZ R169, R32, UR4, -R212 ;  /* 0x0000000420a97c23 */ /* 0x000fe200080108d4 */
[----:B------:R-:W-:Y:S01]  /*13280*/  SHF.R.U32.HI R16, RZ, 0x8, R16 ;  /* 0x00000008ff107819 */ /* 0x000fe20000011610 */
[----:B------:R-:W-:Y:S01]  /*13290*/  FMUL.FTZ R112, R168, R112 ;  /* 0x00000070a8707220 */ /* 0x000fe20000410000 */
[----:B--2---:R-:W-:Y:S03]  /*132a0*/  F2FP.F16.F32.PACK_AB R5, R195, R199 ;  /* 0x000000c7c305723e */ /* 0x004fe600000000ff */
[----:B------:R2:W5:Y:S01]  /*132b0*/  MUFU.EX2 R165, R4 ;  /* 0x0000000400a57308 */ /* 0x0005620000000800 */
[--C-:B------:R-:W-:Y:S01]  /*132c0*/  HSET2.LE.AND R172, R11, R240.reuse, PT ;  /* 0x000000f00bac7233 */ /* 0x100fe20003803000 */
[----:B------:R-:W-:Y:S01]  /*132d0*/  IMAD.MOV.U32 R11, RZ, RZ, R185 ;  /* 0x000000ffff0b7224 */ /* 0x000fe200078e00b9 */
[----:B------:R-:W-:Y:S01]  /*132e0*/  PRMT R7, R7, 0x5410, R16 ;  /* 0x0000541007077816 */ /* 0x000fe20000000010 */
[----:B------:R-:W-:Y:S01]  /*132f0*/  IMAD.MOV.U32 R16, RZ, RZ, R180 ;  /* 0x000000ffff107224 */ /* 0x000fe200078e00b4 */
[--C-:B------:R-:W-:Y:S01]  /*13300*/  HSET2.LE.AND R175, R175, R240.reuse, PT ;  /* 0x000000f0afaf7233 */ /* 0x100fe20003803000 */
[----:B---3--:R-:W-:Y:S01]  /*13310*/  FMUL.FTZ R70, R167, R70 ;  /* 0x00000046a7467220 */ /* 0x008fe20000410000 */
[----:B------:R-:W-:Y:S03]  /*13320*/  F2FP.F16.F32.PACK_AB R10, R171, R192 ;  /* 0x000000c0ab0a723e */ /* 0x000fe600000000ff */
[----:B------:R-:W-:Y:S01]  /*13330*/  MUFU.EX2 R202, R202 ;  /* 0x000000ca00ca7308 */ /* 0x000fe20000000800 */
[----:B------:R-:W-:Y:S01]  /*13340*/  LOP3.LUT R172, R172, R5, RZ, 0xc0, !PT ;  /* 0x00000005acac7212 */ /* 0x000fe200078ec0ff */
[----:B------:R-:W-:Y:S01]  /*13350*/  FMUL.FTZ R71, R167, R71 ;  /* 0x00000047a7477220 */ /* 0x000fe20000410000 */
[--C-:B------:R-:W-:Y:S01]  /*13360*/  HSET2.LE.AND R182, R7, R240.reuse, PT ;  /* 0x000000f007b67233 */ /* 0x100fe20003803000 */
[C---:B----4-:R-:W-:Y:S01]  /*13370*/  FMUL.FTZ R72, R166.reuse, R72 ;  /* 0x00000048a6487220 */ /* 0x050fe20000410000 */
[--C-:B------:R-:W-:Y:S01]  /*13380*/  HSET2.LE.AND R183, R183, R240.reuse, PT ;  /* 0x000000f0b7b77233 */ /* 0x100fe20003803000 */
[----:B------:R-:W-:Y:S01]  /*13390*/  FMUL.FTZ R73, R166, R73 ;  /* 0x00000049a6497220 */ /* 0x000fe20000410000 */
[--C-:B------:R-:W-:Y:S03]  /*133a0*/  HSET2.LE.AND R180, R9, R240.reuse, PT ;  /* 0x000000f009b47233 */ /* 0x100fe60003803000 */
[----:B------:R-:W3:Y:S01]  /*133b0*/  MUFU.EX2 R194, R194 ;  /* 0x000000c200c27308 */ /* 0x000ee20000000800 */
[--C-:B------:R-:W-:Y:S01]  /*133c0*/  HSET2.LE.AND R173, R173, R240.reuse, PT ;  /* 0x000000f0adad7233 */ /* 0x100fe20003803000 */
[----:B--2---:R-:W-:Y:S01]  /*133d0*/  FMUL.FTZ R4, R168, R160 ;  /* 0x000000a0a8047220 */ /* 0x004fe20000410000 */
[----:B------:R-:W-:Y:S01]  /*133e0*/  F2FP.F16.F32.PACK_AB R7, R198, R201 ;  /* 0x000000c9c607723e */ /* 0x000fe200000000ff */
[C---:B------:R-:W-:Y:S01]  /*133f0*/  FMUL.FTZ R9, R166.reuse, R157 ;  /* 0x0000009da6097220 */ /* 0x040fe20000410000 */
[----:B------:R-:W-:Y:S01]  /*13400*/  F2FP.F16.F32.PACK_AB R5, R189, R196 ;  /* 0x000000c4bd05723e */ /* 0x000fe200000000ff */
[----:B-----5:R-:W-:Y:S01]  /*13410*/  FMUL.FTZ R74, R165, R74 ;  /* 0x0000004aa54a7220 */ /* 0x020fe20000410000 */
[----:B------:R-:W-:Y:S01]  /*13420*/  F2FP.F16.F32.PACK_AB R6, R191, R190 ;  /* 0x000000bebf06723e */ /* 0x000fe200000000ff */
[----:B------:R-:W-:Y:S01]  /*13430*/  FMUL.FTZ R75, R165, R75 ;  /* 0x0000004ba54b7220 */ /* 0x000fe20000410000 */
[----:B------:R-:W-:Y:S01]  /*13440*/  F2FP.F16.F32.PACK_AB R8, R197, R200 ;  /* 0x000000c8c508723e */ /* 0x000fe200000000ff */
[----:B------:R-:W-:Y:S01]  /*13450*/  FMUL.FTZ R76, R166, R76 ;  /* 0x0000004ca64c7220 */ /* 0x000fe20000410000 */
[----:B------:R-:W-:Y:S01]  /*13460*/  LOP3.LUT R175, R175, R10, RZ, 0xc0, !PT ;  /* 0x0000000aafaf7212 */ /* 0x000fe200078ec0ff */
[----:B------:R-:W-:Y:S01]  /*13470*/  IMAD.MOV.U32 R10, RZ, RZ, R184 ;  /* 0x000000ffff0a7224 */ /* 0x000fe200078e00b8 */
[----:B------:R-:W-:Y:S01]  /*13480*/  LOP3.LUT R180, R180, R7, RZ, 0xc0, !PT ;  /* 0x00000007b4b47212 */ /* 0x000fe200078ec0ff */
[----:B------:R-:W-:Y:S01]  /*13490*/  FMUL.FTZ R7, R167, R163 ;  /* 0x000000a3a7077220 */ /* 0x000fe20000410000 */
[----:B------:R-:W-:Y:S01]  /*134a0*/  LOP3.LUT R182, R182, R5, RZ, 0xc0, !PT ;  /* 0x00000005b6b67212 */ /* 0x000fe200078ec0ff */
[----:B------:R-:W-:Y:S01]  /*134b0*/  FMUL.FTZ R5, R168, R161 ;  /* 0x000000a1a8057220 */ /* 0x000fe20000410000 */
[----:B------:R-:W-:Y:S01]  /*134c0*/  LOP3.LUT R183, R183, R6, RZ, 0xc0, !PT ;  /* 0x00000006b7b77212 */ /* 0x000fe200078ec0ff */
[----:B------:R-:W-:Y:S01]  /*134d0*/  FMUL.FTZ R6, R167, R162 ;  /* 0x000000a2a7067220 */ /* 0x000fe20000410000 */
[----:B------:R-:W-:Y:S01]  /*134e0*/  LOP3.LUT R173, R173, R8, RZ, 0xc0, !PT ;  /* 0x00000008adad7212 */ /* 0x000fe200078ec0ff */
[----:B------:R-:W2:Y:S01]  /*134f0*/  LDSM.16.MT88.4 R184, [R170+0x9000] ;  /* 0x00900000aab8783b */ /* 0x000ea20000004200 */
[--C-:B------:R-:W-:Y:S01]  /*13500*/  HSET2.LE.AND R181, R181, R240.reuse, PT ;  /* 0x000000f0b5b57233 */ /* 0x100fe20003803000 */
[----:B------:R-:W-:Y:S01]  /*13510*/  IMAD.MOV.U32 R161, RZ, RZ, R11 ;  /* 0x000000ffffa17224 */ /* 0x000fe200078e000b */
[----:B---3--:R-:W-:Y:S01]  /*13520*/  F2FP.F16.F32.PACK_AB R8, R194, R202 ;  /* 0x000000cac208723e */ /* 0x008fe200000000ff */
[----:B------:R-:W-:Y:S01]  /*13530*/  FMUL.FTZ R11, R165, R159 ;  /* 0x0000009fa50b7220 */ /* 0x000fe20000410000 */
[----:B------:R-:W-:Y:S01]  /*13540*/  MOV R160, R10 ;  /* 0x0000000a00a07202 */ /* 0x000fe20000000f00 */
[-C--:B-1----:R-:W-:Y:S01]  /*13550*/  HMMA.16816.F32 R4, R172, R176.reuse, R4 ;  /* 0x000000b0ac04723c */ /* 0x082fe20000001804 */
[----:B------:R-:W-:Y:S04]  /*13560*/  MUFU.EX2 R169, R169 ;  /* 0x000000a900a97308 */ /* 0x000fe80000000800 */
[----:B------:R-:W-:Y:S01]  /*13570*/  LOP3.LUT R181, R181, R8, RZ, 0xc0, !PT ;  /* 0x00000008b5b57212 */ /* 0x000fe200078ec0ff */
[----:B------:R-:W-:Y:S01]  /*13580*/  FMUL.FTZ R8, R166, R156 ;  /* 0x0000009ca6087220 */ /* 0x000fe20000410000 */
[----:B------:R-:W-:Y:S01]  /*13590*/  FMUL.FTZ R10, R165, R158 ;  /* 0x0000009ea50a7220 */ /* 0x000fe20000410000 */
[----:B------:R-:W-:Y:S03]  /*135a0*/  FFMA.FTZ R60, R60, UR4, -R210 ;  /* 0x000000043c3c7c23 */ /* 0x000fe600080108d2 */
[--C-:B------:R-:W-:Y:S01]  /*135b0*/  FFMA.FTZ R58, R58, UR4, -R203.reuse ;  /* 0x000000043a3a7c23 */ /* 0x100fe200080108cb */
[----:B------:R-:W-:Y:S01]  /*135c0*/  FFMA.FTZ R59, R59, UR4, -R203 ;  /* 0x000000043b3b7c23 */ /* 0x000fe200080108cb */
[----:B------:R-:W-:Y:S01]  /*135d0*/  IMAD.MOV.U32 R158, RZ, RZ, R16 ;  /* 0x000000ffff9e7224 */ /* 0x000fe200078e0010 */
[C---:B------:R-:W-:Y:S04]  /*135e0*/  HMMA.16816.F32 R8, R180.reuse, R176, R8 ;  /* 0x000000b0b408723c */ /* 0x040fe80000001808 */
[----:B------:R-:W-:Y:S02]  /*135f0*/  IMAD.MOV.U32 R163, RZ, RZ, R13 ;  /* 0x000000ffffa37224 */ /* 0x000fe400078e000d */
[C---:B------:R-:W-:Y:S01]  /*13600*/  FMUL.FTZ R13, R166.reuse, R153 ;  /* 0x00000099a60d7220 */ /* 0x040fe20000410000 */
[----:B------:R-:W-:Y:S04]  /*13610*/  IMAD.MOV.U32 R162, RZ, RZ, R12 ;  /* 0x000000ffffa27224 */ /* 0x000fe800078e000c */
[----:B------:R-:W-:Y:S01]  /*13620*/  FMUL.FTZ R12, R166, R152 ;  /* 0x00000098a60c7220 */ /* 0x000fe20000410000 */
[----:B------:R-:W-:Y:S01]  /*13630*/  MOV R152, R18 ;  /* 0x0000001200987202 */ /* 0x000fe20000000f00 */
[----:B------:R-:W-:Y:S01]  /*13640*/  IMAD.MOV.U32 R176, RZ, RZ, R162 ;  /* 0x000000ffffb07224 */ /* 0x000fe200078e00a2 */
[----:B------:R-:W-:Y:S01]  /*13650*/  MOV R177, R163 ;  /* 0x000000a300b17202 */ /* 0x000fe20000000f00 */
[----:B------:R-:W-:Y:S02]  /*13660*/  IMAD.MOV.U32 R162, RZ, RZ, R14 ;  /* 0x000000ffffa27224 */ /* 0x000fe400078e000e */
[C---:B------:R-:W-:Y:S01]  /*13670*/  FMUL.FTZ R14, R165.reuse, R154 ;  /* 0x0000009aa50e7220 */ /* 0x040fe20000410000 */
[----:B------:R-:W-:Y:S02]  /*13680*/  IMAD.MOV.U32 R163, RZ, RZ, R15 ;  /* 0x000000ffffa37224 */ /* 0x000fe400078e000f */
[----:B------:R-:W-:Y:S01]  /*13690*/  FMUL.FTZ R15, R165, R155 ;  /* 0x0000009ba50f7220 */ /* 0x000fe20000410000 */
[----:B------:R-:W-:Y:S02]  /*136a0*/  IMAD.MOV.U32 R153, RZ, RZ, R19 ;  /* 0x000000ffff997224 */ /* 0x000fe400078e0013 */
[C---:B------:R-:W-:Y:S01]  /*136b0*/  FMUL.FTZ R16, R168.reuse, R148 ;  /* 0x00000094a8107220 */ /* 0x040fe20000410000 */
[----:B------:R-:W-:Y:S02]  /*136c0*/  IMAD.MOV.U32 R159, RZ, RZ, R17 ;  /* 0x000000ffff9f7224 */ /* 0x000fe400078e0011 */
[----:B------:R-:W-:Y:S01]  /*136d0*/  FMUL.FTZ R17, R168, R149 ;  /* 0x00000095a8117220 */ /* 0x000fe20000410000 */
[C---:B------:R-:W-:Y:S01]  /*136e0*/  FMUL.FTZ R18, R167.reuse, R150 ;  /* 0x00000096a7127220 */ /* 0x040fe20000410000 */
[----:B------:R-:W-:Y:S01]  /*136f0*/  FMUL.FTZ R19, R167, R151 ;  /* 0x00000097a7137220 */ /* 0x000fe20000410000 */
[-C--:B------:R-:W-:Y:S01]  /*13700*/  HMMA.16816.F32 R12, R180, R178.reuse, R12 ;  /* 0x000000b2b40c723c */ /* 0x080fe2000000180c */
[----:B------:R-:W1:Y:S02]  /*13710*/  LDSM.16.MT88.4 R148, [R221+0xa000] ;  /* 0x00a00000dd94783b */ /* 0x000e640000004200 */
[----:B------:R-:W-:Y:S01]  /*13720*/  FMUL.FTZ R77, R166, R77 ;  /* 0x0000004da64d7220 */ /* 0x000fe20000410000 */
[C---:B------:R-:W-:Y:S01]  /*13730*/  FMUL.FTZ R78, R165.reuse, R78 ;  /* 0x0000004ea54e7220 */ /* 0x040fe20000410000 */
[----:B------:R-:W-:Y:S01]  /*13740*/  FMUL.FTZ R79, R165, R79 ;  /* 0x0000004fa54f7220 */ /* 0x000fe20000410000 */
[C---:B------:R-:W-:Y:S05]  /*13750*/  HMMA.16816.F32 R16, R172.reuse, R178, R16 ;  /* 0x000000b2ac10723c */ /* 0x040fea0000001810 */
[----:B------:R-:W-:Y:S01]  /*13760*/  VIADD R156, R238, 0x1715609d ;  /* 0x1715609dee9c7836 */ /* 0x000fe20000000000 */
[-C--:B--2---:R-:W-:Y:S05]  /*13770*/  HMMA.16816.F32 R68, R172, R184.reuse, R68 ;  /* 0x000000b8ac44723c */ /* 0x084fea0000001844 */
[--C-:B------:R-:W-:Y:S01]  /*13780*/  LOP3.LUT R162, R163, R152, R156.reuse, 0x96, !PT ;  /* 0x00000098a3a27212 */ /* 0x100fe200078e969c */
[C---:B------:R-:W-:Y:S01]  /*13790*/  HMMA.16816.F32 R72, R180.reuse, R184, R72 ;  /* 0x000000b8b448723c */ /* 0x040fe20000001848 */
[----:B------:R-:W2:Y:S04]  /*137a0*/  LDSM.16.MT88.4 R152, [R170+0xa000] ;  /* 0x00a00000aa98783b */ /* 0x000ea80000004200 */
[C---:B------:R-:W-:Y:S01]  /*137b0*/  FMUL.FTZ R82, R167.reuse, R82 ;  /* 0x00000052a7527220 */ /* 0x040fe20000410000 */
[-C--:B------:R-:W-:Y:S05]  /*137c0*/  HMMA.16816.F32 R76, R180, R186.reuse, R76 ;  /* 0x000000bab44c723c */ /* 0x080fea000000184c */
[C---:B------:R-:W-:Y:S01]  /*137d0*/  FMUL.FTZ R83, R167.reuse, R83 ;  /* 0x00000053a7537220 */ /* 0x040fe20000410000 */
[C---:B------:R-:W-:Y:S01]  /*137e0*/  FMUL.FTZ R86, R167.reuse, R86 ;  /* 0x00000056a7567220 */ /* 0x040fe20000410000 */
[----:B------:R-:W-:Y:S01]  /*137f0*/  FMUL.FTZ R87, R167, R87 ;  /* 0x00000057a7577220 */ /* 0x000fe20000410000 */
[C---:B------:R-:W-:Y:S03]  /*13800*/  FMUL.FTZ R88, R166.reuse, R88 ;  /* 0x00000058a6587220 */ /* 0x040fe60000410000 */
[C---:B------:R-:W-:Y:S01]  /*13810*/  FMUL.FTZ R89, R166.reuse, R89 ;  /* 0x00000059a6597220 */ /* 0x040fe20000410000 */
[C---:B------:R-:W-:Y:S04]  /*13820*/  HMMA.16816.F32 R80, R172.reuse, R186, R80 ;  /* 0x000000baac50723c */ /* 0x040fe80000001850 */
[C---:B------:R-:W-:Y:S01]  /*13830*/  FMUL.FTZ R90, R165.reuse, R90 ;  /* 0x0000005aa55a7220 */ /* 0x040fe20000410000 */
[C---:B------:R-:W-:Y:S01]  /*13840*/  FMUL.FTZ R91, R165.reuse, R91 ;  /* 0x0000005ba55b7220 */ /* 0x040fe20000410000 */
[-C--:B-1----:R-:W-:Y:S05]  /*13850*/  HMMA.16816.F32 R84, R172, R148.reuse, R84 ;  /* 0x00000094ac54723c */ /* 0x082fea0000001854 */
[C---:B------:R-:W-:Y:S01]  /*13860*/  FMUL.FTZ R92, R166.reuse, R92 ;  /* 0x0000005ca65c7220 */ /* 0x040fe20000410000 */
[C---:B------:R-:W-:Y:S05]  /*13870*/  HMMA.16816.F32 R88, R180.reuse, R148, R88 ;  /* 0x00000094b458723c */ /* 0x040fea0000001858 */
[C---:B------:R-:W-:Y:S01]  /*13880*/  FMUL.FTZ R93, R166.reuse, R93 ;  /* 0x0000005da65d7220 */ /* 0x040fe20000410000 */
[C---:B------:R-:W-:Y:S01]  /*13890*/  FMUL.FTZ R94, R165.reuse, R94 ;  /* 0x0000005ea55e7220 */ /* 0x040fe20000410000 */
[----:B------:R-:W-:Y:S01]  /*138a0*/  FMUL.FTZ R95, R165, R95 ;  /* 0x0000005fa55f7220 */ /* 0x000fe20000410000 */
[C---:B------:R-:W-:Y:S03]  /*138b0*/  FMUL.FTZ R98, R167.reuse, R98 ;  /* 0x00000062a7627220 */ /* 0x040fe60000410000 */
[----:B------:R-:W-:Y:S01]  /*138c0*/  FMUL.FTZ R99, R167, R99 ;  /* 0x00000063a7637220 */ /* 0x000fe20000410000 */
[----:B------:R-:W-:Y:S01]  /*138d0*/  FFMA.FTZ R178, R35, UR4, -R211 ;  /* 0x0000000423b27c23 */ /* 0x000fe200080108d3 */
[C---:B------:R-:W-:Y:S01]  /*138e0*/  FMUL.FTZ R32, R166.reuse, R144 ;  /* 0x00000090a6207220 */ /* 0x040fe20000410000 */
[-C--:B------:R-:W-:Y:S03]  /*138f0*/  HMMA.16816.F32 R92, R180, R150.reuse, R92 ;  /* 0x00000096b45c723c */ /* 0x080fe6000000185c */
[----:B------:R-:W-:Y:S01]  /*13900*/  FMUL.FTZ R35, R165, R147 ;  /* 0x00000093a5237220 */ /* 0x000fe20000410000 */
[C---:B------:R-:W-:Y:S01]  /*13910*/  FMUL.FTZ R104, R166.reuse, R104 ;  /* 0x00000068a6687220 */ /* 0x040fe20000410000 */
[----:B------:R-:W-:Y:S01]  /*13920*/  FMUL.FTZ R105, R166, R105 ;  /* 0x00000069a6697220 */ /* 0x000fe20000410000 */
[C---:B------:R-:W-:Y:S01]  /*13930*/  HMMA.16816.F32 R96, R172.reuse, R150, R96 ;  /* 0x00000096ac60723c */ /* 0x040fe20000001860 */
[----:B------:R-:W1:Y:S01]  /*13940*/  LDSM.16.MT88.4 R148, [R221+0xb000] ;  /* 0x00b00000dd94783b */ /* 0x000e620000004200 */
[----:B------:R-:W-:Y:S03]  /*13950*/  MUFU.EX2 R178, R178 ;  /* 0x000000b200b27308 */ /* 0x000fe60000000800 */
[C---:B------:R-:W-:Y:S01]  /*13960*/  FMUL.FTZ R102, R167.reuse, R102 ;  /* 0x00000066a7667220 */ /* 0x040fe20000410000 */
[----:B------:R-:W-:Y:S01]  /*13970*/  FMUL.FTZ R103, R167, R103 ;  /* 0x00000067a7677220 */ /* 0x000fe20000410000 */
[----:B------:R-:W-:Y:S01]  /*13980*/  LOP3.LUT R158, R159, R208, R156, 0x96, !PT ;  /* 0x000000d09f9e7212 */ /* 0x000fe200078e969c */
[----:B------:R-:W-:Y:S03]  /*13990*/  IMAD.MOV.U32 R208, RZ, RZ, R176 ;  /* 0x000000ffffd07224 */ /* 0x000fe600078e00b0 */
[----:B------:R-:W-:Y:S02]  /*139a0*/  IMAD.MOV.U32 R209, RZ, RZ, R177 ;  /* 0x000000ffffd17224 */ /* 0x000fe400078e00b1 */
[--C-:B------:R-:W-:Y:S01]  /*139b0*/  FFMA.FTZ R176, R33, UR4, -R212.reuse ;  /* 0x0000000421b07c23 */ /* 0x100fe200080108d4 */
[-C--:B--2---:R-:W-:Y:S03]  /*139c0*/  HMMA.16816.F32 R100, R172, R152.reuse, R100 ;  /* 0x00000098ac64723c */ /* 0x084fe60000001864 */
[----:B------:R-:W-:Y:S01]  /*139d0*/  FFMA.FTZ R177, R34, UR4, -R211 ;  /* 0x0000000422b17c23 */ /* 0x000fe200080108d3 */
[----:B------:R-:W-:Y:S01]  /*139e0*/  FMUL.FTZ R33, R166, R145 ;  /* 0x00000091a6217220 */ /* 0x000fe20000410000 */
[C---:B------:R-:W-:Y:S01]  /*139f0*/  FMUL.FTZ R34, R165.reuse, R146 ;  /* 0x00000092a5227220 */ /* 0x040fe20000410000 */
[C---:B------:R-:W-:Y:S01]  /*13a00*/  FMUL.FTZ R106, R165.reuse, R106 ;  /* 0x0000006aa56a7220 */ /* 0x040fe20000410000 */
[----:B------:R-:W-:Y:S01]  /*13a10*/  FMUL.FTZ R107, R165, R107 ;  /* 0x0000006ba56b7220 */ /* 0x000fe20000410000 */
[----:B------:R-:W-:Y:S01]  /*13a20*/  VIADD R157, R239, 0x646e171e ;  /* 0x646e171eef9d7836 */ /* 0x000fe20000000000 */
[----:B------:R-:W2:Y:S02]  /*13a30*/  MUFU.EX2 R176, R176 ;  /* 0x000000b000b07308 */ /* 0x000ea40000000800 */
[----:B------:R-:W-:Y:S01]  /*13a40*/  IMAD.WIDE.U32 R162, R162, -0x2daee0ad, RZ ;  /* 0xd2511f53a2a27825 */ /* 0x000fe200078e00ff */
[C---:B------:R-:W-:Y:S04]  /*13a50*/  HMMA.16816.F32 R32, R180.reuse, R152, R32 ;  /* 0x00000098b420723c */ /* 0x040fe80000001820 */
[C---:B------:R-:W-:Y:S01]  /*13a60*/  FMUL.FTZ R110, R167.reuse, R110 ;  /* 0x0000006ea76e7220 */ /* 0x040fe20000410000 */
[C---:B------:R-:W-:Y:S01]  /*13a70*/  FMUL.FTZ R111, R167.reuse, R111 ;  /* 0x0000006fa76f7220 */ /* 0x040fe20000410000 */
[-C--:B------:R-:W-:Y:S01]  /*13a80*/  HMMA.16816.F32 R104, R180, R154.reuse, R104 ;  /* 0x0000009ab468723c */ /* 0x080fe20000001868 */
[----:B------:R-:W3:Y:S04]  /*13a90*/  MUFU.EX2 R177, R177 ;  /* 0x000000b100b17308 */ /* 0x000ee80000000800 */
[----:B------:R-:W-:Y:S01]  /*13aa0*/  FMUL.FTZ R113, R168, R113 ;  /* 0x00000071a8717220 */ /* 0x000fe20000410000 */
[C---:B------:R-:W-:Y:S05]  /*13ab0*/  HMMA.16816.F32 R108, R172.reuse, R154, R108 ;  /* 0x0000009aac6c723c */ /* 0x040fea000000186c */
[C---:B------:R-:W-:Y:S01]  /*13ac0*/  FMUL.FTZ R114, R167.reuse, R114 ;  /* 0x00000072a7727220 */ /* 0x040fe20000410000 */
[----:B------:R-:W-:Y:S01]  /*13ad0*/  FMUL.FTZ R115, R167, R115 ;  /* 0x00000073a7737220 */ /* 0x000fe20000410000 */
[----:B------:R-:W-:Y:S01]  /*13ae0*/  LOP3.LUT R146, R162, 0xffff, RZ, 0xc0, !PT ;  /* 0x0000ffffa2927812 */ /* 0x000fe200078ec0ff */
[----:B------:R-:W-:Y:S03]  /*13af0*/  FFMA.FTZ R179, R20, UR4, -R212 ;  /* 0x0000000414b37c23 */ /* 0x000fe600080108d4 */
[----:B------:R-:W-:Y:S01]  /*13b00*/  IMAD.WIDE.U32 R158, R158, -0x2daee0ad, RZ ;  /* 0xd2511f539e9e7825 */ /* 0x000fe200078e00ff */
[----:B------:R-:W-:Y:S01]  /*13b10*/  MOV R184, R160 ;  /* 0x000000a000b87202 */ /* 0x000fe20000000f00 */
[-C--:B-1----:R-:W-:Y:S01]  /*13b20*/  HMMA.16816.F32 R112, R172, R148.reuse, R112 ;  /* 0x00000094ac70723c */ /* 0x082fe20000001870 */
[----:B------:R-:W-:Y:S02]  /*13b30*/  MUFU.EX2 R179, R179 ;  /* 0x000000b300b37308 */ /* 0x000fe40000000800 */
[C---:B------:R-:W-:Y:S01]  /*13b40*/  FMUL.FTZ R116, R166.reuse, R116 ;  /* 0x00000074a6747220 */ /* 0x040fe20000410000 */
[----:B------:R-:W-:Y:S01]  /*13b50*/  FMUL.FTZ R117, R166, R117 ;  /* 0x00000075a6757220 */ /* 0x000fe20000410000 */
[C---:B------:R-:W-:Y:S01]  /*13b60*/  FMUL.FTZ R118, R165.reuse, R118 ;  /* 0x00000076a5767220 */ /* 0x040fe20000410000 */
[C---:B------:R-:W-:Y:S01]  /*13b70*/  FMUL.FTZ R119, R165.reuse, R119 ;  /* 0x00000077a5777220 */ /* 0x040fe20000410000 */
[----:B------:R-:W-:Y:S01]  /*13b80*/  IMAD.MOV.U32 R185, RZ, RZ, R161 ;  /* 0x000000ffffb97224 */ /* 0x000fe200078e00a1 */
[----:B------:R-:W-:Y:S03]  /*13b90*/  LOP3.LUT R160, R158, 0xffff, RZ, 0xc0, !PT ;  /* 0x0000ffff9ea07812 */ /* 0x000fe600078ec0ff */
[----:B------:R-:W-:Y:S01]  /*13ba0*/  LOP3.LUT R145, R162, 0xff, RZ, 0xc0, !PT ;  /* 0x000000ffa2917812 */ /* 0x000fe200078ec0ff */
[----:B------:R-:W-:Y:S01]  /*13bb0*/  FFMA.FTZ R186, R22, UR4, -R211 ;  /* 0x0000000416ba7c23 */ /* 0x000fe200080108d3 */
[C---:B------:R-:W-:Y:S04]  /*13bc0*/  HMMA.16816.F32 R116, R180.reuse, R148, R116 ;  /* 0x00000094b474723c */ /* 0x040fe80000001874 */
[----:B------:R-:W-:Y:S01]  /*13bd0*/  SHF.R.U32.HI R20, RZ, 0x8, R146 ;  /* 0x00000008ff147819 */ /* 0x000fe20000011692 */
[----:B------:R-:W-:Y:S01]  /*13be0*/  FMUL.FTZ R22, R165, R142 ;  /* 0x0000008ea5167220 */ /* 0x000fe20000410000 */
[----:B------:R-:W-:Y:S01]  /*13bf0*/  SHF.R.U32.HI R161, RZ, 0x10, R158 ;  /* 0x00000010ffa17819 */ /* 0x000fe2000001169e */
[C---:B------:R-:W-:Y:S01]  /*13c00*/  FMUL.FTZ R120, R168.reuse, R120 ;  /* 0x00000078a8787220 */ /* 0x040fe20000410000 */
[--C-:B------:R-:W-:Y:S01]  /*13c10*/  SHF.R.U32.HI R144, RZ, 0x10, R162.reuse ;  /* 0x00000010ff907819 */ /* 0x100fe200000116a2 */
[----:B------:R-:W-:Y:S02]  /*13c20*/  MUFU.EX2 R186, R186 ;  /* 0x000000ba00ba7308 */ /* 0x000fe40000000800 */
[--C-:B------:R-:W-:Y:S01]  /*13c30*/  LOP3.LUT R206, R159, R206, R157.reuse, 0x96, !PT ;  /* 0x000000ce9fce7212 */ /* 0x100fe200078e969d */
[----:B------:R-:W-:Y:S01]  /*13c40*/  FMUL.FTZ R121, R168, R121 ;  /* 0x00000079a8797220 */ /* 0x000fe20000410000 */
[----:B------:R-:W-:Y:S01]  /*13c50*/  LOP3.LUT R205, R163, R204, R157, 0x96, !PT ;  /* 0x000000cca3cd7212 */ /* 0x000fe200078e969d */
[----:B------:R-:W-:Y:S01]  /*13c60*/  IMAD.MOV.U32 R163, RZ, RZ, R185 ;  /* 0x000000ffffa37224 */ /* 0x000fe200078e00b9 */
[----:B------:R-:W-:Y:S01]  /*13c70*/  SHF.R.U32.HI R153, RZ, 0x18, R162 ;  /* 0x00000018ff997819 */ /* 0x000fe200000116a2 */
[----:B------:R-:W-:Y:S01]  /*13c80*/  IMAD.MOV.U32 R162, RZ, RZ, R184 ;  /* 0x000000ffffa27224 */ /* 0x000fe200078e00b8 */
[----:B------:R-:W-:Y:S01]  /*13c90*/  LOP3.LUT R159, R158, 0xff, RZ, 0xc0, !PT ;  /* 0x000000ff9e9f7812 */ /* 0x000fe200078ec0ff */
[----:B------:R-:W-:Y:S01]  /*13ca0*/  FFMA.FTZ R184, R21, UR4, -R212 ;  /* 0x0000000415b87c23 */ /* 0x000fe200080108d4 */
[----:B------:R-:W-:Y:S01]  /*13cb0*/  SHF.R.U32.HI R160, RZ, 0x8, R160 ;  /* 0x00000008ffa07819 */ /* 0x000fe200000116a0 */
[----:B------:R-:W-:Y:S01]  /*13cc0*/  FFMA.FTZ R185, R23, UR4, -R211 ;  /* 0x0000000417b97c23 */ /* 0x000fe200080108d3 */
[----:B------:R-:W-:Y:S01]  /*13cd0*/  LOP3.LUT R147, R161, 0xff, RZ, 0xc0, !PT ;  /* 0x000000ffa1937812 */ /* 0x000fe200078ec0ff */
[C---:B------:R-:W-:Y:S01]  /*13ce0*/  FMUL.FTZ R21, R166.reuse, R141 ;  /* 0x0000008da6157220 */ /* 0x040fe20000410000 */
[----:B------:R-:W-:Y:S01]  /*13cf0*/  PRMT R155, R145, 0x5410, R20 ;  /* 0x00005410919b7816 */ /* 0x000fe20000000014 */
[----:B------:R-:W-:Y:S01]  /*13d00*/  FMUL.FTZ R20, R166, R140 ;  /* 0x0000008ca6147220 */ /* 0x000fe20000410000 */
[----:B------:R-:W-:Y:S01]  /*13d10*/  SHF.R.U32.HI R158, RZ, 0x18, R158 ;  /* 0x00000018ff9e7819 */ /* 0x000fe2000001169e */
[----:B------:R-:W-:Y:S01]  /*13d20*/  FMUL.FTZ R23, R165, R143 ;  /* 0x0000008fa5177220 */ /* 0x000fe20000410000 */
[----:B------:R-:W-:Y:S01]  /*13d30*/  PRMT R161, R159, 0x5410, R160 ;  /* 0x000054109fa17816 */ /* 0x000fe200000000a0 */
[----:B------:R-:W-:Y:S01]  /*13d40*/  FMUL.FTZ R122, R167, R122 ;  /* 0x0000007aa77a7220 */ /* 0x000fe20000410000 */
[----:B------:R-:W-:Y:S01]  /*13d50*/  PRMT R159, R147, 0x5410, R158 ;  /* 0x00005410939f7816 */ /* 0x000fe2000000009e */
[----:B------:R-:W-:Y:S01]  /*13d60*/  FMUL.FTZ R123, R167, R123 ;  /* 0x0000007ba77b7220 */ /* 0x000fe20000410000 */
[----:B------:R-:W-:Y:S01]  /*13d70*/  LOP3.LUT R152, R144, 0xff, RZ, 0xc0, !PT ;  /* 0x000000ff90987812 */ /* 0x000fe200078ec0ff */
[----:B------:R-:W-:Y:S01]  /*13d80*/  FFMA.FTZ R142, R31, UR4, -R203 ;  /* 0x000000041f8e7c23 */ /* 0x000fe200080108cb */
[-C--:B------:R-:W-:Y:S01]  /*13d90*/  HMMA.16816.F32 R20, R180, R150.reuse, R20 ;  /* 0x00000096b414723c */ /* 0x080fe20000001814 */
[----:B------:R-:W1:Y:S01]  /*13da0*/  LDSM.16.MT88.4 R144, [R170+0xb000] ;  /* 0x00b00000aa90783b */ /* 0x000e620000004200 */
[----:B------:R-:W4:Y:S01]  /*13db0*/  MUFU.EX2 R184, R184 ;  /* 0x000000b800b87308 */ /* 0x000f220000000800 */
[--C-:B------:R-:W-:Y:S01]  /*13dc0*/  SHF.R.U32.HI R140, RZ, 0x18, R206.reuse ;  /* 0x00000018ff8c7819 */ /* 0x100fe200000116ce */
[----:B------:R-:W-:Y:S01]  /*13dd0*/  FMUL.FTZ R124, R166, R124 ;  /* 0x0000007ca67c7220 */ /* 0x000fe20000410000 */
[----:B------:R-:W-:Y:S01]  /*13de0*/  LOP3.LUT R149, R206, 0xff, RZ, 0xc0, !PT ;  /* 0x000000ffce957812 */ /* 0x000fe200078ec0ff */
[C---:B------:R-:W-:Y:S06]  /*13df0*/  HMMA.16816.F32 R120, R172.reuse, R150, R120 ;  /* 0x00000096ac78723c */ /* 0x040fec0000001878 */
[----:B------:R-:W5:Y:S01]  /*13e00*/  MUFU.EX2 R185, R185 ;  /* 0x000000b900b97308 */ /* 0x000f620000000800 */
[----:B------:R-:W-:Y:S01]  /*13e10*/  SHF.R.U32.HI R143, RZ, 0x10, R206 ;  /* 0x00000010ff8f7819 */ /* 0x000fe200000116ce */
[--C-:B------:R-:W-:Y:S03]  /*13e20*/  FFMA.FTZ R187, R28, UR4, -R210.reuse ;  /* 0x000000041cbb7c23 */ /* 0x100fe600080108d2 */
[----:B------:R-:W-:Y:S01]  /*13e30*/  LOP3.LUT R148, R206, 0xffff, RZ, 0xc0, !PT ;  /* 0x0000ffffce947812 */ /* 0x000fe200078ec0ff */
[C---:B------:R-:W-:Y:S01]  /*13e40*/  FMUL.FTZ R28, R168.reuse, R136 ;  /* 0x00000088a81c7220 */ /* 0x040fe20000410000 */
[----:B------:R-:W-:Y:S01]  /*13e50*/  MOV R206, R162 ;  /* 0x000000a200ce7202 */ /* 0x000fe20000000f00 */
[----:B------:R-:W-:Y:S01]  /*13e60*/  FFMA.FTZ R204, R29, UR4, -R210 ;  /* 0x000000041dcc7c23 */ /* 0x000fe200080108d2 */
[----:B------:R-:W-:Y:S01]  /*13e70*/  SHF.R.U32.HI R150, RZ, 0x10, R205 ;  /* 0x00000010ff967819 */ /* 0x000fe200000116cd */
[----:B------:R-:W-:Y:S01]  /*13e80*/  FMUL.FTZ R29, R168, R137 ;  /* 0x00000089a81d7220 */ /* 0x000fe20000410000 */
[----:B------:R-:W-:Y:S01]  /*13e90*/  SHF.R.U32.HI R148, RZ, 0x8, R148 ;  /* 0x00000008ff947819 */ /* 0x000fe20000011694 */
[----:B------:R-:W-:Y:S01]  /*13ea0*/  FMUL.FTZ R31, R167, R139 ;  /* 0x0000008ba71f7220 */ /* 0x000fe20000410000 */
[----:B------:R-:W-:Y:S01]  /*13eb0*/  LOP3.LUT R136, R150, 0xff, RZ, 0xc0, !PT ;  /* 0x000000ff96887812 */ /* 0x000fe200078ec0ff */
[----:B------:R-:W-:Y:S01]  /*13ec0*/  IMAD.MOV.U32 R150, RZ, RZ, R206 ;  /* 0x000000ffff967224 */ /* 0x000fe200078e00ce */
[----:B------:R-:W-:Y:S01]  /*13ed0*/  LOP3.LUT R141, R205, 0xffff, RZ, 0xc0, !PT ;  /* 0x0000ffffcd8d7812 */ /* 0x000fe200078ec0ff */
[----:B------:R2:W-:Y:S01]  /*13ee0*/  MUFU.EX2 R206, R142 ;  /* 0x0000008e00ce7308 */ /* 0x0005e20000000800 */
[----:B------:R-:W-:Y:S01]  /*13ef0*/  PRMT R149, R149, 0x5410, R148 ;  /* 0x0000541095957816 */ /* 0x000fe20000000094 */
[----:B------:R-:W-:Y:S01]  /*13f00*/  FFMA.FTZ R148, R30, UR4, -R203 ;  /* 0x000000041e947c23 */ /* 0x000fe200080108cb */
[----:B------:R-:W-:Y:S01]  /*13f10*/  PRMT R153, R152, 0x5410, R153 ;  /* 0x0000541098997816 */ /* 0x000fe20000000099 */
[----:B------:R-:W-:Y:S01]  /*13f20*/  FMUL.FTZ R30, R167, R138 ;  /* 0x0000008aa71e7220 */ /* 0x000fe20000410000 */
[----:B------:R-:W-:Y:S01]  /*13f30*/  LOP3.LUT R143, R143, 0xff, RZ, 0xc0, !PT ;  /* 0x000000ff8f8f7812 */ /* 0x000fe200078ec0ff */
[----:B------:R-:W-:Y:S01]  /*13f40*/  FMUL.FTZ R125, R166, R125 ;  /* 0x0000007da67d7220 */ /* 0x000fe20000410000 */
[----:B------:R-:W-:Y:S01]  /*13f50*/  SHF.R.U32.HI R141, RZ, 0x8, R141 ;  /* 0x00000008ff8d7819 */ /* 0x000fe2000001168d */
[----:B------:R-:W-:Y:S01]  /*13f60*/  FMUL.FTZ R126, R165, R126 ;  /* 0x0000007ea57e7220 */ /* 0x000fe20000410000 */
[----:B------:R-:W-:Y:S01]  /*13f70*/  LOP3.LUT R152, R205, 0xff, RZ, 0xc0, !PT ;  /* 0x000000ffcd987812 */ /* 0x000fe200078ec0ff */
[----:B------:R-:W-:Y:S01]  /*13f80*/  FMUL.FTZ R127, R165, R127 ;  /* 0x0000007fa57f7220 */ /* 0x000fe20000410000 */
[----:B------:R-:W-:Y:S01]  /*13f90*/  PRMT R137, R143, 0x5410, R140 ;  /* 0x000054108f897816 */ /* 0x000fe2000000008c */
[----:B------:R-:W-:Y:S01]  /*13fa0*/  IMAD.MOV.U32 R207, RZ, RZ, R163 ;  /* 0x000000ffffcf7224 */ /* 0x000fe200078e00a3 */
[----:B------:R-:W-:Y:S01]  /*13fb0*/  PRMT R152, R152, 0x5410, R141 ;  /* 0x0000541098987816 */ /* 0x000fe2000000008d */
[C---:B------:R-:W-:Y:S01]  /*13fc0*/  FMUL.FTZ R128, R166.reuse, R128 ;  /* 0x00000080a6807220 */ /* 0x040fe20000410000 */
[-C--:B-1----:R-:W-:Y:S01]  /*13fd0*/  HMMA.16816.F32 R28, R172, R144.reuse, R28 ;  /* 0x00000090ac1c723c */ /* 0x082fe2000000181c */
[----:B------:R-:W-:Y:S01]  /*13fe0*/  MUFU.EX2 R187, R187 ;  /* 0x000000bb00bb7308 */ /* 0x000fe20000000800 */
[----:B--2---:R-:W1:Y:S01]  /*13ff0*/  LDSM.16.MT88.4 R140, [R221+0x9400] ;  /* 0x00940000dd8c783b */ /* 0x004e620000004200 */
[----:B------:R-:W-:Y:S01]  /*14000*/  SHF.R.U32.HI R163, RZ, 0x18, R205 ;  /* 0x00000018ffa37819 */ /* 0x000fe200000116cd */
[----:B------:R-:W-:Y:S02]  /*14010*/  IMAD.MOV.U32 R151, RZ, RZ, R207 ;  /* 0x000000ffff977224 */ /* 0x000fe400078e00cf */
[----:B------:R-:W-:Y:S01]  /*14020*/  FMUL.FTZ R129, R166, R129 ;  /* 0x00000081a6817220 */ /* 0x000fe20000410000 */
[C---:B------:R-:W-:Y:S04]  /*14030*/  HMMA.16816.F32 R124, R180.reuse, R144, R124 ;  /* 0x00000090b47c723c */ /* 0x040fe8000000187c */
[----:B------:R2:W-:Y:S01]  /*14040*/  MUFU.EX2 R205, R148 ;  /* 0x0000009400cd7308 */ /* 0x0005e20000000800 */
[C---:B------:R-:W-:Y:S01]  /*14050*/  FMUL.FTZ R130, R165.reuse, R130 ;  /* 0x00000082a5827220 */ /* 0x040fe20000410000 */
[----:B------:R-:W-:Y:S01]  /*14060*/  FMUL.FTZ R131, R165, R131 ;  /* 0x00000083a5837220 */ /* 0x000fe20000410000 */
[--C-:B------:R-:W-:Y:S01]  /*14070*/  HSET2.LE.AND R138, R161, R240.reuse, PT ;  /* 0x000000f0a18a7233 */ /* 0x100fe20003803000 */
[----:B------:R-:W-:Y:S03]  /*14080*/  IMAD.MOV.U32 R160, RZ, RZ, R208 ;  /* 0x000000ffffa07224 */ /* 0x000fe600078e00d0 */
[----:B------:R-:W-:Y:S01]  /*14090*/  MOV R161, R209 ;  /* 0x000000d100a17202 */ /* 0x000fe20000000f00 */
[--C-:B------:R-:W-:Y:S01]  /*140a0*/  FFMA.FTZ R209, R26, UR4, -R203.reuse ;  /* 0x000000041ad17c23 */ /* 0x100fe200080108cb */
[-C--:B------:R-:W-:Y:S01]  /*140b0*/  HMMA.16816.F32 R128, R180, R146.reuse, R128 ;  /* 0x00000092b480723c */ /* 0x080fe20000001880 */
[----:B------:R-:W1:Y:S02]  /*140c0*/  MUFU.EX2 R204, R204 ;  /* 0x000000cc00cc7308 */ /* 0x000e640000000800 */
[--C-:B------:R-:W-:Y:S01]  /*140d0*/  FFMA.FTZ R207, R24, UR4, -R210.reuse ;  /* 0x0000000418cf7c23 */ /* 0x100fe200080108d2 */
[----:B------:R-:W-:Y:S01]  /*140e0*/  FFMA.FTZ R208, R25, UR4, -R210 ;  /* 0x0000000419d07c23 */ /* 0x000fe200080108d2 */
[----:B------:R-:W-:Y:S01]  /*140f0*/  FFMA.FTZ R145, R27, UR4, -R203 ;  /* 0x000000041b917c23 */ /* 0x000fe200080108cb */
[--C-:B------:R-:W-:Y:S01]  /*14100*/  HSET2.LE.AND R139, R159, R240.reuse, PT ;  /* 0x000000f09f8b7233 */ /* 0x100fe20003803000 */
[C---:B------:R-:W-:Y:S01]  /*14110*/  FMUL.FTZ R26, R167.reuse, R134 ;  /* 0x00000086a71a7220 */ /* 0x040fe20000410000 */
[----:B------:R-:W-:Y:S03]  /*14120*/  F2FP.F16.F32.PACK_AB R25, R176, R169 ;  /* 0x000000a9b019723e */ /* 0x000fe600000000ff */
[----:B------:R-:W-:Y:S01]  /*14130*/  MUFU.EX2 R207, R207 ;  /* 0x000000cf00cf7308 */ /* 0x000fe20000000800 */
[----:B---3--:R-:W-:Y:S01]  /*14140*/  F2FP.F16.F32.PACK_AB R24, R178, R177 ;  /* 0x000000b1b218723e */ /* 0x008fe200000000ff */
[----:B------:R-:W-:Y:S01]  /*14150*/  FMUL.FTZ R27, R167, R135 ;  /* 0x00000087a71b7220 */ /* 0x000fe20000410000 */
[----:B------:R-:W-:Y:S01]  /*14160*/  LOP3.LUT R138, R138, R25, RZ, 0xc0, !PT ;  /* 0x000000198a8a7212 */ /* 0x000fe200078ec0ff */
[C---:B------:R-:W-:Y:S01]  /*14170*/  FMUL.FTZ R25, R168.reuse, R133 ;  /* 0x00000085a8197220 */ /* 0x040fe20000410000 */
[----:B------:R-:W-:Y:S01]  /*14180*/  LOP3.LUT R139, R139, R24, RZ, 0xc0, !PT ;  /* 0x000000188b8b7212 */ /* 0x000fe200078ec0ff */
[----:B------:R-:W-:Y:S04]  /*14190*/  FMUL.FTZ R24, R168, R132 ;  /* 0x00000084a8187220 */ /* 0x000fe80000410000 */
[----:B------:R-:W3:Y:S01]  /*141a0*/  MUFU.EX2 R208, R208 ;  /* 0x000000d000d07308 */ /* 0x000ee20000000800 */
[----:B------:R-:W-:Y:S01]  /*141b0*/  PRMT R163, R136, 0x5410, R163 ;  /* 0x0000541088a37816 */ /* 0x000fe200000000a3 */
[----:B------:R-:W-:Y:S01]  /*141c0*/  IMAD.MOV.U32 R182, RZ, RZ, R150 ;  /* 0x000000ffffb67224 */ /* 0x000fe200078e0096 */
[--C-:B------:R-:W-:Y:S01]  /*141d0*/  HSET2.LE.AND R136, R149, R240.reuse, PT ;  /* 0x000000f095887233 */ /* 0x100fe20003803000 */
[----:B------:R-:W-:Y:S01]  /*141e0*/  IMAD.MOV.U32 R183, RZ, RZ, R151 ;  /* 0x000000ffffb77224 */ /* 0x000fe200078e0097 */
[--C-:B------:R-:W-:Y:S01]  /*141f0*/  HSET2.LE.AND R144, R155, R240.reuse, PT ;  /* 0x000000f09b907233 */ /* 0x100fe20003803000 */
[----:B------:R-:W-:Y:S01]  /*14200*/  HMMA.16816.F32 R24, R172, R146, R24 ;  /* 0x00000092ac18723c */ /* 0x000fe20000001818 */
[----:B--2---:R-:W2:Y:S03]  /*14210*/  LDSM.16.MT88.4 R148, [R170+0x9400] ;  /* 0x00940000aa94783b */ /* 0x004ea60000004200 */
[----:B------:R-:W-:Y:S01]  /*14220*/  MUFU.EX2 R209, R209 ;  /* 0x000000d100d17308 */ /* 0x000fe20000000800 */
[--C-:B------:R-:W-:Y:S01]  /*14230*/  HSET2.LE.AND R137, R137, R240.reuse, PT ;  /* 0x000000f089897233 */ /* 0x100fe20003803000 */
[----:B------:R-:W-:Y:S01]  /*14240*/  VIADD R154, R239, 0x76cf5d0a ;  /* 0x76cf5d0aef9a7836 */ /* 0x000fe20000000000 */
[----:B----4-:R-:W-:Y:S01]  /*14250*/  F2FP.F16.F32.PACK_AB R135, R184, R179 ;  /* 0x000000b3b887723e */ /* 0x010fe200000000ff */
[----:B------:R-:W-:Y:S03]  /*14260*/  IMAD.MOV.U32 R175, RZ, RZ, R161 ;  /* 0x000000ffffaf7224 */ /* 0x000fe600078e00a1 */
[----:B-----5:R-:W-:Y:S03]  /*14270*/  F2FP.F16.F32.PACK_AB R132, R185, R186 ;  /* 0x000000bab984723e */ /* 0x020fe600000000ff */
[----:B------:R3:W4:Y:S01]  /*14280*/  MUFU.EX2 R180, R145 ;  /* 0x0000009100b47308 */ /* 0x0007220000000800 */
[----:B-1----:R-:W-:Y:S01]  /*14290*/  F2FP.F16.F32.PACK_AB R133, R204, R187 ;  /* 0x000000bbcc85723e */ /* 0x002fe200000000ff */
[----:B------:R-:W-:Y:S01]  /*142a0*/  IMAD.MOV.U32 R174, RZ, RZ, R160 ;  /* 0x000000ffffae7224 */ /* 0x000fe200078e00a0 */
[----:B------:R-:W-:Y:S01]  /*142b0*/  LOP3.LUT R136, R136, R135, RZ, 0xc0, !PT ;  /* 0x0000008788887212 */ /* 0x000fe200078ec0ff */
[--C-:B------:R-:W-:Y:S01]  /*142c0*/  FFMA.FTZ R172, R48, UR4, -R212.reuse ;  /* 0x0000000430ac7c23 */ /* 0x100fe200080108d4 */
[----:B------:R-:W-:Y:S01]  /*142d0*/  LOP3.LUT R137, R137, R132, RZ, 0xc0, !PT ;  /* 0x0000008489897212 */ /* 0x000fe200078ec0ff */
[--C-:B------:R-:W-:Y:S01]  /*142e0*/  FFMA.FTZ R173, R49, UR4, -R212.reuse ;  /* 0x0000000431ad7c23 */ /* 0x100fe200080108d4 */
[----:B------:R-:W-:Y:S01]  /*142f0*/  LOP3.LUT R134, R144, R133, RZ, 0xc0, !PT ;  /* 0x0000008590867212 */ /* 0x000fe200078ec0ff */
[----:B------:R-:W-:Y:S01]  /*14300*/  FFMA.FTZ R181, R36, UR4, -R212 ;  /* 0x0000000424b57c23 */ /* 0x000fe200080108d4 */
[--C-:B------:R-:W-:Y:S01]  /*14310*/  HSET2.LE.AND R132, R152, R240.reuse, PT ;  /* 0x000000f098847233 */ /* 0x100fe20003803000 */
[----:B------:R-:W-:Y:S01]  /*14320*/  FFMA.FTZ R47, R47, UR4, -R203 ;  /* 0x000000042f2f7c23 */ /* 0x000fe200080108cb */
[--C-:B------:R-:W-:Y:S01]  /*14330*/  HSET2.LE.AND R133, R163, R240.reuse, PT ;  /* 0x000000f0a3857233 */ /* 0x100fe20003803000 */
[-C--:B------:R-:W-:Y:S01]  /*14340*/  HMMA.16816.F32 R4, R136, R140.reuse, R4 ;  /* 0x0000008c8804723c */ /* 0x080fe20000001804 */
[----:B------:R-:W-:Y:S04]  /*14350*/  MUFU.EX2 R172, R172 ;  /* 0x000000ac00ac7308 */ /* 0x000fe80000000800 */
[--C-:B------:R-:W-:Y:S01]  /*14360*/  HSET2.LE.AND R135, R153, R240.reuse, PT ;  /* 0x000000f099877233 */ /* 0x100fe20003803000 */
[----:B------:R-:W-:Y:S01]  /*14370*/  FFMA.FTZ R57, R57, UR4, -R210 ;  /* 0x0000000439397c23 */ /* 0x000fe200080108d2 */
[----:B---3--:R-:W-:Y:S01]  /*14380*/  F2FP.F16.F32.PACK_AB R145, R208, R207 ;  /* 0x000000cfd091723e */ /* 0x008fe200000000ff */
[----:B------:R-:W-:Y:S03]  /*14390*/  FFMA.FTZ R202, R165, R252, R202 ;  /* 0x000000fca5ca7223 */ /* 0x000fe600000100ca */
[----:B------:R-:W-:Y:S01]  /*143a0*/  MUFU.EX2 R181, R181 ;  /* 0x000000b500b57308 */ /* 0x000fe20000000800 */
[----:B----4-:R-:W-:Y:S01]  /*143b0*/  F2FP.F16.F32.PACK_AB R144, R180, R209 ;  /* 0x000000d1b490723e */ /* 0x010fe200000000ff */
[----:B------:R-:W-:Y:S01]  /*143c0*/  FFMA.FTZ R201, R166, R241, R201 ;  /* 0x000000f1a6c97223 */ /* 0x000fe200000100c9 */
[----:B------:R-:W-:Y:S02]  /*143d0*/  F2FP.F16.F32.PACK_AB R146, R206, R205 ;  /* 0x000000cdce92723e */ /* 0x000fe400000000ff */
[----:B------:R-:W-:Y:S01]  /*143e0*/  LOP3.LUT R132, R132, R145, RZ, 0xc0, !PT ;  /* 0x0000009184847212 */ /* 0x000fe200078ec0ff */
[----:B------:R-:W-:Y:S01]  /*143f0*/  FADD.FTZ R201, R198, R201 ;  /* 0x000000c9c6c97221 */ /* 0x000fe20000010000 */
[----:B------:R-:W-:Y:S03]  /*14400*/  LOP3.LUT R133, R133, R144, RZ, 0xc0, !PT ;  /* 0x0000009085857212 */ /* 0x000fe600078ec0ff */
[----:B------:R-:W-:Y:S01]  /*14410*/  MUFU.EX2 R57, R57 ;  /* 0x0000003900397308 */ /* 0x000fe20000000800 */
[----:B------:R-:W-:Y:S01]  /*14420*/  LOP3.LUT R135, R135, R146, RZ, 0xc0, !PT ;  /* 0x0000009287877212 */ /* 0x000fe200078ec0ff */
[----:B------:R-:W-:Y:S01]  /*14430*/  FADD.FTZ R196, R196, R201 ;  /* 0x000000c9c4c47221 */ /* 0x000fe20000010000 */
[----:B------:R-:W-:Y:S02]  /*14440*/  LOP3.LUT R146, R251, UR9, R239, 0x96, !PT ;  /* 0x00000009fb927c12 */ /* 0x000fe4000f8e96ef */
[----:B------:R-:W-:Y:S01]  /*14450*/  IADD3 R162, R238, -0x61c88647, RZ ;  /* 0x9e3779b9eea27810 */ /* 0x000fe20007ffe0ff */
[----:B------:R-:W-:Y:S02]  /*14460*/  FADD.FTZ R196, R189, R196 ;  /* 0x000000c4bdc47221 */ /* 0x000fe40000010000 */
[C---:B------:R-:W-:Y:S02]  /*14470*/  HMMA.16816.F32 R8, R132.reuse, R140, R8 ;  /* 0x0000008c8408723c */ /* 0x040fe40000001808 */
[----:B------:R-:W-:Y:S02]  /*14480*/  MUFU.EX2 R165, R60 ;  /* 0x0000003c00a57308 */ /* 0x000fe40000000800 */
[----:B------:R-:W-:Y:S04]  /*14490*/  IMAD.WIDE.U32 R158, R146, -0x326172a9, RZ ;  /* 0xcd9e8d57929e7825 */ /* 0x000fe800078e00ff */
[----:B------:R-:W-:Y:S01]  /*144a0*/  FADD.FTZ R207, R207, R196 ;  /* 0x000000c4cfcf7221 */ /* 0x000fe20000010000 */
[-C--:B------:R-:W-:Y:S01]  /*144b0*/  HMMA.16816.F32 R12, R132, R142.reuse, R12 ;  /* 0x0000008e840c723c */ /* 0x080fe2000000180c */
[----:B------:R-:W1:Y:S02]  /*144c0*/  LDSM.16.MT88.4 R144, [R221+0xa400] ;  /* 0x00a40000dd90783b */ /* 0x000e640000004200 */
[----:B------:R-:W-:Y:S01]  /*144d0*/  MUFU.EX2 R173, R173 ;  /* 0x000000ad00ad7308 */ /* 0x000fe20000000800 */
[--C-:B------:R-:W-:Y:S02]  /*144e0*/  LOP3.LUT R141, R159, R248, R162.reuse, 0x96, !PT ;  /* 0x000000f89f8d7212 */ /* 0x100fe400078e96a2 */
[C---:B------:R-:W-:Y:S05]  /*144f0*/  HMMA.16816.F32 R16, R136.reuse, R142, R16 ;  /* 0x0000008e8810723c */ /* 0x040fea0000001810 */
[----:B------:R-:W-:Y:S01]  /*14500*/  IMAD.WIDE.U32 R152, R141, -0x2daee0ad, RZ ;  /* 0xd2511f538d987825 */ /* 0x000fe200078e00ff */
[-C--:B--2---:R-:W-:Y:S05]  /*14510*/  HMMA.16816.F32 R68, R136, R148.reuse, R68 ;  /* 0x000000948844723c */ /* 0x084fea0000001844 */
[--C-:B------:R-:W-:Y:S01]  /*14520*/  LOP3.LUT R160, R175, R158, R217.reuse, 0x96, !PT ;  /* 0x0000009eafa07212 */ /* 0x100fe200078e96d9 */
[C---:B------:R-:W-:Y:S05]  /*14530*/  HMMA.16816.F32 R72, R132.reuse, R148, R72 ;  /* 0x000000948448723c */ /* 0x040fea0000001848 */
[----:B------:R-:W-:Y:S01]  /*14540*/  LOP3.LUT R140, R159, R244, R162, 0x96, !PT ;  /* 0x000000f49f8c7212 */ /* 0x000fe200078e96a2 */
[-C--:B------:R-:W-:Y:S05]  /*14550*/  HMMA.16816.F32 R76, R132, R150.reuse, R76 ;  /* 0x00000096844c723c */ /* 0x080fea000000184c */
[----:B------:R-:W-:Y:S01]  /*14560*/  IMAD.WIDE.U32 R160, R160, -0x2daee0ad, RZ ;  /* 0xd2511f53a0a07825 */ /* 0x000fe200078e00ff */
[C---:B------:R-:W-:Y:S05]  /*14570*/  HMMA.16816.F32 R80, R136.reuse, R150, R80 ;  /* 0x000000968850723c */ /* 0x040fea0000001850 */
[----:B------:R-:W-:Y:S01]  /*14580*/  LOP3.LUT R162, R153, R246, R154, 0x96, !PT ;  /* 0x000000f699a27212 */ /* 0x000fe200078e969a */
[----:B------:R-:W-:Y:S01]  /*14590*/  IMAD.WIDE.U32 R140, R140, -0x2daee0ad, RZ ;  /* 0xd2511f538c8c7825 */ /* 0x000fe200078e00ff */
[----:B------:R-:W-:Y:S01]  /*145a0*/  LOP3.LUT R158, R183, R158, R217, 0x96, !PT ;  /* 0x0000009eb79e7212 */ /* 0x000fe200078e96d9 */
[-C--:B-1----:R-:W-:Y:S03]  /*145b0*/  HMMA.16816.F32 R84, R136, R144.reuse, R84 ;  /* 0x000000908854723c */ /* 0x082fe60000001854 */
[----:B------:R-:W-:Y:S01]  /*145c0*/  LOP3.LUT R152, R161, R152, R219, 0x96, !PT ;  /* 0x00000098a1987212 */ /* 0x000fe200078e96db */
[----:B------:R-:W-:Y:S01]  /*145d0*/  IMAD.MOV.U32 R142, RZ, RZ, R174 ;  /* 0x000000ffff8e7224 */ /* 0x000fe200078e00ae */
[----:B------:R-:W-:Y:S01]  /*145e0*/  LOP3.LUT R174, R141, R242, R154, 0x96, !PT ;  /* 0x000000f28dae7212 */ /* 0x000fe200078e969a */
[C---:B------:R-:W-:Y:S05]  /*145f0*/  HMMA.16816.F32 R88, R132.reuse, R144, R88 ;  /* 0x000000908458723c */ /* 0x040fea0000001858 */
[----:B------:R-:W-:Y:S01]  /*14600*/  IMAD.WIDE.U32 R158, R158, -0x2daee0ad, RZ ;  /* 0xd2511f539e9e7825 */ /* 0x000fe200078e00ff */
[-C--:B------:R-:W-:Y:S05]  /*14610*/  HMMA.16816.F32 R92, R132, R146.reuse, R92 ;  /* 0x00000092845c723c */ /* 0x080fea000000185c */
[----:B------:R-:W-:Y:S01]  /*14620*/  IMAD.WIDE.U32 R162, R162, -0x326172a9, RZ ;  /* 0xcd9e8d57a2a27825 */ /* 0x000fe200078e00ff */
[C---:B------:R-:W-:Y:S05]  /*14630*/  HMMA.16816.F32 R96, R136.reuse, R146, R96 ;  /* 0x000000928860723c */ /* 0x040fea0000001860 */
[----:B------:R-:W-:Y:S01]  /*14640*/  IMAD.MOV.U32 R143, RZ, RZ, R175 ;  /* 0x000000ffff8f7224 */ /* 0x000fe200078e00af */
[----:B------:R-:W-:Y:S01]  /*14650*/  LOP3.LUT R154, R159, R140, R219, 0x96, !PT ;  /* 0x0000008c9f9a7212 */ /* 0x000fe200078e96db */
[--C-:B------:R-:W-:Y:S01]  /*14660*/  FFMA.FTZ R183, R38, UR4, -R211.reuse ;  /* 0x0000000426b77c23 */ /* 0x100fe200080108d3 */
[----:B------:R-:W-:Y:S03]  /*14670*/  LOP3.LUT R48, R163, R142, R218, 0x96, !PT ;  /* 0x0000008ea3307212 */ /* 0x000fe600078e96da */
[----:B------:R-:W-:Y:S01]  /*14680*/  IMAD.WIDE.U32 R152, R152, -0x326172a9, RZ ;  /* 0xcd9e8d5798987825 */ /* 0x000fe200078e00ff */
[----:B------:R-:W1:Y:S01]  /*14690*/  LDSM.16.MT88.4 R140, [R170+0xa400] ;  /* 0x00a40000aa8c783b */ /* 0x000e620000004200 */
[----:B------:R-:W-:Y:S02]  /*146a0*/  MUFU.EX2 R183, R183 ;  /* 0x000000b700b77308 */ /* 0x000fe40000000800 */
[----:B------:R-:W-:Y:S01]  /*146b0*/  FFMA.FTZ R217, R44, UR4, -R210 ;  /* 0x000000042cd97c23 */ /* 0x000fe200080108d2 */
[----:B------:R-:W-:Y:S01]  /*146c0*/  IMAD.WIDE.U32 R174, R174, -0x326172a9, RZ ;  /* 0xcd9e8d57aeae7825 */ /* 0x000fe200078e00ff */
[----:B------:R-:W-:Y:S03]  /*146d0*/  LOP3.LUT R162, R153, R162, R216, 0x96, !PT ;  /* 0x000000a299a27212 */ /* 0x000fe600078e96d8 */
[----:B------:R-:W-:Y:S01]  /*146e0*/  FFMA.FTZ R153, R64, UR4, -R212 ;  /* 0x0000000440997c23 */ /* 0x000fe200080108d4 */
[----:B------:R-:W-:Y:S01]  /*146f0*/  IMAD.WIDE.U32 R154, R154, -0x326172a9, RZ ;  /* 0xcd9e8d579a9a7825 */ /* 0x000fe200078e00ff */
[----:B------:R-:W-:Y:S01]  /*14700*/  LOP3.LUT R218, R175, R182, R218, 0x96, !PT ;  /* 0x000000b6afda7212 */ /* 0x000fe200078e96da */
[----:B------:R-:W-:Y:S02]  /*14710*/  MUFU.EX2 R217, R217 ;  /* 0x000000d900d97308 */ /* 0x000fe40000000800 */
[--C-:B------:R-:W-:Y:S01]  /*14720*/  FFMA.FTZ R175, R51, UR4, -R211.reuse ;  /* 0x0000000433af7c23 */ /* 0x100fe200080108d3 */
[----:B------:R-:W-:Y:S01]  /*14730*/  IMAD.WIDE.U32 R48, R48, -0x2daee0ad, RZ ;  /* 0xd2511f5330307825 */ /* 0x000fe200078e00ff */
[----:B------:R-:W-:Y:S03]  /*14740*/  LOP3.LUT R148, R155, R174, R216, 0x96, !PT ;  /* 0x000000ae9b947212 */ /* 0x000fe600078e96d8 */
[----:B------:R-:W-:Y:S01]  /*14750*/  FFMA.FTZ R174, R50, UR4, -R211 ;  /* 0x0000000432ae7c23 */ /* 0x000fe200080108d3 */
[----:B------:R-:W-:Y:S01]  /*14760*/  IMAD.WIDE.U32 R150, R162, -0x2daee0ad, RZ ;  /* 0xd2511f53a2967825 */ /* 0x000fe200078e00ff */
[--C-:B------:R-:W-:Y:S01]  /*14770*/  LOP3.LUT R160, R49, R160, R215.reuse, 0x96, !PT ;  /* 0x000000a031a07212 */ /* 0x100fe200078e96d7 */
        /* <DEDUP_REMOVED lines=8> */
[----:B------:R-:W-:Y:S01]  /*14800*/  FFMA.FTZ R215, R42, UR4, -R203 ;  /* 0x000000042ad77c23 */ /* 0x000fe200080108cb */
[----:B------:R-:W-:Y:S01]  /*14810*/  IMAD.WIDE.U32 R48, R48, -0x326172a9, RZ ;  /* 0xcd9e8d5730307825 */ /* 0x000fe200078e00ff */
[----:B------:R-:W-:Y:S03]  /*14820*/  LOP3.LUT R162, R149, R218, R214, 0x96, !PT ;  /* 0x000000da95a27212 */ /* 0x000fe600078e96d6 */
[----:B------:R-:W-:Y:S01]  /*14830*/  FFMA.FTZ R214, R39, UR4, -R211 ;  /* 0x0000000427d67c23 */ /* 0x000fe200080108d3 */
[----:B------:R-:W-:Y:S01]  /*14840*/  IMAD.WIDE.U32 R144, R160, -0x326172a9, RZ ;  /* 0xcd9e8d57a0907825 */ /* 0x000fe200078e00ff */
[C---:B------:R-:W-:Y:S01]  /*14850*/  LOP3.LUT R149, R48.reuse, 0xffff, RZ, 0xc0, !PT ;  /* 0x0000ffff30957812 */ /* 0x040fe200078ec0ff */
[----:B------:R-:W-:Y:S01]  /*14860*/  MUFU.EX2 R182, R182 ;  /* 0x000000b600b67308 */ /* 0x000fe20000000800 */
[----:B------:R-:W-:Y:S01]  /*14870*/  LOP3.LUT R219, R48, 0xff, RZ, 0xc0, !PT ;  /* 0x000000ff30db7812 */ /* 0x000fe200078ec0ff */
[----:B------:R-:W-:Y:S01]  /*14880*/  IMAD.WIDE.U32 R162, R162, -0x326172a9, RZ ;  /* 0xcd9e8d57a2a27825 */ /* 0x000fe200078e00ff */
[--C-:B------:R-:W-:Y:S02]  /*14890*/  SHF.R.U32.HI R36, RZ, 0x10, R48.reuse ;  /* 0x00000010ff247819 */ /* 0x100fe40000011630 */
[----:B------:R-:W-:Y:S01]  /*148a0*/  LOP3.LUT R144, R49, R144, R213, 0x96, !PT ;  /* 0x0000009031907212 */ /* 0x000fe200078e96d5 */
[----:B------:R-:W-:Y:S01]  /*148b0*/  IMAD.WIDE.U32 R158, R158, -0x326172a9, RZ ;  /* 0xcd9e8d579e9e7825 */ /* 0x000fe200078e00ff */
[-C--:B-1----:R-:W-:Y:S03]  /*148c0*/  HMMA.16816.F32 R100, R136, R140.reuse, R100 ;  /* 0x0000008c8864723c */ /* 0x082fe60000001864 */
[----:B------:R-:W-:Y:S01]  /*148d0*/  MUFU.EX2 R214, R214 ;  /* 0x000000d600d67308 */ /* 0x000fe20000000800 */
[----:B------:R-:W-:Y:S01]  /*148e0*/  SHF.R.U32.HI R161, RZ, 0x18, R48 ;  /* 0x00000018ffa17819 */ /* 0x000fe20000011630 */
[----:B------:R-:W-:Y:S01]  /*148f0*/  FFMA.FTZ R218, R43, UR4, -R203 ;  /* 0x000000042bda7c23 */ /* 0x000fe200080108cb */
[----:B------:R-:W1:Y:S01]  /*14900*/  LDSM.16.MT88.4 R48, [R221+0xb400] ;  /* 0x00b40000dd30783b */ /* 0x000e620000004200 */
[C---:B------:R-:W-:Y:S06]  /*14910*/  HMMA.16816.F32 R32, R132.reuse, R140, R32 ;  /* 0x0000008c8420723c */ /* 0x040fec0000001820 */
[----:B------:R-:W-:Y:S01]  /*14920*/  MUFU.EX2 R216, R216 ;  /* 0x000000d800d87308 */ /* 0x000fe20000000800 */
[----:B------:R-:W-:Y:S01]  /*14930*/  LOP3.LUT R146, R163, R158, R213, 0x96, !PT ;  /* 0x0000009ea3927212 */ /* 0x000fe200078e96d5 */
[-C--:B------:R-:W-:Y:S03]  /*14940*/  HMMA.16816.F32 R104, R132, R142.reuse, R104 ;  /* 0x0000008e8468723c */ /* 0x080fe60000001868 */
[----:B------:R-:W-:Y:S03]  /*14950*/  SHF.R.U32.HI R38, RZ, 0x8, R149 ;  /* 0x00000008ff267819 */ /* 0x000fe60000011695 */
[C---:B------:R-:W-:Y:S02]  /*14960*/  HMMA.16816.F32 R108, R136.reuse, R142, R108 ;  /* 0x0000008e886c723c */ /* 0x040fe4000000186c */
[----:B------:R-:W-:Y:S03]  /*14970*/  MUFU.EX2 R215, R215 ;  /* 0x000000d700d77308 */ /* 0x000fe60000000800 */
[----:B------:R-:W-:Y:S01]  /*14980*/  LOP3.LUT R158, R36, 0xff, RZ, 0xc0, !PT ;  /* 0x000000ff249e7812 */ /* 0x000fe200078ec0ff */
[--C-:B------:R-:W-:Y:S01]  /*14990*/  FFMA.FTZ R141, R54, UR4, -R211.reuse ;  /* 0x00000004368d7c23 */ /* 0x100fe200080108d3 */
[----:B------:R-:W-:Y:S01]  /*149a0*/  SHF.R.U32.HI R37, RZ, 0x10, R162 ;  /* 0x00000010ff257819 */ /* 0x000fe200000116a2 */
[----:B------:R-:W-:Y:S04]  /*149b0*/  FFMA.FTZ R142, R52, UR4, -R212 ;  /* 0x00000004348e7c23 */ /* 0x000fe800080108d4 */
[----:B------:R-:W-:Y:S01]  /*149c0*/  MUFU.EX2 R218, R218 ;  /* 0x000000da00da7308 */ /* 0x000fe20000000800 */
[----:B------:R-:W-:Y:S01]  /*149d0*/  LOP3.LUT R36, R144, 0xffff, RZ, 0xc0, !PT ;  /* 0x0000ffff90247812 */ /* 0x000fe200078ec0ff */
[----:B------:R-:W-:Y:S01]  /*149e0*/  FFMA.FTZ R143, R67, UR4, -R211 ;  /* 0x00000004438f7c23 */ /* 0x000fe200080108d3 */
[----:B------:R-:W-:Y:S01]  /*149f0*/  PRMT R219, R219, 0x5410, R38 ;  /* 0x00005410dbdb7816 */ /* 0x000fe20000000026 */
[----:B------:R-:W-:Y:S01]  /*14a00*/  FFMA.FTZ R213, R40, UR4, -R210 ;  /* 0x0000000428d57c23 */ /* 0x000fe200080108d2 */
[----:B------:R-:W-:Y:S01]  /*14a10*/  LOP3.LUT R38, R37, 0xff, RZ, 0xc0, !PT ;  /* 0x000000ff25267812 */ /* 0x000fe200078ec0ff */
[----:B------:R-:W-:Y:S01]  /*14a20*/  FADD.FTZ R208, R208, R207 ;  /* 0x000000cfd0d07221 */ /* 0x000fe20000010000 */
[----:B------:R-:W-:Y:S03]  /*14a30*/  SHF.R.U32.HI R36, RZ, 0x8, R36 ;  /* 0x00000008ff247819 */ /* 0x000fe60000011624 */
[----:B------:R-:W-:Y:S01]  /*14a40*/  MUFU.EX2 R143, R143 ;  /* 0x0000008f008f7308 */ /* 0x000fe20000000800 */
[----:B------:R-:W-:Y:S01]  /*14a50*/  SHF.R.U32.HI R147, RZ, 0x18, R162 ;  /* 0x00000018ff937819 */ /* 0x000fe200000116a2 */
[----:B------:R-:W-:Y:S01]  /*14a60*/  FADD.FTZ R187, R187, R208 ;  /* 0x000000d0bbbb7221 */ /* 0x000fe20000010000 */
[----:B------:R-:W-:Y:S02]  /*14a70*/  LOP3.LUT R155, R144, 0xff, RZ, 0xc0, !PT ;  /* 0x000000ff909b7812 */ /* 0x000fe400078ec0ff */
[----:B------:R-:W-:Y:S01]  /*14a80*/  PRMT R147, R38, 0x5410, R147 ;  /* 0x0000541026937816 */ /* 0x000fe20000000093 */
[----:B------:R-:W-:Y:S01]  /*14a90*/  FADD.FTZ R204, R204, R187 ;  /* 0x000000bbcccc7221 */ /* 0x000fe20000010000 */
[----:B------:R-:W-:Y:S03]  /*14aa0*/  PRMT R155, R155, 0x5410, R36 ;  /* 0x000054109b9b7816 */ /* 0x000fe60000000024 */
[----:B------:R-:W-:Y:S01]  /*14ab0*/  MUFU.EX2 R213, R213 ;  /* 0x000000d500d57308 */ /* 0x000fe20000000800 */
[-C--:B-1----:R-:W-:Y:S01]  /*14ac0*/  HMMA.16816.F32 R112, R136, R48.reuse, R112 ;  /* 0x000000308870723c */ /* 0x082fe20000001870 */
[----:B------:R-:W1:Y:S02]  /*14ad0*/  LDSM.16.MT88.4 R36, [R170+0xb400] ;  /* 0x00b40000aa24783b */ /* 0x000e640000004200 */
[--C-:B------:R-:W-:Y:S02]  /*14ae0*/  SHF.R.U32.HI R41, RZ, 0x10, R144.reuse ;  /* 0x00000010ff297819 */ /* 0x100fe40000011690 */
[----:B------:R-:W-:Y:S01]  /*14af0*/  LOP3.LUT R149, R162, 0xff, RZ, 0xc0, !PT ;  /* 0x000000ffa2957812 */ /* 0x000fe200078ec0ff */
[C---:B------:R-:W-:Y:S03]  /*14b00*/  HMMA.16816.F32 R116, R132.reuse, R48, R116 ;  /* 0x000000308474723c */ /* 0x040fe60000001874 */
[----:B------:R-:W-:Y:S02]  /*14b10*/  MUFU.EX2 R142, R142 ;  /* 0x0000008e008e7308 */ /* 0x000fe40000000800 */
[----:B------:R-:W-:Y:S01]  /*14b20*/  PRMT R161, R158, 0x5410, R161 ;  /* 0x000054109ea17816 */ /* 0x000fe200000000a1 */
[-C--:B------:R-:W-:Y:S05]  /*14b30*/  HMMA.16816.F32 R20, R132, R50.reuse, R20 ;  /* 0x000000328414723c */ /* 0x080fea0000001814 */
[----:B------:R-:W-:Y:S01]  /*14b40*/  SHF.R.U32.HI R158, RZ, 0x18, R144 ;  /* 0x00000018ff9e7819 */ /* 0x000fe20000011690 */
[C---:B------:R-:W-:Y:S01]  /*14b50*/  HMMA.16816.F32 R120, R136.reuse, R50, R120 ;  /* 0x000000328878723c */ /* 0x040fe20000001878 */
[----:B------:R-:W2:Y:S04]  /*14b60*/  LDSM.16.MT88.4 R48, [R221+0x9800] ;  /* 0x00980000dd30783b */ /* 0x000ea80000004200 */
[--C-:B------:R-:W-:Y:S01]  /*14b70*/  FFMA.FTZ R144, R66, UR4, -R211.reuse ;  /* 0x0000000442907c23 */ /* 0x100fe200080108d3 */
[----:B------:R-:W-:Y:S01]  /*14b80*/  FFMA.FTZ R211, R55, UR4, -R211 ;  /* 0x0000000437d37c23 */ /* 0x000fe200080108d3 */
[--C-:B------:R-:W-:Y:S02]  /*14b90*/  HSET2.LE.AND R43, R161, R240.reuse, PT ;  /* 0x000000f0a12b7233 */ /* 0x100fe40003803000 */
[----:B------:R-:W3:Y:S02]  /*14ba0*/  MUFU.EX2 R161, R58 ;  /* 0x0000003a00a17308 */ /* 0x000ee40000000800 */
[----:B------:R-:W-:Y:S02]  /*14bb0*/  LOP3.LUT R145, R145, R152, R156, 0x96, !PT ;  /* 0x0000009891917212 */ /* 0x000fe400078e969c */
[----:B------:R-:W-:Y:S02]  /*14bc0*/  LOP3.LUT R40, R146, 0xffff, RZ, 0xc0, !PT ;  /* 0x0000ffff92287812 */ /* 0x000fe400078ec0ff */
[----:B------:R-:W-:Y:S04]  /*14bd0*/  LOP3.LUT R151, R162, 0xffff, RZ, 0xc0, !PT ;  /* 0x0000ffffa2977812 */ /* 0x000fe800078ec0ff */
[----:B------:R-:W-:Y:S01]  /*14be0*/  MUFU.EX2 R162, R47 ;  /* 0x0000002f00a27308 */ /* 0x000fe20000000800 */
[----:B------:R-:W-:Y:S02]  /*14bf0*/  LOP3.LUT R163, R146, 0xff, RZ, 0xc0, !PT ;  /* 0x000000ff92a37812 */ /* 0x000fe400078ec0ff */
[----:B------:R-:W-:Y:S02]  /*14c00*/  SHF.R.U32.HI R140, RZ, 0x8, R151 ;  /* 0x00000008ff8c7819 */ /* 0x000fe40000011697 */
[--C-:B------:R-:W-:Y:S01]  /*14c10*/  HSET2.LE.AND R42, R219, R240.reuse, PT ;  /* 0x000000f0db2a7233 */ /* 0x100fe20003803000 */
[-C--:B-1----:R-:W-:Y:S04]  /*14c20*/  HMMA.16816.F32 R28, R136, R36.reuse, R28 ;  /* 0x00000024881c723c */ /* 0x082fe8000000181c */
[----:B------:R-:W-:Y:S01]  /*14c30*/  MUFU.EX2 R211, R211 ;  /* 0x000000d300d37308 */ /* 0x000fe20000000800 */
[----:B------:R-:W-:Y:S01]  /*14c40*/  PRMT R149, R149, 0x5410, R140 ;  /* 0x0000541095957816 */ /* 0x000fe2000000008c */
[----:B---3--:R-:W-:Y:S01]  /*14c50*/  IMAD.MOV.U32 R198, RZ, RZ, R161 ;  /* 0x000000ffffc67224 */ /* 0x008fe200078e00a1 */
[--C-:B------:R-:W-:Y:S01]  /*14c60*/  SHF.R.U32.HI R151, RZ, 0x10, R146.reuse ;  /* 0x00000010ff977819 */ /* 0x100fe20000011692 */
[C---:B------:R-:W-:Y:S04]  /*14c70*/  HMMA.16816.F32 R124, R132.reuse, R36, R124 ;  /* 0x00000024847c723c */ /* 0x040fe8000000187c */
[----:B------:R-:W-:Y:S02]  /*14c80*/  SHF.R.U32.HI R146, RZ, 0x18, R146 ;  /* 0x00000018ff927819 */ /* 0x000fe40000011692 */
[-C--:B------:R-:W-:Y:S01]  /*14c90*/  HMMA.16816.F32 R128, R132, R38.reuse, R128 ;  /* 0x000000268480723c */ /* 0x080fe20000001880 */
[----:B------:R1:W3:Y:S04]  /*14ca0*/  MUFU.EX2 R134, R153 ;  /* 0x0000009900867308 */ /* 0x0002e80000000800 */
[----:B------:R-:W-:Y:S01]  /*14cb0*/  LOP3.LUT R151, R151, 0xff, RZ, 0xc0, !PT ;  /* 0x000000ff97977812 */ /* 0x000fe200078ec0ff */
[----:B------:R-:W-:Y:S01]  /*14cc0*/  HMMA.16816.F32 R24, R136, R38, R24 ;  /* 0x000000268818723c */ /* 0x000fe20000001818 */
[----:B------:R-:W4:Y:S04]  /*14cd0*/  LDL.LU R136, [R1+0x8] ;  /* 0x0000080001887983 */ /* 0x000f280000300800 */
[----:B------:R-:W5:Y:S01]  /*14ce0*/  MUFU.EX2 R138, R144 ;  /* 0x00000090008a7308 */ /* 0x000f620000000800 */
[----:B------:R-:W-:Y:S01]  /*14cf0*/  SHF.R.U32.HI R40, RZ, 0x8, R40 ;  /* 0x00000008ff287819 */ /* 0x000fe20000011628 */
[----:B------:R-:W-:Y:S01]  /*14d00*/  FFMA.FTZ R140, R56, UR4, -R210 ;  /* 0x00000004388c7c23 */ /* 0x000fe200080108d2 */
[----:B------:R-:W-:Y:S03]  /*14d10*/  LOP3.LUT R41, R41, 0xff, RZ, 0xc0, !PT ;  /* 0x000000ff29297812 */ /* 0x000fe600078ec0ff */
[----:B------:R-:W-:Y:S01]  /*14d20*/  PRMT R163, R163, 0x5410, R40 ;  /* 0x00005410a3a37816 */ /* 0x000fe20000000028 */
[----:B-1----:R-:W4:Y:S01]  /*14d30*/  LDL.LU R153, [R1+0xc] ;  /* 0x00000c0001997983 */ /* 0x002f220000300800 */
[----:B------:R-:W-:Y:S01]  /*14d40*/  FFMA.FTZ R40, R45, UR4, -R210 ;  /* 0x000000042d287c23 */ /* 0x000fe200080108d2 */
[----:B------:R-:W-:Y:S01]  /*14d50*/  FFMA.FTZ R45, R46, UR4, -R203 ;  /* 0x000000042e2d7c23 */ /* 0x000fe200080108cb */
[----:B------:R-:W-:Y:S01]  /*14d60*/  PRMT R151, R151, 0x5410, R146 ;  /* 0x0000541097977816 */ /* 0x000fe20000000092 */
[--C-:B------:R-:W-:Y:S01]  /*14d70*/  FFMA.FTZ R146, R65, UR4, -R212.reuse ;  /* 0x0000000441927c23 */ /* 0x100fe200080108d4 */
[----:B------:R1:W-:Y:S01]  /*14d80*/  MUFU.EX2 R219, R40 ;  /* 0x0000002800db7308 */ /* 0x0003e20000000800 */
[----:B------:R-:W-:Y:S01]  /*14d90*/  FFMA.FTZ R212, R53, UR4, -R212 ;  /* 0x0000000435d47c23 */ /* 0x000fe200080108d4 */
[----:B------:R-:W-:Y:S01]  /*14da0*/  PRMT R158, R41, 0x5410, R158 ;  /* 0x00005410299e7816 */ /* 0x000fe2000000009e */
[----:B------:R-:W2:Y:S01]  /*14db0*/  LDSM.16.MT88.4 R52, [R170+0x9800] ;  /* 0x00980000aa34783b */ /* 0x000ea20000004200 */
[----:B------:R-:W-:Y:S01]  /*14dc0*/  F2FP.F16.F32.PACK_AB R41, R173, R172 ;  /* 0x000000acad29723e */ /* 0x000fe200000000ff */
[----:B---3--:R-:W-:Y:S01]  /*14dd0*/  IMAD.MOV.U32 R252, RZ, RZ, R134 ;  /* 0x000000fffffc7224 */ /* 0x008fe200078e0086 */
[----:B------:R-:W-:Y:S01]  /*14de0*/  F2FP.F16.F32.PACK_AB R46, R175, R174 ;  /* 0x000000aeaf2e723e */ /* 0x000fe200000000ff */
[----:B------:R-:W-:Y:S03]  /*14df0*/  FFMA.FTZ R210, R61, UR4, -R210 ;  /* 0x000000043dd27c23 */ /* 0x000fe600080108d2 */
[----:B------:R3:W3:Y:S01]  /*14e00*/  MUFU.EX2 R160, R45 ;  /* 0x0000002d00a07308 */ /* 0x0006e20000000800 */
[----:B------:R-:W-:Y:S01]  /*14e10*/  LOP3.LUT R42, R42, R41, RZ, 0xc0, !PT ;  /* 0x000000292a2a7212 */ /* 0x000fe200078ec0ff */
[----:B-----5:R-:W-:Y:S01]  /*14e20*/  IMAD.MOV.U32 R241, RZ, RZ, R138 ;  /* 0x000000fffff17224 */ /* 0x020fe200078e008a */
[--C-:B------:R-:W-:Y:S01]  /*14e30*/  HSET2.LE.AND R41, R158, R240.reuse, PT ;  /* 0x000000f09e297233 */ /* 0x100fe20003803000 */
[----:B------:R-:W5:Y:S01]  /*14e40*/  LDSM.16.MT88.4 R64, [R221+0xa800] ;  /* 0x00a80000dd40783b */ /* 0x000f620000004200 */
[----:B------:R-:W-:Y:S02]  /*14e50*/  F2FP.F16.F32.PACK_AB R36, R214, R183 ;  /* 0x000000b7d624723e */ /* 0x000fe400000000ff */
[--C-:B------:R-:W-:Y:S03]  /*14e60*/  HSET2.LE.AND R44, R163, R240.reuse, PT ;  /* 0x000000f0a32c7233 */ /* 0x100fe60003803000 */
[----:B------:R-:W-:Y:S01]  /*14e70*/  MUFU.EX2 R146, R146 ;  /* 0x0000009200927308 */ /* 0x000fe20000000800 */
[--C-:B-1----:R-:W-:Y:S02]  /*14e80*/  HSET2.LE.AND R40, R155, R240.reuse, PT ;  /* 0x000000f09b287233 */ /* 0x102fe40003803000 */
[----:B------:R-:W-:Y:S01]  /*14e90*/  F2FP.F16.F32.PACK_AB R37, R216, R213 ;  /* 0x000000d5d825723e */ /* 0x000fe200000000ff */
[----:B------:R-:W-:Y:S01]  /*14ea0*/  FADD.FTZ R213, R213, R204 ;  /* 0x000000ccd5d57221 */ /* 0x000fe20000010000 */
[----:B------:R-:W-:Y:S02]  /*14eb0*/  LOP3.LUT R43, R43, R46, RZ, 0xc0, !PT ;  /* 0x0000002e2b2b7212 */ /* 0x000fe400078ec0ff */
[----:B------:R-:W-:Y:S03]  /*14ec0*/  LOP3.LUT R41, R41, R36, RZ, 0xc0, !PT ;  /* 0x0000002429297212 */ /* 0x000fe600078ec0ff */
[----:B------:R-:W-:Y:S01]  /*14ed0*/  MUFU.EX2 R163, R212 ;  /* 0x000000d400a37308 */ /* 0x000fe20000000800 */
[----:B---3--:R-:W-:Y:S01]  /*14ee0*/  F2FP.F16.F32.PACK_AB R45, R182, R181 ;  /* 0x000000b5b62d723e */ /* 0x008fe200000000ff */
[----:B------:R-:W-:Y:S01]  /*14ef0*/  IMAD.MOV.U32 R201, RZ, RZ, R160 ;  /* 0x000000ffffc97224 */ /* 0x000fe200078e00a0 */
[--C-:B------:R-:W-:Y:S01]  /*14f00*/  HSET2.LE.AND R46, R149, R240.reuse, PT ;  /* 0x000000f0952e7233 */ /* 0x100fe20003803000 */
[----:B------:R-:W-:Y:S01]  /*14f10*/  FADD.FTZ R216, R216, R213 ;  /* 0x000000d5d8d87221 */ /* 0x000fe20000010000 */
[----:B------:R-:W-:Y:S02]  /*14f20*/  LOP3.LUT R40, R40, R45, RZ, 0xc0, !PT ;  /* 0x0000002d28287212 */ /* 0x000fe400078ec0ff */
[--C-:B------:R-:W-:Y:S03]  /*14f30*/  HSET2.LE.AND R45, R151, R240.reuse, PT ;  /* 0x000000f0972d7233 */ /* 0x100fe60003803000 */
[----:B------:R1:W3:Y:S01]  /*14f40*/  MUFU.EX2 R212, R141 ;  /* 0x0000008d00d47308 */ /* 0x0002e20000000800 */
[----:B------:R-:W-:Y:S01]  /*14f50*/  LOP3.LUT R44, R44, R37, RZ, 0xc0, !PT ;  /* 0x000000252c2c7212 */ /* 0x000fe200078ec0ff */
[----:B------:R-:W-:Y:S01]  /*14f60*/  FADD.FTZ R216, R217, R216 ;  /* 0x000000d8d9d87221 */ /* 0x000fe20000010000 */
[--C-:B------:R-:W-:Y:S01]  /*14f70*/  HSET2.LE.AND R47, R147, R240.reuse, PT ;  /* 0x000000f0932f7233 */ /* 0x100fe20003803000 */
[-C--:B--2---:R-:W-:Y:S06]  /*14f80*/  HMMA.16816.F32 R4, R40, R48.reuse, R4 ;  /* 0x000000302804723c */ /* 0x084fec0000001804 */
[----:B------:R-:W-:Y:S01]  /*14f90*/  MUFU.EX2 R147, R59 ;  /* 0x0000003b00937308 */ /* 0x000fe20000000800 */
[C---:B------:R-:W-:Y:S01]  /*14fa0*/  F2FP.F16.F32.PACK_AB R37, R219.reuse, R217 ;  /* 0x000000d9db25723e */ /* 0x040fe200000000ff */
[----:B------:R-:W-:Y:S03]  /*14fb0*/  FADD.FTZ R216, R219, R216 ;  /* 0x000000d8dbd87221 */ /* 0x000fe60000010000 */
[----:B------:R-:W-:Y:S02]  /*14fc0*/  F2FP.F16.F32.PACK_AB R36, R162, R160 ;  /* 0x000000a0a224723e */ /* 0x000fe400000000ff */
[----:B------:R-:W-:Y:S03]  /*14fd0*/  F2FP.F16.F32.PACK_AB R56, R218, R215 ;  /* 0x000000d7da38723e */ /* 0x000fe600000000ff */
[----:B------:R-:W-:Y:S01]  /*14fe0*/  MUFU.EX2 R140, R140 ;  /* 0x0000008c008c7308 */ /* 0x000fe20000000800 */
[----:B------:R-:W-:Y:S02]  /*14ff0*/  LOP3.LUT R46, R46, R37, RZ, 0xc0, !PT ;  /* 0x000000252e2e7212 */ /* 0x000fe400078ec0ff */
[----:B------:R-:W-:Y:S02]  /*15000*/  LOP3.LUT R47, R47, R36, RZ, 0xc0, !PT ;  /* 0x000000242f2f7212 */ /* 0x000fe400078ec0ff */
[----:B------:R-:W-:Y:S01]  /*15010*/  LOP3.LUT R45, R45, R56, RZ, 0xc0, !PT ;  /* 0x000000382d2d7212 */ /* 0x000fe200078ec0ff */
[----:B------:R-:W2:Y:S04]  /*15020*/  LDSM.16.MT88.4 R36, [R170+0xa800] ;  /* 0x00a80000aa24783b */ /* 0x000ea80000004200 */
[----:B------:R-:W3:Y:S02]  /*15030*/  MUFU.EX2 R210, R210 ;  /* 0x000000d200d27308 */ /* 0x000ee40000000800 */
[C---:B------:R-:W-:Y:S06]  /*15040*/  HMMA.16816.F32 R8, R44.reuse, R48, R8 ;  /* 0x000000302c08723c */ /* 0x040fec0000001808 */
[-C--:B------:R-:W-:Y:S05]  /*15050*/  HMMA.16816.F32 R12, R44, R50.reuse, R12 ;  /* 0x000000322c0c723c */ /* 0x080fea000000180c */
[----:B------:R-:W-:Y:S01]  /*15060*/  IMAD.WIDE.U32 R48, R145, -0x2daee0ad, RZ ;  /* 0xd2511f5391307825 */ /* 0x000fe200078e00ff */
[C---:B------:R-:W-:Y:S05]  /*15070*/  HMMA.16816.F32 R16, R40.reuse, R50, R16 ;  /* 0x000000322810723c */ /* 0x040fea0000001810 */
[----:B------:R-:W-:Y:S01]  /*15080*/  LOP3.LUT R132, R48, 0xffff, RZ, 0xc0, !PT ;  /* 0x0000ffff30847812 */ /* 0x000fe200078ec0ff */
[-C--:B------:R-:W-:Y:S05]  /*15090*/  HMMA.16816.F32 R68, R40, R52.reuse, R68 ;  /* 0x000000342844723c */ /* 0x080fea0000001844 */
[--C-:B------:R-:W-:Y:S01]  /*150a0*/  LOP3.LUT R150, R49, R150, R157.reuse, 0x96, !PT ;  /* 0x0000009631967212 */ /* 0x100fe200078e969d */
[C---:B------:R-:W-:Y:S05]  /*150b0*/  HMMA.16816.F32 R72, R44.reuse, R52, R72 ;  /* 0x000000342c48723c */ /* 0x040fea0000001848 */
[----:B-1----:R-:W-:Y:S01]  /*150c0*/  LOP3.LUT R141, R150, 0xff, RZ, 0xc0, !PT ;  /* 0x000000ff968d7812 */ /* 0x002fe200078ec0ff */
[-C--:B------:R-:W-:Y:S05]  /*150d0*/  HMMA.16816.F32 R76, R44, R54.reuse, R76 ;  /* 0x000000362c4c723c */ /* 0x080fea000000184c */
[----:B------:R-:W-:Y:S01]  /*150e0*/  SHF.R.U32.HI R133, RZ, 0x18, R150 ;  /* 0x00000018ff857819 */ /* 0x000fe20000011696 */
[C---:B------:R-:W-:Y:S05]  /*150f0*/  HMMA.16816.F32 R80, R40.reuse, R54, R80 ;  /* 0x000000362850723c */ /* 0x040fea0000001850 */
[----:B------:R-:W-:Y:S01]  /*15100*/  LOP3.LUT R50, R159, R154, R156, 0x96, !PT ;  /* 0x0000009a9f327212 */ /* 0x000fe200078e969c */
[-C--:B-----5:R-:W-:Y:S05]  /*15110*/  HMMA.16816.F32 R84, R40, R64.reuse, R84 ;  /* 0x000000402854723c */ /* 0x0a0fea0000001854 */
[----:B------:R-:W-:Y:S01]  /*15120*/  IMAD.WIDE.U32 R50, R50, -0x2daee0ad, RZ ;  /* 0xd2511f5332327825 */ /* 0x000fe200078e00ff */
[C---:B------:R-:W-:Y:S05]  /*15130*/  HMMA.16816.F32 R88, R44.reuse, R64, R88 ;  /* 0x000000402c58723c */ /* 0x040fea0000001858 */
[--C-:B------:R-:W-:Y:S01]  /*15140*/  SHF.R.U32.HI R135, RZ, 0x10, R48.reuse ;  /* 0x00000010ff877819 */ /* 0x100fe20000011630 */
[-C--:B------:R-:W-:Y:S05]  /*15150*/  HMMA.16816.F32 R92, R44, R66.reuse, R92 ;  /* 0x000000422c5c723c */ /* 0x080fea000000185c */
[----:B------:R-:W-:Y:S01]  /*15160*/  LOP3.LUT R61, R48, 0xff, RZ, 0xc0, !PT ;  /* 0x000000ff303d7812 */ /* 0x000fe200078ec0ff */
[C---:B------:R-:W-:Y:S05]  /*15170*/  HMMA.16816.F32 R96, R40.reuse, R66, R96 ;  /* 0x000000422860723c */ /* 0x040fea0000001860 */
[----:B------:R-:W-:Y:S01]  /*15180*/  SHF.R.U32.HI R56, RZ, 0x18, R48 ;  /* 0x00000018ff387819 */ /* 0x000fe20000011630 */
[-C--:B--2---:R-:W-:Y:S05]  /*15190*/  HMMA.16816.F32 R100, R40, R36.reuse, R100 ;  /* 0x000000242864723c */ /* 0x084fea0000001864 */
[C---:B------:R-:W-:Y:S01]  /*151a0*/  LOP3.LUT R48, R50.reuse, 0xffff, RZ, 0xc0, !PT ;  /* 0x0000ffff32307812 */ /* 0x040fe200078ec0ff */
[C---:B------:R-:W-:Y:S05]  /*151b0*/  HMMA.16816.F32 R32, R44.reuse, R36, R32 ;  /* 0x000000242c20723c */ /* 0x040fea0000001820 */
[----:B------:R-:W-:Y:S01]  /*151c0*/  LOP3.LUT R148, R51, R148, R157, 0x96, !PT ;  /* 0x0000009433947212 */ /* 0x000fe200078e969d */
[-C--:B------:R-:W-:Y:S05]  /*151d0*/  HMMA.16816.F32 R104, R44, R38.reuse, R104 ;  /* 0x000000262c68723c */ /* 0x080fea0000001868 */
[--C-:B------:R-:W-:Y:S01]  /*151e0*/  SHF.R.U32.HI R54, RZ, 0x10, R50.reuse ;  /* 0x00000010ff367819 */ /* 0x100fe20000011632 */
[C---:B------:R-:W-:Y:S05]  /*151f0*/  HMMA.16816.F32 R108, R40.reuse, R38, R108 ;  /* 0x00000026286c723c */ /* 0x040fea000000186c */
[----:B------:R-:W-:Y:S01]  /*15200*/  LOP3.LUT R52, R50, 0xff, RZ, 0xc0, !PT ;  /* 0x000000ff32347812 */ /* 0x000fe200078ec0ff */
[--C-:B------:R-:W-:Y:S01]  /*15210*/  FFMA.FTZ R66, R62, UR4, -R203.reuse ;  /* 0x000000043e427c23 */ /* 0x100fe200080108cb */
[----:B------:R-:W-:Y:S01]  /*15220*/  SHF.R.U32.HI R137, RZ, 0x18, R50 ;  /* 0x00000018ff897819 */ /* 0x000fe20000011632 */
[----:B------:R-:W-:Y:S02]  /*15230*/  FFMA.FTZ R203, R63, UR4, -R203 ;  /* 0x000000043fcb7c23 */ /* 0x000fe400080108cb */
[----:B------:R-:W-:Y:S01]  /*15240*/  MUFU.EX2 R166, R66 ;  /* 0x0000004200a67308 */ /* 0x000fe20000000800 */
[----:B------:R-:W-:Y:S02]  /*15250*/  SHF.R.U32.HI R65, RZ, 0x8, R48 ;  /* 0x00000008ff417819 */ /* 0x000fe40000011630 */
[----:B------:R-:W1:Y:S01]  /*15260*/  LDSM.16.MT88.4 R48, [R221+0xb800] ;  /* 0x00b80000dd30783b */ /* 0x000e620000004200 */
[----:B------:R-:W-:Y:S02]  /*15270*/  LOP3.LUT R54, R54, 0xff, RZ, 0xc0, !PT ;  /* 0x000000ff36367812 */ /* 0x000fe400078ec0ff */
[----:B------:R-:W-:Y:S02]  /*15280*/  PRMT R65, R52, 0x5410, R65 ;  /* 0x0000541034417816 */ /* 0x000fe40000000041 */
[C---:B------:R-:W-:Y:S02]  /*15290*/  LOP3.LUT R52, R148.reuse, 0xffff, RZ, 0xc0, !PT ;  /* 0x0000ffff94347812 */ /* 0x040fe400078ec0ff */
[----:B------:R-:W2:Y:S01]  /*152a0*/  MUFU.EX2 R203, R203 ;  /* 0x000000cb00cb7308 */ /* 0x000ea20000000800 */
[----:B------:R-:W-:Y:S02]  /*152b0*/  LOP3.LUT R139, R148, 0xff, RZ, 0xc0, !PT ;  /* 0x000000ff948b7812 */ /* 0x000fe400078ec0ff */
[----:B------:R-:W-:Y:S02]  /*152c0*/  SHF.R.U32.HI R52, RZ, 0x8, R52 ;  /* 0x00000008ff347819 */ /* 0x000fe40000011634 */
[----:B------:R-:W-:Y:S02]  /*152d0*/  PRMT R137, R54, 0x5410, R137 ;  /* 0x0000541036897816 */ /* 0x000fe40000000089 */
[----:B------:R-:W-:Y:S02]  /*152e0*/  PRMT R139, R139, 0x5410, R52 ;  /* 0x000054108b8b7816 */ /* 0x000fe40000000034 */
[----:B------:R-:W5:Y:S01]  /*152f0*/  LDSM.16.MT88.4 R52, [R170+0xb800] ;  /* 0x00b80000aa34783b */ /* 0x000f620000004200 */
[--C-:B------:R-:W-:Y:S02]  /*15300*/  SHF.R.U32.HI R67, RZ, 0x10, R148.reuse ;  /* 0x00000010ff437819 */ /* 0x100fe40000011694 */
[----:B------:R-:W-:Y:S02]  /*15310*/  SHF.R.U32.HI R148, RZ, 0x18, R148 ;  /* 0x00000018ff947819 */ /* 0x000fe40000011694 */
[----:B------:R-:W-:Y:S02]  /*15320*/  LOP3.LUT R64, R150, 0xffff, RZ, 0xc0, !PT ;  /* 0x0000ffff96407812 */ /* 0x000fe400078ec0ff */
[----:B------:R-:W-:Y:S02]  /*15330*/  LOP3.LUT R67, R67, 0xff, RZ, 0xc0, !PT ;  /* 0x000000ff43437812 */ /* 0x000fe400078ec0ff */
[----:B------:R-:W-:Y:S02]  /*15340*/  SHF.R.U32.HI R132, RZ, 0x8, R132 ;  /* 0x00000008ff847819 */ /* 0x000fe40000011684 */
[----:B------:R-:W-:Y:S02]  /*15350*/  PRMT R67, R67, 0x5410, R148 ;  /* 0x0000541043437816 */ /* 0x000fe40000000094 */
[----:B------:R-:W-:Y:S02]  /*15360*/  PRMT R61, R61, 0x5410, R132 ;  /* 0x000054103d3d7816 */ /* 0x000fe40000000084 */
[----:B------:R-:W-:Y:S02]  /*15370*/  SHF.R.U32.HI R64, RZ, 0x8, R64 ;  /* 0x00000008ff407819 */ /* 0x000fe40000011640 */
[----:B---3--:R-:W-:Y:S02]  /*15380*/  F2FP.F16.F32.PACK_AB R38, R211, R212 ;  /* 0x000000d4d326723e */ /* 0x008fe400000000ff */
[--C-:B------:R-:W-:Y:S02]  /*15390*/  HSET2.LE.AND R134, R61, R240.reuse, PT ;  /* 0x000000f03d867233 */ /* 0x100fe40003803000 */
[----:B------:R-:W-:Y:S01]  /*153a0*/  LDSM.16.MT88.4 R60, [R221+0xac00] ;  /* 0x00ac0000dd3c783b */ /* 0x000fe20000004200 */
[----:B------:R-:W-:Y:S02]  /*153b0*/  PRMT R141, R141, 0x5410, R64 ;  /* 0x000054108d8d7816 */ /* 0x000fe40000000040 */
[----:B------:R-:W-:Y:S01]  /*153c0*/  LOP3.LUT R135, R135, 0xff, RZ, 0xc0, !PT ;  /* 0x000000ff87877812 */ /* 0x000fe200078ec0ff */
[-C--:B-1----:R-:W-:Y:S03]  /*153d0*/  HMMA.16816.F32 R112, R40, R48.reuse, R112 ;  /* 0x000000302870723c */ /* 0x082fe60000001870 */
[----:B------:R-:W-:Y:S02]  /*153e0*/  PRMT R135, R135, 0x5410, R56 ;  /* 0x0000541087877816 */ /* 0x000fe40000000038 */
[----:B------:R-:W-:Y:S01]  /*153f0*/  SHF.R.U32.HI R56, RZ, 0x10, R150 ;  /* 0x00000010ff387819 */ /* 0x000fe20000011696 */
[C---:B------:R-:W-:Y:S01]  /*15400*/  HMMA.16816.F32 R116, R44.reuse, R48, R116 ;  /* 0x000000302c74723c */ /* 0x040fe20000001874 */
[----:B------:R-:W1:Y:S04]  /*15410*/  LDSM.16.MT88.4 R148, [R221+0x9c00] ;  /* 0x009c0000dd94783b */ /* 0x000e680000004200 */
[----:B------:R-:W-:Y:S01]  /*15420*/  LOP3.LUT R56, R56, 0xff, RZ, 0xc0, !PT ;  /* 0x000000ff38387812 */ /* 0x000fe200078ec0ff */
[-C--:B------:R-:W-:Y:S05]  /*15430*/  HMMA.16816.F32 R20, R44, R50.reuse, R20 ;  /* 0x000000322c14723c */ /* 0x080fea0000001814 */
[----:B------:R-:W-:Y:S01]  /*15440*/  PRMT R133, R56, 0x5410, R133 ;  /* 0x0000541038857816 */ /* 0x000fe20000000085 */
[C---:B------:R-:W-:Y:S01]  /*15450*/  HMMA.16816.F32 R120, R40.reuse, R50, R120 ;  /* 0x000000322878723c */ /* 0x040fe20000001878 */
[----:B------:R-:W-:Y:S04]  /*15460*/  LDSM.16.MT88.4 R48, [R170+0xac00] ;  /* 0x00ac0000aa30783b */ /* 0x000fe80000004200 */
[--C-:B------:R-:W-:Y:S01]  /*15470*/  HSET2.LE.AND R135, R135, R240.reuse, PT ;  /* 0x000000f087877233 */ /* 0x100fe20003803000 */
[-C--:B-----5:R-:W-:Y:S05]  /*15480*/  HMMA.16816.F32 R28, R40, R52.reuse, R28 ;  /* 0x00000034281c723c */ /* 0x0a0fea000000181c */
[--C-:B------:R-:W-:Y:S01]  /*15490*/  HSET2.LE.AND R132, R141, R240.reuse, PT ;  /* 0x000000f08d847233 */ /* 0x100fe20003803000 */
[C---:B------:R-:W-:Y:S05]  /*154a0*/  HMMA.16816.F32 R124, R44.reuse, R52, R124 ;  /* 0x000000342c7c723c */ /* 0x040fea000000187c */
[--C-:B------:R-:W-:Y:S01]  /*154b0*/  HSET2.LE.AND R133, R133, R240.reuse, PT ;  /* 0x000000f085857233 */ /* 0x100fe20003803000 */
[-C--:B------:R-:W-:Y:S05]  /*154c0*/  HMMA.16816.F32 R128, R44, R54.reuse, R128 ;  /* 0x000000362c80723c */ /* 0x080fea0000001880 */
[----:B------:R-:W-:Y:S01]  /*154d0*/  LOP3.LUT R133, R133, R38, RZ, 0xc0, !PT ;  /* 0x0000002685857212 */ /* 0x000fe200078ec0ff */
[----:B------:R-:W-:Y:S05]  /*154e0*/  HMMA.16816.F32 R24, R40, R54, R24 ;  /* 0x000000362818723c */ /* 0x000fea0000001818 */
[--C-:B------:R-:W-:Y:S02]  /*154f0*/  HSET2.LE.AND R38, R65, R240.reuse, PT ;  /* 0x000000f041267233 */ /* 0x100fe40003803000 */
[--C-:B------:R-:W-:Y:S04]  /*15500*/  HSET2.LE.AND R39, R137, R240.reuse, PT ;  /* 0x000000f089277233 */ /* 0x100fe80003803000 */
[----:B------:R-:W-:Y:S02]  /*15510*/  F2FP.F16.F32.PACK_AB R53, R210, R165 ;  /* 0x000000a5d235723e */ /* 0x000fe400000000ff */
[----:B--2---:R-:W-:Y:S02]  /*15520*/  F2FP.F16.F32.PACK_AB R52, R203, R166 ;  /* 0x000000a6cb34723e */ /* 0x004fe400000000ff */
[----:B------:R-:W-:Y:S02]  /*15530*/  LOP3.LUT R38, R38, R53, RZ, 0xc0, !PT ;  /* 0x0000003526267212 */ /* 0x000fe400078ec0ff */
[----:B------:R-:W-:Y:S01]  /*15540*/  LOP3.LUT R39, R39, R52, RZ, 0xc0, !PT ;  /* 0x0000003427277212 */ /* 0x000fe200078ec0ff */
[----:B----4-:R-:W-:Y:S01]  /*15550*/  FFMA.FTZ R200, R167, R136, R200 ;  /* 0x00000088a7c87223 */ /* 0x010fe200000100c8 */
[----:B------:R-:W-:Y:S03]  /*15560*/  MOV R167, R146 ;  /* 0x0000009200a77202 */ /* 0x000fe60000000f00 */
[----:B------:R-:W-:Y:S01]  /*15570*/  FADD.FTZ R197, R197, R200 ;  /* 0x000000c8c5c57221 */ /* 0x000fe20000010000 */
[----:B------:R-:W-:Y:S01]  /*15580*/  IMAD.MOV.U32 R200, RZ, RZ, R163 ;  /* 0x000000ffffc87224 */ /* 0x000fe200078e00a3 */
[----:B------:R-:W-:Y:S02]  /*15590*/  F2FP.F16.F32.PACK_AB R37, R167, R252 ;  /* 0x000000fca725723e */ /* 0x000fe400000000ff */
[----:B------:R-:W-:Y:S01]  /*155a0*/  FADD.FTZ R192, R192, R197 ;  /* 0x000000c5c0c07221 */ /* 0x000fe20000010000 */
[----:B------:R-:W-:Y:S01]  /*155b0*/  IMAD.MOV.U32 R197, RZ, RZ, R162 ;  /* 0x000000ffffc57224 */ /* 0x000fe200078e00a2 */
[----:B------:R-:W-:Y:S01]  /*155c0*/  LOP3.LUT R134, R134, R37, RZ, 0xc0, !PT ;  /* 0x0000002586867212 */ /* 0x000fe200078ec0ff */
[----:B------:R-:W-:Y:S01]  /*155d0*/  FFMA.FTZ R199, R168, R153, R199 ;  /* 0x00000099a8c77223 */ /* 0x000fe200000100c7 */
[----:B------:R-:W-:Y:S01]  /*155e0*/  IMAD.MOV.U32 R168, RZ, RZ, R143 ;  /* 0x000000ffffa87224 */ /* 0x000fe200078e008f */
[----:B------:R-:W-:Y:S01]  /*155f0*/  F2FP.F16.F32.PACK_AB R37, R200, R142 ;  /* 0x0000008ec825723e */ /* 0x000fe200000000ff */
[----:B------:R-:W-:Y:S01]  /*15600*/  FADD.FTZ R171, R171, R192 ;  /* 0x000000c0abab7221 */ /* 0x000fe20000010000 */
[----:B------:R-:W-:Y:S01]  /*15610*/  FADD.FTZ R64, R195, R199 ;  /* 0x000000c7c3407221 */ /* 0x000fe20000010000 */
[----:B------:R-:W-:Y:S01]  /*15620*/  IMAD.MOV.U32 R195, RZ, RZ, R57 ;  /* 0x000000ffffc37224 */ /* 0x000fe200078e0039 */
[----:B------:R-:W-:Y:S01]  /*15630*/  F2FP.F16.F32.PACK_AB R36, R168, R241 ;  /* 0x000000f1a824723e */ /* 0x000fe200000000ff */
[----:B------:R-:W2:Y:S01]  /*15640*/  LDSM.16.MT88.4 R56, [R170+0x9c00] ;  /* 0x009c0000aa38783b */ /* 0x000ea20000004200 */
[----:B------:R-:W-:Y:S01]  /*15650*/  LOP3.LUT R132, R132, R37, RZ, 0xc0, !PT ;  /* 0x0000002584847212 */ /* 0x000fe200078ec0ff */
[----:B------:R-:W-:Y:S01]  /*15660*/  FADD.FTZ R193, R193, R64 ;  /* 0x00000040c1c17221 */ /* 0x000fe20000010000 */
[----:B------:R-:W-:Y:S01]  /*15670*/  LOP3.LUT R135, R135, R36, RZ, 0xc0, !PT ;  /* 0x0000002487877212 */ /* 0x000fe200078ec0ff */
[----:B------:R-:W-:Y:S01]  /*15680*/  FADD.FTZ R186, R186, R171 ;  /* 0x000000abbaba7221 */ /* 0x000fe20000010000 */
[--C-:B------:R-:W-:Y:S01]  /*15690*/  HSET2.LE.AND R36, R139, R240.reuse, PT ;  /* 0x000000f08b247233 */ /* 0x100fe20003803000 */
[----:B------:R-:W-:Y:S01]  /*156a0*/  FADD.FTZ R139, R194, R202 ;  /* 0x000000cac28b7221 */ /* 0x000fe20000010000 */
[----:B------:R-:W-:Y:S01]  /*156b0*/  F2FP.F16.F32.PACK_AB R37, R195, R140 ;  /* 0x0000008cc325723e */ /* 0x000fe200000000ff */
[----:B------:R-:W-:Y:S01]  /*156c0*/  IMAD.MOV.U32 R202, RZ, RZ, R140 ;  /* 0x000000ffffca7224 */ /* 0x000fe200078e008c */
[----:B------:R-:W-:Y:S01]  /*156d0*/  MOV R199, R147 ;  /* 0x0000009300c77202 */ /* 0x000fe20000000f00 */
[-C--:B-1----:R-:W-:Y:S01]  /*156e0*/  HMMA.16816.F32 R160, R132, R148.reuse, R4 ;  /* 0x0000009484a0723c */ /* 0x082fe20000001804 */
[----:B------:R-:W-:Y:S04]  /*156f0*/  LDSM.16.MT88.4 R4, [R170+0xbc00] ;  /* 0x00bc0000aa04783b */ /* 0x000fe80000004200 */
[----:B------:R-:W-:Y:S01]  /*15700*/  LOP3.LUT R36, R36, R37, RZ, 0xc0, !PT ;  /* 0x0000002524247212 */ /* 0x000fe200078ec0ff */
[----:B------:R-:W-:Y:S01]  /*15710*/  FADD.FTZ R190, R190, R139 ;  /* 0x0000008bbebe7221 */ /* 0x000fe20000010000 */
[----:B------:R-:W-:Y:S01]  /*15720*/  HSET2.LE.AND R37, R67, R240, PT ;  /* 0x000000f043257233 */ /* 0x000fe20003803000 */
[----:B------:R-:W-:Y:S01]  /*15730*/  FADD.FTZ R186, R185, R186 ;  /* 0x000000bab9ba7221 */ /* 0x000fe20000010000 */
[----:B------:R-:W1:Y:S02]  /*15740*/  LDSM.16.MT88.4 R64, [R221+0xbc00] ;  /* 0x00bc0000dd40783b */ /* 0x000e640000004200 */
[----:B------:R-:W-:Y:S01]  /*15750*/  F2FP.F16.F32.PACK_AB R136, R199, R198 ;  /* 0x000000c6c788723e */ /* 0x000fe200000000ff */
[----:B------:R-:W-:Y:S01]  /*15760*/  FADD.FTZ R177, R177, R186 ;  /* 0x000000bab1b17221 */ /* 0x000fe20000010000 */
[----:B------:R-:W-:Y:S01]  /*15770*/  MOV R194, R142 ;  /* 0x0000008e00c27202 */ /* 0x000fe20000000f00 */
[----:B------:R-:W-:Y:S01]  /*15780*/  FADD.FTZ R188, R188, R193 ;  /* 0x000000c1bcbc7221 */ /* 0x000fe20000010000 */
[----:B------:R-:W-:Y:S01]  /*15790*/  LOP3.LUT R37, R37, R136, RZ, 0xc0, !PT ;  /* 0x0000008825257212 */ /* 0x000fe200078ec0ff */
[----:B------:R-:W-:Y:S01]  /*157a0*/  FADD.FTZ R178, R178, R177 ;  /* 0x000000b1b2b27221 */ /* 0x000fe20000010000 */
[----:B------:R-:W-:Y:S01]  /*157b0*/  FADD.FTZ R190, R191, R190 ;  /* 0x000000bebfbe7221 */ /* 0x000fe20000010000 */
[----:B------:R-:W-:Y:S01]  /*157c0*/  FADD.FTZ R179, R179, R188 ;  /* 0x000000bcb3b37221 */ /* 0x000fe20000010000 */
[----:B------:R-:W-:Y:S01]  /*157d0*/  FADD.FTZ R216, R202, R216 ;  /* 0x000000d8cad87221 */ /* 0x000fe20000010000 */
[----:B------:R-:W-:Y:S01]  /*157e0*/  FADD.FTZ R183, R183, R178 ;  /* 0x000000b2b7b77221 */ /* 0x000fe20000010000 */
        /* <DEDUP_REMOVED lines=46> */
[----:B------:R-:W-:Y:S01]  /*15ad0*/  FADD.FTZ R4, R168, R212 ;  /* 0x000000d4a8047221 */ /* 0x000fe20000010000 */
[----:B------:R-:W-:Y:S03]  /*15ae0*/  HMMA.16816.F32 R132, R132, R6, R24 ;  /* 0x000000068484723c */ /* 0x000fe60000001818 */
[----:B------:R4:W-:Y:S01]  /*15af0*/  STL [R1+0xc], R5 ;  /* 0x00000c0501007387 */ /* 0x0009e20000100800 */
[----:B------:R-:W-:Y:S01]  /*15b00*/  FADD.FTZ R215, R197, R215 ;  /* 0x000000d7c5d77221 */ /* 0x000fe20000010000 */
[----:B------:R-:W-:Y:S01]  /*15b10*/  FADD.FTZ R216, R195, R216 ;  /* 0x000000d8c3d87221 */ /* 0x000fe20000010000 */
[----:B------:R-:W-:Y:S01]  /*15b20*/  IMAD.MOV.U32 R169, RZ, RZ, R0 ;  /* 0x000000ffffa97224 */ /* 0x000fe200078e0000 */
[----:B------:R4:W-:Y:S01]  /*15b30*/  STL [R1+0x8], R4 ;  /* 0x0000080401007387 */ /* 0x0009e20000100800 */
[----:B------:R-:W-:Y:S03]  /*15b40*/  FADD.FTZ R215, R198, R215 ;  /* 0x000000d7c6d77221 */ /* 0x000fe60000010000 */
[----:B------:R-:W-:Y:S01]  /*15b50*/  FADD.FTZ R165, R165, R216 ;  /* 0x000000d8a5a57221 */ /* 0x000fe20000010000 */
[----:B------:R-:W-:Y:S01]  /*15b60*/  FADD.FTZ R215, R199, R215 ;  /* 0x000000d7c7d77221 */ /* 0x000fe20000010000 */
[----:B------:R-:W-:Y:S02]  /*15b70*/  IMAD.MOV.U32 R167, RZ, RZ, R164 ;  /* 0x000000ffffa77224 */ /* 0x000fe400078e00a4 */
[----:B------:R-:W-:Y:S01]  /*15b80*/  FADD.FTZ R241, R210, R165 ;  /* 0x000000a5d2f17221 */ /* 0x000fe20000010000 */
[----:B------:R-:W-:Y:S01]  /*15b90*/  FADD.FTZ R166, R166, R215 ;  /* 0x000000d7a6a67221 */ /* 0x000fe20000010000 */
[----:B------:R-:W-:Y:S03]  /*15ba0*/  IMAD.MOV.U32 R165, RZ, RZ, R2 ;  /* 0x000000ffffa57224 */ /* 0x000fe600078e0002 */
[----:B------:R-:W-:Y:S01]  /*15bb0*/  FADD.FTZ R252, R203, R166 ;  /* 0x000000a6cbfc7221 */ /* 0x000fe20000010000 */
[----:B------:R-:W-:Y:S01]  /*15bc0*/  MOV R166, R3 ;  /* 0x0000000300a67202 */ /* 0x000fe20000000f00 */
[----:B------:R-:W-:Y:S06]  /*15bd0*/  @P5 BRA `(.L_x_333) ;  /* 0xffffffb800d05947 */ /* 0x000fec000383ffff */
.L_x_332:
[----:B----4-:R-:W2:Y:S01]  /*15be0*/  LDL.LU R5, [R1+0xc] ;  /* 0x00000c0001057983 */ /* 0x010ea20000300800 */
[----:B------:R-:W-:-:S03]  /*15bf0*/  ULDC UR4, c[0x0][0x38c] ;  /* 0x0000e30000047ab9 */ /* 0x000fc60000000800 */
[----:B------:R-:W3:Y:S01]  /*15c00*/  LDL.LU R4, [R1+0x8] ;  /* 0x0000080001047983 */ /* 0x000ee20000300800 */
[----:B------:R-:W-:Y:S01]  /*15c10*/  UMOV UR5, 0x400 ;  /* 0x0000040000057882 */ /* 0x000fe20000000000 */
[----:B------:R-:W-:Y:S02]  /*15c20*/  UISETP.NE.AND UP0, UPT, UR15, -0x1, UPT ;  /* 0xffffffff0f00788c */ /* 0x000fe4000bf05270 */
[----:B------:R-:W1:Y:S04]  /*15c30*/  SHFL.BFLY PT, R6, R241, 0x2, 0x1f ;  /* 0x0c401f00f1067f89 */ /* 0x000e6800000e0000 */
[----:B------:R-:W4:Y:S01]  /*15c40*/  SHFL.BFLY PT, R7, R252, 0x2, 0x1f ;  /* 0x0c401f00fc077f89 */ /* 0x000f2200000e0000 */
[----:B-1----:R-:W-:Y:S01]  /*15c50*/  FADD.FTZ R6, R6, R241 ;  /* 0x000000f106067221 */ /* 0x002fe20000010000 */
[----:B----4-:R-:W-:-:S04]  /*15c60*/  FADD.FTZ R10, R7, R252 ;  /* 0x000000fc070a7221 */ /* 0x010fc80000010000 */
[----:B------:R-:W1:Y:S01]  /*15c70*/  SHFL.BFLY PT, R11, R6, 0x1, 0x1f ;  /* 0x0c201f00060b7f89 */ /* 0x000e6200000e0000 */
[----:B------:R-:W-:Y:S01]  /*15c80*/  MOV R7, 0x3f800000 ;  /* 0x3f80000000077802 */ /* 0x000fe20000000f00 */
[----:B-1----:R-:W-:Y:S01]  /*15c90*/  FADD.FTZ R11, R6, R11 ;  /* 0x0000000b060b7221 */ /* 0x002fe20000010000 */
[----:B------:R-:W-:-:S04]  /*15ca0*/  MOV R6, 0x3f800000 ;  /* 0x3f80000000067802 */ /* 0x000fc80000000f00 */
[----:B------:R-:W-:-:S13]  /*15cb0*/  FSETP.NE.FTZ.AND P5, PT, R11, RZ, PT ;  /* 0x000000ff0b00720b */ /* 0x000fda0003fb5000 */
[----:B------:R-:W1:Y:S02]  /*15cc0*/  @P5 MUFU.RCP R6, R11 ;  /* 0x0000000b00065308 */ /* 0x000e640000001000 */
[----:B-1----:R-:W-:-:S04]  /*15cd0*/  FMUL.FTZ R6, R6, UR4 ;  /* 0x0000000406067c20 */ /* 0x002fc80008410000 */
        /* <DEDUP_REMOVED lines=31> */
[----:B------:R-:W-:Y:S02]  /*15ed0*/  F2FP.F16.F32.PACK_AB R104, R105, R104 ;  /* 0x000000686968723e */ /* 0x000fe400000000ff */
[----:B------:R-:W-:Y:S02]  /*15ee0*/  F2FP.F16.F32.PACK_AB R116, R117, R116 ;  /* 0x000000747574723e */ /* 0x000fe400000000ff */
[----:B------:R-:W-:Y:S02]  /*15ef0*/  F2FP.F16.F32.PACK_AB R140, R141, R140 ;  /* 0x0000008c8d8c723e */ /* 0x000fe400000000ff */
[----:B------:R-:W-:Y:S02]  /*15f00*/  F2FP.F16.F32.PACK_AB R124, R125, R124 ;  /* 0x0000007c7d7c723e */ /* 0x000fe400000000ff */
[----:B------:R-:W-:Y:S01]  /*15f10*/  F2FP.F16.F32.PACK_AB R128, R129, R128 ;  /* 0x000000808180723e */ /* 0x000fe200000000ff */
[----:B--2---:R-:W1:Y:S04]  /*15f20*/  SHFL.BFLY PT, R9, R5, 0x2, 0x1f ;  /* 0x0c401f0005097f89 */ /* 0x004e6800000e0000 */
[----:B---3--:R-:W2:Y:S01]  /*15f30*/  SHFL.BFLY PT, R8, R4, 0x2, 0x1f ;  /* 0x0c401f0004087f89 */ /* 0x008ea200000e0000 */
[----:B-1----:R-:W-:Y:S01]  /*15f40*/  FADD.FTZ R9, R9, R5 ;  /* 0x0000000509097221 */ /* 0x002fe20000010000 */
[----:B--2---:R-:W-:-:S04]  /*15f50*/  FADD.FTZ R8, R8, R4 ;  /* 0x0000000408087221 */ /* 0x004fc80000010000 */
[----:B------:R-:W1:Y:S04]  /*15f60*/  SHFL.BFLY PT, R4, R9, 0x1, 0x1f ;  /* 0x0c201f0009047f89 */ /* 0x000e6800000e0000 */
[----:B------:R-:W2:Y:S01]  /*15f70*/  SHFL.BFLY PT, R5, R8, 0x1, 0x1f ;  /* 0x0c201f0008057f89 */ /* 0x000ea200000e0000 */
[----:B-1----:R-:W-:-:S03]  /*15f80*/  FADD.FTZ R4, R9, R4 ;  /* 0x0000000409047221 */ /* 0x002fc60000010000 */
[----:B------:R-:W1:Y:S01]  /*15f90*/  SHFL.BFLY PT, R9, R10, 0x1, 0x1f ;  /* 0x0c201f000a097f89 */ /* 0x000e6200000e0000 */
[----:B--2---:R-:W-:Y:S01]  /*15fa0*/  FADD.FTZ R5, R8, R5 ;  /* 0x0000000508057221 */ /* 0x004fe20000010000 */
[----:B------:R-:W-:Y:S02]  /*15fb0*/  MOV R8, 0x3f800000 ;  /* 0x3f80000000087802 */ /* 0x000fe40000000f00 */
[----:B------:R-:W-:Y:S02]  /*15fc0*/  FSETP.NE.FTZ.AND P0, PT, R4, RZ, PT ;  /* 0x000000ff0400720b */ /* 0x000fe40003f15000 */
[----:B------:R-:W-:-:S11]  /*15fd0*/  FSETP.NE.FTZ.AND P2, PT, R5, RZ, PT ;  /* 0x000000ff0500720b */ /* 0x000fd60003f55000 */
[----:B------:R-:W2:Y:S01]  /*15fe0*/  @P0 MUFU.RCP R7, R4 ;  /* 0x0000000400070308 */ /* 0x000ea20000001000 */
[----:B-1----:R-:W-:Y:S01]  /*15ff0*/  FADD.FTZ R9, R10, R9 ;  /* 0x000000090a097221 */ /* 0x002fe20000010000 */
[----:B------:R-:W-:-:S06]  /*16000*/  MOV R10, 0x3f800000 ;  /* 0x3f800000000a7802 */ /* 0x000fcc0000000f00 */
[----:B------:R-:W1:Y:S01]  /*16010*/  @P2 MUFU.RCP R8, R5 ;  /* 0x0000000500082308 */ /* 0x000e620000001000 */
[----:B------:R-:W-:Y:S01]  /*16020*/  FSETP.NE.FTZ.AND P4, PT, R9, RZ, PT ;  /* 0x000000ff0900720b */ /* 0x000fe20003f95000 */
[----:B--2---:R-:W-:-:S04]  /*16030*/  FMUL.FTZ R7, R7, UR4 ;  /* 0x0000000407077c20 */ /* 0x004fc80008410000 */
[C---:B------:R-:W-:Y:S01]  /*16040*/  FMUL.FTZ R160, R7.reuse, R160 ;  /* 0x000000a007a07220 */ /* 0x040fe20000410000 */
[C---:B------:R-:W-:Y:S01]  /*16050*/  FMUL.FTZ R161, R7.reuse, R161 ;  /* 0x000000a107a17220 */ /* 0x040fe20000410000 */
[----:B------:R-:W-:-:S06]  /*16060*/  FMUL.FTZ R148, R7, R148 ;  /* 0x0000009407947220 */ /* 0x000fcc0000410000 */
[----:B------:R-:W2:Y:S01]  /*16070*/  @P4 MUFU.RCP R10, R9 ;  /* 0x00000009000a4308 */ /* 0x000ea20000001000 */
[----:B-1----:R-:W-:Y:S01]  /*16080*/  FMUL.FTZ R8, R8, UR4 ;  /* 0x0000000408087c20 */ /* 0x002fe20008410000 */
        /* <DEDUP_REMOVED lines=27> */
[----:B--2---:R-:W-:Y:S01]  /*16240*/  FMUL.FTZ R10, R10, UR4 ;  /* 0x000000040a0a7c20 */ /* 0x004fe20008410000 */
[----:B------:R-:W1:Y:S01]  /*16250*/  S2R R8, SR_TID.X ;  /* 0x0000000000087919 */ /* 0x000e620000002100 */
[----:B------:R-:W2:Y:S01]  /*16260*/  S2UR UR4, SR_CgaCtaId ;  /* 0x00000000000479c3 */ /* 0x000ea20000008800 */
        /* <DEDUP_REMOVED lines=25> */
[----:B--2---:R-:W-:Y:S01]  /*16400*/  ULEA UR4, UR4, UR5, 0x18 ;  /* 0x0000000504047291 */ /* 0x004fe2000f8ec03f */
[----:B------:R-:W-:Y:S01]  /*16410*/  FMUL.FTZ R81, R7, R81 ;  /* 0x0000005107517220 */ /* 0x000fe20000410000 */
[----:B------:R-:W-:Y:S01]  /*16420*/  F2FP.F16.F32.PACK_AB R160, R161, R160 ;  /* 0x000000a0a1a0723e */ /* 0x000fe200000000ff */
[----:B------:R-:W-:Y:S01]  /*16430*/  FMUL.FTZ R84, R7, R84 ;  /* 0x0000005407547220 */ /* 0x000fe20000410000 */
[----:B------:R-:W-:Y:S01]  /*16440*/  F2FP.F16.F32.PACK_AB R162, R163, R162 ;  /* 0x000000a2a3a2723e */ /* 0x000fe200000000ff */
[C---:B------:R-:W-:Y:S01]  /*16450*/  FMUL.FTZ R85, R7.reuse, R85 ;  /* 0x0000005507557220 */ /* 0x040fe20000410000 */
[----:B-1----:R-:W-:Y:S01]  /*16460*/  SHF.R.S32.HI R13, RZ, 0x1f, R8 ;  /* 0x0000001fff0d7819 */ /* 0x002fe20000011408 */
[----:B------:R-:W-:Y:S01]  /*16470*/  FMUL.FTZ R96, R7, R96 ;  /* 0x0000006007607220 */ /* 0x000fe20000410000 */
[----:B------:R-:W-:Y:S01]  /*16480*/  F2FP.F16.F32.PACK_AB R148, R149, R148 ;  /* 0x000000949594723e */ /* 0x000fe200000000ff */
[----:B------:R-:W-:Y:S01]  /*16490*/  FMUL.FTZ R97, R7, R97 ;  /* 0x0000006107617220 */ /* 0x000fe20000410000 */
[----:B------:R-:W-:Y:S01]  /*164a0*/  LEA.HI R6, R13, R8, RZ, 0x2 ;  /* 0x000000080d067211 */ /* 0x000fe200078f10ff */
[----:B------:R-:W-:Y:S01]  /*164b0*/  FMUL.FTZ R100, R7, R100 ;  /* 0x0000006407647220 */ /* 0x000fe20000410000 */
[----:B------:R-:W-:Y:S01]  /*164c0*/  LEA.HI R13, R13, R8, RZ, 0x5 ;  /* 0x000000080d0d7211 */ /* 0x000fe200078f28ff */
[C---:B------:R-:W-:Y:S01]  /*164d0*/  FMUL.FTZ R101, R7.reuse, R101 ;  /* 0x0000006507657220 */ /* 0x040fe20000410000 */
[----:B------:R-:W-:Y:S01]  /*164e0*/  SHF.R.S32.HI R10, RZ, 0x2, R6 ;  /* 0x00000002ff0a7819 */ /* 0x000fe20000011406 */
[C---:B------:R-:W-:Y:S01]  /*164f0*/  FMUL.FTZ R108, R7.reuse, R108 ;  /* 0x0000006c076c7220 */ /* 0x040fe20000410000 */
[----:B------:R-:W-:Y:S01]  /*16500*/  LOP3.LUT R17, R6, 0xfffffffc, RZ, 0xc0, !PT ;  /* 0xfffffffc06117812 */ /* 0x000fe200078ec0ff */
[C---:B------:R-:W-:Y:S01]  /*16510*/  FMUL.FTZ R109, R7.reuse, R109 ;  /* 0x0000006d076d7220 */ /* 0x040fe20000410000 */
[----:B------:R-:W-:Y:S01]  /*16520*/  SHF.R.S32.HI R15, RZ, 0x1f, R10 ;  /* 0x0000001fff0f7819 */ /* 0x000fe2000001140a */
[C---:B------:R-:W-:Y:S01]  /*16530*/  FMUL.FTZ R112, R7.reuse, R112 ;  /* 0x0000007007707220 */ /* 0x040fe20000410000 */
[----:B------:R-:W-:Y:S01]  /*16540*/  SHF.R.S32.HI R6, RZ, 0x5, R13 ;  /* 0x00000005ff067819 */ /* 0x000fe2000001140d */
[----:B------:R-:W-:Y:S01]  /*16550*/  FMUL.FTZ R113, R7, R113 ;  /* 0x0000007107717220 */ /* 0x000fe20000410000 */
[----:B------:R-:W-:Y:S01]  /*16560*/  LEA.HI R15, R15, R10, RZ, 0x3 ;  /* 0x0000000a0f0f7211 */ /* 0x000fe200078f18ff */
[----:B------:R-:W-:Y:S01]  /*16570*/  FMUL.FTZ R120, R7, R120 ;  /* 0x0000007807787220 */ /* 0x000fe20000410000 */
[----:B------:R-:W-:Y:S01]  /*16580*/  IADD3 R17, -R17, R8, RZ ;  /* 0x0000000811117210 */ /* 0x000fe20007ffe1ff */
[----:B------:R-:W-:Y:S01]  /*16590*/  FMUL.FTZ R121, R7, R121 ;  /* 0x0000007907797220 */ /* 0x000fe20000410000 */
[----:B------:R-:W-:Y:S01]  /*165a0*/  LOP3.LUT R15, R15, 0xfffffff8, RZ, 0xc0, !PT ;  /* 0xfffffff80f0f7812 */ /* 0x000fe200078ec0ff */
[C---:B------:R-:W-:Y:S01]  /*165b0*/  FMUL.FTZ R136, R7.reuse, R136 ;  /* 0x0000008807887220 */ /* 0x040fe20000410000 */
[----:B------:R-:W-:Y:S01]  /*165c0*/  LEA R17, R6, R17, 0x8 ;  /* 0x0000001106117211 */ /* 0x000fe200078e40ff */
[C---:B------:R-:W-:Y:S01]  /*165d0*/  FMUL.FTZ R137, R7.reuse, R137 ;  /* 0x0000008907897220 */ /* 0x040fe20000410000 */
[----:B------:R-:W-:Y:S01]  /*165e0*/  IADD3 R15, R10, -R15, RZ ;  /* 0x8000000f0a0f7210 */ /* 0x000fe20007ffe0ff */
[----:B------:R-:W-:Y:S01]  /*165f0*/  FMUL.FTZ R132, R7, R132 ;  /* 0x0000008407847220 */ /* 0x000fe20000410000 */
[----:B------:R-:W-:Y:S01]  /*16600*/  F2FP.F16.F32.PACK_AB R150, R151, R150 ;  /* 0x000000969796723e */ /* 0x000fe200000000ff */
[----:B------:R-:W-:Y:S01]  /*16610*/  FMUL.FTZ R7, R7, R133 ;  /* 0x0000008507077220 */ /* 0x000fe20000410000 */
[----:B------:R-:W-:-:S02]  /*16620*/  LEA.HI R12, R15, R15, RZ, 0x1 ;  /* 0x0000000f0f0c7211 */ /* 0x000fc400078f08ff */
[----:B------:R-:W-:Y:S02]  /*16630*/  F2FP.F16.F32.PACK_AB R158, R159, R158 ;  /* 0x0000009e9f9e723e */ /* 0x000fe400000000ff */
[----:B------:R-:W-:Y:S02]  /*16640*/  LOP3.LUT R14, R12, 0x3fffffe, RZ, 0xc0, !PT ;  /* 0x03fffffe0c0e7812 */ /* 0x000fe400078ec0ff */
[----:B------:R-:W-:Y:S02]  /*16650*/  SHF.R.S32.HI R12, RZ, 0x1, R12 ;  /* 0x00000001ff0c7819 */ /* 0x000fe4000001140c */
[----:B------:R-:W-:Y:S02]  /*16660*/  IADD3 R14, R15, -R14, RZ ;  /* 0x8000000e0f0e7210 */ /* 0x000fe40007ffe0ff */
[C---:B------:R-:W-:Y:S02]  /*16670*/  SHF.L.U32 R15, R12.reuse, 0x6, RZ ;  /* 0x000000060c0f7819 */ /* 0x040fe400000006ff */
[----:B------:R-:W-:-:S02]  /*16680*/  LOP3.LUT R16, R12, 0x1, RZ, 0xc0, !PT ;  /* 0x000000010c107812 */ /* 0x000fc400078ec0ff */
[----:B------:R-:W-:Y:S02]  /*16690*/  LOP3.LUT R15, R15, 0xc0, RZ, 0xc0, !PT ;  /* 0x000000c00f0f7812 */ /* 0x000fe400078ec0ff */
[----:B------:R-:W-:Y:S02]  /*166a0*/  LEA R14, R14, R17, 0x4 ;  /* 0x000000110e0e7211 */ /* 0x000fe400078e20ff */
[----:B------:R-:W-:Y:S02]  /*166b0*/  LEA.HI R15, R15, R15, RZ, 0x1d ;  /* 0x0000000f0f0f7211 */ /* 0x000fe400078fe8ff */
[----:B------:R-:W-:Y:S02]  /*166c0*/  ISETP.NE.U32.AND P3, PT, R16, 0x1, PT ;  /* 0x000000011000780c */ /* 0x000fe40003f65070 */
[----:B------:R-:W-:Y:S02]  /*166d0*/  LEA R14, R14, R15, 0x1 ;  /* 0x0000000f0e0e7211 */ /* 0x000fe400078e08ff */
[----:B------:R-:W-:-:S02]  /*166e0*/  LOP3.LUT P1, RZ, R12, 0x2, RZ, 0xc0, !PT ;  /* 0x000000020cff7812 */ /* 0x000fc4000782c0ff */
[----:B------:R-:W-:Y:S01]  /*166f0*/  LEA R15, R14, UR4, 0x1 ;  /* 0x000000040e0f7c11 */ /* 0x000fe2000f8e08ff */
[----:B------:R-:W-:Y:S01]  /*16700*/  @UP0 ULDC.64 UR4, c[0x0][0x298] ;  /* 0x0000a60000040ab9 */ /* 0x000fe20000000a00 */
[----:B------:R-:W-:Y:S01]  /*16710*/  MOV R12, 0x20 ;  /* 0x00000020000c7802 */ /* 0x000fe20000000f00 */
[----:B------:R-:W-:Y:S01]  /*16720*/  @UP0 UIMAD.WIDE.U32 UR10, UR15, UR4, URZ ;  /* 0x000000040f0a02a5 */ /* 0x000fe2000f8e003f */
[C---:B------:R-:W-:Y:S01]  /*16730*/  IADD3 R17, R15.reuse, -0x10, RZ ;  /* 0xfffffff00f117810 */ /* 0x040fe20007ffe0ff */
[----:B------:R1:W-:Y:S01]  /*16740*/  STS [R15], R160 ;  /* 0x000000a00f007388 */ /* 0x0003e20000000800 */
[----:B------:R-:W-:Y:S01]  /*16750*/  SEL R12, R12, 0xffffffe0, !P1 ;  /* 0xffffffe00c0c7807 */ /* 0x000fe20004800000 */
[----:B------:R-:W-:Y:S01]  /*16760*/  @UP0 UIMAD UR6, UR15, UR5, UR11 ;  /* 0x000000050f0602a4 */ /* 0x000fe2000f8e020b */
[----:B------:R-:W-:Y:S01]  /*16770*/  @P3 IADD3 R17, R15, 0x10, RZ ;  /* 0x000000100f113810 */ /* 0x000fe20007ffe0ff */
[----:B------:R1:W-:Y:S01]  /*16780*/  STS [R15+0x200], R162 ;  /* 0x000200a20f007388 */ /* 0x0003e20000000800 */
[----:B------:R-:W-:-:S02]  /*16790*/  F2FP.F16.F32.PACK_AB R154, R155, R154 ;  /* 0x0000009a9b9a723e */ /* 0x000fc400000000ff */
[----:B------:R-:W-:Y:S01]  /*167a0*/  F2FP.F16.F32.PACK_AB R68, R69, R68 ;  /* 0x000000444544723e */ /* 0x000fe200000000ff */
[----:B------:R1:W-:Y:S01]  /*167b0*/  STS [R17], R148 ;  /* 0x0000009411007388 */ /* 0x0003e20000000800 */
[----:B------:R-:W-:Y:S02]  /*167c0*/  F2FP.F16.F32.PACK_AB R70, R71, R70 ;  /* 0x000000464746723e */ /* 0x000fe400000000ff */
[----:B------:R-:W-:Y:S01]  /*167d0*/  IADD3 R19, R15, R12, RZ ;  /* 0x0000000c0f137210 */ /* 0x000fe20007ffe0ff */
[----:B------:R1:W-:Y:S01]  /*167e0*/  STS [R17+0x200], R150 ;  /* 0x0002009611007388 */ /* 0x0003e20000000800 */
[----:B------:R-:W-:Y:S02]  /*167f0*/  F2FP.F16.F32.PACK_AB R80, R81, R80 ;  /* 0x000000505150723e */ /* 0x000fe400000000ff */
[----:B------:R-:W-:Y:S01]  /*16800*/  F2FP.F16.F32.PACK_AB R82, R83, R82 ;  /* 0x000000525352723e */ /* 0x000fe200000000ff */
[----:B------:R1:W-:Y:S01]  /*16810*/  STS [R15+0x1000], R156 ;  /* 0x0010009c0f007388 */ /* 0x0003e20000000800 */
[----:B------:R-:W-:-:S02]  /*16820*/  IADD3 R21, R12, R17, RZ ;  /* 0x000000110c157210 */ /* 0x000fc40007ffe0ff */
[----:B------:R-:W-:Y:S01]  /*16830*/  F2FP.F16.F32.PACK_AB R74, R75, R74 ;  /* 0x0000004a4b4a723e */ /* 0x000fe200000000ff */
[----:B------:R1:W-:Y:S01]  /*16840*/  STS [R15+0x1200], R158 ;  /* 0x0012009e0f007388 */ /* 0x0003e20000000800 */
[----:B------:R-:W-:Y:S02]  /*16850*/  F2FP.F16.F32.PACK_AB R78, R79, R78 ;  /* 0x0000004e4f4e723e */ /* 0x000fe400000000ff */
[----:B------:R-:W-:Y:S01]  /*16860*/  F2FP.F16.F32.PACK_AB R84, R85, R84 ;  /* 0x000000545554723e */ /* 0x000fe200000000ff */
[----:B------:R1:W-:Y:S01]  /*16870*/  STS [R17+0x1000], R152 ;  /* 0x0010009811007388 */ /* 0x0003e20000000800 */
[----:B------:R-:W-:Y:S02]  /*16880*/  F2FP.F16.F32.PACK_AB R86, R87, R86 ;  /* 0x000000565756723e */ /* 0x000fe400000000ff */
[----:B------:R-:W-:Y:S01]  /*16890*/  F2FP.F16.F32.PACK_AB R96, R97, R96 ;  /* 0x000000606160723e */ /* 0x000fe200000000ff */
[----:B------:R1:W-:Y:S01]  /*168a0*/  STS [R17+0x1200], R154 ;  /* 0x0012009a11007388 */ /* 0x0003e20000000800 */
[----:B------:R-:W-:-:S02]  /*168b0*/  F2FP.F16.F32.PACK_AB R98, R99, R98 ;  /* 0x000000626362723e */ /* 0x000fc400000000ff */
[----:B------:R-:W-:Y:S01]  /*168c0*/  F2FP.F16.F32.PACK_AB R90, R91, R90 ;  /* 0x0000005a5b5a723e */ /* 0x000fe200000000ff */
[----:B------:R1:W-:Y:S01]  /*168d0*/  STS [R19], R68 ;  /* 0x0000004413007388 */ /* 0x0003e20000000800 */
[----:B------:R-:W-:Y:S02]  /*168e0*/  F2FP.F16.F32.PACK_AB R94, R95, R94 ;  /* 0x0000005e5f5e723e */ /* 0x000fe400000000ff */
[----:B------:R-:W-:Y:S01]  /*168f0*/  F2FP.F16.F32.PACK_AB R100, R101, R100 ;  /* 0x000000646564723e */ /* 0x000fe200000000ff */
[----:B------:R1:W-:Y:S01]  /*16900*/  STS [R19+0x200], R70 ;  /* 0x0002004613007388 */ /* 0x0003e20000000800 */
[----:B------:R-:W-:Y:S02]  /*16910*/  F2FP.F16.F32.PACK_AB R102, R103, R102 ;  /* 0x000000666766723e */ /* 0x000fe400000000ff */
[----:B------:R-:W-:Y:S01]  /*16920*/  F2FP.F16.F32.PACK_AB R108, R109, R108 ;  /* 0x0000006c6d6c723e */ /* 0x000fe200000000ff */
[----:B------:R1:W-:Y:S01]  /*16930*/  STS [R21], R80 ;  /* 0x0000005015007388 */ /* 0x0003e20000000800 */
[----:B------:R-:W-:-:S02]  /*16940*/  F2FP.F16.F32.PACK_AB R110, R111, R110 ;  /* 0x0000006e6f6e723e */ /* 0x000fc400000000ff */
[----:B------:R-:W-:Y:S01]  /*16950*/  F2FP.F16.F32.PACK_AB R146, R147, R146 ;  /* 0x000000929392723e */ /* 0x000fe200000000ff */
[----:B------:R1:W-:Y:S01]  /*16960*/  STS [R21+0x200], R82 ;  /* 0x0002005215007388 */ /* 0x0003e20000000800 */
[----:B------:R-:W-:Y:S02]  /*16970*/  F2FP.F16.F32.PACK_AB R106, R107, R106 ;  /* 0x0000006a6b6a723e */ /* 0x000fe400000000ff */
[----:B------:R-:W-:Y:S01]  /*16980*/  F2FP.F16.F32.PACK_AB R112, R113, R112 ;  /* 0x000000707170723e */ /* 0x000fe200000000ff */
[----:B------:R1:W-:Y:S01]  /*16990*/  STS [R19+0x1000], R72 ;  /* 0x0010004813007388 */ /* 0x0003e20000000800 */
[----:B------:R-:W-:Y:S02]  /*169a0*/  PLOP3.LUT P1, PT, PT, PT, UP0, 0x80, 0x0 ;  /* 0x000000000000781c */ /* 0x000fe40003f2f008 */
[----:B------:R-:W-:Y:S01]  /*169b0*/  F2FP.F16.F32.PACK_AB R114, R115, R114 ;  /* 0x000000727372723e */ /* 0x000fe200000000ff */
[----:B------:R1:W-:Y:S01]  /*169c0*/  STS [R19+0x1200], R74 ;  /* 0x0012004a13007388 */ /* 0x0003e20000000800 */
[----:B------:R-:W-:-:S02]  /*169d0*/  F2FP.F16.F32.PACK_AB R118, R119, R118 ;  /* 0x000000767776723e */ /* 0x000fc400000000ff */
        /* <DEDUP_REMOVED lines=10> */
[----:B------:R1:W-:Y:S01]  /*16a80*/  STS [R15+0x2200], R86 ;  /* 0x002200560f007388 */ /* 0x0003e20000000800 */
[----:B------:R-:W-:Y:S02]  /*16a90*/  F2FP.F16.F32.PACK_AB R134, R135, R134 ;  /* 0x000000868786723e */ /* 0x000fe400000000ff */
[----:B------:R-:W-:Y:S01]  /*16aa0*/  F2FP.F16.F32.PACK_AB R130, R131, R130 ;  /* 0x000000828382723e */ /* 0x000fe200000000ff */
[----:B------:R1:W-:Y:S04]  /*16ab0*/  STS [R17+0x2000], R96 ;  /* 0x0020006011007388 */ /* 0x0003e80000000800 */
        /* <DEDUP_REMOVED lines=12> */
[----:B------:R1:W-:Y:S01]  /*16b80*/  STS [R21+0x3200], R106 ;  /* 0x0032006a15007388 */ /* 0x0003e20000000800 */
[----:B------:R-:W2:Y:S03]  /*16b90*/  S2R R12, SR_TID.X ;  /* 0x00000000000c7919 */ /* 0x000ea60000002100 */
[----:B------:R1:W-:Y:S01]  /*16ba0*/  STS [R15+0x4000], R112 ;  /* 0x004000700f007388 */ /* 0x0003e20000000800 */
[----:B------:R-:W-:Y:S05]  /*16bb0*/  @P1 BRA `(.L_x_336) ;  /* 0x00000000001c1947 */ /* 0x000fea0003800000 */
[----:B------:R-:W3:Y:S01]  /*16bc0*/  S2UR UR7, SR_CTAID.Y ;  /* 0x00000000000779c3 */ /* 0x000ee20000002600 */
[----:B------:R-:W-:Y:S01]  /*16bd0*/  ULDC.64 UR4, c[0x0][0x290] ;  /* 0x0000a40000047ab9 */ /* 0x000fe20000000a00 */
[----:B---3--:R-:W-:Y:S02]  /*16be0*/  USHF.R.S32.HI UR6, URZ, 0x1f, UR7 ;  /* 0x0000001f3f067899 */ /* 0x008fe40008011407 */
[----:B------:R-:W-:Y:S02]  /*16bf0*/  UIMAD.WIDE.U32 UR10, UR7, UR4, URZ ;  /* 0x00000004070a72a5 */ /* 0x000fe4000f8e003f */
[----:B------:R-:W-:-:S04]  /*16c00*/  UIMAD UR6, UR6, UR4, URZ ;  /* 0x00000004060672a4 */ /* 0x000fc8000f8e023f */
[----:B------:R-:W-:-:S04]  /*16c10*/  UIMAD UR6, UR7, UR5, UR6 ;  /* 0x00000005070672a4 */ /* 0x000fc8000f8e0206 */
[----:B------:R-:W-:-:S12]  /*16c20*/  UIADD3 UR6, UR11, UR6, URZ ;  /* 0x000000060b067290 */ /* 0x000fd8000fffe03f */
.L_x_336:
[----:B------:R-:W-:Y:S01]  /*16c30*/  ULDC.U8 UR5, c[0x0][0x3d9] ;  /* 0x0000f64000057ab9 */ /* 0x000fe20000000000 */
[----:B------:R-:W-:Y:S01]  /*16c40*/  ULDC.U8 UR8, c[0x0][0x3d8] ;  /* 0x0000f60000087ab9 */ /* 0x000fe20000000000 */
[----:B------:R-:W-:Y:S01]  /*16c50*/  ISETP.NE.AND P1, PT, RZ, UR5, PT ;  /* 0x00000005ff007c0c */ /* 0x000fe2000bf25270 */
[----:B------:R-:W3:Y:S01]  /*16c60*/  S2R R7, SR_CTAID.Y ;  /* 0x0000000000077919 */ /* 0x000ee20000002600 */
[----:B------:R-:W4:Y:S01]  /*16c70*/  @P0 LDC R25, c[0x0][0x2e8] ;  /* 0x0000ba00ff190b82 */ /* 0x000f220000000800 */
[----:B------:R-:W-:Y:S01]  /*16c80*/  ISETP.NE.AND P6, PT, RZ, UR8, PT ;  /* 0x00000008ff007c0c */ /* 0x000fe2000bfc5270 */
[----:B------:R-:W1:Y:S01]  /*16c90*/  @P0 MUFU.LG2 R4, R4 ;  /* 0x0000000400040308 */ /* 0x000e620000000c00 */
[----:B------:R-:W1:Y:S02]  /*16ca0*/  S2R R20, SR_CTAID.Z ;  /* 0x0000000000147919 */ /* 0x000e640000002700 */
[----:B------:R-:W-:Y:S01]  /*16cb0*/  ISETP.EQ.AND P6, PT, RZ, UR5, P6 ;  /* 0x00000005ff007c0c */ /* 0x000fe2000b7c2270 */
[----:B------:R-:W-:Y:S02]  /*16cc0*/  STS [R15+0x4200], R114 ;  /* 0x004200720f007388 */ /* 0x000fe40000000800 */
[----:B------:R-:W1:Y:S02]  /*16cd0*/  @P2 LDC R26, c[0x0][0x2e8] ;  /* 0x0000ba00ff1a2b82 */ /* 0x000e640000000800 */
[----:B------:R-:W1:Y:S01]  /*16ce0*/  @P2 MUFU.LG2 R5, R5 ;  /* 0x0000000500052308 */ /* 0x000e620000000c00 */
[----:B------:R-:W-:Y:S01]  /*16cf0*/  STS [R17+0x4000], R120 ;  /* 0x0040007811007388 */ /* 0x000fe20000000800 */
[----:B------:R-:W-:-:S03]  /*16d00*/  @P1 IMAD.MOV.U32 R28, RZ, RZ, 0x1 ;  /* 0x00000001ff1c1424 */ /* 0x000fc600078e00ff */
[----:B------:R-:W-:Y:S01]  /*16d10*/  STS [R17+0x4200], R122 ;  /* 0x0042007a11007388 */ /* 0x000fe20000000800 */
[----:B------:R-:W2:Y:S02]  /*16d20*/  @P1 LDC.64 R22, c[0x0][0x2c0] ;  /* 0x0000b000ff161b82 */ /* 0x000ea40000000a00 */
[----:B------:R-:W-:Y:S01]  /*16d30*/  @!P6 PLOP3.LUT P3, PT, PT, PT, PT, 0x8, 0x0 ;  /* 0x000000000000e81c */ /* 0x000fe20003f6e170 */
[----:B------:R-:W-:Y:S01]  /*16d40*/  STS [R15+0x5000], R116 ;  /* 0x005000740f007388 */ /* 0x000fe20000000800 */
[----:B------:R-:W-:-:S03]  /*16d50*/  @!P6 CS2R R32, SRZ ;  /* 0x000000000020e805 */ /* 0x000fc6000001ff00 */
[----:B------:R1:W-:Y:S01]  /*16d60*/  STS [R15+0x5200], R118 ;  /* 0x005200760f007388 */ /* 0x0003e20000000800 */
[----:B------:R-:W1:Y:S03]  /*16d70*/  @P1 LDC R24, c[0x0][0x2c0] ;  /* 0x0000b000ff181b82 */ /* 0x000e660000000800 */
[----:B------:R-:W-:Y:S04]  /*16d80*/  STS [R17+0x5000], R140 ;  /* 0x0050008c11007388 */ /* 0x000fe80000000800 */
[----:B------:R-:W-:Y:S01]  /*16d90*/  STS [R17+0x5200], R142 ;  /* 0x0052008e11007388 */ /* 0x000fe20000000800 */
[----:B------:R-:W1:Y:S03]  /*16da0*/  S2UR UR4, SR_CTAID.X ;  /* 0x00000000000479c3 */ /* 0x000e660000002500 */
[----:B------:R-:W-:Y:S04]  /*16db0*/  STS [R19+0x4000], R136 ;  /* 0x0040008813007388 */ /* 0x000fe80000000800 */
[----:B------:R-:W-:Y:S01]  /*16dc0*/  STS [R19+0x4200], R138 ;  /* 0x0042008a13007388 */ /* 0x000fe20000000800 */
[----:B--2---:R-:W-:-:S03]  /*16dd0*/  @P1 IMAD R27, R23, R22, RZ ;  /* 0x00000016171b1224 */ /* 0x004fc600078e02ff */
[----:B------:R-:W-:Y:S04]  /*16de0*/  STS [R21+0x4000], R132 ;  /* 0x0040008415007388 */ /* 0x000fe80000000800 */
[----:B------:R-:W-:Y:S01]  /*16df0*/  STS [R21+0x4200], R134 ;  /* 0x0042008615007388 */ /* 0x000fe20000000800 */
[----:B-1----:R-:W-:-:S03]  /*16e00*/  SHF.R.S32.HI R15, RZ, 0x1f, R12 ;  /* 0x0000001fff0f7819 */ /* 0x002fc6000001140c */
[----:B------:R-:W-:Y:S01]  /*16e10*/  STS [R19+0x5000], R124 ;  /* 0x0050007c13007388 */ /* 0x000fe20000000800 */
[----:B------:R-:W-:-:S03]  /*16e20*/  LEA.HI R12, R15, R12, RZ, 0x2 ;  /* 0x0000000c0f0c7211 */ /* 0x000fc600078f10ff */
[----:B------:R-:W-:Y:S01]  /*16e30*/  STS [R19+0x5200], R126 ;  /* 0x0052007e13007388 */ /* 0x000fe20000000800 */
[----:B------:R-:W-:-:S03]  /*16e40*/  SHF.R.S32.HI R22, RZ, 0x2, R12 ;  /* 0x00000002ff167819 */ /* 0x000fc6000001140c */
[----:B------:R-:W-:Y:S04]  /*16e50*/  STS [R21+0x5000], R128 ;  /* 0x0050008015007388 */ /* 0x000fe80000000800 */
[----:B------:R1:W-:Y:S02]  /*16e60*/  STS [R21+0x5200], R130 ;  /* 0x0052008215007388 */ /* 0x0003e40000000800 */
[----:B-1----:R-:W-:Y:S01]  /*16e70*/  LOP3.LUT R21, R13, 0xffffffe0, RZ, 0xc0, !PT ;  /* 0xffffffe00d157812 */ /* 0x002fe200078ec0ff */
[----:B---34-:R-:W-:Y:S06]  /*16e80*/  @!P6 BRA `(.L_x_337) ;  /* 0x000000000020e947 */ /* 0x018fec0003800000 */
[----:B------:R-:W1:Y:S01]  /*16e90*/  S2UR UR5, SR_CTAID.Y ;  /* 0x00000000000579c3 */ /* 0x000e620000002600 */
[----:B------:R-:W-:Y:S01]  /*16ea0*/  ULDC UR7, c[0x0][0x2c4] ;  /* 0x0000b10000077ab9 */ /* 0x000fe20000000800 */
[----:B------:R-:W-:Y:S01]  /*16eb0*/  PLOP3.LUT P3, PT, PT, PT, PT, 0x80, 0x0 ;  /* 0x000000000000781c */ /* 0x000fe20003f6f070 */
[----:B-1----:R-:W-:-:S04]  /*16ec0*/  UIMAD UR5, UR5, UR7, URZ ;  /* 0x00000007050572a4 */ /* 0x002fc8000f8e023f */
[----:B------:R-:W-:-:S04]  /*16ed0*/  USEL UR15, UR5, UR15, !UP0 ;  /* 0x0000000f050f7287 */ /* 0x000fc8000c000000 */
[----:B------:R-:W-:Y:S02]  /*16ee0*/  USHF.R.S32.HI UR5, URZ, 0x1f, UR15 ;  /* 0x0000001f3f057899 */ /* 0x000fe4000801140f */
[----:B------:R-:W-:-:S04]  /*16ef0*/  IMAD.U32 R32, RZ, RZ, UR15 ;  /* 0x0000000fff207e24 */ /* 0x000fc8000f8e00ff */
[----:B------:R-:W-:Y:S02]  /*16f00*/  MOV R33, UR5 ;  /* 0x0000000500217c02 */ /* 0x000fe40008000f00 */
.L_x_337:
[----:B------:R-:W-:Y:S05]  /*16f10*/  @P1 BRA `(.L_x_338) ;  /* 0x0000000000181947 */ /* 0x000fea0003800000 */
[----:B------:R-:W1:Y:S01]  /*16f20*/  LDC R27, c[0x0][0x2c4] ;  /* 0x0000b100ff1b7b82 */ /* 0x000e620000000800 */
[----:B------:R-:W-:Y:S02]  /*16f30*/  ISETP.NE.AND P1, PT, RZ, UR8, PT ;  /* 0x00000008ff007c0c */ /* 0x000fe4000bf25270 */
[----:B------:R-:W-:-:S05]  /*16f40*/  MOV R24, 0x1 ;  /* 0x0000000100187802 */ /* 0x000fca0000000f00 */
[----:B------:R-:W2:Y:S08]  /*16f50*/  LDC R28, c[0x0][0x270] ;  /* 0x00009c00ff1c7b82 */ /* 0x000eb00000000800 */
[----:B-1----:R-:W2:Y:S02]  /*16f60*/  @P1 LDC R27, c[0x0][0x2e4] ;  /* 0x0000b900ff1b1b82 */ /* 0x002ea40000000800 */
[----:B--2---:R-:W-:-:S07]  /*16f70*/  IMAD R28, R27, R28, RZ ;  /* 0x0000001c1b1c7224 */ /* 0x004fce00078e02ff */
.L_x_338:
[----:B------:R-:W-:Y:S01]  /*16f80*/  BAR.SYNC.DEFER_BLOCKING 0x0 ;  /* 0x0000000000007b1d */ /* 0x000fe20000010000 */
[----:B------:R-:W-:Y:S01]  /*16f90*/  IMAD R7, R7, R28, RZ ;  /* 0x0000001c07077224 */ /* 0x000fe200078e02ff */
[----:B------:R-:W-:Y:S01]  /*16fa0*/  IADD3 R8, -R21, R8, RZ ;  /* 0x0000000815087210 */ /* 0x000fe20007ffe1ff */
[----:B------:R-:W-:Y:S01]  /*16fb0*/  @P2 FMUL.FTZ R28, R5, 0.69314718246459960938 ;  /* 0x3f317218051c2820 */ /* 0x000fe20000410000 */
[----:B------:R-:W-:Y:S01]  /*16fc0*/  IMAD R5, R24, UR4, RZ ;  /* 0x0000000418057c24 */ /* 0x000fe2000f8e02ff */
[----:B------:R-:W-:-:S03]  /*16fd0*/  IADD3 R21, R22, 0x20, RZ ;  /* 0x0000002016157810 */ /* 0x000fc60007ffe0ff */
[----:B------:R-:W1:Y:S01]  /*16fe0*/  @P5 LDC R31, c[0x0][0x2e8] ;  /* 0x0000ba00ff1f5b82 */ /* 0x000e620000000800 */
[----:B------:R-:W2:Y:S01]  /*16ff0*/  @P4 MUFU.LG2 R9, R9 ;  /* 0x0000000900094308 */ /* 0x000ea20000000c00 */
[----:B------:R-:W-:Y:S01]  /*17000*/  LOP3.LUT P6, RZ, R8, 0x3, RZ, 0xc0, !PT ;  /* 0x0000000308ff7812 */ /* 0x000fe200078cc0ff */
[----:B------:R-:W-:Y:S01]  /*17010*/  @P0 FMUL.FTZ R35, R4, 0.69314718246459960938 ;  /* 0x3f31721804230820 */ /* 0x000fe20000410000 */
[----:B------:R-:W-:Y:S01]  /*17020*/  SEL R7, R7, RZ, !P3 ;  /* 0x000000ff07077207 */ /* 0x000fe20005800000 */
[----:B------:R-:W-:Y:S01]  /*17030*/  BSSY B0, `(.L_x_339) ;  /* 0x0000049000007945 */ /* 0x000fe20003800000 */
[----:B------:R-:W-:Y:S02]  /*17040*/  SHF.L.U32 R5, R5, 0x7, RZ ;  /* 0x0000000705057819 */ /* 0x000fe400000006ff */
[----:B------:R-:W3:Y:S01]  /*17050*/  @P4 LDC R29, c[0x0][0x2e8] ;  /* 0x0000ba00ff1d4b82 */ /* 0x000ee20000000800 */
[----:B------:R-:W4:Y:S01]  /*17060*/  @P5 MUFU.LG2 R11, R11 ;  /* 0x0000000b000b5308 */ /* 0x000f220000000c00 */
[----:B------:R-:W-:Y:S01]  /*17070*/  IMAD R7, R20, R27, R7 ;  /* 0x0000001b14077224 */ /* 0x000fe200078e0207 */
[----:B------:R-:W-:Y:S01]  /*17080*/  ISETP.GE.AND P1, PT, R21, UR14, PT ;  /* 0x0000000e15007c0c */ /* 0x000fe2000bf26270 */
[----:B------:R-:W-:-:S02]  /*17090*/  IMAD.MOV.U32 R21, RZ, RZ, 0x7f800000 ;  /* 0x7f800000ff157424 */ /* 0x000fc400078e00ff */
[----:B------:R-:W-:Y:S01]  /*170a0*/  @P2 FFMA.FTZ R21, R3, R26, R28 ;  /* 0x0000001a03152223 */ /* 0x000fe2000001001c */
[----:B------:R-:W-:Y:S02]  /*170b0*/  IADD3 R4, R22, 0x40, RZ ;  /* 0x0000004016047810 */ /* 0x000fe40007ffe0ff */
[----:B------:R-:W-:Y:S01]  /*170c0*/  SHF.R.S32.HI R3, RZ, 0x1f, R5 ;  /* 0x0000001fff037819 */ /* 0x000fe20000011405 */
[----:B-----5:R1:W3:Y:S01]  /*170d0*/  LDS.128 R16, [R225+0x1800] ;  /* 0x00180000e1107984 */ /* 0x0202e20000000c00 */
[----:B--2---:R-:W-:Y:S01]  /*170e0*/  @P4 FMUL.FTZ R27, R9, 0.69314718246459960938 ;  /* 0x3f317218091b4820 */ /* 0x004fe20000410000 */
[--C-:B------:R-:W-:Y:S02]  /*170f0*/  IADD3 R9, P3, P2, R5, R32, R7.reuse ;  /* 0x0000002005097210 */ /* 0x100fe40007a7e007 */
[----:B------:R2:W2:Y:S01]  /*17100*/  LDS.128 R12, [R225+0x3800] ;  /* 0x00380000e10c7984 */ /* 0x0004a20000000c00 */
[----:B------:R-:W-:Y:S02]  /*17110*/  SHF.R.S32.HI R32, RZ, 0x1f, R7 ;  /* 0x0000001fff207819 */ /* 0x000fe40000011407 */
[----:B------:R-:W-:Y:S01]  /*17120*/  MOV R8, 0x7f800000 ;  /* 0x7f80000000087802 */ /* 0x000fe20000000f00 */
[----:B----4-:R-:W-:Y:S01]  /*17130*/  @P5 FMUL.FTZ R11, R11, 0.69314718246459960938 ;  /* 0x3f3172180b0b5820 */ /* 0x010fe20000410000 */
[----:B------:R-:W-:Y:S01]  /*17140*/  @P0 FFMA.FTZ R8, R164, R25, R35 ;  /* 0x00000019a4080223 */ /* 0x000fe20000010023 */
[----:B------:R-:W-:Y:S01]  /*17150*/  IMAD.MOV.U32 R25, RZ, RZ, 0x7f800000 ;  /* 0x7f800000ff197424 */ /* 0x000fe200078e00ff */
[----:B------:R-:W-:Y:S01]  /*17160*/  MOV R26, 0x7f800000 ;  /* 0x7f800000001a7802 */ /* 0x000fe20000000f00 */
[----:B-1----:R-:W-:Y:S01]  /*17170*/  @P5 FFMA.FTZ R25, R2, R31, R11 ;  /* 0x0000001f02195223 */ /* 0x002fe2000001000b */
[----:B------:R-:W-:Y:S01]  /*17180*/  ISETP.GE.AND P0, PT, R4, UR14, PT ;  /* 0x0000000e04007c0c */ /* 0x000fe2000bf06270 */
[----:B---3--:R-:W-:Y:S01]  /*17190*/  @P4 FFMA.FTZ R26, R0, R29, R27 ;  /* 0x0000001d001a4223 */ /* 0x008fe2000001001b */
[----:B------:R-:W-:Y:S01]  /*171a0*/  IADD3.X R32, R3, R33, R32, P3, P2 ;  /* 0x0000002103207210 */ /* 0x000fe20001fe4420 */
[----:B------:R-:W-:Y:S10]  /*171b0*/  @P6 BRA `(.L_x_340) ;  /* 0x0000000000c06947 */ /* 0x000ff40003800000 */
[----:B------:R-:W1:Y:S01]  /*171c0*/  S2R R3, SR_TID.X ;  /* 0x0000000000037919 */ /* 0x000e620000002100 */
[----:B------:R-:W-:-:S04]  /*171d0*/  SHF.R.S32.HI R5, RZ, 0x1f, R6 ;  /* 0x0000001fff057819 */ /* 0x000fc80000011406 */
[----:B------:R-:W-:-:S04]  /*171e0*/  LEA.HI R5, R5, R6, RZ, 0x2 ;  /* 0x0000000605057211 */ /* 0x000fc800078f10ff */
[----:B------:R-:W-:-:S05]  /*171f0*/  LOP3.LUT R5, R5, 0xffffffc, RZ, 0xc0, !PT ;  /* 0x0ffffffc05057812 */ /* 0x000fca00078ec0ff */
[----:B------:R-:W-:Y:S01]  /*17200*/  IMAD.IADD R5, R6, 0x1, -R5 ;  /* 0x0000000106057824 */ /* 0x000fe200078e0a05 */
[----:B-1----:R-:W-:-:S04]  /*17210*/  SHF.R.S32.HI R0, RZ, 0x1f, R3 ;  /* 0x0000001fff007819 */ /* 0x002fc80000011403 */
        /* <DEDUP_REMOVED lines=17> */
[C---:B------:R-:W-:Y:S01]  /*17330*/  @!P6 IADD3 R29, P2, R28.reuse, R9, RZ ;  /* 0x000000091c1de210 */ /* 0x040fe20007f5e0ff */
[-C--:B------:R-:W-:Y:S01]  /*17340*/  @!P4 IMAD R27, R27, R24.reuse, RZ ;  /* 0x000000181b1bc224 */ /* 0x080fe200078e02ff */
[----:B------:R-:W3:Y:S01]  /*17350*/  @!P5 LDC.64 R6, c[0x0][0x2b0] ;  /* 0x0000ac00ff06db82 */ /* 0x000ee20000000a00 */
[----:B------:R-:W-:Y:S01]  /*17360*/  @!P3 IMAD R11, R11, R24, RZ ;  /* 0x000000180b0bb224 */ /* 0x000fe200078e02ff */
[----:B------:R-:W-:-:S06]  /*17370*/  @!P6 LEA.HI.X.SX32 R28, R28, R32, 0x1, P2 ;  /* 0x000000201c1ce211 */ /* 0x000fcc00010f0eff */
[----:B------:R-:W4:Y:S01]  /*17380*/  @!P4 LDC.64 R4, c[0x0][0x2b0] ;  /* 0x0000ac00ff04cb82 */ /* 0x000f220000000a00 */
[----:B-1----:R-:W-:-:S04]  /*17390*/  @!P6 LEA R30, P2, R29, R2, 0x2 ;  /* 0x000000021d1ee211 */ /* 0x002fc800078410ff */
[----:B------:R-:W-:Y:S02]  /*173a0*/  @!P6 LEA.HI.X R31, R29, R3, R28, 0x2, P2 ;  /* 0x000000031d1fe211 */ /* 0x000fe400010f141c */
[C---:B------:R-:W-:Y:S01]  /*173b0*/  @!P5 IADD3 R28, P2, R0.reuse, R9, RZ ;  /* 0x00000009001cd210 */ /* 0x040fe20007f5e0ff */
[----:B------:R-:W1:Y:S02]  /*173c0*/  @!P3 LDC.64 R2, c[0x0][0x2b0] ;  /* 0x0000ac00ff02bb82 */ /* 0x000e640000000a00 */
[----:B------:R1:W-:Y:S01]  /*173d0*/  @!P6 STG.E desc[UR22][R30.64], R8 ;  /* 0x000000081e00e986 */ /* 0x0003e2000c101916 */
[----:B------:R-:W-:Y:S02]  /*173e0*/  @!P5 LEA.HI.X.SX32 R0, R0, R32, 0x1, P2 ;  /* 0x000000200000d211 */ /* 0x000fe400010f0eff */
[----:B---3--:R-:W-:-:S04]  /*173f0*/  @!P5 LEA R6, P2, R28, R6, 0x2 ;  /* 0x000000061c06d211 */ /* 0x008fc800078410ff */
[----:B------:R-:W-:Y:S02]  /*17400*/  @!P5 LEA.HI.X R7, R28, R7, R0, 0x2, P2 ;  /* 0x000000071c07d211 */ /* 0x000fe400010f1400 */
[----:B------:R-:W-:-:S03]  /*17410*/  @!P4 IADD3 R0, P2, R27, R9, RZ ;  /* 0x000000091b00c210 */ /* 0x000fc60007f5e0ff */
[----:B------:R3:W-:Y:S01]  /*17420*/  @!P5 STG.E desc[UR22][R6.64], R21 ;  /* 0x000000150600d986 */ /* 0x0007e2000c101916 */
[----:B------:R-:W-:Y:S02]  /*17430*/  @!P4 LEA.HI.X.SX32 R27, R27, R32, 0x1, P2 ;  /* 0x000000201b1bc211 */ /* 0x000fe400010f0eff */
[----:B----4-:R-:W-:-:S04]  /*17440*/  @!P4 LEA R4, P2, R0, R4, 0x2 ;  /* 0x000000040004c211 */ /* 0x010fc800078410ff */
[----:B------:R-:W-:Y:S02]  /*17450*/  @!P4 LEA.HI.X R5, R0, R5, R27, 0x2, P2 ;  /* 0x000000050005c211 */ /* 0x000fe400010f141b */
[----:B------:R-:W-:-:S03]  /*17460*/  @!P3 IADD3 R9, P2, R11, R9, RZ ;  /* 0x000000090b09b210 */ /* 0x000fc60007f5e0ff */
[----:B------:R3:W-:Y:S01]  /*17470*/  @!P4 STG.E desc[UR22][R4.64], R25 ;  /* 0x000000190400c986 */ /* 0x0007e2000c101916 */
[----:B------:R-:W-:Y:S02]  /*17480*/  @!P3 LEA.HI.X.SX32 R32, R11, R32, 0x1, P2 ;  /* 0x000000200b20b211 */ /* 0x000fe400010f0eff */
[----:B-1----:R-:W-:-:S04]  /*17490*/  @!P3 LEA R2, P2, R9, R2, 0x2 ;  /* 0x000000020902b211 */ /* 0x002fc800078410ff */
[----:B------:R-:W-:-:S05]  /*174a0*/  @!P3 LEA.HI.X R3, R9, R3, R32, 0x2, P2 ;  /* 0x000000030903b211 */ /* 0x000fca00010f1420 */
[----:B------:R3:W-:Y:S04]  /*174b0*/  @!P3 STG.E desc[UR22][R2.64], R26 ;  /* 0x0000001a0200b986 */ /* 0x0007e8000c101916 */
.L_x_340:
[----:B------:R-:W-:Y:S05]  /*174c0*/  BSYNC B0 ;  /* 0x0000000000007941 */ /* 0x000fea0003800000 */
.L_x_339:
[----:B---3--:R-:W-:Y:S01]  /*174d0*/  SHF.R.S32.HI R3, RZ, 0x1f, R20 ;  /* 0x0000001fff037819 */ /* 0x008fe20000011414 */
[----:B------:R-:W-:Y:S01]  /*174e0*/  UIMAD UR17, UR4, -0x80, UR17 ;  /* 0xffffff80041178a4 */ /* 0x000fe2000f8e0211 */
[----:B------:R-:W-:Y:S01]  /*174f0*/  SHF.R.S32.HI R2, RZ, 0x1f, R236 ;  /* 0x0000001fff027819 */ /* 0x000fe200000114ec */
[----:B------:R-:W-:Y:S01]  /*17500*/  IMAD.U32 R27, RZ, RZ, UR16 ;  /* 0x00000010ff1b7e24 */ /* 0x000fe2000f8e00ff */
[----:B------:R-:W-:Y:S01]  /*17510*/  IADD3 R4, P3, R236, UR10, RZ ;  /* 0x0000000aec047c10 */ /* 0x000fe2000ff7e0ff */
[----:B------:R-:W-:Y:S01]  /*17520*/  ULDC.64 UR4, c[0x0][0x2a0] ;  /* 0x0000a80000047ab9 */ /* 0x000fe20000000a00 */
[----:B------:R-:W-:Y:S01]  /*17530*/  SHF.R.S32.HI R23, RZ, 0x1f, R22 ;  /* 0x0000001fff177819 */ /* 0x000fe20000011416 */
[----:B------:R-:W-:Y:S01]  /*17540*/  IMAD R3, R3, UR4, RZ ;  /* 0x0000000403037c24 */ /* 0x000fe2000f8e02ff */
[----:B------:R-:W-:Y:S01]  /*17550*/  IADD3.X R5, R2, UR6, RZ, P3, !PT ;  /* 0x0000000602057c10 */ /* 0x000fe20009ffe4ff */
[----:B------:R-:W-:Y:S01]  /*17560*/  VIADD R0, R22, 0x60 ;  /* 0x0000006016007836 */ /* 0x000fe20000000000 */
[----:B------:R-:W-:Y:S01]  /*17570*/  ISETP.GE.AND P3, PT, R10, UR17, PT ;  /* 0x000000110a007c0c */ /* 0x000fe2000bf66270 */
[C---:B------:R-:W-:Y:S01]  /*17580*/  IMAD R29, R20.reuse, UR5, R3 ;  /* 0x00000005141d7c24 */ /* 0x040fe2000f8e0203 */
[----:B------:R1:W3:Y:S01]  /*17590*/  LDS.128 R8, [R225+0x2000] ;  /* 0x00200000e1087984 */ /* 0x0002e20000000c00 */
[----:B------:R-:W-:Y:S01]  /*175a0*/  IMAD.WIDE.U32 R2, R20, UR4, R4 ;  /* 0x0000000414027c25 */ /* 0x000fe2000f8e0004 */
[----:B------:R-:W-:Y:S01]  /*175b0*/  BSSY B0, `(.L_x_341) ;  /* 0x0000017000007945 */ /* 0x000fe20003800000 */
[----:B------:R-:W-:Y:S01]  /*175c0*/  ISETP.GE.AND P2, PT, R0, UR14, PT ;  /* 0x0000000e00007c0c */ /* 0x000fe2000bf46270 */
[----:B------:R1:W4:Y:S01]  /*175d0*/  LDS.128 R4, [R225+0x4000] ;  /* 0x00400000e1047984 */ /* 0x0003220000000c00 */
[----:B------:R-:W-:-:S03]  /*175e0*/  IMAD.WIDE R26, R27, 0x80, R22 ;  /* 0x000000801b1a7825 */ /* 0x000fc600078e0216 */
[----:B------:R1:W1:Y:S01]  /*175f0*/  LDS.128 R20, [R225] ;  /* 0x00000000e1147984 */ /* 0x0002620000000c00 */
[----:B------:R-:W-:Y:S02]  /*17600*/  IMAD.IADD R29, R3, 0x1, R29 ;  /* 0x00000001031d7824 */ /* 0x000fe400078e021d */
        /* <DEDUP_REMOVED lines=14> */
[----:B-1----:R1:W-:Y:S04]  /*176f0*/  @!P6 STG.E.128 desc[UR22][R24.64], R20 ;  /* 0x000000141800e986 */ /* 0x0023e8000c101d16 */
[----:B---3--:R1:W-:Y:S04]  /*17700*/  @!P5 STG.E.128 desc[UR22][R24.64+0x40], R8 ;  /* 0x000040081800d986 */ /* 0x0083e8000c101d16 */
[----:B----4-:R1:W-:Y:S02]  /*17710*/  @!P4 STG.E.128 desc[UR22][R24.64+0x80], R4 ;  /* 0x000080041800c986 */ /* 0x0103e4000c101d16 */
.L_x_342:
[----:B------:R-:W-:Y:S05]  /*17720*/  BSYNC B0 ;  /* 0x0000000000007941 */ /* 0x000fea0003800000 */
.L_x_341:
[----:B-1----:R1:W1:Y:S01]  /*17730*/  LDS.128 R20, [R225+0x800] ;  /* 0x00080000e1147984 */ /* 0x0022620000000c00 */
[----:B------:R-:W-:Y:S03]  /*17740*/  BSSY B0, `(.L_x_343) ;  /* 0x0000017000007945 */ /* 0x000fe60003800000 */
[----:B---3--:R3:W1:Y:S04]  /*17750*/  LDS.128 R8, [R225+0x2800] ;  /* 0x00280000e1087984 */ /* 0x0086680000000c00 */
        /* <DEDUP_REMOVED lines=21> */
.L_x_344:
[----:B------:R-:W-:Y:S05]  /*178b0*/  BSYNC B0 ;  /* 0x0000000000007941 */ /* 0x000fea0003800000 */
.L_x_343:
[----:B-1----:R1:W1:Y:S01]  /*178c0*/  LDS.128 R20, [R225+0x1000] ;  /* 0x00100000e1147984 */ /* 0x0022620000000c00 */
[----:B------:R-:W-:Y:S03]  /*178d0*/  BSSY B0, `(.L_x_345) ;  /* 0x0000017000007945 */ /* 0x000fe60003800000 */
[----:B------:R1:W1:Y:S04]  /*178e0*/  LDS.128 R8, [R225+0x3000] ;  /* 0x00300000e1087984 */ /* 0x0002680000000c00 */
[----:B----4-:R4:W1:Y:S01]  /*178f0*/  LDS.128 R4, [R225+0x5000] ;  /* 0x00500000e1047984 */ /* 0x0108620000000c00 */
        /* <DEDUP_REMOVED lines=19> */
[----:B------:R1:W-:Y:S02]  /*17a30*/  @!P0 STG.E.128 desc[UR22][R24.64+0x80], R4 ;  /* 0x0000800418008986 */ /* 0x0003e4000c101d16 */
.L_x_346:
[----:B------:R-:W-:Y:S05]  /*17a40*/  BSYNC B0 ;  /* 0x0000000000007941 */ /* 0x000fea0003800000 */
.L_x_345:
[----:B-1----:R1:W1:Y:S01]  /*17a50*/  LDS.128 R4, [R225+0x5800] ;  /* 0x00580000e1047984 */ /* 0x0022620000000c00 */
        /* <DEDUP_REMOVED lines=18> */
[----:B--2---:R2:W-:Y:S01]  /*17b80*/  @!P1 STG.E.128 desc[UR22][R2.64+0x40], R12 ;  /* 0x0000400c02009986 */ /* 0x0045e2000c101d16 */
[----:B------:R-:W-:Y:S05]  /*17b90*/  @P0 EXIT ;  /* 0x000000000000094d */ /* 0x000fea0003800000 */
[----:B-1----:R-:W-:Y:S01]  /*17ba0*/  STG.E.128 desc[UR22][R2.64+0x80], R4 ;  /* 0x0000800402007986 */ /* 0x002fe2000c101d16 */
[----:B------:R-:W-:Y:S05]  /*17bb0*/  EXIT ;  /* 0x000000000000794d */ /* 0x000fea0003800000 */
.L_x_302:
[----:B------:R-:W-:Y:S01]  /*17bc0*/  UISETP.NE.AND UP3, UPT, UR15, -0x1, UPT ;  /* 0xffffffff0f00788c */ /* 0x000fe2000bf65270 */
[----:B------:R-:W-:Y:S01]  /*17bd0*/  LEA.HI R3, R3, R120, RZ, 0x2 ;  /* 0x0000007803037211 */ /* 0x000fe200078f10ff */
[----:B------:R-:W-:Y:S01]  /*17be0*/  ULDC.U8 UR12, c[0x0][0x3d9] ;  /* 0x0000f640000c7ab9 */ /* 0x000fe20000000000 */
[----:B------:R-:W-:Y:S01]  /*17bf0*/  UIADD3 UR17, -UR21, UR17, URZ ;  /* 0x0000001115117290 */ /* 0x000fe2000fffe13f */
[----:B------:R-:W-:Y:S01]  /*17c00*/  IMAD.U32 R15, RZ, RZ, UR16 ;  /* 0x00000010ff0f7e24 */ /* 0x000fe2000f8e00ff */
[----:B------:R-:W-:Y:S01]  /*17c10*/  UISETP.NE.AND UP2, UPT, UR12, URZ, UPT ;  /* 0x0000003f0c00728c */ /* 0x000fe2000bf45270 */
[----:B------:R-:W-:Y:S01]  /*17c20*/  LOP3.LUT R5, R3, 0xfffffffc, RZ, 0xc0, !PT ;  /* 0xfffffffc03057812 */ /* 0x000fe200078ec0ff */
[----:B------:R-:W-:Y:S01]  /*17c30*/  BSSY B0, `(.L_x_347) ;  /* 0x000004f000007945 */ /* 0x000fe20003800000 */
[----:B------:R-:W-:-:S03]  /*17c40*/  SHF.R.S32.HI R16, RZ, 0x2, R3 ;  /* 0x00000002ff107819 */ /* 0x000fc60000011403 */
[----:B------:R-:W-:Y:S01]  /*17c50*/  @!UP3 USHF.R.S32.HI UR4, URZ, 0x1f, UR11 ;  /* 0x0000001f3f04b899 */ /* 0x000fe2000801140b */
[----:B------:R-:W-:Y:S01]  /*17c60*/  IMAD.IADD R6, R120, 0x1, -R5 ;  /* 0x0000000178067824 */ /* 0x000fe200078e0a05 */
[----:B------:R-:W-:Y:S01]  /*17c70*/  @UP3 ULDC.64 UR8, c[0x0][0x298] ;  /* 0x0000a60000083ab9 */ /* 0x000fe20000000a00 */
[----:B------:R-:W-:Y:S01]  /*17c80*/  @!UP3 ULDC.64 UR6, c[0x0][0x290] ;  /* 0x0000a4000006bab9 */ /* 0x000fe20000000a00 */
[----:B------:R-:W-:Y:S01]  /*17c90*/  @UP3 UIMAD.WIDE.U32 UR18, UR15, UR8, URZ ;  /* 0x000000080f1232a5 */ /* 0x000fe2000f8e003f */
[--C-:B------:R-:W-:Y:S01]  /*17ca0*/  SHF.R.S32.HI R17, RZ, 0x1f, R16.reuse ;  /* 0x0000001fff117819 */ /* 0x100fe20000011410 */
[----:B------:R-:W-:Y:S01]  /*17cb0*/  @!UP3 UIMAD UR8, UR4, UR6, URZ ;  /* 0x000000060408b2a4 */ /* 0x000fe2000f8e023f */
[C---:B------:R-:W-:Y:S01]  /*17cc0*/  ISETP.NE.AND P3, PT, R6.reuse, RZ, PT ;  /* 0x000000ff0600720c */ /* 0x040fe20003f65270 */
[----:B------:R-:W-:Y:S01]  /*17cd0*/  @!UP3 UIMAD.WIDE.U32 UR26, UR11, UR6, URZ ;  /* 0x000000060b1ab2a5 */ /* 0x000fe2000f8e003f */
[----:B------:R-:W-:Y:S01]  /*17ce0*/  IMAD.SHL.U32 R6, R6, 0x8, RZ ;  /* 0x0000000806067824 */ /* 0x000fe200078e00ff */
[----:B------:R-:W-:Y:S01]  /*17cf0*/  @!UP3 UIMAD UR8, UR11, UR7, UR8 ;  /* 0x000000070b08b2a4 */ /* 0x000fe2000f8e0208 */
[----:B------:R-:W-:Y:S01]  /*17d00*/  IMAD.WIDE R14, R15, 0x80, R16 ;  /* 0x000000800f0e7825 */ /* 0x000fe200078e0210 */
[----:B------:R-:W-:Y:S01]  /*17d10*/  @UP2 ULDC.64 UR4, c[0x0][0x2c0] ;  /* 0x0000b00000042ab9 */ /* 0x000fe20000000a00 */
[----:B------:R-:W-:Y:S01]  /*17d20*/  ULDC.U8 UR7, c[0x0][0x3d8] ;  /* 0x0000f60000077ab9 */ /* 0x000fe20000000000 */
[----:B------:R-:W-:Y:S01]  /*17d30*/  USHF.R.S32.HI UR6, URZ, 0x1f, UR25 ;  /* 0x0000001f3f067899 */ /* 0x000fe20008011419 */
[----:B------:R-:W-:Y:S01]  /*17d40*/  VIADD R0, R16, 0x60 ;  /* 0x0000006010007836 */ /* 0x000fe20000000000 */
[----:B------:R-:W-:Y:S01]  /*17d50*/  UISETP.NE.AND UP0, UPT, UR7, URZ, !UP2 ;  /* 0x0000003f0700728c */ /* 0x000fe2000d705270 */
[C---:B------:R-:W-:Y:S01]  /*17d60*/  VIADD R5, R6.reuse, 0x20 ;  /* 0x0000002006057836 */ /* 0x040fe20000000000 */
[----:B------:R-:W-:Y:S01]  /*17d70*/  UISETP.NE.AND UP1, UPT, UR7, URZ, UPT ;  /* 0x0000003f0700728c */ /* 0x000fe2000bf25270 */
[----:B------:R-:W-:Y:S01]  /*17d80*/  IADD3 R4, R6, 0x40, RZ ;  /* 0x0000004006047810 */ /* 0x000fe20007ffe0ff */
[----:B------:R-:W-:-:S02]  /*17d90*/  @UP2 UIMAD UR13, UR5, UR4, URZ ;  /* 0x00000004050d22a4 */ /* 0x000fc4000f8e023f */
[----:B------:R-:W-:Y:S01]  /*17da0*/  UISETP.EQ.AND UP1, UPT, UR12, URZ, UP1 ;  /* 0x0000003f0c00728c */ /* 0x000fe20008f22270 */
[----:B------:R-:W-:Y:S01]  /*17db0*/  @!UP2 ULDC UR7, c[0x0][0x2c4] ;  /* 0x0000b1000007aab9 */ /* 0x000fe20000000800 */
[----:B------:R-:W-:Y:S01]  /*17dc0*/  ULDC.64 UR4, c[0x0][0x2a0] ;  /* 0x0000a80000047ab9 */ /* 0x000fe20000000a00 */
[----:B------:R-:W-:Y:S01]  /*17dd0*/  @UP3 UIMAD UR9, UR15, UR9, UR19 ;  /* 0x000000090f0932a4 */ /* 0x000fe2000f8e0213 */
[----:B------:R-:W-:Y:S01]  /*17de0*/  IMAD.U32 R10, RZ, RZ, UR4 ;  /* 0x00000004ff0a7e24 */ /* 0x000fe2000f8e00ff */
[----:B------:R-:W-:Y:S01]  /*17df0*/  @UP0 ULDC UR7, c[0x0][0x2e4] ;  /* 0x0000b90000070ab9 */ /* 0x000fe20000000800 */
[----:B------:R-:W-:Y:S02]  /*17e00*/  UISETP.NE.OR UP0, UPT, UR15, -0x1, !UP1 ;  /* 0xffffffff0f00788c */ /* 0x000fe4000cf05670 */
[----:B------:R-:W-:Y:S02]  /*17e10*/  UIMAD UR6, UR6, UR4, URZ ;  /* 0x00000004060672a4 */ /* 0x000fe4000f8e023f */
[----:B------:R-:W-:Y:S01]  /*17e20*/  @!UP3 UIADD3 UR9, UR27, UR8, URZ ;  /* 0x000000081b09b290 */ /* 0x000fe2000fffe03f */
[----:B------:R-:W-:Y:S01]  /*17e30*/  @UP2 UMOV UR4, 0x1 ;  /* 0x0000000100042882 */ /* 0x000fe20000000000 */
[----:B------:R-:W-:Y:S01]  /*17e40*/  @!UP2 UIMAD UR4, UR7, UR10, URZ ;  /* 0x0000000a0704a2a4 */ /* 0x000fe2000f8e023f */
[----:B------:R-:W-:Y:S01]  /*17e50*/  @!UP3 UMOV UR18, UR26 ;  /* 0x0000001a0012bc82 */ /* 0x000fe20008000000 */
[----:B------:R-:W-:Y:S01]  /*17e60*/  @UP1 ULDC UR8, c[0x0][0x2c4] ;  /* 0x0000b10000081ab9 */ /* 0x000fe20000000800 */
[----:B------:R-:W-:Y:S01]  /*17e70*/  IADD3 R2, P0, R6, UR18, RZ ;  /* 0x0000001206027c10 */ /* 0x000fe2000ff1e0ff */
[----:B------:R-:W-:-:S02]  /*17e80*/  UIMAD UR4, UR11, UR4, URZ ;  /* 0x000000040b0472a4 */ /* 0x000fc4000f8e023f */
[----:B------:R-:W-:Y:S01]  /*17e90*/  UIMAD UR5, UR25, UR5, UR6 ;  /* 0x00000005190572a4 */ /* 0x000fe2000f8e0206 */
[----:B------:R-:W-:Y:S01]  /*17ea0*/  LEA.HI.X.SX32 R3, R6, UR9, 0x1, P0 ;  /* 0x0000000906037c11 */ /* 0x000fe200080f0eff */
[----:B------:R-:W-:Y:S01]  /*17eb0*/  @!UP0 UIMAD UR15, UR11, UR8, URZ ;  /* 0x000000080b0f82a4 */ /* 0x000fe2000f8e023f */
[----:B------:R-:W-:Y:S01]  /*17ec0*/  ISETP.GE.AND P0, PT, R16, UR17, PT ;  /* 0x0000001110007c0c */ /* 0x000fe2000bf06270 */
[----:B------:R-:W-:Y:S01]  /*17ed0*/  @UP2 ULDC UR6, c[0x0][0x2c0] ;  /* 0x0000b00000062ab9 */ /* 0x000fe20000000800 */
[----:B------:R-:W-:Y:S01]  /*17ee0*/  USEL UR4, UR4, URZ, !UP1 ;  /* 0x0000003f04047287 */ /* 0x000fe2000c800000 */
[----:B------:R-:W-:Y:S01]  /*17ef0*/  IMAD.WIDE.U32 R10, R10, UR25, R2 ;  /* 0x000000190a0a7c25 */ /* 0x000fe2000f8e0002 */
[----:B------:R-:W-:Y:S01]  /*17f00*/  @!UP2 UMOV UR6, 0x1 ;  /* 0x000000010006a882 */ /* 0x000fe20000000000 */
[----:B------:R-:W-:Y:S01]  /*17f10*/  @!UP2 UMOV UR13, UR7 ;  /* 0x00000007000dac82 */ /* 0x000fe20008000000 */
[----:B------:R-:W-:Y:S01]  /*17f20*/  UIMAD UR7, UR21, UR6, URZ ;  /* 0x00000006150772a4 */ /* 0x000fe2000f8e023f */
[C---:B------:R-:W-:Y:S01]  /*17f30*/  VIADD R3, R16.reuse, 0x20 ;  /* 0x0000002010037836 */ /* 0x040fe20000000000 */
[----:B------:R-:W-:Y:S01]  /*17f40*/  UIMAD UR13, UR25, UR13, UR4 ;  /* 0x0000000d190d72a4 */ /* 0x000fe2000f8e0204 */
[----:B------:R-:W-:Y:S01]  /*17f50*/  IADD3 R2, R16, 0x40, RZ ;  /* 0x0000004010027810 */ /* 0x000fe20007ffe0ff */
[----:B------:R-:W-:Y:S01]  /*17f60*/  @!UP1 UMOV UR28, URZ ;  /* 0x0000003f001c9c82 */ /* 0x000fe20008000000 */
[----:B------:R-:W-:Y:S01]  /*17f70*/  @!UP1 UMOV UR29, URZ ;  /* 0x0000003f001d9c82 */ /* 0x000fe20008000000 */
[----:B------:R-:W-:Y:S01]  /*17f80*/  @UP1 UMOV UR28, UR15 ;  /* 0x0000000f001c1c82 */ /* 0x000fe20008000000 */
[----:B------:R-:W-:Y:S01]  /*17f90*/  @UP1 USHF.R.S32.HI UR29, URZ, 0x1f, UR15 ;  /* 0x0000001f3f1d1899 */ /* 0x000fe2000801140f */
[----:B------:R-:W-:Y:S01]  /*17fa0*/  VIADD R13, R11, UR5 ;  /* 0x000000050b0d7c36 */ /* 0x000fe20008000000 */
[----:B------:R-:W-:Y:S01]  /*17fb0*/  USHF.R.S32.HI UR4, URZ, 0x1f, UR7 ;  /* 0x0000001f3f047899 */ /* 0x000fe20008011407 */
        /* <DEDUP_REMOVED lines=22> */
.L_x_348:
[----:B------:R-:W-:Y:S05]  /*18120*/  BSYNC B0 ;  /* 0x0000000000007941 */ /* 0x000fea0003800000 */
.L_x_347:
        /* <DEDUP_REMOVED lines=22> */
.L_x_350:
[----:B------:R-:W-:Y:S05]  /*18290*/  BSYNC B0 ;  /* 0x0000000000007941 */ /* 0x000fea0003800000 */
.L_x_349:
        /* <DEDUP_REMOVED lines=22> */
.L_x_352:
[----:B------:R-:W-:Y:S05]  /*18400*/  BSYNC B0 ;  /* 0x0000000000007941 */ /* 0x000fea0003800000 */
.L_x_351:
        /* <DEDUP_REMOVED lines=23> */
.L_x_354:
[----:B------:R-:W-:Y:S05]  /*18580*/  BSYNC B0 ;  /* 0x0000000000007941 */ /* 0x000fea0003800000 */
.L_x_353:
        /* <DEDUP_REMOVED lines=10> */
.L_x_356:
[----:B------:R-:W-:Y:S05]  /*18630*/  BSYNC B0 ;  /* 0x0000000000007941 */ /* 0x000fea0003800000 */
.L_x_355:
        /* <DEDUP_REMOVED lines=10> */
.L_x_358:
[----:B------:R-:W-:Y:S05]  /*186e0*/  BSYNC B0 ;  /* 0x0000000000007941 */ /* 0x000fea0003800000 */
.L_x_357:
        /* <DEDUP_REMOVED lines=10> */
.L_x_360:
[----:B------:R-:W-:Y:S05]  /*18790*/  BSYNC B0 ;  /* 0x0000000000007941 */ /* 0x000fea0003800000 */
.L_x_359:
        /* <DEDUP_REMOVED lines=10> */
.L_x_361:
        /* <DEDUP_REMOVED lines=12> */
.L_x_1149:


//--------------------- .text._ZN5flash16flash_fwd_kernelI23Flash_fwd_kernel_traitsILi96ELi128ELi64ELi4ELb0ELb0EN7cutlass6half_tE19Flash_kernel_traitsILi96ELi128ELi64ELi4ES3_EELb1ELb1ELb0ELb0ELb1ELb1ELb0ELb0EEEvNS_16Flash_fwd_paramsE --------------------------
	.section	.text._ZN5flash16flash_fwd_kernelI23Flash_fwd_kernel_traitsILi96ELi128ELi64ELi4ELb0ELb0EN7cutlass6half_tE19Flash_kernel_traitsILi96ELi128ELi64ELi4ES3_EELb1ELb1ELb0ELb0ELb1ELb1ELb0ELb0EEEvNS_16Flash_fwd_paramsE,"ax",@progbits
	.align	128
        .global         _ZN5flash16flash_fwd_kernelI23Flash_fwd_kernel_traitsILi96ELi128ELi64ELi4ELb0ELb0EN7cutlass6half_tE19Flash_kernel_traitsILi96ELi128ELi64ELi4ES3_EELb1ELb1ELb0ELb0ELb1ELb1ELb0ELb0EEEvNS_16Flash_fwd_paramsE
        .type           _ZN5flash16flash_fwd_kernelI23Flash_fwd_kernel_traitsILi96ELi128ELi64ELi4ELb0ELb0EN7cutlass6half_tE19Flash_kernel_traitsILi96ELi128ELi64ELi4ES3_EELb1ELb1ELb0ELb0ELb1ELb1ELb0ELb0EEEvNS_16Flash_fwd_paramsE,@function
        .size           _ZN5flash16flash_fwd_kernelI23Flash_fwd_kernel_traitsILi96ELi128ELi64ELi4ELb0ELb0EN7cutlass6half_tE19Flash_kernel_traitsILi96ELi128ELi64ELi4ES3_EELb1ELb1ELb0ELb0ELb1ELb1ELb0ELb0EEEvNS_16Flash_fwd_paramsE,(.L_x_1150 - _ZN5flash16flash_fwd_kernelI23Flash_fwd_kernel_traitsILi96ELi128ELi64ELi4ELb0ELb0EN7cutlass6half_tE19Flash_kernel_traitsILi96ELi128ELi64ELi4ES3_EELb1ELb1ELb0ELb0ELb1ELb1ELb0ELb0EEEvNS_16Flash_fwd_paramsE)
        .other          _ZN5flash16flash_fwd_kernelI23Flash_fwd_kernel_traitsILi96ELi128ELi64ELi4ELb0ELb0EN7cutlass6half_tE19Flash_kernel_traitsILi96ELi128ELi64ELi4ES3_EELb1ELb1ELb0ELb0ELb1ELb1ELb0ELb0EEEvNS_16Flash_fwd_paramsE,@"STO_CUDA_ENTRY STV_DEFAULT"
_ZN5flash16flash_fwd_kernelI23Flash_fwd_kernel_traitsILi96ELi128ELi64ELi4ELb0ELb0EN7cutlass6half_tE19Flash_kernel_traitsILi96ELi128ELi64ELi4ES3_EELb1ELb1ELb0ELb0ELb1ELb1ELb0ELb0EEEvNS_16Flash_fwd_paramsE:
.text._ZN5flash16flash_fwd_kernelI23Flash_fwd_kernel_traitsILi96ELi128ELi64ELi4ELb0ELb0EN7cutlass6half_tE19Flash_kernel_traitsILi96ELi128ELi64ELi4ES3_EELb1ELb1ELb0ELb0ELb1ELb1ELb0ELb0EEEvNS_16Flash_fwd_paramsE:
[----:B------:R-:W-:Y:S08]  /*0000*/  LDC R1, c[0x0][0x28] ;  /* 0x00000a00ff017b82 */ /* 0x000ff00000000800 */
[----:B------:R-:W1:Y:S01]  /*0010*/  LDC R169, c[0x0][0x3a8] ;  /* 0x0000ea00ffa97b82 */ /* 0x000e620000000800 */
[----:B------:R-:W-:Y:S01]  /*0020*/  ULDC.U8 UR4, c[0x0][0x3b4] ;  /* 0x0000ed0000047ab9 */ /* 0x000fe20000000000 */
[----:B------:R-:W-:Y:S01]  /*0030*/  ULDC.64 UR32, c[0x0][0x3a0] ;  /* 0x0000e80000207ab9 */ /* 0x000fe20000000a00 */
[----:B------:R-:W-:Y:S01]  /*0040*/  ISETP.NE.AND P3, PT, RZ, UR4, PT ;  /* 0x00000004ff007c0c */ /* 0x000fe2000bf65270 */
[----:B------:R-:W-:Y:S01]  /*0050*/  IMAD.U32 R8, RZ, RZ, UR32 ;  /* 0x00000020ff087e24 */ /* 0x000fe2000f8e00ff */
[----:B------:R-:W-:Y:S01]  /*0060*/  ULDC.64 UR30, c[0x0][0x208] ;  /* 0x00008200001e7ab9 */ /* 0x000fe20000000a00 */
[----:B------:R-:W-:-:S02]  /*0070*/  IMAD.U32 R9, RZ, RZ, UR33 ;  /* 0x00000021ff097e24 */ /* 0x000fc4000f8e00ff */
[----:B------:R-:W2:Y:S01]  /*0080*/  LDC R117, c[0x0][0x3ac] ;  /* 0x0000eb00ff757b82 */ /* 0x000ea20000000800 */
[----:B------:R-:W3:Y:S01]  /*0090*/  S2R R222, SR_CTAID.X ;  /* 0x0000000000de7919 */ /* 0x000ee20000002500 */
[----:B------:R-:W3:Y:S06]  /*00a0*/  S2R R12, SR_CTAID.Y ;  /* 0x00000000000c7919 */ /* 0x000eec0000002600 */
[----:B------:R-:W4:Y:S01]  /*00b0*/  LDC.64 R4, c[0x0][0x300] ;  /* 0x0000c000ff047b82 */ /* 0x000f220000000a00 */
[----:B------:R-:W5:Y:S01]  /*00c0*/  @P3 LDG.E.64 R8, desc[UR30][R8.64] ;  /* 0x0000001e08083981 */ /* 0x000f62000c1e1b00 */
[----:B------:R-:W3:Y:S01]  /*00d0*/  S2R R11, SR_CTAID.Z ;  /* 0x00000000000b7919 */ /* 0x000ee20000002700 */
[----:B------:R-:W3:Y:S01]  /*00e0*/  S2R R122, SR_TID.X ;  /* 0x00000000007a7919 */ /* 0x000ee20000002100 */
[----:B-1----:R-:W-:Y:S01]  /*00f0*/  @P3 IMAD.MOV.U32 R2, RZ, RZ, R169 ;  /* 0x000000ffff023224 */ /* 0x002fe200078e00a9 */
[----:B------:R-:W-:Y:S01]  /*0100*/  ULDC UR19, c[0x0][0x2c4] ;  /* 0x0000b10000137ab9 */ /* 0x000fe20000000800 */
[----:B--2---:R-:W-:-:S05]  /*0110*/  @P3 IMAD.MOV.U32 R3, RZ, RZ, R117 ;  /* 0x000000ffff033224 */ /* 0x004fca00078e0075 */
[----:B------:R1:W2:Y:S01]  /*0120*/  @P3 LDG.E.64 R6, desc[UR30][R2.64] ;  /* 0x0000001e02063981 */ /* 0x0002a2000c1e1b00 */
[----:B------:R-:W-:Y:S01]  /*0130*/  IMAD.MOV.U32 R13, RZ, RZ, RZ ;  /* 0x000000ffff0d7224 */ /* 0x000fe200078e00ff */
[----:B----4-:R-:W-:-:S04]  /*0140*/  ISETP.NE.U32.AND P2, PT, R4, RZ, PT ;  /* 0x000000ff0400720c */ /* 0x010fc80003f45070 */
[----:B------:R-:W-:Y:S02]  /*0150*/  ISETP.NE.AND.EX P2, PT, R5, RZ, PT, P2 ;  /* 0x000000ff0500720c */ /* 0x000fe40003f45320 */
[----:B---3--:R-:W-:-:S04]  /*0160*/  LOP3.LUT R0, R11, R222, R12, 0xfe, !PT ;  /* 0x000000de0b007212 */ /* 0x008fc800078efe0c */
[----:B------:R-:W-:-:S07]  /*0170*/  LOP3.LUT P4, RZ, R0, R122, RZ, 0xfc, !PT ;  /* 0x0000007a00ff7212 */ /* 0x000fce000788fcff */
[----:B------:R-:W3:Y:S08]  /*0180*/  @P2 LDC.64 R4, c[0x0][0x300] ;  /* 0x0000c000ff042b82 */ /* 0x000ef00000000a00 */
[----:B-1----:R-:W1:Y:S08]  /*0190*/  LDC.64 R2, c[0x0][0x308] ;  /* 0x0000c200ff027b82 */ /* 0x002e700000000a00 */
[----:B------:R-:W2:Y:S08]  /*01a0*/  @P3 LDC R0, c[0x0][0x3b0] ;  /* 0x0000ec00ff003b82 */ /* 0x000eb00000000800 */
[----:B------:R-:W4:Y:S01]  /*01b0*/  @!P4 LDC.64 R14, c[0x0][0x3b8] ;  /* 0x0000ee00ff0ecb82 */ /* 0x000f220000000a00 */
[----:B---3--:R-:W-:Y:S01]  /*01c0*/  @P2 IMAD.WIDE R4, R12, 0x4, R4 ;  /* 0x000000040c042825 */ /* 0x008fe200078e0204 */
[----:B-1----:R-:W-:-:S04]  /*01d0*/  ISETP.NE.U32.AND P1, PT, R2, RZ, PT ;  /* 0x000000ff0200720c */ /* 0x002fc80003f25070 */
[----:B------:R-:W-:-:S13]  /*01e0*/  ISETP.NE.AND.EX P1, PT, R3, RZ, PT, P1 ;  /* 0x000000ff0300720c */ /* 0x000fda0003f25310 */
[----:B------:R-:W1:Y:S02]  /*01f0*/  @P1 LDC.64 R2, c[0x0][0x308] ;  /* 0x0000c200ff021b82 */ /* 0x000e640000000a00 */
[----:B-1----:R-:W-:Y:S01]  /*0200*/  @P1 IMAD.WIDE R2, R12, 0x4, R2 ;  /* 0x000000040c021825 */ /* 0x002fe200078e0202 */
[----:B-----5:R-:W-:Y:S02]  /*0210*/  @P3 R2UR UR32, R8 ;  /* 0x00000000082032ca */ /* 0x020fe400000e0000 */
[----:B------:R-:W-:-:S11]  /*0220*/  @P3 R2UR UR33, R9 ;  /* 0x00000000092132ca */ /* 0x000fd600000e0000 */
[----:B------:R-:W-:Y:S02]  /*0230*/  IMAD.U32 R8, RZ, RZ, UR32 ;  /* 0x00000020ff087e24 */ /* 0x000fe4000f8e00ff */
[----:B------:R-:W-:Y:S01]  /*0240*/  IMAD.U32 R9, RZ, RZ, UR33 ;  /* 0x00000021ff097e24 */ /* 0x000fe2000f8e00ff */
[----:B--2---:R-:W-:-:S04]  /*0250*/  @P3 IADD3 R169, P0, R6, R0, RZ ;  /* 0x0000000006a93210 */ /* 0x004fc80007f1e0ff */
[----:B----4-:R1:W-:Y:S01]  /*0260*/  @!P4 STG.E.64 desc[UR30][R14.64], R8 ;  /* 0x000000080e00c986 */ /* 0x0103e2000c101b1e */
[----:B------:R-:W-:Y:S02]  /*0270*/  @P3 IMAD.X R117, RZ, RZ, R7, P0 ;  /* 0x000000ffff753224 */ /* 0x000fe400000e0607 */
[----:B------:R-:W-:Y:S02]  /*0280*/  @!P4 IMAD.MOV.U32 R6, RZ, RZ, R169 ;  /* 0x000000ffff06c224 */ /* 0x000fe400078e00a9 */
[----:B------:R-:W-:-:S05]  /*0290*/  @!P4 IMAD.MOV.U32 R7, RZ, RZ, R117 ;  /* 0x000000ffff07c224 */ /* 0x000fca00078e0075 */
[----:B------:R1:W-:Y:S04]  /*02a0*/  @!P4 STG.E.64 desc[UR30][R14.64+0x8], R6 ;  /* 0x000008060e00c986 */ /* 0x0003e8000c101b1e */
[----:B------:R2:W3:Y:S04]  /*02b0*/  @P2 LDG.E R13, desc[UR30][R4.64] ;  /* 0x0000001e040d2981 */ /* 0x0004e8000c1e1900 */
[----:B------:R-:W3:Y:S01]  /*02c0*/  @P1 LDG.E R121, desc[UR30][R2.64] ;  /* 0x0000001e02791981 */ /* 0x000ee2000c1e1900 */
[----:B------:R-:W-:-:S05]  /*02d0*/  IMAD.SHL.U32 R124, R222, 0x80, RZ ;  /* 0x00000080de7c7824 */ /* 0x000fca00078e00ff */
[----:B------:R-:W-:Y:S01]  /*02e0*/  ISETP.GE.AND P0, PT, R124, UR19, PT ;  /* 0x000000137c007c0c */ /* 0x000fe2000bf06270 */
[----:B--2---:R-:W2:Y:S08]  /*02f0*/  @!P1 LDC.64 R4, c[0x0][0x318] ;  /* 0x0000c600ff049b82 */ /* 0x004eb00000000a00 */
[----:B------:R-:W4:Y:S01]  /*0300*/  @!P1 LDC.64 R2, c[0x0][0x2c8] ;  /* 0x0000b200ff029b82 */ /* 0x000f220000000a00 */
[----:B--2---:R-:W-:-:S04]  /*0310*/  @!P1 ISETP.NE.U32.AND P2, PT, R4, RZ, PT ;  /* 0x000000ff0400920c */ /* 0x004fc80003f45070 */
[----:B------:R-:W-:-:S04]  /*0320*/  @!P1 ISETP.NE.AND.EX P2, PT, R5, RZ, PT, P2 ;  /* 0x000000ff0500920c */ /* 0x000fc80003f45320 */
[----:B----4-:R-:W-:Y:S01]  /*0330*/  @!P1 SEL R3, R3, RZ, P2 ;  /* 0x000000ff03039207 */ /* 0x010fe20001000000 */
[----:B---3--:R-:W-:-:S03]  /*0340*/  @P1 IMAD.IADD R121, R121, 0x1, -R13 ;  /* 0x0000000179791824 */ /* 0x008fc600078e0a0d */
[----:B------:R-:W-:Y:S01]  /*0350*/  @!P1 IADD3 R121, R3, R2, -R13 ;  /* 0x0000000203799210 */ /* 0x000fe20007ffe80d */
[----:B-1----:R-:W-:Y:S06]  /*0360*/  @P0 EXIT ;  /* 0x000000000000094d */ /* 0x002fec0003800000 */
[----:B------:R-:W-:Y:S01]  /*0370*/  VIADD R0, R124, 0xbf ;  /* 0x000000bf7c007836 */ /* 0x000fe20000000000 */
[----:B------:R-:W-:Y:S01]  /*0380*/  ULDC UR18, c[0x0][0x398] ;  /* 0x0000e60000127ab9 */ /* 0x000fe20000000800 */
[C---:B------:R-:W-:Y:S01]  /*0390*/  VIADD R4, R121.reuse, 0x3f ;  /* 0x0000003f79047836 */ /* 0x040fe20000000000 */
[----:B------:R-:W-:Y:S01]  /*03a0*/  SHF.R.S32.HI R14, RZ, 0x1f, R122 ;  /* 0x0000001fff0e7819 */ /* 0x000fe2000001147a */
[----:B------:R-:W-:Y:S01]  /*03b0*/  ULDC UR8, c[0x0][0x270] ;  /* 0x00009c0000087ab9 */ /* 0x000fe20000000800 */
[----:B------:R-:W-:Y:S02]  /*03c0*/  IADD3 R0, R121, -UR19, R0 ;  /* 0x8000001379007c10 */ /* 0x000fe4000fffe000 */
[----:B------:R-:W-:Y:S02]  /*03d0*/  SHF.R.S32.HI R2, RZ, 0x1f, R4 ;  /* 0x0000001fff027819 */ /* 0x000fe40000011404 */
[----:B------:R-:W-:Y:S01]  /*03e0*/  LEA.HI R120, R14, R122, RZ, 0x5 ;  /* 0x0000007a0e787211 */ /* 0x000fe200078f28ff */
[----:B------:R-:W-:Y:S01]  /*03f0*/  VIADD R0, R0, UR18 ;  /* 0x0000001200007c36 */ /* 0x000fe20008000000 */
[----:B------:R-:W-:-:S02]  /*0400*/  LEA.HI R2, R2, R4, RZ, 0x6 ;  /* 0x0000000402027211 */ /* 0x000fc400078f30ff */
[----:B------:R-:W-:Y:S02]  /*0410*/  LOP3.LUT R125, R120, 0xffffffe0, RZ, 0xc0, !PT ;  /* 0xffffffe0787d7812 */ /* 0x000fe400078ec0ff */
[----:B------:R-:W-:Y:S02]  /*0420*/  SHF.R.S32.HI R3, RZ, 0x1f, R0 ;  /* 0x0000001fff037819 */ /* 0x000fe40000011400 */
[----:B------:R-:W-:Y:S01]  /*0430*/  SHF.R.S32.HI R2, RZ, 0x6, R2 ;  /* 0x00000006ff027819 */ /* 0x000fe20000011402 */
[----:B------:R-:W-:Y:S01]  /*0440*/  IMAD.IADD R125, R122, 0x1, -R125 ;  /* 0x000000017a7d7824 */ /* 0x000fe200078e0a7d */
[----:B------:R-:W-:Y:S01]  /*0450*/  LEA.HI R3, R3, R0, RZ, 0x6 ;  /* 0x0000000003037211 */ /* 0x000fe200078f30ff */
[----:B------:R-:W-:-:S03]  /*0460*/  IMAD R0, R12, UR8, R11 ;  /* 0x000000080c007c24 */ /* 0x000fc6000f8e020b */
[----:B------:R-:W-:Y:S01]  /*0470*/  SHF.R.S32.HI R3, RZ, 0x6, R3 ;  /* 0x00000006ff037819 */ /* 0x000fe20000011403 */
[----:B------:R-:W-:-:S03]  /*0480*/  IMAD.SHL.U32 R0, R0, 0x20, RZ ;  /* 0x0000002000007824 */ /* 0x000fc600078e00ff */
[----:B------:R-:W-:Y:S02]  /*0490*/  VIMNMX R3, R2, R3, PT ;  /* 0x0000000302037248 */ /* 0x000fe40003fe0100 */
[--C-:B------:R-:W-:Y:S02]  /*04a0*/  IADD3 R169, P1, P0, R0, R169, R125.reuse ;  /* 0x000000a900a97210 */ /* 0x100fe4000783e07d */
[----:B------:R-:W-:Y:S02]  /*04b0*/  ISETP.GE.AND P2, PT, R3, 0x1, PT ;  /* 0x000000010300780c */ /* 0x000fe40003f46270 */
[----:B------:R-:W-:Y:S02]  /*04c0*/  SHF.R.S32.HI R0, RZ, 0x1f, R0 ;  /* 0x0000001fff007819 */ /* 0x000fe40000011400 */
[----:B------:R-:W-:-:S04]  /*04d0*/  SHF.R.S32.HI R2, RZ, 0x1f, R125 ;  /* 0x0000001fff027819 */ /* 0x000fc8000001147d */
[----:B------:R-:W-:-:S05]  /*04e0*/  IADD3.X R117, R0, R117, R2, P1, P0 ;  /* 0x0000007500757210 */ /* 0x000fca0000fe0402 */
[----:B------:R-:W-:Y:S05]  /*04f0*/  @!P2 BRA `(.L_x_362) ;  /* 0x000000f80038a947 */ /* 0x000fea0003800000 */
[----:B------:R-:W1:Y:S01]  /*0500*/  LDC R7, c[0x0][0x278] ;  /* 0x00009e00ff077b82 */ /* 0x000e620000000800 */
[CC--:B------:R-:W-:Y:S01]  /*0510*/  LEA.HI R5, R14.reuse, R122.reuse, RZ, 0x4 ;  /* 0x0000007a0e057211 */ /* 0x0c0fe200078f20ff */
[----:B------:R-:W-:Y:S01]  /*0520*/  ULDC.64 UR12, c[0x0][0x248] ;  /* 0x00009200000c7ab9 */ /* 0x000fe20000000a00 */
[CC--:B------:R-:W-:Y:S01]  /*0530*/  LEA.HI R223, R14.reuse, R122.reuse, RZ, 0x2 ;  /* 0x0000007a0edf7211 */ /* 0x0c0fe200078f10ff */
[----:B------:R-:W-:Y:S01]  /*0540*/  ULDC.64 UR10, c[0x0][0x250] ;  /* 0x00009400000a7ab9 */ /* 0x000fe20000000a00 */
[----:B------:R-:W-:Y:S01]  /*0550*/  SHF.R.S32.HI R2, RZ, 0x4, R5 ;  /* 0x00000004ff027819 */ /* 0x000fe20000011405 */
[----:B------:R-:W-:Y:S01]  /*0560*/  ULDC.64 UR4, c[0x0][0x228] ;  /* 0x00008a0000047ab9 */ /* 0x000fe20000000a00 */
[----:B------:R-:W-:Y:S01]  /*0570*/  LEA.HI R14, R14, R122, RZ, 0x3 ;  /* 0x0000007a0e0e7211 */ /* 0x000fe200078f18ff */
[----:B------:R-:W2:Y:S01]  /*0580*/  S2UR UR14, SR_CgaCtaId ;  /* 0x00000000000e79c3 */ /* 0x000ea20000008800 */
[----:B------:R-:W-:Y:S01]  /*0590*/  LOP3.LUT R24, R223, 0xfffffffc, RZ, 0xc0, !PT ;  /* 0xfffffffcdf187812 */ /* 0x000fe200078ec0ff */
[----:B------:R-:W-:Y:S01]  /*05a0*/  ULDC.64 UR6, c[0x0][0x258] ;  /* 0x0000960000067ab9 */ /* 0x000fe20000000a00 */
[----:B------:R-:W-:Y:S01]  /*05b0*/  SHF.R.S32.HI R16, RZ, 0x2, R223 ;  /* 0x00000002ff107819 */ /* 0x000fe200000114df */
[----:B------:R-:W-:Y:S01]  /*05c0*/  IMAD.SHL.U32 R0, R14, 0x8, RZ ;  /* 0x000000080e007824 */ /* 0x000fe200078e00ff */
[----:B------:R-:W-:Y:S01]  /*05d0*/  LEA.HI R6, R5, R2, RZ, 0x1 ;  /* 0x0000000205067211 */ /* 0x000fe200078f08ff */
[----:B------:R-:W-:Y:S01]  /*05e0*/  IMAD.IADD R24, R122, 0x1, -R24 ;  /* 0x000000017a187824 */ /* 0x000fe200078e0a18 */
[----:B------:R-:W-:Y:S01]  /*05f0*/  LEA.HI R223, R223, R16, RZ, 0x1 ;  /* 0x00000010dfdf7211 */ /* 0x000fe200078f08ff */
[----:B------:R-:W-:Y:S01]  /*0600*/  ULDC.64 UR8, c[0x0][0x240] ;  /* 0x0000900000087ab9 */ /* 0x000fe20000000a00 */
[----:B------:R-:W-:Y:S01]  /*0610*/  LOP3.LUT R6, R6, 0xfffffffe, RZ, 0xc0, !PT ;  /* 0xfffffffe06067812 */ /* 0x000fe200078ec0ff */
[----:B------:R-:W-:Y:S01]  /*0620*/  IMAD.SHL.U32 R24, R24, 0x8, RZ ;  /* 0x0000000818187824 */ /* 0x000fe200078e00ff */
[----:B------:R-:W-:Y:S01]  /*0630*/  LOP3.LUT R5, R5, 0xfffffff0, RZ, 0xc0, !PT ;  /* 0xfffffff005057812 */ /* 0x000fe200078ec0ff */
[----:B------:R-:W-:Y:S01]  /*0640*/  VIADD R123, R3, 0xffffffff ;  /* 0xffffffff037b7836 */ /* 0x000fe20000000000 */
[----:B------:R-:W-:Y:S01]  /*0650*/  LOP3.LUT R0, R0, 0xc0, RZ, 0xc0, !PT ;  /* 0x000000c000007812 */ /* 0x000fe200078ec0ff */
[----:B------:R-:W-:Y:S01]  /*0660*/  IMAD.IADD R6, R2, 0x1, -R6 ;  /* 0x0000000102067824 */ /* 0x000fe200078e0a06 */
[----:B------:R-:W-:Y:S01]  /*0670*/  LOP3.LUT R223, R223, 0x7fffffe, RZ, 0xc0, !PT ;  /* 0x07fffffedfdf7812 */ /* 0x000fe200078ec0ff */
[----:B------:R-:W-:Y:S01]  /*0680*/  IMAD.IADD R5, R122, 0x1, -R5 ;  /* 0x000000017a057824 */ /* 0x000fe200078e0a05 */
[----:B-1----:R-:W-:Y:S01]  /*0690*/  IABS R9, R7 ;  /* 0x0000000700097213 */ /* 0x002fe20000000000 */
[----:B------:R-:W-:Y:S01]  /*06a0*/  USHF.L.U32 UR15, UR12, 0x6, URZ ;  /* 0x000000060c0f7899 */ /* 0x000fe2000800063f */
[----:B------:R-:W-:Y:S01]  /*06b0*/  SHF.R.U32.HI R2, RZ, 0x3, R0 ;  /* 0x00000003ff027819 */ /* 0x000fe20000011600 */
[----:B------:R-:W-:Y:S01]  /*06c0*/  IMAD.IADD R223, R16, 0x1, -R223 ;  /* 0x0000000110df7824 */ /* 0x000fe200078e0adf */
[----:B------:R-:W1:Y:S01]  /*06d0*/  I2F.RP R20, R9 ;  /* 0x0000000900147306 */ /* 0x000e620000209400 */
[----:B------:R-:W-:Y:S01]  /*06e0*/  LOP3.LUT R8, R14, 0xfffffff8, RZ, 0xc0, !PT ;  /* 0xfffffff80e087812 */ /* 0x000fe200078ec0ff */
[----:B------:R-:W-:Y:S01]  /*06f0*/  USHF.L.U32 UR17, UR10, 0x6, URZ ;  /* 0x000000060a117899 */ /* 0x000fe2000800063f */
[----:B------:R-:W-:Y:S01]  /*0700*/  LOP3.LUT R0, R0, 0x18, R24, 0xf8, !PT ;  /* 0x0000001800007812 */ /* 0x000fe200078ef818 */
[----:B------:R-:W-:Y:S01]  /*0710*/  USHF.L.U64.HI UR16, UR10, 0x6, UR11 ;  /* 0x000000060a107899 */ /* 0x000fe2000801020b */
[----:B------:R-:W-:Y:S01]  /*0720*/  SHF.R.S32.HI R120, RZ, 0x5, R120 ;  /* 0x00000005ff787819 */ /* 0x000fe20000011478 */
[----:B------:R-:W-:Y:S01]  /*0730*/  IMAD.IADD R8, R122, 0x1, -R8 ;  /* 0x000000017a087824 */ /* 0x000fe200078e0a08 */
[----:B------:R-:W-:Y:S01]  /*0740*/  LEA.HI R22, R5, R5, RZ, 0x1 ;  /* 0x0000000505167211 */ /* 0x000fe200078f08ff */
[----:B------:R-:W-:Y:S01]  /*0750*/  IMAD.MOV.U32 R230, RZ, RZ, R123 ;  /* 0x000000ffffe67224 */ /* 0x000fe200078e007b */
[----:B------:R-:W-:Y:S01]  /*0760*/  LOP3.LUT R2, R0, R2, RZ, 0x3c, !PT ;  /* 0x0000000200027212 */ /* 0x000fe200078e3cff */
[----:B------:R-:W-:Y:S01]  /*0770*/  IMAD R223, R120, 0x8, R223 ;  /* 0x0000000878df7824 */ /* 0x000fe200078e02df */
[----:B------:R-:W-:Y:S01]  /*0780*/  LOP3.LUT R119, R22, 0x7fffffe, RZ, 0xc0, !PT ;  /* 0x07fffffe16777812 */ /* 0x000fe200078ec0ff */
[----:B------:R-:W-:Y:S01]  /*0790*/  IMAD R124, R120, 0x10, R124 ;  /* 0x00000010787c7824 */ /* 0x000fe200078e027c */
[----:B------:R-:W-:Y:S01]  /*07a0*/  SHF.R.S32.HI R4, RZ, 0x1f, R5 ;  /* 0x0000001fff047819 */ /* 0x000fe20000011405 */
[----:B------:R-:W-:Y:S01]  /*07b0*/  IMAD.U32 R223, R223, 0x20, R2 ;  /* 0x00000020dfdf7824 */ /* 0x000fe200078e0002 */
[----:B-1----:R-:W1:Y:S01]  /*07c0*/  MUFU.RCP R20, R20 ;  /* 0x0000001400147308 */ /* 0x002e620000001000 */
[----:B------:R-:W-:Y:S01]  /*07d0*/  LEA.HI R18, R8, R8, RZ, 0x1 ;  /* 0x0000000808127211 */ /* 0x000fe200078f08ff */
[----:B------:R-:W-:Y:S01]  /*07e0*/  IMAD.IADD R119, R5, 0x1, -R119 ;  /* 0x0000000105777824 */ /* 0x000fe200078e0a77 */
[----:B------:R-:W-:Y:S01]  /*07f0*/  SHF.R.S32.HI R17, RZ, 0x1f, R16 ;  /* 0x0000001fff117819 */ /* 0x000fe20000011410 */
[----:B------:R-:W-:Y:S01]  /*0800*/  IMAD R232, R222, 0x8, R120 ;  /* 0x00000008dee87824 */ /* 0x000fe200078e0278 */
[----:B------:R-:W-:-:S02]  /*0810*/  IADD3 R2, P0, R16, R13, RZ ;  /* 0x0000000d10027210 */ /* 0x000fc40007f1e0ff */
[----:B------:R-:W-:Y:S02]  /*0820*/  LEA.HI R4, R4, R5, RZ, 0x3 ;  /* 0x0000000504047211 */ /* 0x000fe400078f18ff */
[----:B------:R-:W-:Y:S02]  /*0830*/  LOP3.LUT R5, R18, 0x3fffffe, RZ, 0xc0, !PT ;  /* 0x03fffffe12057812 */ /* 0x000fe400078ec0ff */
[----:B------:R-:W-:Y:S01]  /*0840*/  LEA.HI.X.SX32 R13, R13, R17, 0x1, P0 ;  /* 0x000000110d0d7211 */ /* 0x000fe200000f0eff */
[----:B------:R-:W-:Y:S01]  /*0850*/  IMAD.WIDE R16, R222, 0x80, R16 ;  /* 0x00000080de107825 */ /* 0x000fe200078e0210 */
[----:B------:R-:W-:Y:S02]  /*0860*/  SHF.R.S32.HI R25, RZ, 0x1f, R24 ;  /* 0x0000001fff197819 */ /* 0x000fe40000011418 */
[----:B------:R-:W-:Y:S01]  /*0870*/  SHF.R.S32.HI R10, RZ, 0x1f, R12 ;  /* 0x0000001fff0a7819 */ /* 0x000fe2000001140c */
[----:B------:R-:W-:Y:S01]  /*0880*/  IMAD.IADD R5, R8, 0x1, -R5 ;  /* 0x0000000108057824 */ /* 0x000fe200078e0a05 */
[--C-:B------:R-:W-:Y:S01]  /*0890*/  SHF.R.S32.HI R23, RZ, 0x1, R22.reuse ;  /* 0x00000001ff177819 */ /* 0x100fe20000011416 */
[----:B-1----:R-:W-:Y:S01]  /*08a0*/  VIADD R20, R20, 0xffffffe ;  /* 0x0ffffffe14147836 */ /* 0x002fe20000000000 */
[----:B------:R-:W-:Y:S01]  /*08b0*/  SHF.R.S32.HI R22, RZ, 0x1f, R22 ;  /* 0x0000001fff167819 */ /* 0x000fe20000011416 */
[----:B------:R-:W-:-:S02]  /*08c0*/  IMAD R8, R13, UR12, RZ ;  /* 0x0000000c0d087c24 */ /* 0x000fc4000f8e02ff */
[----:B------:R-:W1:Y:S01]  /*08d0*/  F2I.FTZ.U32.TRUNC.NTZ R21, R20 ;  /* 0x0000001400157305 */ /* 0x000e62000021f000 */
[----:B------:R-:W-:Y:S01]  /*08e0*/  IMAD R13, R13, UR10, RZ ;  /* 0x0000000a0d0d7c24 */ /* 0x000fe2000f8e02ff */
[----:B------:R-:W-:Y:S01]  /*08f0*/  LEA.HI R22, R22, R23, RZ, 0x2 ;  /* 0x0000001716167211 */ /* 0x000fe200078f10ff */
[----:B------:R-:W-:-:S03]  /*0900*/  IMAD.WIDE.U32 R26, R2, UR12, R24 ;  /* 0x0000000c021a7c25 */ /* 0x000fc6000f8e0018 */
[----:B------:R-:W-:Y:S01]  /*0910*/  LOP3.LUT R22, R22, 0xfffffffc, RZ, 0xc0, !PT ;  /* 0xfffffffc16167812 */ /* 0x000fe200078ec0ff */
[C---:B------:R-:W-:Y:S02]  /*0920*/  IMAD R13, R2.reuse, UR11, R13 ;  /* 0x0000000b020d7c24 */ /* 0x040fe4000f8e020d */
[----:B------:R-:W-:Y:S02]  /*0930*/  IMAD R8, R2, UR13, R8 ;  /* 0x0000000d02087c24 */ /* 0x000fe4000f8e0208 */
[----:B------:R-:W-:Y:S02]  /*0940*/  IMAD R15, R10, UR4, RZ ;  /* 0x000000040a0f7c24 */ /* 0x000fe4000f8e02ff */
[----:B------:R-:W-:Y:S01]  /*0950*/  IMAD.IADD R27, R27, 0x1, R8 ;  /* 0x000000011b1b7824 */ /* 0x000fe200078e0208 */
[----:B------:R-:W-:Y:S01]  /*0960*/  SHF.R.S32.HI R8, RZ, 0x1, R18 ;  /* 0x00000001ff087819 */ /* 0x000fe20000011412 */
[----:B-1----:R-:W-:Y:S02]  /*0970*/  IMAD.MOV R0, RZ, RZ, -R21 ;  /* 0x000000ffff007224 */ /* 0x002fe400078e0a15 */
[----:B------:R-:W-:-:S02]  /*0980*/  IMAD.MOV.U32 R20, RZ, RZ, RZ ;  /* 0x000000ffff147224 */ /* 0x000fc400078e00ff */
[----:B------:R-:W-:Y:S02]  /*0990*/  IMAD R0, R0, R9, RZ ;  /* 0x0000000900007224 */ /* 0x000fe400078e02ff */
[----:B------:R-:W-:Y:S02]  /*09a0*/  IMAD R15, R12, UR5, R15 ;  /* 0x000000050c0f7c24 */ /* 0x000fe4000f8e020f */
[----:B------:R-:W-:Y:S01]  /*09b0*/  IMAD.HI.U32 R19, R21, R0, R20 ;  /* 0x0000000015137227 */ /* 0x000fe200078e0014 */
[----:B------:R-:W-:-:S03]  /*09c0*/  IABS R0, R11 ;  /* 0x0000000b00007213 */ /* 0x000fc60000000000 */
[----:B------:R-:W-:Y:S01]  /*09d0*/  IMAD.WIDE.U32 R20, R12, UR4, R24 ;  /* 0x000000040c147c25 */ /* 0x000fe2000f8e0018 */
[----:B------:R-:W-:-:S03]  /*09e0*/  ULDC.64 UR4, c[0x0][0x230] ;  /* 0x00008c0000047ab9 */ /* 0x000fc60000000a00 */
[----:B------:R-:W-:-:S04]  /*09f0*/  IMAD.WIDE.U32 R24, R2, UR10, R24 ;  /* 0x0000000a02187c25 */ /* 0x000fc8000f8e0018 */
[----:B------:R-:W-:-:S04]  /*0a00*/  IMAD.HI.U32 R19, R19, R0, RZ ;  /* 0x0000000013137227 */ /* 0x000fc800078e00ff */
[----:B------:R-:W-:Y:S02]  /*0a10*/  IMAD.IADD R25, R25, 0x1, R13 ;  /* 0x0000000119197824 */ /* 0x000fe400078e020d */
[----:B------:R-:W-:Y:S02]  /*0a20*/  IMAD.MOV R13, RZ, RZ, -R19 ;  /* 0x000000ffff0d7224 */ /* 0x000fe400078e0a13 */
[----:B------:R-:W-:Y:S02]  /*0a30*/  IMAD.IADD R21, R21, 0x1, R15 ;  /* 0x0000000115157824 */ /* 0x000fe400078e020f */
[C---:B------:R-:W-:Y:S02]  /*0a40*/  IMAD R13, R9.reuse, R13, R0 ;  /* 0x0000000d090d7224 */ /* 0x040fe400078e0200 */
[----:B------:R-:W-:Y:S02]  /*0a50*/  IMAD.SHL.U32 R15, R8, 0x40, RZ ;  /* 0x00000040080f7824 */ /* 0x000fe400078e00ff */
[----:B------:R-:W-:Y:S01]  /*0a60*/  IMAD.WIDE.U32 R26, R12, UR4, R26 ;  /* 0x000000040c1a7c25 */ /* 0x000fe2000f8e001a */
[----:B------:R-:W-:-:S02]  /*0a70*/  ISETP.GT.U32.AND P2, PT, R9, R13, PT ;  /* 0x0000000d0900720c */ /* 0x000fc40003f44070 */
[----:B------:R-:W-:Y:S01]  /*0a80*/  LOP3.LUT R0, R15, 0xc0, RZ, 0xc0, !PT ;  /* 0x000000c00f007812 */ /* 0x000fe200078ec0ff */
[----:B------:R-:W-:Y:S01]  /*0a90*/  IMAD.WIDE.U32 R20, R11, UR6, R20 ;  /* 0x000000060b147c25 */ /* 0x000fe2000f8e0014 */
[----:B------:R-:W-:Y:S02]  /*0aa0*/  SHF.R.S32.HI R15, RZ, 0x1f, R11 ;  /* 0x0000001fff0f7819 */ /* 0x000fe4000001140b */
[----:B------:R-:W-:Y:S01]  /*0ab0*/  LOP3.LUT R18, R0, 0x8, R14, 0xf8, !PT ;  /* 0x0000000800127812 */ /* 0x000fe200078ef80e */
[----:B------:R-:W-:Y:S01]  /*0ac0*/  IMAD R14, R10, UR4, RZ ;  /* 0x000000040a0e7c24 */ /* 0x000fe2000f8e02ff */
[----:B------:R-:W-:Y:S01]  /*0ad0*/  SHF.R.U32.HI R0, RZ, 0x3, R0 ;  /* 0x00000003ff007819 */ /* 0x000fe20000011600 */
[----:B------:R-:W-:Y:S02]  /*0ae0*/  IMAD R15, R15, UR6, RZ ;  /* 0x000000060f0f7c24 */ /* 0x000fe4000f8e02ff */
[----:B------:R-:W-:Y:S01]  /*0af0*/  IMAD R14, R12, UR5, R14 ;  /* 0x000000050c0e7c24 */ /* 0x000fe2000f8e020e */
[----:B------:R-:W-:Y:S01]  /*0b00*/  ULDC.64 UR4, c[0x0][0x238] ;  /* 0x00008e0000047ab9 */ /* 0x000fe20000000a00 */
[----:B------:R-:W-:Y:S01]  /*0b10*/  @!P2 IMAD.IADD R13, R13, 0x1, -R9 ;  /* 0x000000010d0da824 */ /* 0x000fe200078e0a09 */
[----:B------:R-:W-:Y:S01]  /*0b20*/  LOP3.LUT R0, R18, R0, RZ, 0x3c, !PT ;  /* 0x0000000012007212 */ /* 0x000fe200078e3cff */
[C---:B------:R-:W-:Y:S01]  /*0b30*/  IMAD R15, R11.reuse, UR7, R15 ;  /* 0x000000070b0f7c24 */ /* 0x040fe2000f8e020f */
[----:B------:R-:W-:Y:S01]  /*0b40*/  LOP3.LUT R11, R11, R7, RZ, 0x3c, !PT ;  /* 0x000000070b0b7212 */ /* 0x000fe200078e3cff */
[----:B------:R-:W-:Y:S01]  /*0b50*/  IMAD R10, R10, UR4, RZ ;  /* 0x000000040a0a7c24 */ /* 0x000fe2000f8e02ff */
[----:B------:R-:W-:Y:S01]  /*0b60*/  ISETP.GE.U32.AND P0, PT, R13, R9, PT ;  /* 0x000000090d00720c */ /* 0x000fe20003f06070 */
[----:B------:R-:W-:Y:S01]  /*0b70*/  @!P2 VIADD R19, R19, 0x1 ;  /* 0x000000011313a836 */ /* 0x000fe20000000000 */
[----:B------:R-:W-:Y:S01]  /*0b80*/  ISETP.GE.AND P1, PT, R11, RZ, PT ;  /* 0x000000ff0b00720c */ /* 0x000fe20003f26270 */
[C---:B------:R-:W-:Y:S01]  /*0b90*/  IMAD R10, R12.reuse, UR5, R10 ;  /* 0x000000050c0a7c24 */ /* 0x040fe2000f8e020a */
[----:B------:R-:W-:Y:S01]  /*0ba0*/  ISETP.NE.AND P2, PT, R7, RZ, PT ;  /* 0x000000ff0700720c */ /* 0x000fe20003f45270 */
[----:B------:R-:W-:Y:S01]  /*0bb0*/  IMAD.WIDE.U32 R24, R12, UR4, R24 ;  /* 0x000000040c187c25 */ /* 0x000fe2000f8e0018 */
[----:B------:R-:W-:Y:S01]  /*0bc0*/  UMOV UR5, 0x400 ;  /* 0x0000040000057882 */ /* 0x000fe20000000000 */
[----:B------:R-:W-:Y:S01]  /*0bd0*/  ULDC.64 UR6, c[0x0][0x210] ;  /* 0x0000840000067ab9 */ /* 0x000fe20000000a00 */
[----:B------:R-:W-:Y:S01]  /*0be0*/  USHF.L.U32 UR4, UR8, 0x6, URZ ;  /* 0x0000000608047899 */ /* 0x000fe2000800063f */
[----:B------:R-:W-:Y:S01]  /*0bf0*/  IMAD R12, R17, UR8, RZ ;  /* 0x00000008110c7c24 */ /* 0x000fe2000f8e02ff */
[----:B--2---:R-:W-:Y:S01]  /*0c00*/  ULEA UR5, UR14, UR5, 0x18 ;  /* 0x000000050e057291 */ /* 0x004fe2000f8ec03f */
[----:B------:R-:W-:Y:S01]  /*0c10*/  IMAD.IADD R21, R21, 0x1, R15 ;  /* 0x0000000115157824 */ /* 0x000fe200078e020f */
[----:B------:R-:W-:Y:S01]  /*0c20*/  USHF.L.U64.HI UR14, UR12, 0x6, UR13 ;  /* 0x000000060c0e7899 */ /* 0x000fe2000801020d */
[----:B------:R-:W-:-:S02]  /*0c30*/  IMAD R12, R16, UR9, R12 ;  /* 0x00000009100c7c24 */ /* 0x000fc4000f8e020c */
[----:B------:R-:W-:Y:S01]  /*0c40*/  IMAD.WIDE.U32 R16, R16, UR8, R20 ;  /* 0x0000000810107c25 */ /* 0x000fe2000f8e0014 */
[----:B------:R-:W-:Y:S01]  /*0c50*/  USHF.L.U64.HI UR8, UR8, 0x6, UR9 ;  /* 0x0000000608087899 */ /* 0x000fe20008010209 */
[----:B------:R-:W-:Y:S02]  /*0c60*/  LEA R223, R223, UR5, 0x1 ;  /* 0x00000005dfdf7c11 */ /* 0x000fe4000f8e08ff */
[----:B------:R-:W-:Y:S01]  /*0c70*/  @P0 VIADD R19, R19, 0x1 ;  /* 0x0000000113130836 */ /* 0x000fe20000000000 */
[C---:B------:R-:W-:Y:S01]  /*0c80*/  LEA R20, P0, R16.reuse, UR6, 0x1 ;  /* 0x0000000610147c11 */ /* 0x040fe2000f8008ff */
[----:B------:R-:W-:Y:S02]  /*0c90*/  IMAD.IADD R12, R17, 0x1, R12 ;  /* 0x00000001110c7824 */ /* 0x000fe400078e020c */
[----:B------:R-:W-:Y:S01]  /*0ca0*/  @!P1 IMAD.MOV R19, RZ, RZ, -R19 ;  /* 0x000000ffff139224 */ /* 0x000fe200078e0a13 */
[----:B------:R-:W-:Y:S01]  /*0cb0*/  @!P2 LOP3.LUT R19, RZ, R7, RZ, 0x33, !PT ;  /* 0x00000007ff13a212 */ /* 0x000fe200078e33ff */
[----:B------:R-:W-:Y:S01]  /*0cc0*/  IMAD.IADD R15, R27, 0x1, R14 ;  /* 0x000000011b0f7824 */ /* 0x000fe200078e020e */
[----:B------:R-:W-:Y:S01]  /*0cd0*/  LEA.HI.X R21, R16, UR7, R12, 0x1, P0 ;  /* 0x0000000710157c11 */ /* 0x000fe200080f0c0c */
[----:B------:R-:W-:Y:S01]  /*0ce0*/  ULDC.64 UR6, c[0x0][0x260] ;  /* 0x0000980000067ab9 */ /* 0x000fe20000000a00 */
[----:B------:R-:W-:Y:S01]  /*0cf0*/  IADD3 R12, P0, R20, UR4, RZ ;  /* 0x00000004140c7c10 */ /* 0x000fe2000ff1e0ff */
[----:B------:R-:W-:Y:S01]  /*0d00*/  IMAD.MOV.U32 R14, RZ, RZ, R26 ;  /* 0x000000ffff0e7224 */ /* 0x000fe200078e001a */
[----:B------:R-:W-:Y:S01]  /*0d10*/  SHF.R.S32.HI R226, RZ, 0x1f, R19 ;  /* 0x0000001fffe27819 */ /* 0x000fe20000011413 */
[----:B------:R-:W-:Y:S01]  /*0d20*/  @!PT LDS RZ, [RZ] ;  /* 0x00000000fffff984 */ /* 0x000fe20000000800 */
[----:B------:R-:W-:Y:S01]  /*0d30*/  @!PT LDS RZ, [RZ] ;  /* 0x00000000fffff984 */ /* 0x000fe20000000800 */
[----:B------:R-:W-:Y:S01]  /*0d40*/  @!PT LDS RZ, [RZ] ;  /* 0x00000000fffff984 */ /* 0x000fe20000000800 */
[----:B------:R-:W-:Y:S01]  /*0d50*/  LDGSTS.E.BYPASS.LTC128B.128 [R223], desc[UR30][R20.64] ;  /* 0x0000000014df7fae */ /* 0x000fe2000b901d5e */
[----:B------:R-:W-:Y:S01]  /*0d60*/  IADD3.X R13, R21, UR8, RZ, P0, !PT ;  /* 0x00000008150d7c10 */ /* 0x000fe200087fe4ff */
[----:B------:R-:W-:Y:S01]  /*0d70*/  IMAD.WIDE.U32 R224, R19, UR6, R14 ;  /* 0x0000000613e07c25 */ /* 0x000fe2000f8e000e */
[----:B------:R-:W-:Y:S01]  /*0d80*/  SHF.R.S32.HI R7, RZ, 0x1f, R123 ;  /* 0x0000001fff077819 */ /* 0x000fe2000001147b */
[----:B------:R-:W-:Y:S02]  /*0d90*/  LDGSTS.E.BYPASS.LTC128B.128 [R223+0x2000], desc[UR30][R20.64+0x40] ;  /* 0x0200004014df7fae */ /* 0x000fe4000b901d5e */
[----:B------:R-:W-:-:S02]  /*0da0*/  IMAD R228, R226, UR6, RZ ;  /* 0x00000006e2e47c24 */ /* 0x000fc4000f8e02ff */
[----:B------:R-:W-:Y:S01]  /*0db0*/  LDGSTS.E.BYPASS.LTC128B.128 [R223+0x4000], desc[UR30][R20.64+0x80] ;  /* 0x0400008014df7fae */ /* 0x000fe2000b901d5e */
[----:B------:R-:W-:Y:S02]  /*0dc0*/  IMAD R9, R123, UR14, RZ ;  /* 0x0000000e7b097c24 */ /* 0x000fe4000f8e02ff */
[----:B------:R-:W-:Y:S01]  /*0dd0*/  IMAD R228, R19, UR7, R228 ;  /* 0x0000000713e47c24 */ /* 0x000fe2000f8e02e4 */
[----:B------:R-:W-:Y:S01]  /*0de0*/  LDGSTS.E.BYPASS.LTC128B.128 [R223+0x800], desc[UR30][R12.64] ;  /* 0x008000000cdf7fae */ /* 0x000fe2000b901d5e */
[----:B------:R-:W-:Y:S01]  /*0df0*/  IMAD R9, R7, UR15, R9 ;  /* 0x0000000f07097c24 */ /* 0x000fe2000f8e0209 */
[----:B------:R-:W-:Y:S01]  /*0e00*/  ULDC.64 UR6, c[0x0][0x268] ;  /* 0x00009a0000067ab9 */ /* 0x000fe20000000a00 */
[----:B------:R-:W-:Y:S01]  /*0e10*/  IMAD.IADD R229, R225, 0x1, R228 ;  /* 0x00000001e1e57824 */ /* 0x000fe200078e02e4 */
[----:B------:R-:W-:Y:S01]  /*0e20*/  LDGSTS.E.BYPASS.LTC128B.128 [R223+0x2800], desc[UR30][R12.64+0x40] ;  /* 0x028000400cdf7fae */ /* 0x000fe2000b901d5e */
[----:B------:R-:W-:Y:S02]  /*0e30*/  IMAD.MOV.U32 R228, RZ, RZ, R224 ;  /* 0x000000ffffe47224 */ /* 0x000fe400078e00e0 */
[----:B------:R-:W-:Y:S01]  /*0e40*/  IMAD.IADD R11, R25, 0x1, R10 ;  /* 0x00000001190b7824 */ /* 0x000fe200078e020a */
[----:B------:R1:W-:Y:S01]  /*0e50*/  LDGSTS.E.BYPASS.LTC128B.128 [R223+0x4800], desc[UR30][R12.64+0x80] ;  /* 0x048000800cdf7fae */ /* 0x0003e2000b901d5e */
[----:B------:R-:W-:-:S04]  /*0e60*/  IMAD.WIDE.U32 R14, R123, UR15, R228 ;  /* 0x0000000f7b0e7c25 */ /* 0x000fc8000f8e00e4 */
[----:B------:R-:W-:Y:S02]  /*0e70*/  IMAD.IADD R9, R15, 0x1, R9 ;  /* 0x000000010f097824 */ /* 0x000fe400078e0209 */
[----:B------:R-:W-:Y:S02]  /*0e80*/  IMAD.MOV.U32 R10, RZ, RZ, R24 ;  /* 0x000000ffff0a7224 */ /* 0x000fe400078e0018 */
[----:B------:R-:W-:Y:S02]  /*0e90*/  IMAD.IADD R2, R23, 0x1, -R22 ;  /* 0x0000000117027824 */ /* 0x000fe400078e0a16 */
[----:B------:R-:W-:-:S03]  /*0ea0*/  IMAD.WIDE.U32 R246, R19, UR6, R10 ;  /* 0x0000000613f67c25 */ /* 0x000fc6000f8e000a */
[----:B------:R-:W-:Y:S01]  /*0eb0*/  LOP3.LUT P1, RZ, R2, 0x2, RZ, 0xc0, !PT ;  /* 0x0000000202ff7812 */ /* 0x000fe2000782c0ff */
[----:B------:R-:W-:Y:S02]  /*0ec0*/  IMAD R226, R226, UR6, RZ ;  /* 0x00000006e2e27c24 */ /* 0x000fe4000f8e02ff */
[----:B------:R-:W-:Y:S02]  /*0ed0*/  IMAD R7, R7, UR10, RZ ;  /* 0x0000000a07077c24 */ /* 0x000fe4000f8e02ff */
[----:B------:R-:W-:Y:S02]  /*0ee0*/  IMAD.SHL.U32 R118, R4, 0x20, RZ ;  /* 0x0000002004767824 */ /* 0x000fe400078e00ff */
[----:B------:R-:W-:Y:S01]  /*0ef0*/  IMAD R226, R19, UR7, R226 ;  /* 0x0000000713e27c24 */ /* 0x000fe2000f8e02e2 */
[----:B------:R-:W-:Y:S01]  /*0f00*/  ULDC.64 UR6, c[0x0][0x220] ;  /* 0x0000880000067ab9 */ /* 0x000fe20000000a00 */
[----:B------:R-:W-:Y:S01]  /*0f10*/  IMAD R7, R123, UR11, R7 ;  /* 0x0000000b7b077c24 */ /* 0x000fe2000f8e0207 */
[----:B------:R-:W-:Y:S01]  /*0f20*/  LOP3.LUT R118, R118, 0xffffff00, RZ, 0xc0, !PT ;  /* 0xffffff0076767812 */ /* 0x000fe200078ec0ff */
[----:B------:R-:W-:Y:S01]  /*0f30*/  IMAD R5, R6, 0x8, R5 ;  /* 0x0000000806057824 */ /* 0x000fe200078e0205 */
[----:B-1----:R-:W-:Y:S01]  /*0f40*/  IADD3 R12, P0, R12, UR4, RZ ;  /* 0x000000040c0c7c10 */ /* 0x002fe2000ff1e0ff */
[----:B------:R-:W-:-:S02]  /*0f50*/  IMAD.IADD R227, R247, 0x1, R226 ;  /* 0x00000001f7e37824 */ /* 0x000fc400078e02e2 */
[----:B------:R-:W-:Y:S01]  /*0f60*/  IMAD.U32 R0, R5, 0x20, R0 ;  /* 0x0000002005007824 */ /* 0x000fe200078e0000 */
[----:B------:R-:W-:Y:S02]  /*0f70*/  IADD3.X R13, R13, UR8, RZ, P0, !PT ;  /* 0x000000080d0d7c10 */ /* 0x000fe400087fe4ff */
[----:B------:R-:W-:Y:S01]  /*0f80*/  IADD3 R16, P0, R12, UR4, RZ ;  /* 0x000000040c107c10 */ /* 0x000fe2000ff1e0ff */
[----:B------:R-:W-:Y:S01]  /*0f90*/  UIADD3 UR4, UR5, 0x6000, URZ ;  /* 0x0000600005047890 */ /* 0x000fe2000fffe03f */
[C---:B------:R-:W-:Y:S01]  /*0fa0*/  LEA R126, R0.reuse, UR5, 0x1 ;  /* 0x00000005007e7c11 */ /* 0x040fe2000f8e08ff */
[----:B------:R-:W-:Y:S01]  /*0fb0*/  LDGSTS.E.BYPASS.LTC128B.128 [R223+0x1000], desc[UR30][R12.64] ;  /* 0x010000000cdf7fae */ /* 0x000fe2000b901d5e */
[----:B------:R-:W-:Y:S01]  /*0fc0*/  IADD3.X R17, R13, UR8, RZ, P0, !PT ;  /* 0x000000080d117c10 */ /* 0x000fe200087fe4ff */
[----:B------:R-:W-:Y:S02]  /*0fd0*/  ULDC.64 UR8, c[0x0][0x218] ;  /* 0x0000860000087ab9 */ /* 0x000fe40000000a00 */
[----:B------:R-:W-:Y:S01]  /*0fe0*/  LDGSTS.E.BYPASS.LTC128B.128 [R223+0x3000], desc[UR30][R12.64+0x40] ;  /* 0x030000400cdf7fae */ /* 0x000fe2000b901d5e */
[----:B------:R-:W-:-:S03]  /*0ff0*/  LEA R220, R0, UR4, 0x1 ;  /* 0x0000000400dc7c11 */ /* 0x000fc6000f8e08ff */
[----:B------:R1:W-:Y:S04]  /*1000*/  LDGSTS.E.BYPASS.LTC128B.128 [R223+0x5000], desc[UR30][R12.64+0x80] ;  /* 0x050000800cdf7fae */ /* 0x0003e8000b901d5e */
[----:B------:R-:W-:Y:S04]  /*1010*/  LDGSTS.E.BYPASS.LTC128B.128 [R223+0x1800], desc[UR30][R16.64] ;  /* 0x0180000010df7fae */ /* 0x000fe8000b901d5e */
[----:B------:R-:W-:Y:S04]  /*1020*/  LDGSTS.E.BYPASS.LTC128B.128 [R223+0x3800], desc[UR30][R16.64+0x40] ;  /* 0x0380004010df7fae */ /* 0x000fe8000b901d5e */
[----:B------:R-:W-:Y:S01]  /*1030*/  LDGSTS.E.BYPASS.LTC128B.128 [R223+0x5800], desc[UR30][R16.64+0x80] ;  /* 0x0580008010df7fae */ /* 0x000fe2000b901d5e */
[----:B-1----:R-:W-:-:S04]  /*1040*/  LEA R12, P0, R14, UR8, 0x1 ;  /* 0x000000080e0c7c11 */ /* 0x002fc8000f8008ff */
[----:B------:R-:W-:Y:S01]  /*1050*/  LEA.HI.X R13, R14, UR9, R9, 0x1, P0 ;  /* 0x000000090e0d7c11 */ /* 0x000fe200080f0c09 */
[----:B------:R-:W-:Y:S01]  /*1060*/  IMAD.SHL.U32 R9, R6, 0x8, RZ ;  /* 0x0000000806097824 */ /* 0x000fe200078e00ff */
[----:B------:R-:W-:-:S03]  /*1070*/  IADD3 R10, P0, R12, UR15, RZ ;  /* 0x0000000f0c0a7c10 */ /* 0x000fc6000ff1e0ff */
[----:B------:R-:W-:Y:S01]  /*1080*/  LDGSTS.E.BYPASS.LTC128B.128 [R223+0x6000], desc[UR30][R12.64] ;  /* 0x060000000cdf7fae */ /* 0x000fe2000b901d5e */
[----:B------:R-:W-:-:S03]  /*1090*/  IADD3.X R11, R13, UR14, RZ, P0, !PT ;  /* 0x0000000e0d0b7c10 */ /* 0x000fc600087fe4ff */
[----:B------:R-:W-:Y:S04]  /*10a0*/  LDGSTS.E.BYPASS.LTC128B.128 [R223+0x7000], desc[UR30][R12.64+0x40] ;  /* 0x070000400cdf7fae */ /* 0x000fe8000b901d5e */
[----:B------:R1:W-:Y:S04]  /*10b0*/  LDGSTS.E.BYPASS.LTC128B.128 [R223+0x8000], desc[UR30][R12.64+0x80] ;  /* 0x080000800cdf7fae */ /* 0x0003e8000b901d5e */
[----:B------:R-:W-:Y:S04]  /*10c0*/  LDGSTS.E.BYPASS.LTC128B.128 [R223+0x6800], desc[UR30][R10.64] ;  /* 0x068000000adf7fae */ /* 0x000fe8000b901d5e */
[----:B------:R-:W-:Y:S04]  /*10d0*/  LDGSTS.E.BYPASS.LTC128B.128 [R223+0x7800], desc[UR30][R10.64+0x40] ;  /* 0x078000400adf7fae */ /* 0x000fe8000b901d5e */
[----:B------:R2:W-:Y:S04]  /*10e0*/  LDGSTS.E.BYPASS.LTC128B.128 [R223+0x8800], desc[UR30][R10.64+0x80] ;  /* 0x088000800adf7fae */ /* 0x0005e8000b901d5e */
[----:B------:R-:W0:Y:S01]  /*10f0*/  LDGDEPBAR ;  /* 0x00000000000079af */ /* 0x000e220000000000 */
[----:B-1----:R-:W-:-:S04]  /*1100*/  IMAD.WIDE.U32 R12, R123, UR10, RZ ;  /* 0x0000000a7b0c7c25 */ /* 0x002fc8000f8e00ff */
[----:B------:R-:W-:Y:S01]  /*1110*/  IMAD.IADD R7, R13, 0x1, R7 ;  /* 0x000000010d077824 */ /* 0x000fe200078e0207 */
[----:B------:R-:W-:-:S04]  /*1120*/  LEA R6, P0, R12, R246, 0x6 ;  /* 0x000000f60c067211 */ /* 0x000fc800078030ff */
[----:B------:R-:W-:Y:S01]  /*1130*/  LEA.HI.X R7, R12, R227, R7, 0x6, P0 ;  /* 0x000000e30c077211 */ /* 0x000fe200000f3407 */
[----:B--2---:R-:W-:Y:S01]  /*1140*/  IMAD.SHL.U32 R10, R2, 0x40, RZ ;  /* 0x00000040020a7824 */ /* 0x004fe200078e00ff */
[----:B------:R-:W-:-:S04]  /*1150*/  DEPBAR.LE SB0, 0x0 ;  /* 0x000080000000791a */ /* 0x000fc80000000000 */
[----:B------:R-:W-:Y:S01]  /*1160*/  LOP3.LUT R4, R10, 0xc0, RZ, 0xc0, !PT ;  /* 0x000000c00a047812 */ /* 0x000fe200078ec0ff */
[----:B------:R-:W-:Y:S01]  /*1170*/  BAR.SYNC.DEFER_BLOCKING 0x0 ;  /* 0x0000000000007b1d */ /* 0x000fe20000010000 */
[----:B------:R-:W-:Y:S02]  /*1180*/  LEA R10, P0, R6, UR6, 0x1 ;  /* 0x00000006060a7c11 */ /* 0x000fe4000f8008ff */
[----:B------:R-:W-:Y:S02]  /*1190*/  LOP3.LUT R9, R4, 0x8, R9, 0xf8, !PT ;  /* 0x0000000804097812 */ /* 0x000fe400078ef809 */
[----:B------:R-:W-:Y:S01]  /*11a0*/  SHF.R.U32.HI R116, RZ, 0x3, R4 ;  /* 0x00000003ff747819 */ /* 0x000fe20000011604 */
[----:B------:R-:W-:Y:S01]  /*11b0*/  IMAD R4, R120, 0x200, R118 ;  /* 0x0000020078047824 */ /* 0x000fe200078e0276 */
[----:B------:R-:W-:Y:S02]  /*11c0*/  LEA.HI.X R11, R6, UR7, R7, 0x1, P0 ;  /* 0x00000007060b7c11 */ /* 0x000fe400080f0c07 */
[----:B------:R-:W-:Y:S01]  /*11d0*/  LOP3.LUT R116, R9, R116, RZ, 0x3c, !PT ;  /* 0x0000007409747212 */ /* 0x000fe200078e3cff */
[----:B------:R-:W-:Y:S01]  /*11e0*/  IMAD R4, R119, 0x20, R4 ;  /* 0x0000002077047824 */ /* 0x000fe200078e0204 */
[----:B------:R-:W-:-:S03]  /*11f0*/  IADD3 R6, P0, R10, UR17, RZ ;  /* 0x000000110a067c10 */ /* 0x000fc6000ff1e0ff */
[----:B------:R-:W-:Y:S01]  /*1200*/  IMAD.IADD R221, R116, 0x1, R4 ;  /* 0x0000000174dd7824 */ /* 0x000fe200078e0204 */
[----:B------:R-:W-:Y:S02]  /*1210*/  IADD3.X R7, R11, UR16, RZ, P0, !PT ;  /* 0x000000100b077c10 */ /* 0x000fe400087fe4ff */
[----:B------:R-:W-:Y:S01]  /*1220*/  LOP3.LUT P0, RZ, R8, 0x2, RZ, 0xc0, !PT ;  /* 0x0000000208ff7812 */ /* 0x000fe2000780c0ff */
[----:B------:R-:W-:Y:S01]  /*1230*/  IMAD.MOV.U32 R8, RZ, RZ, 0x20 ;  /* 0x00000020ff087424 */ /* 0x000fe200078e00ff */
[----:B------:R-:W-:-:S04]  /*1240*/  LEA R221, R221, UR5, 0x1 ;  /* 0x00000005dddd7c11 */ /* 0x000fc8000f8e08ff */
[C---:B------:R-:W-:Y:S01]  /*1250*/  SEL R2, R8.reuse, 0xffffffe0, !P0 ;  /* 0xffffffe008027807 */ /* 0x040fe20004000000 */
[----:B------:R-:W-:Y:S01]  /*1260*/  @!PT LDS RZ, [RZ] ;  /* 0x00000000fffff984 */ /* 0x000fe20000000800 */
[----:B------:R-:W-:Y:S01]  /*1270*/  @!PT LDS RZ, [RZ] ;  /* 0x00000000fffff984 */ /* 0x000fe20000000800 */
[----:B------:R-:W-:Y:S01]  /*1280*/  @!PT LDS RZ, [RZ] ;  /* 0x00000000fffff984 */ /* 0x000fe20000000800 */
[----:B------:R-:W-:Y:S01]  /*1290*/  LDGSTS.E.BYPASS.LTC128B.128 [R223+0x9000], desc[UR30][R10.64] ;  /* 0x090000000adf7fae */ /* 0x000fe2000b901d5e */
[----:B------:R-:W-:-:S03]  /*12a0*/  SEL R0, R8, 0xffffffe0, !P1 ;  /* 0xffffffe008007807 */ /* 0x000fc60004800000 */
[----:B------:R-:W-:Y:S01]  /*12b0*/  LDGSTS.E.BYPASS.LTC128B.128 [R223+0xa000], desc[UR30][R10.64+0x40] ;  /* 0x0a0000400adf7fae */ /* 0x000fe2000b901d5e */
[----:B------:R-:W-:Y:S01]  /*12c0*/  IMAD.IADD R218, R220, 0x1, R2 ;  /* 0x00000001dcda7824 */ /* 0x000fe200078e0202 */
[----:B------:R-:W-:Y:S01]  /*12d0*/  SHF.R.S32.HI R2, RZ, 0x1f, R125 ;  /* 0x0000001fff027819 */ /* 0x000fe2000001147d */
[----:B------:R-:W-:Y:S01]  /*12e0*/  IMAD.IADD R219, R221, 0x1, R0 ;  /* 0x00000001dddb7824 */ /* 0x000fe200078e0200 */
[----:B------:R-:W-:Y:S02]  /*12f0*/  LDGSTS.E.BYPASS.LTC128B.128 [R223+0xb000], desc[UR30][R10.64+0x80] ;  /* 0x0b0000800adf7fae */ /* 0x000fe4000b901d5e */
[----:B------:R-:W-:Y:S01]  /*1300*/  LEA.HI R125, R2, R125, RZ, 0x2 ;  /* 0x0000007d027d7211 */ /* 0x000fe200078f10ff */
[----:B------:R-:W-:Y:S01]  /*1310*/  IMAD R2, R119, 0x20, R118 ;  /* 0x0000002077027824 */ /* 0x000fe200078e0276 */
[----:B------:R-:W-:Y:S02]  /*1320*/  LDGSTS.E.BYPASS.LTC128B.128 [R223+0x9800], desc[UR30][R6.64] ;  /* 0x0980000006df7fae */ /* 0x000fe4000b901d5e */
[----:B------:R-:W-:-:S02]  /*1330*/  SHF.R.S32.HI R125, RZ, 0x2, R125 ;  /* 0x00000002ff7d7819 */ /* 0x000fc4000001147d */
[----:B------:R-:W-:Y:S02]  /*1340*/  LDGSTS.E.BYPASS.LTC128B.128 [R223+0xa800], desc[UR30][R6.64+0x40] ;  /* 0x0a80004006df7fae */ /* 0x000fe4000b901d5e */
[----:B------:R-:W-:Y:S02]  /*1350*/  IADD3 R124, R124, 0x1, R125 ;  /* 0x000000017c7c7810 */ /* 0x000fe40007ffe07d */
[----:B------:R1:W-:Y:S02]  /*1360*/  LDGSTS.E.BYPASS.LTC128B.128 [R223+0xb800], desc[UR30][R6.64+0x80] ;  /* 0x0b80008006df7fae */ /* 0x0003e4000b901d5e */
[----:B------:R-:W-:Y:S02]  /*1370*/  IADD3 R231, R121, -UR19, R124 ;  /* 0x8000001379e77c10 */ /* 0x000fe4000fffe07c */
[----:B------:R-:W-:Y:S03]  /*1380*/  LDSM.16.M88.4 R56, [R221] ;  /* 0x00000000dd38783b */ /* 0x000fe60000000200 */
[----:B------:R-:W-:Y:S01]  /*1390*/  VIADD R231, R231, UR18 ;  /* 0x00000012e7e77c36 */ /* 0x000fe20008000000 */
[----:B------:R-:W2:Y:S04]  /*13a0*/  LDSM.16.M88.4 R84, [R126+0x6000] ;  /* 0x006000007e54783b */ /* 0x000ea80000000200 */
[----:B------:R-:W3:Y:S01]  /*13b0*/  LDSM.16.M88.4 R60, [R221+0x1000] ;  /* 0x00100000dd3c783b */ /* 0x000ee20000000200 */
[----:B------:R-:W-:-:S02]  /*13c0*/  VIMNMX R239, R231, R121, PT ;  /* 0x00000079e7ef7248 */ /* 0x000fc40003fe0100 */
[C-C-:B------:R-:W-:Y:S01]  /*13d0*/  VIADDMNMX R238, R231.reuse, 0x8, R121.reuse, PT ;  /* 0x00000008e7ee7846 */ /* 0x140fe20003800179 */
[----:B------:R-:W4:Y:S01]  /*13e0*/  LDSM.16.M88.4 R76, [R126+0x6400] ;  /* 0x006400007e4c783b */ /* 0x000f220000000200 */
[C-C-:B------:R-:W-:Y:S02]  /*13f0*/  VIADDMNMX R233, R231.reuse, 0x40, R121.reuse, PT ;  /* 0x00000040e7e97846 */ /* 0x140fe40003800179 */
[----:B------:R-:W-:Y:S01]  /*1400*/  VIADDMNMX R231, R231, 0x48, R121, PT ;  /* 0x00000048e7e77846 */ /* 0x000fe20003800179 */
[----:B------:R-:W5:Y:S04]  /*1410*/  LDSM.16.M88.4 R68, [R126+0x6800] ;  /* 0x006800007e44783b */ /* 0x000f680000000200 */
[----:B------:R-:W-:Y:S04]  /*1420*/  LDSM.16.M88.4 R108, [R218] ;  /* 0x00000000da6c783b */ /* 0x000fe80000000200 */
[----:B-1----:R-:W1:Y:S04]  /*1430*/  LDSM.16.M88.4 R4, [R126+0x6c00] ;  /* 0x006c00007e04783b */ /* 0x002e680000000200 */
[----:B------:R-:W1:Y:S04]  /*1440*/  LDSM.16.M88.4 R112, [R219+0x1000] ;  /* 0x00100000db70783b */ /* 0x000e680000000200 */
[----:B------:R-:W1:Y:S04]  /*1450*/  LDSM.16.M88.4 R92, [R219] ;  /* 0x00000000db5c783b */ /* 0x000e680000000200 */
[----:B------:R-:W1:Y:S04]  /*1460*/  LDSM.16.M88.4 R104, [R218+0x400] ;  /* 0x00040000da68783b */ /* 0x000e680000000200 */
[----:B------:R-:W1:Y:S04]  /*1470*/  LDSM.16.M88.4 R100, [R218+0x800] ;  /* 0x00080000da64783b */ /* 0x000e680000000200 */
[----:B------:R-:W1:Y:S01]  /*1480*/  LDSM.16.M88.4 R96, [R218+0xc00] ;  /* 0x000c0000da60783b */ /* 0x000e620000000200 */
[-C--:B--2---:R-:W-:Y:S03]  /*1490*/  HMMA.16816.F32 R88, R56, R84.reuse, RZ ;  /* 0x000000543858723c */ /* 0x084fe600000018ff */
[----:B------:R-:W-:Y:S03]  /*14a0*/  LDSM.16.M88.4 R52, [R221+0x3000] ;  /* 0x00300000dd34783b */ /* 0x000fe60000000200 */
[C---:B---3--:R-:W-:Y:S01]  /*14b0*/  HMMA.16816.F32 R36, R60.reuse, R84, RZ ;  /* 0x000000543c24723c */ /* 0x048fe200000018ff */
[----:B------:R-:W2:Y:S04]  /*14c0*/  LDSM.16.M88.4 R48, [R126+0x7000] ;  /* 0x007000007e30783b */ /* 0x000ea80000000200 */
        /* <DEDUP_REMOVED lines=9> */
[----:B------:R-:W-:Y:S06]  /*1560*/  HMMA.16816.F32 R16, R60, R70, RZ ;  /* 0x000000463c10723c */ /* 0x000fec00000018ff */
        /* <DEDUP_REMOVED lines=9> */
[C---:B------:R-:W-:Y:S06]  /*1600*/  HMMA.16816.F32 R36, R112.reuse, R108, R36 ;  /* 0x0000006c7024723c */ /* 0x040fec0000001824 */
[----:B------:R-:W-:Y:S06]  /*1610*/  HMMA.16816.F32 R32, R112, R110, R32 ;  /* 0x0000006e7020723c */ /* 0x000fec0000001820 */
[C---:B------:R-:W-:Y:S06]  /*1620*/  HMMA.16816.F32 R88, R92.reuse, R108, R88 ;  /* 0x0000006c5c58723c */ /* 0x040fec0000001858 */
        /* <DEDUP_REMOVED lines=13> */
[----:B------:R-:W3:Y:S05]  /*1700*/  LDSM.16.M88.4 R104, [R218+0x1000] ;  /* 0x00100000da68783b */ /* 0x000eea0000000200 */
[C---:B------:R-:W-:Y:S01]  /*1710*/  HMMA.16816.F32 R68, R92.reuse, R102, R68 ;  /* 0x000000665c44723c */ /* 0x040fe20000001844 */
[----:B------:R-:W-:Y:S05]  /*1720*/  LDSM.16.M88.4 R100, [R218+0x1400] ;  /* 0x00140000da64783b */ /* 0x000fea0000000200 */
[----:B------:R-:W-:Y:S01]  /*1730*/  HMMA.16816.F32 R56, R92, R98, R56 ;  /* 0x000000625c38723c */ /* 0x000fe20000001838 */
[----:B------:R-:W4:Y:S04]  /*1740*/  LDSM.16.M88.4 R96, [R218+0x1800] ;  /* 0x00180000da60783b */ /* 0x000f280000000200 */
[----:B------:R-:W5:Y:S01]  /*1750*/  LDSM.16.M88.4 R92, [R218+0x1c00] ;  /* 0x001c0000da5c783b */ /* 0x000f620000000200 */
[C---:B--2---:R-:W-:Y:S06]  /*1760*/  HMMA.16816.F32 R36, R52.reuse, R48, R36 ;  /* 0x000000303424723c */ /* 0x044fec0000001824 */
[----:B------:R-:W-:Y:S06]  /*1770*/  HMMA.16816.F32 R32, R52, R50, R32 ;  /* 0x000000323420723c */ /* 0x000fec0000001820 */
[C---:B-1----:R-:W-:Y:S06]  /*1780*/  HMMA.16816.F32 R88, R4.reuse, R48, R88 ;  /* 0x000000300458723c */ /* 0x042fec0000001858 */
        /* <DEDUP_REMOVED lines=19> */
[C---:B---3--:R-:W-:Y:S06]  /*18c0*/  HMMA.16816.F32 R36, R108.reuse, R104, R36 ;  /* 0x000000686c24723c */ /* 0x048fec0000001824 */
[----:B------:R-:W-:Y:S06]  /*18d0*/  HMMA.16816.F32 R32, R108, R106, R32 ;  /* 0x0000006a6c20723c */ /* 0x000fec0000001820 */
[C---:B------:R-:W-:Y:S06]  /*18e0*/  HMMA.16816.F32 R88, R112.reuse, R104, R88 ;  /* 0x000000687058723c */ /* 0x040fec0000001858 */
[----:B------:R-:W-:Y:S06]  /*18f0*/  HMMA.16816.F32 R84, R112, R106, R84 ;  /* 0x0000006a7054723c */ /* 0x000fec0000001854 */
[C---:B----4-:R-:W-:Y:S06]  /*1900*/  HMMA.16816.F32 R20, R108.reuse, R96, R20 ;  /* 0x000000606c14723c */ /* 0x050fec0000001814 */
[C---:B------:R-:W-:Y:S06]  /*1910*/  HMMA.16816.F32 R16, R108.reuse, R98, R16 ;  /* 0x000000626c10723c */ /* 0x040fec0000001810 */
[C---:B-----5:R-:W-:Y:S06]  /*1920*/  HMMA.16816.F32 R12, R108.reuse, R92, R12 ;  /* 0x0000005c6c0c723c */ /* 0x060fec000000180c */
[----:B------:R-:W-:Y:S06]  /*1930*/  HMMA.16816.F32 R60, R108, R94, R60 ;  /* 0x0000005e6c3c723c */ /* 0x000fec000000183c */
[C---:B------:R-:W-:Y:S06]  /*1940*/  HMMA.16816.F32 R72, R112.reuse, R96, R72 ;  /* 0x000000607048723c */ /* 0x040fec0000001848 */
[C---:B------:R-:W-:Y:S01]  /*1950*/  HMMA.16816.F32 R68, R112.reuse, R98, R68 ;  /* 0x000000627044723c */ /* 0x040fe20000001844 */
[----:B------:R-:W-:Y:S05]  /*1960*/  LDSM.16.M88.4 R96, [R218+0x2000] ;  /* 0x00200000da60783b */ /* 0x000fea0000000200 */
[C---:B------:R-:W-:Y:S06]  /*1970*/  HMMA.16816.F32 R64, R112.reuse, R92, R64 ;  /* 0x0000005c7040723c */ /* 0x040fec0000001840 */
[----:B------:R-:W-:Y:S01]  /*1980*/  HMMA.16816.F32 R56, R112, R94, R56 ;  /* 0x0000005e7038723c */ /* 0x000fe20000001838 */
[----:B------:R-:W3:Y:S05]  /*1990*/  LDSM.16.M88.4 R92, [R219+0x4000] ;  /* 0x00400000db5c783b */ /* 0x000eea0000000200 */
[C---:B------:R-:W-:Y:S06]  /*19a0*/  HMMA.16816.F32 R28, R108.reuse, R100, R28 ;  /* 0x000000646c1c723c */ /* 0x040fec000000181c */
[----:B------:R-:W-:Y:S06]  /*19b0*/  HMMA.16816.F32 R24, R108, R102, R24 ;  /* 0x000000666c18723c */ /* 0x000fec0000001818 */
[C---:B------:R-:W-:Y:S06]  /*19c0*/  HMMA.16816.F32 R80, R112.reuse, R100, R80 ;  /* 0x000000647050723c */ /* 0x040fec0000001850 */
[----:B------:R-:W-:Y:S01]  /*19d0*/  HMMA.16816.F32 R76, R112, R102, R76 ;  /* 0x00000066704c723c */ /* 0x000fe2000000184c */
[----:B------:R-:W4:Y:S05]  /*19e0*/  LDSM.16.M88.4 R100, [R219+0x5000] ;  /* 0x00500000db64783b */ /* 0x000f2a0000000200 */
[C---:B-1----:R-:W-:Y:S06]  /*19f0*/  HMMA.16816.F32 R36, R52.reuse, R48, R36 ;  /* 0x000000303424723c */ /* 0x042fec0000001824 */
[----:B------:R-:W-:Y:S06]  /*1a00*/  HMMA.16816.F32 R32, R52, R50, R32 ;  /* 0x000000323420723c */ /* 0x000fec0000001820 */
[C---:B--2---:R-:W-:Y:S06]  /*1a10*/  HMMA.16816.F32 R88, R4.reuse, R48, R88 ;  /* 0x000000300458723c */ /* 0x044fec0000001858 */
[C---:B------:R-:W-:Y:S01]  /*1a20*/  HMMA.16816.F32 R84, R4.reuse, R50, R84 ;  /* 0x000000320454723c */ /* 0x040fe20000001854 */
[----:B------:R-:W1:Y:S05]  /*1a30*/  LDSM.16.M88.4 R48, [R218+0x2400] ;  /* 0x00240000da30783b */ /* 0x000e6a0000000200 */
[----:B------:R-:W-:Y:S06]  /*1a40*/  HMMA.16816.F32 R80, R4, R44, R80 ;  /* 0x0000002c0450723c */ /* 0x000fec0000001850 */
[-C--:B------:R-:W-:Y:S06]  /*1a50*/  HMMA.16816.F32 R24, R52, R46.reuse, R24 ;  /* 0x0000002e3418723c */ /* 0x080fec0000001818 */
[----:B------:R-:W-:Y:S06]  /*1a60*/  HMMA.16816.F32 R76, R4, R46, R76 ;  /* 0x0000002e044c723c */ /* 0x000fec000000184c */
[----:B---3--:R-:W-:Y:S01]  /*1a70*/  HMMA.16816.F32 R84, R92, R98, R84 ;  /* 0x000000625c54723c */ /* 0x008fe20000001854 */
[----:B------:R-:W-:-:S05]  /*1a80*/  IMAD.SHL.U32 R47, R122, 0x2, RZ ;  /* 0x000000027a2f7824 */ /* 0x000fca00078e00ff */
[----:B------:R-:W-:Y:S01]  /*1a90*/  HMMA.16816.F32 R28, R52, R44, R28 ;  /* 0x0000002c341c723c */ /* 0x000fe2000000181c */
[----:B------:R-:W-:-:S05]  /*1aa0*/  LOP3.LUT R47, R47, 0x6, RZ, 0xc0, !PT ;  /* 0x000000062f2f7812 */ /* 0x000fca00078ec0ff */
[----:B------:R-:W-:Y:S01]  /*1ab0*/  HMMA.16816.F32 R20, R52, R40, R20 ;  /* 0x000000283414723c */ /* 0x000fe20000001814 */
[----:B------:R-:W-:-:S05]  /*1ac0*/  IMAD R47, R230, 0x40, R47 ;  /* 0x00000040e62f7824 */ /* 0x000fca00078e022f */
[----:B------:R-:W-:Y:S06]  /*1ad0*/  HMMA.16816.F32 R16, R52, R42, R16 ;  /* 0x0000002a3410723c */ /* 0x000fec0000001810 */
[C---:B------:R-:W-:Y:S06]  /*1ae0*/  HMMA.16816.F32 R72, R4.reuse, R40, R72 ;  /* 0x000000280448723c */ /* 0x040fec0000001848 */
[----:B------:R-:W-:Y:S01]  /*1af0*/  HMMA.16816.F32 R68, R4, R42, R68 ;  /* 0x0000002a0444723c */ /* 0x000fe20000001844 */
[----:B------:R-:W2:Y:S05]  /*1b00*/  LDSM.16.M88.4 R40, [R218+0x2800] ;  /* 0x00280000da28783b */ /* 0x000eaa0000000200 */
[----:B----4-:R-:W-:Y:S06]  /*1b10*/  HMMA.16816.F32 R32, R100, R98, R32 ;  /* 0x000000626420723c */ /* 0x010fec0000001820 */
[-C--:B------:R-:W-:Y:S06]  /*1b20*/  HMMA.16816.F32 R12, R52, R8.reuse, R12 ;  /* 0x00000008340c723c */ /* 0x080fec000000180c */
[----:B------:R-:W-:Y:S06]  /*1b30*/  HMMA.16816.F32 R64, R4, R8, R64 ;  /* 0x000000080440723c */ /* 0x000fec0000001840 */
[----:B-1----:R-:W-:Y:S01]  /*1b40*/  HMMA.16816.F32 R80, R92, R48, R80 ;  /* 0x000000305c50723c */ /* 0x002fe20000001850 */
[----:B------:R-:W-:-:S02]  /*1b50*/  VIADD R9, R47, 0x8 ;  /* 0x000000082f097836 */ /* 0x000fc40000000000 */
[----:B------:R-:W-:-:S03]  /*1b60*/  VIADD R8, R47, 0x1 ;  /* 0x000000012f087836 */ /* 0x000fc60000000000 */
[-C--:B------:R-:W-:Y:S01]  /*1b70*/  ISETP.GE.AND P3, PT, R9, R239.reuse, PT ;  /* 0x000000ef0900720c */ /* 0x080fe20003f66270 */
[----:B------:R-:W-:Y:S01]  /*1b80*/  HMMA.16816.F32 R28, R100, R48, R28 ;  /* 0x00000030641c723c */ /* 0x000fe2000000181c */
[C---:B------:R-:W-:Y:S02]  /*1b90*/  ISETP.GE.AND P1, PT, R8.reuse, R239, PT ;  /* 0x000000ef0800720c */ /* 0x040fe40003f26270 */
[CC--:B------:R-:W-:Y:S02]  /*1ba0*/  ISETP.GE.AND P0, PT, R8.reuse, R238.reuse, PT ;  /* 0x000000ee0800720c */ /* 0x0c0fe40003f06270 */
[C---:B------:R-:W-:Y:S01]  /*1bb0*/  ISETP.GE.AND P4, PT, R8.reuse, R233, PT ;  /* 0x000000e90800720c */ /* 0x040fe20003f86270 */
[----:B------:R-:W-:Y:S01]  /*1bc0*/  HMMA.16816.F32 R60, R52, R10, R60 ;  /* 0x0000000a343c723c */ /* 0x000fe2000000183c */
[----:B------:R-:W-:Y:S01]  /*1bd0*/  ISETP.GE.AND P2, PT, R8, R231, PT ;  /* 0x000000e70800720c */ /* 0x000fe20003f46270 */
[----:B------:R-:W-:Y:S01]  /*1be0*/  VIADD R8, R47, 0x9 ;  /* 0x000000092f087836 */ /* 0x000fe20000000000 */
[----:B------:R-:W-:-:S02]  /*1bf0*/  ISETP.GE.AND P5, PT, R9, R238, PT ;  /* 0x000000ee0900720c */ /* 0x000fc40003fa6270 */
[----:B------:R-:W-:Y:S01]  /*1c00*/  FSEL R84, R84, -INF , !P3 ;  /* 0xff80000054547808 */ /* 0x000fe20005800000 */
[-C--:B------:R-:W-:Y:S01]  /*1c10*/  HMMA.16816.F32 R76, R92, R50.reuse, R76 ;  /* 0x000000325c4c723c */ /* 0x080fe2000000184c */
[C---:B------:R-:W-:Y:S02]  /*1c20*/  ISETP.GE.AND P6, PT, R9.reuse, R233, PT ;  /* 0x000000e90900720c */ /* 0x040fe40003fc6270 */
[----:B------:R-:W-:Y:S02]  /*1c30*/  ISETP.GE.AND P3, PT, R9, R231, PT ;  /* 0x000000e70900720c */ /* 0x000fe40003f66270 */
[----:B------:R-:W-:Y:S01]  /*1c40*/  FSEL R54, R86, -INF , !P5 ;  /* 0xff80000056367808 */ /* 0x000fe20006800000 */
[----:B------:R-:W-:Y:S01]  /*1c50*/  HMMA.16816.F32 R24, R100, R50, R24 ;  /* 0x000000326418723c */ /* 0x000fe20000001818 */
[----:B------:R-:W-:Y:S02]  /*1c60*/  ISETP.GE.AND P5, PT, R8, R233, PT ;  /* 0x000000e90800720c */ /* 0x000fe40003fa6270 */
[----:B------:R-:W-:Y:S01]  /*1c70*/  FSEL R45, R32, -INF , !P6 ;  /* 0xff800000202d7808 */ /* 0x000fe20007000000 */
[----:B------:R-:W-:Y:S01]  /*1c80*/  VIADD R32, R47, 0x10 ;  /* 0x000000102f207836 */ /* 0x000fe20000000000 */
[----:B------:R-:W-:Y:S01]  /*1c90*/  FSEL R9, R34, -INF , !P3 ;  /* 0xff80000022097808 */ /* 0x000fe20005800000 */
[----:B--2---:R-:W-:Y:S01]  /*1ca0*/  HMMA.16816.F32 R72, R92, R40, R72 ;  /* 0x000000285c48723c */ /* 0x004fe20000001848 */
[----:B------:R-:W-:-:S02]  /*1cb0*/  ISETP.GE.AND P3, PT, R8, R231, PT ;  /* 0x000000e70800720c */ /* 0x000fc40003f66270 */
[----:B------:R-:W-:Y:S02]  /*1cc0*/  FSEL R44, R33, -INF , !P5 ;  /* 0xff800000212c7808 */ /* 0x000fe40006800000 */
[CC--:B------:R-:W-:Y:S01]  /*1cd0*/  ISETP.GE.AND P5, PT, R8.reuse, R238.reuse, PT ;  /* 0x000000ee0800720c */ /* 0x0c0fe20003fa6270 */
[-C--:B------:R-:W-:Y:S01]  /*1ce0*/  HMMA.16816.F32 R68, R92, R42.reuse, R68 ;  /* 0x0000002a5c44723c */ /* 0x080fe20000001844 */
[----:B------:R-:W-:Y:S01]  /*1cf0*/  ISETP.GE.AND P6, PT, R8, R239, PT ;  /* 0x000000ef0800720c */ /* 0x000fe20003fc6270 */
[----:B------:R-:W-:Y:S01]  /*1d00*/  VIADD R8, R47, 0x11 ;  /* 0x000000112f087836 */ /* 0x000fe20000000000 */
[----:B------:R-:W-:Y:S02]  /*1d10*/  FSEL R46, R35, -INF , !P3 ;  /* 0xff800000232e7808 */ /* 0x000fe40005800000 */
[----:B------:R-:W-:Y:S01]  /*1d20*/  ISETP.GE.AND P3, PT, R32, R238, PT ;  /* 0x000000ee2000720c */ /* 0x000fe20003f66270 */
[----:B------:R-:W-:Y:S01]  /*1d30*/  HMMA.16816.F32 R16, R100, R42, R16 ;  /* 0x0000002a6410723c */ /* 0x000fe20000001810 */
[----:B------:R-:W-:-:S02]  /*1d40*/  FSEL R87, R87, -INF , !P5 ;  /* 0xff80000057577808 */ /* 0x000fc40006800000 */
[-C--:B------:R-:W-:Y:S02]  /*1d50*/  ISETP.GE.AND P5, PT, R32, R239.reuse, PT ;  /* 0x000000ef2000720c */ /* 0x080fe40003fa6270 */
[----:B------:R-:W-:Y:S01]  /*1d60*/  FSEL R173, R82, -INF , !P3 ;  /* 0xff80000052ad7808 */ /* 0x000fe20005800000 */
[-C--:B------:R-:W-:Y:S01]  /*1d70*/  HMMA.16816.F32 R88, R92, R96.reuse, R88 ;  /* 0x000000605c58723c */ /* 0x080fe20000001858 */
[----:B------:R-:W-:Y:S02]  /*1d80*/  ISETP.GE.AND P3, PT, R8, R239, PT ;  /* 0x000000ef0800720c */ /* 0x000fe40003f66270 */
[----:B------:R-:W-:Y:S02]  /*1d90*/  FSEL R85, R85, -INF , !P6 ;  /* 0xff80000055557808 */ /* 0x000fe40007000000 */
[----:B------:R-:W-:Y:S01]  /*1da0*/  FSEL R174, R80, -INF , !P5 ;  /* 0xff80000050ae7808 */ /* 0x000fe20006800000 */
[----:B------:R-:W-:Y:S01]  /*1db0*/  HMMA.16816.F32 R36, R100, R96, R36 ;  /* 0x000000606424723c */ /* 0x000fe20000001824 */
[----:B------:R-:W-:-:S02]  /*1dc0*/  ISETP.GE.AND P6, PT, R32, R233, PT ;  /* 0x000000e92000720c */ /* 0x000fc40003fc6270 */
[-C--:B------:R-:W-:Y:S02]  /*1dd0*/  ISETP.GE.AND P5, PT, R32, R231.reuse, PT ;  /* 0x000000e72000720c */ /* 0x080fe40003fa6270 */
[----:B------:R-:W-:Y:S01]  /*1de0*/  FSEL R176, R81, -INF , !P3 ;  /* 0xff80000051b07808 */ /* 0x000fe20005800000 */
[----:B------:R-:W-:Y:S01]  /*1df0*/  HMMA.16816.F32 R32, R100, R40, R20 ;  /* 0x000000286420723c */ /* 0x000fe20000001814 */
[----:B------:R-:W-:Y:S02]  /*1e00*/  ISETP.GE.AND P3, PT, R8, R231, PT ;  /* 0x000000e70800720c */ /* 0x000fe40003f66270 */
[----:B------:R-:W-:Y:S02]  /*1e10*/  FSEL R28, R28, -INF , !P6 ;  /* 0xff8000001c1c7808 */ /* 0x000fe40007000000 */
[----:B------:R-:W-:Y:S01]  /*1e20*/  FSEL R30, R30, -INF , !P5 ;  /* 0xff8000001e1e7808 */ /* 0x000fe20006800000 */
[----:B------:R-:W-:Y:S01]  /*1e30*/  HMMA.16816.F32 R56, R4, R10, R56 ;  /* 0x0000000a0438723c */ /* 0x000fe20000001838 */
[----:B------:R-:W-:Y:S01]  /*1e40*/  VIADD R20, R47, 0x18 ;  /* 0x000000182f147836 */ /* 0x000fe20000000000 */
[----:B------:R-:W-:Y:S01]  /*1e50*/  FSEL R31, R31, -INF , !P3 ;  /* 0xff8000001f1f7808 */ /* 0x000fe20005800000 */
[----:B------:R-:W-:Y:S01]  /*1e60*/  VIADD R40, R47, 0x20 ;  /* 0x000000202f287836 */ /* 0x000fe20000000000 */
[----:B------:R-:W-:-:S02]  /*1e70*/  ISETP.GE.AND P6, PT, R8, R238, PT ;  /* 0x000000ee0800720c */ /* 0x000fc40003fc6270 */
[----:B------:R-:W-:Y:S01]  /*1e80*/  ISETP.GE.AND P5, PT, R8, R233, PT ;  /* 0x000000e90800720c */ /* 0x000fe20003fa6270 */
[C---:B------:R-:W-:Y:S01]  /*1e90*/  VIADD R8, R47.reuse, 0x19 ;  /* 0x000000192f087836 */ /* 0x040fe20000000000 */
[----:B------:R-:W-:Y:S01]  /*1ea0*/  ISETP.GE.AND P3, PT, R20, R239, PT ;  /* 0x000000ef1400720c */ /* 0x000fe20003f66270 */
[----:B------:R-:W-:Y:S01]  /*1eb0*/  VIADD R4, R47, 0x38 ;  /* 0x000000382f047836 */ /* 0x000fe20000000000 */
[----:B------:R-:W-:Y:S02]  /*1ec0*/  FSEL R190, R83, -INF , !P6 ;  /* 0xff80000053be7808 */ /* 0x000fe40007000000 */
[----:B------:R-:W-:Y:S02]  /*1ed0*/  FSEL R29, R29, -INF , !P5 ;  /* 0xff8000001d1d7808 */ /* 0x000fe40006800000 */
[----:B------:R-:W-:Y:S02]  /*1ee0*/  FSEL R215, R76, -INF , !P3 ;  /* 0xff8000004cd77808 */ /* 0x000fe40005800000 */
[----:B------:R-:W-:-:S02]  /*1ef0*/  ISETP.GE.AND P5, PT, R20, R238, PT ;  /* 0x000000ee1400720c */ /* 0x000fc40003fa6270 */
[C---:B------:R-:W-:Y:S02]  /*1f00*/  ISETP.GE.AND P6, PT, R20.reuse, R233, PT ;  /* 0x000000e91400720c */ /* 0x040fe40003fc6270 */
[----:B------:R-:W-:Y:S02]  /*1f10*/  ISETP.GE.AND P3, PT, R20, R231, PT ;  /* 0x000000e71400720c */ /* 0x000fe40003f66270 */
[----:B------:R-:W1:Y:S01]  /*1f20*/  LDSM.16.M88.4 R20, [R218+0x2c00] ;  /* 0x002c0000da14783b */ /* 0x000e620000000200 */
[----:B------:R-:W-:Y:S01]  /*1f30*/  FSEL R214, R78, -INF , !P5 ;  /* 0xff8000004ed67808 */ /* 0x000fe20006800000 */
[----:B------:R-:W-:-:S04]  /*1f40*/  DEPBAR.LE SB0, 0x0 ;  /* 0x000080000000791a */ /* 0x000fc80000000000 */
[----:B------:R-:W-:Y:S02]  /*1f50*/  ISETP.GE.AND P5, PT, R8, R233, PT ;  /* 0x000000e90800720c */ /* 0x000fe40003fa6270 */
[----:B------:R-:W-:Y:S02]  /*1f60*/  FSEL R26, R26, -INF , !P3 ;  /* 0xff8000001a1a7808 */ /* 0x000fe40005800000 */
[----:B------:R-:W-:Y:S02]  /*1f70*/  FSEL R25, R25, -INF , !P5 ;  /* 0xff80000019197808 */ /* 0x000fe40006800000 */
[C---:B------:R-:W-:Y:S02]  /*1f80*/  ISETP.GE.AND P5, PT, R8.reuse, R238, PT ;  /* 0x000000ee0800720c */ /* 0x040fe40003fa6270 */
[----:B------:R-:W-:Y:S02]  /*1f90*/  ISETP.GE.AND P3, PT, R8, R231, PT ;  /* 0x000000e70800720c */ /* 0x000fe40003f66270 */
[----:B------:R-:W-:-:S02]  /*1fa0*/  FSEL R24, R24, -INF , !P6 ;  /* 0xff80000018187808 */ /* 0x000fc40007000000 */
[----:B------:R-:W-:Y:S02]  /*1fb0*/  FSEL R234, R79, -INF , !P5 ;  /* 0xff8000004fea7808 */ /* 0x000fe40006800000 */
[-C--:B------:R-:W-:Y:S01]  /*1fc0*/  ISETP.GE.AND P6, PT, R8, R239.reuse, PT ;  /* 0x000000ef0800720c */ /* 0x080fe20003fc6270 */
[----:B------:R-:W-:Y:S01]  /*1fd0*/  VIADD R8, R47, 0x21 ;  /* 0x000000212f087836 */ /* 0x000fe20000000000 */
[C---:B------:R-:W-:Y:S02]  /*1fe0*/  ISETP.GE.AND P5, PT, R40.reuse, R239, PT ;  /* 0x000000ef2800720c */ /* 0x040fe40003fa6270 */
[----:B------:R-:W-:Y:S02]  /*1ff0*/  FSEL R27, R27, -INF , !P3 ;  /* 0xff8000001b1b7808 */ /* 0x000fe40005800000 */
[----:B------:R-:W-:Y:S02]  /*2000*/  ISETP.GE.AND P3, PT, R40, R238, PT ;  /* 0x000000ee2800720c */ /* 0x000fe40003f66270 */
[----:B------:R-:W-:-:S02]  /*2010*/  FSEL R235, R77, -INF , !P6 ;  /* 0xff8000004deb7808 */ /* 0x000fc40007000000 */
[----:B------:R-:W-:Y:S02]  /*2020*/  FSEL R188, R72, -INF , !P5 ;  /* 0xff80000048bc7808 */ /* 0x000fe40006800000 */
[C---:B------:R-:W-:Y:S02]  /*2030*/  ISETP.GE.AND P6, PT, R40.reuse, R233, PT ;  /* 0x000000e92800720c */ /* 0x040fe40003fc6270 */
[----:B------:R-:W-:Y:S02]  /*2040*/  ISETP.GE.AND P5, PT, R40, R231, PT ;  /* 0x000000e72800720c */ /* 0x000fe40003fa6270 */
[----:B------:R-:W-:Y:S02]  /*2050*/  FSEL R187, R74, -INF , !P3 ;  /* 0xff8000004abb7808 */ /* 0x000fe40005800000 */
[----:B------:R-:W-:Y:S02]  /*2060*/  ISETP.GE.AND P3, PT, R8, R239, PT ;  /* 0x000000ef0800720c */ /* 0x000fe40003f66270 */
[----:B------:R-:W-:Y:S01]  /*2070*/  FSEL R182, R32, -INF , !P6 ;  /* 0xff80000020b67808 */ /* 0x000fe20007000000 */
[----:B------:R-:W-:Y:S01]  /*2080*/  VIADD R32, R47, 0x28 ;  /* 0x000000282f207836 */ /* 0x000fe20000000000 */
[----:B------:R-:W-:Y:S01]  /*2090*/  FSEL R201, R34, -INF , !P5 ;  /* 0xff80000022c97808 */ /* 0x000fe20006800000 */
[----:B-1----:R-:W-:Y:S01]  /*20a0*/  HMMA.16816.F32 R12, R100, R20, R12 ;  /* 0x00000014640c723c */ /* 0x002fe2000000180c */
[----:B------:R-:W-:-:S02]  /*20b0*/  ISETP.GE.AND P5, PT, R8, R233, PT ;  /* 0x000000e90800720c */ /* 0x000fc40003fa6270 */
[----:B------:R-:W-:Y:S02]  /*20c0*/  FSEL R189, R73, -INF , !P3 ;  /* 0xff80000049bd7808 */ /* 0x000fe40005800000 */
[C---:B------:R-:W-:Y:S01]  /*20d0*/  ISETP.GE.AND P3, PT, R8.reuse, R231, PT ;  /* 0x000000e70800720c */ /* 0x040fe20003f66270 */
[----:B------:R-:W-:Y:S01]  /*20e0*/  HMMA.16816.F32 R60, R100, R22, R60 ;  /* 0x00000016643c723c */ /* 0x000fe2000000183c */
[----:B------:R-:W-:Y:S01]  /*20f0*/  BAR.SYNC.DEFER_BLOCKING 0x0 ;  /* 0x0000000000007b1d */ /* 0x000fe20000010000 */
[-C--:B------:R-:W-:Y:S01]  /*2100*/  ISETP.GE.AND P6, PT, R8, R238.reuse, PT ;  /* 0x000000ee0800720c */ /* 0x080fe20003fc6270 */
[----:B------:R-:W-:Y:S01]  /*2110*/  VIADD R8, R47, 0x29 ;  /* 0x000000292f087836 */ /* 0x000fe20000000000 */
[----:B------:R-:W-:Y:S02]  /*2120*/  FSEL R195, R33, -INF , !P5 ;  /* 0xff80000021c37808 */ /* 0x000fe40006800000 */
[----:B------:R-:W-:Y:S01]  /*2130*/  ISETP.GE.AND P5, PT, R32, R238, PT ;  /* 0x000000ee2000720c */ /* 0x000fe20003fa6270 */
[----:B------:R-:W-:Y:S01]  /*2140*/  HMMA.16816.F32 R64, R92, R20, R64 ;  /* 0x000000145c40723c */ /* 0x000fe20000001840 */
[----:B------:R-:W-:-:S02]  /*2150*/  FSEL R204, R35, -INF , !P3 ;  /* 0xff80000023cc7808 */ /* 0x000fc40005800000 */
[----:B------:R-:W-:Y:S02]  /*2160*/  ISETP.GE.AND P3, PT, R32, R239, PT ;  /* 0x000000ef2000720c */ /* 0x000fe40003f66270 */
[----:B------:R-:W-:Y:S01]  /*2170*/  FSEL R192, R70, -INF , !P5 ;  /* 0xff80000046c07808 */ /* 0x000fe20006800000 */
[----:B------:R-:W-:Y:S01]  /*2180*/  HMMA.16816.F32 R56, R92, R22, R56 ;  /* 0x000000165c38723c */ /* 0x000fe20000001838 */
[-C--:B------:R-:W-:Y:S02]  /*2190*/  ISETP.GE.AND P5, PT, R8, R233.reuse, PT ;  /* 0x000000e90800720c */ /* 0x080fe40003fa6270 */
[----:B------:R-:W-:Y:S02]  /*21a0*/  FSEL R193, R75, -INF , !P6 ;  /* 0xff8000004bc17808 */ /* 0x000fe40007000000 */
[----:B------:R-:W-:Y:S02]  /*21b0*/  FSEL R194, R68, -INF , !P3 ;  /* 0xff80000044c27808 */ /* 0x000fe40005800000 */
[----:B------:R-:W-:-:S02]  /*21c0*/  ISETP.GE.AND P6, PT, R32, R233, PT ;  /* 0x000000e92000720c */ /* 0x000fc40003fc6270 */
[----:B------:R-:W-:Y:S02]  /*21d0*/  ISETP.GE.AND P3, PT, R32, R231, PT ;  /* 0x000000e72000720c */ /* 0x000fe40003f66270 */
[----:B------:R-:W-:Y:S01]  /*21e0*/  FSEL R191, R17, -INF , !P5 ;  /* 0xff80000011bf7808 */ /* 0x000fe20006800000 */
[----:B------:R-:W-:Y:S01]  /*21f0*/  VIADD R17, R47, 0x30 ;  /* 0x000000302f117836 */ /* 0x000fe20000000000 */
[----:B------:R-:W-:Y:S02]  /*2200*/  FSEL R207, R16, -INF , !P6 ;  /* 0xff80000010cf7808 */ /* 0x000fe40007000000 */
[----:B------:R-:W-:Y:S02]  /*2210*/  FSEL R206, R18, -INF , !P3 ;  /* 0xff80000012ce7808 */ /* 0x000fe40005800000 */
[C---:B------:R-:W-:Y:S02]  /*2220*/  ISETP.GE.AND P6, PT, R8.reuse, R239, PT ;  /* 0x000000ef0800720c */ /* 0x040fe40003fc6270 */
[----:B------:R-:W-:-:S02]  /*2230*/  ISETP.GE.AND P3, PT, R8, R231, PT ;  /* 0x000000e70800720c */ /* 0x000fc40003f66270 */
[----:B------:R-:W-:Y:S02]  /*2240*/  ISETP.GE.AND P5, PT, R8, R238, PT ;  /* 0x000000ee0800720c */ /* 0x000fe40003fa6270 */
[----:B------:R-:W-:Y:S02]  /*2250*/  FSEL R8, R89, -INF , !P1 ;  /* 0xff80000059087808 */ /* 0x000fe40004800000 */
[----:B------:R-:W-:Y:S02]  /*2260*/  ISETP.GE.AND P1, PT, R47, R239, PT ;  /* 0x000000ef2f00720c */ /* 0x000fe40003f26270 */
[----:B------:R-:W-:Y:S02]  /*2270*/  FSEL R68, R91, -INF , !P0 ;  /* 0xff8000005b447808 */ /* 0x000fe40004000000 */
[----:B------:R-:W-:Y:S02]  /*2280*/  ISETP.GE.AND P0, PT, R17, R233, PT ;  /* 0x000000e91100720c */ /* 0x000fe40003f06270 */
[----:B------:R-:W-:-:S02]  /*2290*/  FSEL R205, R19, -INF , !P3 ;  /* 0xff80000013cd7808 */ /* 0x000fc40005800000 */
[----:B------:R-:W-:Y:S02]  /*22a0*/  FSEL R203, R69, -INF , !P6 ;  /* 0xff80000045cb7808 */ /* 0x000fe40007000000 */
[----:B------:R-:W-:Y:S02]  /*22b0*/  FSEL R16, R88, -INF , !P1 ;  /* 0xff80000058107808 */ /* 0x000fe40004800000 */
[C---:B------:R-:W-:Y:S02]  /*22c0*/  ISETP.GE.AND P6, PT, R17.reuse, R239, PT ;  /* 0x000000ef1100720c */ /* 0x040fe40003fc6270 */
[C---:B------:R-:W-:Y:S02]  /*22d0*/  ISETP.GE.AND P3, PT, R17.reuse, R238, PT ;  /* 0x000000ee1100720c */ /* 0x040fe40003f66270 */
[----:B------:R-:W-:Y:S01]  /*22e0*/  ISETP.GE.AND P1, PT, R17, R231, PT ;  /* 0x000000e71100720c */ /* 0x000fe20003f26270 */
[----:B------:R-:W-:Y:S01]  /*22f0*/  VIADD R17, R47, 0x31 ;  /* 0x000000312f117836 */ /* 0x000fe20000000000 */
[----:B------:R-:W-:-:S02]  /*2300*/  FSEL R200, R12, -INF , !P0 ;  /* 0xff8000000cc87808 */ /* 0x000fc40004000000 */
[----:B------:R-:W-:Y:S02]  /*2310*/  ISETP.GE.AND P0, PT, R47, R233, PT ;  /* 0x000000e92f00720c */ /* 0x000fe40003f06270 */
[----:B------:R-:W-:Y:S02]  /*2320*/  FSEL R202, R71, -INF , !P5 ;  /* 0xff80000047ca7808 */ /* 0x000fe40006800000 */
[----:B------:R-:W-:Y:S02]  /*2330*/  FSEL R36, R36, -INF , !P0 ;  /* 0xff80000024247808 */ /* 0x000fe40004000000 */
[----:B------:R-:W-:Y:S02]  /*2340*/  ISETP.GE.AND P0, PT, R17, R231, PT ;  /* 0x000000e71100720c */ /* 0x000fe40003f06270 */
[----:B------:R-:W-:Y:S02]  /*2350*/  FSEL R186, R14, -INF , !P1 ;  /* 0xff8000000eba7808 */ /* 0x000fe40004800000 */
[----:B------:R-:W-:-:S02]  /*2360*/  ISETP.GE.AND P5, PT, R47, R238, PT ;  /* 0x000000ee2f00720c */ /* 0x000fc40003fa6270 */
[CC--:B------:R-:W-:Y:S01]  /*2370*/  ISETP.GE.AND P1, PT, R47.reuse, R231.reuse, PT ;  /* 0x000000e72f00720c */ /* 0x0c0fe20003f26270 */
[----:B------:R-:W-:Y:S01]  /*2380*/  VIADD R47, R47, 0x39 ;  /* 0x000000392f2f7836 */ /* 0x000fe20000000000 */
[----:B------:R-:W-:Y:S02]  /*2390*/  FSEL R185, R15, -INF , !P0 ;  /* 0xff8000000fb97808 */ /* 0x000fe40004000000 */
[-C--:B------:R-:W-:Y:S02]  /*23a0*/  ISETP.GE.AND P0, PT, R4, R231.reuse, PT ;  /* 0x000000e70400720c */ /* 0x080fe40003f06270 */
[----:B------:R-:W-:Y:S02]  /*23b0*/  FSEL R37, R37, -INF , !P4 ;  /* 0xff80000025257808 */ /* 0x000fe40006000000 */
[----:B------:R-:W-:Y:S02]  /*23c0*/  FSEL R184, R62, -INF , !P0 ;  /* 0xff8000003eb87808 */ /* 0x000fe40004000000 */
[----:B------:R-:W-:-:S02]  /*23d0*/  ISETP.GE.AND P0, PT, R47, R231, PT ;  /* 0x000000e72f00720c */ /* 0x000fc40003f06270 */
[----:B------:R-:W-:Y:S02]  /*23e0*/  FMNMX.FTZ R5, R36, R37, !PT ;  /* 0x0000002524057209 */ /* 0x000fe40007810000 */
[----:B------:R-:W-:Y:S02]  /*23f0*/  FSEL R181, R63, -INF , !P0 ;  /* 0xff8000003fb57808 */ /* 0x000fe40004000000 */
[----:B------:R-:W-:Y:S02]  /*2400*/  ISETP.NE.AND P0, PT, R3, 0x1, PT ;  /* 0x000000010300780c */ /* 0x000fe40003f05270 */
[----:B------:R-:W-:Y:S02]  /*2410*/  FMNMX.FTZ R5, R45, R5, !PT ;  /* 0x000000052d057209 */ /* 0x000fe40007810000 */
[----:B------:R-:W-:Y:S02]  /*2420*/  FSEL R38, R38, -INF , !P1 ;  /* 0xff80000026267808 */ /* 0x000fe40004800000 */
[----:B------:R-:W-:-:S02]  /*2430*/  ISETP.GE.AND P1, PT, R4, R233, PT ;  /* 0x000000e90400720c */ /* 0x000fc40003f26270 */
[----:B------:R-:W-:Y:S02]  /*2440*/  FMNMX.FTZ R5, R44, R5, !PT ;  /* 0x000000052c057209 */ /* 0x000fe40007810000 */
[----:B------:R-:W-:Y:S02]  /*2450*/  FSEL R197, R60, -INF , !P1 ;  /* 0xff8000003cc57808 */ /* 0x000fe40004800000 */
[-C--:B------:R-:W-:Y:S02]  /*2460*/  ISETP.GE.AND P4, PT, R17, R233.reuse, PT ;  /* 0x000000e91100720c */ /* 0x080fe40003f86270 */
[----:B------:R-:W-:Y:S02]  /*2470*/  ISETP.GE.AND P1, PT, R47, R233, PT ;  /* 0x000000e92f00720c */ /* 0x000fe40003f26270 */
[----:B------:R-:W-:Y:S02]  /*2480*/  FMNMX.FTZ R5, R28, R5, !PT ;  /* 0x000000051c057209 */ /* 0x000fe40007810000 */
[----:B------:R-:W-:-:S02]  /*2490*/  FSEL R55, R90, -INF , !P5 ;  /* 0xff8000005a377808 */ /* 0x000fc40006800000 */
[----:B------:R-:W-:Y:S02]  /*24a0*/  FSEL R39, R39, -INF , !P2 ;  /* 0xff80000027277808 */ /* 0x000fe40005000000 */
[----:B------:R-:W-:Y:S02]  /*24b0*/  FSEL R199, R13, -INF , !P4 ;  /* 0xff8000000dc77808 */ /* 0x000fe40006000000 */
[----:B------:R-:W-:Y:S02]  /*24c0*/  FSEL R196, R61, -INF , !P1 ;  /* 0xff8000003dc47808 */ /* 0x000fe40004800000 */
[CC--:B------:R-:W-:Y:S02]  /*24d0*/  ISETP.GE.AND P5, PT, R17.reuse, R239.reuse, PT ;  /* 0x000000ef1100720c */ /* 0x0c0fe40003fa6270 */
[----:B------:R-:W-:Y:S02]  /*24e0*/  ISETP.GE.AND P2, PT, R17, R238, PT ;  /* 0x000000ee1100720c */ /* 0x000fe40003f46270 */
[----:B------:R-:W-:-:S02]  /*24f0*/  ISETP.GE.AND P4, PT, R4, R239, PT ;  /* 0x000000ef0400720c */ /* 0x000fc40003f86270 */
[----:B------:R-:W-:Y:S02]  /*2500*/  ISETP.GE.AND P1, PT, R4, R238, PT ;  /* 0x000000ee0400720c */ /* 0x000fe40003f26270 */
[----:B------:R-:W-:Y:S01]  /*2510*/  FMNMX.FTZ R7, R29, R5, !PT ;  /* 0x000000051d077209 */ /* 0x000fe20007810000 */
[----:B------:R-:W-:Y:S10]  /*2520*/  @!P0 BRA `(.L_x_363) ;  /* 0x0000000000608947 */ /* 0x000ff40003800000 */
[----:B------:R-:W-:Y:S01]  /*2530*/  VIADD R10, R3, 0xfffffffe ;  /* 0xfffffffe030a7836 */ /* 0x000fe20000000000 */
[----:B------:R-:W-:Y:S02]  /*2540*/  USHF.L.U32 UR18, UR12, 0x5, URZ ;  /* 0x000000050c127899 */ /* 0x000fe4000800063f */
[----:B------:R-:W-:Y:S01]  /*2550*/  USHF.L.U64.HI UR4, UR12, 0x5, UR13 ;  /* 0x000000050c047899 */ /* 0x000fe2000801020d */
[C---:B------:R-:W-:Y:S01]  /*2560*/  IMAD R4, R10.reuse, UR14, RZ ;  /* 0x0000000e0a047c24 */ /* 0x040fe2000f8e02ff */
[----:B------:R-:W-:Y:S01]  /*2570*/  SHF.R.S32.HI R5, RZ, 0x1f, R10 ;  /* 0x0000001fff057819 */ /* 0x000fe2000001140a */
[----:B------:R-:W-:-:S04]  /*2580*/  IMAD.WIDE.U32 R10, R10, UR15, R228 ;  /* 0x0000000f0a0a7c25 */ /* 0x000fc8000f8e00e4 */
[----:B------:R-:W-:Y:S01]  /*2590*/  IMAD R4, R5, UR15, R4 ;  /* 0x0000000f05047c24 */ /* 0x000fe2000f8e0204 */
[----:B------:R-:W-:Y:S02]  /*25a0*/  LEA R12, P0, R10, UR8, 0x1 ;  /* 0x000000080a0c7c11 */ /* 0x000fe4000f8008ff */
[----:B------:R-:W-:Y:S01]  /*25b0*/  MOV R5, UR18 ;  /* 0x0000001200057c02 */ /* 0x000fe20008000f00 */
[----:B------:R-:W-:Y:S02]  /*25c0*/  IMAD.IADD R6, R11, 0x1, R4 ;  /* 0x000000010b067824 */ /* 0x000fe400078e0204 */
[----:B------:R-:W-:-:S03]  /*25d0*/  IMAD.U32 R4, RZ, RZ, UR4 ;  /* 0x00000004ff047e24 */ /* 0x000fc6000f8e00ff */
        /* <DEDUP_REMOVED lines=13> */
.L_x_363:
[----:B------:R-:W-:Y:S01]  /*26b0*/  FMNMX.FTZ R7, R24, R7, !PT ;  /* 0x0000000718077209 */ /* 0x000fe20007810000 */
[----:B------:R-:W-:Y:S01]  /*26c0*/  VIADD R171, R232, 0x4 ;  /* 0x00000004e8ab7836 */ /* 0x000fe20000000000 */
[----:B-1----:R-:W-:Y:S01]  /*26d0*/  FMNMX.FTZ R11, R38, R39, !PT ;  /* 0x00000027260b7209 */ /* 0x002fe20007810000 */
[----:B------:R-:W-:Y:S01]  /*26e0*/  IMAD.WIDE.U32 R248, R169, -0x2daee0ad, RZ ;  /* 0xd2511f53a9f87825 */ /* 0x000fe200078e00ff */
[----:B------:R-:W-:Y:S01]  /*26f0*/  FMNMX.FTZ R5, R25, R7, !PT ;  /* 0x0000000719057209 */ /* 0x000fe20007810000 */
[----:B------:R-:W-:Y:S01]  /*2700*/  UIADD3 UR26, UR33, -0x4498517b, URZ ;  /* 0xbb67ae85211a7890 */ /* 0x000fe2000fffe03f */
[----:B------:R-:W-:Y:S01]  /*2710*/  FMNMX.FTZ R11, R9, R11, !PT ;  /* 0x0000000b090b7209 */ /* 0x000fe20007810000 */
[----:B------:R-:W-:Y:S01]  /*2720*/  IMAD.WIDE.U32 R244, R171, -0x326172a9, RZ ;  /* 0xcd9e8d57abf47825 */ /* 0x000fe200078e00ff */
[----:B------:R-:W-:Y:S01]  /*2730*/  FMNMX.FTZ R5, R182, R5, !PT ;  /* 0x00000005b6057209 */ /* 0x000fe20007810000 */
[----:B------:R-:W-:Y:S01]  /*2740*/  UIADD3 UR27, UR32, -0x61c88647, URZ ;  /* 0x9e3779b9201b7890 */ /* 0x000fe2000fffe03f */
[----:B------:R-:W-:Y:S01]  /*2750*/  FMNMX.FTZ R11, R46, R11, !PT ;  /* 0x0000000b2e0b7209 */ /* 0x000fe20007810000 */
[----:B------:R-:W-:Y:S01]  /*2760*/  IMAD.SHL.U32 R242, R230, 0x2, RZ ;  /* 0x00000002e6f27824 */ /* 0x000fe200078e00ff */
[----:B------:R-:W-:Y:S01]  /*2770*/  FMNMX.FTZ R5, R195, R5, !PT ;  /* 0x00000005c3057209 */ /* 0x000fe20007810000 */
[----:B------:R-:W-:Y:S01]  /*2780*/  UIADD3 UR25, UR32, 0x3c6ef372, URZ ;  /* 0x3c6ef37220197890 */ /* 0x000fe2000fffe03f */
[----:B------:R-:W-:Y:S01]  /*2790*/  FMNMX.FTZ R11, R30, R11, !PT ;  /* 0x0000000b1e0b7209 */ /* 0x000fe20007810000 */
[----:B------:R-:W-:Y:S01]  /*27a0*/  UIADD3 UR24, UR33, 0x76cf5d0a, URZ ;  /* 0x76cf5d0a21187890 */ /* 0x000fe2000fffe03f */
[----:B------:R-:W-:Y:S01]  /*27b0*/  FMNMX.FTZ R5, R207, R5, !PT ;  /* 0x00000005cf057209 */ /* 0x000fe20007810000 */
[----:B------:R-:W-:Y:S01]  /*27c0*/  UIADD3 UR22, UR33, 0x32370b8f, URZ ;  /* 0x32370b8f21167890 */ /* 0x000fe2000fffe03f */
[----:B------:R-:W-:Y:S01]  /*27d0*/  LOP3.LUT R170, R117, UR32, RZ, 0x3c, !PT ;  /* 0x0000002075aa7c12 */ /* 0x000fe2000f8e3cff */
[----:B------:R-:W-:Y:S01]  /*27e0*/  IMAD.WIDE.U32 R212, R232, -0x326172a9, RZ ;  /* 0xcd9e8d57e8d47825 */ /* 0x000fe200078e00ff */
[----:B------:R-:W-:Y:S01]  /*27f0*/  FMNMX.FTZ R5, R191, R5, !PT ;  /* 0x00000005bf057209 */ /* 0x000fe20007810000 */
[----:B------:R-:W-:Y:S01]  /*2800*/  UIADD3 UR23, UR32, -0x255992d5, URZ ;  /* 0xdaa66d2b20177890 */ /* 0x000fe2000fffe03f */
[----:B------:R-:W-:Y:S01]  /*2810*/  FMNMX.FTZ R11, R31, R11, !PT ;  /* 0x0000000b1f0b7209 */ /* 0x000fe20007810000 */
[----:B------:R-:W-:Y:S01]  /*2820*/  UIADD3 UR21, UR32, 0x78dde6e4, URZ ;  /* 0x78dde6e420157890 */ /* 0x000fe2000fffe03f */
[----:B------:R-:W-:Y:S01]  /*2830*/  FMNMX.FTZ R5, R200, R5, !PT ;  /* 0x00000005c8057209 */ /* 0x000fe20007810000 */
[----:B------:R-:W-:Y:S01]  /*2840*/  UIADD3 UR20, UR33, -0x126145ec, URZ ;  /* 0xed9eba1421147890 */ /* 0x000fe2000fffe03f */
[----:B------:R-:W-:Y:S01]  /*2850*/  LOP3.LUT R240, R245, R170, RZ, 0x3c, !PT ;  /* 0x000000aaf5f07212 */ /* 0x000fe200078e3cff */
[----:B------:R-:W-:Y:S01]  /*2860*/  UIADD3 UR18, UR33, -0x56f99767, URZ ;  /* 0xa906689921127890 */ /* 0x000fe2000fffe03f */
[----:B------:R-:W-:Y:S01]  /*2870*/  FMNMX.FTZ R11, R26, R11, !PT ;  /* 0x0000000b1a0b7209 */ /* 0x000fe20007810000 */
[----:B------:R-:W-:Y:S01]  /*2880*/  UIADD3 UR19, UR32, 0x1715609d, URZ ;  /* 0x1715609d20137890 */ /* 0x000fe2000fffe03f */
[----:B------:R-:W-:Y:S01]  /*2890*/  FMNMX.FTZ R5, R199, R5, !PT ;  /* 0x00000005c7057209 */ /* 0x000fe20007810000 */
[----:B------:R-:W-:Y:S01]  /*28a0*/  IMAD.WIDE.U32 R240, R240, -0x2daee0ad, RZ ;  /* 0xd2511f53f0f07825 */ /* 0x000fe200078e00ff */
[----:B------:R-:W-:Y:S01]  /*28b0*/  LOP3.LUT R70, R249, UR33, R242, 0x96, !PT ;  /* 0x00000021f9467c12 */ /* 0x000fe2000f8e96f2 */
[----:B------:R-:W-:Y:S01]  /*28c0*/  ULDC UR4, c[0x0][0x2ec] ;  /* 0x0000bb0000047ab9 */ /* 0x000fe20000000800 */
[----:B------:R-:W-:Y:S01]  /*28d0*/  FMNMX.FTZ R11, R27, R11, !PT ;  /* 0x0000000b1b0b7209 */ /* 0x000fe20007810000 */
[----:B------:R-:W1:Y:S01]  /*28e0*/  LDC.U8 R164, c[0x0][0x388] ;  /* 0x0000e200ffa47b82 */ /* 0x000e620000000000 */
[----:B------:R-:W-:Y:S01]  /*28f0*/  FMNMX.FTZ R5, R197, R5, !PT ;  /* 0x00000005c5057209 */ /* 0x000fe20007810000 */
[----:B------:R-:W-:Y:S01]  /*2900*/  IMAD.WIDE.U32 R70, R70, -0x326172a9, RZ ;  /* 0xcd9e8d5746467825 */ /* 0x000fe200078e00ff */
[----:B------:R-:W-:Y:S01]  /*2910*/  LOP3.LUT R236, R241, UR26, R248, 0x96, !PT ;  /* 0x0000001af1ec7c12 */ /* 0x000fe2000f8e96f8 */
[----:B------:R-:W-:Y:S01]  /*2920*/  UIADD3 UR28, UR32, -0x4ab325aa, URZ ;  /* 0xb54cda56201c7890 */ /* 0x000fe2000fffe03f */
[----:B------:R-:W-:Y:S01]  /*2930*/  FMNMX.FTZ R11, R201, R11, !PT ;  /* 0x0000000bc90b7209 */ /* 0x000fe20007810000 */
[----:B------:R-:W-:Y:S01]  /*2940*/  IMAD.IADD R2, R116, 0x1, R2 ;  /* 0x0000000174027824 */ /* 0x000fe200078e0202 */
[----:B------:R-:W-:Y:S01]  /*2950*/  FMNMX.FTZ R5, R196, R5, !PT ;  /* 0x00000005c4057209 */ /* 0x000fe20007810000 */
[----:B------:R-:W-:Y:S01]  /*2960*/  IMAD.WIDE.U32 R236, R236, -0x326172a9, RZ ;  /* 0xcd9e8d57ecec7825 */ /* 0x000fe200078e00ff */
[----:B------:R-:W-:-:S02]  /*2970*/  FMNMX.FTZ R11, R204, R11, !PT ;  /* 0x0000000bcc0b7209 */ /* 0x000fc40007810000 */
[----:B------:R-:W-:Y:S01]  /*2980*/  LOP3.LUT R4, R71, UR27, R244, 0x96, !PT ;  /* 0x0000001b47047c12 */ /* 0x000fe2000f8e96f4 */
[----:B------:R-:W2:Y:S01]  /*2990*/  SHFL.BFLY PT, R10, R5, 0x2, 0x1f ;  /* 0x0c401f00050a7f89 */ /* 0x000ea200000e0000 */
[----:B------:R-:W-:Y:S02]  /*29a0*/  FMNMX.FTZ R11, R206, R11, !PT ;  /* 0x0000000bce0b7209 */ /* 0x000fe40007810000 */
[----:B------:R-:W-:Y:S01]  /*29b0*/  LOP3.LUT R18, R237, UR25, R70, 0x96, !PT ;  /* 0x00000019ed127c12 */ /* 0x000fe2000f8e9646 */
[----:B------:R-:W-:Y:S01]  /*29c0*/  IMAD.WIDE.U32 R14, R4, -0x2daee0ad, RZ ;  /* 0xd2511f53040e7825 */ /* 0x000fe200078e00ff */
[----:B------:R-:W-:Y:S02]  /*29d0*/  FMNMX.FTZ R11, R205, R11, !PT ;  /* 0x0000000bcd0b7209 */ /* 0x000fe40007810000 */
[----:B------:R-:W-:Y:S01]  /*29e0*/  LOP3.LUT R210, R213, R170, RZ, 0x3c, !PT ;  /* 0x000000aad5d27212 */ /* 0x000fe200078e3cff */
[----:B------:R-:W-:Y:S01]  /*29f0*/  IMAD.WIDE.U32 R18, R18, -0x2daee0ad, RZ ;  /* 0xd2511f5312127825 */ /* 0x000fe200078e00ff */
[----:B------:R-:W-:-:S02]  /*2a00*/  LOP3.LUT R4, R15, UR24, R240, 0x96, !PT ;  /* 0x000000180f047c12 */ /* 0x000fc4000f8e96f0 */
[----:B------:R-:W-:Y:S01]  /*2a10*/  FMNMX.FTZ R11, R186, R11, !PT ;  /* 0x0000000bba0b7209 */ /* 0x000fe20007810000 */
[----:B------:R-:W-:Y:S01]  /*2a20*/  IMAD.WIDE.U32 R210, R210, -0x2daee0ad, RZ ;  /* 0xd2511f53d2d27825 */ /* 0x000fe200078e00ff */
[----:B------:R-:W-:Y:S02]  /*2a30*/  LOP3.LUT R14, R19, UR22, R14, 0x96, !PT ;  /* 0x00000016130e7c12 */ /* 0x000fe4000f8e960e */
[----:B------:R-:W-:Y:S01]  /*2a40*/  FMNMX.FTZ R11, R185, R11, !PT ;  /* 0x0000000bb90b7209 */ /* 0x000fe20007810000 */
[----:B------:R-:W-:Y:S01]  /*2a50*/  IMAD.WIDE.U32 R12, R4, -0x326172a9, RZ ;  /* 0xcd9e8d57040c7825 */ /* 0x000fe200078e00ff */
[----:B------:R-:W-:Y:S02]  /*2a60*/  LOP3.LUT R6, R71, UR27, R212, 0x96, !PT ;  /* 0x0000001b47067c12 */ /* 0x000fe4000f8e96d4 */
[----:B------:R-:W-:Y:S01]  /*2a70*/  FMNMX.FTZ R11, R184, R11, !PT ;  /* 0x0000000bb80b7209 */ /* 0x000fe20007810000 */
[----:B------:R-:W-:Y:S01]  /*2a80*/  IMAD.WIDE.U32 R14, R14, -0x326172a9, RZ ;  /* 0xcd9e8d570e0e7825 */ /* 0x000fe200078e00ff */
[----:B------:R-:W-:-:S02]  /*2a90*/  LOP3.LUT R4, R13, UR23, R236, 0x96, !PT ;  /* 0x000000170d047c12 */ /* 0x000fc4000f8e96ec */
[----:B------:R-:W-:Y:S01]  /*2aa0*/  FMNMX.FTZ R11, R181, R11, !PT ;  /* 0x0000000bb50b7209 */ /* 0x000fe20007810000 */
[----:B------:R-:W-:Y:S01]  /*2ab0*/  IMAD.WIDE.U32 R132, R6, -0x2daee0ad, RZ ;  /* 0xd2511f5306847825 */ /* 0x000fe200078e00ff */
[----:B------:R-:W-:Y:S02]  /*2ac0*/  LOP3.LUT R12, R15, UR21, R12, 0x96, !PT ;  /* 0x000000150f0c7c12 */ /* 0x000fe4000f8e960c */
[----:B--2---:R-:W-:Y:S01]  /*2ad0*/  FMNMX.FTZ R10, R5, R10, !PT ;  /* 0x0000000a050a7209 */ /* 0x004fe20007810000 */
[----:B------:R-:W-:Y:S01]  /*2ae0*/  IMAD.WIDE.U32 R4, R4, -0x2daee0ad, RZ ;  /* 0xd2511f5304047825 */ /* 0x000fe200078e00ff */
[----:B------:R-:W2:Y:S01]  /*2af0*/  SHFL.BFLY PT, R165, R11, 0x2, 0x1f ;  /* 0x0c401f000ba57f89 */ /* 0x000ea200000e0000 */
[----:B------:R-:W-:Y:S02]  /*2b00*/  LOP3.LUT R6, R133, UR24, R210, 0x96, !PT ;  /* 0x0000001885067c12 */ /* 0x000fe4000f8e96d2 */
[----:B------:R-:W-:Y:S01]  /*2b10*/  IMAD.WIDE.U32 R12, R12, -0x2daee0ad, RZ ;  /* 0xd2511f530c0c7825 */ /* 0x000fe200078e00ff */
[----:B------:R-:W-:Y:S01]  /*2b20*/  LOP3.LUT R5, R5, UR20, R18, 0x96, !PT ;  /* 0x0000001405057c12 */ /* 0x000fe2000f8e9612 */
[----:B------:R-:W3:Y:S01]  /*2b30*/  SHFL.BFLY PT, R166, R10, 0x1, 0x1f ;  /* 0x0c201f000aa67f89 */ /* 0x000ee200000e0000 */
[----:B------:R-:W-:Y:S01]  /*2b40*/  FSEL R180, R64, -INF , !P6 ;  /* 0xff80000040b47808 */ /* 0x000fe20007000000 */
[----:B------:R-:W-:Y:S01]  /*2b50*/  IMAD.WIDE.U32 R20, R6, -0x326172a9, RZ ;  /* 0xcd9e8d5706147825 */ /* 0x000fe200078e00ff */
[----:B------:R-:W-:-:S02]  /*2b60*/  LOP3.LUT R4, R13, UR18, R4, 0x96, !PT ;  /* 0x000000120d047c12 */ /* 0x000fc4000f8e9604 */
[----:B------:R-:W-:Y:S01]  /*2b70*/  FMNMX.FTZ R13, R55, R68, !PT ;  /* 0x00000044370d7209 */ /* 0x000fe20007810000 */
[----:B------:R-:W-:Y:S01]  /*2b80*/  IMAD.WIDE.U32 R6, R5, -0x326172a9, RZ ;  /* 0xcd9e8d5705067825 */ /* 0x000fe200078e00ff */
[----:B------:R-:W-:Y:S02]  /*2b90*/  FSEL R179, R65, -INF , !P5 ;  /* 0xff80000041b37808 */ /* 0x000fe40006800000 */
[----:B------:R-:W-:Y:S01]  /*2ba0*/  FMNMX.FTZ R13, R54, R13, !PT ;  /* 0x0000000d360d7209 */ /* 0x000fe20007810000 */
[----:B------:R-:W-:Y:S01]  /*2bb0*/  IMAD.WIDE.U32 R18, R4, -0x326172a9, RZ ;  /* 0xcd9e8d5704127825 */ /* 0x000fe200078e00ff */
[----:B------:R-:W-:Y:S02]  /*2bc0*/  LOP3.LUT R4, R7, UR19, R14, 0x96, !PT ;  /* 0x0000001307047c12 */ /* 0x000fe4000f8e960e */
[----:B------:R-:W-:Y:S02]  /*2bd0*/  FMNMX.FTZ R14, R16, R8, !PT ;  /* 0x00000008100e7209 */ /* 0x000fe40007810000 */
[----:B------:R-:W-:-:S02]  /*2be0*/  ISETP.GE.AND P6, PT, R47, R239, PT ;  /* 0x000000ef2f00720c */ /* 0x000fc40003fc6270 */
[----:B------:R-:W-:Y:S02]  /*2bf0*/  FMNMX.FTZ R14, R84, R14, !PT ;  /* 0x0000000e540e7209 */ /* 0x000fe40007810000 */
[----:B--2---:R-:W-:Y:S02]  /*2c00*/  FMNMX.FTZ R165, R11, R165, !PT ;  /* 0x000000a50ba57209 */ /* 0x004fe40007810000 */
[----:B------:R-:W-:Y:S02]  /*2c10*/  FMNMX.FTZ R14, R85, R14, !PT ;  /* 0x0000000e550e7209 */ /* 0x000fe40007810000 */
[----:B------:R-:W-:Y:S02]  /*2c20*/  FMNMX.FTZ R11, R87, R13, !PT ;  /* 0x0000000d570b7209 */ /* 0x000fe40007810000 */
[----:B------:R-:W-:Y:S01]  /*2c30*/  FMNMX.FTZ R13, R174, R14, !PT ;  /* 0x0000000eae0d7209 */ /* 0x000fe20007810000 */
[----:B------:R-:W-:Y:S01]  /*2c40*/  IMAD.WIDE.U32 R14, R4, -0x2daee0ad, RZ ;  /* 0xd2511f53040e7825 */ /* 0x000fe200078e00ff */
[----:B------:R-:W-:-:S02]  /*2c50*/  FMNMX.FTZ R11, R173, R11, !PT ;  /* 0x0000000bad0b7209 */ /* 0x000fc40007810000 */
[----:B------:R-:W-:Y:S02]  /*2c60*/  FMNMX.FTZ R13, R176, R13, !PT ;  /* 0x0000000db00d7209 */ /* 0x000fe40007810000 */
[----:B---3--:R-:W-:Y:S02]  /*2c70*/  FMNMX.FTZ R166, R10, R166, !PT ;  /* 0x000000a60aa67209 */ /* 0x008fe40007810000 */
[----:B------:R-:W-:Y:S01]  /*2c80*/  FMNMX.FTZ R13, R215, R13, !PT ;  /* 0x0000000dd70d7209 */ /* 0x000fe20007810000 */
[----:B------:R-:W2:Y:S01]  /*2c90*/  SHFL.BFLY PT, R10, R165, 0x1, 0x1f ;  /* 0x0c201f00a50a7f89 */ /* 0x000ea200000e0000 */
[----:B------:R-:W-:Y:S01]  /*2ca0*/  FMNMX.FTZ R11, R190, R11, !PT ;  /* 0x0000000bbe0b7209 */ /* 0x000fe20007810000 */
[----:B------:R-:W-:Y:S01]  /*2cb0*/  FMUL.FTZ R198, R166, UR4 ;  /* 0x00000004a6c67c20 */ /* 0x000fe20008410000 */
        /* <DEDUP_REMOVED lines=11> */
[----:B------:R-:W-:Y:S02]  /*2d70*/  FSEL R178, R56, -INF , !P4 ;  /* 0xff80000038b27808 */ /* 0x000fe40006000000 */
[----:B------:R-:W-:Y:S02]  /*2d80*/  FMNMX.FTZ R168, R179, R13, !PT ;  /* 0x0000000db3a87209 */ /* 0x000fe40007810000 */
[----:B------:R-:W-:-:S02]  /*2d90*/  FSEL R63, R66, -INF , !P3 ;  /* 0xff800000423f7808 */ /* 0x000fc40005800000 */
[----:B------:R-:W-:Y:S02]  /*2da0*/  FMNMX.FTZ R167, R202, R11, !PT ;  /* 0x0000000bcaa77209 */ /* 0x000fe40007810000 */
[----:B--2---:R-:W-:Y:S02]  /*2db0*/  FMNMX.FTZ R165, R165, R10, !PT ;  /* 0x0000000aa5a57209 */ /* 0x004fe40007810000 */
[----:B------:R-:W-:Y:S02]  /*2dc0*/  ISETP.GE.AND P0, PT, R47, R238, PT ;  /* 0x000000ee2f00720c */ /* 0x000fe40003f06270 */
[----:B------:R-:W-:Y:S01]  /*2dd0*/  FSEL R172, R57, -INF , !P6 ;  /* 0xff80000039ac7808 */ /* 0x000fe20007000000 */
[----:B------:R-:W-:Y:S01]  /*2de0*/  FMUL.FTZ R183, R165, UR4 ;  /* 0x00000004a5b77c20 */ /* 0x000fe20008410000 */
[----:B------:R-:W-:Y:S02]  /*2df0*/  FMNMX.FTZ R168, R178, R168, !PT ;  /* 0x000000a8b2a87209 */ /* 0x000fe40007810000 */
[----:B------:R-:W-:-:S02]  /*2e00*/  FSEL R60, R67, -INF , !P2 ;  /* 0xff800000433c7808 */ /* 0x000fc40005000000 */
[----:B------:R-:W-:Y:S02]  /*2e10*/  FMNMX.FTZ R167, R63, R167, !PT ;  /* 0x000000a73fa77209 */ /* 0x000fe40007810000 */
[----:B------:R-:W-:Y:S02]  /*2e20*/  LOP3.LUT R5, R18, 0xffff, RZ, 0xc0, !PT ;  /* 0x0000ffff12057812 */ /* 0x000fe400078ec0ff */
[----:B------:R-:W-:Y:S02]  /*2e30*/  FSETP.NEU.FTZ.AND P3, PT, R166, -INF , PT ;  /* 0xff800000a600780b */ /* 0x000fe40003f7d000 */
[----:B------:R-:W-:Y:S02]  /*2e40*/  FSEL R59, R59, -INF , !P0 ;  /* 0xff8000003b3b7808 */ /* 0x000fe40004000000 */
[----:B------:R-:W-:Y:S02]  /*2e50*/  FMNMX.FTZ R168, R172, R168, !PT ;  /* 0x000000a8aca87209 */ /* 0x000fe40007810000 */
[----:B------:R-:W-:-:S02]  /*2e60*/  FSETP.NEU.FTZ.AND P0, PT, R165, -INF , PT ;  /* 0xff800000a500780b */ /* 0x000fc40003f1d000 */
[----:B------:R-:W-:Y:S01]  /*2e70*/  FSEL R62, R58, -INF , !P1 ;  /* 0xff8000003a3e7808 */ /* 0x000fe20004800000 */
[----:B-1----:R-:W-:Y:S01]  /*2e80*/  IMAD R58, R164, 0x10000, R164 ;  /* 0x00010000a43a7824 */ /* 0x002fe200078e02a4 */
[----:B------:R-:W-:Y:S02]  /*2e90*/  FMNMX.FTZ R167, R60, R167, !PT ;  /* 0x000000a73ca77209 */ /* 0x000fe40007810000 */
[----:B------:R-:W-:Y:S02]  /*2ea0*/  FSEL R198, R198, RZ, P3 ;  /* 0x000000ffc6c67208 */ /* 0x000fe40001800000 */
[----:B------:R-:W-:Y:S02]  /*2eb0*/  SHF.R.U32.HI R10, RZ, 0x8, R5 ;  /* 0x00000008ff0a7819 */ /* 0x000fe40000011605 */
[----:B------:R-:W-:Y:S01]  /*2ec0*/  FSEL R183, R183, RZ, P0 ;  /* 0x000000ffb7b77208 */ /* 0x000fe20000000000 */
[----:B------:R-:W1:Y:S01]  /*2ed0*/  SHFL.BFLY PT, R5, R168, 0x2, 0x1f ;  /* 0x0c401f00a8057f89 */ /* 0x000e6200000e0000 */
[----:B------:R-:W-:Y:S01]  /*2ee0*/  FMNMX.FTZ R167, R62, R167, !PT ;  /* 0x000000a73ea77209 */ /* 0x000fe20007810000 */
[----:B------:R-:W-:Y:S01]  /*2ef0*/  FFMA.FTZ R42, R44, UR4, -R198 ;  /* 0x000000042c2a7c23 */ /* 0x000fe200080108c6 */
[----:B------:R-:W-:Y:S01]  /*2f00*/  LEA R217, R2, UR5, 0x1 ;  /* 0x0000000502d97c11 */ /* 0x000fe2000f8e08ff */
[--C-:B------:R-:W-:Y:S01]  /*2f10*/  FFMA.FTZ R44, R9, UR4, -R183.reuse ;  /* 0x00000004092c7c23 */ /* 0x100fe200080108b7 */
[----:B------:R-:W-:Y:S01]  /*2f20*/  FMNMX.FTZ R167, R59, R167, !PT ;  /* 0x000000a73ba77209 */ /* 0x000fe20007810000 */
[--C-:B------:R-:W-:Y:S01]  /*2f30*/  FFMA.FTZ R43, R46, UR4, -R183.reuse ;  /* 0x000000042e2b7c23 */ /* 0x100fe200080108b7 */
[--C-:B------:R-:W-:Y:S01]  /*2f40*/  FFMA.FTZ R49, R38, UR4, -R183.reuse ;  /* 0x0000000426317c23 */ /* 0x100fe200080108b7 */
[----:B------:R-:W-:Y:S01]  /*2f50*/  FFMA.FTZ R50, R39, UR4, -R183 ;  /* 0x0000000427327c23 */ /* 0x000fe200080108b7 */
[----:B------:R-:W-:Y:S01]  /*2f60*/  SHF.R.U32.HI R7, RZ, 0x10, R18 ;  /* 0x00000010ff077819 */ /* 0x000fe20000011612 */
[----:B------:R-:W2:Y:S01]  /*2f70*/  SHFL.BFLY PT, R2, R167, 0x2, 0x1f ;  /* 0x0c401f00a7027f89 */ /* 0x000ea200000e0000 */
[----:B------:R-:W-:Y:S01]  /*2f80*/  MUFU.EX2 R44, R44 ;  /* 0x0000002c002c7308 */ /* 0x000fe20000000800 */
[----:B------:R-:W-:Y:S01]  /*2f90*/  LOP3.LUT R6, R19, UR28, R6, 0x96, !PT ;  /* 0x0000001c13067c12 */ /* 0x000fe2000f8e9606 */
[----:B------:R-:W-:Y:S01]  /*2fa0*/  IMAD.IADD R216, R0, 0x1, R217 ;  /* 0x0000000100d87824 */ /* 0x000fe200078e02d9 */
[----:B------:R-:W-:Y:S01]  /*2fb0*/  SHF.R.U32.HI R127, RZ, 0x18, R18 ;  /* 0x00000018ff7f7819 */ /* 0x000fe20000011612 */
[--C-:B------:R-:W-:Y:S01]  /*2fc0*/  FFMA.FTZ R48, R36, UR4, -R198.reuse ;  /* 0x0000000424307c23 */ /* 0x100fe200080108c6 */
[----:B------:R-:W-:Y:S01]  /*2fd0*/  LOP3.LUT R7, R7, 0xff, RZ, 0xc0, !PT ;  /* 0x000000ff07077812 */ /* 0x000fe200078ec0ff */
[----:B------:R-:W-:Y:S01]  /*2fe0*/  FFMA.FTZ R47, R37, UR4, -R198 ;  /* 0x00000004252f7c23 */ /* 0x000fe200080108c6 */
[----:B------:R-:W-:Y:S01]  /*2ff0*/  SHF.R.U32.HI R9, RZ, 0x10, R6 ;  /* 0x00000010ff097819 */ /* 0x000fe20000011606 */
[----:B------:R-:W3:Y:S01]  /*3000*/  MUFU.EX2 R43, R43 ;  /* 0x0000002b002b7308 */ /* 0x000ee20000000800 */
[----:B------:R-:W-:Y:S01]  /*3010*/  PRMT R127, R7, 0x5410, R127 ;  /* 0x00005410077f7816 */ /* 0x000fe2000000007f */
[--C-:B------:R-:W-:Y:S01]  /*3020*/  FFMA.FTZ R45, R45, UR4, -R198.reuse ;  /* 0x000000042d2d7c23 */ /* 0x100fe200080108c6 */
[----:B------:R-:W-:Y:S01]  /*3030*/  LOP3.LUT R7, R6, 0xffff, RZ, 0xc0, !PT ;  /* 0x0000ffff06077812 */ /* 0x000fe200078ec0ff */
[--C-:B------:R-:W-:Y:S01]  /*3040*/  FFMA.FTZ R41, R28, UR4, -R198.reuse ;  /* 0x000000041c297c23 */ /* 0x100fe200080108c6 */
[----:B------:R-:W-:Y:S01]  /*3050*/  LOP3.LUT R124, R6, 0xff, RZ, 0xc0, !PT ;  /* 0x000000ff067c7812 */ /* 0x000fe200078ec0ff */
[----:B------:R-:W-:Y:S01]  /*3060*/  FFMA.FTZ R40, R29, UR4, -R198 ;  /* 0x000000041d287c23 */ /* 0x000fe200080108c6 */
[----:B------:R-:W-:Y:S01]  /*3070*/  SHF.R.U32.HI R125, RZ, 0x18, R6 ;  /* 0x00000018ff7d7819 */ /* 0x000fe20000011606 */
[----:B------:R-:W-:Y:S01]  /*3080*/  MUFU.EX2 R49, R49 ;  /* 0x0000003100317308 */ /* 0x000fe20000000800 */
[----:B------:R-:W-:Y:S01]  /*3090*/  LOP3.LUT R126, R18, 0xff, RZ, 0xc0, !PT ;  /* 0x000000ff127e7812 */ /* 0x000fe200078ec0ff */
[----:B------:R-:W-:Y:S01]  /*30a0*/  FFMA.FTZ R38, R24, UR4, -R198 ;  /* 0x0000000418267c23 */ /* 0x000fe200080108c6 */
[----:B------:R-:W-:Y:S01]  /*30b0*/  LOP3.LUT R6, R9, 0xff, RZ, 0xc0, !PT ;  /* 0x000000ff09067812 */ /* 0x000fe200078ec0ff */
[----:B------:R-:W-:Y:S01]  /*30c0*/  UIADD3 UR5, UR33, 0x646e171e, URZ ;  /* 0x646e171e21057890 */ /* 0x000fe2000fffe03f */
[----:B-1----:R-:W-:Y:S01]  /*30d0*/  FMNMX.FTZ R168, R168, R5, !PT ;  /* 0x00000005a8a87209 */ /* 0x002fe20007810000 */
[--C-:B------:R-:W-:Y:S01]  /*30e0*/  FFMA.FTZ R36, R26, UR4, -R183.reuse ;  /* 0x000000041a247c23 */ /* 0x100fe200080108b7 */
[--C-:B------:R-:W-:Y:S01]  /*30f0*/  HSET2.LE.AND R127, R127, R58.reuse, PT ;  /* 0x0000003a7f7f7233 */ /* 0x100fe20003803000 */
[----:B------:R-:W1:Y:S01]  /*3100*/  MUFU.EX2 R50, R50 ;  /* 0x0000003200327308 */ /* 0x000e620000000800 */
[----:B------:R-:W-:Y:S01]  /*3110*/  PRMT R126, R126, 0x5410, R10 ;  /* 0x000054107e7e7816 */ /* 0x000fe2000000000a */
[----:B------:R-:W-:Y:S01]  /*3120*/  FFMA.FTZ R39, R30, UR4, -R183 ;  /* 0x000000041e277c23 */ /* 0x000fe200080108b7 */
[----:B------:R-:W-:Y:S01]  /*3130*/  PRMT R125, R6, 0x5410, R125 ;  /* 0x00005410067d7816 */ /* 0x000fe2000000007d */
[----:B------:R-:W4:Y:S01]  /*3140*/  SHFL.BFLY PT, R10, R168, 0x1, 0x1f ;  /* 0x0c201f00a80a7f89 */ /* 0x000f2200000e0000 */
[----:B---3--:R-:W-:Y:S01]  /*3150*/  F2FP.F16.F32.PACK_AB R0, R43, R44 ;  /* 0x0000002c2b00723e */ /* 0x008fe200000000ff */
[--C-:B------:R-:W-:Y:S01]  /*3160*/  FFMA.FTZ R27, R27, UR4, -R183.reuse ;  /* 0x000000041b1b7c23 */ /* 0x100fe200080108b7 */
[----:B------:R-:W-:Y:S01]  /*3170*/  LOP3.LUT R208, R211, UR26, R248, 0x96, !PT ;  /* 0x0000001ad3d07c12 */ /* 0x000fe2000f8e96f8 */
[----:B------:R-:W-:Y:S01]  /*3180*/  MUFU.EX2 R48, R48 ;  /* 0x0000003000307308 */ /* 0x000fe20000000800 */
[----:B------:R-:W-:Y:S01]  /*3190*/  LOP3.LUT R127, R127, R0, RZ, 0xc0, !PT ;  /* 0x000000007f7f7212 */ /* 0x000fe200078ec0ff */
[----:B------:R-:W-:Y:S01]  /*31a0*/  FFMA.FTZ R37, R31, UR4, -R183 ;  /* 0x000000041f257c23 */ /* 0x000fe200080108b7 */
[--C-:B------:R-:W-:Y:S01]  /*31b0*/  HSET2.LE.AND R125, R125, R58.reuse, PT ;  /* 0x0000003a7d7d7233 */ /* 0x100fe20003803000 */
[----:B------:R-:W-:Y:S01]  /*31c0*/  IMAD.WIDE.U32 R208, R208, -0x326172a9, RZ ;  /* 0xcd9e8d57d0d07825 */ /* 0x000fe200078e00ff */
[----:B--2---:R-:W-:Y:S01]  /*31d0*/  FMNMX.FTZ R167, R167, R2, !PT ;  /* 0x00000002a7a77209 */ /* 0x004fe20007810000 */
[----:B------:R-:W-:Y:S01]  /*31e0*/  LDSM.16.MT88.4 R148, [R217+0x9000] ;  /* 0x00900000d994783b */ /* 0x000fe20000004200 */
[----:B------:R-:W-:Y:S01]  /*31f0*/  SHF.R.U32.HI R7, RZ, 0x8, R7 ;  /* 0x00000008ff077819 */ /* 0x000fe20000011607 */
[----:B------:R-:W2:Y:S01]  /*3200*/  MUFU.EX2 R47, R47 ;  /* 0x0000002f002f7308 */ /* 0x000ea20000000800 */
[----:B-1----:R-:W-:Y:S01]  /*3210*/  F2FP.F16.F32.PACK_AB R0, R50, R49 ;  /* 0x000000313200723e */ /* 0x002fe200000000ff */
[----:B------:R-:W-:Y:S01]  /*3220*/  LDSM.16.MT88.4 R80, [R216+0x9000] ;  /* 0x00900000d850783b */ /* 0x000fe20000004200 */
[----:B------:R-:W-:Y:S01]  /*3230*/  LOP3.LUT R70, R209, UR25, R70, 0x96, !PT ;  /* 0x00000019d1467c12 */ /* 0x000fe2000f8e9646 */
[----:B------:R-:W-:Y:S01]  /*3240*/  FFMA.FTZ R182, R182, UR4, -R198 ;  /* 0x00000004b6b67c23 */ /* 0x000fe200080108c6 */
[----:B------:R-:W-:Y:S01]  /*3250*/  LOP3.LUT R125, R125, R0, RZ, 0xc0, !PT ;  /* 0x000000007d7d7212 */ /* 0x000fe200078ec0ff */
[----:B------:R-:W-:Y:S01]  /*3260*/  LDSM.16.MT88.4 R96, [R217+0xa000] ;  /* 0x00a00000d960783b */ /* 0x000fe20000004200 */
[----:B------:R-:W-:Y:S01]  /*3270*/  PRMT R124, R124, 0x5410, R7 ;  /* 0x000054107c7c7816 */ /* 0x000fe20000000007 */
[----:B------:R-:W-:Y:S01]  /*3280*/  MUFU.EX2 R45, R45 ;  /* 0x0000002d002d7308 */ /* 0x000fe20000000800 */
[----:B------:R-:W-:Y:S01]  /*3290*/  IMAD.WIDE.U32 R70, R70, -0x2daee0ad, RZ ;  /* 0xd2511f5346467825 */ /* 0x000fe200078e00ff */
[----:B------:R-:W1:Y:S01]  /*32a0*/  SHFL.BFLY PT, R0, R167, 0x1, 0x1f ;  /* 0x0c201f00a7007f89 */ /* 0x000e6200000e0000 */
[----:B------:R-:W-:-:S02]  /*32b0*/  HSET2.LE.AND R126, R126, R58, PT ;  /* 0x0000003a7e7e7233 */ /* 0x000fc40003803000 */
[----:B------:R-:W-:Y:S01]  /*32c0*/  FFMA.FTZ R201, R201, UR4, -R183 ;  /* 0x00000004c9c97c23 */ /* 0x000fe200080108b7 */
[----:B------:R-:W-:Y:S01]  /*32d0*/  HSET2.LE.AND R124, R124, R58, PT ;  /* 0x0000003a7c7c7233 */ /* 0x000fe20003803000 */
[----:B------:R-:W3:Y:S01]  /*32e0*/  LDSM.16.MT88.4 R108, [R216+0xa000] ;  /* 0x00a00000d86c783b */ /* 0x000ee20000004200 */
[----:B------:R-:W-:Y:S01]  /*32f0*/  LOP3.LUT R132, R71, UR22, R132, 0x96, !PT ;  /* 0x0000001647847c12 */ /* 0x000fe2000f8e9684 */
[----:B------:R-:W5:Y:S01]  /*3300*/  MUFU.EX2 R42, R42 ;  /* 0x0000002a002a7308 */ /* 0x000f620000000800 */
[----:B--2---:R-:W-:Y:S01]  /*3310*/  F2FP.F16.F32.PACK_AB R2, R47, R48 ;  /* 0x000000302f02723e */ /* 0x004fe200000000ff */
[----:B------:R-:W2:Y:S01]  /*3320*/  LDSM.16.MT88.4 R116, [R217+0xb000] ;  /* 0x00b00000d974783b */ /* 0x000ea20000004200 */
[----:B----4-:R-:W-:Y:S01]  /*3330*/  FMNMX.FTZ R168, R168, R10, !PT ;  /* 0x0000000aa8a87209 */ /* 0x010fe20007810000 */
[----:B------:R-:W-:Y:S01]  /*3340*/  IMAD.WIDE.U32 R132, R132, -0x326172a9, RZ ;  /* 0xcd9e8d5784847825 */ /* 0x000fe200078e00ff */
[----:B------:R-:W-:-:S03]  /*3350*/  LOP3.LUT R124, R124, R2, RZ, 0xc0, !PT ;  /* 0x000000027c7c7212 */ /* 0x000fc600078ec0ff */
[----:B------:R-:W-:Y:S01]  /*3360*/  FFMA.FTZ R2, R25, UR4, -R198 ;  /* 0x0000000419027c23 */ /* 0x000fe200080108c6 */
[----:B------:R-:W-:Y:S01]  /*3370*/  LOP3.LUT R51, R21, UR23, R208, 0x96, !PT ;  /* 0x0000001715337c12 */ /* 0x000fe2000f8e96d0 */
[C---:B------:R-:W-:Y:S01]  /*3380*/  FMUL.FTZ R175, R168.reuse, UR4 ;  /* 0x00000004a8af7c20 */ /* 0x040fe20008410000 */
[----:B------:R-:W-:Y:S01]  /*3390*/  LOP3.LUT R64, R133, UR21, R20, 0x96, !PT ;  /* 0x0000001585407c12 */ /* 0x000fe2000f8e9614 */
[----:B------:R-:W-:Y:S01]  /*33a0*/  MUFU.EX2 R41, R41 ;  /* 0x0000002900297308 */ /* 0x000fe20000000800 */
[--C-:B------:R-:W-:Y:S01]  /*33b0*/  SHF.R.U32.HI R11, RZ, 0x10, R14.reuse ;  /* 0x00000010ff0b7819 */ /* 0x100fe2000001160e */
[----:B------:R-:W-:Y:S01]  /*33c0*/  IMAD.WIDE.U32 R66, R51, -0x2daee0ad, RZ ;  /* 0xd2511f5333427825 */ /* 0x000fe200078e00ff */
[----:B------:R-:W-:Y:S01]  /*33d0*/  FSETP.NEU.FTZ.AND P0, PT, R168, -INF , PT ;  /* 0xff800000a800780b */ /* 0x000fe20003f1d000 */
[----:B------:R-:W-:Y:S01]  /*33e0*/  LDSM.16.MT88.4 R28, [R217+0x9400] ;  /* 0x00940000d91c783b */ /* 0x000fe20000004200 */
[----:B------:R-:W-:Y:S01]  /*33f0*/  SHF.R.U32.HI R35, RZ, 0x18, R14 ;  /* 0x00000018ff237819 */ /* 0x000fe2000001160e */
[----:B------:R-:W-:Y:S01]  /*3400*/  IMAD.WIDE.U32 R64, R64, -0x2daee0ad, RZ ;  /* 0xd2511f5340407825 */ /* 0x000fe200078e00ff */
[----:B-----5:R-:W-:Y:S01]  /*3410*/  F2FP.F16.F32.PACK_AB R5, R42, R45 ;  /* 0x0000002d2a05723e */ /* 0x020fe200000000ff */
[----:B------:R-:W-:Y:S01]  /*3420*/  MUFU.EX2 R40, R40 ;  /* 0x0000002800287308 */ /* 0x000fe20000000800 */
[----:B------:R-:W-:Y:S01]  /*3430*/  LOP3.LUT R11, R11, 0xff, RZ, 0xc0, !PT ;  /* 0x000000ff0b0b7812 */ /* 0x000fe200078ec0ff */
[----:B------:R-:W-:Y:S01]  /*3440*/  LDSM.16.MT88.4 R20, [R217+0xa400] ;  /* 0x00a40000d914783b */ /* 0x000fe20000004200 */
[----:B------:R-:W-:Y:S01]  /*3450*/  LOP3.LUT R126, R126, R5, RZ, 0xc0, !PT ;  /* 0x000000057e7e7212 */ /* 0x000fe200078ec0ff */
[----:B------:R-:W-:Y:S01]  /*3460*/  FFMA.FTZ R204, R204, UR4, -R183 ;  /* 0x00000004cccc7c23 */ /* 0x000fe200080108b7 */
[----:B-1----:R-:W-:Y:S01]  /*3470*/  FMNMX.FTZ R167, R167, R0, !PT ;  /* 0x00000000a7a77209 */ /* 0x002fe20007810000 */
[----:B------:R-:W1:Y:S01]  /*3480*/  LDSM.16.MT88.4 R4, [R216+0xb000] ;  /* 0x00b00000d804783b */ /* 0x000e620000004200 */
[----:B------:R-:W-:Y:S01]  /*3490*/  FSEL R175, R175, RZ, P0 ;  /* 0x000000ffafaf7208 */ /* 0x000fe20000000000 */
[----:B------:R-:W-:Y:S01]  /*34a0*/  MUFU.EX2 R38, R38 ;  /* 0x0000002600267308 */ /* 0x000fe20000000800 */
[----:B------:R-:W-:Y:S01]  /*34b0*/  LOP3.LUT R9, R15, UR5, R12, 0x96, !PT ;  /* 0x000000050f097c12 */ /* 0x000fe2000f8e960c */
[----:B------:R-:W-:Y:S01]  /*34c0*/  FMUL.FTZ R61, R167, UR4 ;  /* 0x00000004a73d7c20 */ /* 0x000fe20008410000 */
[----:B------:R-:W-:Y:S01]  /*34d0*/  PRMT R35, R11, 0x5410, R35 ;  /* 0x000054100b237816 */ /* 0x000fe20000000023 */
[--C-:B------:R-:W-:Y:S01]  /*34e0*/  FFMA.FTZ R46, R84, UR4, -R175.reuse ;  /* 0x00000004542e7c23 */ /* 0x100fe200080108af */
[----:B------:R-:W-:Y:S01]  /*34f0*/  LOP3.LUT R13, R14, 0xffff, RZ, 0xc0, !PT ;  /* 0x0000ffff0e0d7812 */ /* 0x000fe200078ec0ff */
[----:B------:R-:W-:Y:S01]  /*3500*/  FFMA.FTZ R51, R85, UR4, -R175 ;  /* 0x0000000455337c23 */ /* 0x000fe200080108af */
[----:B------:R-:W-:Y:S01]  /*3510*/  LOP3.LUT R11, R9, 0xffff, RZ, 0xc0, !PT ;  /* 0x0000ffff090b7812 */ /* 0x000fe200078ec0ff */
[----:B------:R-:W4:Y:S01]  /*3520*/  MUFU.EX2 R2, R2 ;  /* 0x0000000200027308 */ /* 0x000f220000000800 */
[----:B------:R-:W-:Y:S01]  /*3530*/  SHF.R.U32.HI R33, RZ, 0x10, R9 ;  /* 0x00000010ff217819 */ /* 0x000fe20000011609 */
[--C-:B------:R-:W-:Y:S01]  /*3540*/  FFMA.FTZ R53, R16, UR4, -R175.reuse ;  /* 0x0000000410357c23 */ /* 0x100fe200080108af */
[----:B------:R-:W-:Y:S01]  /*3550*/  LOP3.LUT R84, R65, UR18, R66, 0x96, !PT ;  /* 0x0000001241547c12 */ /* 0x000fe2000f8e9642 */
[----:B------:R-:W-:Y:S01]  /*3560*/  FFMA.FTZ R52, R8, UR4, -R175 ;  /* 0x0000000408347c23 */ /* 0x000fe200080108af */
[----:B------:R-:W-:Y:S01]  /*3570*/  LOP3.LUT R34, R14, 0xff, RZ, 0xc0, !PT ;  /* 0x000000ff0e227812 */ /* 0x000fe200078ec0ff */
[----:B------:R-:W-:Y:S01]  /*3580*/  LDSM.16.MT88.4 R16, [R216+0xa400] ;  /* 0x00a40000d810783b */ /* 0x000fe20000004200 */
[----:B------:R-:W-:Y:S01]  /*3590*/  SHF.R.U32.HI R13, RZ, 0x8, R13 ;  /* 0x00000008ff0d7819 */ /* 0x000fe2000001160d */
[----:B------:R-:W-:Y:S01]  /*35a0*/  MUFU.EX2 R36, R36 ;  /* 0x0000002400247308 */ /* 0x000fe20000000800 */
[----:B------:R-:W-:Y:S01]  /*35b0*/  LOP3.LUT R32, R9, 0xff, RZ, 0xc0, !PT ;  /* 0x000000ff09207812 */ /* 0x000fe200078ec0ff */
[----:B------:R-:W-:Y:S01]  /*35c0*/  IMAD.WIDE.U32 R84, R84, -0x326172a9, RZ ;  /* 0xcd9e8d5754547825 */ /* 0x000fe200078e00ff */
[----:B------:R-:W-:Y:S01]  /*35d0*/  SHF.R.U32.HI R11, RZ, 0x8, R11 ;  /* 0x00000008ff0b7819 */ /* 0x000fe2000001160b */
[C---:B------:R-:W-:Y:S01]  /*35e0*/  HMMA.16816.F32 R156, R124.reuse, R148, RZ ;  /* 0x000000947c9c723c */ /* 0x040fe200000018ff */
[----:B------:R-:W-:Y:S01]  /*35f0*/  SHF.R.U32.HI R9, RZ, 0x18, R9 ;  /* 0x00000018ff097819 */ /* 0x000fe20000011609 */
[----:B------:R-:W-:Y:S01]  /*3600*/  FFMA.FTZ R177, R174, UR4, -R175 ;  /* 0x00000004aeb17c23 */ /* 0x000fe200080108af */
[----:B------:R-:W-:Y:S01]  /*3610*/  LOP3.LUT R33, R33, 0xff, RZ, 0xc0, !PT ;  /* 0x000000ff21217812 */ /* 0x000fe200078ec0ff */
[----:B------:R5:W2:Y:S01]  /*3620*/  MUFU.EX2 R0, R27 ;  /* 0x0000001b00007308 */ /* 0x000aa20000000800 */
[----:B------:R-:W-:Y:S01]  /*3630*/  PRMT R34, R34, 0x5410, R13 ;  /* 0x0000541022227816 */ /* 0x000fe2000000000d */
[C---:B------:R-:W-:Y:S01]  /*3640*/  HMMA.16816.F32 R72, R124.reuse, R80, RZ ;  /* 0x000000507c48723c */ /* 0x040fe200000018ff */
[----:B------:R-:W-:Y:S01]  /*3650*/  PRMT R32, R32, 0x5410, R11 ;  /* 0x0000541020207816 */ /* 0x000fe2000000000b */
[----:B------:R-:W-:Y:S01]  /*3660*/  LDSM.16.MT88.4 R12, [R217+0xb400] ;  /* 0x00b40000d90c783b */ /* 0x000fe20000004200 */
[----:B------:R-:W-:Y:S01]  /*3670*/  LOP3.LUT R66, R67, UR20, R70, 0x96, !PT ;  /* 0x0000001443427c12 */ /* 0x000fe2000f8e9646 */
[----:B------:R-:W-:Y:S01]  /*3680*/  FFMA.FTZ R174, R176, UR4, -R175 ;  /* 0x00000004b0ae7c23 */ /* 0x000fe200080108af */
[----:B------:R-:W-:Y:S01]  /*3690*/  PRMT R33, R33, 0x5410, R9 ;  /* 0x0000541021217816 */ /* 0x000fe20000000009 */
[----:B------:R-:W-:Y:S01]  /*36a0*/  MUFU.EX2 R39, R39 ;  /* 0x0000002700277308 */ /* 0x000fe20000000800 */
[----:B------:R-:W-:Y:S01]  /*36b0*/  FSETP.NEU.FTZ.AND P0, PT, R167, -INF , PT ;  /* 0xff800000a700780b */ /* 0x000fe20003f1d000 */
[----:B------:R-:W-:Y:S01]  /*36c0*/  IMAD.WIDE.U32 R66, R66, -0x326172a9, RZ ;  /* 0xcd9e8d5742427825 */ /* 0x000fe200078e00ff */
[----:B------:R-:W-:Y:S01]  /*36d0*/  LOP3.LUT R71, R84, 0xffff, RZ, 0xc0, !PT ;  /* 0x0000ffff54477812 */ /* 0x000fe200078ec0ff */
[C---:B------:R-:W-:Y:S01]  /*36e0*/  HMMA.16816.F32 R88, R124.reuse, R96, RZ ;  /* 0x000000607c58723c */ /* 0x040fe200000018ff */
[--C-:B------:R-:W-:Y:S01]  /*36f0*/  HSET2.LE.AND R34, R34, R58.reuse, PT ;  /* 0x0000003a22227233 */ /* 0x100fe20003803000 */
[----:B------:R-:W-:Y:S01]  /*3700*/  FFMA.FTZ R191, R191, UR4, -R198 ;  /* 0x00000004bfbf7c23 */ /* 0x000fe200080108c6 */
[--C-:B------:R-:W-:Y:S01]  /*3710*/  HSET2.LE.AND R35, R35, R58.reuse, PT ;  /* 0x0000003a23237233 */ /* 0x100fe20003803000 */
[----:B------:R-:W1:Y:S01]  /*3720*/  MUFU.EX2 R37, R37 ;  /* 0x0000002500257308 */ /* 0x000e620000000800 */
[--C-:B------:R-:W-:Y:S01]  /*3730*/  HSET2.LE.AND R32, R32, R58.reuse, PT ;  /* 0x0000003a20207233 */ /* 0x100fe20003803000 */
[----:B-----5:R-:W5:Y:S01]  /*3740*/  LDSM.16.MT88.4 R24, [R216+0x9400] ;  /* 0x00940000d818783b */ /* 0x020f620000004200 */
[----:B----4-:R-:W-:Y:S01]  /*3750*/  F2FP.F16.F32.PACK_AB R11, R2, R38 ;  /* 0x00000026020b723e */ /* 0x010fe200000000ff */
[C---:B---3--:R-:W-:Y:S01]  /*3760*/  HMMA.16816.F32 R104, R124.reuse, R108, RZ ;  /* 0x0000006c7c68723c */ /* 0x048fe200000018ff */
[----:B--2---:R-:W-:Y:S01]  /*3770*/  F2FP.F16.F32.PACK_AB R10, R0, R36 ;  /* 0x00000024000a723e */ /* 0x004fe200000000ff */
[--C-:B------:R-:W-:Y:S01]  /*3780*/  FFMA.FTZ R206, R206, UR4, -R183.reuse ;  /* 0x00000004cece7c23 */ /* 0x100fe200080108b7 */
[----:B------:R-:W-:Y:S01]  /*3790*/  F2FP.F16.F32.PACK_AB R9, R40, R41 ;  /* 0x000000292809723e */ /* 0x000fe200000000ff */
[----:B------:R-:W-:Y:S01]  /*37a0*/  MUFU.EX2 R53, R53 ;  /* 0x0000003500357308 */ /* 0x000fe20000000800 */
[--C-:B------:R-:W-:Y:S01]  /*37b0*/  HSET2.LE.AND R33, R33, R58.reuse, PT ;  /* 0x0000003a21217233 */ /* 0x100fe20003803000 */
[C---:B------:R-:W-:Y:S01]  /*37c0*/  HMMA.16816.F32 R112, R124.reuse, R116, RZ ;  /* 0x000000747c70723c */ /* 0x040fe200000018ff */
[----:B------:R-:W-:Y:S01]  /*37d0*/  FSEL R61, R61, RZ, P0 ;  /* 0x000000ff3d3d7208 */ /* 0x000fe20000000000 */
[----:B------:R-:W-:Y:S01]  /*37e0*/  FFMA.FTZ R205, R205, UR4, -R183 ;  /* 0x00000004cdcd7c23 */ /* 0x000fe200080108b7 */
[----:B------:R-:W-:Y:S01]  /*37f0*/  LOP3.LUT R57, R84, 0xff, RZ, 0xc0, !PT ;  /* 0x000000ff54397812 */ /* 0x000fe200078ec0ff */
[----:B------:R-:W-:Y:S01]  /*3800*/  FFMA.FTZ R194, R194, UR4, -R175 ;  /* 0x00000004c2c27c23 */ /* 0x000fe200080108af */
[----:B------:R-:W-:Y:S01]  /*3810*/  SHF.R.U32.HI R71, RZ, 0x8, R71 ;  /* 0x00000008ff477819 */ /* 0x000fe20000011647 */
[--C-:B------:R-:W-:Y:S01]  /*3820*/  FFMA.FTZ R55, R55, UR4, -R61.reuse ;  /* 0x0000000437377c23 */ /* 0x100fe2000801083d */
[----:B-1----:R-:W-:Y:S01]  /*3830*/  F2FP.F16.F32.PACK_AB R56, R37, R39 ;  /* 0x000000272538723e */ /* 0x002fe200000000ff */
[--C-:B------:R-:W-:Y:S01]  /*3840*/  FFMA.FTZ R54, R54, UR4, -R61.reuse ;  /* 0x0000000436367c23 */ /* 0x100fe2000801083d */
[----:B------:R-:W-:Y:S01]  /*3850*/  LOP3.LUT R34, R34, R11, RZ, 0xc0, !PT ;  /* 0x0000000b22227212 */ /* 0x000fe200078ec0ff */
[----:B------:R-:W-:Y:S01]  /*3860*/  MUFU.EX2 R52, R52 ;  /* 0x0000003400347308 */ /* 0x000fe20000000800 */
[----:B------:R-:W-:Y:S01]  /*3870*/  LOP3.LUT R35, R35, R10, RZ, 0xc0, !PT ;  /* 0x0000000a23237212 */ /* 0x000fe200078ec0ff */
[C---:B------:R-:W-:Y:S01]  /*3880*/  HMMA.16816.F32 R120, R124.reuse, R4, RZ ;  /* 0x000000047c78723c */ /* 0x040fe200000018ff */
[----:B------:R-:W-:Y:S01]  /*3890*/  LOP3.LUT R32, R32, R9, RZ, 0xc0, !PT ;  /* 0x0000000920207212 */ /* 0x000fe200078ec0ff */
[--C-:B------:R-:W-:Y:S01]  /*38a0*/  FFMA.FTZ R176, R173, UR4, -R61.reuse ;  /* 0x00000004adb07c23 */ /* 0x100fe2000801083d */
[----:B------:R-:W-:Y:S01]  /*38b0*/  LOP3.LUT R69, R85, UR28, R66, 0x96, !PT ;  /* 0x0000001c55457c12 */ /* 0x000fe2000f8e9642 */
[----:B------:R-:W1:Y:S01]  /*38c0*/  LDSM.16.MT88.4 R8, [R216+0xb400] ;  /* 0x00b40000d808783b */ /* 0x000e620000004200 */
[----:B------:R-:W-:Y:S01]  /*38d0*/  LOP3.LUT R33, R33, R56, RZ, 0xc0, !PT ;  /* 0x0000003821217212 */ /* 0x000fe200078ec0ff */
[----:B------:R-:W-:Y:S01]  /*38e0*/  FFMA.FTZ R56, R87, UR4, -R61 ;  /* 0x0000000457387c23 */ /* 0x000fe2000801083d */
[----:B------:R-:W-:Y:S01]  /*38f0*/  PRMT R66, R57, 0x5410, R71 ;  /* 0x0000541039427816 */ /* 0x000fe20000000047 */
[--C-:B------:R-:W-:Y:S01]  /*3900*/  FFMA.FTZ R57, R68, UR4, -R61.reuse ;  /* 0x0000000444397c23 */ /* 0x100fe2000801083d */
[--C-:B------:R-:W-:Y:S01]  /*3910*/  SHF.R.U32.HI R70, RZ, 0x10, R84.reuse ;  /* 0x00000010ff467819 */ /* 0x100fe20000011654 */
[----:B------:R-:W-:Y:S01]  /*3920*/  MUFU.EX2 R46, R46 ;  /* 0x0000002e002e7308 */ /* 0x000fe20000000800 */
[----:B------:R-:W-:Y:S01]  /*3930*/  SHF.R.U32.HI R65, RZ, 0x18, R84 ;  /* 0x00000018ff417819 */ /* 0x000fe20000011654 */
[C---:B------:R-:W-:Y:S01]  /*3940*/  HMMA.16816.F32 R152, R124.reuse, R150, RZ ;  /* 0x000000967c98723c */ /* 0x040fe200000018ff */
[----:B------:R-:W-:Y:S01]  /*3950*/  LOP3.LUT R70, R70, 0xff, RZ, 0xc0, !PT ;  /* 0x000000ff46467812 */ /* 0x000fe200078ec0ff */
[----:B------:R-:W-:Y:S01]  /*3960*/  FFMA.FTZ R173, R190, UR4, -R61 ;  /* 0x00000004bead7c23 */ /* 0x000fe2000801083d */
[----:B------:R-:W-:Y:S01]  /*3970*/  SHF.R.U32.HI R84, RZ, 0x10, R69 ;  /* 0x00000010ff547819 */ /* 0x000fe20000011645 */
[--C-:B------:R-:W-:Y:S01]  /*3980*/  FFMA.FTZ R190, R195, UR4, -R198.reuse ;  /* 0x00000004c3be7c23 */ /* 0x100fe200080108c6 */
[----:B------:R-:W-:Y:S01]  /*3990*/  PRMT R65, R70, 0x5410, R65 ;  /* 0x0000541046417816 */ /* 0x000fe20000000041 */
[----:B------:R-:W2:Y:S01]  /*39a0*/  MUFU.EX2 R51, R51 ;  /* 0x0000003300337308 */ /* 0x000ea20000000800 */
[C---:B------:R-:W-:Y:S01]  /*39b0*/  LOP3.LUT R70, R69.reuse, 0xffff, RZ, 0xc0, !PT ;  /* 0x0000ffff45467812 */ /* 0x040fe200078ec0ff */
[C---:B------:R-:W-:Y:S01]  /*39c0*/  HMMA.16816.F32 R76, R124.reuse, R82, RZ ;  /* 0x000000527c4c723c */ /* 0x040fe200000018ff */
[----:B------:R-:W-:Y:S01]  /*39d0*/  LOP3.LUT R68, R69, 0xff, RZ, 0xc0, !PT ;  /* 0x000000ff45447812 */ /* 0x000fe200078ec0ff */
[----:B------:R-:W-:Y:S01]  /*39e0*/  FFMA.FTZ R195, R207, UR4, -R198 ;  /* 0x00000004cfc37c23 */ /* 0x000fe200080108c6 */
[----:B------:R-:W-:Y:S01]  /*39f0*/  SHF.R.U32.HI R71, RZ, 0x18, R69 ;  /* 0x00000018ff477819 */ /* 0x000fe20000011645 */
[--C-:B------:R-:W-:Y:S01]  /*3a00*/  FFMA.FTZ R192, R192, UR4, -R61.reuse ;  /* 0x00000004c0c07c23 */ /* 0x100fe2000801083d */
[----:B------:R-:W-:Y:S01]  /*3a10*/  SHF.R.U32.HI R70, RZ, 0x8, R70 ;  /* 0x00000008ff467819 */ /* 0x000fe20000011646 */
[----:B------:R-:W-:Y:S01]  /*3a20*/  MUFU.EX2 R55, R55 ;  /* 0x0000003700377308 */ /* 0x000fe20000000800 */
[----:B------:R-:W-:Y:S01]  /*3a30*/  LOP3.LUT R69, R84, 0xff, RZ, 0xc0, !PT ;  /* 0x000000ff54457812 */ /* 0x000fe200078ec0ff */
[C---:B------:R-:W-:Y:S01]  /*3a40*/  HMMA.16816.F32 R92, R124.reuse, R98, RZ ;  /* 0x000000627c5c723c */ /* 0x040fe200000018ff */
[----:B------:R-:W-:Y:S01]  /*3a50*/  PRMT R68, R68, 0x5410, R70 ;  /* 0x0000541044447816 */ /* 0x000fe20000000046 */
[----:B------:R-:W-:Y:S01]  /*3a60*/  FFMA.FTZ R187, R187, UR4, -R61 ;  /* 0x00000004bbbb7c23 */ /* 0x000fe2000801083d */
[----:B------:R-:W-:Y:S01]  /*3a70*/  PRMT R69, R69, 0x5410, R71 ;  /* 0x0000541045457816 */ /* 0x000fe20000000047 */
[----:B------:R-:W-:Y:S01]  /*3a80*/  FFMA.FTZ R193, R193, UR4, -R61 ;  /* 0x00000004c1c17c23 */ /* 0x000fe2000801083d */
[--C-:B------:R-:W-:Y:S01]  /*3a90*/  HSET2.LE.AND R66, R66, R58.reuse, PT ;  /* 0x0000003a42427233 */ /* 0x100fe20003803000 */
[----:B------:R-:W-:Y:S01]  /*3aa0*/  MUFU.EX2 R54, R54 ;  /* 0x0000003600367308 */ /* 0x000fe20000000800 */
[C---:B------:R-:W-:Y:S01]  /*3ab0*/  HMMA.16816.F32 R144, R124.reuse, R110, RZ ;  /* 0x0000006e7c90723c */ /* 0x040fe200000018ff */
[--C-:B------:R-:W-:Y:S01]  /*3ac0*/  HSET2.LE.AND R65, R65, R58.reuse, PT ;  /* 0x0000003a41417233 */ /* 0x100fe20003803000 */
[--C-:B------:R-:W-:Y:S01]  /*3ad0*/  FFMA.FTZ R200, R200, UR4, -R198.reuse ;  /* 0x00000004c8c87c23 */ /* 0x100fe200080108c6 */
[--C-:B------:R-:W-:Y:S01]  /*3ae0*/  HSET2.LE.AND R68, R68, R58.reuse, PT ;  /* 0x0000003a44447233 */ /* 0x100fe20003803000 */
[--C-:B------:R-:W-:Y:S01]  /*3af0*/  FFMA.FTZ R199, R199, UR4, -R198.reuse ;  /* 0x00000004c7c77c23 */ /* 0x100fe200080108c6 */
[----:B------:R-:W-:Y:S01]  /*3b00*/  HSET2.LE.AND R69, R69, R58, PT ;  /* 0x0000003a45457233 */ /* 0x000fe20003803000 */
[C---:B------:R-:W-:Y:S01]  /*3b10*/  HMMA.16816.F32 R136, R124.reuse, R118, RZ ;  /* 0x000000767c88723c */ /* 0x040fe200000018ff */
[----:B------:R-:W3:Y:S01]  /*3b20*/  MUFU.EX2 R56, R56 ;  /* 0x0000003800387308 */ /* 0x000ee20000000800 */
[----:B--2---:R-:W-:Y:S01]  /*3b30*/  F2FP.F16.F32.PACK_AB R130, R51, R46 ;  /* 0x0000002e3382723e */ /* 0x004fe200000000ff */
[--C-:B------:R-:W-:Y:S01]  /*3b40*/  FFMA.FTZ R184, R184, UR4, -R183.reuse ;  /* 0x00000004b8b87c23 */ /* 0x100fe200080108b7 */
[----:B------:R-:W-:Y:S01]  /*3b50*/  F2FP.F16.F32.PACK_AB R128, R52, R53 ;  /* 0x000000353480723e */ /* 0x000fe200000000ff */
[----:B------:R-:W-:Y:S01]  /*3b60*/  FFMA.FTZ R197, R197, UR4, -R198 ;  /* 0x00000004c5c57c23 */ /* 0x000fe200080108c6 */
[----:B------:R-:W-:Y:S01]  /*3b70*/  HMMA.16816.F32 R124, R124, R6, RZ ;  /* 0x000000067c7c723c */ /* 0x000fe200000018ff */
[----:B------:R-:W-:Y:S01]  /*3b80*/  LOP3.LUT R130, R66, R130, RZ, 0xc0, !PT ;  /* 0x0000008242827212 */ /* 0x000fe200078ec0ff */
[--C-:B------:R-:W-:Y:S01]  /*3b90*/  FFMA.FTZ R186, R186, UR4, -R183.reuse ;  /* 0x00000004baba7c23 */ /* 0x100fe200080108b7 */
[----:B------:R-:W2:Y:S01]  /*3ba0*/  MUFU.EX2 R57, R57 ;  /* 0x0000003900397308 */ /* 0x000ea20000000800 */
[----:B------:R-:W-:Y:S01]  /*3bb0*/  LOP3.LUT R128, R68, R128, RZ, 0xc0, !PT ;  /* 0x0000008044807212 */ /* 0x000fe200078ec0ff */
[----:B------:R-:W-:Y:S01]  /*3bc0*/  FFMA.FTZ R185, R185, UR4, -R183 ;  /* 0x00000004b9b97c23 */ /* 0x000fe200080108b7 */
[----:B------:R-:W-:Y:S01]  /*3bd0*/  LOP3.LUT R66, R67, UR19, R132, 0x96, !PT ;  /* 0x0000001343427c12 */ /* 0x000fe2000f8e9684 */
[----:B------:R-:W-:Y:S01]  /*3be0*/  FFMA.FTZ R67, R215, UR4, -R175 ;  /* 0x00000004d7437c23 */ /* 0x000fe200080108af */
[C---:B------:R-:W-:Y:S01]  /*3bf0*/  HMMA.16816.F32 R156, R32.reuse, R28, R156 ;  /* 0x0000001c209c723c */ /* 0x040fe2000000189c */
[----:B------:R-:W-:Y:S01]  /*3c00*/  FADD.FTZ R52, R53, R52 ;  /* 0x0000003435347221 */ /* 0x000fe20000010000 */
[----:B------:R-:W-:Y:S01]  /*3c10*/  FADD.FTZ R47, R48, R47 ;  /* 0x0000002f302f7221 */ /* 0x000fe20000010000 */
[----:B------:R-:W4:Y:S01]  /*3c20*/  MUFU.EX2 R177, R177 ;  /* 0x000000b100b17308 */ /* 0x000f220000000800 */
[----:B---3--:R-:W-:Y:S01]  /*3c30*/  F2FP.F16.F32.PACK_AB R131, R56, R54 ;  /* 0x000000363883723e */ /* 0x008fe200000000ff */
[----:B------:R-:W-:Y:S01]  /*3c40*/  FADD.FTZ R49, R49, R50 ;  /* 0x0000003231317221 */ /* 0x000fe20000010000 */
[C---:B-----5:R-:W-:Y:S01]  /*3c50*/  HMMA.16816.F32 R72, R32.reuse, R24, R72 ;  /* 0x000000182048723c */ /* 0x060fe20000001848 */
[----:B------:R-:W-:Y:S01]  /*3c60*/  FADD.FTZ R52, R46, R52 ;  /* 0x000000342e347221 */ /* 0x000fe20000010000 */
[----:B------:R-:W-:Y:S01]  /*3c70*/  LOP3.LUT R131, R65, R131, RZ, 0xc0, !PT ;  /* 0x0000008341837212 */ /* 0x000fe200078ec0ff */
[----:B------:R-:W-:Y:S01]  /*3c80*/  FFMA.FTZ R65, R235, UR4, -R175 ;  /* 0x00000004eb417c23 */ /* 0x000fe200080108af */
[----:B------:R-:W-:Y:S01]  /*3c90*/  FADD.FTZ R47, R45, R47 ;  /* 0x0000002f2d2f7221 */ /* 0x000fe20000010000 */
[----:B------:R-:W-:Y:S01]  /*3ca0*/  MUFU.EX2 R67, R67 ;  /* 0x0000004300437308 */ /* 0x000fe20000000800 */
[----:B--2---:R-:W-:Y:S01]  /*3cb0*/  F2FP.F16.F32.PACK_AB R129, R57, R55 ;  /* 0x000000373981723e */ /* 0x004fe200000000ff */
[C---:B------:R-:W-:Y:S01]  /*3cc0*/  HMMA.16816.F32 R88, R32.reuse, R20, R88 ;  /* 0x000000142058723c */ /* 0x040fe20000001858 */
[----:B------:R-:W-:Y:S01]  /*3cd0*/  FADD.FTZ R55, R55, R57 ;  /* 0x0000003937377221 */ /* 0x000fe20000010000 */
[----:B------:R-:W-:Y:S01]  /*3ce0*/  FADD.FTZ R49, R44, R49 ;  /* 0x000000312c317221 */ /* 0x000fe20000010000 */
[----:B------:R-:W-:Y:S01]  /*3cf0*/  LOP3.LUT R129, R69, R129, RZ, 0xc0, !PT ;  /* 0x0000008145817212 */ /* 0x000fe200078ec0ff */
[----:B------:R-:W-:Y:S01]  /*3d00*/  FADD.FTZ R52, R51, R52 ;  /* 0x0000003433347221 */ /* 0x000fe20000010000 */
[----:B------:R-:W-:Y:S01]  /*3d10*/  FADD.FTZ R55, R54, R55 ;  /* 0x0000003736377221 */ /* 0x000fe20000010000 */
[----:B------:R-:W-:Y:S01]  /*3d20*/  HMMA.16816.F32 R104, R32, R16, R104 ;  /* 0x000000102068723c */ /* 0x000fe20000001868 */
[----:B------:R-:W-:Y:S01]  /*3d30*/  MUFU.EX2 R65, R65 ;  /* 0x0000004100417308 */ /* 0x000fe20000000800 */
[----:B------:R-:W-:Y:S01]  /*3d40*/  FADD.FTZ R47, R42, R47 ;  /* 0x0000002f2a2f7221 */ /* 0x000fe20000010000 */
[----:B------:R-:W-:Y:S01]  /*3d50*/  FADD.FTZ R55, R56, R55 ;  /* 0x0000003738377221 */ /* 0x000fe20000010000 */
[----:B------:R-:W-:Y:S01]  /*3d60*/  FADD.FTZ R49, R43, R49 ;  /* 0x000000312b317221 */ /* 0x000fe20000010000 */
[----:B----4-:R-:W-:Y:S01]  /*3d70*/  FADD.FTZ R52, R177, R52 ;  /* 0x00000034b1347221 */ /* 0x010fe20000010000 */
[C---:B------:R-:W-:Y:S01]  /*3d80*/  HMMA.16816.F32 R132, R128.reuse, R4, RZ ;  /* 0x000000048084723c */ /* 0x040fe200000018ff */
[----:B------:R-:W-:Y:S01]  /*3d90*/  FADD.FTZ R47, R41, R47 ;  /* 0x0000002f292f7221 */ /* 0x000fe20000010000 */
[----:B------:R-:W-:Y:S01]  /*3da0*/  FADD.FTZ R49, R39, R49 ;  /* 0x0000003127317221 */ /* 0x000fe20000010000 */
[----:B------:R-:W2:Y:S01]  /*3db0*/  MUFU.EX2 R174, R174 ;  /* 0x000000ae00ae7308 */ /* 0x000ea20000000800 */
[----:B------:R-:W-:Y:S01]  /*3dc0*/  FFMA.FTZ R178, R178, UR4, -R175 ;  /* 0x00000004b2b27c23 */ /* 0x000fe200080108af */
[----:B------:R-:W-:Y:S01]  /*3dd0*/  FADD.FTZ R47, R40, R47 ;  /* 0x0000002f282f7221 */ /* 0x000fe20000010000 */
[----:B------:R-:W-:Y:S01]  /*3de0*/  HMMA.16816.F32 R160, R128, R148, RZ ;  /* 0x0000009480a0723c */ /* 0x000fe200000018ff */
[----:B------:R-:W-:-:S04]  /*3df0*/  IMAD.WIDE.U32 R4, R66, -0x2daee0ad, RZ ;  /* 0xd2511f5342047825 */ /* 0x000fc800078e00ff */
[----:B------:R-:W-:Y:S01]  /*3e00*/  FFMA.FTZ R66, R214, UR4, -R61 ;  /* 0x00000004d6427c23 */ /* 0x000fe2000801083d */
[----:B------:R-:W-:Y:S01]  /*3e10*/  FADD.FTZ R49, R37, R49 ;  /* 0x0000003125317221 */ /* 0x000fe20000010000 */
[--C-:B------:R-:W-:Y:S01]  /*3e20*/  FFMA.FTZ R180, R180, UR4, -R175.reuse ;  /* 0x00000004b4b47c23 */ /* 0x100fe200080108af */
[----:B------:R-:W3:Y:S01]  /*3e30*/  MUFU.EX2 R176, R176 ;  /* 0x000000b000b07308 */ /* 0x000ee20000000800 */
[C---:B------:R-:W-:Y:S01]  /*3e40*/  HMMA.16816.F32 R68, R128.reuse, R80, RZ ;  /* 0x000000508044723c */ /* 0x040fe200000018ff */
[----:B------:R-:W-:Y:S01]  /*3e50*/  FFMA.FTZ R179, R179, UR4, -R175 ;  /* 0x00000004b3b37c23 */ /* 0x000fe200080108af */
[--C-:B------:R-:W-:Y:S01]  /*3e60*/  FFMA.FTZ R63, R63, UR4, -R61.reuse ;  /* 0x000000043f3f7c23 */ /* 0x100fe2000801083d */
[----:B------:R-:W-:Y:S01]  /*3e70*/  FFMA.FTZ R62, R62, UR4, -R61 ;  /* 0x000000043e3e7c23 */ /* 0x000fe2000801083d */
[----:B------:R-:W-:Y:S01]  /*3e80*/  FADD.FTZ R47, R38, R47 ;  /* 0x0000002f262f7221 */ /* 0x000fe20000010000 */
[----:B------:R-:W-:Y:S01]  /*3e90*/  FADD.FTZ R49, R36, R49 ;  /* 0x0000003124317221 */ /* 0x000fe20000010000 */
[C---:B------:R-:W-:Y:S01]  /*3ea0*/  HMMA.16816.F32 R84, R128.reuse, R96, RZ ;  /* 0x000000608054723c */ /* 0x040fe200000018ff */
[----:B------:R-:W-:Y:S01]  /*3eb0*/  MUFU.EX2 R66, R66 ;  /* 0x0000004200427308 */ /* 0x000fe20000000800 */
[----:B--2---:R-:W-:Y:S01]  /*3ec0*/  FADD.FTZ R52, R174, R52 ;  /* 0x00000034ae347221 */ /* 0x004fe20000010000 */
[----:B------:R-:W-:Y:S01]  /*3ed0*/  FADD.FTZ R47, R2, R47 ;  /* 0x0000002f022f7221 */ /* 0x000fe20000010000 */
[----:B------:R-:W-:Y:S01]  /*3ee0*/  FADD.FTZ R49, R0, R49 ;  /* 0x0000003100317221 */ /* 0x000fe20000010000 */
[----:B------:R-:W-:Y:S01]  /*3ef0*/  ISETP.GE.AND P0, PT, R3, 0x2, PT ;  /* 0x000000020300780c */ /* 0x000fe20003f06270 */
[----:B------:R-:W-:Y:S01]  /*3f00*/  HMMA.16816.F32 R100, R128, R108, RZ ;  /* 0x0000006c8064723c */ /* 0x000fe200000018ff */
[----:B------:R-:W-:-:S02]  /*3f10*/  FADD.FTZ R52, R67, R52 ;  /* 0x0000003443347221 */ /* 0x000fc40000010000 */
[----:B------:R-:W2:Y:S01]  /*3f20*/  MUFU.EX2 R173, R173 ;  /* 0x000000ad00ad7308 */ /* 0x000ea20000000800 */
[----:B---3--:R-:W-:Y:S01]  /*3f30*/  FADD.FTZ R55, R176, R55 ;  /* 0x00000037b0377221 */ /* 0x008fe20000010000 */
[----:B------:R-:W-:Y:S01]  /*3f40*/  FADD.FTZ R52, R65, R52 ;  /* 0x0000003441347221 */ /* 0x000fe20000010000 */
[C---:B------:R-:W-:Y:S05]  /*3f50*/  HMMA.16816.F32 R140, R128.reuse, R116, RZ ;  /* 0x00000074808c723c */ /* 0x040fea00000018ff */
[----:B------:R-:W3:Y:S01]  /*3f60*/  MUFU.EX2 R182, R182 ;  /* 0x000000b600b67308 */ /* 0x000ee20000000800 */
[C---:B------:R-:W-:Y:S06]  /*3f70*/  HMMA.16816.F32 R148, R128.reuse, R150, RZ ;  /* 0x000000968094723c */ /* 0x040fec00000018ff */
[----:B------:R-:W-:Y:S01]  /*3f80*/  HMMA.16816.F32 R80, R128, R82, RZ ;  /* 0x000000528050723c */ /* 0x000fe200000018ff */
[----:B------:R-:W4:Y:S01]  /*3f90*/  MUFU.EX2 R190, R190 ;  /* 0x000000be00be7308 */ /* 0x000f220000000800 */
[----:B--2---:R-:W-:-:S04]  /*3fa0*/  FADD.FTZ R55, R173, R55 ;  /* 0x00000037ad377221 */ /* 0x004fc80000010000 */
[C---:B------:R-:W-:Y:S01]  /*3fb0*/  HMMA.16816.F32 R96, R128.reuse, R98, RZ ;  /* 0x000000628060723c */ /* 0x040fe200000018ff */
[----:B------:R-:W-:Y:S02]  /*3fc0*/  FADD.FTZ R55, R66, R55 ;  /* 0x0000003742377221 */ /* 0x000fe40000010000 */
[----:B------:R-:W2:Y:S01]  /*3fd0*/  MUFU.EX2 R201, R201 ;  /* 0x000000c900c97308 */ /* 0x000ea20000000800 */
[----:B---3--:R-:W-:Y:S02]  /*3fe0*/  FADD.FTZ R47, R182, R47 ;  /* 0x0000002fb62f7221 */ /* 0x008fe40000010000 */
[C---:B------:R-:W-:Y:S05]  /*3ff0*/  HMMA.16816.F32 R108, R128.reuse, R110, RZ ;  /* 0x0000006e806c723c */ /* 0x040fea00000018ff */
[----:B------:R-:W3:Y:S01]  /*4000*/  MUFU.EX2 R204, R204 ;  /* 0x000000cc00cc7308 */ /* 0x000ee20000000800 */
[----:B------:R-:W-:Y:S01]  /*4010*/  HMMA.16816.F32 R116, R128, R118, RZ ;  /* 0x000000768074723c */ /* 0x000fe200000018ff */
[----:B----4-:R-:W-:-:S05]  /*4020*/  FADD.FTZ R47, R190, R47 ;  /* 0x0000002fbe2f7221 */ /* 0x010fca0000010000 */
[----:B------:R-:W-:Y:S01]  /*4030*/  HMMA.16816.F32 R112, R32, R12, R112 ;  /* 0x0000000c2070723c */ /* 0x000fe20000001870 */
[----:B------:R-:W4:Y:S01]  /*4040*/  MUFU.EX2 R195, R195 ;  /* 0x000000c300c37308 */ /* 0x000f220000000800 */
[----:B--2---:R-:W-:-:S04]  /*4050*/  FADD.FTZ R49, R201, R49 ;  /* 0x00000031c9317221 */ /* 0x004fc80000010000 */
[C---:B-1----:R-:W-:Y:S03]  /*4060*/  HMMA.16816.F32 R120, R32.reuse, R8, R120 ;  /* 0x000000082078723c */ /* 0x042fe60000001878 */
[----:B------:R-:W1:Y:S01]  /*4070*/  MUFU.EX2 R191, R191 ;  /* 0x000000bf00bf7308 */ /* 0x000e620000000800 */
[----:B---3--:R-:W-:Y:S02]  /*4080*/  FADD.FTZ R49, R204, R49 ;  /* 0x00000031cc317221 */ /* 0x008fe40000010000 */
[C---:B------:R-:W-:Y:S05]  /*4090*/  HMMA.16816.F32 R152, R32.reuse, R30, R152 ;  /* 0x0000001e2098723c */ /* 0x040fea0000001898 */
[----:B------:R-:W2:Y:S01]  /*40a0*/  MUFU.EX2 R206, R206 ;  /* 0x000000ce00ce7308 */ /* 0x000ea20000000800 */
[----:B------:R-:W-:Y:S01]  /*40b0*/  HMMA.16816.F32 R76, R32, R26, R76 ;  /* 0x0000001a204c723c */ /* 0x000fe2000000184c */
[----:B----4-:R-:W-:-:S05]  /*40c0*/  FADD.FTZ R47, R195, R47 ;  /* 0x0000002fc32f7221 */ /* 0x010fca0000010000 */
[----:B------:R-:W-:Y:S01]  /*40d0*/  HMMA.16816.F32 R92, R32, R22, R92 ;  /* 0x00000016205c723c */ /* 0x000fe2000000185c */
[----:B------:R-:W3:Y:S01]  /*40e0*/  MUFU.EX2 R205, R205 ;  /* 0x000000cd00cd7308 */ /* 0x000ee20000000800 */
[----:B-1----:R-:W-:-:S04]  /*40f0*/  FADD.FTZ R47, R191, R47 ;  /* 0x0000002fbf2f7221 */ /* 0x002fc80000010000 */
[C---:B------:R-:W-:Y:S03]  /*4100*/  HMMA.16816.F32 R144, R32.reuse, R18, R144 ;  /* 0x000000122090723c */ /* 0x040fe60000001890 */
[----:B------:R-:W-:Y:S01]  /*4110*/  MUFU.EX2 R194, R194 ;  /* 0x000000c200c27308 */ /* 0x000fe20000000800 */
[----:B--2---:R-:W-:Y:S02]  /*4120*/  FADD.FTZ R49, R206, R49 ;  /* 0x00000031ce317221 */ /* 0x004fe40000010000 */
[C---:B------:R-:W-:Y:S05]  /*4130*/  HMMA.16816.F32 R136, R32.reuse, R14, R136 ;  /* 0x0000000e2088723c */ /* 0x040fea0000001888 */
[----:B------:R-:W-:Y:S01]  /*4140*/  MUFU.EX2 R192, R192 ;  /* 0x000000c000c07308 */ /* 0x000fe20000000800 */
[----:B------:R-:W-:Y:S01]  /*4150*/  HMMA.16816.F32 R124, R32, R10, R124 ;  /* 0x0000000a207c723c */ /* 0x000fe2000000187c */
[----:B---3--:R-:W-:-:S05]  /*4160*/  FADD.FTZ R49, R205, R49 ;  /* 0x00000031cd317221 */ /* 0x008fca0000010000 */
[----:B------:R-:W-:Y:S01]  /*4170*/  HMMA.16816.F32 R128, R128, R6, RZ ;  /* 0x000000068080723c */ /* 0x000fe200000018ff */
[----:B------:R-:W-:Y:S01]  /*4180*/  LOP3.LUT R32, R4, 0xffff, RZ, 0xc0, !PT ;  /* 0x0000ffff04207812 */ /* 0x000fe200078ec0ff */
[----:B------:R-:W-:Y:S03]  /*4190*/  MUFU.EX2 R187, R187 ;  /* 0x000000bb00bb7308 */ /* 0x000fe60000000800 */
[----:B------:R-:W-:Y:S02]  /*41a0*/  SHF.R.U32.HI R32, RZ, 0x8, R32 ;  /* 0x00000008ff207819 */ /* 0x000fe40000011620 */
[----:B------:R-:W-:Y:S01]  /*41b0*/  LOP3.LUT R7, R5, UR5, R64, 0x96, !PT ;  /* 0x0000000505077c12 */ /* 0x000fe2000f8e9640 */
[----:B------:R-:W-:Y:S01]  /*41c0*/  FFMA.FTZ R64, R234, UR4, -R61 ;  /* 0x00000004ea407c23 */ /* 0x000fe2000801083d */
[--C-:B------:R-:W-:Y:S01]  /*41d0*/  SHF.R.U32.HI R5, RZ, 0x10, R4.reuse ;  /* 0x00000010ff057819 */ /* 0x100fe20000011604 */
[----:B------:R-:W-:Y:S01]  /*41e0*/  VIADD R234, R242, 0x1 ;  /* 0x00000001f2ea7836 */ /* 0x000fe20000000000 */
[----:B------:R-:W-:Y:S01]  /*41f0*/  LOP3.LUT R6, R4, 0xff, RZ, 0xc0, !PT ;  /* 0x000000ff04067812 */ /* 0x000fe200078ec0ff */
[----:B------:R-:W-:Y:S01]  /*4200*/  MUFU.EX2 R193, R193 ;  /* 0x000000c100c17308 */ /* 0x000fe20000000800 */
[----:B------:R-:W-:-:S02]  /*4210*/  SHF.R.U32.HI R4, RZ, 0x18, R4 ;  /* 0x00000018ff047819 */ /* 0x000fc40000011604 */
[----:B------:R-:W-:Y:S02]  /*4220*/  LOP3.LUT R5, R5, 0xff, RZ, 0xc0, !PT ;  /* 0x000000ff05057812 */ /* 0x000fe400078ec0ff */
[----:B------:R-:W-:Y:S02]  /*4230*/  SHF.R.U32.HI R33, RZ, 0x10, R7 ;  /* 0x00000010ff217819 */ /* 0x000fe40000011607 */
[----:B------:R-:W-:Y:S01]  /*4240*/  PRMT R4, R5, 0x5410, R4 ;  /* 0x0000541005047816 */ /* 0x000fe20000000004 */
[----:B------:R-:W1:Y:S01]  /*4250*/  MUFU.EX2 R64, R64 ;  /* 0x0000004000407308 */ /* 0x000e620000000800 */
[C---:B------:R-:W-:Y:S02]  /*4260*/  LOP3.LUT R5, R7.reuse, 0xffff, RZ, 0xc0, !PT ;  /* 0x0000ffff07057812 */ /* 0x040fe400078ec0ff */
[----:B------:R-:W-:Y:S02]  /*4270*/  PRMT R6, R6, 0x5410, R32 ;  /* 0x0000541006067816 */ /* 0x000fe40000000020 */
[----:B------:R-:W-:-:S02]  /*4280*/  LOP3.LUT R32, R7, 0xff, RZ, 0xc0, !PT ;  /* 0x000000ff07207812 */ /* 0x000fc400078ec0ff */
[----:B------:R-:W-:Y:S01]  /*4290*/  SHF.R.U32.HI R34, RZ, 0x8, R5 ;  /* 0x00000008ff227819 */ /* 0x000fe20000011605 */
[----:B------:R-:W2:Y:S01]  /*42a0*/  MUFU.EX2 R200, R200 ;  /* 0x000000c800c87308 */ /* 0x000ea20000000800 */
[----:B------:R-:W-:Y:S02]  /*42b0*/  SHF.R.U32.HI R7, RZ, 0x18, R7 ;  /* 0x00000018ff077819 */ /* 0x000fe40000011607 */
[----:B------:R-:W-:Y:S02]  /*42c0*/  LOP3.LUT R5, R33, 0xff, RZ, 0xc0, !PT ;  /* 0x000000ff21057812 */ /* 0x000fe400078ec0ff */
[--C-:B------:R-:W-:Y:S02]  /*42d0*/  HSET2.LE.AND R6, R6, R58.reuse, PT ;  /* 0x0000003a06067233 */ /* 0x100fe40003803000 */
[----:B------:R-:W-:Y:S01]  /*42e0*/  PRMT R5, R5, 0x5410, R7 ;  /* 0x0000541005057816 */ /* 0x000fe20000000007 */
[----:B------:R-:W3:Y:S01]  /*42f0*/  MUFU.EX2 R199, R199 ;  /* 0x000000c700c77308 */ /* 0x000ee20000000800 */
[----:B------:R-:W-:Y:S01]  /*4300*/  F2FP.F16.F32.PACK_AB R7, R65, R67 ;  /* 0x000000434107723e */ /* 0x000fe200000000ff */
[----:B-1----:R-:W-:Y:S01]  /*4310*/  FADD.FTZ R55, R64, R55 ;  /* 0x0000003740377221 */ /* 0x002fe20000010000 */
[----:B------:R-:W-:-:S02]  /*4320*/  HSET2.LE.AND R4, R4, R58, PT ;  /* 0x0000003a04047233 */ /* 0x000fc40003803000 */
[----:B------:R-:W-:Y:S01]  /*4330*/  LOP3.LUT R6, R6, R7, RZ, 0xc0, !PT ;  /* 0x0000000706067212 */ /* 0x000fe200078ec0ff */
[----:B------:R-:W-:Y:S01]  /*4340*/  FADD.FTZ R55, R187, R55 ;  /* 0x00000037bb377221 */ /* 0x000fe20000010000 */
[----:B------:R-:W-:Y:S01]  /*4350*/  PRMT R32, R32, 0x5410, R34 ;  /* 0x0000541020207816 */ /* 0x000fe20000000022 */
[----:B------:R-:W-:Y:S01]  /*4360*/  MUFU.EX2 R184, R184 ;  /* 0x000000b800b87308 */ /* 0x000fe20000000800 */
[----:B------:R-:W-:Y:S01]  /*4370*/  F2FP.F16.F32.PACK_AB R7, R64, R66 ;  /* 0x000000424007723e */ /* 0x000fe200000000ff */
[----:B------:R-:W-:Y:S01]  /*4380*/  FADD.FTZ R55, R193, R55 ;  /* 0x00000037c1377221 */ /* 0x000fe20000010000 */
[--C-:B------:R-:W-:Y:S01]  /*4390*/  HSET2.LE.AND R5, R5, R58.reuse, PT ;  /* 0x0000003a05057233 */ /* 0x100fe20003803000 */
[----:B--2---:R-:W-:Y:S01]  /*43a0*/  FADD.FTZ R47, R200, R47 ;  /* 0x0000002fc82f7221 */ /* 0x004fe20000010000 */
[----:B------:R-:W-:Y:S01]  /*43b0*/  LOP3.LUT R7, R4, R7, RZ, 0xc0, !PT ;  /* 0x0000000704077212 */ /* 0x000fe200078ec0ff */
[----:B------:R-:W-:Y:S01]  /*43c0*/  FADD.FTZ R55, R192, R55 ;  /* 0x00000037c0377221 */ /* 0x000fe20000010000 */
[----:B------:R-:W-:Y:S01]  /*43d0*/  HSET2.LE.AND R4, R32, R58, PT ;  /* 0x0000003a20047233 */ /* 0x000fe20003803000 */
[----:B------:R-:W1:Y:S01]  /*43e0*/  MUFU.EX2 R197, R197 ;  /* 0x000000c500c57308 */ /* 0x000e620000000800 */
[----:B------:R-:W-:Y:S01]  /*43f0*/  F2FP.F16.F32.PACK_AB R32, R174, R177 ;  /* 0x000000b1ae20723e */ /* 0x000fe200000000ff */
[----:B---3--:R-:W-:Y:S01]  /*4400*/  FADD.FTZ R47, R199, R47 ;  /* 0x0000002fc72f7221 */ /* 0x008fe20000010000 */
[----:B------:R-:W-:-:S02]  /*4410*/  LOP3.LUT R234, R249, UR33, R234, 0x96, !PT ;  /* 0x00000021f9ea7c12 */ /* 0x000fc4000f8e96ea */
[----:B------:R-:W-:Y:S02]  /*4420*/  LOP3.LUT R4, R4, R32, RZ, 0xc0, !PT ;  /* 0x0000002004047212 */ /* 0x000fe400078ec0ff */
[----:B------:R-:W-:Y:S01]  /*4430*/  F2FP.F16.F32.PACK_AB R32, R173, R176 ;  /* 0x000000b0ad20723e */ /* 0x000fe200000000ff */
[----:B------:R-:W-:Y:S01]  /*4440*/  IMAD.WIDE.U32 R234, R234, -0x326172a9, RZ ;  /* 0xcd9e8d57eaea7825 */ /* 0x000fe200078e00ff */
[----:B------:R-:W2:Y:S02]  /*4450*/  MUFU.EX2 R186, R186 ;  /* 0x000000ba00ba7308 */ /* 0x000ea40000000800 */
[----:B------:R-:W-:Y:S02]  /*4460*/  LOP3.LUT R5, R5, R32, RZ, 0xc0, !PT ;  /* 0x0000002005057212 */ /* 0x000fe400078ec0ff */
[C---:B------:R-:W-:Y:S02]  /*4470*/  LOP3.LUT R244, R235.reuse, UR27, R244, 0x96, !PT ;  /* 0x0000001bebf47c12 */ /* 0x040fe4000f8e96f4 */
[----:B------:R-:W-:-:S02]  /*4480*/  LOP3.LUT R212, R235, UR27, R212, 0x96, !PT ;  /* 0x0000001bebd47c12 */ /* 0x000fc4000f8e96d4 */
[----:B------:R-:W3:Y:S01]  /*4490*/  MUFU.EX2 R185, R185 ;  /* 0x000000b900b97308 */ /* 0x000ee20000000800 */
[----:B------:R-:W-:Y:S01]  /*44a0*/  HMMA.16816.F32 R68, R4, R24, R68 ;  /* 0x000000180444723c */ /* 0x000fe20000001844 */
[----:B------:R-:W-:-:S04]  /*44b0*/  IMAD.WIDE.U32 R244, R244, -0x2daee0ad, RZ ;  /* 0xd2511f53f4f47825 */ /* 0x000fc800078e00ff */
[----:B-1----:R-:W-:Y:S01]  /*44c0*/  FADD.FTZ R47, R197, R47 ;  /* 0x0000002fc52f7221 */ /* 0x002fe20000010000 */
[----:B------:R-:W-:Y:S01]  /*44d0*/  IMAD.WIDE.U32 R212, R212, -0x2daee0ad, RZ ;  /* 0xd2511f53d4d47825 */ /* 0x000fe200078e00ff */
[C---:B------:R-:W-:Y:S01]  /*44e0*/  HMMA.16816.F32 R84, R4.reuse, R20, R84 ;  /* 0x000000140454723c */ /* 0x040fe20000001854 */
[----:B------:R-:W-:Y:S01]  /*44f0*/  LOP3.LUT R24, R237, UR25, R234, 0x96, !PT ;  /* 0x00000019ed187c12 */ /* 0x000fe2000f8e96ea */
[----:B------:R-:W-:Y:S01]  /*4500*/  MUFU.EX2 R178, R178 ;  /* 0x000000b200b27308 */ /* 0x000fe20000000800 */
[----:B------:R-:W-:Y:S01]  /*4510*/  LOP3.LUT R240, R245, UR24, R240, 0x96, !PT ;  /* 0x00000018f5f07c12 */ /* 0x000fe2000f8e96f0 */
[----:B--2---:R-:W-:Y:S01]  /*4520*/  FADD.FTZ R49, R186, R49 ;  /* 0x00000031ba317221 */ /* 0x004fe20000010000 */
[----:B------:R-:W-:Y:S01]  /*4530*/  LOP3.LUT R234, R209, UR25, R234, 0x96, !PT ;  /* 0x00000019d1ea7c12 */ /* 0x000fe2000f8e96ea */
[----:B------:R-:W-:Y:S01]  /*4540*/  HMMA.16816.F32 R132, R4, R8, R132 ;  /* 0x000000080484723c */ /* 0x000fe20000001884 */
[----:B------:R-:W-:Y:S01]  /*4550*/  IMAD.WIDE.U32 R20, R24, -0x2daee0ad, RZ ;  /* 0xd2511f5318147825 */ /* 0x000fe200078e00ff */
[----:B------:R-:W-:-:S02]  /*4560*/  LOP3.LUT R210, R213, UR24, R210, 0x96, !PT ;  /* 0x00000018d5d27c12 */ /* 0x000fc4000f8e96d2 */
[----:B------:R-:W-:Y:S01]  /*4570*/  MUFU.EX2 R180, R180 ;  /* 0x000000b400b47308 */ /* 0x000fe20000000800 */
[----:B------:R-:W-:Y:S01]  /*4580*/  IMAD.WIDE.U32 R240, R240, -0x326172a9, RZ ;  /* 0xcd9e8d57f0f07825 */ /* 0x000fe200078e00ff */
[----:B------:R-:W-:Y:S01]  /*4590*/  LOP3.LUT R32, R21, UR22, R244, 0x96, !PT ;  /* 0x0000001615207c12 */ /* 0x000fe2000f8e96f4 */
[C---:B------:R-:W-:Y:S02]  /*45a0*/  HMMA.16816.F32 R100, R4.reuse, R16, R100 ;  /* 0x000000100464723c */ /* 0x040fe40000001864 */
[----:B---3--:R-:W-:Y:S01]  /*45b0*/  FADD.FTZ R49, R185, R49 ;  /* 0x00000031b9317221 */ /* 0x008fe20000010000 */
[----:B------:R-:W-:Y:S01]  /*45c0*/  IMAD.WIDE.U32 R234, R234, -0x2daee0ad, RZ ;  /* 0xd2511f53eaea7825 */ /* 0x000fe200078e00ff */
[----:B------:R-:W-:Y:S01]  /*45d0*/  LOP3.LUT R236, R241, UR23, R236, 0x96, !PT ;  /* 0x00000017f1ec7c12 */ /* 0x000fe2000f8e96ec */
[----:B------:R-:W-:Y:S02]  /*45e0*/  MUFU.EX2 R179, R179 ;  /* 0x000000b300b37308 */ /* 0x000fe40000000800 */
[----:B------:R-:W-:Y:S01]  /*45f0*/  IMAD.WIDE.U32 R32, R32, -0x326172a9, RZ ;  /* 0xcd9e8d5720207825 */ /* 0x000fe200078e00ff */
[----:B------:R-:W-:Y:S01]  /*4600*/  HMMA.16816.F32 R140, R4, R12, R140 ;  /* 0x0000000c048c723c */ /* 0x000fe2000000188c */
[----:B------:R-:W-:-:S02]  /*4610*/  LOP3.LUT R212, R235, UR22, R212, 0x96, !PT ;  /* 0x00000016ebd47c12 */ /* 0x000fc4000f8e96d4 */
[----:B------:R-:W-:Y:S01]  /*4620*/  FFMA.FTZ R235, R196, UR4, -R198 ;  /* 0x00000004c4eb7c23 */ /* 0x000fe200080108c6 */
[----:B------:R-:W-:Y:S01]  /*4630*/  IMAD.WIDE.U32 R236, R236, -0x2daee0ad, RZ ;  /* 0xd2511f53ecec7825 */ /* 0x000fe200078e00ff */
[----:B------:R-:W-:-:S03]  /*4640*/  LOP3.LUT R34, R33, UR21, R240, 0x96, !PT ;  /* 0x0000001521227c12 */ /* 0x000fc6000f8e96f0 */
[----:B------:R-:W-:Y:S01]  /*4650*/  FADD.FTZ R49, R184, R49 ;  /* 0x00000031b8317221 */ /* 0x000fe20000010000 */
[C---:B------:R-:W-:Y:S01]  /*4660*/  HMMA.16816.F32 R160, R4.reuse, R28, R160 ;  /* 0x0000001c04a0723c */ /* 0x040fe200000018a0 */
[----:B------:R-:W-:Y:S01]  /*4670*/  IMAD.WIDE.U32 R210, R210, -0x326172a9, RZ ;  /* 0xcd9e8d57d2d27825 */ /* 0x000fe200078e00ff */
[----:B------:R-:W-:Y:S01]  /*4680*/  LOP3.LUT R214, R237, UR20, R20, 0x96, !PT ;  /* 0x00000014edd67c12 */ /* 0x000fe2000f8e9614 */
[----:B------:R-:W-:Y:S02]  /*4690*/  MUFU.EX2 R235, R235 ;  /* 0x000000eb00eb7308 */ /* 0x000fe40000000800 */
[----:B------:R-:W-:Y:S01]  /*46a0*/  IMAD.WIDE.U32 R34, R34, -0x2daee0ad, RZ ;  /* 0xd2511f5322227825 */ /* 0x000fe200078e00ff */
[C---:B------:R-:W-:Y:S01]  /*46b0*/  HMMA.16816.F32 R148, R4.reuse, R30, R148 ;  /* 0x0000001e0494723c */ /* 0x040fe20000001894 */
[----:B------:R-:W1:Y:S01]  /*46c0*/  LDSM.16.MT88.4 R28, [R217+0x9800] ;  /* 0x00980000d91c783b */ /* 0x000e620000004200 */
[----:B------:R-:W-:Y:S01]  /*46d0*/  LOP3.LUT R208, R211, UR23, R208, 0x96, !PT ;  /* 0x00000017d3d07c12 */ /* 0x000fe2000f8e96d0 */
[----:B------:R-:W-:Y:S01]  /*46e0*/  IMAD.WIDE.U32 R214, R214, -0x326172a9, RZ ;  /* 0xcd9e8d57d6d67825 */ /* 0x000fe200078e00ff */
[----:B------:R-:W-:Y:S01]  /*46f0*/  LOP3.LUT R8, R35, UR18, R236, 0x96, !PT ;  /* 0x0000001223087c12 */ /* 0x000fe2000f8e96ec */
[----:B------:R-:W-:Y:S01]  /*4700*/  MUFU.EX2 R63, R63 ;  /* 0x0000003f003f7308 */ /* 0x000fe20000000800 */
[----:B------:R-:W-:Y:S01]  /*4710*/  HMMA.16816.F32 R80, R4, R26, R80 ;  /* 0x0000001a0450723c */ /* 0x000fe20000001850 */
[----:B------:R-:W2:Y:S01]  /*4720*/  LDSM.16.MT88.4 R24, [R216+0x9800] ;  /* 0x00980000d818783b */ /* 0x000ea20000004200 */
[----:B------:R-:W-:Y:S01]  /*4730*/  IMAD.WIDE.U32 R212, R212, -0x326172a9, RZ ;  /* 0xcd9e8d57d4d47825 */ /* 0x000fe200078e00ff */
[----:B------:R-:W-:-:S03]  /*4740*/  LOP3.LUT R32, R215, UR19, R32, 0x96, !PT ;  /* 0x00000013d7207c12 */ /* 0x000fc6000f8e9620 */
[----:B------:R-:W-:Y:S01]  /*4750*/  IMAD.WIDE.U32 R16, R8, -0x326172a9, RZ ;  /* 0xcd9e8d5708107825 */ /* 0x000fe200078e00ff */
[----:B------:R-:W-:Y:S01]  /*4760*/  HMMA.16816.F32 R96, R4, R22, R96 ;  /* 0x000000160460723c */ /* 0x000fe20000001860 */
[----:B------:R-:W3:Y:S01]  /*4770*/  LDSM.16.MT88.4 R20, [R217+0xa800] ;  /* 0x00a80000d914783b */ /* 0x000ee20000004200 */
[----:B------:R-:W-:Y:S01]  /*4780*/  LOP3.LUT R210, R213, UR21, R210, 0x96, !PT ;  /* 0x00000015d5d27c12 */ /* 0x000fe2000f8e96d2 */
[----:B------:R-:W-:Y:S01]  /*4790*/  IMAD.WIDE.U32 R240, R208, -0x2daee0ad, RZ ;  /* 0xd2511f53d0f07825 */ /* 0x000fe200078e00ff */
[----:B------:R-:W-:-:S03]  /*47a0*/  LOP3.LUT R8, R16, 0xffff, RZ, 0xc0, !PT ;  /* 0x0000ffff10087812 */ /* 0x000fc600078ec0ff */
[----:B------:R-:W-:Y:S01]  /*47b0*/  FFMA.FTZ R208, R188, UR4, -R175 ;  /* 0x00000004bcd07c23 */ /* 0x000fe200080108af */
[----:B------:R-:W-:Y:S01]  /*47c0*/  LOP3.LUT R33, R16, 0xff, RZ, 0xc0, !PT ;  /* 0x000000ff10217812 */ /* 0x000fe200078ec0ff */
[----:B------:R-:W-:Y:S01]  /*47d0*/  HMMA.16816.F32 R108, R4, R18, R108 ;  /* 0x00000012046c723c */ /* 0x000fe2000000186c */
[----:B------:R-:W-:Y:S01]  /*47e0*/  SHF.R.U32.HI R12, RZ, 0x8, R8 ;  /* 0x00000008ff0c7819 */ /* 0x000fe20000011608 */
[----:B------:R-:W-:Y:S01]  /*47f0*/  IMAD.WIDE.U32 R210, R210, -0x2daee0ad, RZ ;  /* 0xd2511f53d2d27825 */ /* 0x000fe200078e00ff */
[----:B------:R-:W-:-:S03]  /*4800*/  LOP3.LUT R8, R17, UR28, R214, 0x96, !PT ;  /* 0x0000001c11087c12 */ /* 0x000fc6000f8e96d6 */
[----:B------:R-:W-:Y:S01]  /*4810*/  FFMA.FTZ R188, R203, UR4, -R175 ;  /* 0x00000004cbbc7c23 */ /* 0x000fe200080108af */
[--C-:B------:R-:W-:Y:S01]  /*4820*/  SHF.R.U32.HI R9, RZ, 0x10, R16.reuse ;  /* 0x00000010ff097819 */ /* 0x100fe20000011610 */
[C---:B------:R-:W-:Y:S01]  /*4830*/  HMMA.16816.F32 R116, R4.reuse, R14, R116 ;  /* 0x0000000e0474723c */ /* 0x040fe20000001874 */
[----:B------:R-:W-:Y:S01]  /*4840*/  SHF.R.U32.HI R35, RZ, 0x18, R16 ;  /* 0x00000018ff237819 */ /* 0x000fe20000011610 */
[----:B------:R-:W4:Y:S01]  /*4850*/  MUFU.EX2 R208, R208 ;  /* 0x000000d000d07308 */ /* 0x000f220000000800 */
[C---:B------:R-:W-:Y:S02]  /*4860*/  LOP3.LUT R16, R8.reuse, 0xffff, RZ, 0xc0, !PT ;  /* 0x0000ffff08107812 */ /* 0x040fe400078ec0ff */
[----:B------:R-:W-:Y:S01]  /*4870*/  PRMT R33, R33, 0x5410, R12 ;  /* 0x0000541021217816 */ /* 0x000fe2000000000c */
[----:B------:R-:W-:Y:S01]  /*4880*/  HMMA.16816.F32 R128, R4, R10, R128 ;  /* 0x0000000a0480723c */ /* 0x000fe20000001880 */
[----:B------:R-:W-:Y:S02]  /*4890*/  LOP3.LUT R13, R9, 0xff, RZ, 0xc0, !PT ;  /* 0x000000ff090d7812 */ /* 0x000fe400078ec0ff */
[----:B------:R-:W-:Y:S01]  /*48a0*/  LOP3.LUT R12, R8, 0xff, RZ, 0xc0, !PT ;  /* 0x000000ff080c7812 */ /* 0x000fe200078ec0ff */
[----:B------:R-:W-:Y:S01]  /*48b0*/  MUFU.EX2 R188, R188 ;  /* 0x000000bc00bc7308 */ /* 0x000fe20000000800 */
[----:B------:R-:W-:-:S02]  /*48c0*/  SHF.R.U32.HI R17, RZ, 0x10, R8 ;  /* 0x00000010ff117819 */ /* 0x000fc40000011608 */
[----:B------:R-:W-:Y:S02]  /*48d0*/  SHF.R.U32.HI R9, RZ, 0x8, R16 ;  /* 0x00000008ff097819 */ /* 0x000fe40000011610 */
[----:B------:R-:W-:Y:S02]  /*48e0*/  SHF.R.U32.HI R207, RZ, 0x18, R8 ;  /* 0x00000018ffcf7819 */ /* 0x000fe40000011608 */
[----:B------:R-:W-:Y:S01]  /*48f0*/  LOP3.LUT R8, R17, 0xff, RZ, 0xc0, !PT ;  /* 0x000000ff11087812 */ /* 0x000fe200078ec0ff */
[----:B------:R-:W-:Y:S01]  /*4900*/  MUFU.EX2 R62, R62 ;  /* 0x0000003e003e7308 */ /* 0x000fe20000000800 */
[----:B------:R-:W-:Y:S01]  /*4910*/  PRMT R9, R12, 0x5410, R9 ;  /* 0x000054100c097816 */ /* 0x000fe20000000009 */
[----:B------:R-:W5:Y:S01]  /*4920*/  LDSM.16.MT88.4 R16, [R216+0xa800] ;  /* 0x00a80000d810783b */ /* 0x000f620000004200 */
[----:B------:R-:W-:Y:S01]  /*4930*/  PRMT R35, R13, 0x5410, R35 ;  /* 0x000054100d237816 */ /* 0x000fe20000000023 */
[----:B----4-:R-:W-:Y:S01]  /*4940*/  FADD.FTZ R52, R208, R52 ;  /* 0x00000034d0347221 */ /* 0x010fe20000010000 */
[----:B------:R-:W-:Y:S01]  /*4950*/  PRMT R207, R8, 0x5410, R207 ;  /* 0x0000541008cf7816 */ /* 0x000fe200000000cf */
[----:B------:R-:W4:Y:S01]  /*4960*/  LDSM.16.MT88.4 R12, [R217+0xb800] ;  /* 0x00b80000d90c783b */ /* 0x000f220000004200 */
[----:B------:R-:W-:-:S02]  /*4970*/  HSET2.LE.AND R4, R9, R58, PT ;  /* 0x0000003a09047233 */ /* 0x000fc40003803000 */
[----:B------:R-:W-:Y:S01]  /*4980*/  F2FP.F16.F32.PACK_AB R5, R190, R182 ;  /* 0x000000b6be05723e */ /* 0x000fe200000000ff */
[----:B------:R-:W4:Y:S01]  /*4990*/  LDSM.16.MT88.4 R8, [R216+0xb800] ;  /* 0x00b80000d808783b */ /* 0x000f220000004200 */
[----:B------:R-:W-:Y:S02]  /*49a0*/  F2FP.F16.F32.PACK_AB R6, R204, R201 ;  /* 0x000000c9cc06723e */ /* 0x000fe400000000ff */
[----:B------:R-:W-:Y:S02]  /*49b0*/  LOP3.LUT R4, R4, R5, RZ, 0xc0, !PT ;  /* 0x0000000504047212 */ /* 0x000fe400078ec0ff */
[----:B------:R-:W-:Y:S01]  /*49c0*/  HSET2.LE.AND R5, R207, R58, PT ;  /* 0x0000003acf057233 */ /* 0x000fe20003803000 */
[----:B------:R-:W-:Y:S01]  /*49d0*/  FFMA.FTZ R207, R189, UR4, -R175 ;  /* 0x00000004bdcf7c23 */ /* 0x000fe200080108af */
[----:B------:R-:W-:Y:S01]  /*49e0*/  F2FP.F16.F32.PACK_AB R7, R191, R195 ;  /* 0x000000c3bf07723e */ /* 0x000fe200000000ff */
[----:B------:R-:W-:Y:S01]  /*49f0*/  FFMA.FTZ R189, R202, UR4, -R61 ;  /* 0x00000004cabd7c23 */ /* 0x000fe2000801083d */
[----:B------:R-:W-:-:S02]  /*4a00*/  LOP3.LUT R236, R211, UR18, R240, 0x96, !PT ;  /* 0x00000012d3ec7c12 */ /* 0x000fc4000f8e96f0 */
[----:B------:R-:W-:Y:S01]  /*4a10*/  LOP3.LUT R5, R5, R6, RZ, 0xc0, !PT ;  /* 0x0000000605057212 */ /* 0x000fe200078ec0ff */
[----:B------:R-:W1:Y:S01]  /*4a20*/  MUFU.EX2 R207, R207 ;  /* 0x000000cf00cf7308 */ /* 0x000e620000000800 */
[--C-:B------:R-:W-:Y:S01]  /*4a30*/  HSET2.LE.AND R6, R33, R58.reuse, PT ;  /* 0x0000003a21067233 */ /* 0x100fe20003803000 */
[----:B------:R-:W-:Y:S01]  /*4a40*/  IMAD.WIDE.U32 R236, R236, -0x326172a9, RZ ;  /* 0xcd9e8d57ecec7825 */ /* 0x000fe200078e00ff */
[----:B------:R-:W-:Y:S02]  /*4a50*/  F2FP.F16.F32.PACK_AB R33, R205, R206 ;  /* 0x000000cecd21723e */ /* 0x000fe400000000ff */
[----:B------:R-:W-:Y:S01]  /*4a60*/  LOP3.LUT R240, R241, UR20, R234, 0x96, !PT ;  /* 0x00000014f1f07c12 */ /* 0x000fe2000f8e96ea */
[----:B------:R-:W-:Y:S01]  /*4a70*/  FFMA.FTZ R234, R181, UR4, -R183 ;  /* 0x00000004b5ea7c23 */ /* 0x000fe200080108b7 */
[----:B------:R-:W-:Y:S01]  /*4a80*/  LOP3.LUT R6, R6, R7, RZ, 0xc0, !PT ;  /* 0x0000000706067212 */ /* 0x000fe200078ec0ff */
[----:B------:R-:W2:Y:S01]  /*4a90*/  MUFU.EX2 R189, R189 ;  /* 0x000000bd00bd7308 */ /* 0x000ea20000000800 */
[----:B------:R-:W-:Y:S01]  /*4aa0*/  HSET2.LE.AND R7, R35, R58, PT ;  /* 0x0000003a23077233 */ /* 0x000fe20003803000 */
[----:B------:R-:W-:-:S04]  /*4ab0*/  IMAD.WIDE.U32 R240, R240, -0x326172a9, RZ ;  /* 0xcd9e8d57f0f07825 */ /* 0x000fc800078e00ff */
[----:B------:R-:W-:Y:S02]  /*4ac0*/  LOP3.LUT R7, R7, R33, RZ, 0xc0, !PT ;  /* 0x0000002107077212 */ /* 0x000fe400078ec0ff */
[----:B------:R-:W-:Y:S01]  /*4ad0*/  MUFU.EX2 R234, R234 ;  /* 0x000000ea00ea7308 */ /* 0x000fe20000000800 */
[----:B------:R-:W-:Y:S01]  /*4ae0*/  LOP3.LUT R202, R241, UR19, R212, 0x96, !PT ;  /* 0x00000013f1ca7c12 */ /* 0x000fe2000f8e96d4 */
[----:B-1----:R-:W-:-:S03]  /*4af0*/  FADD.FTZ R52, R207, R52 ;  /* 0x00000034cf347221 */ /* 0x002fc60000010000 */
[----:B------:R-:W-:Y:S01]  /*4b00*/  HMMA.16816.F32 R156, R4, R28, R156 ;  /* 0x0000001c049c723c */ /* 0x000fe2000000189c */
[----:B------:R-:W-:-:S04]  /*4b10*/  IMAD.WIDE.U32 R202, R202, -0x2daee0ad, RZ ;  /* 0xd2511f53caca7825 */ /* 0x000fc800078e00ff */
[----:B------:R-:W-:Y:S01]  /*4b20*/  FADD.FTZ R52, R194, R52 ;  /* 0x00000034c2347221 */ /* 0x000fe20000010000 */
[----:B--2---:R-:W-:Y:S01]  /*4b30*/  FADD.FTZ R55, R189, R55 ;  /* 0x00000037bd377221 */ /* 0x004fe20000010000 */
[----:B------:R-:W-:Y:S01]  /*4b40*/  HMMA.16816.F32 R72, R4, R24, R72 ;  /* 0x000000180448723c */ /* 0x000fe20000001848 */
[----:B------:R-:W-:Y:S01]  /*4b50*/  LOP3.LUT R210, R203, UR5, R210, 0x96, !PT ;  /* 0x00000005cbd27c12 */ /* 0x000fe2000f8e96d2 */
[----:B------:R-:W-:Y:S01]  /*4b60*/  FADD.FTZ R52, R188, R52 ;  /* 0x00000034bc347221 */ /* 0x000fe20000010000 */
[----:B------:R-:W-:-:S03]  /*4b70*/  FADD.FTZ R55, R63, R55 ;  /* 0x000000373f377221 */ /* 0x000fc60000010000 */
[----:B---3--:R-:W-:Y:S01]  /*4b80*/  HMMA.16816.F32 R88, R4, R20, R88 ;  /* 0x000000140458723c */ /* 0x008fe20000001858 */
[----:B------:R-:W-:-:S04]  /*4b90*/  FADD.FTZ R52, R180, R52 ;  /* 0x00000034b4347221 */ /* 0x000fc80000010000 */
[----:B------:R-:W-:Y:S01]  /*4ba0*/  FADD.FTZ R52, R179, R52 ;  /* 0x00000034b3347221 */ /* 0x000fe20000010000 */
[----:B-----5:R-:W-:Y:S03]  /*4bb0*/  HMMA.16816.F32 R104, R4, R16, R104 ;  /* 0x000000100468723c */ /* 0x020fe60000001868 */
[----:B------:R-:W-:-:S03]  /*4bc0*/  FADD.FTZ R52, R178, R52 ;  /* 0x00000034b2347221 */ /* 0x000fc60000010000 */
[C---:B----4-:R-:W-:Y:S06]  /*4bd0*/  HMMA.16816.F32 R112, R4.reuse, R12, R112 ;  /* 0x0000000c0470723c */ /* 0x050fec0000001870 */
[C---:B------:R-:W-:Y:S06]  /*4be0*/  HMMA.16816.F32 R120, R4.reuse, R8, R120 ;  /* 0x000000080478723c */ /* 0x040fec0000001878 */
[C---:B------:R-:W-:Y:S06]  /*4bf0*/  HMMA.16816.F32 R152, R4.reuse, R30, R152 ;  /* 0x0000001e0498723c */ /* 0x040fec0000001898 */
[C---:B------:R-:W-:Y:S06]  /*4c00*/  HMMA.16816.F32 R76, R4.reuse, R26, R76 ;  /* 0x0000001a044c723c */ /* 0x040fec000000184c */
[C---:B------:R-:W-:Y:S06]  /*4c10*/  HMMA.16816.F32 R92, R4.reuse, R22, R92 ;  /* 0x00000016045c723c */ /* 0x040fec000000185c */
[C---:B------:R-:W-:Y:S06]  /*4c20*/  HMMA.16816.F32 R144, R4.reuse, R18, R144 ;  /* 0x000000120490723c */ /* 0x040fec0000001890 */
[C---:B------:R-:W-:Y:S06]  /*4c30*/  HMMA.16816.F32 R136, R4.reuse, R14, R136 ;  /* 0x0000000e0488723c */ /* 0x040fec0000001888 */
[----:B------:R-:W-:Y:S07]  /*4c40*/  HMMA.16816.F32 R124, R4, R10, R124 ;  /* 0x0000000a047c723c */ /* 0x000fee000000187c */
[----:B------:R-:W-:-:S02]  /*4c50*/  LOP3.LUT R4, R236, 0xffff, RZ, 0xc0, !PT ;  /* 0x0000ffffec047812 */ /* 0x000fc400078ec0ff */
[----:B------:R-:W-:Y:S02]  /*4c60*/  LOP3.LUT R6, R236, 0xff, RZ, 0xc0, !PT ;  /* 0x000000ffec067812 */ /* 0x000fe400078ec0ff */
[----:B------:R-:W-:Y:S02]  /*4c70*/  SHF.R.U32.HI R4, RZ, 0x8, R4 ;  /* 0x00000008ff047819 */ /* 0x000fe40000011604 */
[----:B------:R-:W-:Y:S02]  /*4c80*/  SHF.R.U32.HI R5, RZ, 0x18, R236 ;  /* 0x00000018ff057819 */ /* 0x000fe400000116ec */
[----:B------:R-:W-:Y:S02]  /*4c90*/  PRMT R6, R6, 0x5410, R4 ;  /* 0x0000541006067816 */ /* 0x000fe40000000004 */
[----:B------:R-:W-:Y:S01]  /*4ca0*/  SHF.R.U32.HI R4, RZ, 0x10, R236 ;  /* 0x00000010ff047819 */ /* 0x000fe200000116ec */
[----:B------:R-:W-:Y:S01]  /*4cb0*/  FFMA.FTZ R236, R59, UR4, -R61 ;  /* 0x000000043bec7c23 */ /* 0x000fe2000801083d */
[----:B------:R-:W-:Y:S01]  /*4cc0*/  LOP3.LUT R7, R237, UR28, R240, 0x96, !PT ;  /* 0x0000001ced077c12 */ /* 0x000fe2000f8e96f0 */
[----:B------:R-:W-:Y:S01]  /*4cd0*/  FFMA.FTZ R237, R172, UR4, -R175 ;  /* 0x00000004aced7c23 */ /* 0x000fe200080108af */
[----:B------:R-:W-:Y:S01]  /*4ce0*/  LOP3.LUT R4, R4, 0xff, RZ, 0xc0, !PT ;  /* 0x000000ff04047812 */ /* 0x000fe200078ec0ff */
[----:B------:R-:W-:Y:S01]  /*4cf0*/  FFMA.FTZ R59, R60, UR4, -R61 ;  /* 0x000000043c3b7c23 */ /* 0x000fe2000801083d */
[----:B------:R-:W-:Y:S01]  /*4d00*/  LOP3.LUT R35, R7, 0xffff, RZ, 0xc0, !PT ;  /* 0x0000ffff07237812 */ /* 0x000fe200078ec0ff */
[----:B------:R-:W-:Y:S01]  /*4d10*/  MUFU.EX2 R236, R236 ;  /* 0x000000ec00ec7308 */ /* 0x000fe20000000800 */
[----:B------:R-:W-:-:S02]  /*4d20*/  PRMT R4, R4, 0x5410, R5 ;  /* 0x0000541004047816 */ /* 0x000fc40000000005 */
[--C-:B------:R-:W-:Y:S02]  /*4d30*/  SHF.R.U32.HI R5, RZ, 0x10, R7.reuse ;  /* 0x00000010ff057819 */ /* 0x100fe40000011607 */
[----:B------:R-:W-:Y:S02]  /*4d40*/  LOP3.LUT R33, R7, 0xff, RZ, 0xc0, !PT ;  /* 0x000000ff07217812 */ /* 0x000fe400078ec0ff */
[----:B------:R-:W-:Y:S01]  /*4d50*/  SHF.R.U32.HI R7, RZ, 0x18, R7 ;  /* 0x00000018ff077819 */ /* 0x000fe20000011607 */
[----:B------:R-:W-:Y:S01]  /*4d60*/  MUFU.EX2 R237, R237 ;  /* 0x000000ed00ed7308 */ /* 0x000fe20000000800 */
[----:B------:R-:W-:Y:S02]  /*4d70*/  LOP3.LUT R5, R5, 0xff, RZ, 0xc0, !PT ;  /* 0x000000ff05057812 */ /* 0x000fe400078ec0ff */
[----:B------:R-:W-:Y:S02]  /*4d80*/  HSET2.LE.AND R6, R6, R58, PT ;  /* 0x0000003a06067233 */ /* 0x000fe40003803000 */
[----:B------:R-:W-:-:S02]  /*4d90*/  PRMT R5, R5, 0x5410, R7 ;  /* 0x0000541005057816 */ /* 0x000fc40000000007 */
[----:B------:R-:W-:Y:S01]  /*4da0*/  F2FP.F16.F32.PACK_AB R7, R188, R194 ;  /* 0x000000c2bc07723e */ /* 0x000fe200000000ff */
[----:B------:R-:W1:Y:S01]  /*4db0*/  MUFU.EX2 R59, R59 ;  /* 0x0000003b003b7308 */ /* 0x000e620000000800 */
[----:B------:R-:W-:Y:S02]  /*4dc0*/  SHF.R.U32.HI R35, RZ, 0x8, R35 ;  /* 0x00000008ff237819 */ /* 0x000fe40000011623 */
[----:B------:R-:W-:Y:S02]  /*4dd0*/  LOP3.LUT R6, R6, R7, RZ, 0xc0, !PT ;  /* 0x0000000706067212 */ /* 0x000fe400078ec0ff */
[----:B------:R-:W-:Y:S02]  /*4de0*/  HSET2.LE.AND R4, R4, R58, PT ;  /* 0x0000003a04047233 */ /* 0x000fe40003803000 */
[----:B------:R-:W-:Y:S02]  /*4df0*/  PRMT R33, R33, 0x5410, R35 ;  /* 0x0000541021217816 */ /* 0x000fe40000000023 */
[----:B------:R-:W-:-:S02]  /*4e00*/  F2FP.F16.F32.PACK_AB R7, R189, R192 ;  /* 0x000000c0bd07723e */ /* 0x000fc400000000ff */
[--C-:B------:R-:W-:Y:S02]  /*4e10*/  HSET2.LE.AND R5, R5, R58.reuse, PT ;  /* 0x0000003a05057233 */ /* 0x100fe40003803000 */
[----:B------:R-:W-:Y:S02]  /*4e20*/  LOP3.LUT R7, R4, R7, RZ, 0xc0, !PT ;  /* 0x0000000704077212 */ /* 0x000fe400078ec0ff */
[----:B------:R-:W-:Y:S02]  /*4e30*/  HSET2.LE.AND R4, R33, R58, PT ;  /* 0x0000003a21047233 */ /* 0x000fe40003803000 */
[----:B------:R-:W-:Y:S01]  /*4e40*/  F2FP.F16.F32.PACK_AB R33, R207, R208 ;  /* 0x000000d0cf21723e */ /* 0x000fe200000000ff */
[----:B-1----:R-:W-:Y:S01]  /*4e50*/  FADD.FTZ R55, R59, R55 ;  /* 0x000000373b377221 */ /* 0x002fe20000010000 */
[----:B------:R-:W-:Y:S02]  /*4e60*/  LOP3.LUT R61, R210, 0xffff, RZ, 0xc0, !PT ;  /* 0x0000ffffd23d7812 */ /* 0x000fe400078ec0ff */
[----:B------:R-:W-:Y:S01]  /*4e70*/  LOP3.LUT R4, R4, R33, RZ, 0xc0, !PT ;  /* 0x0000002104047212 */ /* 0x000fe200078ec0ff */
[----:B------:R-:W-:Y:S01]  /*4e80*/  FADD.FTZ R55, R62, R55 ;  /* 0x000000373e377221 */ /* 0x000fe20000010000 */
[----:B------:R-:W-:-:S02]  /*4e90*/  F2FP.F16.F32.PACK_AB R33, R193, R187 ;  /* 0x000000bbc121723e */ /* 0x000fc400000000ff */
[--C-:B------:R-:W-:Y:S02]  /*4ea0*/  SHF.R.U32.HI R172, RZ, 0x10, R210.reuse ;  /* 0x00000010ffac7819 */ /* 0x100fe400000116d2 */
[----:B------:R-:W-:Y:S01]  /*4eb0*/  LOP3.LUT R5, R5, R33, RZ, 0xc0, !PT ;  /* 0x0000002105057212 */ /* 0x000fe200078ec0ff */
[----:B------:R-:W-:Y:S01]  /*4ec0*/  IMAD.WIDE.U32 R32, R32, -0x2daee0ad, RZ ;  /* 0xd2511f5320207825 */ /* 0x000fe200078e00ff */
[----:B------:R-:W-:Y:S02]  /*4ed0*/  LOP3.LUT R60, R210, 0xff, RZ, 0xc0, !PT ;  /* 0x000000ffd23c7812 */ /* 0x000fe400078ec0ff */
[----:B------:R-:W-:Y:S02]  /*4ee0*/  SHF.R.U32.HI R210, RZ, 0x18, R210 ;  /* 0x00000018ffd27819 */ /* 0x000fe400000116d2 */
[----:B------:R-:W-:Y:S01]  /*4ef0*/  LOP3.LUT R34, R33, UR5, R34, 0x96, !PT ;  /* 0x0000000521227c12 */ /* 0x000fe2000f8e9622 */
[----:B------:R-:W-:Y:S01]  /*4f00*/  HMMA.16816.F32 R84, R4, R20, R84 ;  /* 0x000000140454723c */ /* 0x000fe20000001854 */
[----:B------:R-:W-:-:S02]  /*4f10*/  SHF.R.U32.HI R61, RZ, 0x8, R61 ;  /* 0x00000008ff3d7819 */ /* 0x000fc4000001163d */
[----:B------:R-:W-:Y:S02]  /*4f20*/  LOP3.LUT R172, R172, 0xff, RZ, 0xc0, !PT ;  /* 0x000000ffacac7812 */ /* 0x000fe400078ec0ff */
[----:B------:R-:W-:Y:S01]  /*4f30*/  PRMT R60, R60, 0x5410, R61 ;  /* 0x000054103c3c7816 */ /* 0x000fe2000000003d */
[C---:B------:R-:W-:Y:S01]  /*4f40*/  HMMA.16816.F32 R108, R4.reuse, R18, R108 ;  /* 0x00000012046c723c */ /* 0x040fe2000000186c */
[----:B------:R-:W-:Y:S02]  /*4f50*/  LOP3.LUT R20, R34, 0xffff, RZ, 0xc0, !PT ;  /* 0x0000ffff22147812 */ /* 0x000fe400078ec0ff */
[----:B------:R-:W-:Y:S02]  /*4f60*/  LOP3.LUT R21, R32, 0xffff, RZ, 0xc0, !PT ;  /* 0x0000ffff20157812 */ /* 0x000fe400078ec0ff */
[----:B------:R-:W-:Y:S01]  /*4f70*/  SHF.R.U32.HI R20, RZ, 0x8, R20 ;  /* 0x00000008ff147819 */ /* 0x000fe20000011614 */
[----:B------:R-:W-:Y:S01]  /*4f80*/  HMMA.16816.F32 R140, R4, R12, R140 ;  /* 0x0000000c048c723c */ /* 0x000fe2000000188c */
[----:B------:R-:W-:-:S02]  /*4f90*/  LOP3.LUT R19, R34, 0xff, RZ, 0xc0, !PT ;  /* 0x000000ff22137812 */ /* 0x000fc400078ec0ff */
[----:B------:R-:W-:Y:S02]  /*4fa0*/  SHF.R.U32.HI R18, RZ, 0x10, R32 ;  /* 0x00000010ff127819 */ /* 0x000fe40000011620 */
[----:B------:R-:W-:Y:S01]  /*4fb0*/  SHF.R.U32.HI R21, RZ, 0x8, R21 ;  /* 0x00000008ff157819 */ /* 0x000fe20000011615 */
[C---:B------:R-:W-:Y:S01]  /*4fc0*/  HMMA.16816.F32 R100, R4.reuse, R16, R100 ;  /* 0x000000100464723c */ /* 0x040fe20000001864 */
[----:B------:R-:W-:Y:S02]  /*4fd0*/  SHF.R.U32.HI R13, RZ, 0x10, R34 ;  /* 0x00000010ff0d7819 */ /* 0x000fe40000011622 */
[----:B------:R-:W-:Y:S02]  /*4fe0*/  PRMT R12, R19, 0x5410, R20 ;  /* 0x00005410130c7816 */ /* 0x000fe40000000014 */
[----:B------:R-:W-:Y:S01]  /*4ff0*/  SHF.R.U32.HI R34, RZ, 0x18, R34 ;  /* 0x00000018ff227819 */ /* 0x000fe20000011622 */
[----:B------:R-:W-:Y:S01]  /*5000*/  HMMA.16816.F32 R116, R4, R14, R116 ;  /* 0x0000000e0474723c */ /* 0x000fe20000001874 */
[----:B------:R-:W-:-:S02]  /*5010*/  LOP3.LUT R16, R32, 0xff, RZ, 0xc0, !PT ;  /* 0x000000ff20107812 */ /* 0x000fc400078ec0ff */
[----:B------:R-:W-:Y:S02]  /*5020*/  SHF.R.U32.HI R17, RZ, 0x18, R32 ;  /* 0x00000018ff117819 */ /* 0x000fe40000011620 */
[----:B------:R-:W-:Y:S01]  /*5030*/  LOP3.LUT R18, R18, 0xff, RZ, 0xc0, !PT ;  /* 0x000000ff12127812 */ /* 0x000fe200078ec0ff */
[C---:B------:R-:W-:Y:S01]  /*5040*/  HMMA.16816.F32 R132, R4.reuse, R8, R132 ;  /* 0x000000080484723c */ /* 0x040fe20000001884 */
[----:B------:R-:W-:Y:S02]  /*5050*/  LOP3.LUT R13, R13, 0xff, RZ, 0xc0, !PT ;  /* 0x000000ff0d0d7812 */ /* 0x000fe400078ec0ff */
[----:B------:R-:W-:Y:S02]  /*5060*/  HSET2.LE.AND R32, R12, R58, PT ;  /* 0x0000003a0c207233 */ /* 0x000fe40003803000 */
[----:B------:R-:W-:Y:S01]  /*5070*/  PRMT R16, R16, 0x5410, R21 ;  /* 0x0000541010107816 */ /* 0x000fe20000000015 */
[----:B------:R-:W-:Y:S01]  /*5080*/  HMMA.16816.F32 R160, R4, R28, R160 ;  /* 0x0000001c04a0723c */ /* 0x000fe200000018a0 */
[----:B------:R-:W-:-:S02]  /*5090*/  PRMT R17, R18, 0x5410, R17 ;  /* 0x0000541012117816 */ /* 0x000fc40000000011 */
[----:B------:R-:W-:Y:S02]  /*50a0*/  PRMT R12, R13, 0x5410, R34 ;  /* 0x000054100d0c7816 */ /* 0x000fe40000000022 */
[----:B------:R-:W-:Y:S01]  /*50b0*/  F2FP.F16.F32.PACK_AB R14, R199, R200 ;  /* 0x000000c8c70e723e */ /* 0x000fe200000000ff */
[C---:B------:R-:W-:Y:S01]  /*50c0*/  HMMA.16816.F32 R148, R4.reuse, R30, R148 ;  /* 0x0000001e0494723c */ /* 0x040fe20000001894 */
[--C-:B------:R-:W-:Y:S01]  /*50d0*/  HSET2.LE.AND R16, R16, R58.reuse, PT ;  /* 0x0000003a10107233 */ /* 0x100fe20003803000 */
[----:B------:R-:W1:Y:S01]  /*50e0*/  LDSM.16.MT88.4 R28, [R217+0x9c00] ;  /* 0x009c0000d91c783b */ /* 0x000e620000004200 */
[--C-:B------:R-:W-:Y:S02]  /*50f0*/  HSET2.LE.AND R35, R17, R58.reuse, PT ;  /* 0x0000003a11237233 */ /* 0x100fe40003803000 */
[----:B------:R-:W-:Y:S01]  /*5100*/  HSET2.LE.AND R12, R12, R58, PT ;  /* 0x0000003a0c0c7233 */ /* 0x000fe20003803000 */
[----:B------:R-:W-:Y:S01]  /*5110*/  HMMA.16816.F32 R68, R4, R24, R68 ;  /* 0x000000180444723c */ /* 0x000fe20000001844 */
[C---:B------:R-:W-:Y:S01]  /*5120*/  F2FP.F16.F32.PACK_AB R8, R234.reuse, R184 ;  /* 0x000000b8ea08723e */ /* 0x040fe200000000ff */
[----:B------:R-:W-:Y:S01]  /*5130*/  FADD.FTZ R234, R234, R49 ;  /* 0x00000031eaea7221 */ /* 0x000fe20000010000 */
[----:B------:R-:W-:-:S02]  /*5140*/  F2FP.F16.F32.PACK_AB R33, R185, R186 ;  /* 0x000000bab921723e */ /* 0x000fc400000000ff */
[C---:B------:R-:W-:Y:S01]  /*5150*/  F2FP.F16.F32.PACK_AB R34, R235.reuse, R197 ;  /* 0x000000c5eb22723e */ /* 0x040fe200000000ff */
[C---:B------:R-:W-:Y:S01]  /*5160*/  HMMA.16816.F32 R80, R4.reuse, R26, R80 ;  /* 0x0000001a0450723c */ /* 0x040fe20000001850 */
[----:B------:R-:W-:Y:S01]  /*5170*/  LOP3.LUT R32, R32, R14, RZ, 0xc0, !PT ;  /* 0x0000000e20207212 */ /* 0x000fe200078ec0ff */
[----:B------:R-:W2:Y:S01]  /*5180*/  LDSM.16.MT88.4 R24, [R216+0x9c00] ;  /* 0x009c0000d818783b */ /* 0x000ea20000004200 */
[----:B------:R-:W-:Y:S01]  /*5190*/  LOP3.LUT R33, R12, R33, RZ, 0xc0, !PT ;  /* 0x000000210c217212 */ /* 0x000fe200078ec0ff */
[----:B------:R-:W-:Y:S01]  /*51a0*/  FADD.FTZ R235, R235, R47 ;  /* 0x0000002febeb7221 */ /* 0x000fe20000010000 */
[----:B------:R-:W-:Y:S01]  /*51b0*/  LOP3.LUT R34, R16, R34, RZ, 0xc0, !PT ;  /* 0x0000002210227212 */ /* 0x000fe200078ec0ff */
[----:B------:R-:W-:Y:S01]  /*51c0*/  HMMA.16816.F32 R96, R4, R22, R96 ;  /* 0x000000160460723c */ /* 0x000fe20000001860 */
[----:B------:R-:W-:Y:S01]  /*51d0*/  LOP3.LUT R35, R35, R8, RZ, 0xc0, !PT ;  /* 0x0000000823237212 */ /* 0x000fe200078ec0ff */
[----:B------:R-:W3:Y:S01]  /*51e0*/  LDSM.16.MT88.4 R20, [R217+0xac00] ;  /* 0x00ac0000d914783b */ /* 0x000ee20000004200 */
[----:B------:R-:W-:-:S02]  /*51f0*/  PRMT R172, R172, 0x5410, R210 ;  /* 0x00005410acac7816 */ /* 0x000fc400000000d2 */
[----:B------:R-:W-:Y:S01]  /*5200*/  F2FP.F16.F32.PACK_AB R61, R179, R180 ;  /* 0x000000b4b33d723e */ /* 0x000fe200000000ff */
[----:B------:R-:W-:Y:S01]  /*5210*/  HMMA.16816.F32 R128, R4, R10, R128 ;  /* 0x0000000a0480723c */ /* 0x000fe20000001880 */
[----:B------:R-:W4:Y:S04]  /*5220*/  LDSM.16.MT88.4 R16, [R216+0xac00] ;  /* 0x00ac0000d810783b */ /* 0x000f280000004200 */
[----:B------:R-:W5:Y:S02]  /*5230*/  LDSM.16.MT88.4 R12, [R217+0xbc00] ;  /* 0x00bc0000d90c783b */ /* 0x000f640000004200 */
[----:B------:R-:W-:Y:S02]  /*5240*/  LOP3.LUT R7, R202, 0xffff, RZ, 0xc0, !PT ;  /* 0x0000ffffca077812 */ /* 0x000fe400078ec0ff */
[----:B------:R-:W5:Y:S01]  /*5250*/  LDSM.16.MT88.4 R8, [R216+0xbc00] ;  /* 0x00bc0000d808783b */ /* 0x000f620000004200 */
[----:B------:R-:W-:-:S02]  /*5260*/  SHF.R.U32.HI R6, RZ, 0x10, R202 ;  /* 0x00000010ff067819 */ /* 0x000fc400000116ca */
[----:B------:R-:W-:Y:S02]  /*5270*/  LOP3.LUT R4, R202, 0xff, RZ, 0xc0, !PT ;  /* 0x000000ffca047812 */ /* 0x000fe400078ec0ff */
[----:B------:R-:W-:Y:S02]  /*5280*/  SHF.R.U32.HI R5, RZ, 0x18, R202 ;  /* 0x00000018ff057819 */ /* 0x000fe400000116ca */
[----:B------:R-:W-:Y:S02]  /*5290*/  SHF.R.U32.HI R7, RZ, 0x8, R7 ;  /* 0x00000008ff077819 */ /* 0x000fe40000011607 */
[----:B------:R-:W-:Y:S01]  /*52a0*/  LOP3.LUT R6, R6, 0xff, RZ, 0xc0, !PT ;  /* 0x000000ff06067812 */ /* 0x000fe200078ec0ff */
[----:B-1----:R-:W-:Y:S01]  /*52b0*/  HMMA.16816.F32 R156, R32, R28, R156 ;  /* 0x0000001c209c723c */ /* 0x002fe2000000189c */
[----:B------:R-:W-:Y:S02]  /*52c0*/  PRMT R4, R4, 0x5410, R7 ;  /* 0x0000541004047816 */ /* 0x000fe40000000007 */
[----:B------:R-:W-:-:S03]  /*52d0*/  PRMT R5, R6, 0x5410, R5 ;  /* 0x0000541006057816 */ /* 0x000fc60000000005 */
[--C-:B------:R-:W-:Y:S01]  /*52e0*/  HSET2.LE.AND R6, R4, R58.reuse, PT ;  /* 0x0000003a04067233 */ /* 0x100fe20003803000 */
[C---:B------:R-:W-:Y:S01]  /*52f0*/  HMMA.16816.F32 R152, R32.reuse, R30, R152 ;  /* 0x0000001e2098723c */ /* 0x040fe20000001898 */
[--C-:B------:R-:W-:Y:S02]  /*5300*/  HSET2.LE.AND R7, R5, R58.reuse, PT ;  /* 0x0000003a05077233 */ /* 0x100fe40003803000 */
[--C-:B------:R-:W-:Y:S02]  /*5310*/  HSET2.LE.AND R4, R60, R58.reuse, PT ;  /* 0x0000003a3c047233 */ /* 0x100fe40003803000 */
[----:B------:R-:W-:Y:S01]  /*5320*/  HSET2.LE.AND R5, R172, R58, PT ;  /* 0x0000003aac057233 */ /* 0x000fe20003803000 */
[C---:B--2---:R-:W-:Y:S01]  /*5330*/  HMMA.16816.F32 R72, R32.reuse, R24, R72 ;  /* 0x000000182048723c */ /* 0x044fe20000001848 */
[C---:B------:R-:W-:Y:S01]  /*5340*/  F2FP.F16.F32.PACK_AB R58, R237.reuse, R178 ;  /* 0x000000b2ed3a723e */ /* 0x040fe200000000ff */
[----:B------:R-:W-:Y:S01]  /*5350*/  FADD.FTZ R237, R237, R52 ;  /* 0x00000034eded7221 */ /* 0x000fe20000010000 */
[C---:B------:R-:W-:Y:S01]  /*5360*/  F2FP.F16.F32.PACK_AB R60, R236.reuse, R62 ;  /* 0x0000003eec3c723e */ /* 0x040fe200000000ff */
[----:B------:R-:W-:Y:S01]  /*5370*/  FADD.FTZ R236, R236, R55 ;  /* 0x00000037ecec7221 */ /* 0x000fe20000010000 */
[----:B------:R-:W-:Y:S01]  /*5380*/  LOP3.LUT R6, R6, R58, RZ, 0xc0, !PT ;  /* 0x0000003a06067212 */ /* 0x000fe200078ec0ff */
[----:B------:R-:W-:Y:S01]  /*5390*/  HMMA.16816.F32 R76, R32, R26, R76 ;  /* 0x0000001a204c723c */ /* 0x000fe2000000184c */
[----:B------:R-:W-:-:S02]  /*53a0*/  F2FP.F16.F32.PACK_AB R58, R59, R63 ;  /* 0x0000003f3b3a723e */ /* 0x000fc400000000ff */
[----:B------:R-:W-:Y:S02]  /*53b0*/  LOP3.LUT R7, R7, R60, RZ, 0xc0, !PT ;  /* 0x0000003c07077212 */ /* 0x000fe400078ec0ff */
[----:B------:R-:W-:Y:S01]  /*53c0*/  LOP3.LUT R4, R4, R61, RZ, 0xc0, !PT ;  /* 0x0000003d04047212 */ /* 0x000fe200078ec0ff */
[----:B---3--:R-:W-:Y:S01]  /*53d0*/  HMMA.16816.F32 R88, R32, R20, R88 ;  /* 0x000000142058723c */ /* 0x008fe20000001858 */
[----:B------:R-:W-:-:S05]  /*53e0*/  LOP3.LUT R5, R5, R58, RZ, 0xc0, !PT ;  /* 0x0000003a05057212 */ /* 0x000fca00078ec0ff */
        /* <DEDUP_REMOVED lines=24> */
[----:B------:R-:W-:-:S04]  /*5570*/  IMAD.WIDE.U32 R4, R230, UR10, RZ ;  /* 0x0000000ae6047c25 */ /* 0x000fc8000f8e00ff */
[----:B------:R-:W-:Y:S01]  /*5580*/  IMAD R0, R0, UR10, RZ ;  /* 0x0000000a00007c24 */ /* 0x000fe2000f8e02ff */
[----:B------:R-:W-:Y:S01]  /*5590*/  BAR.SYNC.DEFER_BLOCKING 0x0 ;  /* 0x0000000000007b1d */ /* 0x000fe20000010000 */
[----:B------:R-:W-:Y:S02]  /*55a0*/  LEA R2, P0, R4, R246, 0x6 ;  /* 0x000000f604027211 */ /* 0x000fe400078030ff */
[----:B------:R-:W-:Y:S02]  /*55b0*/  IMAD R0, R230, UR11, R0 ;  /* 0x0000000be6007c24 */ /* 0x000fe4000f8e0200 */
[----:B------:R-:W-:Y:S02]  /*55c0*/  LEA R6, P1, R2, UR6, 0x1 ;  /* 0x0000000602067c11 */ /* 0x000fe4000f8208ff */
[----:B------:R-:W-:-:S05]  /*55d0*/  IMAD.IADD R0, R5, 0x1, R0 ;  /* 0x0000000105007824 */ /* 0x000fca00078e0200 */
[----:B------:R-:W-:Y:S02]  /*55e0*/  LEA.HI.X R0, R4, R227, R0, 0x6, P0 ;  /* 0x000000e304007211 */ /* 0x000fe400000f3400 */
[----:B------:R-:W-:Y:S02]  /*55f0*/  IADD3 R4, P0, R6, UR17, RZ ;  /* 0x0000001106047c10 */ /* 0x000fe4000ff1e0ff */
[----:B------:R-:W-:Y:S01]  /*5600*/  LEA.HI.X R7, R2, UR7, R0, 0x1, P1 ;  /* 0x0000000702077c11 */ /* 0x000fe200088f0c00 */
[----:B------:R-:W-:Y:S01]  /*5610*/  VIADD R2, R3, 0xfffffffe ;  /* 0xfffffffe03027836 */ /* 0x000fe20000000000 */
[----:B------:R-:W1:Y:S02]  /*5620*/  S2R R0, SR_TID.X ;  /* 0x0000000000007919 */ /* 0x000e640000002100 */
        /* <DEDUP_REMOVED lines=10> */
[----:B------:R-:W-:Y:S01]  /*56d0*/  LDSM.16.M88.4 R200, [R221] ;  /* 0x00000000ddc8783b */ /* 0x000fe20000000200 */
[----:B-1----:R-:W-:-:S03]  /*56e0*/  IMAD.SHL.U32 R0, R0, 0x2, RZ ;  /* 0x0000000200007824 */ /* 0x002fc600078e00ff */
[----:B------:R-:W2:Y:S02]  /*56f0*/  LDSM.16.M88.4 R60, [R220] ;  /* 0x00000000dc3c783b */ /* 0x000ea40000000200 */
[----:B------:R-:W-:Y:S02]  /*5700*/  LOP3.LUT R0, R0, 0x6, RZ, 0xc0, !PT ;  /* 0x0000000600007812 */ /* 0x000fe400078ec0ff */
[----:B------:R-:W1:Y:S04]  /*5710*/  LDSM.16.M88.4 R20, [R221+0x1000] ;  /* 0x00100000dd14783b */ /* 0x000e680000000200 */
[----:B------:R-:W3:Y:S01]  /*5720*/  LDSM.16.M88.4 R44, [R220+0x400] ;  /* 0x00040000dc2c783b */ /* 0x000ee20000000200 */
[----:B------:R-:W-:-:S03]  /*5730*/  IMAD R0, R2, 0x40, R0 ;  /* 0x0000004002007824 */ /* 0x000fc600078e0200 */
[----:B------:R-:W4:Y:S01]  /*5740*/  LDSM.16.M88.4 R28, [R220+0x800] ;  /* 0x00080000dc1c783b */ /* 0x000f220000000200 */
[C---:B------:R-:W-:Y:S01]  /*5750*/  VIADD R2, R0.reuse, 0x1 ;  /* 0x0000000100027836 */ /* 0x040fe20000000000 */
[CC--:B------:R-:W-:Y:S02]  /*5760*/  ISETP.GE.AND P2, PT, R0.reuse, R239.reuse, PT ;  /* 0x000000ef0000720c */ /* 0x0c0fe40003f46270 */
[----:B------:R-:W5:Y:S01]  /*5770*/  LDSM.16.M88.4 R184, [R220+0xc00] ;  /* 0x000c0000dcb8783b */ /* 0x000f620000000200 */
[-C--:B------:R-:W-:Y:S02]  /*5780*/  ISETP.GE.AND P4, PT, R0, R238.reuse, PT ;  /* 0x000000ee0000720c */ /* 0x080fe40003f86270 */
[C---:B------:R-:W-:Y:S01]  /*5790*/  ISETP.GE.AND P6, PT, R2.reuse, R239, PT ;  /* 0x000000ef0200720c */ /* 0x040fe20003fc6270 */
[----:B------:R-:W-:Y:S01]  /*57a0*/  LDSM.16.M88.4 R180, [R218] ;  /* 0x00000000dab4783b */ /* 0x000fe20000000200 */
[C---:B------:R-:W-:Y:S02]  /*57b0*/  ISETP.GE.AND P5, PT, R2.reuse, R238, PT ;  /* 0x000000ee0200720c */ /* 0x040fe40003fa6270 */
[-C--:B------:R-:W-:Y:S01]  /*57c0*/  ISETP.GE.AND P3, PT, R2, R233.reuse, PT ;  /* 0x000000e90200720c */ /* 0x080fe20003f66270 */
[----:B------:R-:W5:Y:S01]  /*57d0*/  LDSM.16.M88.4 R208, [R219+0x1000] ;  /* 0x00100000dbd0783b */ /* 0x000f620000000200 */
[----:B------:R-:W-:-:S02]  /*57e0*/  ISETP.GE.AND P0, PT, R0, R233, PT ;  /* 0x000000e90000720c */ /* 0x000fc40003f06270 */
[----:B------:R-:W-:Y:S01]  /*57f0*/  ISETP.GE.AND P1, PT, R2, R231, PT ;  /* 0x000000e70200720c */ /* 0x000fe20003f26270 */
[----:B------:R-:W5:Y:S04]  /*5800*/  LDSM.16.M88.4 R176, [R218+0x400] ;  /* 0x00040000dab0783b */ /* 0x000f680000000200 */
[----:B------:R-:W5:Y:S04]  /*5810*/  LDSM.16.M88.4 R16, [R218+0x800] ;  /* 0x00080000da10783b */ /* 0x000f680000000200 */
[----:B------:R-:W5:Y:S04]  /*5820*/  LDSM.16.M88.4 R12, [R218+0xc00] ;  /* 0x000c0000da0c783b */ /* 0x000f680000000200 */
[----:B------:R-:W5:Y:S01]  /*5830*/  LDSM.16.M88.4 R8, [R219] ;  /* 0x00000000db08783b */ /* 0x000f620000000200 */
[-C--:B--2---:R-:W-:Y:S03]  /*5840*/  HMMA.16816.F32 R4, R200, R60.reuse, RZ ;  /* 0x0000003cc804723c */ /* 0x084fe600000018ff */
[----:B------:R-:W-:Y:S03]  /*5850*/  LDSM.16.M88.4 R212, [R221+0x3000] ;  /* 0x00300000ddd4783b */ /* 0x000fe60000000200 */
[C---:B-1----:R-:W-:Y:S01]  /*5860*/  HMMA.16816.F32 R172, R20.reuse, R60, RZ ;  /* 0x0000003c14ac723c */ /* 0x042fe200000018ff */
[----:B------:R-:W1:Y:S04]  /*5870*/  LDSM.16.M88.4 R196, [R220+0x1000] ;  /* 0x00100000dcc4783b */ /* 0x000e680000000200 */
[----:B------:R-:W2:Y:S01]  /*5880*/  LDSM.16.M88.4 R192, [R220+0x1400] ;  /* 0x00140000dcc0783b */ /* 0x000ea20000000200 */
[C---:B------:R-:W-:Y:S03]  /*5890*/  HMMA.16816.F32 R64, R20.reuse, R62, RZ ;  /* 0x0000003e1440723c */ /* 0x040fe600000018ff */
[----:B------:R-:W2:Y:S03]  /*58a0*/  LDSM.16.M88.4 R188, [R220+0x1800] ;  /* 0x00180000dcbc783b */ /* 0x000ea60000000200 */
[C---:B---3--:R-:W-:Y:S01]  /*58b0*/  HMMA.16816.F32 R52, R20.reuse, R44, RZ ;  /* 0x0000002c1434723c */ /* 0x048fe200000018ff */
[----:B------:R-:W0:Y:S05]  /*58c0*/  LDGDEPBAR ;  /* 0x00000000000079af */ /* 0x000e2a0000000000 */
[C---:B----4-:R-:W-:Y:S06]  /*58d0*/  HMMA.16816.F32 R36, R20.reuse, R28, RZ ;  /* 0x0000001c1424723c */ /* 0x050fec00000018ff */
[C---:B-----5:R-:W-:Y:S06]  /*58e0*/  HMMA.16816.F32 R24, R20.reuse, R184, RZ ;  /* 0x000000b81418723c */ /* 0x060fec00000018ff */
[C---:B------:R-:W-:Y:S06]  /*58f0*/  HMMA.16816.F32 R48, R20.reuse, R46, RZ ;  /* 0x0000002e1430723c */ /* 0x040fec00000018ff */
[----:B------:R-:W-:Y:S06]  /*5900*/  HMMA.16816.F32 R32, R20, R30, RZ ;  /* 0x0000001e1420723c */ /* 0x000fec00000018ff */
[----:B------:R-:W-:Y:S06]  /*5910*/  HMMA.16816.F32 R60, R200, R62, RZ ;  /* 0x0000003ec83c723c */ /* 0x000fec00000018ff */
[----:B------:R-:W-:Y:S06]  /*5920*/  HMMA.16816.F32 R20, R20, R186, RZ ;  /* 0x000000ba1414723c */ /* 0x000fec00000018ff */
[C---:B------:R-:W-:Y:S06]  /*5930*/  HMMA.16816.F32 R56, R200.reuse, R44, RZ ;  /* 0x0000002cc838723c */ /* 0x040fec00000018ff */
[C---:B------:R-:W-:Y:S06]  /*5940*/  HMMA.16816.F32 R40, R200.reuse, R28, RZ ;  /* 0x0000001cc828723c */ /* 0x040fec00000018ff */
[C---:B------:R-:W-:Y:S06]  /*5950*/  HMMA.16816.F32 R44, R200.reuse, R46, RZ ;  /* 0x0000002ec82c723c */ /* 0x040fec00000018ff */
[C---:B------:R-:W-:Y:S06]  /*5960*/  HMMA.16816.F32 R28, R200.reuse, R30, RZ ;  /* 0x0000001ec81c723c */ /* 0x040fec00000018ff */
[C---:B------:R-:W-:Y:S06]  /*5970*/  HMMA.16816.F32 R204, R200.reuse, R184, RZ ;  /* 0x000000b8c8cc723c */ /* 0x040fec00000018ff */
[----:B------:R-:W-:Y:S01]  /*5980*/  HMMA.16816.F32 R200, R200, R186, RZ ;  /* 0x000000bac8c8723c */ /* 0x000fe200000018ff */
[----:B------:R-:W3:Y:S05]  /*5990*/  LDSM.16.M88.4 R184, [R220+0x1c00] ;  /* 0x001c0000dcb8783b */ /* 0x000eea0000000200 */
        /* <DEDUP_REMOVED lines=12> */
[C---:B------:R-:W-:Y:S06]  /*5a60*/  HMMA.16816.F32 R56, R8.reuse, R176, R56 ;  /* 0x000000b00838723c */ /* 0x040fec0000001838 */
[C---:B------:R-:W-:Y:S06]  /*5a70*/  HMMA.16816.F32 R40, R8.reuse, R16, R40 ;  /* 0x000000100828723c */ /* 0x040fec0000001828 */
[C---:B------:R-:W-:Y:S01]  /*5a80*/  HMMA.16816.F32 R44, R8.reuse, R178, R44 ;  /* 0x000000b2082c723c */ /* 0x040fe2000000182c */
[----:B------:R-:W-:Y:S05]  /*5a90*/  LDSM.16.M88.4 R176, [R219+0x3000] ;  /* 0x00300000dbb0783b */ /* 0x000fea0000000200 */
[----:B------:R-:W-:Y:S01]  /*5aa0*/  HMMA.16816.F32 R28, R8, R18, R28 ;  /* 0x00000012081c723c */ /* 0x000fe2000000181c */
[----:B------:R-:W-:Y:S05]  /*5ab0*/  LDSM.16.M88.4 R16, [R218+0x1000] ;  /* 0x00100000da10783b */ /* 0x000fea0000000200 */
[C---:B-1----:R-:W-:Y:S06]  /*5ac0*/  HMMA.16816.F32 R172, R212.reuse, R196, R172 ;  /* 0x000000c4d4ac723c */ /* 0x042fec00000018ac */
[C---:B--2---:R-:W-:Y:S06]  /*5ad0*/  HMMA.16816.F32 R52, R212.reuse, R192, R52 ;  /* 0x000000c0d434723c */ /* 0x044fec0000001834 */
[C---:B------:R-:W-:Y:S06]  /*5ae0*/  HMMA.16816.F32 R36, R212.reuse, R188, R36 ;  /* 0x000000bcd424723c */ /* 0x040fec0000001824 */
[C---:B---3--:R-:W-:Y:S06]  /*5af0*/  HMMA.16816.F32 R24, R212.reuse, R184, R24 ;  /* 0x000000b8d418723c */ /* 0x048fec0000001818 */
[C---:B------:R-:W-:Y:S06]  /*5b00*/  HMMA.16816.F32 R64, R212.reuse, R198, R64 ;  /* 0x000000c6d440723c */ /* 0x040fec0000001840 */
[C---:B------:R-:W-:Y:S06]  /*5b10*/  HMMA.16816.F32 R48, R212.reuse, R194, R48 ;  /* 0x000000c2d430723c */ /* 0x040fec0000001830 */
[C---:B------:R-:W-:Y:S06]  /*5b20*/  HMMA.16816.F32 R32, R212.reuse, R190, R32 ;  /* 0x000000bed420723c */ /* 0x040fec0000001820 */
[----:B------:R-:W-:Y:S01]  /*5b30*/  HMMA.16816.F32 R20, R212, R186, R20 ;  /* 0x000000bad414723c */ /* 0x000fe20000001814 */
[----:B------:R-:W1:Y:S05]  /*5b40*/  LDSM.16.M88.4 R212, [R219+0x2000] ;  /* 0x00200000dbd4783b */ /* 0x000e6a0000000200 */
[C---:B------:R-:W-:Y:S06]  /*5b50*/  HMMA.16816.F32 R204, R8.reuse, R12, R204 ;  /* 0x0000000c08cc723c */ /* 0x040fec00000018cc */
[----:B------:R-:W-:Y:S01]  /*5b60*/  HMMA.16816.F32 R200, R8, R14, R200 ;  /* 0x0000000e08c8723c */ /* 0x000fe200000018c8 */
[----:B------:R-:W2:Y:S04]  /*5b70*/  LDSM.16.M88.4 R8, [R218+0x1400] ;  /* 0x00140000da08783b */ /* 0x000ea80000000200 */
[----:B------:R-:W-:Y:S01]  /*5b80*/  LDSM.16.M88.4 R12, [R218+0x1800] ;  /* 0x00180000da0c783b */ /* 0x000fe20000000200 */
[C---:B----4-:R-:W-:Y:S06]  /*5b90*/  HMMA.16816.F32 R4, R180.reuse, R196, R4 ;  /* 0x000000c4b404723c */ /* 0x050fec0000001804 */
[C---:B------:R-:W-:Y:S01]  /*5ba0*/  HMMA.16816.F32 R60, R180.reuse, R198, R60 ;  /* 0x000000c6b43c723c */ /* 0x040fe2000000183c */
[----:B------:R-:W-:Y:S05]  /*5bb0*/  LDSM.16.M88.4 R196, [R221+0x4000] ;  /* 0x00400000ddc4783b */ /* 0x000fea0000000200 */
[C---:B------:R-:W-:Y:S06]  /*5bc0*/  HMMA.16816.F32 R56, R180.reuse, R192, R56 ;  /* 0x000000c0b438723c */ /* 0x040fec0000001838 */
[C---:B------:R-:W-:Y:S01]  /*5bd0*/  HMMA.16816.F32 R44, R180.reuse, R194, R44 ;  /* 0x000000c2b42c723c */ /* 0x040fe2000000182c */
[----:B------:R-:W-:Y:S05]  /*5be0*/  LDSM.16.M88.4 R192, [R221+0x5000] ;  /* 0x00500000ddc0783b */ /* 0x000fea0000000200 */
[C---:B------:R-:W-:Y:S06]  /*5bf0*/  HMMA.16816.F32 R40, R180.reuse, R188, R40 ;  /* 0x000000bcb428723c */ /* 0x040fec0000001828 */
[----:B------:R-:W-:Y:S01]  /*5c00*/  HMMA.16816.F32 R28, R180, R190, R28 ;  /* 0x000000beb41c723c */ /* 0x000fe2000000181c */
[----:B------:R-:W3:Y:S05]  /*5c10*/  LDSM.16.M88.4 R188, [R220+0x2000] ;  /* 0x00200000dcbc783b */ /* 0x000eea0000000200 */
[-C--:B-1----:R-:W-:Y:S06]  /*5c20*/  HMMA.16816.F32 R4, R212, R16.reuse, R4 ;  /* 0x00000010d404723c */ /* 0x082fec0000001804 */
[C---:B------:R-:W-:Y:S06]  /*5c30*/  HMMA.16816.F32 R172, R176.reuse, R16, R172 ;  /* 0x00000010b0ac723c */ /* 0x040fec00000018ac */
[C---:B------:R-:W-:Y:S06]  /*5c40*/  HMMA.16816.F32 R64, R176.reuse, R18, R64 ;  /* 0x00000012b040723c */ /* 0x040fec0000001840 */
[C---:B--2---:R-:W-:Y:S06]  /*5c50*/  HMMA.16816.F32 R52, R176.reuse, R8, R52 ;  /* 0x00000008b034723c */ /* 0x044fec0000001834 */
[----:B------:R-:W-:Y:S06]  /*5c60*/  HMMA.16816.F32 R48, R176, R10, R48 ;  /* 0x0000000ab030723c */ /* 0x000fec0000001830 */
[C---:B------:R-:W-:Y:S01]  /*5c70*/  HMMA.16816.F32 R60, R212.reuse, R18, R60 ;  /* 0x00000012d43c723c */ /* 0x040fe2000000183c */
[----:B------:R-:W-:Y:S05]  /*5c80*/  LDSM.16.M88.4 R16, [R219+0x4000] ;  /* 0x00400000db10783b */ /* 0x000fea0000000200 */
[C---:B------:R-:W-:Y:S06]  /*5c90*/  HMMA.16816.F32 R56, R212.reuse, R8, R56 ;  /* 0x00000008d438723c */ /* 0x040fec0000001838 */
[----:B------:R-:W-:Y:S01]  /*5ca0*/  HMMA.16816.F32 R44, R212, R10, R44 ;  /* 0x0000000ad42c723c */ /* 0x000fe2000000182c */
[----:B------:R-:W1:Y:S05]  /*5cb0*/  LDSM.16.M88.4 R8, [R218+0x2000] ;  /* 0x00200000da08783b */ /* 0x000e6a0000000200 */
[----:B---3--:R-:W-:Y:S06]  /*5cc0*/  HMMA.16816.F32 R4, R196, R188, R4 ;  /* 0x000000bcc404723c */ /* 0x008fec0000001804 */
[C---:B------:R-:W-:Y:S06]  /*5cd0*/  HMMA.16816.F32 R204, R180.reuse, R184, R204 ;  /* 0x000000b8b4cc723c */ /* 0x040fec00000018cc */
[----:B------:R-:W-:Y:S01]  /*5ce0*/  HMMA.16816.F32 R200, R180, R186, R200 ;  /* 0x000000bab4c8723c */ /* 0x000fe200000018c8 */
[----:B------:R-:W2:Y:S04]  /*5cf0*/  LDSM.16.M88.4 R184, [R220+0x2400] ;  /* 0x00240000dcb8783b */ /* 0x000ea80000000200 */
[----:B------:R-:W-:Y:S01]  /*5d00*/  LDSM.16.M88.4 R180, [R220+0x2800] ;  /* 0x00280000dcb4783b */ /* 0x000fe20000000200 */
[C---:B------:R-:W-:Y:S06]  /*5d10*/  HMMA.16816.F32 R36, R176.reuse, R12, R36 ;  /* 0x0000000cb024723c */ /* 0x040fec0000001824 */
[----:B------:R-:W-:Y:S06]  /*5d20*/  HMMA.16816.F32 R32, R176, R14, R32 ;  /* 0x0000000eb020723c */ /* 0x000fec0000001820 */
[C---:B------:R-:W-:Y:S06]  /*5d30*/  HMMA.16816.F32 R40, R212.reuse, R12, R40 ;  /* 0x0000000cd428723c */ /* 0x040fec0000001828 */
[----:B------:R-:W-:Y:S01]  /*5d40*/  HMMA.16816.F32 R28, R212, R14, R28 ;  /* 0x0000000ed41c723c */ /* 0x000fe2000000181c */
[----:B------:R-:W3:Y:S05]  /*5d50*/  LDSM.16.M88.4 R12, [R219+0x5000] ;  /* 0x00500000db0c783b */ /* 0x000eea0000000200 */
[----:B-1----:R-:W-:Y:S06]  /*5d60*/  HMMA.16816.F32 R4, R16, R8, R4 ;  /* 0x000000081004723c */ /* 0x002fec0000001804 */
[C---:B------:R-:W-:Y:S06]  /*5d70*/  HMMA.16816.F32 R172, R192.reuse, R188, R172 ;  /* 0x000000bcc0ac723c */ /* 0x040fec00000018ac */
[-C--:B------:R-:W-:Y:S06]  /*5d80*/  HMMA.16816.F32 R64, R192, R190.reuse, R64 ;  /* 0x000000bec040723c */ /* 0x080fec0000001840 */
[----:B------:R-:W-:Y:S01]  /*5d90*/  HMMA.16816.F32 R60, R196, R190, R60 ;  /* 0x000000bec43c723c */ /* 0x000fe2000000183c */
[----:B------:R-:W1:Y:S05]  /*5da0*/  LDSM.16.M88.4 R188, [R218+0x2400] ;  /* 0x00240000dabc783b */ /* 0x000e6a0000000200 */
[----:B------:R-:W-:Y:S01]  /*5db0*/  HMMA.16816.F32 R24, R176, R208, R24 ;  /* 0x000000d0b018723c */ /* 0x000fe20000001818 */
[----:B------:R-:W-:-:S02]  /*5dc0*/  FSEL R242, R6, -INF , !P4 ;  /* 0xff80000006f27808 */ /* 0x000fc40006000000 */
[----:B------:R-:W-:Y:S02]  /*5dd0*/  FSEL R240, R5, -INF , !P6 ;  /* 0xff80000005f07808 */ /* 0x000fe40007000000 */
[----:B------:R-:W-:Y:S01]  /*5de0*/  FSEL R243, R7, -INF , !P5 ;  /* 0xff80000007f37808 */ /* 0x000fe20006800000 */
[----:B------:R-:W-:Y:S01]  /*5df0*/  HMMA.16816.F32 R20, R176, R210, R20 ;  /* 0x000000d2b014723c */ /* 0x000fe20000001814 */
[----:B------:R-:W4:Y:S05]  /*5e00*/  LDSM.16.M88.4 R176, [R220+0x2c00] ;  /* 0x002c0000dcb0783b */ /* 0x000f2a0000000200 */
[-C--:B--2---:R-:W-:Y:S06]  /*5e10*/  HMMA.16816.F32 R56, R196, R184.reuse, R56 ;  /* 0x000000b8c438723c */ /* 0x084fec0000001838 */
[----:B------:R-:W-:Y:S06]  /*5e20*/  HMMA.16816.F32 R52, R192, R184, R52 ;  /* 0x000000b8c034723c */ /* 0x000fec0000001834 */
[----:B---3--:R-:W-:Y:S01]  /*5e30*/  HMMA.16816.F32 R172, R12, R8, R172 ;  /* 0x000000080cac723c */ /* 0x008fe200000018ac */
[----:B------:R-:W-:-:S02]  /*5e40*/  FSEL R184, R4, -INF , !P2 ;  /* 0xff80000004b87808 */ /* 0x000fc40005000000 */
[----:B------:R-:W2:Y:S01]  /*5e50*/  LDSM.16.M88.4 R4, [R218+0x2800] ;  /* 0x00280000da04783b */ /* 0x000ea20000000200 */
[C---:B------:R-:W-:Y:S02]  /*5e60*/  ISETP.GE.AND P2, PT, R0.reuse, R231, PT ;  /* 0x000000e70000720c */ /* 0x040fe40003f46270 */
[----:B------:R-:W-:Y:S01]  /*5e70*/  HMMA.16816.F32 R60, R16, R10, R60 ;  /* 0x0000000a103c723c */ /* 0x000fe2000000183c */
[C---:B------:R-:W-:Y:S02]  /*5e80*/  VIADD R8, R0.reuse, 0x8 ;  /* 0x0000000800087836 */ /* 0x040fe40000000000 */
[----:B------:R-:W-:-:S03]  /*5e90*/  VIADD R9, R0, 0x9 ;  /* 0x0000000900097836 */ /* 0x000fc60000000000 */
[----:B------:R-:W-:Y:S01]  /*5ea0*/  HMMA.16816.F32 R44, R196, R186, R44 ;  /* 0x000000bac42c723c */ /* 0x000fe2000000182c */
[-C--:B------:R-:W-:Y:S02]  /*5eb0*/  ISETP.GE.AND P4, PT, R8, R239.reuse, PT ;  /* 0x000000ef0800720c */ /* 0x080fe40003f86270 */
[C---:B------:R-:W-:Y:S02]  /*5ec0*/  ISETP.GE.AND P6, PT, R9.reuse, R239, PT ;  /* 0x000000ef0900720c */ /* 0x040fe40003fc6270 */
[----:B------:R-:W-:Y:S01]  /*5ed0*/  ISETP.GE.AND P5, PT, R9, R238, PT ;  /* 0x000000ee0900720c */ /* 0x000fe20003fa6270 */
[----:B------:R-:W-:Y:S06]  /*5ee0*/  HMMA.16816.F32 R64, R12, R10, R64 ;  /* 0x0000000a0c40723c */ /* 0x000fec0000001840 */
[----:B------:R-:W-:Y:S01]  /*5ef0*/  HMMA.16816.F32 R48, R192, R186, R48 ;  /* 0x000000bac030723c */ /* 0x000fe20000001830 */
[----:B------:R-:W-:-:S02]  /*5f00*/  FSEL R2, R172, -INF , !P0 ;  /* 0xff800000ac027808 */ /* 0x000fc40004000000 */
[----:B------:R-:W-:Y:S02]  /*5f10*/  FSEL R245, R174, -INF , !P2 ;  /* 0xff800000aef57808 */ /* 0x000fe40005000000 */
[C---:B------:R-:W-:Y:S01]  /*5f20*/  ISETP.GE.AND P0, PT, R8.reuse, R238, PT ;  /* 0x000000ee0800720c */ /* 0x040fe20003f06270 */
[----:B------:R-:W-:Y:S01]  /*5f30*/  HMMA.16816.F32 R40, R196, R180, R40 ;  /* 0x000000b4c428723c */ /* 0x000fe20000001828 */
[-C--:B------:R-:W-:Y:S02]  /*5f40*/  ISETP.GE.AND P2, PT, R8, R233.reuse, PT ;  /* 0x000000e90800720c */ /* 0x080fe40003f46270 */
[----:B------:R-:W-:Y:S02]  /*5f50*/  FSEL R248, R175, -INF , !P1 ;  /* 0xff800000aff87808 */ /* 0x000fe40004800000 */
[----:B------:R-:W-:Y:S01]  /*5f60*/  FSEL R60, R60, -INF , !P4 ;  /* 0xff8000003c3c7808 */ /* 0x000fe20006000000 */
[----:B-1----:R-:W-:Y:S01]  /*5f70*/  HMMA.16816.F32 R56, R16, R188, R56 ;  /* 0x000000bc1038723c */ /* 0x002fe20000001838 */
[----:B------:R-:W-:-:S02]  /*5f80*/  ISETP.GE.AND P1, PT, R9, R233, PT ;  /* 0x000000e90900720c */ /* 0x000fc40003f26270 */
[----:B------:R-:W-:Y:S01]  /*5f90*/  ISETP.GE.AND P4, PT, R9, R231, PT ;  /* 0x000000e70900720c */ /* 0x000fe20003f86270 */
[----:B------:R-:W-:Y:S01]  /*5fa0*/  VIADD R9, R0, 0x11 ;  /* 0x0000001100097836 */ /* 0x000fe20000000000 */
[----:B------:R-:W-:Y:S01]  /*5fb0*/  FSEL R241, R61, -INF , !P6 ;  /* 0xff8000003df17808 */ /* 0x000fe20007000000 */
[----:B------:R-:W-:Y:S01]  /*5fc0*/  HMMA.16816.F32 R52, R12, R188, R52 ;  /* 0x000000bc0c34723c */ /* 0x000fe20000001834 */
[----:B------:R-:W-:Y:S02]  /*5fd0*/  FSEL R251, R64, -INF , !P2 ;  /* 0xff80000040fb7808 */ /* 0x000fe40005000000 */
[----:B------:R-:W-:Y:S02]  /*5fe0*/  FSEL R250, R65, -INF , !P1 ;  /* 0xff80000041fa7808 */ /* 0x000fe40004800000 */
[----:B------:R-:W-:Y:S01]  /*5ff0*/  FSEL R61, R63, -INF , !P5 ;  /* 0xff8000003f3d7808 */ /* 0x000fe20006800000 */
[----:B------:R-:W-:Y:S01]  /*6000*/  HMMA.16816.F32 R36, R192, R180, R36 ;  /* 0x000000b4c024723c */ /* 0x000fe20000001824 */
[----:B------:R-:W-:-:S02]  /*6010*/  FSEL R189, R62, -INF , !P0 ;  /* 0xff8000003ebd7808 */ /* 0x000fc40004000000 */
[----:B------:R-:W-:Y:S02]  /*6020*/  ISETP.GE.AND P5, PT, R9, R239, PT ;  /* 0x000000ef0900720c */ /* 0x000fe40003fa6270 */
[----:B------:R-:W-:Y:S01]  /*6030*/  FSEL R244, R67, -INF , !P4 ;  /* 0xff80000043f47808 */ /* 0x000fe20006000000 */
[----:B------:R-:W-:Y:S01]  /*6040*/  HMMA.16816.F32 R32, R192, R182, R32 ;  /* 0x000000b6c020723c */ /* 0x000fe20000001820 */
[C---:B------:R-:W-:Y:S02]  /*6050*/  ISETP.GE.AND P6, PT, R9.reuse, R238, PT ;  /* 0x000000ee0900720c */ /* 0x040fe40003fc6270 */
[----:B------:R-:W-:-:S03]  /*6060*/  ISETP.GE.AND P4, PT, R9, R233, PT ;  /* 0x000000e90900720c */ /* 0x000fc60003f86270 */
[C---:B----4-:R-:W-:Y:S06]  /*6070*/  HMMA.16816.F32 R24, R192.reuse, R176, R24 ;  /* 0x000000b0c018723c */ /* 0x050fec0000001818 */
[----:B------:R-:W-:Y:S01]  /*6080*/  HMMA.16816.F32 R20, R192, R178, R20 ;  /* 0x000000b2c014723c */ /* 0x000fe20000001814 */
[----:B------:R-:W-:-:S05]  /*6090*/  FSEL R53, R53, -INF , !P4 ;  /* 0xff80000035357808 */ /* 0x000fca0006000000 */
[----:B------:R-:W-:Y:S01]  /*60a0*/  HMMA.16816.F32 R44, R16, R190, R44 ;  /* 0x000000be102c723c */ /* 0x000fe2000000182c */
[----:B------:R-:W-:Y:S02]  /*60b0*/  FSEL R195, R173, -INF , !P3 ;  /* 0xff800000adc37808 */ /* 0x000fe40005800000 */
[----:B------:R-:W-:Y:S01]  /*60c0*/  ISETP.GE.AND P3, PT, R8, R231, PT ;  /* 0x000000e70800720c */ /* 0x000fe20003f66270 */
[----:B------:R-:W-:Y:S02]  /*60d0*/  VIADD R8, R0, 0x10 ;  /* 0x0000001000087836 */ /* 0x000fe40000000000 */
[C---:B------:R-:W-:Y:S01]  /*60e0*/  HMMA.16816.F32 R204, R212.reuse, R208, R204 ;  /* 0x000000d0d4cc723c */ /* 0x040fe200000018cc */
[----:B------:R-:W-:Y:S02]  /*60f0*/  FSEL R249, R66, -INF , !P3 ;  /* 0xff80000042f97808 */ /* 0x000fe40005800000 */
[C---:B------:R-:W-:Y:S02]  /*6100*/  ISETP.GE.AND P0, PT, R8.reuse, R239, PT ;  /* 0x000000ef0800720c */ /* 0x040fe40003f06270 */
[C---:B------:R-:W-:Y:S01]  /*6110*/  ISETP.GE.AND P2, PT, R8.reuse, R238, PT ;  /* 0x000000ee0800720c */ /* 0x040fe20003f46270 */
[----:B------:R-:W-:Y:S01]  /*6120*/  HMMA.16816.F32 R200, R212, R210, R200 ;  /* 0x000000d2d4c8723c */ /* 0x000fe200000018c8 */
[----:B------:R-:W-:-:S02]  /*6130*/  ISETP.GE.AND P3, PT, R8, R233, PT ;  /* 0x000000e90800720c */ /* 0x000fc40003f66270 */
[----:B------:R-:W-:Y:S01]  /*6140*/  ISETP.GE.AND P1, PT, R8, R231, PT ;  /* 0x000000e70800720c */ /* 0x000fe20003f26270 */
[----:B------:R-:W-:Y:S01]  /*6150*/  VIADD R8, R0, 0x18 ;  /* 0x0000001800087836 */ /* 0x000fe20000000000 */
[----:B------:R-:W-:Y:S01]  /*6160*/  FSEL R208, R56, -INF , !P0 ;  /* 0xff80000038d07808 */ /* 0x000fe20004000000 */
[----:B------:R-:W-:Y:S01]  /*6170*/  HMMA.16816.F32 R48, R12, R190, R48 ;  /* 0x000000be0c30723c */ /* 0x000fe20000001830 */
[----:B------:R-:W-:Y:S01]  /*6180*/  IMAD.MOV.U32 R56, RZ, RZ, R243 ;  /* 0x000000ffff387224 */ /* 0x000fe200078e00f3 */
[----:B------:R-:W-:Y:S01]  /*6190*/  FSEL R62, R52, -INF , !P3 ;  /* 0xff800000343e7808 */ /* 0x000fe20005800000 */
[----:B------:R-:W-:Y:S01]  /*61a0*/  VIADD R52, R0, 0x20 ;  /* 0x0000002000347836 */ /* 0x000fe20000000000 */
[----:B------:R-:W-:Y:S01]  /*61b0*/  FSEL R243, R54, -INF , !P1 ;  /* 0xff80000036f37808 */ /* 0x000fe20004800000 */
[----:B------:R-:W-:Y:S01]  /*61c0*/  VIADD R54, R0, 0x19 ;  /* 0x0000001900367836 */ /* 0x000fe20000000000 */
[----:B--2---:R-:W-:Y:S01]  /*61d0*/  HMMA.16816.F32 R40, R16, R4, R40 ;  /* 0x000000041028723c */ /* 0x004fe20000001828 */
[----:B------:R-:W-:-:S02]  /*61e0*/  FSEL R191, R58, -INF , !P2 ;  /* 0xff8000003abf7808 */ /* 0x000fc40005000000 */
[----:B------:R-:W-:Y:S01]  /*61f0*/  FSEL R209, R57, -INF , !P5 ;  /* 0xff80000039d17808 */ /* 0x000fe20006800000 */
[----:B------:R-:W-:Y:S01]  /*6200*/  IMAD.MOV.U32 R57, RZ, RZ, R242 ;  /* 0x000000ffff397224 */ /* 0x000fe200078e00f2 */
[----:B------:R-:W-:Y:S01]  /*6210*/  ISETP.GE.AND P0, PT, R9, R231, PT ;  /* 0x000000e70900720c */ /* 0x000fe20003f06270 */
[----:B------:R-:W-:Y:S01]  /*6220*/  HMMA.16816.F32 R28, R196, R182, R28 ;  /* 0x000000b6c41c723c */ /* 0x000fe2000000181c */
[C---:B------:R-:W-:Y:S02]  /*6230*/  ISETP.GE.AND P2, PT, R8.reuse, R239, PT ;  /* 0x000000ef0800720c */ /* 0x040fe40003f46270 */
[C---:B------:R-:W-:Y:S02]  /*6240*/  ISETP.GE.AND P3, PT, R8.reuse, R238, PT ;  /* 0x000000ee0800720c */ /* 0x040fe40003f66270 */
[C---:B------:R-:W-:Y:S01]  /*6250*/  ISETP.GE.AND P1, PT, R8.reuse, R233, PT ;  /* 0x000000e90800720c */ /* 0x040fe20003f26270 */
[----:B------:R-:W-:Y:S01]  /*6260*/  HMMA.16816.F32 R36, R12, R4, R36 ;  /* 0x000000040c24723c */ /* 0x000fe20000001824 */
[----:B------:R-:W-:-:S02]  /*6270*/  ISETP.GE.AND P5, PT, R8, R231, PT ;  /* 0x000000e70800720c */ /* 0x000fc40003fa6270 */
[----:B------:R-:W1:Y:S01]  /*6280*/  LDSM.16.M88.4 R8, [R218+0x2c00] ;  /* 0x002c0000da08783b */ /* 0x000e620000000200 */
[----:B------:R-:W-:Y:S01]  /*6290*/  FSEL R210, R59, -INF , !P6 ;  /* 0xff8000003bd27808 */ /* 0x000fe20007000000 */
[----:B------:R-:W-:-:S04]  /*62a0*/  DEPBAR.LE SB0, 0x0 ;  /* 0x000080000000791a */ /* 0x000fc80000000000 */
[----:B------:R-:W-:Y:S01]  /*62b0*/  FSEL R211, R44, -INF , !P2 ;  /* 0xff8000002cd37808 */ /* 0x000fe20005000000 */
[----:B------:R-:W-:Y:S01]  /*62c0*/  VIADD R5, R0, 0x21 ;  /* 0x0000002100057836 */ /* 0x000fe20000000000 */
[----:B------:R-:W-:Y:S01]  /*62d0*/  FSEL R212, R46, -INF , !P3 ;  /* 0xff8000002ed47808 */ /* 0x000fe20005800000 */
[C---:B------:R-:W-:Y:S01]  /*62e0*/  HMMA.16816.F32 R204, R196.reuse, R176, R204 ;  /* 0x000000b0c4cc723c */ /* 0x040fe200000018cc */
[C---:B------:R-:W-:Y:S01]  /*62f0*/  ISETP.GE.AND P6, PT, R54.reuse, R239, PT ;  /* 0x000000ef3600720c */ /* 0x040fe20003fc6270 */
[----:B------:R-:W-:Y:S01]  /*6300*/  IMAD.MOV.U32 R44, RZ, RZ, R240 ;  /* 0x000000ffff2c7224 */ /* 0x000fe200078e00f0 */
[----:B------:R-:W-:Y:S01]  /*6310*/  ISETP.GE.AND P4, PT, R54, R238, PT ;  /* 0x000000ee3600720c */ /* 0x000fe20003f86270 */
[----:B------:R-:W-:Y:S01]  /*6320*/  VIADD R4, R0, 0x28 ;  /* 0x0000002800047836 */ /* 0x000fe20000000000 */
[----:B------:R-:W-:Y:S01]  /*6330*/  ISETP.GE.AND P2, PT, R54, R231, PT ;  /* 0x000000e73600720c */ /* 0x000fe20003f46270 */
[----:B------:R-:W-:Y:S01]  /*6340*/  HMMA.16816.F32 R200, R196, R178, R200 ;  /* 0x000000b2c4c8723c */ /* 0x000fe200000018c8 */
[----:B------:R-:W-:-:S02]  /*6350*/  ISETP.GE.AND P3, PT, R52, R239, PT ;  /* 0x000000ef3400720c */ /* 0x000fc40003f66270 */
[----:B------:R-:W-:Y:S02]  /*6360*/  FSEL R51, R51, -INF , !P2 ;  /* 0xff80000033337808 */ /* 0x000fe40005000000 */
[----:B------:R-:W-:Y:S01]  /*6370*/  FSEL R215, R45, -INF , !P6 ;  /* 0xff8000002dd77808 */ /* 0x000fe20007000000 */
[-C--:B------:R-:W-:Y:S01]  /*6380*/  HMMA.16816.F32 R28, R16, R6.reuse, R28 ;  /* 0x00000006101c723c */ /* 0x080fe2000000181c */
[----:B------:R-:W-:Y:S02]  /*6390*/  FSEL R240, R47, -INF , !P4 ;  /* 0xff8000002ff07808 */ /* 0x000fe40006000000 */
[----:B------:R-:W-:Y:S02]  /*63a0*/  FSEL R173, R40, -INF , !P3 ;  /* 0xff80000028ad7808 */ /* 0x000fe40005800000 */
[C---:B------:R-:W-:Y:S01]  /*63b0*/  ISETP.GE.AND P2, PT, R5.reuse, R239, PT ;  /* 0x000000ef0500720c */ /* 0x040fe20003f46270 */
[----:B------:R-:W-:Y:S01]  /*63c0*/  HMMA.16816.F32 R32, R12, R6, R32 ;  /* 0x000000060c20723c */ /* 0x000fe20000001820 */
[----:B------:R-:W-:-:S02]  /*63d0*/  ISETP.GE.AND P6, PT, R5, R238, PT ;  /* 0x000000ee0500720c */ /* 0x000fc40003fc6270 */
[C---:B------:R-:W-:Y:S02]  /*63e0*/  ISETP.GE.AND P4, PT, R5.reuse, R233, PT ;  /* 0x000000e90500720c */ /* 0x040fe40003f86270 */
[----:B------:R-:W-:Y:S02]  /*63f0*/  ISETP.GE.AND P3, PT, R5, R231, PT ;  /* 0x000000e70500720c */ /* 0x000fe40003f66270 */
[----:B------:R-:W-:Y:S01]  /*6400*/  FMNMX.FTZ R5, R168, R184, !PT ;  /* 0x000000b8a8057209 */ /* 0x000fe20007810000 */
[----:B------:R-:W-:Y:S01]  /*6410*/  VIADD R6, R0, 0x30 ;  /* 0x0000003000067836 */ /* 0x000fe20000000000 */
[----:B------:R-:W-:Y:S01]  /*6420*/  FSEL R242, R55, -INF , !P0 ;  /* 0xff80000037f27808 */ /* 0x000fe20004000000 */
[----:B------:R-:W-:Y:S01]  /*6430*/  IMAD.MOV.U32 R55, RZ, RZ, R241 ;  /* 0x000000ffff377224 */ /* 0x000fe200078e00f1 */
[----:B------:R-:W-:Y:S02]  /*6440*/  FMNMX.FTZ R5, R44, R5, !PT ;  /* 0x000000052c057209 */ /* 0x000fe40007810000 */
[----:B------:R-:W-:Y:S01]  /*6450*/  ISETP.GE.AND P0, PT, R54, R233, PT ;  /* 0x000000e93600720c */ /* 0x000fe20003f06270 */
[----:B-1----:R-:W-:Y:S01]  /*6460*/  HMMA.16816.F32 R204, R16, R8, R204 ;  /* 0x0000000810cc723c */ /* 0x002fe200000018cc */
[----:B------:R-:W-:-:S02]  /*6470*/  FMNMX.FTZ R5, R60, R5, !PT ;  /* 0x000000053c057209 */ /* 0x000fc40007810000 */
[----:B------:R-:W-:Y:S02]  /*6480*/  FSEL R48, R48, -INF , !P1 ;  /* 0xff80000030307808 */ /* 0x000fe40004800000 */
[----:B------:R-:W-:Y:S01]  /*6490*/  FMNMX.FTZ R5, R55, R5, !PT ;  /* 0x0000000537057209 */ /* 0x000fe20007810000 */
[----:B------:R-:W-:Y:S01]  /*64a0*/  HMMA.16816.F32 R200, R16, R10, R200 ;  /* 0x0000000a10c8723c */ /* 0x000fe200000018c8 */
[----:B------:R-:W-:Y:S02]  /*64b0*/  FSEL R252, R50, -INF , !P5 ;  /* 0xff80000032fc7808 */ /* 0x000fe40006800000 */
[----:B------:R-:W-:Y:S02]  /*64c0*/  FMNMX.FTZ R5, R208, R5, !PT ;  /* 0x00000005d0057209 */ /* 0x000fe40007810000 */
[----:B------:R-:W-:Y:S01]  /*64d0*/  FSEL R49, R49, -INF , !P0 ;  /* 0xff80000031317808 */ /* 0x000fe20004000000 */
[----:B------:R-:W-:Y:S01]  /*64e0*/  HMMA.16816.F32 R24, R12, R8, R24 ;  /* 0x000000080c18723c */ /* 0x000fe20000001818 */
[----:B------:R-:W-:Y:S01]  /*64f0*/  FMNMX.FTZ R7, R209, R5, !PT ;  /* 0x00000005d1077209 */ /* 0x000fe20007810000 */
[----:B------:R-:W-:Y:S01]  /*6500*/  VIADD R5, R0, 0x31 ;  /* 0x0000003100057836 */ /* 0x000fe20000000000 */
[----:B------:R-:W-:-:S02]  /*6510*/  ISETP.GE.AND P1, PT, R52, R238, PT ;  /* 0x000000ee3400720c */ /* 0x000fc40003f26270 */
[C---:B------:R-:W-:Y:S01]  /*6520*/  ISETP.GE.AND P5, PT, R52.reuse, R233, PT ;  /* 0x000000e93400720c */ /* 0x040fe20003fa6270 */
[----:B------:R-:W-:Y:S01]  /*6530*/  HMMA.16816.F32 R20, R12, R10, R20 ;  /* 0x0000000a0c14723c */ /* 0x000fe20000001814 */
[----:B------:R-:W-:Y:S02]  /*6540*/  ISETP.GE.AND P0, PT, R52, R231, PT ;  /* 0x000000e73400720c */ /* 0x000fe40003f06270 */
[----:B------:R-:W-:Y:S02]  /*6550*/  FMNMX.FTZ R7, R211, R7, !PT ;  /* 0x00000007d3077209 */ /* 0x000fe40007810000 */
[----:B------:R-:W-:Y:S02]  /*6560*/  FSEL R174, R42, -INF , !P1 ;  /* 0xff8000002aae7808 */ /* 0x000fe40004800000 */
        /* <DEDUP_REMOVED lines=10> */
[----:B------:R-:W-:Y:S02]  /*6610*/  FSEL R214, R37, -INF , !P4 ;  /* 0xff80000025d67808 */ /* 0x000fe40006000000 */
[----:B------:R-:W-:Y:S02]  /*6620*/  FSEL R199, R39, -INF , !P3 ;  /* 0xff80000027c77808 */ /* 0x000fe40005800000 */
[----:B------:R-:W-:Y:S02]  /*6630*/  FSEL R177, R28, -INF , !P1 ;  /* 0xff8000001cb17808 */ /* 0x000fe40004800000 */
[----:B------:R-:W-:Y:S01]  /*6640*/  FMNMX.FTZ R7, R173, R7, !PT ;  /* 0x00000007ad077209 */ /* 0x000fe20007810000 */
[----:B------:R-:W-:Y:S01]  /*6650*/  BAR.SYNC.DEFER_BLOCKING 0x0 ;  /* 0x0000000000007b1d */ /* 0x000fe20000010000 */
[----:B------:R-:W-:-:S02]  /*6660*/  ISETP.GE.AND P6, PT, R4, R239, PT ;  /* 0x000000ef0400720c */ /* 0x000fc40003fc6270 */
[C---:B------:R-:W-:Y:S02]  /*6670*/  ISETP.GE.AND P4, PT, R4.reuse, R238, PT ;  /* 0x000000ee0400720c */ /* 0x040fe40003f86270 */
[C---:B------:R-:W-:Y:S02]  /*6680*/  ISETP.GE.AND P3, PT, R4.reuse, R233, PT ;  /* 0x000000e90400720c */ /* 0x040fe40003f66270 */
[----:B------:R-:W-:Y:S01]  /*6690*/  ISETP.GE.AND P1, PT, R4, R231, PT ;  /* 0x000000e70400720c */ /* 0x000fe20003f26270 */
[C---:B------:R-:W-:Y:S01]  /*66a0*/  VIADD R4, R0.reuse, 0x38 ;  /* 0x0000003800047836 */ /* 0x040fe20000000000 */
[----:B------:R-:W-:Y:S01]  /*66b0*/  FMNMX.FTZ R8, R175, R7, !PT ;  /* 0x00000007af087209 */ /* 0x000fe20007810000 */
[----:B------:R-:W-:Y:S01]  /*66c0*/  VIADD R0, R0, 0x39 ;  /* 0x0000003900007836 */ /* 0x000fe20000000000 */
[----:B------:R-:W-:Y:S02]  /*66d0*/  FSEL R181, R29, -INF , !P6 ;  /* 0xff8000001db57808 */ /* 0x000fe40007000000 */
[----:B------:R-:W-:-:S02]  /*66e0*/  FSEL R241, R32, -INF , !P0 ;  /* 0xff80000020f17808 */ /* 0x000fc40004000000 */
[-C--:B------:R-:W-:Y:S02]  /*66f0*/  ISETP.GE.AND P6, PT, R6, R239.reuse, PT ;  /* 0x000000ef0600720c */ /* 0x080fe40003fc6270 */
[-C--:B------:R-:W-:Y:S02]  /*6700*/  ISETP.GE.AND P0, PT, R0, R239.reuse, PT ;  /* 0x000000ef0000720c */ /* 0x080fe40003f06270 */
[----:B------:R-:W-:Y:S02]  /*6710*/  FMNMX.FTZ R8, R177, R8, !PT ;  /* 0x00000008b1087209 */ /* 0x000fe40007810000 */
[----:B------:R-:W-:Y:S02]  /*6720*/  FSEL R180, R30, -INF , !P5 ;  /* 0xff8000001eb47808 */ /* 0x000fe40006800000 */
[----:B------:R-:W-:Y:S02]  /*6730*/  ISETP.GE.AND P5, PT, R5, R239, PT ;  /* 0x000000ef0500720c */ /* 0x000fe40003fa6270 */
[----:B------:R-:W-:-:S02]  /*6740*/  FSEL R172, R204, -INF , !P6 ;  /* 0xff800000ccac7808 */ /* 0x000fc40007000000 */
[----:B------:R-:W-:Y:S02]  /*6750*/  FMNMX.FTZ R7, R167, R57, !PT ;  /* 0x00000039a7077209 */ /* 0x000fe40007810000 */
[----:B------:R-:W-:Y:S02]  /*6760*/  FMNMX.FTZ R8, R181, R8, !PT ;  /* 0x00000008b5087209 */ /* 0x000fe40007810000 */
[----:B------:R-:W-:Y:S02]  /*6770*/  FSEL R64, R201, -INF , !P0 ;  /* 0xff800000c9407808 */ /* 0x000fe40004000000 */
[----:B------:R-:W-:Y:S02]  /*6780*/  ISETP.NE.AND P0, PT, R3, 0x2, PT ;  /* 0x000000020300780c */ /* 0x000fe40003f05270 */
[----:B------:R-:W-:Y:S02]  /*6790*/  FSEL R182, R31, -INF , !P4 ;  /* 0xff8000001fb67808 */ /* 0x000fe40006000000 */
[----:B------:R-:W-:-:S02]  /*67a0*/  ISETP.GE.AND P4, PT, R4, R239, PT ;  /* 0x000000ef0400720c */ /* 0x000fc40003f86270 */
[----:B------:R-:W-:Y:S02]  /*67b0*/  FSEL R67, R205, -INF , !P5 ;  /* 0xff800000cd437808 */ /* 0x000fe40006800000 */
[----:B------:R-:W-:Y:S02]  /*67c0*/  FMNMX.FTZ R7, R56, R7, !PT ;  /* 0x0000000738077209 */ /* 0x000fe40007810000 */
[----:B------:R-:W-:Y:S02]  /*67d0*/  FMNMX.FTZ R8, R172, R8, !PT ;  /* 0x00000008ac087209 */ /* 0x000fe40007810000 */
[----:B------:R-:W-:Y:S02]  /*67e0*/  FSEL R65, R200, -INF , !P4 ;  /* 0xff800000c8417808 */ /* 0x000fe40006000000 */
[----:B------:R-:W-:Y:S02]  /*67f0*/  FMNMX.FTZ R7, R189, R7, !PT ;  /* 0x00000007bd077209 */ /* 0x000fe40007810000 */
[----:B------:R-:W-:-:S02]  /*6800*/  FMNMX.FTZ R8, R67, R8, !PT ;  /* 0x0000000843087209 */ /* 0x000fc40007810000 */
[----:B------:R-:W-:Y:S02]  /*6810*/  FSEL R239, R33, -INF , !P3 ;  /* 0xff80000021ef7808 */ /* 0x000fe40005800000 */
[----:B------:R-:W-:Y:S02]  /*6820*/  ISETP.GE.AND P3, PT, R6, R238, PT ;  /* 0x000000ee0600720c */ /* 0x000fe40003f66270 */
[----:B------:R-:W-:Y:S02]  /*6830*/  FMNMX.FTZ R7, R61, R7, !PT ;  /* 0x000000073d077209 */ /* 0x000fe40007810000 */
[----:B------:R-:W-:Y:S02]  /*6840*/  FMNMX.FTZ R8, R65, R8, !PT ;  /* 0x0000000841087209 */ /* 0x000fe40007810000 */
[----:B------:R-:W-:Y:S02]  /*6850*/  FSEL R63, R206, -INF , !P3 ;  /* 0xff800000ce3f7808 */ /* 0x000fe40005800000 */
[----:B------:R-:W-:-:S02]  /*6860*/  ISETP.GE.AND P6, PT, R5, R238, PT ;  /* 0x000000ee0500720c */ /* 0x000fc40003fc6270 */
[-C--:B------:R-:W-:Y:S02]  /*6870*/  ISETP.GE.AND P5, PT, R4, R238.reuse, PT ;  /* 0x000000ee0400720c */ /* 0x080fe40003fa6270 */
[----:B------:R-:W-:Y:S02]  /*6880*/  ISETP.GE.AND P4, PT, R0, R238, PT ;  /* 0x000000ee0000720c */ /* 0x000fe40003f86270 */
[----:B------:R-:W-:Y:S02]  /*6890*/  ISETP.GE.AND P3, PT, R6, R233, PT ;  /* 0x000000e90600720c */ /* 0x000fe40003f66270 */
[----:B------:R-:W-:Y:S02]  /*68a0*/  FMNMX.FTZ R10, R191, R7, !PT ;  /* 0x00000007bf0a7209 */ /* 0x000fe40007810000 */
[----:B------:R-:W-:Y:S01]  /*68b0*/  FMNMX.FTZ R8, R64, R8, !PT ;  /* 0x0000000840087209 */ /* 0x000fe20007810000 */
[----:B------:R-:W-:Y:S08]  /*68c0*/  @!P0 BRA `(.L_x_365) ;  /* 0x0000000000588947 */ /* 0x000ff00003800000 */
[----:B------:R-:W-:-:S04]  /*68d0*/  VIADD R9, R3, 0xfffffffd ;  /* 0xfffffffd03097836 */ /* 0x000fc80000000000 */
[----:B------:R-:W-:Y:S01]  /*68e0*/  IMAD.WIDE.U32 R12, R9, UR12, RZ ;  /* 0x0000000c090c7c25 */ /* 0x000fe2000f8e00ff */
[----:B------:R-:W-:-:S05]  /*68f0*/  SHF.R.S32.HI R7, RZ, 0x1f, R9 ;  /* 0x0000001fff077819 */ /* 0x000fca0000011409 */
[----:B------:R-:W-:-:S04]  /*6900*/  IMAD R7, R7, UR12, RZ ;  /* 0x0000000c07077c24 */ /* 0x000fc8000f8e02ff */
[----:B------:R-:W-:Y:S01]  /*6910*/  IMAD R7, R9, UR13, R7 ;  /* 0x0000000d09077c24 */ /* 0x000fe2000f8e0207 */
[----:B------:R-:W-:-:S03]  /*6920*/  LEA R9, P0, R12, R224, 0x6 ;  /* 0x000000e00c097211 */ /* 0x000fc600078030ff */
[----:B------:R-:W-:-:S05]  /*6930*/  IMAD.IADD R7, R13, 0x1, R7 ;  /* 0x000000010d077824 */ /* 0x000fca00078e0207 */
        /* <DEDUP_REMOVED lines=15> */
.L_x_365:
[----:B------:R-:W-:Y:S01]  /*6a30*/  FMNMX.FTZ R10, R210, R10, !PT ;  /* 0x0000000ad20a7209 */ /* 0x000fe20007810000 */
[----:B------:R-:W2:Y:S01]  /*6a40*/  SHFL.BFLY PT, R7, R8, 0x2, 0x1f ;  /* 0x0c401f0008077f89 */ /* 0x000ea200000e0000 */
[----:B------:R-:W-:Y:S01]  /*6a50*/  ISETP.GE.AND P0, PT, R6, R231, PT ;  /* 0x000000e70600720c */ /* 0x000fe20003f06270 */
[----:B------:R-:W-:Y:S01]  /*6a60*/  IMAD.MOV.U32 R28, RZ, RZ, R62 ;  /* 0x000000ffff1c7224 */ /* 0x000fe200078e003e */
[----:B------:R-:W-:Y:S01]  /*6a70*/  FMNMX.FTZ R6, R212, R10, !PT ;  /* 0x0000000ad4067209 */ /* 0x000fe20007810000 */
[----:B------:R-:W-:Y:S01]  /*6a80*/  IMAD.MOV.U32 R39, RZ, RZ, R195 ;  /* 0x000000ffff277224 */ /* 0x000fe200078e00c3 */
[----:B------:R-:W-:Y:S01]  /*6a90*/  FSEL R59, R207, -INF , !P6 ;  /* 0xff800000cf3b7808 */ /* 0x000fe20007000000 */
[----:B------:R-:W-:Y:S01]  /*6aa0*/  IMAD.MOV.U32 R38, RZ, RZ, R251 ;  /* 0x000000ffff267224 */ /* 0x000fe200078e00fb */
[----:B------:R-:W-:Y:S01]  /*6ab0*/  FMNMX.FTZ R6, R240, R6, !PT ;  /* 0x00000006f0067209 */ /* 0x000fe20007810000 */
[----:B------:R-:W-:Y:S01]  /*6ac0*/  IMAD.MOV.U32 R33, RZ, RZ, R250 ;  /* 0x000000ffff217224 */ /* 0x000fe200078e00fa */
[----:B------:R-:W-:Y:S01]  /*6ad0*/  FSEL R62, R202, -INF , !P5 ;  /* 0xff800000ca3e7808 */ /* 0x000fe20006800000 */
[----:B------:R-:W-:Y:S01]  /*6ae0*/  IMAD.MOV.U32 R32, RZ, RZ, R245 ;  /* 0x000000ffff207224 */ /* 0x000fe200078e00f5 */
[----:B------:R-:W-:Y:S01]  /*6af0*/  FMNMX.FTZ R6, R174, R6, !PT ;  /* 0x00000006ae067209 */ /* 0x000fe20007810000 */
[----:B------:R-:W-:Y:S01]  /*6b00*/  IMAD.MOV.U32 R238, RZ, RZ, R48 ;  /* 0x000000ffffee7224 */ /* 0x000fe200078e0030 */
[C---:B------:R-:W-:Y:S01]  /*6b10*/  ISETP.GE.AND P6, PT, R5.reuse, R233, PT ;  /* 0x000000e90500720c */ /* 0x040fe20003fc6270 */
[----:B------:R-:W-:Y:S01]  /*6b20*/  IMAD.MOV.U32 R31, RZ, RZ, R248 ;  /* 0x000000ffff1f7224 */ /* 0x000fe200078e00f8 */
[----:B------:R-:W-:Y:S01]  /*6b30*/  FMNMX.FTZ R6, R176, R6, !PT ;  /* 0x00000006b0067209 */ /* 0x000fe20007810000 */
[----:B------:R-:W-:Y:S01]  /*6b40*/  IMAD.WIDE.U32 R196, R232, -0x326172a9, RZ ;  /* 0xcd9e8d57e8c47825 */ /* 0x000fe200078e00ff */
[----:B------:R-:W-:-:S02]  /*6b50*/  ISETP.GE.AND P5, PT, R5, R231, PT ;  /* 0x000000e70500720c */ /* 0x000fc40003fa6270 */
[----:B------:R-:W-:Y:S01]  /*6b60*/  FMNMX.FTZ R5, R166, R2, !PT ;  /* 0x00000002a6057209 */ /* 0x000fe20007810000 */
[----:B------:R-:W-:Y:S01]  /*6b70*/  IMAD.MOV.U32 R204, RZ, RZ, R49 ;  /* 0x000000ffffcc7224 */ /* 0x000fe200078e0031 */
[----:B------:R-:W-:Y:S01]  /*6b80*/  FMNMX.FTZ R6, R180, R6, !PT ;  /* 0x00000006b4067209 */ /* 0x000fe20007810000 */
[----:B------:R-:W-:Y:S01]  /*6b90*/  IMAD.MOV.U32 R30, RZ, RZ, R249 ;  /* 0x000000ffff1e7224 */ /* 0x000fe200078e00f9 */
[----:B------:R-:W-:Y:S01]  /*6ba0*/  FMNMX.FTZ R5, R39, R5, !PT ;  /* 0x0000000527057209 */ /* 0x000fe20007810000 */
[----:B------:R-:W-:Y:S01]  /*6bb0*/  IMAD.MOV.U32 R29, RZ, RZ, R244 ;  /* 0x000000ffff1d7224 */ /* 0x000fe200078e00f4 */
[----:B------:R-:W-:Y:S01]  /*6bc0*/  FMNMX.FTZ R9, R182, R6, !PT ;  /* 0x00000006b6097209 */ /* 0x000fe20007810000 */
[----:B-1----:R-:W-:Y:S01]  /*6bd0*/  IMAD.WIDE.U32 R14, R169, -0x2daee0ad, RZ ;  /* 0xd2511f53a90e7825 */ /* 0x002fe200078e00ff */
[----:B------:R-:W-:Y:S02]  /*6be0*/  FSEL R58, R203, -INF , !P4 ;  /* 0xff800000cb3a7808 */ /* 0x000fe40006000000 */
[----:B------:R-:W-:Y:S01]  /*6bf0*/  FMNMX.FTZ R5, R38, R5, !PT ;  /* 0x0000000526057209 */ /* 0x000fe20007810000 */
[----:B------:R-:W-:Y:S01]  /*6c00*/  IMAD.WIDE.U32 R250, R171, -0x326172a9, RZ ;  /* 0xcd9e8d57abfa7825 */ /* 0x000fe200078e00ff */
[----:B------:R-:W-:-:S02]  /*6c10*/  ISETP.GE.AND P4, PT, R4, R233, PT ;  /* 0x000000e90400720c */ /* 0x000fc40003f86270 */
[----:B------:R-:W-:Y:S01]  /*6c20*/  FMNMX.FTZ R9, R63, R9, !PT ;  /* 0x000000093f097209 */ /* 0x000fe20007810000 */
[----:B------:R-:W-:Y:S01]  /*6c30*/  IMAD.MOV.U32 R205, RZ, RZ, R51 ;  /* 0x000000ffffcd7224 */ /* 0x000fe200078e0033 */
[----:B------:R-:W-:Y:S02]  /*6c40*/  FMNMX.FTZ R11, R33, R5, !PT ;  /* 0x00000005210b7209 */ /* 0x000fe40007810000 */
[----:B------:R-:W-:Y:S02]  /*6c50*/  FSEL R188, R25, -INF , !P6 ;  /* 0xff80000019bc7808 */ /* 0x000fe40007000000 */
[----:B------:R-:W-:Y:S02]  /*6c60*/  FSEL R187, R20, -INF , !P4 ;  /* 0xff80000014bb7808 */ /* 0x000fe40006000000 */
[----:B------:R-:W-:Y:S02]  /*6c70*/  FMNMX.FTZ R9, R59, R9, !PT ;  /* 0x000000093b097209 */ /* 0x000fe40007810000 */
[----:B------:R-:W-:-:S02]  /*6c80*/  ISETP.GE.AND P6, PT, R4, R231, PT ;  /* 0x000000e70400720c */ /* 0x000fc40003fc6270 */
[----:B------:R-:W-:Y:S01]  /*6c90*/  ISETP.GE.AND P4, PT, R0, R231, PT ;  /* 0x000000e70000720c */ /* 0x000fe20003f86270 */
[----:B------:R-:W-:Y:S01]  /*6ca0*/  IMAD.MOV.U32 R231, RZ, RZ, R53 ;  /* 0x000000ffffe77224 */ /* 0x000fe200078e0035 */
[----:B------:R-:W-:Y:S02]  /*6cb0*/  FMNMX.FTZ R11, R28, R11, !PT ;  /* 0x0000000b1c0b7209 */ /* 0x000fe40007810000 */
[----:B------:R-:W-:Y:S02]  /*6cc0*/  FMNMX.FTZ R9, R62, R9, !PT ;  /* 0x000000093e097209 */ /* 0x000fe40007810000 */
[----:B--2---:R-:W-:Y:S02]  /*6cd0*/  FMNMX.FTZ R4, R8, R7, !PT ;  /* 0x0000000708047209 */ /* 0x004fe40007810000 */
[----:B------:R-:W-:Y:S02]  /*6ce0*/  FMNMX.FTZ R11, R231, R11, !PT ;  /* 0x0000000be70b7209 */ /* 0x000fe40007810000 */
[----:B------:R-:W-:-:S02]  /*6cf0*/  FMNMX.FTZ R9, R58, R9, !PT ;  /* 0x000000093a097209 */ /* 0x000fc40007810000 */
[----:B------:R-:W-:Y:S02]  /*6d00*/  FMNMX.FTZ R7, R165, R32, !PT ;  /* 0x00000020a5077209 */ /* 0x000fe40007810000 */
[----:B------:R-:W-:Y:S01]  /*6d10*/  FMNMX.FTZ R11, R238, R11, !PT ;  /* 0x0000000bee0b7209 */ /* 0x000fe20007810000 */
[----:B------:R-:W1:Y:S01]  /*6d20*/  SHFL.BFLY PT, R10, R9, 0x2, 0x1f ;  /* 0x0c401f00090a7f89 */ /* 0x000e6200000e0000 */
[----:B------:R-:W-:Y:S02]  /*6d30*/  FMNMX.FTZ R7, R31, R7, !PT ;  /* 0x000000071f077209 */ /* 0x000fe40007810000 */
[----:B------:R-:W-:Y:S01]  /*6d40*/  LOP3.LUT R194, R197, R170, RZ, 0x3c, !PT ;  /* 0x000000aac5c27212 */ /* 0x000fe200078e3cff */
[----:B------:R-:W-:Y:S01]  /*6d50*/  IMAD.MOV.U32 R197, RZ, RZ, R28 ;  /* 0x000000ffffc57224 */ /* 0x000fe200078e001c */
[----:B------:R-:W-:Y:S02]  /*6d60*/  FMNMX.FTZ R11, R204, R11, !PT ;  /* 0x0000000bcc0b7209 */ /* 0x000fe40007810000 */
[----:B------:R-:W-:Y:S01]  /*6d70*/  FSEL R190, R24, -INF , !P3 ;  /* 0xff80000018be7808 */ /* 0x000fe20005800000 */
[----:B------:R-:W-:Y:S01]  /*6d80*/  IMAD.WIDE.U32 R194, R194, -0x2daee0ad, RZ ;  /* 0xd2511f53c2c27825 */ /* 0x000fe200078e00ff */
[----:B------:R-:W-:-:S02]  /*6d90*/  FMNMX.FTZ R7, R30, R7, !PT ;  /* 0x000000071e077209 */ /* 0x000fc40007810000 */
[----:B------:R-:W-:Y:S01]  /*6da0*/  ISETP.GE.AND P3, PT, R0, R233, PT ;  /* 0x000000e90000720c */ /* 0x000fe20003f66270 */
[----:B------:R-:W-:Y:S01]  /*6db0*/  IMAD.SHL.U32 R233, R230, 0x2, RZ ;  /* 0x00000002e6e97824 */ /* 0x000fe200078e00ff */
[----:B------:R-:W2:Y:S01]  /*6dc0*/  SHFL.BFLY PT, R0, R4, 0x1, 0x1f ;  /* 0x0c201f0004007f89 */ /* 0x000ea200000e0000 */
[----:B------:R-:W-:Y:S02]  /*6dd0*/  FMNMX.FTZ R11, R213, R11, !PT ;  /* 0x0000000bd50b7209 */ /* 0x000fe40007810000 */
[----:B------:R-:W-:Y:S02]  /*6de0*/  FMNMX.FTZ R7, R29, R7, !PT ;  /* 0x000000071d077209 */ /* 0x000fe40007810000 */
[----:B------:R-:W-:Y:S02]  /*6df0*/  LOP3.LUT R12, R15, UR33, R233, 0x96, !PT ;  /* 0x000000210f0c7c12 */ /* 0x000fe4000f8e96e9 */
[----:B------:R-:W-:Y:S02]  /*6e00*/  FMNMX.FTZ R11, R214, R11, !PT ;  /* 0x0000000bd60b7209 */ /* 0x000fe40007810000 */
[----:B------:R-:W-:Y:S01]  /*6e10*/  LOP3.LUT R192, R195, UR26, R14, 0x96, !PT ;  /* 0x0000001ac3c07c12 */ /* 0x000fe2000f8e960e */
[----:B------:R-:W-:Y:S01]  /*6e20*/  IMAD.WIDE.U32 R12, R12, -0x326172a9, RZ ;  /* 0xcd9e8d570c0c7825 */ /* 0x000fe200078e00ff */
[----:B------:R-:W-:-:S02]  /*6e30*/  FMNMX.FTZ R7, R243, R7, !PT ;  /* 0x00000007f3077209 */ /* 0x000fc40007810000 */
[----:B------:R-:W-:Y:S01]  /*6e40*/  LOP3.LUT R248, R251, R170, RZ, 0x3c, !PT ;  /* 0x000000aafbf87212 */ /* 0x000fe200078e3cff */
[----:B------:R-:W-:Y:S01]  /*6e50*/  IMAD.WIDE.U32 R192, R192, -0x326172a9, RZ ;  /* 0xcd9e8d57c0c07825 */ /* 0x000fe200078e00ff */
[----:B------:R-:W-:Y:S02]  /*6e60*/  FMNMX.FTZ R11, R241, R11, !PT ;  /* 0x0000000bf10b7209 */ /* 0x000fe40007810000 */
[----:B------:R-:W-:Y:S01]  /*6e70*/  FMNMX.FTZ R7, R242, R7, !PT ;  /* 0x00000007f2077209 */ /* 0x000fe20007810000 */
[----:B------:R-:W-:Y:S01]  /*6e80*/  IMAD.WIDE.U32 R248, R248, -0x2daee0ad, RZ ;  /* 0xd2511f53f8f87825 */ /* 0x000fe200078e00ff */
[----:B------:R-:W-:Y:S02]  /*6e90*/  FMNMX.FTZ R11, R239, R11, !PT ;  /* 0x0000000bef0b7209 */ /* 0x000fe40007810000 */
[----:B------:R-:W-:Y:S02]  /*6ea0*/  FMNMX.FTZ R7, R252, R7, !PT ;  /* 0x00000007fc077209 */ /* 0x000fe40007810000 */
[----:B------:R-:W-:-:S02]  /*6eb0*/  LOP3.LUT R5, R13, UR27, R196, 0x96, !PT ;  /* 0x0000001b0d057c12 */ /* 0x000fc4000f8e96c4 */
[----:B------:R-:W-:Y:S02]  /*6ec0*/  LOP3.LUT R8, R193, UR25, R12, 0x96, !PT ;  /* 0x00000019c1087c12 */ /* 0x000fe4000f8e960c */
[----:B------:R-:W-:Y:S02]  /*6ed0*/  FMNMX.FTZ R11, R190, R11, !PT ;  /* 0x0000000bbe0b7209 */ /* 0x000fe40007810000 */
[----:B------:R-:W-:Y:S02]  /*6ee0*/  FMNMX.FTZ R7, R205, R7, !PT ;  /* 0x00000007cd077209 */ /* 0x000fe40007810000 */
[----:B------:R-:W-:Y:S01]  /*6ef0*/  LOP3.LUT R244, R249, UR26, R14, 0x96, !PT ;  /* 0x0000001af9f47c12 */ /* 0x000fe2000f8e960e */
[----:B------:R-:W-:Y:S01]  /*6f00*/  IMAD.WIDE.U32 R14, R5, -0x2daee0ad, RZ ;  /* 0xd2511f53050e7825 */ /* 0x000fe200078e00ff */
[----:B-1----:R-:W-:Y:S02]  /*6f10*/  FMNMX.FTZ R10, R9, R10, !PT ;  /* 0x0000000a090a7209 */ /* 0x002fe40007810000 */
[----:B------:R-:W-:Y:S01]  /*6f20*/  FMNMX.FTZ R11, R188, R11, !PT ;  /* 0x0000000bbc0b7209 */ /* 0x000fe20007810000 */
[----:B------:R-:W-:Y:S01]  /*6f30*/  IMAD.WIDE.U32 R8, R8, -0x2daee0ad, RZ ;  /* 0xd2511f5308087825 */ /* 0x000fe200078e00ff */
[----:B------:R-:W-:Y:S01]  /*6f40*/  FMNMX.FTZ R7, R198, R7, !PT ;  /* 0x00000007c6077209 */ /* 0x000fe20007810000 */
[----:B------:R-:W-:Y:S01]  /*6f50*/  SHFL.BFLY PT, R37, R10, 0x1, 0x1f ;  /* 0x0c201f000a257f89 */ /* 0x000fe200000e0000 */
[----:B--2---:R-:W-:Y:S01]  /*6f60*/  FMNMX.FTZ R0, R4, R0, !PT ;  /* 0x0000000004007209 */ /* 0x004fe20007810000 */
[----:B------:R-:W-:Y:S01]  /*6f70*/  IMAD.WIDE.U32 R244, R244, -0x326172a9, RZ ;  /* 0xcd9e8d57f4f47825 */ /* 0x000fe200078e00ff */
[----:B------:R-:W-:-:S02]  /*6f80*/  FSEL R186, R21, -INF , !P3 ;  /* 0xff80000015ba7808 */ /* 0x000fc40005800000 */
[----:B------:R-:W-:Y:S01]  /*6f90*/  FMNMX.FTZ R11, R187, R11, !PT ;  /* 0x0000000bbb0b7209 */ /* 0x000fe20007810000 */
[----:B------:R-:W-:Y:S01]  /*6fa0*/  FMUL.FTZ R66, R0, UR4 ;  /* 0x0000000400427c20 */ /* 0x000fe20008410000 */
[----:B------:R-:W-:Y:S02]  /*6fb0*/  LOP3.LUT R4, R9, UR22, R14, 0x96, !PT ;  /* 0x0000001609047c12 */ /* 0x000fe4000f8e960e */
[----:B------:R-:W-:Y:S02]  /*6fc0*/  FSEL R207, R34, -INF , !P2 ;  /* 0xff80000022cf7808 */ /* 0x000fe40005000000 */
[----:B------:R-:W-:Y:S01]  /*6fd0*/  FMNMX.FTZ R9, R199, R7, !PT ;  /* 0x00000007c7097209 */ /* 0x000fe20007810000 */
[----:B------:R-:W-:Y:S01]  /*6fe0*/  IMAD.WIDE.U32 R202, R4, -0x326172a9, RZ ;  /* 0xcd9e8d5704ca7825 */ /* 0x000fe200078e00ff */
[----:B------:R-:W-:Y:S02]  /*6ff0*/  FMNMX.FTZ R11, R186, R11, !PT ;  /* 0x0000000bba0b7209 */ /* 0x000fe40007810000 */
[----:B------:R-:W-:-:S02]  /*7000*/  FSEL R206, R35, -INF , !P1 ;  /* 0xff80000023ce7808 */ /* 0x000fc40004800000 */
[----:B------:R-:W-:Y:S01]  /*7010*/  FMNMX.FTZ R9, R207, R9, !PT ;  /* 0x00000009cf097209 */ /* 0x000fe20007810000 */
[----:B------:R-:W1:Y:S01]  /*7020*/  SHFL.BFLY PT, R36, R11, 0x2, 0x1f ;  /* 0x0c401f000b247f89 */ /* 0x000e6200000e0000 */
[----:B------:R-:W-:Y:S02]  /*7030*/  FSETP.NEU.FTZ.AND P2, PT, R0, -INF , PT ;  /* 0xff8000000000780b */ /* 0x000fe40003f5d000 */
[----:B------:R-:W-:Y:S02]  /*7040*/  LOP3.LUT R6, R13, UR27, R250, 0x96, !PT ;  /* 0x0000001b0d067c12 */ /* 0x000fe4000f8e96fa */
[----:B------:R-:W-:Y:S02]  /*7050*/  FSEL R185, R26, -INF , !P0 ;  /* 0xff8000001ab97808 */ /* 0x000fe40004000000 */
[----:B------:R-:W-:Y:S02]  /*7060*/  FMNMX.FTZ R9, R206, R9, !PT ;  /* 0x00000009ce097209 */ /* 0x000fe40007810000 */
[----:B------:R-:W-:-:S02]  /*7070*/  FSEL R66, R66, RZ, P2 ;  /* 0x000000ff42427208 */ /* 0x000fc40001000000 */
[----:B------:R-:W-:Y:S01]  /*7080*/  LOP3.LUT R5, R15, UR24, R194, 0x96, !PT ;  /* 0x000000180f057c12 */ /* 0x000fe2000f8e96c2 */
[----:B------:R-:W-:Y:S01]  /*7090*/  IMAD.WIDE.U32 R14, R6, -0x2daee0ad, RZ ;  /* 0xd2511f53060e7825 */ /* 0x000fe200078e00ff */
[----:B------:R-:W-:-:S03]  /*70a0*/  FSEL R183, R27, -INF , !P5 ;  /* 0xff8000001bb77808 */ /* 0x000fc60006800000 */
[----:B------:R-:W-:Y:S01]  /*70b0*/  FFMA.FTZ R53, R184, UR4, -R66 ;  /* 0x00000004b8357c23 */ /* 0x000fe20008010842 */
[----:B------:R-:W-:Y:S01]  /*70c0*/  FMNMX.FTZ R9, R185, R9, !PT ;  /* 0x00000009b9097209 */ /* 0x000fe20007810000 */
[----:B------:R-:W-:Y:S01]  /*70d0*/  IMAD.WIDE.U32 R16, R5, -0x326172a9, RZ ;  /* 0xcd9e8d5705107825 */ /* 0x000fe200078e00ff */
[----:B------:R-:W-:-:S03]  /*70e0*/  FSEL R184, R22, -INF , !P6 ;  /* 0xff80000016b87808 */ /* 0x000fc60007000000 */
[--C-:B------:R-:W-:Y:S01]  /*70f0*/  FFMA.FTZ R51, R60, UR4, -R66.reuse ;  /* 0x000000043c337c23 */ /* 0x100fe20008010842 */
[----:B------:R-:W-:Y:S01]  /*7100*/  FMNMX.FTZ R9, R183, R9, !PT ;  /* 0x00000009b7097209 */ /* 0x000fe20007810000 */
[----:B------:R-:W-:Y:S01]  /*7110*/  FFMA.FTZ R50, R55, UR4, -R66 ;  /* 0x0000000437327c23 */ /* 0x000fe20008010842 */
[----:B------:R-:W-:Y:S01]  /*7120*/  LOP3.LUT R6, R15, UR24, R248, 0x96, !PT ;  /* 0x000000180f067c12 */ /* 0x000fe2000f8e96f8 */
[----:B------:R-:W-:Y:S01]  /*7130*/  FFMA.FTZ R52, R44, UR4, -R66 ;  /* 0x000000042c347c23 */ /* 0x000fe20008010842 */
[----:B------:R-:W-:Y:S01]  /*7140*/  FSEL R178, R23, -INF , !P4 ;  /* 0xff80000017b27808 */ /* 0x000fe20006000000 */
[----:B------:R-:W-:Y:S01]  /*7150*/  MUFU.EX2 R51, R51 ;  /* 0x0000003300337308 */ /* 0x000fe20000000800 */
[----:B------:R-:W-:Y:S01]  /*7160*/  FMNMX.FTZ R9, R184, R9, !PT ;  /* 0x00000009b8097209 */ /* 0x000fe20007810000 */
[----:B------:R-:W-:Y:S01]  /*7170*/  IMAD.WIDE.U32 R200, R6, -0x326172a9, RZ ;  /* 0xcd9e8d5706c87825 */ /* 0x000fe200078e00ff */
[----:B------:R-:W-:-:S03]  /*7180*/  LOP3.LUT R12, R245, UR25, R12, 0x96, !PT ;  /* 0x00000019f50c7c12 */ /* 0x000fc6000f8e960c */
[--C-:B------:R-:W-:Y:S01]  /*7190*/  FFMA.FTZ R211, R211, UR4, -R66.reuse ;  /* 0x00000004d3d37c23 */ /* 0x100fe20008010842 */
[----:B------:R-:W-:Y:S01]  /*71a0*/  FMNMX.FTZ R6, R178, R9, !PT ;  /* 0x00000009b2067209 */ /* 0x000fe20007810000 */
[----:B------:R-:W-:Y:S01]  /*71b0*/  FFMA.FTZ R215, R215, UR4, -R66 ;  /* 0x00000004d7d77c23 */ /* 0x000fe20008010842 */
[----:B-1----:R-:W-:Y:S01]  /*71c0*/  FMNMX.FTZ R36, R11, R36, !PT ;  /* 0x000000240b247209 */ /* 0x002fe20007810000 */
[----:B------:R-:W-:Y:S01]  /*71d0*/  IMAD.WIDE.U32 R12, R12, -0x2daee0ad, RZ ;  /* 0xd2511f530c0c7825 */ /* 0x000fe200078e00ff */
[----:B------:R-:W-:Y:S01]  /*71e0*/  LOP3.LUT R9, R201, UR23, R244, 0x96, !PT ;  /* 0x00000017c9097c12 */ /* 0x000fe2000f8e96f4 */
[----:B------:R-:W1:Y:S01]  /*71f0*/  SHFL.BFLY PT, R5, R6, 0x2, 0x1f ;  /* 0x0c401f0006057f89 */ /* 0x000e6200000e0000 */
[----:B------:R-:W-:Y:S01]  /*7200*/  FMNMX.FTZ R37, R10, R37, !PT ;  /* 0x000000250a257209 */ /* 0x000fe20007810000 */
[----:B------:R-:W2:Y:S01]  /*7210*/  MUFU.EX2 R50, R50 ;  /* 0x0000003200327308 */ /* 0x000ea20000000800 */
[----:B------:R-:W-:Y:S01]  /*7220*/  LOP3.LUT R7, R13, UR22, R14, 0x96, !PT ;  /* 0x000000160d077c12 */ /* 0x000fe2000f8e960e */
[----:B------:R-:W3:Y:S01]  /*7230*/  SHFL.BFLY PT, R4, R36, 0x1, 0x1f ;  /* 0x0c201f0024047f89 */ /* 0x000ee200000e0000 */
[----:B------:R-:W-:Y:S01]  /*7240*/  IMAD.WIDE.U32 R14, R9, -0x2daee0ad, RZ ;  /* 0xd2511f53090e7825 */ /* 0x000fe200078e00ff */
[----:B------:R-:W-:-:S03]  /*7250*/  LOP3.LUT R9, R17, UR23, R192, 0x96, !PT ;  /* 0x0000001711097c12 */ /* 0x000fc6000f8e96c0 */
[C---:B------:R-:W-:Y:S01]  /*7260*/  FMUL.FTZ R60, R37.reuse, UR4 ;  /* 0x00000004253c7c20 */ /* 0x040fe20008410000 */
[----:B------:R-:W-:Y:S01]  /*7270*/  FSETP.NEU.FTZ.AND P3, PT, R37, -INF , PT ;  /* 0xff8000002500780b */ /* 0x000fe20003f7d000 */
[----:B------:R-:W-:Y:S01]  /*7280*/  IMAD.WIDE.U32 R10, R7, -0x326172a9, RZ ;  /* 0xcd9e8d57070a7825 */ /* 0x000fe200078e00ff */
[----:B------:R-:W-:Y:S01]  /*7290*/  LOP3.LUT R7, R203, UR21, R16, 0x96, !PT ;  /* 0x00000015cb077c12 */ /* 0x000fe2000f8e9610 */
[----:B------:R-:W-:Y:S01]  /*72a0*/  MUFU.EX2 R53, R53 ;  /* 0x0000003500357308 */ /* 0x000fe20000000800 */
[----:B------:R-:W-:Y:S01]  /*72b0*/  LOP3.LUT R12, R15, UR20, R12, 0x96, !PT ;  /* 0x000000140f0c7c12 */ /* 0x000fe2000f8e960c */
[----:B------:R-:W-:Y:S01]  /*72c0*/  IMAD.WIDE.U32 R16, R9, -0x2daee0ad, RZ ;  /* 0xd2511f5309107825 */ /* 0x000fe200078e00ff */
[----:B------:R-:W-:-:S03]  /*72d0*/  LOP3.LUT R200, R11, UR21, R200, 0x96, !PT ;  /* 0x000000150bc87c12 */ /* 0x000fc6000f8e96c8 */
[----:B------:R-:W-:Y:S01]  /*72e0*/  FFMA.FTZ R208, R208, UR4, -R66 ;  /* 0x00000004d0d07c23 */ /* 0x000fe20008010842 */
[----:B------:R-:W-:Y:S01]  /*72f0*/  FSEL R60, R60, RZ, P3 ;  /* 0x000000ff3c3c7208 */ /* 0x000fe20001800000 */
[----:B------:R-:W-:Y:S01]  /*7300*/  IMAD.WIDE.U32 R18, R7, -0x2daee0ad, RZ ;  /* 0xd2511f5307127825 */ /* 0x000fe200078e00ff */
[----:B------:R-:W-:Y:S01]  /*7310*/  LOP3.LUT R9, R17, UR20, R8, 0x96, !PT ;  /* 0x0000001411097c12 */ /* 0x000fe2000f8e9608 */
[----:B------:R-:W-:Y:S02]  /*7320*/  MUFU.EX2 R52, R52 ;  /* 0x0000003400347308 */ /* 0x000fe40000000800 */
[----:B------:R-:W-:Y:S01]  /*7330*/  FFMA.FTZ R209, R209, UR4, -R66 ;  /* 0x00000004d1d17c23 */ /* 0x000fe20008010842 */
[----:B------:R-:W-:Y:S01]  /*7340*/  IMAD.WIDE.U32 R12, R12, -0x326172a9, RZ ;  /* 0xcd9e8d570c0c7825 */ /* 0x000fe200078e00ff */
[----:B------:R-:W-:-:S03]  /*7350*/  LOP3.LUT R7, R19, UR18, R16, 0x96, !PT ;  /* 0x0000001213077c12 */ /* 0x000fc6000f8e9610 */
[----:B------:R-:W-:Y:S01]  /*7360*/  FFMA.FTZ R47, R189, UR4, -R60 ;  /* 0x00000004bd2f7c23 */ /* 0x000fe2000801083c */
[----:B-1----:R-:W-:Y:S01]  /*7370*/  FMNMX.FTZ R6, R6, R5, !PT ;  /* 0x0000000506067209 */ /* 0x002fe20007810000 */
[----:B------:R-:W-:Y:S01]  /*7380*/  IMAD.WIDE.U32 R200, R200, -0x2daee0ad, RZ ;  /* 0xd2511f53c8c87825 */ /* 0x000fe200078e00ff */
[----:B------:R-:W-:-:S03]  /*7390*/  LOP3.LUT R195, R13, UR19, R10, 0x96, !PT ;  /* 0x000000130dc37c12 */ /* 0x000fc6000f8e960a */
[----:B------:R-:W-:Y:S01]  /*73a0*/  FFMA.FTZ R46, R61, UR4, -R60 ;  /* 0x000000043d2e7c23 */ /* 0x000fe2000801083c */
[----:B---3--:R-:W-:Y:S01]  /*73b0*/  FMNMX.FTZ R36, R36, R4, !PT ;  /* 0x0000000424247209 */ /* 0x008fe20007810000 */
[----:B------:R-:W-:Y:S01]  /*73c0*/  IMAD.WIDE.U32 R10, R7, -0x326172a9, RZ ;  /* 0xcd9e8d57070a7825 */ /* 0x000fe200078e00ff */
[----:B------:R-:W-:Y:S01]  /*73d0*/  LOP3.LUT R8, R201, UR18, R14, 0x96, !PT ;  /* 0x00000012c9087c12 */ /* 0x000fe2000f8e960e */
[----:B------:R-:W1:Y:S01]  /*73e0*/  SHFL.BFLY PT, R7, R6, 0x1, 0x1f ;  /* 0x0c201f0006077f89 */ /* 0x000e6200000e0000 */
[----:B------:R-:W-:Y:S01]  /*73f0*/  FSETP.NEU.FTZ.AND P1, PT, R36, -INF , PT ;  /* 0xff8000002400780b */ /* 0x000fe20003f3d000 */
[----:B------:R-:W-:-:S04]  /*7400*/  IMAD.WIDE.U32 R20, R9, -0x326172a9, RZ ;  /* 0xcd9e8d5709147825 */ /* 0x000fc800078e00ff */
[----:B------:R-:W-:Y:S01]  /*7410*/  FMUL.FTZ R189, R36, UR4 ;  /* 0x0000000424bd7c20 */ /* 0x000fe20008410000 */
[----:B------:R-:W-:Y:S01]  /*7420*/  LOP3.LUT R13, R10, 0xffff, RZ, 0xc0, !PT ;  /* 0x0000ffff0a0d7812 */ /* 0x000fe200078ec0ff */
[----:B------:R-:W-:Y:S01]  /*7430*/  FFMA.FTZ R49, R57, UR4, -R60 ;  /* 0x0000000439317c23 */ /* 0x000fe2000801083c */
[----:B------:R-:W-:Y:S01]  /*7440*/  IMAD.WIDE.U32 R8, R8, -0x326172a9, RZ ;  /* 0xcd9e8d5708087825 */ /* 0x000fe200078e00ff */
[----:B------:R-:W-:-:S03]  /*7450*/  LOP3.LUT R14, R11, UR28, R20, 0x96, !PT ;  /* 0x0000001c0b0e7c12 */ /* 0x000fc6000f8e9614 */
[----:B------:R-:W-:Y:S01]  /*7460*/  FFMA.FTZ R48, R56, UR4, -R60 ;  /* 0x0000000438307c23 */ /* 0x000fe2000801083c */
[----:B------:R-:W-:Y:S01]  /*7470*/  FSEL R189, R189, RZ, P1 ;  /* 0x000000ffbdbd7208 */ /* 0x000fe20000800000 */
[----:B------:R-:W-:Y:S01]  /*7480*/  MUFU.EX2 R47, R47 ;  /* 0x0000002f002f7308 */ /* 0x000fe20000000800 */
[----:B------:R-:W-:Y:S01]  /*7490*/  LOP3.LUT R12, R9, UR28, R12, 0x96, !PT ;  /* 0x0000001c090c7c12 */ /* 0x000fe2000f8e960c */
[----:B------:R-:W-:Y:S01]  /*74a0*/  FFMA.FTZ R212, R212, UR4, -R60 ;  /* 0x00000004d4d47c23 */ /* 0x000fe2000801083c */
[----:B------:R-:W-:Y:S01]  /*74b0*/  LOP3.LUT R9, R8, 0xffff, RZ, 0xc0, !PT ;  /* 0x0000ffff08097812 */ /* 0x000fe200078ec0ff */
[--C-:B------:R-:W-:Y:S01]  /*74c0*/  FFMA.FTZ R45, R2, UR4, -R189.reuse ;  /* 0x00000004022d7c23 */ /* 0x100fe200080108bd */
[----:B------:R-:W-:Y:S01]  /*74d0*/  LOP3.LUT R5, R10, 0xff, RZ, 0xc0, !PT ;  /* 0x000000ff0a057812 */ /* 0x000fe200078ec0ff */
[--C-:B------:R-:W-:Y:S01]  /*74e0*/  FFMA.FTZ R42, R33, UR4, -R189.reuse ;  /* 0x00000004212a7c23 */ /* 0x100fe200080108bd */
[--C-:B------:R-:W-:Y:S01]  /*74f0*/  SHF.R.U32.HI R11, RZ, 0x10, R10.reuse ;  /* 0x00000010ff0b7819 */ /* 0x100fe2000001160a */
[----:B------:R-:W3:Y:S01]  /*7500*/  MUFU.EX2 R46, R46 ;  /* 0x0000002e002e7308 */ /* 0x000ee20000000800 */
[----:B------:R-:W-:Y:S01]  /*7510*/  SHF.R.U32.HI R4, RZ, 0x18, R10 ;  /* 0x00000018ff047819 */ /* 0x000fe2000001160a */
[--C-:B------:R-:W-:Y:S01]  /*7520*/  FFMA.FTZ R44, R39, UR4, -R189.reuse ;  /* 0x00000004272c7c23 */ /* 0x100fe200080108bd */
[----:B------:R-:W-:Y:S01]  /*7530*/  LOP3.LUT R10, R8, 0xff, RZ, 0xc0, !PT ;  /* 0x000000ff080a7812 */ /* 0x000fe200078ec0ff */
[----:B------:R-:W-:Y:S01]  /*7540*/  FFMA.FTZ R43, R38, UR4, -R189 ;  /* 0x00000004262b7c23 */ /* 0x000fe200080108bd */
[----:B------:R-:W-:Y:S01]  /*7550*/  SHF.R.U32.HI R9, RZ, 0x8, R9 ;  /* 0x00000008ff097819 */ /* 0x000fe20000011609 */
[----:B------:R-:W-:Y:S01]  /*7560*/  FFMA.FTZ R201, R238, UR4, -R189 ;  /* 0x00000004eec97c23 */ /* 0x000fe200080108bd */
[----:B------:R-:W-:Y:S01]  /*7570*/  SHF.R.U32.HI R2, RZ, 0x10, R8 ;  /* 0x00000010ff027819 */ /* 0x000fe20000011608 */
[----:B------:R-:W-:Y:S01]  /*7580*/  MUFU.EX2 R49, R49 ;  /* 0x0000003100317308 */ /* 0x000fe20000000800 */
[----:B------:R-:W-:Y:S01]  /*7590*/  PRMT R10, R10, 0x5410, R9 ;  /* 0x000054100a0a7816 */ /* 0x000fe20000000009 */
[----:B------:R-:W-:Y:S01]  /*75a0*/  FFMA.FTZ R197, R197, UR4, -R189 ;  /* 0x00000004c5c57c23 */ /* 0x000fe200080108bd */
[----:B------:R-:W-:Y:S01]  /*75b0*/  LOP3.LUT R9, R2, 0xff, RZ, 0xc0, !PT ;  /* 0x000000ff02097812 */ /* 0x000fe200078ec0ff */
[--C-:B------:R-:W-:Y:S01]  /*75c0*/  FFMA.FTZ R191, R191, UR4, -R60.reuse ;  /* 0x00000004bfbf7c23 */ /* 0x100fe2000801083c */
[----:B-1----:R-:W-:Y:S01]  /*75d0*/  FMNMX.FTZ R2, R6, R7, !PT ;  /* 0x0000000706027209 */ /* 0x002fe20007810000 */
[----:B------:R-:W-:Y:S01]  /*75e0*/  FFMA.FTZ R210, R210, UR4, -R60 ;  /* 0x00000004d2d27c23 */ /* 0x000fe2000801083c */
[----:B------:R-:W-:Y:S01]  /*75f0*/  LOP3.LUT R11, R11, 0xff, RZ, 0xc0, !PT ;  /* 0x000000ff0b0b7812 */ /* 0x000fe200078ec0ff */
[----:B------:R-:W1:Y:S01]  /*7600*/  MUFU.EX2 R48, R48 ;  /* 0x0000003000307308 */ /* 0x000e620000000800 */
[----:B------:R-:W-:Y:S01]  /*7610*/  SHF.R.U32.HI R13, RZ, 0x8, R13 ;  /* 0x00000008ff0d7819 */ /* 0x000fe2000001160d */
[----:B------:R-:W-:Y:S01]  /*7620*/  FMUL.FTZ R179, R2, UR4 ;  /* 0x0000000402b37c20 */ /* 0x000fe20008410000 */
[----:B------:R-:W-:Y:S01]  /*7630*/  SHF.R.U32.HI R8, RZ, 0x18, R8 ;  /* 0x00000018ff087819 */ /* 0x000fe20000011608 */
[--C-:B------:R-:W-:Y:S01]  /*7640*/  FFMA.FTZ R213, R213, UR4, -R189.reuse ;  /* 0x00000004d5d57c23 */ /* 0x100fe200080108bd */
[----:B------:R-:W-:Y:S01]  /*7650*/  PRMT R4, R11, 0x5410, R4 ;  /* 0x000054100b047816 */ /* 0x000fe20000000004 */
[----:B------:R-:W-:Y:S01]  /*7660*/  FFMA.FTZ R214, R214, UR4, -R189 ;  /* 0x00000004d6d67c23 */ /* 0x000fe200080108bd */
[----:B------:R-:W-:Y:S01]  /*7670*/  FSETP.NEU.FTZ.AND P0, PT, R2, -INF , PT ;  /* 0xff8000000200780b */ /* 0x000fe20003f1d000 */
[----:B------:R-:W-:Y:S01]  /*7680*/  MUFU.EX2 R45, R45 ;  /* 0x0000002d002d7308 */ /* 0x000fe20000000800 */
[----:B------:R-:W-:Y:S01]  /*7690*/  PRMT R5, R5, 0x5410, R13 ;  /* 0x0000541005057816 */ /* 0x000fe2000000000d */
[----:B------:R-:W-:Y:S01]  /*76a0*/  FFMA.FTZ R238, R239, UR4, -R189 ;  /* 0x00000004efee7c23 */ /* 0x000fe200080108bd */
[----:B------:R-:W-:Y:S01]  /*76b0*/  LOP3.LUT R11, R14, 0xffff, RZ, 0xc0, !PT ;  /* 0x0000ffff0e0b7812 */ /* 0x000fe200078ec0ff */
[--C-:B------:R-:W-:Y:S01]  /*76c0*/  FFMA.FTZ R177, R177, UR4, -R66.reuse ;  /* 0x00000004b1b17c23 */ /* 0x100fe20008010842 */
[----:B------:R-:W-:Y:S01]  /*76d0*/  LOP3.LUT R13, R12, 0xffff, RZ, 0xc0, !PT ;  /* 0x0000ffff0c0d7812 */ /* 0x000fe200078ec0ff */
[----:B------:R-:W-:Y:S01]  /*76e0*/  FFMA.FTZ R181, R181, UR4, -R66 ;  /* 0x00000004b5b57c23 */ /* 0x000fe20008010842 */
[----:B------:R-:W-:Y:S01]  /*76f0*/  PRMT R8, R9, 0x5410, R8 ;  /* 0x0000541009087816 */ /* 0x000fe20000000008 */
[----:B------:R-:W-:Y:S01]  /*7700*/  MUFU.EX2 R44, R44 ;  /* 0x0000002c002c7308 */ /* 0x000fe20000000800 */
[----:B------:R-:W-:Y:S01]  /*7710*/  SHF.R.U32.HI R15, RZ, 0x10, R14 ;  /* 0x00000010ff0f7819 */ /* 0x000fe2000001160e */
[--C-:B------:R-:W-:Y:S01]  /*7720*/  FFMA.FTZ R180, R180, UR4, -R60.reuse ;  /* 0x00000004b4b47c23 */ /* 0x100fe2000801083c */
[----:B------:R-:W-:Y:S01]  /*7730*/  FSEL R179, R179, RZ, P0 ;  /* 0x000000ffb3b37208 */ /* 0x000fe20000000000 */
[----:B------:R-:W-:Y:S01]  /*7740*/  FFMA.FTZ R182, R182, UR4, -R60 ;  /* 0x00000004b6b67c23 */ /* 0x000fe2000801083c */
[----:B------:R-:W-:Y:S01]  /*7750*/  SHF.R.U32.HI R9, RZ, 0x10, R12 ;  /* 0x00000010ff097819 */ /* 0x000fe2000001160c */
[----:B------:R-:W-:Y:S01]  /*7760*/  FFMA.FTZ R173, R173, UR4, -R66 ;  /* 0x00000004adad7c23 */ /* 0x000fe20008010842 */
[----:B------:R-:W-:Y:S01]  /*7770*/  SHF.R.U32.HI R7, RZ, 0x8, R11 ;  /* 0x00000008ff077819 */ /* 0x000fe2000001160b */
[--C-:B------:R-:W-:Y:S01]  /*7780*/  FFMA.FTZ R41, R32, UR4, -R179.reuse ;  /* 0x0000000420297c23 */ /* 0x100fe200080108b3 */
[----:B------:R-:W-:Y:S01]  /*7790*/  LOP3.LUT R6, R14, 0xff, RZ, 0xc0, !PT ;  /* 0x000000ff0e067812 */ /* 0x000fe200078ec0ff */
[----:B------:R-:W4:Y:S01]  /*77a0*/  LDSM.16.MT88.4 R32, [R217+0x9000] ;  /* 0x00900000d920783b */ /* 0x000f220000004200 */
[----:B------:R-:W-:Y:S01]  /*77b0*/  LOP3.LUT R11, R12, 0xff, RZ, 0xc0, !PT ;  /* 0x000000ff0c0b7812 */ /* 0x000fe200078ec0ff */
[----:B------:R-:W-:Y:S01]  /*77c0*/  FFMA.FTZ R40, R31, UR4, -R179 ;  /* 0x000000041f287c23 */ /* 0x000fe200080108b3 */
[----:B------:R-:W-:Y:S01]  /*77d0*/  SHF.R.U32.HI R13, RZ, 0x8, R13 ;  /* 0x00000008ff0d7819 */ /* 0x000fe2000001160d */
[--C-:B------:R-:W-:Y:S01]  /*77e0*/  FFMA.FTZ R39, R30, UR4, -R179.reuse ;  /* 0x000000041e277c23 */ /* 0x100fe200080108b3 */
[----:B------:R-:W-:Y:S01]  /*77f0*/  SHF.R.U32.HI R14, RZ, 0x18, R14 ;  /* 0x00000018ff0e7819 */ /* 0x000fe2000001160e */
[--C-:B------:R-:W-:Y:S01]  /*7800*/  FFMA.FTZ R38, R29, UR4, -R179.reuse ;  /* 0x000000041d267c23 */ /* 0x100fe200080108b3 */
[----:B------:R-:W-:Y:S01]  /*7810*/  SHF.R.U32.HI R12, RZ, 0x18, R12 ;  /* 0x00000018ff0c7819 */ /* 0x000fe2000001160c */
[----:B------:R-:W-:Y:S01]  /*7820*/  MUFU.EX2 R43, R43 ;  /* 0x0000002b002b7308 */ /* 0x000fe20000000800 */
[----:B------:R-:W-:Y:S01]  /*7830*/  LOP3.LUT R15, R15, 0xff, RZ, 0xc0, !PT ;  /* 0x000000ff0f0f7812 */ /* 0x000fe200078ec0ff */
[----:B------:R-:W-:Y:S01]  /*7840*/  LDSM.16.MT88.4 R28, [R217+0xa000] ;  /* 0x00a00000d91c783b */ /* 0x000fe20000004200 */
[----:B------:R-:W-:Y:S01]  /*7850*/  LOP3.LUT R9, R9, 0xff, RZ, 0xc0, !PT ;  /* 0x000000ff09097812 */ /* 0x000fe200078ec0ff */
[----:B------:R-:W-:Y:S01]  /*7860*/  FFMA.FTZ R198, R198, UR4, -R179 ;  /* 0x00000004c6c67c23 */ /* 0x000fe200080108b3 */
[----:B------:R-:W-:Y:S01]  /*7870*/  PRMT R6, R6, 0x5410, R7 ;  /* 0x0000541006067816 */ /* 0x000fe20000000007 */
[----:B------:R-:W-:Y:S01]  /*7880*/  FFMA.FTZ R199, R199, UR4, -R179 ;  /* 0x00000004c7c77c23 */ /* 0x000fe200080108b3 */
[----:B------:R-:W-:Y:S01]  /*7890*/  PRMT R11, R11, 0x5410, R13 ;  /* 0x000054100b0b7816 */ /* 0x000fe2000000000d */
[----:B------:R-:W5:Y:S01]  /*78a0*/  MUFU.EX2 R42, R42 ;  /* 0x0000002a002a7308 */ /* 0x000f620000000800 */
[----:B------:R-:W-:Y:S01]  /*78b0*/  FSEL R7, R0, RZ, P2 ;  /* 0x000000ff00077208 */ /* 0x000fe20001000000 */
[--C-:B------:R-:W-:Y:S01]  /*78c0*/  FFMA.FTZ R207, R207, UR4, -R179.reuse ;  /* 0x00000004cfcf7c23 */ /* 0x100fe200080108b3 */
[----:B------:R-:W-:Y:S01]  /*78d0*/  FSEL R13, R36, RZ, P1 ;  /* 0x000000ff240d7208 */ /* 0x000fe20000800000 */
[----:B------:R-:W-:Y:S01]  /*78e0*/  FFMA.FTZ R206, R206, UR4, -R179 ;  /* 0x00000004cece7c23 */ /* 0x000fe200080108b3 */
[----:B------:R-:W-:Y:S01]  /*78f0*/  PRMT R61, R164, 0x7054, R164 ;  /* 0x00007054a43d7816 */ /* 0x000fe200000000a4 */
[----:B------:R-:W-:Y:S01]  /*7900*/  FADD.FTZ R7, R168, -R7 ;  /* 0x80000007a8077221 */ /* 0x000fe20000010000 */
[----:B------:R-:W-:Y:S01]  /*7910*/  PRMT R14, R15, 0x5410, R14 ;  /* 0x000054100f0e7816 */ /* 0x000fe2000000000e */
[----:B------:R-:W-:Y:S01]  /*7920*/  FADD.FTZ R13, R166, -R13 ;  /* 0x8000000da60d7221 */ /* 0x000fe20000010000 */
[----:B------:R-:W-:Y:S01]  /*7930*/  PRMT R9, R9, 0x5410, R12 ;  /* 0x0000541009097816 */ /* 0x000fe2000000000c */
[----:B------:R-:W-:Y:S01]  /*7940*/  IMAD.MOV.U32 R166, RZ, RZ, R18 ;  /* 0x000000ffffa67224 */ /* 0x000fe200078e0012 */
[----:B------:R-:W-:Y:S01]  /*7950*/  FSEL R15, R37, RZ, P3 ;  /* 0x000000ff250f7208 */ /* 0x000fe20001800000 */
[----:B------:R-:W-:Y:S01]  /*7960*/  FMUL.FTZ R57, R7, UR4 ;  /* 0x0000000407397c20 */ /* 0x000fe20008410000 */
[----:B------:R-:W-:Y:S01]  /*7970*/  FSEL R12, R2, RZ, P0 ;  /* 0x000000ff020c7208 */ /* 0x000fe20000000000 */
[----:B------:R-:W-:Y:S01]  /*7980*/  MUFU.EX2 R41, R41 ;  /* 0x0000002900297308 */ /* 0x000fe20000000800 */
[--C-:B------:R-:W-:Y:S01]  /*7990*/  HSET2.LE.AND R5, R5, R61.reuse, PT ;  /* 0x0000003d05057233 */ /* 0x100fe20003803000 */
[----:B------:R-:W-:Y:S01]  /*79a0*/  FADD.FTZ R15, R167, -R15 ;  /* 0x8000000fa70f7221 */ /* 0x000fe20000010000 */
[--C-:B------:R-:W-:Y:S01]  /*79b0*/  HSET2.LE.AND R16, R6, R61.reuse, PT ;  /* 0x0000003d06107233 */ /* 0x100fe20003803000 */
[----:B------:R-:W-:Y:S01]  /*79c0*/  FADD.FTZ R12, R165, -R12 ;  /* 0x8000000ca50c7221 */ /* 0x000fe20000010000 */
[--C-:B------:R-:W-:Y:S01]  /*79d0*/  HSET2.LE.AND R4, R4, R61.reuse, PT ;  /* 0x0000003d04047233 */ /* 0x100fe20003803000 */
[----:B------:R-:W-:Y:S01]  /*79e0*/  FMUL.FTZ R15, R15, UR4 ;  /* 0x000000040f0f7c20 */ /* 0x000fe20008410000 */
[----:B--2---:R-:W-:Y:S01]  /*79f0*/  F2FP.F16.F32.PACK_AB R6, R50, R51 ;  /* 0x000000333206723e */ /* 0x004fe200000000ff */
[----:B------:R-:W2:Y:S01]  /*7a00*/  MUFU.EX2 R40, R40 ;  /* 0x0000002800287308 */ /* 0x000ea20000000800 */
[----:B---3--:R-:W-:Y:S01]  /*7a10*/  F2FP.F16.F32.PACK_AB R18, R46, R47 ;  /* 0x0000002f2e12723e */ /* 0x008fe200000000ff */
[----:B------:R-:W-:Y:S01]  /*7a20*/  FMUL.FTZ R13, R13, UR4 ;  /* 0x000000040d0d7c20 */ /* 0x000fe20008410000 */
[----:B------:R-:W-:Y:S01]  /*7a30*/  F2FP.F16.F32.PACK_AB R17, R52, R53 ;  /* 0x000000353411723e */ /* 0x000fe200000000ff */
[----:B------:R-:W-:Y:S01]  /*7a40*/  FMUL.FTZ R12, R12, UR4 ;  /* 0x000000040c0c7c20 */ /* 0x000fe20008410000 */
[----:B------:R-:W-:Y:S01]  /*7a50*/  LOP3.LUT R6, R5, R6, RZ, 0xc0, !PT ;  /* 0x0000000605067212 */ /* 0x000fe200078ec0ff */
[----:B------:R-:W-:Y:S01]  /*7a60*/  IMAD.MOV.U32 R167, RZ, RZ, R19 ;  /* 0x000000ffffa77224 */ /* 0x000fe200078e0013 */
[----:B------:R-:W-:Y:S01]  /*7a70*/  LOP3.LUT R7, R4, R18, RZ, 0xc0, !PT ;  /* 0x0000001204077212 */ /* 0x000fe200078ec0ff */
[----:B------:R-:W-:Y:S01]  /*7a80*/  MUFU.EX2 R39, R39 ;  /* 0x0000002700277308 */ /* 0x000fe20000000800 */
[--C-:B------:R-:W-:Y:S01]  /*7a90*/  HSET2.LE.AND R5, R14, R61.reuse, PT ;  /* 0x0000003d0e057233 */ /* 0x100fe20003803000 */
[----:B------:R-:W-:Y:S01]  /*7aa0*/  FFMA.FTZ R175, R175, UR4, -R66 ;  /* 0x00000004afaf7c23 */ /* 0x000fe20008010842 */
[----:B------:R-:W-:Y:S01]  /*7ab0*/  LOP3.LUT R4, R16, R17, RZ, 0xc0, !PT ;  /* 0x0000001110047212 */ /* 0x000fe200078ec0ff */
[--C-:B------:R-:W-:Y:S01]  /*7ac0*/  FFMA.FTZ R174, R174, UR4, -R60.reuse ;  /* 0x00000004aeae7c23 */ /* 0x100fe2000801083c */
[----:B-1----:R-:W-:Y:S01]  /*7ad0*/  F2FP.F16.F32.PACK_AB R14, R48, R49 ;  /* 0x00000031300e723e */ /* 0x002fe200000000ff */
[----:B------:R-:W1:Y:S01]  /*7ae0*/  LDSM.16.MT88.4 R16, [R216+0x9000] ;  /* 0x00900000d810783b */ /* 0x000e620000004200 */
[--C-:B------:R-:W-:Y:S01]  /*7af0*/  HSET2.LE.AND R10, R10, R61.reuse, PT ;  /* 0x0000003d0a0a7233 */ /* 0x100fe20003803000 */
[----:B------:R-:W3:Y:S01]  /*7b00*/  MUFU.EX2 R38, R38 ;  /* 0x0000002600267308 */ /* 0x000ee20000000800 */
[----:B------:R-:W-:Y:S01]  /*7b10*/  LOP3.LUT R5, R5, R14, RZ, 0xc0, !PT ;  /* 0x0000000e05057212 */ /* 0x000fe200078ec0ff */
[----:B------:R-:W-:Y:S01]  /*7b20*/  FFMA.FTZ R176, R176, UR4, -R60 ;  /* 0x00000004b0b07c23 */ /* 0x000fe2000801083c */
[--C-:B------:R-:W-:Y:S01]  /*7b30*/  HSET2.LE.AND R8, R8, R61.reuse, PT ;  /* 0x0000003d08087233 */ /* 0x100fe20003803000 */
[--C-:B------:R-:W-:Y:S01]  /*7b40*/  FFMA.FTZ R190, R190, UR4, -R189.reuse ;  /* 0x00000004bebe7c23 */ /* 0x100fe200080108bd */
[--C-:B------:R-:W-:Y:S01]  /*7b50*/  HSET2.LE.AND R11, R11, R61.reuse, PT ;  /* 0x0000003d0b0b7233 */ /* 0x100fe20003803000 */
[----:B------:R-:W-:Y:S01]  /*7b60*/  FFMA.FTZ R188, R188, UR4, -R189 ;  /* 0x00000004bcbc7c23 */ /* 0x000fe200080108bd */
[----:B------:R-:W-:Y:S01]  /*7b70*/  HSET2.LE.AND R9, R9, R61, PT ;  /* 0x0000003d09097233 */ /* 0x000fe20003803000 */
[----:B------:R-:W4:Y:S01]  /*7b80*/  MUFU.EX2 R57, R57 ;  /* 0x0000003900397308 */ /* 0x000f220000000800 */
[----:B-----5:R-:W-:Y:S01]  /*7b90*/  F2FP.F16.F32.PACK_AB R26, R42, R43 ;  /* 0x0000002b2a1a723e */ /* 0x020fe200000000ff */
[--C-:B------:R-:W-:Y:S01]  /*7ba0*/  FFMA.FTZ R184, R184, UR4, -R179.reuse ;  /* 0x00000004b8b87c23 */ /* 0x100fe200080108b3 */
[----:B------:R-:W-:Y:S01]  /*7bb0*/  F2FP.F16.F32.PACK_AB R24, R44, R45 ;  /* 0x0000002d2c18723e */ /* 0x000fe200000000ff */
[----:B------:R-:W-:Y:S01]  /*7bc0*/  FFMA.FTZ R178, R178, UR4, -R179 ;  /* 0x00000004b2b27c23 */ /* 0x000fe200080108b3 */
[----:B--2---:R-:W-:Y:S01]  /*7bd0*/  F2FP.F16.F32.PACK_AB R25, R40, R41 ;  /* 0x000000292819723e */ /* 0x004fe200000000ff */
[--C-:B------:R-:W-:Y:S01]  /*7be0*/  FFMA.FTZ R187, R187, UR4, -R189.reuse ;  /* 0x00000004bbbb7c23 */ /* 0x100fe200080108bd */
[----:B------:R-:W-:Y:S01]  /*7bf0*/  LOP3.LUT R26, R10, R26, RZ, 0xc0, !PT ;  /* 0x0000001a0a1a7212 */ /* 0x000fe200078ec0ff */
[----:B------:R-:W2:Y:S01]  /*7c00*/  MUFU.EX2 R56, R15 ;  /* 0x0000000f00387308 */ /* 0x000ea20000000800 */
[----:B---3--:R-:W-:Y:S01]  /*7c10*/  F2FP.F16.F32.PACK_AB R27, R38, R39 ;  /* 0x00000027261b723e */ /* 0x008fe200000000ff */
[----:B------:R-:W-:Y:S01]  /*7c20*/  FFMA.FTZ R186, R186, UR4, -R189 ;  /* 0x00000004baba7c23 */ /* 0x000fe200080108bd */
[----:B------:R-:W-:Y:S01]  /*7c30*/  LOP3.LUT R24, R11, R24, RZ, 0xc0, !PT ;  /* 0x000000180b187212 */ /* 0x000fe200078ec0ff */
[--C-:B------:R-:W-:Y:S01]  /*7c40*/  FFMA.FTZ R185, R185, UR4, -R179.reuse ;  /* 0x00000004b9b97c23 */ /* 0x100fe200080108b3 */
[----:B------:R-:W-:Y:S01]  /*7c50*/  LOP3.LUT R27, R8, R27, RZ, 0xc0, !PT ;  /* 0x0000001b081b7212 */ /* 0x000fe200078ec0ff */
[----:B------:R-:W-:Y:S01]  /*7c60*/  FFMA.FTZ R183, R183, UR4, -R179 ;  /* 0x00000004b7b77c23 */ /* 0x000fe200080108b3 */
[----:B------:R-:W-:Y:S01]  /*7c70*/  LOP3.LUT R25, R9, R25, RZ, 0xc0, !PT ;  /* 0x0000001909197212 */ /* 0x000fe200078ec0ff */
[----:B------:R-:W3:Y:S01]  /*7c80*/  MUFU.EX2 R55, R13 ;  /* 0x0000000d00377308 */ /* 0x000ee20000000800 */
[-C--:B----4-:R-:W-:Y:S01]  /*7c90*/  FMUL.FTZ R160, R160, R57.reuse ;  /* 0x00000039a0a07220 */ /* 0x090fe20000410000 */
[-C--:B------:R-:W-:Y:S01]  /*7ca0*/  FMUL.FTZ R161, R161, R57.reuse ;  /* 0x00000039a1a17220 */ /* 0x080fe20000410000 */
[----:B------:R-:W-:Y:S01]  /*7cb0*/  LDSM.16.MT88.4 R8, [R216+0xb000] ;  /* 0x00b00000d808783b */ /* 0x000fe20000004200 */
[-C--:B------:R-:W-:Y:S01]  /*7cc0*/  FMUL.FTZ R80, R80, R57.reuse ;  /* 0x0000003950507220 */ /* 0x080fe20000410000 */
[-C--:B------:R-:W-:Y:S01]  /*7cd0*/  FMUL.FTZ R81, R81, R57.reuse ;  /* 0x0000003951517220 */ /* 0x080fe20000410000 */
[-C--:B------:R-:W-:Y:S01]  /*7ce0*/  FMUL.FTZ R140, R140, R57.reuse ;  /* 0x000000398c8c7220 */ /* 0x080fe20000410000 */
[-C--:B------:R-:W-:Y:S01]  /*7cf0*/  FMUL.FTZ R141, R141, R57.reuse ;  /* 0x000000398d8d7220 */ /* 0x080fe20000410000 */
[----:B------:R4:W5:Y:S01]  /*7d00*/  MUFU.EX2 R54, R12 ;  /* 0x0000000c00367308 */ /* 0x0009620000000800 */
[-C--:B--2---:R-:W-:Y:S01]  /*7d10*/  FMUL.FTZ R162, R162, R56.reuse ;  /* 0x00000038a2a27220 */ /* 0x084fe20000410000 */
[-C--:B------:R-:W-:Y:S01]  /*7d20*/  FMUL.FTZ R163, R163, R56.reuse ;  /* 0x00000038a3a37220 */ /* 0x080fe20000410000 */
[-C--:B------:R-:W-:Y:S01]  /*7d30*/  FMUL.FTZ R82, R82, R56.reuse ;  /* 0x0000003852527220 */ /* 0x080fe20000410000 */
[-C--:B------:R-:W-:Y:S01]  /*7d40*/  FMUL.FTZ R83, R83, R56.reuse ;  /* 0x0000003853537220 */ /* 0x080fe20000410000 */
[-C--:B------:R-:W-:Y:S01]  /*7d50*/  FMUL.FTZ R142, R142, R56.reuse ;  /* 0x000000388e8e7220 */ /* 0x080fe20000410000 */
[----:B------:R-:W-:Y:S01]  /*7d60*/  FMUL.FTZ R143, R143, R56 ;  /* 0x000000388f8f7220 */ /* 0x000fe20000410000 */
[-C--:B------:R-:W-:Y:S01]  /*7d70*/  FMUL.FTZ R116, R116, R57.reuse ;  /* 0x0000003974747220 */ /* 0x080fe20000410000 */
[----:B------:R-:W-:Y:S01]  /*7d80*/  FMUL.FTZ R117, R117, R57 ;  /* 0x0000003975757220 */ /* 0x000fe20000410000 */
[-C--:B---3--:R-:W-:Y:S01]  /*7d90*/  FMUL.FTZ R156, R156, R55.reuse ;  /* 0x000000379c9c7220 */ /* 0x088fe20000410000 */
[-C--:B------:R-:W-:Y:S01]  /*7da0*/  FMUL.FTZ R157, R157, R55.reuse ;  /* 0x000000379d9d7220 */ /* 0x080fe20000410000 */
[C---:B------:R-:W-:Y:S01]  /*7db0*/  HMMA.16816.F32 R160, R4.reuse, R32, R160 ;  /* 0x0000002004a0723c */ /* 0x040fe200000018a0 */
[-C--:B------:R-:W-:Y:S01]  /*7dc0*/  FMUL.FTZ R76, R76, R55.reuse ;  /* 0x000000374c4c7220 */ /* 0x080fe20000410000 */
[-C--:B------:R-:W-:Y:S01]  /*7dd0*/  FMUL.FTZ R77, R77, R55.reuse ;  /* 0x000000374d4d7220 */ /* 0x080fe20000410000 */
[-C--:B------:R-:W-:Y:S01]  /*7de0*/  FMUL.FTZ R112, R112, R55.reuse ;  /* 0x0000003770707220 */ /* 0x080fe20000410000 */
[-C--:B------:R-:W-:Y:S01]  /*7df0*/  FMUL.FTZ R113, R113, R55.reuse ;  /* 0x0000003771717220 */ /* 0x080fe20000410000 */
[-C--:B------:R-:W-:Y:S01]  /*7e00*/  FMUL.FTZ R136, R136, R55.reuse ;  /* 0x0000003788887220 */ /* 0x080fe20000410000 */
[----:B----4-:R-:W2:Y:S01]  /*7e10*/  LDSM.16.MT88.4 R12, [R217+0xb000] ;  /* 0x00b00000d90c783b */ /* 0x010ea20000004200 */
[-C--:B-----5:R-:W-:Y:S01]  /*7e20*/  FMUL.FTZ R158, R158, R54.reuse ;  /* 0x000000369e9e7220 */ /* 0x0a0fe20000410000 */
[-C--:B------:R-:W-:Y:S01]  /*7e30*/  FMUL.FTZ R159, R159, R54.reuse ;  /* 0x000000369f9f7220 */ /* 0x080fe20000410000 */
[-C--:B------:R-:W-:Y:S01]  /*7e40*/  FMUL.FTZ R78, R78, R54.reuse ;  /* 0x000000364e4e7220 */ /* 0x080fe20000410000 */
[-C--:B------:R-:W-:Y:S01]  /*7e50*/  FMUL.FTZ R79, R79, R54.reuse ;  /* 0x000000364f4f7220 */ /* 0x080fe20000410000 */
[-C--:B------:R-:W-:Y:S01]  /*7e60*/  FMUL.FTZ R114, R114, R54.reuse ;  /* 0x0000003672727220 */ /* 0x080fe20000410000 */
[-C--:B------:R-:W-:Y:S01]  /*7e70*/  FMUL.FTZ R115, R115, R54.reuse ;  /* 0x0000003673737220 */ /* 0x080fe20000410000 */
[----:B-1----:R-:W-:Y:S01]  /*7e80*/  HMMA.16816.F32 R80, R4, R18, R80 ;  /* 0x000000120450723c */ /* 0x002fe20000001850 */
[-C--:B------:R-:W-:Y:S01]  /*7e90*/  FMUL.FTZ R137, R137, R55.reuse ;  /* 0x0000003789897220 */ /* 0x080fe20000410000 */
        /* <DEDUP_REMOVED lines=9> */
[----:B------:R-:W-:Y:S01]  /*7f30*/  FMUL.FTZ R68, R68, R57 ;  /* 0x0000003944447220 */ /* 0x000fe20000410000 */
[----:B------:R-:W-:Y:S01]  /*7f40*/  HMMA.16816.F32 R76, R24, R18, R76 ;  /* 0x00000012184c723c */ /* 0x000fe2000000184c */
[----:B------:R-:W-:-:S02]  /*7f50*/  IMAD.MOV.U32 R32, RZ, RZ, R20 ;  /* 0x000000ffff207224 */ /* 0x000fc400078e0014 */
[----:B------:R-:W-:Y:S01]  /*7f60*/  FMUL.FTZ R69, R69, R57 ;  /* 0x0000003945457220 */ /* 0x000fe20000410000 */
[----:B------:R-:W-:Y:S02]  /*7f70*/  IMAD.MOV.U32 R33, RZ, RZ, R21 ;  /* 0x000000ffff217224 */ /* 0x000fe400078e0015 */
[-C--:B------:R-:W-:Y:S01]  /*7f80*/  FMUL.FTZ R70, R70, R56.reuse ;  /* 0x0000003846467220 */ /* 0x080fe20000410000 */
[----:B------:R-:W1:Y:S01]  /*7f90*/  LDSM.16.MT88.4 R20, [R216+0xa000] ;  /* 0x00a00000d814783b */ /* 0x000e620000004200 */
[----:B------:R-:W-:Y:S01]  /*7fa0*/  FMUL.FTZ R71, R71, R56 ;  /* 0x0000003847477220 */ /* 0x000fe20000410000 */
[----:B------:R-:W-:Y:S01]  /*7fb0*/  IMAD.WIDE.U32 R18, R195, -0x2daee0ad, RZ ;  /* 0xd2511f53c3127825 */ /* 0x000fe200078e00ff */
[----:B------:R-:W-:Y:S03]  /*7fc0*/  MUFU.EX2 R201, R201 ;  /* 0x000000c900c97308 */ /* 0x000fe60000000800 */
        /* <DEDUP_REMOVED lines=14> */
[-C--:B--2---:R-:W-:Y:S01]  /*80b0*/  HMMA.16816.F32 R112, R24, R12.reuse, R112 ;  /* 0x0000000c1870723c */ /* 0x084fe20000001870 */
        /* <DEDUP_REMOVED lines=8> */
[-C--:B------:R-:W-:Y:S01]  /*8140*/  FMUL.FTZ R91, R91, R54.reuse ;  /* 0x000000365b5b7220 */ /* 0x080fe20000410000 */
[-C--:B------:R-:W-:Y:S01]  /*8150*/  FMUL.FTZ R94, R94, R54.reuse ;  /* 0x000000365e5e7220 */ /* 0x080fe20000410000 */
[-C--:B------:R-:W-:Y:S01]  /*8160*/  FMUL.FTZ R95, R95, R54.reuse ;  /* 0x000000365f5f7220 */ /* 0x080fe20000410000 */
[-C--:B------:R-:W-:Y:S01]  /*8170*/  HMMA.16816.F32 R136, R24, R14.reuse, R136 ;  /* 0x0000000e1888723c */ /* 0x080fe20000001888 */
[----:B------:R-:W-:Y:S01]  /*8180*/  LOP3.LUT R13, R19, UR5, R200, 0x96, !PT ;  /* 0x00000005130d7c12 */ /* 0x000fe2000f8e96c8 */
[----:B------:R-:W-:Y:S01]  /*8190*/  FFMA.FTZ R200, R204, UR4, -R189 ;  /* 0x00000004ccc87c23 */ /* 0x000fe200080108bd */
[-C--:B------:R-:W-:Y:S01]  /*81a0*/  FMUL.FTZ R145, R145, R55.reuse ;  /* 0x0000003791917220 */ /* 0x080fe20000410000 */
[-C--:B------:R-:W-:Y:S01]  /*81b0*/  FMUL.FTZ R106, R106, R54.reuse ;  /* 0x000000366a6a7220 */ /* 0x080fe20000410000 */
[-C--:B------:R-:W-:Y:S01]  /*81c0*/  FMUL.FTZ R107, R107, R54.reuse ;  /* 0x000000366b6b7220 */ /* 0x080fe20000410000 */
[C---:B------:R-:W-:Y:S01]  /*81d0*/  HMMA.16816.F32 R116, R4.reuse, R14, R116 ;  /* 0x0000000e0474723c */ /* 0x040fe20000001874 */
[-C--:B------:R-:W-:Y:S01]  /*81e0*/  FMUL.FTZ R146, R146, R54.reuse ;  /* 0x0000003692927220 */ /* 0x080fe20000410000 */
[----:B------:R-:W-:Y:S01]  /*81f0*/  MUFU.EX2 R200, R200 ;  /* 0x000000c800c87308 */ /* 0x000fe20000000800 */
[-C--:B------:R-:W-:Y:S01]  /*8200*/  FMUL.FTZ R147, R147, R54.reuse ;  /* 0x0000003693937220 */ /* 0x080fe20000410000 */
[-C--:B------:R-:W-:Y:S01]  /*8210*/  FMUL.FTZ R124, R124, R55.reuse ;  /* 0x000000377c7c7220 */ /* 0x080fe20000410000 */
[----:B------:R-:W-:Y:S01]  /*8220*/  FMUL.FTZ R125, R125, R55 ;  /* 0x000000377d7d7220 */ /* 0x000fe20000410000 */
[----:B------:R-:W-:Y:S01]  /*8230*/  HMMA.16816.F32 R68, R4, R16, R68 ;  /* 0x000000100444723c */ /* 0x000fe20000001844 */
[----:B------:R-:W-:Y:S01]  /*8240*/  LOP3.LUT R15, R18, 0xffff, RZ, 0xc0, !PT ;  /* 0x0000ffff120f7812 */ /* 0x000fe200078ec0ff */
[-C--:B------:R-:W-:Y:S01]  /*8250*/  FMUL.FTZ R126, R126, R54.reuse ;  /* 0x000000367e7e7220 */ /* 0x080fe20000410000 */
[----:B------:R-:W-:Y:S01]  /*8260*/  LOP3.LUT R14, R18, 0xff, RZ, 0xc0, !PT ;  /* 0x000000ff120e7812 */ /* 0x000fe200078ec0ff */
[----:B------:R-:W-:Y:S01]  /*8270*/  FMUL.FTZ R127, R127, R54 ;  /* 0x000000367f7f7220 */ /* 0x000fe20000410000 */
[----:B------:R-:W-:Y:S01]  /*8280*/  SHF.R.U32.HI R15, RZ, 0x8, R15 ;  /* 0x00000008ff0f7819 */ /* 0x000fe2000001160f */
[-C--:B------:R-:W-:Y:S01]  /*8290*/  FMUL.FTZ R84, R84, R57.reuse ;  /* 0x0000003954547220 */ /* 0x080fe20000410000 */
[--C-:B------:R-:W-:Y:S01]  /*82a0*/  SHF.R.U32.HI R16, RZ, 0x10, R18.reuse ;  /* 0x00000010ff107819 */ /* 0x100fe20000011612 */
[-C--:B------:R-:W-:Y:S01]  /*82b0*/  FMUL.FTZ R85, R85, R57.reuse ;  /* 0x0000003955557220 */ /* 0x080fe20000410000 */
[-C--:B------:R-:W-:Y:S01]  /*82c0*/  FMUL.FTZ R86, R86, R56.reuse ;  /* 0x0000003856567220 */ /* 0x080fe20000410000 */
[-C--:B------:R-:W-:Y:S01]  /*82d0*/  FMUL.FTZ R87, R87, R56.reuse ;  /* 0x0000003857577220 */ /* 0x080fe20000410000 */
[-C--:B------:R-:W-:Y:S01]  /*82e0*/  FMUL.FTZ R96, R96, R57.reuse ;  /* 0x0000003960607220 */ /* 0x080fe20000410000 */
[-C--:B------:R-:W-:Y:S01]  /*82f0*/  FMUL.FTZ R97, R97, R57.reuse ;  /* 0x0000003961617220 */ /* 0x080fe20000410000 */
[-C--:B------:R-:W-:Y:S01]  /*8300*/  FMUL.FTZ R98, R98, R56.reuse ;  /* 0x0000003862627220 */ /* 0x080fe20000410000 */
[-C--:B------:R-:W-:Y:S01]  /*8310*/  FMUL.FTZ R99, R99, R56.reuse ;  /* 0x0000003863637220 */ /* 0x080fe20000410000 */
[-C--:B------:R-:W-:Y:S01]  /*8320*/  HMMA.16816.F32 R120, R24, R8.reuse, R120 ;  /* 0x000000081878723c */ /* 0x080fe20000001878 */
[----:B------:R-:W-:Y:S01]  /*8330*/  PRMT R14, R14, 0x5410, R15 ;  /* 0x000054100e0e7816 */ /* 0x000fe2000000000f */
[-C--:B------:R-:W-:Y:S01]  /*8340*/  FMUL.FTZ R148, R148, R57.reuse ;  /* 0x0000003994947220 */ /* 0x080fe20000410000 */
[----:B------:R-:W-:Y:S01]  /*8350*/  SHF.R.U32.HI R12, RZ, 0x18, R18 ;  /* 0x00000018ff0c7819 */ /* 0x000fe20000011612 */
[-C--:B------:R-:W-:Y:S01]  /*8360*/  FMUL.FTZ R149, R149, R57.reuse ;  /* 0x0000003995957220 */ /* 0x080fe20000410000 */
[----:B------:R-:W-:Y:S01]  /*8370*/  LOP3.LUT R16, R16, 0xff, RZ, 0xc0, !PT ;  /* 0x000000ff10107812 */ /* 0x000fe200078ec0ff */
[----:B------:R-:W-:Y:S01]  /*8380*/  HMMA.16816.F32 R132, R4, R8, R132 ;  /* 0x000000080484723c */ /* 0x000fe20000001884 */
[-C--:B------:R-:W-:Y:S01]  /*8390*/  FMUL.FTZ R150, R150, R56.reuse ;  /* 0x0000003896967220 */ /* 0x080fe20000410000 */
[-C--:B------:R-:W-:Y:S01]  /*83a0*/  FMUL.FTZ R151, R151, R56.reuse ;  /* 0x0000003897977220 */ /* 0x080fe20000410000 */
[-C--:B------:R-:W-:Y:S01]  /*83b0*/  FMUL.FTZ R100, R100, R57.reuse ;  /* 0x0000003964647220 */ /* 0x080fe20000410000 */
[-C--:B------:R-:W-:Y:S01]  /*83c0*/  FMUL.FTZ R101, R101, R57.reuse ;  /* 0x0000003965657220 */ /* 0x080fe20000410000 */
[-C--:B------:R-:W-:Y:S01]  /*83d0*/  FMUL.FTZ R102, R102, R56.reuse ;  /* 0x0000003866667220 */ /* 0x080fe20000410000 */
[-C--:B------:R-:W-:Y:S01]  /*83e0*/  FMUL.FTZ R103, R103, R56.reuse ;  /* 0x0000003867677220 */ /* 0x080fe20000410000 */
[----:B------:R-:W-:Y:S01]  /*83f0*/  LOP3.LUT R9, R13, 0xffff, RZ, 0xc0, !PT ;  /* 0x0000ffff0d097812 */ /* 0x000fe200078ec0ff */
[-C--:B------:R-:W-:Y:S01]  /*8400*/  FMUL.FTZ R108, R108, R57.reuse ;  /* 0x000000396c6c7220 */ /* 0x080fe20000410000 */
[----:B------:R-:W-:Y:S01]  /*8410*/  SHF.R.U32.HI R8, RZ, 0x10, R13 ;  /* 0x00000010ff087819 */ /* 0x000fe2000001160d */
        /* <DEDUP_REMOVED lines=8> */
[----:B------:R-:W-:Y:S01]  /*84a0*/  PRMT R12, R16, 0x5410, R12 ;  /* 0x00005410100c7816 */ /* 0x000fe2000000000c */
[----:B------:R-:W-:Y:S01]  /*84b0*/  FFMA.FTZ R195, R231, UR4, -R189 ;  /* 0x00000004e7c37c23 */ /* 0x000fe200080108bd */
[----:B------:R-:W-:Y:S01]  /*84c0*/  SHF.R.U32.HI R9, RZ, 0x8, R9 ;  /* 0x00000008ff097819 */ /* 0x000fe20000011609 */
[----:B------:R-:W-:Y:S01]  /*84d0*/  LDSM.16.MT88.4 R16, [R217+0xa400] ;  /* 0x00a40000d910783b */ /* 0x000fe20000004200 */
[----:B------:R-:W-:Y:S01]  /*84e0*/  LOP3.LUT R8, R8, 0xff, RZ, 0xc0, !PT ;  /* 0x000000ff08087812 */ /* 0x000fe200078ec0ff */
[C---:B------:R-:W-:Y:S01]  /*84f0*/  HMMA.16816.F32 R88, R24.reuse, R28, R88 ;  /* 0x0000001c1858723c */ /* 0x040fe20000001858 */
[----:B------:R-:W-:Y:S01]  /*8500*/  HSET2.LE.AND R14, R14, R61, PT ;  /* 0x0000003d0e0e7233 */ /* 0x000fe20003803000 */
[----:B------:R-:W-:Y:S01]  /*8510*/  FFMA.FTZ R204, R243, UR4, -R179 ;  /* 0x00000004f3cc7c23 */ /* 0x000fe200080108b3 */
[----:B------:R-:W2:Y:S01]  /*8520*/  MUFU.EX2 R197, R197 ;  /* 0x000000c500c57308 */ /* 0x000ea20000000800 */
[----:B------:R-:W-:Y:S01]  /*8530*/  FFMA.FTZ R231, R240, UR4, -R60 ;  /* 0x00000004f0e77c23 */ /* 0x000fe2000801083c */
[----:B------:R-:W-:Y:S01]  /*8540*/  FFMA.FTZ R53, R237, R57, R53 ;  /* 0x00000039ed357223 */ /* 0x000fe20000010035 */
[C---:B------:R-:W-:Y:S01]  /*8550*/  HMMA.16816.F32 R92, R24.reuse, R30, R92 ;  /* 0x0000001e185c723c */ /* 0x040fe2000000185c */
[----:B------:R-:W-:Y:S01]  /*8560*/  FFMA.FTZ R49, R236, R56, R49 ;  /* 0x00000038ec317223 */ /* 0x000fe20000010031 */
[----:B------:R-:W-:Y:S01]  /*8570*/  FFMA.FTZ R45, R235, R55, R45 ;  /* 0x00000037eb2d7223 */ /* 0x000fe2000001002d */
[----:B------:R-:W-:Y:S01]  /*8580*/  FFMA.FTZ R41, R234, R54, R41 ;  /* 0x00000036ea297223 */ /* 0x000fe20000010029 */
[----:B------:R-:W-:Y:S01]  /*8590*/  FADD.FTZ R53, R52, R53 ;  /* 0x0000003534357221 */ /* 0x000fe20000010000 */
[----:B------:R-:W3:Y:S01]  /*85a0*/  MUFU.EX2 R195, R195 ;  /* 0x000000c300c37308 */ /* 0x000ee20000000800 */
[C---:B-1----:R-:W-:Y:S01]  /*85b0*/  HMMA.16816.F32 R104, R24.reuse, R20, R104 ;  /* 0x000000141868723c */ /* 0x042fe20000001868 */
[----:B------:R-:W-:Y:S01]  /*85c0*/  FADD.FTZ R49, R48, R49 ;  /* 0x0000003130317221 */ /* 0x000fe20000010000 */
[----:B------:R-:W-:Y:S01]  /*85d0*/  FADD.FTZ R45, R44, R45 ;  /* 0x0000002d2c2d7221 */ /* 0x000fe20000010000 */
[----:B------:R-:W-:Y:S01]  /*85e0*/  FADD.FTZ R41, R40, R41 ;  /* 0x0000002928297221 */ /* 0x000fe20000010000 */
[----:B------:R-:W-:Y:S01]  /*85f0*/  FADD.FTZ R53, R51, R53 ;  /* 0x0000003533357221 */ /* 0x000fe20000010000 */
[----:B------:R-:W-:Y:S01]  /*8600*/  FADD.FTZ R49, R47, R49 ;  /* 0x000000312f317221 */ /* 0x000fe20000010000 */
[C---:B------:R-:W-:Y:S01]  /*8610*/  HMMA.16816.F32 R144, R24.reuse, R22, R144 ;  /* 0x000000161890723c */ /* 0x040fe20000001890 */
[----:B------:R-:W1:Y:S01]  /*8620*/  MUFU.EX2 R204, R204 ;  /* 0x000000cc00cc7308 */ /* 0x000e620000000800 */
[----:B------:R-:W-:Y:S01]  /*8630*/  FADD.FTZ R45, R43, R45 ;  /* 0x0000002d2b2d7221 */ /* 0x000fe20000010000 */
[----:B------:R-:W-:Y:S01]  /*8640*/  FADD.FTZ R41, R39, R41 ;  /* 0x0000002927297221 */ /* 0x000fe20000010000 */
[----:B------:R-:W-:Y:S01]  /*8650*/  FADD.FTZ R53, R50, R53 ;  /* 0x0000003532357221 */ /* 0x000fe20000010000 */
[----:B------:R-:W-:Y:S01]  /*8660*/  FADD.FTZ R49, R46, R49 ;  /* 0x000000312e317221 */ /* 0x000fe20000010000 */
[----:B------:R-:W-:Y:S01]  /*8670*/  HMMA.16816.F32 R124, R24, R10, R124 ;  /* 0x0000000a187c723c */ /* 0x000fe2000000187c */
[----:B------:R-:W-:Y:S01]  /*8680*/  FADD.FTZ R45, R42, R45 ;  /* 0x0000002d2a2d7221 */ /* 0x000fe20000010000 */
[----:B------:R-:W-:Y:S01]  /*8690*/  FADD.FTZ R41, R38, R41 ;  /* 0x0000002926297221 */ /* 0x000fe20000010000 */
[----:B------:R-:W-:Y:S01]  /*86a0*/  MUFU.EX2 R211, R211 ;  /* 0x000000d300d37308 */ /* 0x000fe20000000800 */
[----:B------:R-:W-:Y:S01]  /*86b0*/  FFMA.FTZ R65, R65, UR4, -R66 ;  /* 0x0000000441417c23 */ /* 0x000fe20008010842 */
[----:B--2---:R-:W-:Y:S01]  /*86c0*/  FADD.FTZ R45, R197, R45 ;  /* 0x0000002dc52d7221 */ /* 0x004fe20000010000 */
[----:B------:R-:W-:Y:S01]  /*86d0*/  HMMA.16816.F32 R84, R4, R28, R84 ;  /* 0x0000001c0454723c */ /* 0x000fe20000001854 */
[----:B------:R-:W-:-:S02]  /*86e0*/  IMAD.MOV.U32 R26, RZ, RZ, R32 ;  /* 0x000000ffff1a7224 */ /* 0x000fc400078e0020 */
[----:B------:R-:W-:Y:S01]  /*86f0*/  FFMA.FTZ R64, R64, UR4, -R66 ;  /* 0x0000000440407c23 */ /* 0x000fe20008010842 */
[----:B------:R-:W-:Y:S02]  /*8700*/  IMAD.MOV.U32 R27, RZ, RZ, R33 ;  /* 0x000000ffff1b7224 */ /* 0x000fe400078e0021 */
[----:B---3--:R-:W-:Y:S01]  /*8710*/  FADD.FTZ R45, R195, R45 ;  /* 0x0000002dc32d7221 */ /* 0x008fe20000010000 */
[----:B------:R-:W-:Y:S01]  /*8720*/  IMAD.MOV.U32 R32, RZ, RZ, R202 ;  /* 0x000000ffff207224 */ /* 0x000fe200078e00ca */
[C---:B------:R-:W-:Y:S01]  /*8730*/  HMMA.16816.F32 R96, R4.reuse, R30, R96 ;  /* 0x0000001e0460723c */ /* 0x040fe20000001860 */
[----:B------:R-:W-:Y:S01]  /*8740*/  IMAD.MOV.U32 R33, RZ, RZ, R203 ;  /* 0x000000ffff217224 */ /* 0x000fe200078e00cb */
[----:B------:R-:W-:Y:S01]  /*8750*/  LOP3.LUT R28, R13, 0xff, RZ, 0xc0, !PT ;  /* 0x000000ff0d1c7812 */ /* 0x000fe200078ec0ff */
[----:B------:R-:W-:Y:S01]  /*8760*/  FFMA.FTZ R203, R252, UR4, -R179 ;  /* 0x00000004fccb7c23 */ /* 0x000fe200080108b3 */
[----:B------:R-:W-:Y:S01]  /*8770*/  SHF.R.U32.HI R29, RZ, 0x18, R13 ;  /* 0x00000018ff1d7819 */ /* 0x000fe2000001160d */
[--C-:B------:R-:W-:Y:S01]  /*8780*/  FFMA.FTZ R202, R205, UR4, -R179.reuse ;  /* 0x00000004cdca7c23 */ /* 0x100fe200080108b3 */
[C---:B------:R-:W-:Y:S01]  /*8790*/  HMMA.16816.F32 R148, R4.reuse, R34, R148 ;  /* 0x000000220494723c */ /* 0x040fe20000001894 */
[----:B------:R-:W-:Y:S01]  /*87a0*/  F2FP.F16.F32.PACK_AB R30, R200, R201 ;  /* 0x000000c9c81e723e */ /* 0x000fe200000000ff */
[----:B------:R-:W-:Y:S01]  /*87b0*/  FFMA.FTZ R205, R242, UR4, -R179 ;  /* 0x00000004f2cd7c23 */ /* 0x000fe200080108b3 */
[----:B------:R-:W-:Y:S01]  /*87c0*/  PRMT R28, R28, 0x5410, R9 ;  /* 0x000054101c1c7816 */ /* 0x000fe20000000009 */
[----:B------:R-:W-:Y:S01]  /*87d0*/  MUFU.EX2 R203, R203 ;  /* 0x000000cb00cb7308 */ /* 0x000fe20000000800 */
[----:B------:R-:W-:Y:S01]  /*87e0*/  PRMT R29, R8, 0x5410, R29 ;  /* 0x00005410081d7816 */ /* 0x000fe2000000001d */
[C---:B------:R-:W-:Y:S01]  /*87f0*/  HMMA.16816.F32 R100, R4.reuse, R20, R100 ;  /* 0x000000140464723c */ /* 0x040fe20000001864 */
[----:B------:R-:W-:Y:S01]  /*8800*/  IMAD.MOV.U32 R34, RZ, RZ, R26 ;  /* 0x000000ffff227224 */ /* 0x000fe200078e001a */
[----:B------:R-:W-:Y:S01]  /*8810*/  LOP3.LUT R30, R14, R30, RZ, 0xc0, !PT ;  /* 0x0000001e0e1e7212 */ /* 0x000fe200078ec0ff */
[----:B------:R-:W-:Y:S01]  /*8820*/  IMAD.MOV.U32 R35, RZ, RZ, R27 ;  /* 0x000000ffff237224 */ /* 0x000fe200078e001b */
[--C-:B------:R-:W-:Y:S01]  /*8830*/  HSET2.LE.AND R31, R12, R61.reuse, PT ;  /* 0x0000003d0c1f7233 */ /* 0x100fe20003803000 */
[----:B------:R-:W2:Y:S01]  /*8840*/  LDSM.16.MT88.4 R24, [R217+0x9400] ;  /* 0x00940000d918783b */ /* 0x000ea20000004200 */
[C---:B------:R-:W-:Y:S01]  /*8850*/  HMMA.16816.F32 R108, R4.reuse, R22, R108 ;  /* 0x00000016046c723c */ /* 0x040fe2000000186c */
[----:B------:R-:W3:Y:S01]  /*8860*/  MUFU.EX2 R202, R202 ;  /* 0x000000ca00ca7308 */ /* 0x000ee20000000800 */
[----:B------:R-:W-:Y:S01]  /*8870*/  IMAD.MOV.U32 R242, RZ, RZ, R32 ;  /* 0x000000fffff27224 */ /* 0x000fe200078e0020 */
[----:B------:R-:W4:Y:S01]  /*8880*/  LDSM.16.MT88.4 R20, [R216+0x9400] ;  /* 0x00940000d814783b */ /* 0x000f220000004200 */
[--C-:B------:R-:W-:Y:S01]  /*8890*/  HSET2.LE.AND R28, R28, R61.reuse, PT ;  /* 0x0000003d1c1c7233 */ /* 0x100fe20003803000 */
[----:B------:R-:W-:Y:S01]  /*88a0*/  IMAD.MOV.U32 R243, RZ, RZ, R33 ;  /* 0x000000fffff37224 */ /* 0x000fe200078e0021 */
[----:B------:R-:W-:Y:S01]  /*88b0*/  HMMA.16816.F32 R128, R4, R10, R128 ;  /* 0x0000000a0480723c */ /* 0x000fe20000001880 */
[----:B------:R-:W5:Y:S01]  /*88c0*/  LDSM.16.MT88.4 R12, [R216+0xa400] ;  /* 0x00a40000d80c783b */ /* 0x000f620000004200 */
[----:B------:R-:W-:Y:S01]  /*88d0*/  HSET2.LE.AND R29, R29, R61, PT ;  /* 0x0000003d1d1d7233 */ /* 0x000fe20003803000 */
[----:B------:R-:W3:Y:S01]  /*88e0*/  MUFU.EX2 R205, R205 ;  /* 0x000000cd00cd7308 */ /* 0x000ee20000000800 */
[----:B-1----:R-:W-:Y:S01]  /*88f0*/  FADD.FTZ R41, R204, R41 ;  /* 0x00000029cc297221 */ /* 0x002fe20000010000 */
[----:B------:R-:W1:Y:S01]  /*8900*/  LDSM.16.MT88.4 R8, [R217+0xb400] ;  /* 0x00b40000d908783b */ /* 0x000e620000004200 */
[--C-:B------:R-:W-:Y:S01]  /*8910*/  FFMA.FTZ R172, R172, UR4, -R66.reuse ;  /* 0x00000004acac7c23 */ /* 0x100fe20008010842 */
[----:B------:R-:W-:Y:S01]  /*8920*/  FFMA.FTZ R67, R67, UR4, -R66 ;  /* 0x0000000443437c23 */ /* 0x000fe20008010842 */
[--C-:B------:R-:W-:Y:S01]  /*8930*/  FFMA.FTZ R63, R63, UR4, -R60.reuse ;  /* 0x000000043f3f7c23 */ /* 0x100fe2000801083c */
[----:B------:R-:W1:Y:S01]  /*8940*/  LDSM.16.MT88.4 R4, [R216+0xb400] ;  /* 0x00b40000d804783b */ /* 0x000e620000004200 */
[--C-:B------:R-:W-:Y:S01]  /*8950*/  FFMA.FTZ R62, R62, UR4, -R60.reuse ;  /* 0x000000043e3e7c23 */ /* 0x100fe2000801083c */
[----:B------:R-:W-:Y:S01]  /*8960*/  MUFU.EX2 R215, R215 ;  /* 0x000000d700d77308 */ /* 0x000fe20000000800 */
[----:B---3--:R-:W-:Y:S01]  /*8970*/  F2FP.F16.F32.PACK_AB R32, R202, R203 ;  /* 0x000000cbca20723e */ /* 0x008fe200000000ff */
[--C-:B------:R-:W-:Y:S01]  /*8980*/  FFMA.FTZ R58, R58, UR4, -R60.reuse ;  /* 0x000000043a3a7c23 */ /* 0x100fe2000801083c */
[----:B------:R-:W-:Y:S01]  /*8990*/  FFMA.FTZ R59, R59, UR4, -R60 ;  /* 0x000000043b3b7c23 */ /* 0x000fe2000801083c */
[----:B------:R-:W-:Y:S01]  /*89a0*/  FADD.FTZ R45, R201, R45 ;  /* 0x0000002dc92d7221 */ /* 0x000fe20000010000 */
[----:B------:R-:W-:Y:S01]  /*89b0*/  LOP3.LUT R31, R31, R32, RZ, 0xc0, !PT ;  /* 0x000000201f1f7212 */ /* 0x000fe200078ec0ff */
[----:B------:R-:W-:Y:S01]  /*89c0*/  IMAD.MOV.U32 R168, RZ, RZ, R0 ;  /* 0x000000ffffa87224 */ /* 0x000fe200078e0000 */
[----:B------:R-:W-:Y:S01]  /*89d0*/  F2FP.F16.F32.PACK_AB R32, R195, R197 ;  /* 0x000000c5c320723e */ /* 0x000fe200000000ff */
[----:B------:R-:W-:Y:S01]  /*89e0*/  MUFU.EX2 R212, R212 ;  /* 0x000000d400d47308 */ /* 0x000fe20000000800 */
[----:B------:R-:W-:Y:S01]  /*89f0*/  FADD.FTZ R41, R205, R41 ;  /* 0x00000029cd297221 */ /* 0x000fe20000010000 */
[----:B------:R-:W-:Y:S01]  /*8a00*/  FADD.FTZ R45, R200, R45 ;  /* 0x0000002dc82d7221 */ /* 0x000fe20000010000 */
[----:B------:R-:W-:-:S02]  /*8a10*/  LOP3.LUT R28, R28, R32, RZ, 0xc0, !PT ;  /* 0x000000201c1c7212 */ /* 0x000fc400078ec0ff */
[----:B------:R-:W-:Y:S01]  /*8a20*/  F2FP.F16.F32.PACK_AB R32, R205, R204 ;  /* 0x000000cccd20723e */ /* 0x000fe200000000ff */
[----:B------:R-:W-:Y:S01]  /*8a30*/  FADD.FTZ R41, R203, R41 ;  /* 0x00000029cb297221 */ /* 0x000fe20000010000 */
[----:B------:R-:W-:Y:S01]  /*8a40*/  ISETP.GE.AND P0, PT, R3, 0x3, PT ;  /* 0x000000030300780c */ /* 0x000fe20003f06270 */
[----:B------:R-:W-:Y:S01]  /*8a50*/  MUFU.EX2 R231, R231 ;  /* 0x000000e700e77308 */ /* 0x000fe20000000800 */
[----:B------:R-:W-:Y:S01]  /*8a60*/  LOP3.LUT R29, R29, R32, RZ, 0xc0, !PT ;  /* 0x000000201d1d7212 */ /* 0x000fe200078ec0ff */
[----:B------:R-:W-:-:S06]  /*8a70*/  FADD.FTZ R41, R202, R41 ;  /* 0x00000029ca297221 */ /* 0x000fcc0000010000 */
[C---:B--2---:R-:W-:Y:S01]  /*8a80*/  HMMA.16816.F32 R156, R28.reuse, R24, R156 ;  /* 0x000000181c9c723c */ /* 0x044fe2000000189c */
[----:B------:R-:W2:Y:S03]  /*8a90*/  MUFU.EX2 R208, R208 ;  /* 0x000000d000d07308 */ /* 0x000ea60000000800 */
[----:B------:R-:W-:Y:S02]  /*8aa0*/  @P0 IMAD.MOV.U32 R168, RZ, RZ, R0 ;  /* 0x000000ffffa80224 */ /* 0x000fe400078e0000 */
[C---:B------:R-:W-:Y:S03]  /*8ab0*/  HMMA.16816.F32 R152, R28.reuse, R26, R152 ;  /* 0x0000001a1c98723c */ /* 0x040fe60000001898 */
[----:B------:R-:W3:Y:S03]  /*8ac0*/  MUFU.EX2 R209, R209 ;  /* 0x000000d100d17308 */ /* 0x000ee60000000800 */
[C---:B----4-:R-:W-:Y:S05]  /*8ad0*/  HMMA.16816.F32 R72, R28.reuse, R20, R72 ;  /* 0x000000141c48723c */ /* 0x050fea0000001848 */
[----:B------:R-:W4:Y:S01]  /*8ae0*/  MUFU.EX2 R191, R191 ;  /* 0x000000bf00bf7308 */ /* 0x000f220000000800 */
[----:B------:R-:W-:Y:S01]  /*8af0*/  HMMA.16816.F32 R76, R28, R22, R76 ;  /* 0x000000161c4c723c */ /* 0x000fe2000000184c */
[----:B--2---:R-:W-:-:S05]  /*8b00*/  FADD.FTZ R53, R208, R53 ;  /* 0x00000035d0357221 */ /* 0x004fca0000010000 */
[----:B------:R-:W-:Y:S01]  /*8b10*/  HMMA.16816.F32 R88, R28, R16, R88 ;  /* 0x000000101c58723c */ /* 0x000fe20000001858 */
[----:B------:R-:W2:Y:S01]  /*8b20*/  MUFU.EX2 R210, R210 ;  /* 0x000000d200d27308 */ /* 0x000ea20000000800 */
[----:B---3--:R-:W-:-:S04]  /*8b30*/  FADD.FTZ R53, R209, R53 ;  /* 0x00000035d1357221 */ /* 0x008fc80000010000 */
[C---:B------:R-:W-:Y:S01]  /*8b40*/  HMMA.16816.F32 R92, R28.reuse, R18, R92 ;  /* 0x000000121c5c723c */ /* 0x040fe2000000185c */
[----:B------:R-:W-:Y:S02]  /*8b50*/  FADD.FTZ R53, R211, R53 ;  /* 0x00000035d3357221 */ /* 0x000fe40000010000 */
[----:B------:R-:W3:Y:S01]  /*8b60*/  MUFU.EX2 R213, R213 ;  /* 0x000000d500d57308 */ /* 0x000ee20000000800 */
[----:B----4-:R-:W-:Y:S01]  /*8b70*/  FADD.FTZ R49, R191, R49 ;  /* 0x00000031bf317221 */ /* 0x010fe20000010000 */
[----:B------:R-:W-:Y:S01]  /*8b80*/  FADD.FTZ R53, R215, R53 ;  /* 0x00000035d7357221 */ /* 0x000fe20000010000 */
[C---:B-----5:R-:W-:Y:S05]  /*8b90*/  HMMA.16816.F32 R104, R28.reuse, R12, R104 ;  /* 0x0000000c1c68723c */ /* 0x060fea0000001868 */
[----:B------:R-:W4:Y:S01]  /*8ba0*/  MUFU.EX2 R214, R214 ;  /* 0x000000d600d67308 */ /* 0x000f220000000800 */
[----:B------:R-:W-:Y:S01]  /*8bb0*/  HMMA.16816.F32 R144, R28, R14, R144 ;  /* 0x0000000e1c90723c */ /* 0x000fe20000001890 */
[----:B--2---:R-:W-:-:S04]  /*8bc0*/  FADD.FTZ R49, R210, R49 ;  /* 0x00000031d2317221 */ /* 0x004fc80000010000 */
[----:B------:R-:W-:Y:S01]  /*8bd0*/  FADD.FTZ R49, R212, R49 ;  /* 0x00000031d4317221 */ /* 0x000fe20000010000 */
[----:B-1----:R-:W-:Y:S01]  /*8be0*/  HMMA.16816.F32 R112, R28, R8, R112 ;  /* 0x000000081c70723c */ /* 0x002fe20000001870 */
[----:B------:R-:W1:Y:S01]  /*8bf0*/  MUFU.EX2 R198, R198 ;  /* 0x000000c600c67308 */ /* 0x000e620000000800 */
[----:B---3--:R-:W-:Y:S01]  /*8c00*/  FADD.FTZ R45, R213, R45 ;  /* 0x0000002dd52d7221 */ /* 0x008fe20000010000 */
[----:B------:R-:W-:-:S03]  /*8c10*/  FADD.FTZ R49, R231, R49 ;  /* 0x00000031e7317221 */ /* 0x000fc60000010000 */
[C---:B------:R-:W-:Y:S03]  /*8c20*/  HMMA.16816.F32 R136, R28.reuse, R10, R136 ;  /* 0x0000000a1c88723c */ /* 0x040fe60000001888 */
[----:B------:R-:W2:Y:S01]  /*8c30*/  MUFU.EX2 R199, R199 ;  /* 0x000000c700c77308 */ /* 0x000ea20000000800 */
[----:B----4-:R-:W-:Y:S02]  /*8c40*/  FADD.FTZ R45, R214, R45 ;  /* 0x0000002dd62d7221 */ /* 0x010fe40000010000 */
[C---:B------:R-:W-:Y:S05]  /*8c50*/  HMMA.16816.F32 R120, R28.reuse, R4, R120 ;  /* 0x000000041c78723c */ /* 0x040fea0000001878 */
[----:B------:R-:W-:Y:S01]  /*8c60*/  MUFU.EX2 R238, R238 ;  /* 0x000000ee00ee7308 */ /* 0x000fe20000000800 */
[----:B------:R-:W-:Y:S01]  /*8c70*/  HMMA.16816.F32 R124, R28, R6, R124 ;  /* 0x000000061c7c723c */ /* 0x000fe2000000187c */
[----:B-1----:R-:W-:-:S06]  /*8c80*/  FADD.FTZ R41, R198, R41 ;  /* 0x00000029c6297221 */ /* 0x002fcc0000010000 */
[----:B------:R-:W-:Y:S01]  /*8c90*/  LOP3.LUT R28, R35, UR19, R242, 0x96, !PT ;  /* 0x00000013231c7c12 */ /* 0x000fe2000f8e96f2 */
[----:B------:R-:W1:Y:S01]  /*8ca0*/  MUFU.EX2 R207, R207 ;  /* 0x000000cf00cf7308 */ /* 0x000e620000000800 */
[----:B--2---:R-:W-:-:S03]  /*8cb0*/  FADD.FTZ R41, R199, R41 ;  /* 0x00000029c7297221 */ /* 0x004fc60000010000 */
[----:B------:R-:W-:-:S04]  /*8cc0*/  IMAD.WIDE.U32 R28, R28, -0x2daee0ad, RZ ;  /* 0xd2511f531c1c7825 */ /* 0x000fc800078e00ff */
[----:B------:R-:W2:Y:S01]  /*8cd0*/  MUFU.EX2 R206, R206 ;  /* 0x000000ce00ce7308 */ /* 0x000ea20000000800 */
[----:B------:R-:W-:Y:S01]  /*8ce0*/  LOP3.LUT R31, R29, UR5, R166, 0x96, !PT ;  /* 0x000000051d1f7c12 */ /* 0x000fe2000f8e96a6 */
[----:B------:R-:W-:Y:S01]  /*8cf0*/  IMAD.WIDE.U32 R166, R169, -0x2daee0ad, RZ ;  /* 0xd2511f53a9a67825 */ /* 0x000fe200078e00ff */
[C---:B------:R-:W-:Y:S02]  /*8d00*/  LOP3.LUT R32, R28.reuse, 0xffff, RZ, 0xc0, !PT ;  /* 0x0000ffff1c207812 */ /* 0x040fe400078ec0ff */
[--C-:B------:R-:W-:Y:S02]  /*8d10*/  SHF.R.U32.HI R29, RZ, 0x10, R28.reuse ;  /* 0x00000010ff1d7819 */ /* 0x100fe4000001161c */
[----:B------:R-:W-:Y:S01]  /*8d20*/  LOP3.LUT R30, R28, 0xff, RZ, 0xc0, !PT ;  /* 0x000000ff1c1e7812 */ /* 0x000fe200078ec0ff */
[----:B------:R-:W-:Y:S01]  /*8d30*/  MUFU.EX2 R177, R177 ;  /* 0x000000b100b17308 */ /* 0x000fe20000000800 */
[----:B------:R-:W-:Y:S01]  /*8d40*/  SHF.R.U32.HI R28, RZ, 0x18, R28 ;  /* 0x00000018ff1c7819 */ /* 0x000fe2000001161c */
[----:B-1----:R-:W-:Y:S01]  /*8d50*/  FADD.FTZ R41, R207, R41 ;  /* 0x00000029cf297221 */ /* 0x002fe20000010000 */
[----:B------:R-:W-:-:S02]  /*8d60*/  LOP3.LUT R29, R29, 0xff, RZ, 0xc0, !PT ;  /* 0x000000ff1d1d7812 */ /* 0x000fc400078ec0ff */
[----:B------:R-:W-:Y:S02]  /*8d70*/  SHF.R.U32.HI R32, RZ, 0x8, R32 ;  /* 0x00000008ff207819 */ /* 0x000fe40000011620 */
[----:B------:R-:W-:Y:S01]  /*8d80*/  PRMT R28, R29, 0x5410, R28 ;  /* 0x000054101d1c7816 */ /* 0x000fe2000000001c */
[----:B------:R-:W-:Y:S01]  /*8d90*/  MUFU.EX2 R181, R181 ;  /* 0x000000b500b57308 */ /* 0x000fe20000000800 */
[----:B------:R-:W-:Y:S01]  /*8da0*/  SHF.R.U32.HI R29, RZ, 0x10, R31 ;  /* 0x00000010ff1d7819 */ /* 0x000fe2000001161f */
[----:B--2---:R-:W-:Y:S01]  /*8db0*/  FADD.FTZ R41, R206, R41 ;  /* 0x00000029ce297221 */ /* 0x004fe20000010000 */
[----:B------:R-:W-:Y:S02]  /*8dc0*/  PRMT R30, R30, 0x5410, R32 ;  /* 0x000054101e1e7816 */ /* 0x000fe40000000020 */
[C---:B------:R-:W-:Y:S02]  /*8dd0*/  LOP3.LUT R33, R31.reuse, 0xffff, RZ, 0xc0, !PT ;  /* 0x0000ffff1f217812 */ /* 0x040fe400078ec0ff */
[----:B------:R-:W-:Y:S01]  /*8de0*/  LOP3.LUT R32, R31, 0xff, RZ, 0xc0, !PT ;  /* 0x000000ff1f207812 */ /* 0x000fe200078ec0ff */
[----:B------:R-:W-:Y:S01]  /*8df0*/  MUFU.EX2 R180, R180 ;  /* 0x000000b400b47308 */ /* 0x000fe20000000800 */
[----:B------:R-:W-:-:S02]  /*8e00*/  SHF.R.U32.HI R31, RZ, 0x18, R31 ;  /* 0x00000018ff1f7819 */ /* 0x000fc4000001161f */
[----:B------:R-:W-:Y:S02]  /*8e10*/  LOP3.LUT R29, R29, 0xff, RZ, 0xc0, !PT ;  /* 0x000000ff1d1d7812 */ /* 0x000fe400078ec0ff */
[----:B------:R-:W-:Y:S02]  /*8e20*/  HSET2.LE.AND R30, R30, R61, PT ;  /* 0x0000003d1e1e7233 */ /* 0x000fe40003803000 */
[----:B------:R-:W-:Y:S01]  /*8e30*/  PRMT R29, R29, 0x5410, R31 ;  /* 0x000054101d1d7816 */ /* 0x000fe2000000001f */
[----:B------:R-:W-:Y:S01]  /*8e40*/  MUFU.EX2 R182, R182 ;  /* 0x000000b600b67308 */ /* 0x000fe20000000800 */
[----:B------:R-:W-:Y:S02]  /*8e50*/  F2FP.F16.F32.PACK_AB R31, R215, R211 ;  /* 0x000000d3d71f723e */ /* 0x000fe400000000ff */
[----:B------:R-:W-:Y:S02]  /*8e60*/  SHF.R.U32.HI R33, RZ, 0x8, R33 ;  /* 0x00000008ff217819 */ /* 0x000fe40000011621 */
[----:B------:R-:W-:-:S02]  /*8e70*/  LOP3.LUT R30, R30, R31, RZ, 0xc0, !PT ;  /* 0x0000001f1e1e7212 */ /* 0x000fc400078ec0ff */
[--C-:B------:R-:W-:Y:S01]  /*8e80*/  HSET2.LE.AND R28, R28, R61.reuse, PT ;  /* 0x0000003d1c1c7233 */ /* 0x100fe20003803000 */
[----:B------:R-:W1:Y:S01]  /*8e90*/  MUFU.EX2 R173, R173 ;  /* 0x000000ad00ad7308 */ /* 0x000e620000000800 */
[----:B------:R-:W-:Y:S02]  /*8ea0*/  PRMT R32, R32, 0x5410, R33 ;  /* 0x0000541020207816 */ /* 0x000fe40000000021 */
[----:B------:R-:W-:Y:S01]  /*8eb0*/  F2FP.F16.F32.PACK_AB R31, R231, R212 ;  /* 0x000000d4e71f723e */ /* 0x000fe200000000ff */
[----:B------:R-:W-:Y:S01]  /*8ec0*/  @P0 VIADD R231, R3, 0xfffffffd ;  /* 0xfffffffd03e70836 */ /* 0x000fe20000000000 */
[--C-:B------:R-:W-:Y:S02]  /*8ed0*/  HSET2.LE.AND R29, R29, R61.reuse, PT ;  /* 0x0000003d1d1d7233 */ /* 0x100fe40003803000 */
[----:B------:R-:W-:Y:S01]  /*8ee0*/  LOP3.LUT R31, R28, R31, RZ, 0xc0, !PT ;  /* 0x0000001f1c1f7212 */ /* 0x000fe200078ec0ff */
[----:B------:R-:W2:Y:S01]  /*8ef0*/  MUFU.EX2 R175, R175 ;  /* 0x000000af00af7308 */ /* 0x000ea20000000800 */
[----:B------:R-:W-:-:S02]  /*8f00*/  HSET2.LE.AND R28, R32, R61, PT ;  /* 0x0000003d201c7233 */ /* 0x000fc40003803000 */
[----:B------:R-:W-:-:S04]  /*8f10*/  F2FP.F16.F32.PACK_AB R32, R209, R208 ;  /* 0x000000d0d120723e */ /* 0x000fc800000000ff */
[----:B------:R-:W-:Y:S01]  /*8f20*/  LOP3.LUT R28, R28, R32, RZ, 0xc0, !PT ;  /* 0x000000201c1c7212 */ /* 0x000fe200078ec0ff */
[----:B------:R-:W3:Y:S01]  /*8f30*/  MUFU.EX2 R174, R174 ;  /* 0x000000ae00ae7308 */ /* 0x000ee20000000800 */
[----:B------:R-:W-:Y:S01]  /*8f40*/  F2FP.F16.F32.PACK_AB R32, R210, R191 ;  /* 0x000000bfd220723e */ /* 0x000fe200000000ff */
[----:B-1----:R-:W-:-:S03]  /*8f50*/  FADD.FTZ R53, R173, R53 ;  /* 0x00000035ad357221 */ /* 0x002fc60000010000 */
[----:B------:R-:W-:Y:S02]  /*8f60*/  LOP3.LUT R29, R29, R32, RZ, 0xc0, !PT ;  /* 0x000000201d1d7212 */ /* 0x000fe400078ec0ff */
[----:B------:R-:W-:Y:S01]  /*8f70*/  F2FP.F16.F32.PACK_AB R32, R214, R213 ;  /* 0x000000d5d620723e */ /* 0x000fe200000000ff */
[----:B------:R-:W1:Y:S01]  /*8f80*/  MUFU.EX2 R176, R176 ;  /* 0x000000b000b07308 */ /* 0x000e620000000800 */
[----:B--2---:R-:W-:-:S03]  /*8f90*/  FADD.FTZ R53, R175, R53 ;  /* 0x00000035af357221 */ /* 0x004fc60000010000 */
[----:B------:R-:W-:Y:S01]  /*8fa0*/  HMMA.16816.F32 R160, R28, R24, R160 ;  /* 0x000000181ca0723c */ /* 0x000fe200000018a0 */
[----:B------:R-:W-:-:S03]  /*8fb0*/  FADD.FTZ R53, R177, R53 ;  /* 0x00000035b1357221 */ /* 0x000fc60000010000 */
[----:B------:R-:W-:Y:S01]  /*8fc0*/  MUFU.EX2 R190, R190 ;  /* 0x000000be00be7308 */ /* 0x000fe20000000800 */
[----:B---3--:R-:W-:Y:S01]  /*8fd0*/  FADD.FTZ R49, R174, R49 ;  /* 0x00000031ae317221 */ /* 0x008fe20000010000 */
[C---:B------:R-:W-:Y:S01]  /*8fe0*/  HMMA.16816.F32 R148, R28.reuse, R26, R148 ;  /* 0x0000001a1c94723c */ /* 0x040fe20000001894 */
[----:B------:R-:W-:Y:S02]  /*8ff0*/  VIADD R24, R233, 0x1 ;  /* 0x00000001e9187836 */ /* 0x000fe40000000000 */
[----:B------:R-:W-:Y:S01]  /*9000*/  FFMA.FTZ R233, R241, UR4, -R189 ;  /* 0x00000004f1e97c23 */ /* 0x000fe200080108bd */
[----:B------:R-:W-:Y:S02]  /*9010*/  FADD.FTZ R53, R181, R53 ;  /* 0x00000035b5357221 */ /* 0x000fe40000010000 */
[----:B------:R-:W-:Y:S01]  /*9020*/  LOP3.LUT R24, R167, UR33, R24, 0x96, !PT ;  /* 0x00000021a7187c12 */ /* 0x000fe2000f8e9618 */
[----:B------:R-:W-:Y:S02]  /*9030*/  HMMA.16816.F32 R68, R28, R20, R68 ;  /* 0x000000141c44723c */ /* 0x000fe40000001844 */
[----:B------:R-:W2:Y:S01]  /*9040*/  MUFU.EX2 R233, R233 ;  /* 0x000000e900e97308 */ /* 0x000ea20000000800 */
[----:B-1----:R-:W-:Y:S01]  /*9050*/  FADD.FTZ R49, R176, R49 ;  /* 0x00000031b0317221 */ /* 0x002fe20000010000 */
[----:B------:R-:W-:-:S02]  /*9060*/  IMAD.WIDE.U32 R26, R24, -0x326172a9, RZ ;  /* 0xcd9e8d57181a7825 */ /* 0x000fc400078e00ff */
[C---:B------:R-:W-:Y:S02]  /*9070*/  HMMA.16816.F32 R100, R28.reuse, R12, R100 ;  /* 0x0000000c1c64723c */ /* 0x040fe40000001864 */
[----:B------:R-:W-:Y:S01]  /*9080*/  FADD.FTZ R49, R180, R49 ;  /* 0x00000031b4317221 */ /* 0x000fe20000010000 */
[----:B------:R-:W-:Y:S01]  /*9090*/  LOP3.LUT R250, R27, UR27, R250, 0x96, !PT ;  /* 0x0000001b1bfa7c12 */ /* 0x000fe2000f8e96fa */
[----:B------:R-:W1:Y:S01]  /*90a0*/  MUFU.EX2 R188, R188 ;  /* 0x000000bc00bc7308 */ /* 0x000e620000000800 */
[----:B------:R-:W-:Y:S01]  /*90b0*/  LOP3.LUT R20, R245, UR25, R26, 0x96, !PT ;  /* 0x00000019f5147c12 */ /* 0x000fe2000f8e961a */
[----:B------:R-:W-:Y:S01]  /*90c0*/  HMMA.16816.F32 R108, R28, R14, R108 ;  /* 0x0000000e1c6c723c */ /* 0x000fe2000000186c */
[----:B------:R-:W-:Y:S01]  /*90d0*/  FADD.FTZ R49, R182, R49 ;  /* 0x00000031b6317221 */ /* 0x000fe20000010000 */
[----:B------:R-:W-:-:S04]  /*90e0*/  IMAD.WIDE.U32 R250, R250, -0x2daee0ad, RZ ;  /* 0xd2511f53fafa7825 */ /* 0x000fc800078e00ff */
[----:B------:R-:W-:Y:S01]  /*90f0*/  IMAD.WIDE.U32 R20, R20, -0x2daee0ad, RZ ;  /* 0xd2511f5314147825 */ /* 0x000fe200078e00ff */
[----:B------:R-:W-:Y:S01]  /*9100*/  LOP3.LUT R248, R251, UR24, R248, 0x96, !PT ;  /* 0x00000018fbf87c12 */ /* 0x000fe2000f8e96f8 */
[----:B------:R-:W-:Y:S01]  /*9110*/  HMMA.16816.F32 R140, R28, R8, R140 ;  /* 0x000000081c8c723c */ /* 0x000fe2000000188c */
[----:B------:R-:W-:Y:S01]  /*9120*/  MUFU.EX2 R184, R184 ;  /* 0x000000b800b87308 */ /* 0x000fe20000000800 */
[----:B------:R-:W-:Y:S01]  /*9130*/  IMAD.MOV.U32 R251, RZ, RZ, R27 ;  /* 0x000000fffffb7224 */ /* 0x000fe200078e001b */
[----:B------:R-:W-:Y:S01]  /*9140*/  LOP3.LUT R166, R21, UR22, R250, 0x96, !PT ;  /* 0x0000001615a67c12 */ /* 0x000fe2000f8e96fa */
[----:B------:R-:W-:-:S04]  /*9150*/  IMAD.WIDE.U32 R248, R248, -0x326172a9, RZ ;  /* 0xcd9e8d57f8f87825 */ /* 0x000fc800078e00ff */
[----:B--2---:R-:W-:Y:S01]  /*9160*/  FADD.FTZ R45, R233, R45 ;  /* 0x0000002de92d7221 */ /* 0x004fe20000010000 */
[C---:B------:R-:W-:Y:S01]  /*9170*/  HMMA.16816.F32 R132, R28.reuse, R4, R132 ;  /* 0x000000041c84723c */ /* 0x040fe20000001884 */
[----:B------:R-:W-:Y:S01]  /*9180*/  LOP3.LUT R196, R251, UR27, R196, 0x96, !PT ;  /* 0x0000001bfbc47c12 */ /* 0x000fe2000f8e96c4 */
[----:B------:R-:W-:Y:S01]  /*9190*/  IMAD.WIDE.U32 R166, R166, -0x326172a9, RZ ;  /* 0xcd9e8d57a6a67825 */ /* 0x000fe200078e00ff */
[----:B------:R-:W-:Y:S01]  /*91a0*/  LOP3.LUT R244, R249, UR23, R244, 0x96, !PT ;  /* 0x00000017f9f47c12 */ /* 0x000fe2000f8e96f4 */
[----:B------:R-:W-:Y:S02]  /*91b0*/  MUFU.EX2 R178, R178 ;  /* 0x000000b200b27308 */ /* 0x000fe40000000800 */
[----:B------:R-:W-:Y:S01]  /*91c0*/  FADD.FTZ R45, R238, R45 ;  /* 0x0000002dee2d7221 */ /* 0x000fe20000010000 */
[----:B------:R-:W-:Y:S01]  /*91d0*/  HMMA.16816.F32 R116, R28, R10, R116 ;  /* 0x0000000a1c74723c */ /* 0x000fe20000001874 */
[----:B------:R-:W-:Y:S01]  /*91e0*/  LOP3.LUT R242, R167, UR21, R248, 0x96, !PT ;  /* 0x00000015a7f27c12 */ /* 0x000fe2000f8e96f8 */
[----:B------:R-:W-:-:S04]  /*91f0*/  IMAD.WIDE.U32 R244, R244, -0x2daee0ad, RZ ;  /* 0xd2511f53f4f47825 */ /* 0x000fc800078e00ff */
[----:B------:R-:W-:Y:S01]  /*9200*/  FADD.FTZ R45, R190, R45 ;  /* 0x0000002dbe2d7221 */ /* 0x000fe20000010000 */
[----:B------:R-:W-:Y:S01]  /*9210*/  IMAD.WIDE.U32 R242, R242, -0x2daee0ad, RZ ;  /* 0xd2511f53f2f27825 */ /* 0x000fe200078e00ff */
[----:B------:R-:W-:Y:S01]  /*9220*/  LOP3.LUT R240, R245, UR20, R20, 0x96, !PT ;  /* 0x00000014f5f07c12 */ /* 0x000fe2000f8e9614 */
[C---:B------:R-:W-:Y:S01]  /*9230*/  HMMA.16816.F32 R80, R28.reuse, R22, R80 ;  /* 0x000000161c50723c */ /* 0x040fe20000001850 */
[----:B------:R-:W-:Y:S01]  /*9240*/  LDSM.16.MT88.4 R20, [R216+0x9800] ;  /* 0x00980000d814783b */ /* 0x000fe20000004200 */
[----:B------:R-:W-:Y:S01]  /*9250*/  IMAD.MOV.U32 R250, RZ, RZ, R26 ;  /* 0x000000fffffa7224 */ /* 0x000fe200078e001a */
[----:B------:R-:W-:Y:S01]  /*9260*/  LOP3.LUT R12, R243, UR18, R244, 0x96, !PT ;  /* 0x00000012f30c7c12 */ /* 0x000fe2000f8e96f4 */
[----:B------:R-:W-:Y:S01]  /*9270*/  IMAD.WIDE.U32 R240, R240, -0x326172a9, RZ ;  /* 0xcd9e8d57f0f07825 */ /* 0x000fe200078e00ff */
[----:B------:R-:W2:Y:S01]  /*9280*/  LDSM.16.MT88.4 R24, [R217+0x9800] ;  /* 0x00980000d918783b */ /* 0x000ea20000004200 */
[----:B------:R-:W-:Y:S01]  /*9290*/  HMMA.16816.F32 R84, R28, R16, R84 ;  /* 0x000000101c54723c */ /* 0x000fe20000001854 */
[----:B------:R-:W3:Y:S01]  /*92a0*/  MUFU.EX2 R187, R187 ;  /* 0x000000bb00bb7308 */ /* 0x000ee20000000800 */
[----:B------:R-:W-:Y:S01]  /*92b0*/  IMAD.WIDE.U32 R14, R12, -0x326172a9, RZ ;  /* 0xcd9e8d570c0e7825 */ /* 0x000fe200078e00ff */
[----:B------:R-:W-:-:S03]  /*92c0*/  LOP3.LUT R166, R241, UR19, R166, 0x96, !PT ;  /* 0x00000013f1a67c12 */ /* 0x000fc6000f8e96a6 */
[----:B-1----:R-:W-:Y:S01]  /*92d0*/  FADD.FTZ R45, R188, R45 ;  /* 0x0000002dbc2d7221 */ /* 0x002fe20000010000 */
[C---:B------:R-:W-:Y:S01]  /*92e0*/  HMMA.16816.F32 R96, R28.reuse, R18, R96 ;  /* 0x000000121c60723c */ /* 0x040fe20000001860 */
[----:B------:R-:W-:Y:S01]  /*92f0*/  LOP3.LUT R9, R15, UR28, R240, 0x96, !PT ;  /* 0x0000001c0f097c12 */ /* 0x000fe2000f8e96f0 */
[----:B------:R-:W1:Y:S01]  /*9300*/  LDSM.16.MT88.4 R16, [R217+0xa800] ;  /* 0x00a80000d910783b */ /* 0x000e620000004200 */
[----:B------:R-:W-:Y:S01]  /*9310*/  LOP3.LUT R11, R14, 0xffff, RZ, 0xc0, !PT ;  /* 0x0000ffff0e0b7812 */ /* 0x000fe200078ec0ff */
[----:B------:R-:W-:Y:S01]  /*9320*/  IMAD.WIDE.U32 R244, R196, -0x2daee0ad, RZ ;  /* 0xd2511f53c4f47825 */ /* 0x000fe200078e00ff */
[C---:B------:R-:W-:Y:S01]  /*9330*/  LOP3.LUT R12, R9.reuse, 0xffff, RZ, 0xc0, !PT ;  /* 0x0000ffff090c7812 */ /* 0x040fe200078ec0ff */
[----:B------:R-:W-:Y:S01]  /*9340*/  HMMA.16816.F32 R128, R28, R6, R128 ;  /* 0x000000061c80723c */ /* 0x000fe20000001880 */
[----:B------:R-:W-:Y:S01]  /*9350*/  LOP3.LUT R8, R9, 0xff, RZ, 0xc0, !PT ;  /* 0x000000ff09087812 */ /* 0x000fe200078ec0ff */
[----:B------:R-:W-:Y:S01]  /*9360*/  IMAD.WIDE.U32 R166, R166, -0x2daee0ad, RZ ;  /* 0xd2511f53a6a67825 */ /* 0x000fe200078e00ff */
[----:B------:R-:W-:Y:S01]  /*9370*/  SHF.R.U32.HI R12, RZ, 0x8, R12 ;  /* 0x00000008ff0c7819 */ /* 0x000fe2000001160c */
[----:B------:R-:W4:Y:S01]  /*9380*/  MUFU.EX2 R186, R186 ;  /* 0x000000ba00ba7308 */ /* 0x000f220000000800 */
[----:B------:R-:W-:Y:S01]  /*9390*/  SHF.R.U32.HI R4, RZ, 0x10, R9 ;  /* 0x00000010ff047819 */ /* 0x000fe20000011609 */
[----:B---3--:R-:W-:Y:S01]  /*93a0*/  FADD.FTZ R45, R187, R45 ;  /* 0x0000002dbb2d7221 */ /* 0x008fe20000010000 */
[----:B------:R-:W-:-:S02]  /*93b0*/  PRMT R8, R8, 0x5410, R12 ;  /* 0x0000541008087816 */ /* 0x000fc4000000000c */
[--C-:B------:R-:W-:Y:S02]  /*93c0*/  SHF.R.U32.HI R10, RZ, 0x10, R14.reuse ;  /* 0x00000010ff0a7819 */ /* 0x100fe4000001160e */
[----:B------:R-:W-:Y:S01]  /*93d0*/  SHF.R.U32.HI R33, RZ, 0x18, R9 ;  /* 0x00000018ff217819 */ /* 0x000fe20000011609 */
[----:B------:R-:W3:Y:S01]  /*93e0*/  MUFU.EX2 R185, R185 ;  /* 0x000000b900b97308 */ /* 0x000ee20000000800 */
[----:B------:R-:W-:Y:S02]  /*93f0*/  LOP3.LUT R4, R4, 0xff, RZ, 0xc0, !PT ;  /* 0x000000ff04047812 */ /* 0x000fe400078ec0ff */
[----:B------:R-:W-:Y:S02]  /*9400*/  SHF.R.U32.HI R11, RZ, 0x8, R11 ;  /* 0x00000008ff0b7819 */ /* 0x000fe4000001160b */
[----:B------:R-:W-:Y:S02]  /*9410*/  LOP3.LUT R10, R10, 0xff, RZ, 0xc0, !PT ;  /* 0x000000ff0a0a7812 */ /* 0x000fe400078ec0ff */
[----:B------:R-:W-:Y:S01]  /*9420*/  HSET2.LE.AND R8, R8, R61, PT ;  /* 0x0000003d08087233 */ /* 0x000fe20003803000 */
[----:B------:R-:W5:Y:S01]  /*9430*/  MUFU.EX2 R183, R183 ;  /* 0x000000b700b77308 */ /* 0x000f620000000800 */
[----:B------:R-:W-:Y:S01]  /*9440*/  LOP3.LUT R34, R14, 0xff, RZ, 0xc0, !PT ;  /* 0x000000ff0e227812 */ /* 0x000fe200078ec0ff */
[----:B----4-:R-:W-:Y:S01]  /*9450*/  FADD.FTZ R235, R186, R45 ;  /* 0x0000002dbaeb7221 */ /* 0x010fe20000010000 */
[----:B------:R-:W-:-:S02]  /*9460*/  SHF.R.U32.HI R35, RZ, 0x18, R14 ;  /* 0x00000018ff237819 */ /* 0x000fc4000001160e */
[----:B------:R-:W-:Y:S01]  /*9470*/  PRMT R33, R4, 0x5410, R33 ;  /* 0x0000541004217816 */ /* 0x000fe20000000021 */
[----:B------:R-:W4:Y:S01]  /*9480*/  LDSM.16.MT88.4 R12, [R216+0xa800] ;  /* 0x00a80000d80c783b */ /* 0x000f220000004200 */
[----:B------:R-:W-:Y:S01]  /*9490*/  PRMT R34, R34, 0x5410, R11 ;  /* 0x0000541022227816 */ /* 0x000fe2000000000b */
[----:B------:R-:W-:Y:S01]  /*94a0*/  MUFU.EX2 R65, R65 ;  /* 0x0000004100417308 */ /* 0x000fe20000000800 */
[----:B------:R-:W-:Y:S01]  /*94b0*/  PRMT R35, R10, 0x5410, R35 ;  /* 0x000054100a237816 */ /* 0x000fe20000000023 */
[----:B------:R-:W-:Y:S01]  /*94c0*/  LDSM.16.MT88.4 R4, [R216+0xb800] ;  /* 0x00b80000d804783b */ /* 0x000fe20000004200 */
[----:B------:R-:W-:Y:S01]  /*94d0*/  LOP3.LUT R32, R8, R32, RZ, 0xc0, !PT ;  /* 0x0000002008207212 */ /* 0x000fe200078ec0ff */
[----:B---3--:R-:W-:Y:S01]  /*94e0*/  FADD.FTZ R41, R185, R41 ;  /* 0x00000029b9297221 */ /* 0x008fe20000010000 */
[--C-:B------:R-:W-:Y:S01]  /*94f0*/  HSET2.LE.AND R33, R33, R61.reuse, PT ;  /* 0x0000003d21217233 */ /* 0x100fe20003803000 */
[----:B------:R-:W3:Y:S01]  /*9500*/  LDSM.16.MT88.4 R8, [R217+0xb800] ;  /* 0x00b80000d908783b */ /* 0x000ee20000004200 */
[----:B------:R-:W-:Y:S01]  /*9510*/  F2FP.F16.F32.PACK_AB R28, R199, R198 ;  /* 0x000000c6c71c723e */ /* 0x000fe200000000ff */
[----:B------:R-:W-:Y:S01]  /*9520*/  MUFU.EX2 R64, R64 ;  /* 0x0000004000407308 */ /* 0x000fe20000000800 */
[----:B------:R-:W-:Y:S01]  /*9530*/  HSET2.LE.AND R34, R34, R61, PT ;  /* 0x0000003d22227233 */ /* 0x000fe20003803000 */
[----:B-----5:R-:W-:Y:S01]  /*9540*/  FADD.FTZ R41, R183, R41 ;  /* 0x00000029b7297221 */ /* 0x020fe20000010000 */
[----:B------:R-:W-:-:S02]  /*9550*/  LOP3.LUT R33, R33, R28, RZ, 0xc0, !PT ;  /* 0x0000001c21217212 */ /* 0x000fc400078ec0ff */
[----:B------:R-:W-:Y:S01]  /*9560*/  F2FP.F16.F32.PACK_AB R28, R238, R233 ;  /* 0x000000e9ee1c723e */ /* 0x000fe200000000ff */
[----:B------:R-:W-:Y:S01]  /*9570*/  FADD.FTZ R41, R184, R41 ;  /* 0x00000029b8297221 */ /* 0x000fe20000010000 */
[----:B------:R-:W-:Y:S01]  /*9580*/  HSET2.LE.AND R35, R35, R61, PT ;  /* 0x0000003d23237233 */ /* 0x000fe20003803000 */
[----:B------:R-:W5:Y:S01]  /*9590*/  MUFU.EX2 R172, R172 ;  /* 0x000000ac00ac7308 */ /* 0x000f620000000800 */
[----:B------:R-:W-:Y:S01]  /*95a0*/  LOP3.LUT R34, R34, R28, RZ, 0xc0, !PT ;  /* 0x0000001c22227212 */ /* 0x000fe200078ec0ff */
[----:B------:R-:W-:Y:S01]  /*95b0*/  FADD.FTZ R234, R178, R41 ;  /* 0x00000029b2ea7221 */ /* 0x000fe20000010000 */
[----:B------:R-:W-:Y:S02]  /*95c0*/  F2FP.F16.F32.PACK_AB R28, R206, R207 ;  /* 0x000000cfce1c723e */ /* 0x000fe400000000ff */
[----:B------:R-:W-:Y:S02]  /*95d0*/  LOP3.LUT R194, R245, UR24, R194, 0x96, !PT ;  /* 0x00000018f5c27c12 */ /* 0x000fe4000f8e96c2 */
[----:B------:R-:W-:Y:S01]  /*95e0*/  LOP3.LUT R35, R35, R28, RZ, 0xc0, !PT ;  /* 0x0000001c23237212 */ /* 0x000fe200078ec0ff */
[----:B------:R-:W1:Y:S01]  /*95f0*/  MUFU.EX2 R67, R67 ;  /* 0x0000004300437308 */ /* 0x000e620000000800 */
[----:B------:R-:W-:Y:S01]  /*9600*/  LOP3.LUT R28, R193, UR25, R250, 0x96, !PT ;  /* 0x00000019c11c7c12 */ /* 0x000fe2000f8e96fa */
[----:B------:R-:W-:Y:S01]  /*9610*/  IMAD.WIDE.U32 R30, R194, -0x326172a9, RZ ;  /* 0xcd9e8d57c21e7825 */ /* 0x000fe200078e00ff */
[----:B------:R-:W-:-:S03]  /*9620*/  LOP3.LUT R242, R167, UR5, R242, 0x96, !PT ;  /* 0x00000005a7f27c12 */ /* 0x000fc6000f8e96f2 */
[----:B------:R-:W-:Y:S01]  /*9630*/  IMAD.WIDE.U32 R28, R28, -0x2daee0ad, RZ ;  /* 0xd2511f531c1c7825 */ /* 0x000fe200078e00ff */
[----:B------:R-:W-:Y:S01]  /*9640*/  LOP3.LUT R193, R31, UR23, R192, 0x96, !PT ;  /* 0x000000171fc17c12 */ /* 0x000fe2000f8e96c0 */
[----:B--2---:R-:W-:Y:S01]  /*9650*/  HMMA.16816.F32 R156, R32, R24, R156 ;  /* 0x00000018209c723c */ /* 0x004fe2000000189c */
[----:B------:R-:W2:Y:S01]  /*9660*/  MUFU.EX2 R63, R63 ;  /* 0x0000003f003f7308 */ /* 0x000ea20000000800 */
[----:B-----5:R-:W-:Y:S01]  /*9670*/  FADD.FTZ R53, R172, R53 ;  /* 0x00000035ac357221 */ /* 0x020fe20000010000 */
[----:B------:R-:W-:-:S03]  /*9680*/  LOP3.LUT R244, R29, UR22, R244, 0x96, !PT ;  /* 0x000000161df47c12 */ /* 0x000fc6000f8e96f4 */
[C---:B------:R-:W-:Y:S02]  /*9690*/  HMMA.16816.F32 R152, R32.reuse, R26, R152 ;  /* 0x0000001a2098723c */ /* 0x040fe40000001898 */
[----:B------:R-:W-:Y:S01]  /*96a0*/  IMAD.WIDE.U32 R244, R244, -0x326172a9, RZ ;  /* 0xcd9e8d57f4f47825 */ /* 0x000fe200078e00ff */
[----:B------:R-:W-:Y:S03]  /*96b0*/  MUFU.EX2 R62, R62 ;  /* 0x0000003e003e7308 */ /* 0x000fe60000000800 */
[----:B-1----:R-:W-:Y:S01]  /*96c0*/  FADD.FTZ R53, R67, R53 ;  /* 0x0000003543357221 */ /* 0x002fe20000010000 */
[C---:B------:R-:W-:Y:S01]  /*96d0*/  HMMA.16816.F32 R72, R32.reuse, R20, R72 ;  /* 0x000000142048723c */ /* 0x040fe20000001848 */
[----:B------:R-:W-:Y:S02]  /*96e0*/  LOP3.LUT R192, R245, UR21, R30, 0x96, !PT ;  /* 0x00000015f5c07c12 */ /* 0x000fe4000f8e961e */
[----:B------:R-:W-:Y:S01]  /*96f0*/  FADD.FTZ R53, R65, R53 ;  /* 0x0000003541357221 */ /* 0x000fe20000010000 */
[----:B------:R-:W-:Y:S02]  /*9700*/  MUFU.EX2 R58, R58 ;  /* 0x0000003a003a7308 */ /* 0x000fe40000000800 */
[----:B------:R-:W-:Y:S01]  /*9710*/  HMMA.16816.F32 R76, R32, R22, R76 ;  /* 0x00000016204c723c */ /* 0x000fe2000000184c */
[----:B--2---:R-:W-:Y:S01]  /*9720*/  FADD.FTZ R49, R63, R49 ;  /* 0x000000313f317221 */ /* 0x004fe20000010000 */
[----:B------:R-:W-:-:S04]  /*9730*/  FADD.FTZ R237, R64, R53 ;  /* 0x0000003540ed7221 */ /* 0x000fc80000010000 */
[C---:B------:R-:W-:Y:S01]  /*9740*/  HMMA.16816.F32 R88, R32.reuse, R16, R88 ;  /* 0x000000102058723c */ /* 0x040fe20000001858 */
[----:B------:R-:W1:Y:S05]  /*9750*/  MUFU.EX2 R59, R59 ;  /* 0x0000003b003b7308 */ /* 0x000e6a0000000800 */
[C---:B------:R-:W-:Y:S06]  /*9760*/  HMMA.16816.F32 R92, R32.reuse, R18, R92 ;  /* 0x00000012205c723c */ /* 0x040fec000000185c */
[C---:B----4-:R-:W-:Y:S06]  /*9770*/  HMMA.16816.F32 R104, R32.reuse, R12, R104 ;  /* 0x0000000c2068723c */ /* 0x050fec0000001868 */
[----:B------:R-:W-:Y:S01]  /*9780*/  HMMA.16816.F32 R144, R32, R14, R144 ;  /* 0x0000000e2090723c */ /* 0x000fe20000001890 */
[----:B-1----:R-:W-:-:S04]  /*9790*/  FADD.FTZ R49, R59, R49 ;  /* 0x000000313b317221 */ /* 0x002fc80000010000 */
[----:B------:R-:W-:Y:S01]  /*97a0*/  FADD.FTZ R49, R62, R49 ;  /* 0x000000313e317221 */ /* 0x000fe20000010000 */
[----:B---3--:R-:W-:Y:S03]  /*97b0*/  HMMA.16816.F32 R112, R32, R8, R112 ;  /* 0x000000082070723c */ /* 0x008fe60000001870 */
[----:B------:R-:W-:-:S03]  /*97c0*/  FADD.FTZ R236, R58, R49 ;  /* 0x000000313aec7221 */ /* 0x000fc60000010000 */
[C---:B------:R-:W-:Y:S06]  /*97d0*/  HMMA.16816.F32 R136, R32.reuse, R10, R136 ;  /* 0x0000000a2088723c */ /* 0x040fec0000001888 */
[C---:B------:R-:W-:Y:S06]  /*97e0*/  HMMA.16816.F32 R120, R32.reuse, R4, R120 ;  /* 0x000000042078723c */ /* 0x040fec0000001878 */
[----:B------:R-:W-:Y:S07]  /*97f0*/  HMMA.16816.F32 R124, R32, R6, R124 ;  /* 0x00000006207c723c */ /* 0x000fee000000187c */
[----:B------:R-:W-:Y:S01]  /*9800*/  IMAD.WIDE.U32 R32, R193, -0x2daee0ad, RZ ;  /* 0xd2511f53c1207825 */ /* 0x000fe200078e00ff */
[----:B------:R-:W-:-:S03]  /*9810*/  F2FP.F16.F32.PACK_AB R34, R186, R187 ;  /* 0x000000bbba22723e */ /* 0x000fc600000000ff */
[----:B------:R-:W-:Y:S01]  /*9820*/  IMAD.WIDE.U32 R192, R192, -0x2daee0ad, RZ ;  /* 0xd2511f53c0c07825 */ /* 0x000fe200078e00ff */
[----:B------:R-:W-:-:S04]  /*9830*/  LOP3.LUT R248, R33, UR20, R28, 0x96, !PT ;  /* 0x0000001421f87c12 */ /* 0x000fc8000f8e961c */
[----:B------:R-:W-:Y:S01]  /*9840*/  LOP3.LUT R32, R193, UR18, R32, 0x96, !PT ;  /* 0x00000012c1207c12 */ /* 0x000fe2000f8e9620 */
[----:B------:R-:W-:-:S04]  /*9850*/  IMAD.WIDE.U32 R248, R248, -0x326172a9, RZ ;  /* 0xcd9e8d57f8f87825 */ /* 0x000fc800078e00ff */
[----:B------:R-:W-:-:S03]  /*9860*/  IMAD.WIDE.U32 R32, R32, -0x326172a9, RZ ;  /* 0xcd9e8d5720207825 */ /* 0x000fc600078e00ff */
[C---:B------:R-:W-:Y:S02]  /*9870*/  LOP3.LUT R28, R32.reuse, 0xffff, RZ, 0xc0, !PT ;  /* 0x0000ffff201c7812 */ /* 0x040fe400078ec0ff */
[----:B------:R-:W-:Y:S02]  /*9880*/  LOP3.LUT R30, R32, 0xff, RZ, 0xc0, !PT ;  /* 0x000000ff201e7812 */ /* 0x000fe400078ec0ff */
[----:B------:R-:W-:Y:S02]  /*9890*/  SHF.R.U32.HI R28, RZ, 0x8, R28 ;  /* 0x00000008ff1c7819 */ /* 0x000fe4000001161c */
[----:B------:R-:W-:Y:S02]  /*98a0*/  SHF.R.U32.HI R29, RZ, 0x18, R32 ;  /* 0x00000018ff1d7819 */ /* 0x000fe40000011620 */
[----:B------:R-:W-:Y:S02]  /*98b0*/  PRMT R30, R30, 0x5410, R28 ;  /* 0x000054101e1e7816 */ /* 0x000fe4000000001c */
[----:B------:R-:W-:-:S02]  /*98c0*/  SHF.R.U32.HI R28, RZ, 0x10, R32 ;  /* 0x00000010ff1c7819 */ /* 0x000fc40000011620 */
[----:B------:R-:W-:Y:S02]  /*98d0*/  LOP3.LUT R31, R33, UR28, R248, 0x96, !PT ;  /* 0x0000001c211f7c12 */ /* 0x000fe4000f8e96f8 */
[----:B------:R-:W-:Y:S02]  /*98e0*/  LOP3.LUT R28, R28, 0xff, RZ, 0xc0, !PT ;  /* 0x000000ff1c1c7812 */ /* 0x000fe400078ec0ff */
[C---:B------:R-:W-:Y:S02]  /*98f0*/  LOP3.LUT R33, R31.reuse, 0xffff, RZ, 0xc0, !PT ;  /* 0x0000ffff1f217812 */ /* 0x040fe400078ec0ff */
[----:B------:R-:W-:Y:S02]  /*9900*/  PRMT R28, R28, 0x5410, R29 ;  /* 0x000054101c1c7816 */ /* 0x000fe4000000001d */
[----:B------:R-:W-:Y:S02]  /*9910*/  SHF.R.U32.HI R29, RZ, 0x10, R31 ;  /* 0x00000010ff1d7819 */ /* 0x000fe4000001161f */
[----:B------:R-:W-:-:S02]  /*9920*/  LOP3.LUT R32, R31, 0xff, RZ, 0xc0, !PT ;  /* 0x000000ff1f207812 */ /* 0x000fc400078ec0ff */
[----:B------:R-:W-:Y:S02]  /*9930*/  SHF.R.U32.HI R31, RZ, 0x18, R31 ;  /* 0x00000018ff1f7819 */ /* 0x000fe4000001161f */
[----:B------:R-:W-:Y:S02]  /*9940*/  LOP3.LUT R29, R29, 0xff, RZ, 0xc0, !PT ;  /* 0x000000ff1d1d7812 */ /* 0x000fe400078ec0ff */
[----:B------:R-:W-:Y:S02]  /*9950*/  HSET2.LE.AND R30, R30, R61, PT ;  /* 0x0000003d1e1e7233 */ /* 0x000fe40003803000 */
[----:B------:R-:W-:Y:S02]  /*9960*/  PRMT R29, R29, 0x5410, R31 ;  /* 0x000054101d1d7816 */ /* 0x000fe4000000001f */
[----:B------:R-:W-:Y:S02]  /*9970*/  F2FP.F16.F32.PACK_AB R31, R181, R177 ;  /* 0x000000b1b51f723e */ /* 0x000fe400000000ff */
[----:B------:R-:W-:-:S02]  /*9980*/  SHF.R.U32.HI R33, RZ, 0x8, R33 ;  /* 0x00000008ff217819 */ /* 0x000fc40000011621 */
[----:B------:R-:W-:Y:S02]  /*9990*/  LOP3.LUT R30, R30, R31, RZ, 0xc0, !PT ;  /* 0x0000001f1e1e7212 */ /* 0x000fe400078ec0ff */
[--C-:B------:R-:W-:Y:S02]  /*99a0*/  HSET2.LE.AND R28, R28, R61.reuse, PT ;  /* 0x0000003d1c1c7233 */ /* 0x100fe40003803000 */
[----:B------:R-:W-:Y:S02]  /*99b0*/  PRMT R32, R32, 0x5410, R33 ;  /* 0x0000541020207816 */ /* 0x000fe40000000021 */
[----:B------:R-:W-:Y:S02]  /*99c0*/  F2FP.F16.F32.PACK_AB R31, R182, R180 ;  /* 0x000000b4b61f723e */ /* 0x000fe400000000ff */
[----:B------:R-:W-:Y:S02]  /*99d0*/  HSET2.LE.AND R29, R29, R61, PT ;  /* 0x0000003d1d1d7233 */ /* 0x000fe40003803000 */
[----:B------:R-:W-:-:S02]  /*99e0*/  LOP3.LUT R31, R28, R31, RZ, 0xc0, !PT ;  /* 0x0000001f1c1f7212 */ /* 0x000fc400078ec0ff */
[----:B------:R-:W-:Y:S02]  /*99f0*/  HSET2.LE.AND R28, R32, R61, PT ;  /* 0x0000003d201c7233 */ /* 0x000fe40003803000 */
[----:B------:R-:W-:Y:S02]  /*9a00*/  F2FP.F16.F32.PACK_AB R32, R175, R173 ;  /* 0x000000adaf20723e */ /* 0x000fe400000000ff */
[----:B------:R-:W-:Y:S02]  /*9a10*/  F2FP.F16.F32.PACK_AB R33, R183, R185 ;  /* 0x000000b9b721723e */ /* 0x000fe400000000ff */
[----:B------:R-:W-:Y:S02]  /*9a20*/  LOP3.LUT R28, R28, R32, RZ, 0xc0, !PT ;  /* 0x000000201c1c7212 */ /* 0x000fe400078ec0ff */
[----:B------:R-:W-:-:S04]  /*9a30*/  F2FP.F16.F32.PACK_AB R32, R176, R174 ;  /* 0x000000aeb020723e */ /* 0x000fc800000000ff */
[----:B------:R-:W-:-:S07]  /*9a40*/  LOP3.LUT R29, R29, R32, RZ, 0xc0, !PT ;  /* 0x000000201d1d7212 */ /* 0x000fce00078ec0ff */
[C---:B------:R-:W-:Y:S06]  /*9a50*/  HMMA.16816.F32 R84, R28.reuse, R16, R84 ;  /* 0x000000101c54723c */ /* 0x040fec0000001854 */
        /* <DEDUP_REMOVED lines=30> */
[----:B------:R-:W-:-:S02]  /*9c40*/  F2FP.F16.F32.PACK_AB R4, R178, R184 ;  /* 0x000000b8b204723e */ /* 0x000fc400000000ff */
[----:B------:R-:W-:Y:S02]  /*9c50*/  LOP3.LUT R166, R249, UR19, R244, 0x96, !PT ;  /* 0x00000013f9a67c12 */ /* 0x000fe4000f8e96f4 */
[----:B------:R-:W-:Y:S01]  /*9c60*/  LOP3.LUT R32, R32, R10, RZ, 0xc0, !PT ;  /* 0x0000000a20207212 */ /* 0x000fe200078ec0ff */
[C---:B------:R-:W-:Y:S01]  /*9c70*/  HMMA.16816.F32 R80, R28.reuse, R22, R80 ;  /* 0x000000161c50723c */ /* 0x040fe20000001850 */
[----:B------:R-:W-:Y:S01]  /*9c80*/  LOP3.LUT R33, R8, R33, RZ, 0xc0, !PT ;  /* 0x0000002108217212 */ /* 0x000fe200078ec0ff */
[----:B------:R-:W2:Y:S01]  /*9c90*/  LDSM.16.MT88.4 R20, [R216+0x9c00] ;  /* 0x009c0000d814783b */ /* 0x000ea20000004200 */
[----:B------:R-:W-:Y:S01]  /*9ca0*/  LOP3.LUT R34, R12, R34, RZ, 0xc0, !PT ;  /* 0x000000220c227212 */ /* 0x000fe200078ec0ff */
[----:B------:R-:W-:Y:S01]  /*9cb0*/  IMAD.WIDE.U32 R166, R166, -0x2daee0ad, RZ ;  /* 0xd2511f53a6a67825 */ /* 0x000fe200078e00ff */
[----:B------:R-:W-:Y:S01]  /*9cc0*/  LOP3.LUT R35, R35, R4, RZ, 0xc0, !PT ;  /* 0x0000000423237212 */ /* 0x000fe200078ec0ff */
[----:B------:R-:W-:Y:S01]  /*9cd0*/  HMMA.16816.F32 R96, R28, R18, R96 ;  /* 0x000000121c60723c */ /* 0x000fe20000001860 */
[----:B------:R-:W3:Y:S02]  /*9ce0*/  LDSM.16.MT88.4 R16, [R217+0xac00] ;  /* 0x00ac0000d910783b */ /* 0x000ee40000004200 */
[----:B------:R-:W-:-:S02]  /*9cf0*/  LOP3.LUT R192, R167, UR5, R192, 0x96, !PT ;  /* 0x00000005a7c07c12 */ /* 0x000fc4000f8e96c0 */
[----:B------:R-:W4:Y:S01]  /*9d00*/  LDSM.16.MT88.4 R12, [R216+0xac00] ;  /* 0x00ac0000d80c783b */ /* 0x000f220000004200 */
[----:B------:R-:W-:Y:S01]  /*9d10*/  HMMA.16816.F32 R128, R28, R6, R128 ;  /* 0x000000061c80723c */ /* 0x000fe20000001880 */
[C---:B------:R-:W-:Y:S02]  /*9d20*/  LOP3.LUT R66, R192.reuse, 0xffff, RZ, 0xc0, !PT ;  /* 0x0000ffffc0427812 */ /* 0x040fe400078ec0ff */
[----:B------:R-:W5:Y:S01]  /*9d30*/  LDSM.16.MT88.4 R8, [R217+0xbc00] ;  /* 0x00bc0000d908783b */ /* 0x000f620000004200 */
[----:B------:R-:W-:Y:S02]  /*9d40*/  LOP3.LUT R60, R192, 0xff, RZ, 0xc0, !PT ;  /* 0x000000ffc03c7812 */ /* 0x000fe400078ec0ff */
[----:B------:R-:W-:Y:S01]  /*9d50*/  SHF.R.U32.HI R66, RZ, 0x8, R66 ;  /* 0x00000008ff427819 */ /* 0x000fe20000011642 */
[----:B------:R-:W5:Y:S01]  /*9d60*/  LDSM.16.MT88.4 R4, [R216+0xbc00] ;  /* 0x00bc0000d804783b */ /* 0x000f620000004200 */
[C---:B------:R-:W-:Y:S01]  /*9d70*/  LOP3.LUT R31, R166.reuse, 0xffff, RZ, 0xc0, !PT ;  /* 0x0000ffffa61f7812 */ /* 0x040fe200078ec0ff */
[--C-:B------:R-:W-:Y:S01]  /*9d80*/  IMAD.MOV.U32 R167, RZ, RZ, R37.reuse ;  /* 0x000000ffffa77224 */ /* 0x100fe200078e0025 */
[----:B------:R-:W-:Y:S01]  /*9d90*/  LOP3.LUT R28, R166, 0xff, RZ, 0xc0, !PT ;  /* 0x000000ffa61c7812 */ /* 0x000fe200078ec0ff */
[----:B------:R-:W-:Y:S01]  /*9da0*/  @P0 IMAD.MOV.U32 R167, RZ, RZ, R37 ;  /* 0x000000ffffa70224 */ /* 0x000fe200078e0025 */
[----:B------:R-:W-:-:S02]  /*9db0*/  SHF.R.U32.HI R30, RZ, 0x10, R166 ;  /* 0x00000010ff1e7819 */ /* 0x000fc400000116a6 */
[----:B------:R-:W-:Y:S02]  /*9dc0*/  SHF.R.U32.HI R31, RZ, 0x8, R31 ;  /* 0x00000008ff1f7819 */ /* 0x000fe4000001161f */
[----:B------:R-:W-:Y:S02]  /*9dd0*/  SHF.R.U32.HI R165, RZ, 0x10, R192 ;  /* 0x00000010ffa57819 */ /* 0x000fe400000116c0 */
[----:B------:R-:W-:Y:S01]  /*9de0*/  SHF.R.U32.HI R29, RZ, 0x18, R166 ;  /* 0x00000018ff1d7819 */ /* 0x000fe200000116a6 */
[C---:B-1----:R-:W-:Y:S01]  /*9df0*/  HMMA.16816.F32 R156, R32.reuse, R24, R156 ;  /* 0x00000018209c723c */ /* 0x042fe2000000189c */
[----:B------:R-:W-:Y:S01]  /*9e00*/  LOP3.LUT R30, R30, 0xff, RZ, 0xc0, !PT ;  /* 0x000000ff1e1e7812 */ /* 0x000fe200078ec0ff */
[--C-:B------:R-:W-:Y:S01]  /*9e10*/  IMAD.MOV.U32 R166, RZ, RZ, R36.reuse ;  /* 0x000000ffffa67224 */ /* 0x100fe200078e0024 */
[----:B------:R-:W-:Y:S01]  /*9e20*/  PRMT R28, R28, 0x5410, R31 ;  /* 0x000054101c1c7816 */ /* 0x000fe2000000001f */
[----:B------:R-:W-:Y:S01]  /*9e30*/  @P0 IMAD.MOV.U32 R166, RZ, RZ, R36 ;  /* 0x000000ffffa60224 */ /* 0x000fe200078e0024 */
[----:B------:R-:W-:Y:S01]  /*9e40*/  PRMT R60, R60, 0x5410, R66 ;  /* 0x000054103c3c7816 */ /* 0x000fe20000000042 */
[----:B------:R-:W-:Y:S01]  /*9e50*/  HMMA.16816.F32 R152, R32, R26, R152 ;  /* 0x0000001a2098723c */ /* 0x000fe20000001898 */
[----:B------:R-:W-:-:S02]  /*9e60*/  SHF.R.U32.HI R192, RZ, 0x18, R192 ;  /* 0x00000018ffc07819 */ /* 0x000fc400000116c0 */
[----:B------:R-:W-:Y:S02]  /*9e70*/  LOP3.LUT R165, R165, 0xff, RZ, 0xc0, !PT ;  /* 0x000000ffa5a57812 */ /* 0x000fe400078ec0ff */
[----:B------:R-:W-:Y:S01]  /*9e80*/  PRMT R29, R30, 0x5410, R29 ;  /* 0x000054101e1d7816 */ /* 0x000fe2000000001d */
[C---:B--2---:R-:W-:Y:S01]  /*9e90*/  HMMA.16816.F32 R72, R32.reuse, R20, R72 ;  /* 0x000000142048723c */ /* 0x044fe20000001848 */
[--C-:B------:R-:W-:Y:S02]  /*9ea0*/  HSET2.LE.AND R30, R28, R61.reuse, PT ;  /* 0x0000003d1c1e7233 */ /* 0x100fe40003803000 */
[----:B------:R-:W-:Y:S02]  /*9eb0*/  PRMT R165, R165, 0x5410, R192 ;  /* 0x00005410a5a57816 */ /* 0x000fe400000000c0 */
[----:B------:R-:W-:Y:S01]  /*9ec0*/  HSET2.LE.AND R28, R60, R61, PT ;  /* 0x0000003d3c1c7233 */ /* 0x000fe20003803000 */
[----:B------:R-:W-:Y:S01]  /*9ed0*/  HMMA.16816.F32 R76, R32, R22, R76 ;  /* 0x00000016204c723c */ /* 0x000fe2000000184c */
[----:B------:R-:W-:-:S02]  /*9ee0*/  F2FP.F16.F32.PACK_AB R60, R64, R65 ;  /* 0x00000041403c723e */ /* 0x000fc400000000ff */
[--C-:B------:R-:W-:Y:S02]  /*9ef0*/  HSET2.LE.AND R31, R29, R61.reuse, PT ;  /* 0x0000003d1d1f7233 */ /* 0x100fe40003803000 */
[----:B------:R-:W-:Y:S01]  /*9f00*/  HSET2.LE.AND R29, R165, R61, PT ;  /* 0x0000003da51d7233 */ /* 0x000fe20003803000 */
[C---:B---3--:R-:W-:Y:S01]  /*9f10*/  HMMA.16816.F32 R88, R32.reuse, R16, R88 ;  /* 0x000000102058723c */ /* 0x048fe20000001858 */
[----:B------:R-:W-:Y:S01]  /*9f20*/  LOP3.LUT R30, R30, R60, RZ, 0xc0, !PT ;  /* 0x0000003c1e1e7212 */ /* 0x000fe200078ec0ff */
[--C-:B------:R-:W-:Y:S01]  /*9f30*/  IMAD.MOV.U32 R165, RZ, RZ, R2.reuse ;  /* 0x000000ffffa57224 */ /* 0x100fe200078e0002 */
[----:B------:R-:W-:Y:S01]  /*9f40*/  F2FP.F16.F32.PACK_AB R61, R58, R62 ;  /* 0x0000003e3a3d723e */ /* 0x000fe200000000ff */
[----:B------:R-:W-:Y:S01]  /*9f50*/  @P0 IMAD.MOV.U32 R165, RZ, RZ, R2 ;  /* 0x000000ffffa50224 */ /* 0x000fe200078e0002 */
[----:B------:R-:W-:Y:S01]  /*9f60*/  F2FP.F16.F32.PACK_AB R66, R67, R172 ;  /* 0x000000ac4342723e */ /* 0x000fe200000000ff */
[----:B------:R-:W-:Y:S01]  /*9f70*/  HMMA.16816.F32 R92, R32, R18, R92 ;  /* 0x00000012205c723c */ /* 0x000fe2000000185c */
[----:B------:R-:W-:-:S02]  /*9f80*/  F2FP.F16.F32.PACK_AB R60, R59, R63 ;  /* 0x0000003f3b3c723e */ /* 0x000fc400000000ff */
[----:B------:R-:W-:Y:S02]  /*9f90*/  LOP3.LUT R31, R31, R61, RZ, 0xc0, !PT ;  /* 0x0000003d1f1f7212 */ /* 0x000fe400078ec0ff */
[----:B------:R-:W-:Y:S01]  /*9fa0*/  LOP3.LUT R28, R28, R66, RZ, 0xc0, !PT ;  /* 0x000000421c1c7212 */ /* 0x000fe200078ec0ff */
[----:B----4-:R-:W-:Y:S01]  /*9fb0*/  HMMA.16816.F32 R104, R32, R12, R104 ;  /* 0x0000000c2068723c */ /* 0x010fe20000001868 */
[----:B------:R-:W-:-:S05]  /*9fc0*/  LOP3.LUT R29, R29, R60, RZ, 0xc0, !PT ;  /* 0x0000003c1d1d7212 */ /* 0x000fca00078ec0ff */
        /* <DEDUP_REMOVED lines=19> */
.L_x_364:
[----:B------:R-:W-:-:S07]  /*a100*/  IADD3 R231, R230, -0x1, RZ ;  /* 0xffffffffe6e77810 */ /* 0x000fce0007ffe0ff */
.L_x_366:
[----:B------:R-:W-:-:S13]  /*a110*/  ISETP.GE.AND P0, PT, R231, RZ, PT ;  /* 0x000000ffe700720c */ /* 0x000fda0003f06270 */
[----:B------:R-:W-:Y:S05]  /*a120*/  @!P0 BRA `(.L_x_367) ;  /* 0x0000004000688947 */ /* 0x000fea0003800000 */
[----:B------:R-:W-:Y:S01]  /*a130*/  IMAD.WIDE.U32 R242, R232, -0x326172a9, RZ ;  /* 0xcd9e8d57e8f27825 */ /* 0x000fe200078e00ff */
[----:B------:R-:W-:Y:S01]  /*a140*/  USHF.L.U64.HI UR12, UR10, 0x5, UR11 ;  /* 0x000000050a0c7899 */ /* 0x000fe2000801020b */
[----:B------:R-:W-:Y:S01]  /*a150*/  PRMT R230, R164, 0x7054, R164 ;  /* 0x00007054a4e67816 */ /* 0x000fe200000000a4 */
[----:B------:R-:W-:Y:S01]  /*a160*/  USHF.L.U32 UR10, UR10, 0x5, URZ ;  /* 0x000000050a0a7899 */ /* 0x000fe2000800063f */
[----:B------:R-:W-:Y:S01]  /*a170*/  IMAD.WIDE.U32 R238, R171, -0x326172a9, RZ ;  /* 0xcd9e8d57abee7825 */ /* 0x000fe200078e00ff */
[-C--:B------:R-:W-:Y:S01]  /*a180*/  LOP3.LUT R240, R243, R170.reuse, RZ, 0x3c, !PT ;  /* 0x000000aaf3f07212 */ /* 0x080fe200078e3cff */
[----:B------:R-:W-:Y:S01]  /*a190*/  ULDC UR4, c[0x0][0x2ec] ;  /* 0x0000bb0000047ab9 */ /* 0x000fe20000000800 */
[----:B------:R-:W-:Y:S01]  /*a1a0*/  MOV R164, R167 ;  /* 0x000000a700a47202 */ /* 0x000fe20000000f00 */
[----:B------:R-:W-:Y:S01]  /*a1b0*/  IMAD.WIDE.U32 R244, R169, -0x2daee0ad, RZ ;  /* 0xd2511f53a9f47825 */ /* 0x000fe200078e00ff */
[----:B------:R-:W-:Y:S01]  /*a1c0*/  LOP3.LUT R232, R239, R170, RZ, 0x3c, !PT ;  /* 0x000000aaefe87212 */ /* 0x000fe200078e3cff */
[----:B------:R-:W-:Y:S01]  /*a1d0*/  USHF.L.U64.HI UR12, UR10, 0x1, UR12 ;  /* 0x000000010a0c7899 */ /* 0x000fe2000801020c */
[----:B------:R-:W-:Y:S01]  /*a1e0*/  MOV R3, R168 ;  /* 0x000000a800037202 */ /* 0x000fe20000000f00 */
[----:B------:R-:W-:Y:S01]  /*a1f0*/  IMAD.WIDE.U32 R240, R240, -0x2daee0ad, RZ ;  /* 0xd2511f53f0f07825 */ /* 0x000fe200078e00ff */
[----:B------:R-:W-:Y:S01]  /*a200*/  MOV R2, R165 ;  /* 0x000000a500027202 */ /* 0x000fe20000000f00 */
[----:B------:R-:W-:Y:S01]  /*a210*/  USHF.L.U32 UR13, UR10, 0x1, URZ ;  /* 0x000000010a0d7899 */ /* 0x000fe2000800063f */
[----:B------:R-:W-:Y:S01]  /*a220*/  MOV R0, R166 ;  /* 0x000000a600007202 */ /* 0x000fe20000000f00 */
[----:B------:R-:W-:Y:S01]  /*a230*/  IMAD.WIDE.U32 R232, R232, -0x2daee0ad, RZ ;  /* 0xd2511f53e8e87825 */ /* 0x000fe200078e00ff */
[----:B------:R-:W-:Y:S01]  /*a240*/  MOV R226, R246 ;  /* 0x000000f600e27202 */ /* 0x000fe20000000f00 */
[----:B------:R-:W-:Y:S01]  /*a250*/  ULDC.64 UR10, c[0x0][0x220] ;  /* 0x00008800000a7ab9 */ /* 0x000fe20000000a00 */
[----:B------:R-:W-:Y:S01]  /*a260*/  ULDC.64 UR6, c[0x0][0x218] ;  /* 0x0000860000067ab9 */ /* 0x000fe20000000a00 */
[----:B------:R-:W-:Y:S01]  /*a270*/  ULDC.64 UR8, c[0x0][0x248] ;  /* 0x0000920000087ab9 */ /* 0x000fe20000000a00 */
[----:B------:R-:W-:Y:S05]  /*a280*/  BRA `(.L_x_368) ;  /* 0x00000000005c7947 */ /* 0x000fea0003800000 */
.L_x_370:
[----:B------:R-:W-:Y:S04]  /*a290*/  VIADD R166, R231, 0xffffffff ;  /* 0xffffffffe7a67836 */ /* 0x000fe80000000000 */
[C---:B------:R-:W-:Y:S01]  /*a2a0*/  IMAD.WIDE.U32 R170, R166.reuse, UR8, RZ ;  /* 0x00000008a6aa7c25 */ /* 0x040fe2000f8e00ff */
[----:B------:R-:W-:Y:S05]  /*a2b0*/  SHF.R.S32.HI R165, RZ, 0x1f, R166 ;  /* 0x0000001fffa57819 */ /* 0x000fea00000114a6 */
[----:B------:R-:W-:Y:S04]  /*a2c0*/  IMAD R165, R165, UR8, RZ ;  /* 0x00000008a5a57c24 */ /* 0x000fe8000f8e02ff */
        /* <DEDUP_REMOVED lines=19> */
.L_x_368:
[----:B------:R-:W-:Y:S04]  /*a400*/  DEPBAR.LE SB0, 0x0 ;  /* 0x000080000000791a */ /* 0x000fe80000000000 */
[----:B------:R-:W-:Y:S01]  /*a410*/  BAR.SYNC.DEFER_BLOCKING 0x0 ;  /* 0x0000000000007b1d */ /* 0x000fe20000010000 */
[----:B------:R-:W-:Y:S01]  /*a420*/  SHF.R.S32.HI R5, RZ, 0x1f, R231 ;  /* 0x0000001fff057819 */ /* 0x000fe200000114e7 */
[C---:B------:R-:W-:Y:S02]  /*a430*/  IMAD R4, R231.reuse, UR16, RZ ;  /* 0x00000010e7047c24 */ /* 0x040fe4000f8e02ff */
[----:B------:R-:W-:Y:S04]  /*a440*/  IMAD.WIDE.U32 R6, R231, UR17, R226 ;  /* 0x00000011e7067c25 */ /* 0x000fe8000f8e00e2 */
[----:B------:R-:W-:Y:S01]  /*a450*/  IMAD R4, R5, UR17, R4 ;  /* 0x0000001105047c24 */ /* 0x000fe2000f8e0204 */
[----:B------:R-:W-:Y:S03]  /*a460*/  LEA R8, P1, R6, UR10, 0x1 ;  /* 0x0000000a06087c11 */ /* 0x000fe6000f8208ff */
[----:B------:R-:W-:Y:S01]  /*a470*/  IMAD.IADD R4, R7, 0x1, R4 ;  /* 0x0000000107047824 */ /* 0x000fe200078e0204 */
[----:B------:R-:W-:Y:S04]  /*a480*/  IADD3 R10, P0, R8, UR13, RZ ;  /* 0x0000000d080a7c10 */ /* 0x000fe8000ff1e0ff */
[----:B------:R-:W-:Y:S04]  /*a490*/  LEA.HI.X R9, R6, UR11, R4, 0x1, P1 ;  /* 0x0000000b06097c11 */ /* 0x000fe800088f0c04 */
[----:B------:R-:W-:Y:S02]  /*a4a0*/  IADD3.X R11, R9, UR12, RZ, P0, !PT ;  /* 0x0000000c090b7c10 */ /* 0x000fe400087fe4ff */
        /* <DEDUP_REMOVED lines=12> */
[----:B------:R-:W1:Y:S06]  /*a570*/  LDSM.16.M88.4 R60, [R221+0x1000] ;  /* 0x00100000dd3c783b */ /* 0x000e6c0000000200 */
[----:B------:R-:W3:Y:S06]  /*a580*/  LDSM.16.M88.4 R32, [R220+0x400] ;  /* 0x00040000dc20783b */ /* 0x000eec0000000200 */
[----:B------:R-:W0:Y:S06]  /*a590*/  LDGDEPBAR ;  /* 0x00000000000079af */ /* 0x000e2c0000000000 */
[----:B------:R-:W4:Y:S06]  /*a5a0*/  LDSM.16.M88.4 R48, [R220+0x800] ;  /* 0x00080000dc30783b */ /* 0x000f2c0000000200 */
[----:B------:R-:W5:Y:S06]  /*a5b0*/  LDSM.16.M88.4 R168, [R220+0xc00] ;  /* 0x000c0000dca8783b */ /* 0x000f6c0000000200 */
[----:B------:R-:W-:Y:S01]  /*a5c0*/  LDSM.16.M88.4 R172, [R219] ;  /* 0x00000000dbac783b */ /* 0x000fe20000000200 */
[-C--:B--2---:R-:W-:Y:S05]  /*a5d0*/  HMMA.16816.F32 R4, R64, R16.reuse, RZ ;  /* 0x000000104004723c */ /* 0x084fea00000018ff */
[----:B------:R-:W2:Y:S01]  /*a5e0*/  LDSM.16.M88.4 R176, [R218] ;  /* 0x00000000dab0783b */ /* 0x000ea20000000200 */
[C---:B-1----:R-:W-:Y:S05]  /*a5f0*/  HMMA.16816.F32 R8, R60.reuse, R16, RZ ;  /* 0x000000103c08723c */ /* 0x042fea00000018ff */
[----:B------:R-:W1:Y:S01]  /*a600*/  LDSM.16.M88.4 R180, [R219+0x1000] ;  /* 0x00100000dbb4783b */ /* 0x000e620000000200 */
[-C--:B------:R-:W-:Y:S05]  /*a610*/  HMMA.16816.F32 R12, R60, R18.reuse, RZ ;  /* 0x000000123c0c723c */ /* 0x080fea00000018ff */
[----:B------:R-:W1:Y:S01]  /*a620*/  LDSM.16.M88.4 R184, [R218+0x400] ;  /* 0x00040000dab8783b */ /* 0x000e620000000200 */
[C---:B------:R-:W-:Y:S05]  /*a630*/  HMMA.16816.F32 R16, R64.reuse, R18, RZ ;  /* 0x000000124010723c */ /* 0x040fea00000018ff */
[----:B------:R-:W1:Y:S01]  /*a640*/  LDSM.16.M88.4 R188, [R218+0x800] ;  /* 0x00080000dabc783b */ /* 0x000e620000000200 */
[-C--:B---3--:R-:W-:Y:S05]  /*a650*/  HMMA.16816.F32 R20, R64, R32.reuse, RZ ;  /* 0x000000204014723c */ /* 0x088fea00000018ff */
[----:B------:R-:W3:Y:S01]  /*a660*/  LDSM.16.M88.4 R192, [R218+0xc00] ;  /* 0x000c0000dac0783b */ /* 0x000ee20000000200 */
[C---:B------:R-:W-:Y:S05]  /*a670*/  HMMA.16816.F32 R24, R60.reuse, R32, RZ ;  /* 0x000000203c18723c */ /* 0x040fea00000018ff */
[----:B------:R-:W-:Y:S01]  /*a680*/  LDSM.16.M88.4 R196, [R220+0x1000] ;  /* 0x00100000dcc4783b */ /* 0x000fe20000000200 */
[-C--:B------:R-:W-:Y:S05]  /*a690*/  HMMA.16816.F32 R28, R60, R34.reuse, RZ ;  /* 0x000000223c1c723c */ /* 0x080fea00000018ff */
[----:B------:R-:W-:Y:S01]  /*a6a0*/  LDSM.16.M88.4 R200, [R221+0x3000] ;  /* 0x00300000ddc8783b */ /* 0x000fe20000000200 */
[C---:B------:R-:W-:Y:S05]  /*a6b0*/  HMMA.16816.F32 R32, R64.reuse, R34, RZ ;  /* 0x000000224020723c */ /* 0x040fea00000018ff */
[----:B------:R-:W-:Y:S01]  /*a6c0*/  LDSM.16.M88.4 R204, [R219+0x2000] ;  /* 0x00200000dbcc783b */ /* 0x000fe20000000200 */
[-C--:B----4-:R-:W-:Y:S05]  /*a6d0*/  HMMA.16816.F32 R36, R64, R48.reuse, RZ ;  /* 0x000000304024723c */ /* 0x090fea00000018ff */
[----:B------:R-:W-:Y:S01]  /*a6e0*/  LDSM.16.M88.4 R208, [R218+0x1000] ;  /* 0x00100000dad0783b */ /* 0x000fe20000000200 */
[C---:B------:R-:W-:Y:S05]  /*a6f0*/  HMMA.16816.F32 R40, R60.reuse, R48, RZ ;  /* 0x000000303c28723c */ /* 0x040fea00000018ff */
[----:B------:R-:W-:Y:S01]  /*a700*/  LDSM.16.M88.4 R212, [R219+0x3000] ;  /* 0x00300000dbd4783b */ /* 0x000fe20000000200 */
[-C--:B------:R-:W-:Y:S06]  /*a710*/  HMMA.16816.F32 R44, R60, R50.reuse, RZ ;  /* 0x000000323c2c723c */ /* 0x080fec00000018ff */
[C---:B------:R-:W-:Y:S06]  /*a720*/  HMMA.16816.F32 R48, R64.reuse, R50, RZ ;  /* 0x000000324030723c */ /* 0x040fec00000018ff */
[-C--:B-----5:R-:W-:Y:S06]  /*a730*/  HMMA.16816.F32 R52, R64, R168.reuse, RZ ;  /* 0x000000a84034723c */ /* 0x0a0fec00000018ff */
[C---:B------:R-:W-:Y:S06]  /*a740*/  HMMA.16816.F32 R56, R60.reuse, R168, RZ ;  /* 0x000000a83c38723c */ /* 0x040fec00000018ff */
[-C--:B------:R-:W-:Y:S06]  /*a750*/  HMMA.16816.F32 R60, R60, R170.reuse, RZ ;  /* 0x000000aa3c3c723c */ /* 0x080fec00000018ff */
[----:B------:R-:W-:Y:S01]  /*a760*/  HMMA.16816.F32 R64, R64, R170, RZ ;  /* 0x000000aa4040723c */ /* 0x000fe200000018ff */
[----:B------:R-:W4:Y:S05]  /*a770*/  LDSM.16.M88.4 R168, [R221+0x2000] ;  /* 0x00200000dda8783b */ /* 0x000f2a0000000200 */
[-C--:B--2---:R-:W-:Y:S06]  /*a780*/  HMMA.16816.F32 R4, R172, R176.reuse, R4 ;  /* 0x000000b0ac04723c */ /* 0x084fec0000001804 */
        /* <DEDUP_REMOVED lines=13> */
[----:B------:R-:W5:Y:S05]  /*a860*/  LDSM.16.M88.4 R188, [R220+0x1c00] ;  /* 0x001c0000dcbc783b */ /* 0x000f6a0000000200 */
[-C--:B---3--:R-:W-:Y:S06]  /*a870*/  HMMA.16816.F32 R52, R172, R192.reuse, R52 ;  /* 0x000000c0ac34723c */ /* 0x088fec0000001834 */
[C---:B------:R-:W-:Y:S06]  /*a880*/  HMMA.16816.F32 R56, R180.reuse, R192, R56 ;  /* 0x000000c0b438723c */ /* 0x040fec0000001838 */
[-C--:B------:R-:W-:Y:S01]  /*a890*/  HMMA.16816.F32 R60, R180, R194.reuse, R60 ;  /* 0x000000c2b43c723c */ /* 0x080fe2000000183c */
[----:B------:R-:W-:Y:S05]  /*a8a0*/  LDSM.16.M88.4 R180, [R218+0x1800] ;  /* 0x00180000dab4783b */ /* 0x000fea0000000200 */
[----:B------:R-:W-:Y:S01]  /*a8b0*/  HMMA.16816.F32 R64, R172, R194, R64 ;  /* 0x000000c2ac40723c */ /* 0x000fe20000001840 */
[----:B------:R-:W3:Y:S05]  /*a8c0*/  LDSM.16.M88.4 R172, [R218+0x1400] ;  /* 0x00140000daac783b */ /* 0x000eea0000000200 */
[-C--:B----4-:R-:W-:Y:S01]  /*a8d0*/  HMMA.16816.F32 R4, R168, R196.reuse, R4 ;  /* 0x000000c4a804723c */ /* 0x090fe20000001804 */
[----:B------:R-:W-:Y:S05]  /*a8e0*/  LDSM.16.M88.4 R192, [R220+0x2c00] ;  /* 0x002c0000dcc0783b */ /* 0x000fea0000000200 */
        /* <DEDUP_REMOVED lines=12> */
[C---:B------:R-:W-:Y:S01]  /*a9b0*/  HMMA.16816.F32 R48, R168.reuse, R186, R48 ;  /* 0x000000baa830723c */ /* 0x040fe20000001830 */
[----:B------:R-:W-:Y:S05]  /*a9c0*/  LDSM.16.M88.4 R184, [R220+0x2000] ;  /* 0x00200000dcb8783b */ /* 0x000fea0000000200 */
[-C--:B-----5:R-:W-:Y:S06]  /*a9d0*/  HMMA.16816.F32 R52, R168, R188.reuse, R52 ;  /* 0x000000bca834723c */ /* 0x0a0fec0000001834 */
[C---:B------:R-:W-:Y:S06]  /*a9e0*/  HMMA.16816.F32 R56, R200.reuse, R188, R56 ;  /* 0x000000bcc838723c */ /* 0x040fec0000001838 */
[-C--:B------:R-:W-:Y:S01]  /*a9f0*/  HMMA.16816.F32 R60, R200, R190.reuse, R60 ;  /* 0x000000bec83c723c */ /* 0x080fe2000000183c */
[----:B------:R-:W-:Y:S05]  /*aa00*/  LDSM.16.M88.4 R200, [R218+0x2000] ;  /* 0x00200000dac8783b */ /* 0x000fea0000000200 */
[----:B------:R-:W-:Y:S01]  /*aa10*/  HMMA.16816.F32 R64, R168, R190, R64 ;  /* 0x000000bea840723c */ /* 0x000fe20000001840 */
[----:B------:R-:W2:Y:S05]  /*aa20*/  LDSM.16.M88.4 R168, [R221+0x4000] ;  /* 0x00400000dda8783b */ /* 0x000eaa0000000200 */
[-C--:B------:R-:W-:Y:S01]  /*aa30*/  HMMA.16816.F32 R4, R204, R208.reuse, R4 ;  /* 0x000000d0cc04723c */ /* 0x080fe20000001804 */
[----:B------:R-:W4:Y:S05]  /*aa40*/  LDSM.16.M88.4 R188, [R221+0x5000] ;  /* 0x00500000ddbc783b */ /* 0x000f2a0000000200 */
        /* <DEDUP_REMOVED lines=17> */
[----:B------:R-:W-:Y:S01]  /*ab60*/  HMMA.16816.F32 R64, R204, R178, R64 ;  /* 0x000000b2cc40723c */ /* 0x000fe20000001840 */
[----:B------:R-:W1:Y:S05]  /*ab70*/  LDSM.16.M88.4 R176, [R218+0x2400] ;  /* 0x00240000dab0783b */ /* 0x000e6a0000000200 */
[-C--:B--2---:R-:W-:Y:S06]  /*ab80*/  HMMA.16816.F32 R4, R168, R184.reuse, R4 ;  /* 0x000000b8a804723c */ /* 0x084fec0000001804 */
[C---:B----4-:R-:W-:Y:S06]  /*ab90*/  HMMA.16816.F32 R8, R188.reuse, R184, R8 ;  /* 0x000000b8bc08723c */ /* 0x050fec0000001808 */
[-C--:B------:R-:W-:Y:S06]  /*aba0*/  HMMA.16816.F32 R12, R188, R186.reuse, R12 ;  /* 0x000000babc0c723c */ /* 0x080fec000000180c */
[C---:B------:R-:W-:Y:S01]  /*abb0*/  HMMA.16816.F32 R16, R168.reuse, R186, R16 ;  /* 0x000000baa810723c */ /* 0x040fe20000001810 */
[----:B------:R-:W2:Y:S05]  /*abc0*/  LDSM.16.M88.4 R184, [R218+0x2800] ;  /* 0x00280000dab8783b */ /* 0x000eaa0000000200 */
[-C--:B---3--:R-:W-:Y:S06]  /*abd0*/  HMMA.16816.F32 R20, R168, R172.reuse, R20 ;  /* 0x000000aca814723c */ /* 0x088fec0000001814 */
[C---:B------:R-:W-:Y:S06]  /*abe0*/  HMMA.16816.F32 R24, R188.reuse, R172, R24 ;  /* 0x000000acbc18723c */ /* 0x040fec0000001818 */
[-C--:B------:R-:W-:Y:S06]  /*abf0*/  HMMA.16816.F32 R28, R188, R174.reuse, R28 ;  /* 0x000000aebc1c723c */ /* 0x080fec000000181c */
[C---:B------:R-:W-:Y:S06]  /*ac00*/  HMMA.16816.F32 R32, R168.reuse, R174, R32 ;  /* 0x000000aea820723c */ /* 0x040fec0000001820 */
[-C--:B-----5:R-:W-:Y:S06]  /*ac10*/  HMMA.16816.F32 R36, R168, R180.reuse, R36 ;  /* 0x000000b4a824723c */ /* 0x0a0fec0000001824 */
[C---:B------:R-:W-:Y:S06]  /*ac20*/  HMMA.16816.F32 R40, R188.reuse, R180, R40 ;  /* 0x000000b4bc28723c */ /* 0x040fec0000001828 */
[-C--:B------:R-:W-:Y:S06]  /*ac30*/  HMMA.16816.F32 R44, R188, R182.reuse, R44 ;  /* 0x000000b6bc2c723c */ /* 0x080fec000000182c */
[C---:B------:R-:W-:Y:S06]  /*ac40*/  HMMA.16816.F32 R48, R168.reuse, R182, R48 ;  /* 0x000000b6a830723c */ /* 0x040fec0000001830 */
        /* <DEDUP_REMOVED lines=8> */
[C---:B------:R-:W-:Y:S06]  /*acd0*/  HMMA.16816.F32 R8, R208.reuse, R200, R8 ;  /* 0x000000c8d008723c */ /* 0x040fec0000001808 */
[-C--:B------:R-:W-:Y:S06]  /*ace0*/  HMMA.16816.F32 R12, R208, R202.reuse, R12 ;  /* 0x000000cad00c723c */ /* 0x080fec000000180c */
[C---:B------:R-:W-:Y:S06]  /*acf0*/  HMMA.16816.F32 R16, R196.reuse, R202, R16 ;  /* 0x000000cac410723c */ /* 0x040fec0000001810 */
        /* <DEDUP_REMOVED lines=14> */
[C---:B------:R-:W-:Y:S05]  /*ade0*/  HMMA.16816.F32 R48, R196.reuse, R186, R48 ;  /* 0x000000bac430723c */ /* 0x040fea0000001830 */
[----:B------:R-:W-:Y:S01]  /*adf0*/  FMNMX.FTZ R165, R19, R165, !PT ;  /* 0x000000a513a57209 */ /* 0x000fe20007810000 */
[-C--:B---3--:R-:W-:Y:S05]  /*ae00*/  HMMA.16816.F32 R52, R196, R168.reuse, R52 ;  /* 0x000000a8c434723c */ /* 0x088fea0000001834 */
        /* <DEDUP_REMOVED lines=28> */
.L_x_369:
[----:B------:R-:W-:Y:S01]  /*afd0*/  FMNMX.FTZ R166, R8, R0, !PT ;  /* 0x0000000008a67209 */ /* 0x000fe20007810000 */
[----:B-1----:R-:W1:Y:S01]  /*afe0*/  SHFL.BFLY PT, R170, R168, 0x2, 0x1f ;  /* 0x0c401f00a8aa7f89 */ /* 0x002e6200000e0000 */
[----:B------:R-:W-:Y:S01]  /*aff0*/  FMNMX.FTZ R169, R10, R2, !PT ;  /* 0x000000020aa97209 */ /* 0x000fe20007810000 */
[----:B------:R-:W-:Y:S01]  /*b000*/  IMAD.SHL.U32 R213, R231, 0x2, RZ ;  /* 0x00000002e7d57824 */ /* 0x000fe200078e00ff */
[----:B------:R-:W-:Y:S05]  /*b010*/  FMNMX.FTZ R166, R9, R166, !PT ;  /* 0x000000a609a67209 */ /* 0x000fea0007810000 */
[----:B------:R-:W2:Y:S01]  /*b020*/  SHFL.BFLY PT, R165, R167, 0x2, 0x1f ;  /* 0x0c401f00a7a57f89 */ /* 0x000ea200000e0000 */
[----:B------:R-:W-:Y:S01]  /*b030*/  FMNMX.FTZ R169, R11, R169, !PT ;  /* 0x000000a90ba97209 */ /* 0x000fe20007810000 */
[----:B------:R-:W-:Y:S01]  /*b040*/  VIADD R231, R231, 0xffffffff ;  /* 0xffffffffe7e77836 */ /* 0x000fe20000000000 */
[----:B------:R-:W-:Y:S05]  /*b050*/  FMNMX.FTZ R166, R12, R166, !PT ;  /* 0x000000a60ca67209 */ /* 0x000fea0007810000 */
[----:B------:R-:W-:Y:S01]  /*b060*/  LDSM.16.MT88.4 R184, [R216+0x9000] ;  /* 0x00900000d8b8783b */ /* 0x000fe20000004200 */
        /* <DEDUP_REMOVED lines=28> */
[C---:B------:R-:W-:Y:S01]  /*b230*/  FADD.FTZ R165, -R168.reuse, R3 ;  /* 0x00000003a8a57221 */ /* 0x040fe20000010100 */
[----:B------:R-:W-:Y:S01]  /*b240*/  FMNMX.FTZ R166, R61, R166, !PT ;  /* 0x000000a63da67209 */ /* 0x000fe20007810000 */
[C---:B------:R-:W-:Y:S01]  /*b250*/  FMUL.FTZ R204, R168.reuse, UR4 ;  /* 0x00000004a8cc7c20 */ /* 0x040fe20008410000 */
[----:B------:R-:W-:Y:S01]  /*b260*/  FSETP.NEU.FTZ.AND P1, PT, R168, -INF , PT ;  /* 0xff800000a800780b */ /* 0x000fe20003f3d000 */
[----:B------:R-:W-:Y:S01]  /*b270*/  FMUL.FTZ R165, R165, UR4 ;  /* 0x00000004a5a57c20 */ /* 0x000fe20008410000 */
[C---:B------:R-:W-:Y:S01]  /*b280*/  FADD.FTZ R3, -R167.reuse, R164 ;  /* 0x000000a4a7037221 */ /* 0x040fe20000010100 */
[----:B------:R-:W1:Y:S01]  /*b290*/  SHFL.BFLY PT, R171, R166, 0x2, 0x1f ;  /* 0x0c401f00a6ab7f89 */ /* 0x000e6200000e0000 */
[----:B------:R-:W-:Y:S01]  /*b2a0*/  FSEL R204, R204, RZ, P1 ;  /* 0x000000ffcccc7208 */ /* 0x000fe20000800000 */
[----:B------:R2:W3:Y:S01]  /*b2b0*/  MUFU.EX2 R164, R165 ;  /* 0x000000a500a47308 */ /* 0x0004e20000000800 */
[C---:B------:R-:W-:Y:S01]  /*b2c0*/  FMUL.FTZ R203, R167.reuse, UR4 ;  /* 0x00000004a7cb7c20 */ /* 0x040fe20008410000 */
[----:B------:R-:W-:Y:S01]  /*b2d0*/  FSETP.NEU.FTZ.AND P1, PT, R167, -INF , PT ;  /* 0xff800000a700780b */ /* 0x000fe20003f3d000 */
[----:B------:R-:W-:Y:S01]  /*b2e0*/  FMUL.FTZ R3, R3, UR4 ;  /* 0x0000000403037c20 */ /* 0x000fe20008410000 */
[----:B------:R-:W-:Y:S01]  /*b2f0*/  LOP3.LUT R246, R241, UR26, R244, 0x96, !PT ;  /* 0x0000001af1f67c12 */ /* 0x000fe2000f8e96f4 */
[--C-:B------:R-:W-:Y:S01]  /*b300*/  FFMA.FTZ R170, R17, UR4, -R204.reuse ;  /* 0x0000000411aa7c23 */ /* 0x100fe200080108cc */
[----:B------:R-:W-:Y:S01]  /*b310*/  FSEL R203, R203, RZ, P1 ;  /* 0x000000ffcbcb7208 */ /* 0x000fe20000800000 */
[----:B------:R-:W-:Y:S01]  /*b320*/  FFMA.FTZ R189, R4, UR4, -R204 ;  /* 0x0000000404bd7c23 */ /* 0x000fe200080108cc */
[----:B------:R-:W-:Y:S01]  /*b330*/  LOP3.LUT R214, R233, UR26, R244, 0x96, !PT ;  /* 0x0000001ae9d67c12 */ /* 0x000fe2000f8e96f4 */
[----:B------:R-:W-:Y:S04]  /*b340*/  IMAD.WIDE.U32 R246, R246, -0x326172a9, RZ ;  /* 0xcd9e8d57f6f67825 */ /* 0x000fe800078e00ff */
[--C-:B------:R-:W-:Y:S01]  /*b350*/  FFMA.FTZ R190, R5, UR4, -R204.reuse ;  /* 0x0000000405be7c23 */ /* 0x100fe200080108cc */
[----:B------:R-:W-:Y:S01]  /*b360*/  MUFU.EX2 R170, R170 ;  /* 0x000000aa00aa7308 */ /* 0x000fe20000000800 */
[--C-:B------:R-:W-:Y:S01]  /*b370*/  FFMA.FTZ R18, R18, UR4, -R203.reuse ;  /* 0x0000000412127c23 */ /* 0x100fe200080108cb */
[----:B------:R-:W-:Y:S04]  /*b380*/  IMAD.WIDE.U32 R214, R214, -0x326172a9, RZ ;  /* 0xcd9e8d57d6d67825 */ /* 0x000fe800078e00ff */
[--C-:B------:R-:W-:Y:S01]  /*b390*/  FFMA.FTZ R188, R19, UR4, -R203.reuse ;  /* 0x0000000413bc7c23 */ /* 0x100fe200080108cb */
[----:B------:R-:W-:Y:S01]  /*b3a0*/  FFMA.FTZ R194, R6, UR4, -R203 ;  /* 0x0000000406c27c23 */ /* 0x000fe200080108cb */
[----:B--2---:R-:W-:Y:S01]  /*b3b0*/  FMNMX.FTZ R165, R58, R169, !PT ;  /* 0x000000a93aa57209 */ /* 0x004fe20007810000 */
[----:B------:R-:W-:Y:S01]  /*b3c0*/  FFMA.FTZ R169, R16, UR4, -R204 ;  /* 0x0000000410a97c23 */ /* 0x000fe200080108cc */
[----:B------:R-:W-:Y:S01]  /*b3d0*/  LOP3.LUT R16, R245, UR33, R213, 0x96, !PT ;  /* 0x00000021f5107c12 */ /* 0x000fe2000f8e96d5 */
[----:B------:R-:W-:Y:S01]  /*b3e0*/  FFMA.FTZ R193, R7, UR4, -R203 ;  /* 0x0000000407c17c23 */ /* 0x000fe200080108cb */
[----:B------:R-:W-:Y:S01]  /*b3f0*/  FMNMX.FTZ R165, R59, R165, !PT ;  /* 0x000000a53ba57209 */ /* 0x000fe20007810000 */
[----:B------:R-:W-:Y:S01]  /*b400*/  MUFU.EX2 R188, R188 ;  /* 0x000000bc00bc7308 */ /* 0x000fe20000000800 */
[----:B-1----:R-:W-:Y:S01]  /*b410*/  FMNMX.FTZ R166, R166, R171, !PT ;  /* 0x000000aba6a67209 */ /* 0x002fe20007810000 */
[----:B------:R-:W-:Y:S01]  /*b420*/  IMAD.WIDE.U32 R248, R16, -0x326172a9, RZ ;  /* 0xcd9e8d5710f87825 */ /* 0x000fe200078e00ff */
[----:B------:R-:W-:Y:S03]  /*b430*/  FMNMX.FTZ R165, R62, R165, !PT ;  /* 0x000000a53ea57209 */ /* 0x000fe60007810000 */
[C---:B---3--:R-:W-:Y:S01]  /*b440*/  FMUL.FTZ R68, R164.reuse, R68 ;  /* 0x00000044a4447220 */ /* 0x048fe20000410000 */
[C---:B------:R-:W-:Y:S01]  /*b450*/  FMUL.FTZ R69, R164.reuse, R69 ;  /* 0x00000045a4457220 */ /* 0x040fe20000410000 */
[----:B------:R-:W-:Y:S02]  /*b460*/  FMNMX.FTZ R165, R63, R165, !PT ;  /* 0x000000a53fa57209 */ /* 0x000fe40007810000 */
[----:B------:R1:W-:Y:S01]  /*b470*/  MUFU.EX2 R171, R18 ;  /* 0x0000001200ab7308 */ /* 0x0003e20000000800 */
[C---:B------:R-:W-:Y:S01]  /*b480*/  LOP3.LUT R173, R249.reuse, UR27, R242, 0x96, !PT ;  /* 0x0000001bf9ad7c12 */ /* 0x040fe2000f8e96f2 */
[C---:B------:R-:W-:Y:S01]  /*b490*/  FMUL.FTZ R80, R164.reuse, R80 ;  /* 0x00000050a4507220 */ /* 0x040fe20000410000 */
[----:B------:R-:W-:Y:S01]  /*b4a0*/  LOP3.LUT R17, R249, UR27, R238, 0x96, !PT ;  /* 0x0000001bf9117c12 */ /* 0x000fe2000f8e96ee */
[----:B------:R-:W2:Y:S01]  /*b4b0*/  SHFL.BFLY PT, R16, R165, 0x2, 0x1f ;  /* 0x0c401f00a5107f89 */ /* 0x000ea200000e0000 */
[--C-:B------:R-:W-:Y:S01]  /*b4c0*/  LOP3.LUT R172, R247, UR25, R248.reuse, 0x96, !PT ;  /* 0x00000019f7ac7c12 */ /* 0x100fe2000f8e96f8 */
[----:B------:R-:W-:Y:S01]  /*b4d0*/  IMAD.WIDE.U32 R250, R173, -0x2daee0ad, RZ ;  /* 0xd2511f53adfa7825 */ /* 0x000fe200078e00ff */
[----:B------:R-:W-:Y:S03]  /*b4e0*/  LOP3.LUT R248, R215, UR25, R248, 0x96, !PT ;  /* 0x00000019d7f87c12 */ /* 0x000fe6000f8e96f8 */
[----:B------:R-:W-:Y:S01]  /*b4f0*/  MUFU.EX2 R169, R169 ;  /* 0x000000a900a97308 */ /* 0x000fe20000000800 */
[C---:B------:R-:W-:Y:S01]  /*b500*/  FMUL.FTZ R81, R164.reuse, R81 ;  /* 0x00000051a4517220 */ /* 0x040fe20000410000 */
[----:B------:R-:W-:Y:S01]  /*b510*/  IMAD.WIDE.U32 R208, R17, -0x2daee0ad, RZ ;  /* 0xd2511f5311d07825 */ /* 0x000fe200078e00ff */
[----:B------:R-:W-:Y:S01]  /*b520*/  LOP3.LUT R19, R251, UR24, R240, 0x96, !PT ;  /* 0x00000018fb137c12 */ /* 0x000fe2000f8e96f0 */
[----:B------:R-:W3:Y:S02]  /*b530*/  SHFL.BFLY PT, R17, R166, 0x1, 0x1f ;  /* 0x0c201f00a6117f89 */ /* 0x000ee400000e0000 */
[----:B------:R-:W-:Y:S01]  /*b540*/  FMUL.FTZ R84, R164, R84 ;  /* 0x00000054a4547220 */ /* 0x000fe20000410000 */
[----:B------:R-:W-:Y:S04]  /*b550*/  IMAD.WIDE.U32 R172, R172, -0x2daee0ad, RZ ;  /* 0xd2511f53acac7825 */ /* 0x000fe800078e00ff */
[----:B------:R-:W-:Y:S01]  /*b560*/  FMUL.FTZ R85, R164, R85 ;  /* 0x00000055a4557220 */ /* 0x000fe20000410000 */
[----:B------:R-:W-:Y:S01]  /*b570*/  MUFU.EX2 R189, R189 ;  /* 0x000000bd00bd7308 */ /* 0x000fe20000000800 */
[----:B-1----:R-:W-:Y:S01]  /*b580*/  LOP3.LUT R18, R209, UR24, R232, 0x96, !PT ;  /* 0x00000018d1127c12 */ /* 0x002fe2000f8e96e8 */
[----:B------:R-:W-:Y:S01]  /*b590*/  IMAD.WIDE.U32 R248, R248, -0x2daee0ad, RZ ;  /* 0xd2511f53f8f87825 */ /* 0x000fe200078e00ff */
[----:B------:R-:W-:Y:S03]  /*b5a0*/  LOP3.LUT R250, R173, UR22, R250, 0x96, !PT ;  /* 0x00000016adfa7c12 */ /* 0x000fe6000f8e96fa */
[C---:B------:R-:W-:Y:S01]  /*b5b0*/  FMUL.FTZ R96, R164.reuse, R96 ;  /* 0x00000060a4607220 */ /* 0x040fe20000410000 */
[----:B------:R-:W-:Y:S01]  /*b5c0*/  IMAD.WIDE.U32 R210, R19, -0x326172a9, RZ ;  /* 0xcd9e8d5713d27825 */ /* 0x000fe200078e00ff */
[----:B------:R-:W-:Y:S02]  /*b5d0*/  LOP3.LUT R208, R249, UR22, R208, 0x96, !PT ;  /* 0x00000016f9d07c12 */ /* 0x000fe4000f8e96d0 */
[----:B------:R-:W-:Y:S01]  /*b5e0*/  MUFU.EX2 R190, R190 ;  /* 0x000000be00be7308 */ /* 0x000fe20000000800 */
[----:B------:R-:W-:Y:S01]  /*b5f0*/  FMUL.FTZ R97, R164, R97 ;  /* 0x00000061a4617220 */ /* 0x000fe20000410000 */
[----:B------:R-:W-:Y:S04]  /*b600*/  IMAD.WIDE.U32 R250, R250, -0x326172a9, RZ ;  /* 0xcd9e8d57fafa7825 */ /* 0x000fe800078e00ff */
[----:B------:R-:W-:Y:S01]  /*b610*/  FMUL.FTZ R100, R164, R100 ;  /* 0x00000064a4647220 */ /* 0x000fe20000410000 */
[----:B--2---:R-:W-:Y:S01]  /*b620*/  FMNMX.FTZ R4, R165, R16, !PT ;  /* 0x00000010a5047209 */ /* 0x004fe20007810000 */
[----:B------:R-:W-:Y:S01]  /*b630*/  IMAD.WIDE.U32 R208, R208, -0x326172a9, RZ ;  /* 0xcd9e8d57d0d07825 */ /* 0x000fe200078e00ff */
[----:B------:R-:W-:Y:S01]  /*b640*/  LOP3.LUT R16, R211, UR23, R246, 0x96, !PT ;  /* 0x00000017d3107c12 */ /* 0x000fe2000f8e96f6 */
[----:B------:R-:W-:Y:S01]  /*b650*/  MUFU.EX2 R194, R194 ;  /* 0x000000c200c27308 */ /* 0x000fe20000000800 */
[----:B------:R-:W-:Y:S01]  /*b660*/  LOP3.LUT R210, R251, UR21, R210, 0x96, !PT ;  /* 0x00000015fbd27c12 */ /* 0x000fe2000f8e96d2 */
[----:B------:R-:W1:Y:S01]  /*b670*/  SHFL.BFLY PT, R165, R4, 0x1, 0x1f ;  /* 0x0c201f0004a57f89 */ /* 0x000e6200000e0000 */
[----:B------:R-:W-:Y:S01]  /*b680*/  IMAD.WIDE.U32 R206, R18, -0x326172a9, RZ ;  /* 0xcd9e8d5712ce7825 */ /* 0x000fe200078e00ff */
[----:B---3--:R-:W-:Y:S03]  /*b690*/  FMNMX.FTZ R166, R166, R17, !PT ;  /* 0x00000011a6a67209 */ /* 0x008fe60007810000 */
[----:B------:R-:W-:Y:S01]  /*b6a0*/  FMUL.FTZ R101, R164, R101 ;  /* 0x00000065a4657220 */ /* 0x000fe20000410000 */
[----:B------:R-:W-:Y:S01]  /*b6b0*/  IMAD.WIDE.U32 R18, R16, -0x2daee0ad, RZ ;  /* 0xd2511f5310127825 */ /* 0x000fe200078e00ff */
[----:B------:R-:W-:Y:S01]  /*b6c0*/  LOP3.LUT R206, R209, UR21, R206, 0x96, !PT ;  /* 0x00000015d1ce7c12 */ /* 0x000fe2000f8e96ce */
[----:B------:R-:W-:Y:S01]  /*b6d0*/  MUFU.EX2 R193, R193 ;  /* 0x000000c100c17308 */ /* 0x000fe20000000800 */
[----:B------:R-:W-:Y:S01]  /*b6e0*/  LOP3.LUT R16, R207, UR23, R214, 0x96, !PT ;  /* 0x00000017cf107c12 */ /* 0x000fe2000f8e96d6 */
[----:B------:R-:W-:Y:S01]  /*b6f0*/  IMAD.WIDE.U32 R210, R210, -0x2daee0ad, RZ ;  /* 0xd2511f53d2d27825 */ /* 0x000fe200078e00ff */
[----:B------:R-:W-:Y:S03]  /*b700*/  LOP3.LUT R5, R19, UR20, R172, 0x96, !PT ;  /* 0x0000001413057c12 */ /* 0x000fe6000f8e96ac */
[----:B------:R-:W-:Y:S01]  /*b710*/  FMUL.FTZ R202, R166, UR4 ;  /* 0x00000004a6ca7c20 */ /* 0x000fe20008410000 */
[----:B------:R-:W-:Y:S01]  /*b720*/  IMAD.WIDE.U32 R16, R16, -0x2daee0ad, RZ ;  /* 0xd2511f5310107825 */ /* 0x000fe200078e00ff */
[----:B------:R-:W-:Y:S02]  /*b730*/  LOP3.LUT R6, R211, UR18, R18, 0x96, !PT ;  /* 0x00000012d3067c12 */ /* 0x000fe4000f8e9612 */
[----:B------:R-:W2:Y:S01]  /*b740*/  MUFU.EX2 R3, R3 ;  /* 0x0000000300037308 */ /* 0x000ea20000000800 */
[----:B------:R-:W-:Y:S01]  /*b750*/  FSETP.NEU.FTZ.AND P1, PT, R166, -INF , PT ;  /* 0xff800000a600780b */ /* 0x000fe20003f3d000 */
[----:B------:R-:W-:Y:S01]  /*b760*/  IMAD.WIDE.U32 R206, R206, -0x2daee0ad, RZ ;  /* 0xd2511f53cece7825 */ /* 0x000fe200078e00ff */
[----:B------:R-:W-:Y:S02]  /*b770*/  LOP3.LUT R248, R17, UR20, R248, 0x96, !PT ;  /* 0x0000001411f87c12 */ /* 0x000fe4000f8e96f8 */
[----:B------:R-:W-:Y:S01]  /*b780*/  FSEL R202, R202, RZ, P1 ;  /* 0x000000ffcaca7208 */ /* 0x000fe20000800000 */
[----:B------:R-:W-:Y:S01]  /*b790*/  IMAD.WIDE.U32 R18, R6, -0x326172a9, RZ ;  /* 0xcd9e8d5706127825 */ /* 0x000fe200078e00ff */
[----:B------:R-:W-:Y:S02]  /*b7a0*/  LOP3.LUT R16, R207, UR18, R16, 0x96, !PT ;  /* 0x00000012cf107c12 */ /* 0x000fe4000f8e9610 */
[----:B-1----:R-:W-:Y:S01]  /*b7b0*/  FMNMX.FTZ R165, R4, R165, !PT ;  /* 0x000000a504a57209 */ /* 0x002fe20007810000 */
[----:B------:R-:W-:Y:S01]  /*b7c0*/  IMAD.WIDE.U32 R176, R5, -0x326172a9, RZ ;  /* 0xcd9e8d5705b07825 */ /* 0x000fe200078e00ff */
[----:B------:R-:W-:Y:S02]  /*b7d0*/  SHF.R.U32.HI R7, RZ, 0x10, R18 ;  /* 0x00000010ff077819 */ /* 0x000fe40000011612 */
[----:B------:R-:W-:Y:S01]  /*b7e0*/  LOP3.LUT R4, R18, 0xffff, RZ, 0xc0, !PT ;  /* 0x0000ffff12047812 */ /* 0x000fe200078ec0ff */
[----:B------:R-:W-:Y:S01]  /*b7f0*/  IMAD.WIDE.U32 R16, R16, -0x326172a9, RZ ;  /* 0xcd9e8d5710107825 */ /* 0x000fe200078e00ff */
[----:B------:R-:W-:Y:S02]  /*b800*/  LOP3.LUT R5, R19, UR28, R176, 0x96, !PT ;  /* 0x0000001c13057c12 */ /* 0x000fe4000f8e96b0 */
[----:B------:R-:W-:Y:S01]  /*b810*/  SHF.R.U32.HI R175, RZ, 0x18, R18 ;  /* 0x00000018ffaf7819 */ /* 0x000fe20000011612 */
[----:B------:R-:W-:Y:S01]  /*b820*/  FFMA.FTZ R192, R13, UR4, -R202 ;  /* 0x000000040dc07c23 */ /* 0x000fe200080108ca */
[----:B------:R-:W-:Y:S01]  /*b830*/  LOP3.LUT R7, R7, 0xff, RZ, 0xc0, !PT ;  /* 0x000000ff07077812 */ /* 0x000fe200078ec0ff */
[C---:B------:R-:W-:Y:S01]  /*b840*/  FMUL.FTZ R201, R165.reuse, UR4 ;  /* 0x00000004a5c97c20 */ /* 0x040fe20008410000 */
[----:B------:R-:W-:Y:S01]  /*b850*/  LOP3.LUT R174, R18, 0xff, RZ, 0xc0, !PT ;  /* 0x000000ff12ae7812 */ /* 0x000fe200078ec0ff */
[----:B------:R-:W-:Y:S01]  /*b860*/  IMAD.WIDE.U32 R248, R248, -0x326172a9, RZ ;  /* 0xcd9e8d57f8f87825 */ /* 0x000fe200078e00ff */
[----:B------:R-:W-:Y:S01]  /*b870*/  SHF.R.U32.HI R6, RZ, 0x10, R16 ;  /* 0x00000010ff067819 */ /* 0x000fe20000011610 */
[----:B------:R-:W-:Y:S01]  /*b880*/  MUFU.EX2 R192, R192 ;  /* 0x000000c000c07308 */ /* 0x000fe20000000800 */
[----:B------:R-:W-:Y:S01]  /*b890*/  SHF.R.U32.HI R13, RZ, 0x8, R4 ;  /* 0x00000008ff0d7819 */ /* 0x000fe20000011604 */
[----:B------:R-:W-:Y:S01]  /*b8a0*/  IMAD.MOV.U32 R18, RZ, RZ, R176 ;  /* 0x000000ffff127224 */ /* 0x000fe200078e00b0 */
[----:B------:R-:W-:Y:S01]  /*b8b0*/  FSETP.NEU.FTZ.AND P1, PT, R165, -INF , PT ;  /* 0xff800000a500780b */ /* 0x000fe20003f3d000 */
[----:B------:R-:W-:Y:S01]  /*b8c0*/  IMAD.MOV.U32 R19, RZ, RZ, R177 ;  /* 0x000000ffff137224 */ /* 0x000fe200078e00b1 */
[----:B------:R-:W-:Y:S01]  /*b8d0*/  SHF.R.U32.HI R173, RZ, 0x10, R5 ;  /* 0x00000010ffad7819 */ /* 0x000fe20000011605 */
[----:B------:R-:W1:Y:S01]  /*b8e0*/  LDSM.16.MT88.4 R176, [R217+0x9000] ;  /* 0x00900000d9b0783b */ /* 0x000e620000004200 */
[----:B------:R-:W-:Y:S01]  /*b8f0*/  PRMT R175, R7, 0x5410, R175 ;  /* 0x0000541007af7816 */ /* 0x000fe200000000af */
[--C-:B------:R-:W-:Y:S01]  /*b900*/  FFMA.FTZ R191, R12, UR4, -R202.reuse ;  /* 0x000000040cbf7c23 */ /* 0x100fe200080108ca */
[C---:B------:R-:W-:Y:S01]  /*b910*/  LOP3.LUT R7, R5.reuse, 0xffff, RZ, 0xc0, !PT ;  /* 0x0000ffff05077812 */ /* 0x040fe200078ec0ff */
[--C-:B------:R-:W-:Y:S01]  /*b920*/  FFMA.FTZ R198, R8, UR4, -R202.reuse ;  /* 0x0000000408c67c23 */ /* 0x100fe200080108ca */
[----:B------:R-:W-:Y:S01]  /*b930*/  LOP3.LUT R172, R5, 0xff, RZ, 0xc0, !PT ;  /* 0x000000ff05ac7812 */ /* 0x000fe200078ec0ff */
[----:B------:R-:W-:Y:S01]  /*b940*/  FFMA.FTZ R197, R9, UR4, -R202 ;  /* 0x0000000409c57c23 */ /* 0x000fe200080108ca */
[----:B------:R-:W-:Y:S01]  /*b950*/  FSEL R201, R201, RZ, P1 ;  /* 0x000000ffc9c97208 */ /* 0x000fe20000800000 */
[----:B------:R-:W-:Y:S01]  /*b960*/  MUFU.EX2 R191, R191 ;  /* 0x000000bf00bf7308 */ /* 0x000fe20000000800 */
[----:B------:R-:W-:Y:S01]  /*b970*/  SHF.R.U32.HI R183, RZ, 0x18, R16 ;  /* 0x00000018ffb77819 */ /* 0x000fe20000011610 */
[----:B--2---:R-:W-:Y:S01]  /*b980*/  FMUL.FTZ R70, R3, R70 ;  /* 0x0000004603467220 */ /* 0x004fe20000410000 */
[----:B------:R-:W-:Y:S01]  /*b990*/  PRMT R174, R174, 0x5410, R13 ;  /* 0x00005410aeae7816 */ /* 0x000fe2000000000d */
[--C-:B------:R-:W-:Y:S01]  /*b9a0*/  FFMA.FTZ R195, R14, UR4, -R201.reuse ;  /* 0x000000040ec37c23 */ /* 0x100fe200080108c9 */
[----:B------:R-:W-:Y:S01]  /*b9b0*/  LOP3.LUT R6, R6, 0xff, RZ, 0xc0, !PT ;  /* 0x000000ff06067812 */ /* 0x000fe200078ec0ff */
[----:B------:R-:W-:Y:S01]  /*b9c0*/  FFMA.FTZ R196, R15, UR4, -R201 ;  /* 0x000000040fc47c23 */ /* 0x000fe200080108c9 */
[----:B------:R-:W-:Y:S01]  /*b9d0*/  SHF.R.U32.HI R5, RZ, 0x18, R5 ;  /* 0x00000018ff057819 */ /* 0x000fe20000011605 */
[--C-:B------:R-:W-:Y:S01]  /*b9e0*/  FFMA.FTZ R200, R10, UR4, -R201.reuse ;  /* 0x000000040ac87c23 */ /* 0x100fe200080108c9 */
[----:B------:R-:W-:Y:S01]  /*b9f0*/  LOP3.LUT R173, R173, 0xff, RZ, 0xc0, !PT ;  /* 0x000000ffadad7812 */ /* 0x000fe200078ec0ff */
[----:B------:R-:W-:Y:S01]  /*ba00*/  FFMA.FTZ R199, R11, UR4, -R201 ;  /* 0x000000040bc77c23 */ /* 0x000fe200080108c9 */
[----:B------:R-:W-:Y:S01]  /*ba10*/  LOP3.LUT R4, R17, UR28, R248, 0x96, !PT ;  /* 0x0000001c11047c12 */ /* 0x000fe2000f8e96f8 */
[----:B------:R-:W-:Y:S01]  /*ba20*/  MUFU.EX2 R195, R195 ;  /* 0x000000c300c37308 */ /* 0x000fe20000000800 */
[----:B------:R-:W-:Y:S01]  /*ba30*/  PRMT R183, R6, 0x5410, R183 ;  /* 0x0000541006b77816 */ /* 0x000fe200000000b7 */
[----:B------:R-:W-:Y:S01]  /*ba40*/  FMUL.FTZ R71, R3, R71 ;  /* 0x0000004703477220 */ /* 0x000fe20000410000 */
[----:B------:R-:W-:Y:S01]  /*ba50*/  PRMT R173, R173, 0x5410, R5 ;  /* 0x00005410adad7816 */ /* 0x000fe20000000005 */
[C---:B------:R-:W-:Y:S01]  /*ba60*/  FMUL.FTZ R82, R3.reuse, R82 ;  /* 0x0000005203527220 */ /* 0x040fe20000410000 */
[--C-:B------:R-:W-:Y:S01]  /*ba70*/  HSET2.LE.AND R174, R174, R230.reuse, PT ;  /* 0x000000e6aeae7233 */ /* 0x100fe20003803000 */
[C---:B------:R-:W-:Y:S01]  /*ba80*/  FMUL.FTZ R83, R3.reuse, R83 ;  /* 0x0000005303537220 */ /* 0x040fe20000410000 */
[C---:B------:R-:W-:Y:S03]  /*ba90*/  LOP3.LUT R6, R4.reuse, 0xffff, RZ, 0xc0, !PT ;  /* 0x0000ffff04067812 */ /* 0x040fe600078ec0ff */
[----:B------:R-:W-:Y:S01]  /*baa0*/  MUFU.EX2 R196, R196 ;  /* 0x000000c400c47308 */ /* 0x000fe20000000800 */
[--C-:B------:R-:W-:Y:S01]  /*bab0*/  SHF.R.U32.HI R5, RZ, 0x10, R4.reuse ;  /* 0x00000010ff057819 */ /* 0x100fe20000011604 */
[C---:B------:R-:W-:Y:S01]  /*bac0*/  FMUL.FTZ R86, R3.reuse, R86 ;  /* 0x0000005603567220 */ /* 0x040fe20000410000 */
[----:B------:R-:W-:Y:S01]  /*bad0*/  LOP3.LUT R180, R4, 0xff, RZ, 0xc0, !PT ;  /* 0x000000ff04b47812 */ /* 0x000fe200078ec0ff */
[C---:B------:R-:W-:Y:S01]  /*bae0*/  FMUL.FTZ R87, R3.reuse, R87 ;  /* 0x0000005703577220 */ /* 0x040fe20000410000 */
[----:B------:R-:W-:Y:S01]  /*baf0*/  SHF.R.U32.HI R181, RZ, 0x18, R4 ;  /* 0x00000018ffb57819 */ /* 0x000fe20000011604 */
[C---:B------:R-:W-:Y:S01]  /*bb00*/  FMUL.FTZ R98, R3.reuse, R98 ;  /* 0x0000006203627220 */ /* 0x040fe20000410000 */
[----:B------:R-:W-:Y:S03]  /*bb10*/  F2FP.F16.F32.PACK_AB R4, R170, R169 ;  /* 0x000000a9aa04723e */ /* 0x000fe600000000ff */
[----:B------:R-:W-:Y:S01]  /*bb20*/  MUFU.EX2 R198, R198 ;  /* 0x000000c600c67308 */ /* 0x000fe20000000800 */
[----:B------:R-:W-:Y:S01]  /*bb30*/  SHF.R.U32.HI R7, RZ, 0x8, R7 ;  /* 0x00000008ff077819 */ /* 0x000fe20000011607 */
[----:B------:R-:W-:Y:S01]  /*bb40*/  FMUL.FTZ R99, R3, R99 ;  /* 0x0000006303637220 */ /* 0x000fe20000410000 */
[----:B------:R-:W-:Y:S01]  /*bb50*/  LOP3.LUT R174, R174, R4, RZ, 0xc0, !PT ;  /* 0x00000004aeae7212 */ /* 0x000fe200078ec0ff */
[----:B------:R-:W-:Y:S01]  /*bb60*/  FADD.FTZ R4, -R166, R0 ;  /* 0x00000000a6047221 */ /* 0x000fe20000010100 */
[----:B------:R-:W-:Y:S01]  /*bb70*/  FADD.FTZ R0, -R165, R2 ;  /* 0x00000002a5007221 */ /* 0x000fe20000010100 */
[----:B------:R-:W-:Y:S01]  /*bb80*/  LOP3.LUT R12, R16, 0xffff, RZ, 0xc0, !PT ;  /* 0x0000ffff100c7812 */ /* 0x000fe200078ec0ff */
[----:B------:R-:W-:Y:S03]  /*bb90*/  FMUL.FTZ R17, R164, R149 ;  /* 0x00000095a4117220 */ /* 0x000fe60000410000 */
[----:B------:R-:W-:Y:S01]  /*bba0*/  MUFU.EX2 R197, R197 ;  /* 0x000000c500c57308 */ /* 0x000fe20000000800 */
[----:B------:R-:W-:Y:S01]  /*bbb0*/  FMUL.FTZ R2, R4, UR4 ;  /* 0x0000000404027c20 */ /* 0x000fe20008410000 */
[----:B------:R-:W-:Y:S01]  /*bbc0*/  FMUL.FTZ R0, R0, UR4 ;  /* 0x0000000400007c20 */ /* 0x000fe20008410000 */
[----:B------:R-:W-:Y:S01]  /*bbd0*/  PRMT R172, R172, 0x5410, R7 ;  /* 0x00005410acac7816 */ /* 0x000fe20000000007 */
[C---:B------:R-:W-:Y:S01]  /*bbe0*/  FMUL.FTZ R102, R3.reuse, R102 ;  /* 0x0000006603667220 */ /* 0x040fe20000410000 */
[----:B------:R-:W-:Y:S01]  /*bbf0*/  LOP3.LUT R182, R16, 0xff, RZ, 0xc0, !PT ;  /* 0x000000ff10b67812 */ /* 0x000fe200078ec0ff */
[----:B------:R-:W-:Y:S01]  /*bc00*/  FMUL.FTZ R16, R164, R148 ;  /* 0x00000094a4107220 */ /* 0x000fe20000410000 */
[----:B------:R-:W-:Y:S03]  /*bc10*/  SHF.R.U32.HI R12, RZ, 0x8, R12 ;  /* 0x00000008ff0c7819 */ /* 0x000fe6000001160c */
[----:B------:R-:W-:Y:S01]  /*bc20*/  MUFU.EX2 R200, R200 ;  /* 0x000000c800c87308 */ /* 0x000fe20000000800 */
[----:B------:R-:W-:Y:S01]  /*bc30*/  SHF.R.U32.HI R6, RZ, 0x8, R6 ;  /* 0x00000008ff067819 */ /* 0x000fe20000011606 */
[----:B------:R-:W-:Y:S01]  /*bc40*/  FMUL.FTZ R103, R3, R103 ;  /* 0x0000006703677220 */ /* 0x000fe20000410000 */
[----:B------:R-:W-:Y:S01]  /*bc50*/  LOP3.LUT R5, R5, 0xff, RZ, 0xc0, !PT ;  /* 0x000000ff05057812 */ /* 0x000fe200078ec0ff */
[--C-:B------:R-:W-:Y:S01]  /*bc60*/  FFMA.FTZ R59, R59, UR4, -R201.reuse ;  /* 0x000000043b3b7c23 */ /* 0x100fe200080108c9 */
[----:B------:R-:W-:Y:S01]  /*bc70*/  PRMT R182, R182, 0x5410, R12 ;  /* 0x00005410b6b67816 */ /* 0x000fe2000000000c */
[----:B------:R-:W-:Y:S01]  /*bc80*/  FFMA.FTZ R62, R62, UR4, -R201 ;  /* 0x000000043e3e7c23 */ /* 0x000fe200080108c9 */
[--C-:B------:R-:W-:Y:S03]  /*bc90*/  HSET2.LE.AND R175, R175, R230.reuse, PT ;  /* 0x000000e6afaf7233 */ /* 0x100fe60003803000 */
[----:B------:R-:W-:Y:S01]  /*bca0*/  MUFU.EX2 R199, R199 ;  /* 0x000000c700c77308 */ /* 0x000fe20000000800 */
[--C-:B------:R-:W-:Y:S01]  /*bcb0*/  HSET2.LE.AND R172, R172, R230.reuse, PT ;  /* 0x000000e6acac7233 */ /* 0x100fe20003803000 */
[C---:B------:R-:W-:Y:S01]  /*bcc0*/  FMUL.FTZ R108, R164.reuse, R108 ;  /* 0x0000006ca46c7220 */ /* 0x040fe20000410000 */
[--C-:B------:R-:W-:Y:S01]  /*bcd0*/  HSET2.LE.AND R173, R173, R230.reuse, PT ;  /* 0x000000e6adad7233 */ /* 0x100fe20003803000 */
[----:B------:R-:W-:Y:S01]  /*bce0*/  FMUL.FTZ R109, R164, R109 ;  /* 0x0000006da46d7220 */ /* 0x000fe20000410000 */
[----:B------:R-:W-:Y:S01]  /*bcf0*/  PRMT R180, R180, 0x5410, R6 ;  /* 0x00005410b4b47816 */ /* 0x000fe20000000006 */
[----:B------:R-:W-:Y:S01]  /*bd00*/  FMUL.FTZ R110, R3, R110 ;  /* 0x0000006e036e7220 */ /* 0x000fe20000410000 */
[----:B------:R-:W-:Y:S03]  /*bd10*/  PRMT R181, R5, 0x5410, R181 ;  /* 0x0000541005b57816 */ /* 0x000fe600000000b5 */
[----:B------:R-:W2:Y:S01]  /*bd20*/  MUFU.EX2 R2, R2 ;  /* 0x0000000200027308 */ /* 0x000ea20000000800 */
[----:B------:R-:W-:Y:S01]  /*bd30*/  F2FP.F16.F32.PACK_AB R6, R188, R171 ;  /* 0x000000abbc06723e */ /* 0x000fe200000000ff */
[----:B------:R-:W-:Y:S01]  /*bd40*/  FMUL.FTZ R111, R3, R111 ;  /* 0x0000006f036f7220 */ /* 0x000fe20000410000 */
[----:B------:R-:W-:Y:S01]  /*bd50*/  F2FP.F16.F32.PACK_AB R5, R190, R189 ;  /* 0x000000bdbe05723e */ /* 0x000fe200000000ff */
[--C-:B------:R-:W-:Y:S01]  /*bd60*/  FFMA.FTZ R205, R24, UR4, -R202.reuse ;  /* 0x0000000418cd7c23 */ /* 0x100fe200080108ca */
[----:B------:R-:W-:Y:S01]  /*bd70*/  F2FP.F16.F32.PACK_AB R4, R193, R194 ;  /* 0x000000c2c104723e */ /* 0x000fe200000000ff */
[--C-:B------:R-:W-:Y:S01]  /*bd80*/  FFMA.FTZ R207, R26, UR4, -R201.reuse ;  /* 0x000000041acf7c23 */ /* 0x100fe200080108c9 */
[----:B------:R-:W-:Y:S03]  /*bd90*/  LOP3.LUT R175, R175, R6, RZ, 0xc0, !PT ;  /* 0x00000006afaf7212 */ /* 0x000fe600078ec0ff */
[----:B------:R-:W3:Y:S01]  /*bda0*/  MUFU.EX2 R0, R0 ;  /* 0x0000000000007308 */ /* 0x000ee20000000800 */
[----:B------:R-:W-:Y:S01]  /*bdb0*/  LOP3.LUT R172, R172, R5, RZ, 0xc0, !PT ;  /* 0x00000005acac7212 */ /* 0x000fe200078ec0ff */
[----:B------:R-:W-:Y:S01]  /*bdc0*/  FFMA.FTZ R209, R28, UR4, -R202 ;  /* 0x000000041cd17c23 */ /* 0x000fe200080108ca */
[----:B------:R-:W-:Y:S01]  /*bdd0*/  LOP3.LUT R173, R173, R4, RZ, 0xc0, !PT ;  /* 0x00000004adad7212 */ /* 0x000fe200078ec0ff */
[--C-:B------:R-:W-:Y:S01]  /*bde0*/  FFMA.FTZ R211, R30, UR4, -R201.reuse ;  /* 0x000000041ed37c23 */ /* 0x100fe200080108c9 */
[--C-:B------:R-:W-:Y:S01]  /*bdf0*/  HSET2.LE.AND R182, R182, R230.reuse, PT ;  /* 0x000000e6b6b67233 */ /* 0x100fe20003803000 */
[----:B------:R-:W-:Y:S01]  /*be00*/  FFMA.FTZ R212, R31, UR4, -R201 ;  /* 0x000000041fd47c23 */ /* 0x000fe200080108c9 */
[--C-:B------:R-:W-:Y:S01]  /*be10*/  HSET2.LE.AND R183, R183, R230.reuse, PT ;  /* 0x000000e6b7b77233 */ /* 0x100fe20003803000 */
[----:B------:R-:W-:Y:S01]  /*be20*/  FMUL.FTZ R28, R164, R132 ;  /* 0x00000084a41c7220 */ /* 0x000fe20000410000 */
[--C-:B------:R-:W-:Y:S01]  /*be30*/  HSET2.LE.AND R180, R180, R230.reuse, PT ;  /* 0x000000e6b4b47233 */ /* 0x100fe20003803000 */
[C---:B--2---:R-:W-:Y:S01]  /*be40*/  FMUL.FTZ R8, R2.reuse, R156 ;  /* 0x0000009c02087220 */ /* 0x044fe20000410000 */
[--C-:B------:R-:W-:Y:S01]  /*be50*/  HSET2.LE.AND R181, R181, R230.reuse, PT ;  /* 0x000000e6b5b57233 */ /* 0x100fe20003803000 */
[----:B------:R-:W-:Y:S01]  /*be60*/  FMUL.FTZ R9, R2, R157 ;  /* 0x0000009d02097220 */ /* 0x000fe20000410000 */
[----:B------:R-:W-:Y:S01]  /*be70*/  F2FP.F16.F32.PACK_AB R7, R192, R191 ;  /* 0x000000bfc007723e */ /* 0x000fe200000000ff */
[----:B------:R-:W-:Y:S01]  /*be80*/  FMUL.FTZ R12, R2, R152 ;  /* 0x00000098020c7220 */ /* 0x000fe20000410000 */
[----:B------:R-:W-:Y:S01]  /*be90*/  F2FP.F16.F32.PACK_AB R6, R196, R195 ;  /* 0x000000c3c406723e */ /* 0x000fe200000000ff */
[----:B------:R-:W-:Y:S01]  /*bea0*/  FMUL.FTZ R13, R2, R153 ;  /* 0x00000099020d7220 */ /* 0x000fe20000410000 */
[----:B------:R-:W-:Y:S01]  /*beb0*/  F2FP.F16.F32.PACK_AB R5, R197, R198 ;  /* 0x000000c6c505723e */ /* 0x000fe200000000ff */
[C---:B---3--:R-:W-:Y:S01]  /*bec0*/  FMUL.FTZ R10, R0.reuse, R158 ;  /* 0x0000009e000a7220 */ /* 0x048fe20000410000 */
[----:B------:R-:W-:Y:S01]  /*bed0*/  F2FP.F16.F32.PACK_AB R4, R199, R200 ;  /* 0x000000c8c704723e */ /* 0x000fe200000000ff */
[----:B------:R-:W-:Y:S01]  /*bee0*/  FMUL.FTZ R11, R0, R159 ;  /* 0x0000009f000b7220 */ /* 0x000fe20000410000 */
[----:B------:R-:W-:Y:S01]  /*bef0*/  LOP3.LUT R182, R182, R7, RZ, 0xc0, !PT ;  /* 0x00000007b6b67212 */ /* 0x000fe200078ec0ff */
[----:B------:R-:W-:Y:S01]  /*bf00*/  FMUL.FTZ R7, R3, R163 ;  /* 0x000000a303077220 */ /* 0x000fe20000410000 */
[----:B------:R-:W-:Y:S01]  /*bf10*/  LOP3.LUT R183, R183, R6, RZ, 0xc0, !PT ;  /* 0x00000006b7b77212 */ /* 0x000fe200078ec0ff */
[----:B------:R-:W-:Y:S01]  /*bf20*/  FMUL.FTZ R6, R3, R162 ;  /* 0x000000a203067220 */ /* 0x000fe20000410000 */
[----:B------:R-:W-:Y:S01]  /*bf30*/  LOP3.LUT R180, R180, R5, RZ, 0xc0, !PT ;  /* 0x00000005b4b47212 */ /* 0x000fe200078ec0ff */
[C---:B------:R-:W-:Y:S01]  /*bf40*/  FMUL.FTZ R5, R164.reuse, R161 ;  /* 0x000000a1a4057220 */ /* 0x040fe20000410000 */
[----:B------:R-:W-:Y:S01]  /*bf50*/  LOP3.LUT R181, R181, R4, RZ, 0xc0, !PT ;  /* 0x00000004b5b57212 */ /* 0x000fe200078ec0ff */
[----:B------:R-:W-:Y:S01]  /*bf60*/  FMUL.FTZ R4, R164, R160 ;  /* 0x000000a0a4047220 */ /* 0x000fe20000410000 */
[C---:B------:R-:W-:Y:S01]  /*bf70*/  FMUL.FTZ R14, R0.reuse, R154 ;  /* 0x0000009a000e7220 */ /* 0x040fe20000410000 */
[----:B------:R-:W-:Y:S01]  /*bf80*/  FMUL.FTZ R15, R0, R155 ;  /* 0x0000009b000f7220 */ /* 0x000fe20000410000 */
[----:B------:R-:W-:Y:S01]  /*bf90*/  IMAD.MOV.U32 R160, RZ, RZ, R18 ;  /* 0x000000ffffa07224 */ /* 0x000fe200078e0012 */
[----:B------:R-:W2:Y:S01]  /*bfa0*/  LDSM.16.MT88.4 R152, [R217+0xa000] ;  /* 0x00a00000d998783b */ /* 0x000ea20000004200 */
[C---:B------:R-:W-:Y:S01]  /*bfb0*/  FMUL.FTZ R18, R3.reuse, R150 ;  /* 0x0000009603127220 */ /* 0x040fe20000410000 */
[----:B------:R-:W-:Y:S01]  /*bfc0*/  IMAD.MOV.U32 R161, RZ, RZ, R19 ;  /* 0x000000ffffa17224 */ /* 0x000fe200078e0013 */
[-C--:B-1----:R-:W-:Y:S01]  /*bfd0*/  HMMA.16816.F32 R4, R172, R176.reuse, R4 ;  /* 0x000000b0ac04723c */ /* 0x082fe20000001804 */
[----:B------:R-:W-:Y:S04]  /*bfe0*/  MUFU.EX2 R211, R211 ;  /* 0x000000d300d37308 */ /* 0x000fe80000000800 */
[----:B------:R-:W-:Y:S01]  /*bff0*/  FMUL.FTZ R19, R3, R151 ;  /* 0x0000009703137220 */ /* 0x000fe20000410000 */
[C---:B------:R-:W-:Y:S01]  /*c000*/  HMMA.16816.F32 R8, R180.reuse, R176, R8 ;  /* 0x000000b0b408723c */ /* 0x040fe20000001808 */
[----:B------:R-:W1:Y:S04]  /*c010*/  LDSM.16.MT88.4 R148, [R216+0xa000] ;  /* 0x00a00000d894783b */ /* 0x000e680000004200 */
[----:B------:R-:W-:Y:S01]  /*c020*/  MUFU.EX2 R212, R212 ;  /* 0x000000d400d47308 */ /* 0x000fe20000000800 */
[C---:B------:R-:W-:Y:S01]  /*c030*/  FMUL.FTZ R92, R2.reuse, R92 ;  /* 0x0000005c025c7220 */ /* 0x040fe20000410000 */
[-C--:B------:R-:W-:Y:S04]  /*c040*/  HMMA.16816.F32 R12, R180, R178.reuse, R12 ;  /* 0x000000b2b40c723c */ /* 0x080fe8000000180c */
[C---:B------:R-:W-:Y:S02]  /*c050*/  FMUL.FTZ R93, R2.reuse, R93 ;  /* 0x0000005d025d7220 */ /* 0x040fe40000410000 */
[C---:B------:R-:W-:Y:S02]  /*c060*/  HMMA.16816.F32 R16, R172.reuse, R178, R16 ;  /* 0x000000b2ac10723c */ /* 0x040fe40000001810 */
[----:B------:R-:W-:Y:S03]  /*c070*/  MUFU.EX2 R209, R209 ;  /* 0x000000d100d17308 */ /* 0x000fe60000000800 */
[C---:B------:R-:W-:Y:S01]  /*c080*/  FMUL.FTZ R72, R2.reuse, R72 ;  /* 0x0000004802487220 */ /* 0x040fe20000410000 */
[-C--:B------:R-:W-:Y:S06]  /*c090*/  HMMA.16816.F32 R68, R172, R184.reuse, R68 ;  /* 0x000000b8ac44723c */ /* 0x080fec0000001844 */
[----:B------:R-:W-:Y:S01]  /*c0a0*/  MUFU.EX2 R205, R205 ;  /* 0x000000cd00cd7308 */ /* 0x000fe20000000800 */
[----:B------:R-:W-:Y:S01]  /*c0b0*/  FMUL.FTZ R73, R2, R73 ;  /* 0x0000004902497220 */ /* 0x000fe20000410000 */
[C---:B------:R-:W-:Y:S03]  /*c0c0*/  FMUL.FTZ R74, R0.reuse, R74 ;  /* 0x0000004a004a7220 */ /* 0x040fe60000410000 */
[----:B------:R-:W-:Y:S01]  /*c0d0*/  FMUL.FTZ R75, R0, R75 ;  /* 0x0000004b004b7220 */ /* 0x000fe20000410000 */
[C---:B------:R-:W-:Y:S01]  /*c0e0*/  FMUL.FTZ R76, R2.reuse, R76 ;  /* 0x0000004c024c7220 */ /* 0x040fe20000410000 */
[----:B------:R-:W-:Y:S01]  /*c0f0*/  FMUL.FTZ R77, R2, R77 ;  /* 0x0000004d024d7220 */ /* 0x000fe20000410000 */
[C---:B------:R-:W-:Y:S01]  /*c100*/  FMUL.FTZ R78, R0.reuse, R78 ;  /* 0x0000004e004e7220 */ /* 0x040fe20000410000 */
[C---:B------:R-:W-:Y:S03]  /*c110*/  FMUL.FTZ R79, R0.reuse, R79 ;  /* 0x0000004f004f7220 */ /* 0x040fe60000410000 */
[C---:B------:R-:W-:Y:S01]  /*c120*/  HMMA.16816.F32 R72, R180.reuse, R184, R72 ;  /* 0x000000b8b448723c */ /* 0x040fe20000001848 */
[----:B------:R-:W-:Y:S03]  /*c130*/  MUFU.EX2 R207, R207 ;  /* 0x000000cf00cf7308 */ /* 0x000fe60000000800 */
[C---:B------:R-:W-:Y:S01]  /*c140*/  FMUL.FTZ R94, R0.reuse, R94 ;  /* 0x0000005e005e7220 */ /* 0x040fe20000410000 */
[----:B------:R-:W-:Y:S01]  /*c150*/  FMUL.FTZ R95, R0, R95 ;  /* 0x0000005f005f7220 */ /* 0x000fe20000410000 */
[-C--:B------:R-:W-:Y:S05]  /*c160*/  HMMA.16816.F32 R76, R180, R186.reuse, R76 ;  /* 0x000000bab44c723c */ /* 0x080fea000000184c */
[----:B------:R-:W-:Y:S01]  /*c170*/  LOP3.LUT R156, R161, UR19, R250, 0x96, !PT ;  /* 0x00000013a19c7c12 */ /* 0x000fe2000f8e96fa */
[C---:B------:R-:W-:Y:S05]  /*c180*/  HMMA.16816.F32 R80, R172.reuse, R186, R80 ;  /* 0x000000baac50723c */ /* 0x040fea0000001850 */
[C---:B------:R-:W-:Y:S01]  /*c190*/  FMUL.FTZ R88, R2.reuse, R88 ;  /* 0x0000005802587220 */ /* 0x040fe20000410000 */
[-C--:B--2---:R-:W-:Y:S05]  /*c1a0*/  HMMA.16816.F32 R84, R172, R152.reuse, R84 ;  /* 0x00000098ac54723c */ /* 0x084fea0000001854 */
[----:B------:R-:W-:Y:S01]  /*c1b0*/  FMUL.FTZ R89, R2, R89 ;  /* 0x0000005902597220 */ /* 0x000fe20000410000 */
[C---:B------:R-:W-:Y:S01]  /*c1c0*/  FMUL.FTZ R90, R0.reuse, R90 ;  /* 0x0000005a005a7220 */ /* 0x040fe20000410000 */
[----:B------:R-:W-:Y:S01]  /*c1d0*/  FMUL.FTZ R91, R0, R91 ;  /* 0x0000005b005b7220 */ /* 0x000fe20000410000 */
[--C-:B------:R-:W-:Y:S03]  /*c1e0*/  FFMA.FTZ R250, R47, UR4, -R201.reuse ;  /* 0x000000042ffa7c23 */ /* 0x100fe600080108c9 */
[----:B------:R-:W-:Y:S01]  /*c1f0*/  LOP3.LUT R160, R249, UR19, R208, 0x96, !PT ;  /* 0x00000013f9a07c12 */ /* 0x000fe2000f8e96d0 */
[----:B------:R-:W-:Y:S01]  /*c200*/  FFMA.FTZ R249, R46, UR4, -R201 ;  /* 0x000000042ef97c23 */ /* 0x000fe200080108c9 */
[----:B------:R-:W-:Y:S01]  /*c210*/  FFMA.FTZ R185, R21, UR4, -R204 ;  /* 0x0000000415b97c23 */ /* 0x000fe200080108cc */
[C---:B------:R-:W-:Y:S01]  /*c220*/  HMMA.16816.F32 R88, R180.reuse, R152, R88 ;  /* 0x00000098b458723c */ /* 0x040fe20000001858 */
[----:B------:R-:W-:Y:S03]  /*c230*/  MUFU.EX2 R250, R250 ;  /* 0x000000fa00fa7308 */ /* 0x000fe60000000800 */
[----:B------:R-:W-:Y:S01]  /*c240*/  FMUL.FTZ R21, R164, R141 ;  /* 0x0000008da4157220 */ /* 0x000fe20000410000 */
[----:B------:R-:W-:Y:S01]  /*c250*/  IMAD.WIDE.U32 R160, R160, -0x2daee0ad, RZ ;  /* 0xd2511f53a0a07825 */ /* 0x000fe200078e00ff */
[-C--:B------:R-:W-:Y:S05]  /*c260*/  HMMA.16816.F32 R92, R180, R154.reuse, R92 ;  /* 0x0000009ab45c723c */ /* 0x080fea000000185c */
[----:B------:R-:W-:Y:S01]  /*c270*/  MUFU.EX2 R249, R249 ;  /* 0x000000f900f97308 */ /* 0x000fe20000000800 */
[----:B------:R-:W-:Y:S01]  /*c280*/  SHF.R.U32.HI R152, RZ, 0x10, R160 ;  /* 0x00000010ff987819 */ /* 0x000fe200000116a0 */
[C---:B------:R-:W-:Y:S04]  /*c290*/  HMMA.16816.F32 R96, R172.reuse, R154, R96 ;  /* 0x0000009aac60723c */ /* 0x040fe80000001860 */
[C---:B------:R-:W-:Y:S02]  /*c2a0*/  FMUL.FTZ R104, R2.reuse, R104 ;  /* 0x0000006802687220 */ /* 0x040fe40000410000 */
[-C--:B-1----:R-:W-:Y:S02]  /*c2b0*/  HMMA.16816.F32 R100, R172, R148.reuse, R100 ;  /* 0x00000094ac64723c */ /* 0x082fe40000001864 */
[----:B------:R-:W-:Y:S03]  /*c2c0*/  MUFU.EX2 R185, R185 ;  /* 0x000000b900b97308 */ /* 0x000fe60000000800 */
[----:B------:R-:W-:Y:S01]  /*c2d0*/  FMUL.FTZ R105, R2, R105 ;  /* 0x0000006902697220 */ /* 0x000fe20000410000 */
[C---:B------:R-:W-:Y:S01]  /*c2e0*/  FMUL.FTZ R106, R0.reuse, R106 ;  /* 0x0000006a006a7220 */ /* 0x040fe20000410000 */
[----:B------:R-:W-:Y:S01]  /*c2f0*/  FMUL.FTZ R107, R0, R107 ;  /* 0x0000006b006b7220 */ /* 0x000fe20000410000 */
[----:B------:R-:W-:Y:S03]  /*c300*/  LOP3.LUT R206, R161, UR5, R206, 0x96, !PT ;  /* 0x00000005a1ce7c12 */ /* 0x000fe6000f8e96ce */
[----:B------:R-:W-:Y:S04]  /*c310*/  IMAD.WIDE.U32 R156, R156, -0x2daee0ad, RZ ;  /* 0xd2511f539c9c7825 */ /* 0x000fe800078e00ff */
[----:B------:R-:W-:Y:S01]  /*c320*/  FFMA.FTZ R186, R22, UR4, -R203 ;  /* 0x0000000416ba7c23 */ /* 0x000fe200080108cb */
[C---:B------:R-:W-:Y:S04]  /*c330*/  HMMA.16816.F32 R104, R180.reuse, R148, R104 ;  /* 0x00000094b468723c */ /* 0x040fe80000001868 */
[C---:B------:R-:W-:Y:S01]  /*c340*/  LOP3.LUT R153, R156.reuse, 0xffff, RZ, 0xc0, !PT ;  /* 0x0000ffff9c997812 */ /* 0x040fe200078ec0ff */
[--C-:B------:R-:W-:Y:S01]  /*c350*/  FFMA.FTZ R177, R33, UR4, -R204.reuse ;  /* 0x0000000421b17c23 */ /* 0x100fe200080108cc */
[----:B------:R-:W-:Y:S01]  /*c360*/  LOP3.LUT R158, R156, 0xff, RZ, 0xc0, !PT ;  /* 0x000000ff9c9e7812 */ /* 0x000fe200078ec0ff */
[--C-:B------:R-:W-:Y:S01]  /*c370*/  FFMA.FTZ R176, R32, UR4, -R204.reuse ;  /* 0x0000000420b07c23 */ /* 0x100fe200080108cc */
[----:B------:R-:W-:Y:S01]  /*c380*/  SHF.R.U32.HI R153, RZ, 0x8, R153 ;  /* 0x00000008ff997819 */ /* 0x000fe20000011699 */
[----:B------:R-:W-:Y:S02]  /*c390*/  MUFU.EX2 R186, R186 ;  /* 0x000000ba00ba7308 */ /* 0x000fe40000000800 */
[----:B------:R-:W-:Y:S01]  /*c3a0*/  LOP3.LUT R148, R152, 0xff, RZ, 0xc0, !PT ;  /* 0x000000ff98947812 */ /* 0x000fe200078ec0ff */
[----:B------:R-:W-:Y:S01]  /*c3b0*/  FFMA.FTZ R184, R20, UR4, -R204 ;  /* 0x0000000414b87c23 */ /* 0x000fe200080108cc */
[----:B------:R-:W-:Y:S01]  /*c3c0*/  PRMT R158, R158, 0x5410, R153 ;  /* 0x000054109e9e7816 */ /* 0x000fe20000000099 */
[--C-:B------:R-:W-:Y:S01]  /*c3d0*/  FFMA.FTZ R178, R34, UR4, -R203.reuse ;  /* 0x0000000422b27c23 */ /* 0x100fe200080108cb */
[----:B------:R-:W1:Y:S01]  /*c3e0*/  LDSM.16.MT88.4 R152, [R217+0xb000] ;  /* 0x00b00000d998783b */ /* 0x000e620000004200 */
[----:B------:R-:W-:Y:S01]  /*c3f0*/  SHF.R.U32.HI R159, RZ, 0x10, R156 ;  /* 0x00000010ff9f7819 */ /* 0x000fe2000001169c */
[--C-:B------:R-:W-:Y:S01]  /*c400*/  FFMA.FTZ R179, R35, UR4, -R203.reuse ;  /* 0x0000000423b37c23 */ /* 0x100fe200080108cb */
[----:B------:R-:W-:Y:S01]  /*c410*/  LOP3.LUT R210, R157, UR5, R210, 0x96, !PT ;  /* 0x000000059dd27c12 */ /* 0x000fe2000f8e96d2 */
[C---:B------:R-:W-:Y:S01]  /*c420*/  FMUL.FTZ R34, R0.reuse, R146 ;  /* 0x0000009200227220 */ /* 0x040fe20000410000 */
[----:B------:R-:W-:Y:S01]  /*c430*/  SHF.R.U32.HI R157, RZ, 0x18, R156 ;  /* 0x00000018ff9d7819 */ /* 0x000fe2000001169c */
[----:B------:R-:W-:Y:S01]  /*c440*/  FMUL.FTZ R35, R0, R147 ;  /* 0x0000009300237220 */ /* 0x000fe20000410000 */
[----:B------:R-:W-:Y:S01]  /*c450*/  LOP3.LUT R33, R159, 0xff, RZ, 0xc0, !PT ;  /* 0x000000ff9f217812 */ /* 0x000fe200078ec0ff */
[----:B------:R-:W-:Y:S01]  /*c460*/  FFMA.FTZ R187, R23, UR4, -R203 ;  /* 0x0000000417bb7c23 */ /* 0x000fe200080108cb */
[C---:B------:R-:W-:Y:S01]  /*c470*/  LOP3.LUT R32, R160.reuse, 0xffff, RZ, 0xc0, !PT ;  /* 0x0000ffffa0207812 */ /* 0x040fe200078ec0ff */
[C---:B------:R-:W-:Y:S01]  /*c480*/  FMUL.FTZ R22, R3.reuse, R142 ;  /* 0x0000008e03167220 */ /* 0x040fe20000410000 */
[----:B------:R-:W-:Y:S01]  /*c490*/  LOP3.LUT R159, R160, 0xff, RZ, 0xc0, !PT ;  /* 0x000000ffa09f7812 */ /* 0x000fe200078ec0ff */
[----:B------:R-:W-:Y:S01]  /*c4a0*/  FMUL.FTZ R23, R3, R143 ;  /* 0x0000008f03177220 */ /* 0x000fe20000410000 */
[----:B------:R-:W-:Y:S01]  /*c4b0*/  SHF.R.U32.HI R156, RZ, 0x18, R160 ;  /* 0x00000018ff9c7819 */ /* 0x000fe200000116a0 */
[----:B------:R-:W-:Y:S01]  /*c4c0*/  MUFU.EX2 R176, R176 ;  /* 0x000000b000b07308 */ /* 0x000fe20000000800 */
[----:B------:R-:W-:Y:S01]  /*c4d0*/  LOP3.LUT R160, R210, 0xffff, RZ, 0xc0, !PT ;  /* 0x0000ffffd2a07812 */ /* 0x000fe200078ec0ff */
[----:B------:R-:W-:Y:S01]  /*c4e0*/  FMUL.FTZ R112, R2, R112 ;  /* 0x0000007002707220 */ /* 0x000fe20000410000 */
[----:B------:R-:W-:Y:S01]  /*c4f0*/  LOP3.LUT R20, R210, 0xff, RZ, 0xc0, !PT ;  /* 0x000000ffd2147812 */ /* 0x000fe200078ec0ff */
[----:B------:R-:W-:Y:S01]  /*c500*/  FMUL.FTZ R113, R2, R113 ;  /* 0x0000007102717220 */ /* 0x000fe20000410000 */
[----:B------:R-:W-:Y:S01]  /*c510*/  SHF.R.U32.HI R160, RZ, 0x8, R160 ;  /* 0x00000008ffa07819 */ /* 0x000fe200000116a0 */
[----:B------:R-:W-:Y:S01]  /*c520*/  FMUL.FTZ R114, R0, R114 ;  /* 0x0000007200727220 */ /* 0x000fe20000410000 */
[----:B------:R-:W-:Y:S01]  /*c530*/  PRMT R157, R33, 0x5410, R157 ;  /* 0x00005410219d7816 */ /* 0x000fe2000000009d */
[C---:B------:R-:W-:Y:S01]  /*c540*/  FMUL.FTZ R33, R2.reuse, R145 ;  /* 0x0000009102217220 */ /* 0x040fe20000410000 */
[----:B------:R-:W-:Y:S01]  /*c550*/  SHF.R.U32.HI R149, RZ, 0x8, R32 ;  /* 0x00000008ff957819 */ /* 0x000fe20000011620 */
[----:B------:R-:W-:Y:S01]  /*c560*/  FMUL.FTZ R32, R2, R144 ;  /* 0x0000009002207220 */ /* 0x000fe20000410000 */
[----:B------:R-:W-:Y:S01]  /*c570*/  PRMT R144, R20, 0x5410, R160 ;  /* 0x0000541014907816 */ /* 0x000fe200000000a0 */
[----:B------:R-:W-:Y:S01]  /*c580*/  FFMA.FTZ R208, R27, UR4, -R201 ;  /* 0x000000041bd07c23 */ /* 0x000fe200080108c9 */
[----:B------:R-:W-:Y:S01]  /*c590*/  SHF.R.U32.HI R20, RZ, 0x10, R206 ;  /* 0x00000010ff147819 */ /* 0x000fe200000116ce */
[----:B------:R-:W-:Y:S01]  /*c5a0*/  FMUL.FTZ R30, R3, R134 ;  /* 0x00000086031e7220 */ /* 0x000fe20000410000 */
[----:B------:R-:W-:Y:S01]  /*c5b0*/  PRMT R147, R159, 0x5410, R149 ;  /* 0x000054109f937816 */ /* 0x000fe20000000095 */
[----:B------:R-:W-:Y:S01]  /*c5c0*/  FMUL.FTZ R31, R3, R135 ;  /* 0x00000087031f7220 */ /* 0x000fe20000410000 */
[-C--:B------:R-:W-:Y:S01]  /*c5d0*/  HMMA.16816.F32 R32, R180, R150.reuse, R32 ;  /* 0x00000096b420723c */ /* 0x080fe20000001820 */
[----:B------:R-:W2:Y:S02]  /*c5e0*/  MUFU.EX2 R177, R177 ;  /* 0x000000b100b17308 */ /* 0x000ea40000000800 */
[----:B------:R-:W-:Y:S01]  /*c5f0*/  LOP3.LUT R24, R20, 0xff, RZ, 0xc0, !PT ;  /* 0x000000ff14187812 */ /* 0x000fe200078ec0ff */
[----:B------:R-:W-:Y:S01]  /*c600*/  FMUL.FTZ R20, R164, R140 ;  /* 0x0000008ca4147220 */ /* 0x000fe20000410000 */
[--C-:B------:R-:W-:Y:S01]  /*c610*/  HSET2.LE.AND R144, R144, R230.reuse, PT ;  /* 0x000000e690907233 */ /* 0x100fe20003803000 */
[C---:B------:R-:W-:Y:S01]  /*c620*/  HMMA.16816.F32 R108, R172.reuse, R150, R108 ;  /* 0x00000096ac6c723c */ /* 0x040fe2000000186c */
[----:B------:R-:W3:Y:S04]  /*c630*/  LDSM.16.MT88.4 R140, [R216+0xb000] ;  /* 0x00b00000d88c783b */ /* 0x000ee80000004200 */
[----:B------:R-:W-:Y:S01]  /*c640*/  MUFU.EX2 R178, R178 ;  /* 0x000000b200b27308 */ /* 0x000fe20000000800 */
[----:B------:R-:W-:Y:S01]  /*c650*/  SHF.R.U32.HI R146, RZ, 0x10, R210 ;  /* 0x00000010ff927819 */ /* 0x000fe200000116d2 */
[-C--:B-1----:R-:W-:Y:S08]  /*c660*/  HMMA.16816.F32 R20, R172, R152.reuse, R20 ;  /* 0x00000098ac14723c */ /* 0x082ff00000001814 */
[----:B------:R-:W1:Y:S03]  /*c670*/  MUFU.EX2 R179, R179 ;  /* 0x000000b300b37308 */ /* 0x000e660000000800 */
[----:B------:R-:W-:Y:S01]  /*c680*/  LOP3.LUT R145, R206, 0xffff, RZ, 0xc0, !PT ;  /* 0x0000ffffce917812 */ /* 0x000fe200078ec0ff */
[----:B------:R-:W-:Y:S01]  /*c690*/  FMUL.FTZ R115, R0, R115 ;  /* 0x0000007300737220 */ /* 0x000fe20000410000 */
[----:B------:R-:W-:Y:S02]  /*c6a0*/  PRMT R156, R148, 0x5410, R156 ;  /* 0x00005410949c7816 */ /* 0x000fe4000000009c */
[----:B------:R-:W-:Y:S01]  /*c6b0*/  SHF.R.U32.HI R150, RZ, 0x18, R210 ;  /* 0x00000018ff967819 */ /* 0x000fe200000116d2 */
[----:B------:R-:W-:Y:S02]  /*c6c0*/  FFMA.FTZ R210, R29, UR4, -R202 ;  /* 0x000000041dd27c23 */ /* 0x000fe400080108ca */
[----:B------:R-:W4:Y:S01]  /*c6d0*/  MUFU.EX2 R184, R184 ;  /* 0x000000b800b87308 */ /* 0x000f220000000800 */
[C---:B------:R-:W-:Y:S04]  /*c6e0*/  HMMA.16816.F32 R112, R180.reuse, R152, R112 ;  /* 0x00000098b470723c */ /* 0x040fe80000001870 */
[----:B------:R-:W-:Y:S01]  /*c6f0*/  LOP3.LUT R149, R206, 0xff, RZ, 0xc0, !PT ;  /* 0x000000ffce957812 */ /* 0x000fe200078ec0ff */
[C---:B------:R-:W-:Y:S01]  /*c700*/  FMUL.FTZ R26, R0.reuse, R138 ;  /* 0x0000008a001a7220 */ /* 0x040fe20000410000 */
[----:B------:R-:W-:Y:S01]  /*c710*/  SHF.R.U32.HI R148, RZ, 0x18, R206 ;  /* 0x00000018ff947819 */ /* 0x000fe200000116ce */
[----:B------:R-:W-:Y:S01]  /*c720*/  FMUL.FTZ R27, R0, R139 ;  /* 0x0000008b001b7220 */ /* 0x000fe20000410000 */
[----:B------:R-:W-:Y:S01]  /*c730*/  LOP3.LUT R146, R146, 0xff, RZ, 0xc0, !PT ;  /* 0x000000ff92927812 */ /* 0x000fe200078ec0ff */
[----:B------:R-:W5:Y:S02]  /*c740*/  MUFU.EX2 R187, R187 ;  /* 0x000000bb00bb7308 */ /* 0x000f640000000800 */
[----:B------:R-:W-:Y:S01]  /*c750*/  SHF.R.U32.HI R145, RZ, 0x8, R145 ;  /* 0x00000008ff917819 */ /* 0x000fe20000011691 */
[----:B------:R-:W-:Y:S01]  /*c760*/  FFMA.FTZ R206, R25, UR4, -R202 ;  /* 0x0000000419ce7c23 */ /* 0x000fe200080108ca */
[----:B------:R-:W-:Y:S01]  /*c770*/  PRMT R150, R146, 0x5410, R150 ;  /* 0x0000541092967816 */ /* 0x000fe20000000096 */
[----:B------:R-:W-:Y:S01]  /*c780*/  FMUL.FTZ R25, R2, R137 ;  /* 0x0000008902197220 */ /* 0x000fe20000410000 */
[----:B------:R-:W-:Y:S01]  /*c790*/  PRMT R149, R149, 0x5410, R145 ;  /* 0x0000541095957816 */ /* 0x000fe20000000091 */
[----:B------:R-:W-:Y:S01]  /*c7a0*/  FMUL.FTZ R116, R164, R116 ;  /* 0x00000074a4747220 */ /* 0x000fe20000410000 */
[----:B------:R-:W-:Y:S01]  /*c7b0*/  PRMT R148, R24, 0x5410, R148 ;  /* 0x0000541018947816 */ /* 0x000fe20000000094 */
[----:B------:R-:W-:Y:S01]  /*c7c0*/  FMUL.FTZ R24, R2, R136 ;  /* 0x0000008802187220 */ /* 0x000fe20000410000 */
[--C-:B------:R-:W-:Y:S01]  /*c7d0*/  HSET2.LE.AND R146, R158, R230.reuse, PT ;  /* 0x000000e69e927233 */ /* 0x100fe20003803000 */
[C---:B------:R-:W-:Y:S01]  /*c7e0*/  FMUL.FTZ R117, R164.reuse, R117 ;  /* 0x00000075a4757220 */ /* 0x040fe20000410000 */
[--C-:B------:R-:W-:Y:S01]  /*c7f0*/  HSET2.LE.AND R145, R157, R230.reuse, PT ;  /* 0x000000e69d917233 */ /* 0x100fe20003803000 */
[----:B------:R-:W-:Y:S01]  /*c800*/  FMUL.FTZ R118, R3, R118 ;  /* 0x0000007603767220 */ /* 0x000fe20000410000 */
[----:B--2---:R-:W-:Y:S01]  /*c810*/  F2FP.F16.F32.PACK_AB R138, R177, R176 ;  /* 0x000000b0b18a723e */ /* 0x004fe200000000ff */
[----:B------:R-:W-:Y:S01]  /*c820*/  FMUL.FTZ R119, R3, R119 ;  /* 0x0000007703777220 */ /* 0x000fe20000410000 */
[-C--:B------:R-:W-:Y:S01]  /*c830*/  HMMA.16816.F32 R24, R180, R154.reuse, R24 ;  /* 0x0000009ab418723c */ /* 0x080fe20000001818 */
[----:B------:R-:W-:Y:S02]  /*c840*/  MUFU.EX2 R158, R59 ;  /* 0x0000003b009e7308 */ /* 0x000fe40000000800 */
[----:B-1----:R-:W-:Y:S01]  /*c850*/  F2FP.F16.F32.PACK_AB R139, R179, R178 ;  /* 0x000000b2b38b723e */ /* 0x002fe200000000ff */
[----:B------:R-:W-:Y:S01]  /*c860*/  FMUL.FTZ R29, R164, R133 ;  /* 0x00000085a41d7220 */ /* 0x000fe20000410000 */
[----:B----4-:R-:W-:Y:S01]  /*c870*/  F2FP.F16.F32.PACK_AB R136, R185, R184 ;  /* 0x000000b8b988723e */ /* 0x010fe200000000ff */
[C---:B------:R-:W-:Y:S05]  /*c880*/  HMMA.16816.F32 R116, R172.reuse, R154, R116 ;  /* 0x0000009aac74723c */ /* 0x040fea0000001874 */
[----:B------:R-:W1:Y:S01]  /*c890*/  MUFU.EX2 R210, R210 ;  /* 0x000000d200d27308 */ /* 0x000e620000000800 */
[----:B------:R-:W-:Y:S01]  /*c8a0*/  LOP3.LUT R138, R146, R138, RZ, 0xc0, !PT ;  /* 0x0000008a928a7212 */ /* 0x000fe200078ec0ff */
[-C--:B---3--:R-:W-:Y:S04]  /*c8b0*/  HMMA.16816.F32 R28, R172, R140.reuse, R28 ;  /* 0x0000008cac1c723c */ /* 0x088fe8000000181c */
[----:B------:R-:W-:Y:S01]  /*c8c0*/  LOP3.LUT R139, R145, R139, RZ, 0xc0, !PT ;  /* 0x0000008b918b7212 */ /* 0x000fe200078ec0ff */
[----:B------:R-:W-:Y:S01]  /*c8d0*/  FMUL.FTZ R120, R2, R120 ;  /* 0x0000007802787220 */ /* 0x000fe20000410000 */
[----:B------:R-:W-:Y:S01]  /*c8e0*/  LOP3.LUT R136, R144, R136, RZ, 0xc0, !PT ;  /* 0x0000008890887212 */ /* 0x000fe200078ec0ff */
[----:B------:R-:W-:Y:S01]  /*c8f0*/  FMUL.FTZ R121, R2, R121 ;  /* 0x0000007902797220 */ /* 0x000fe20000410000 */
[----:B------:R-:W2:Y:S03]  /*c900*/  MUFU.EX2 R206, R206 ;  /* 0x000000ce00ce7308 */ /* 0x000ea60000000800 */
[--C-:B------:R-:W-:Y:S01]  /*c910*/  HSET2.LE.AND R152, R147, R230.reuse, PT ;  /* 0x000000e693987233 */ /* 0x100fe20003803000 */
[C---:B------:R-:W-:Y:S01]  /*c920*/  FMUL.FTZ R122, R0.reuse, R122 ;  /* 0x0000007a007a7220 */ /* 0x040fe20000410000 */
[----:B------:R-:W3:Y:S01]  /*c930*/  LDSM.16.MT88.4 R144, [R217+0x9400] ;  /* 0x00940000d990783b */ /* 0x000ee20000004200 */
[----:B------:R-:W-:Y:S01]  /*c940*/  FMUL.FTZ R123, R0, R123 ;  /* 0x0000007b007b7220 */ /* 0x000fe20000410000 */
[C---:B------:R-:W-:Y:S01]  /*c950*/  FMUL.FTZ R124, R2.reuse, R124 ;  /* 0x0000007c027c7220 */ /* 0x040fe20000410000 */
[----:B------:R-:W-:Y:S02]  /*c960*/  FMUL.FTZ R125, R2, R125 ;  /* 0x0000007d027d7220 */ /* 0x000fe40000410000 */
[----:B------:R-:W4:Y:S01]  /*c970*/  MUFU.EX2 R208, R208 ;  /* 0x000000d000d07308 */ /* 0x000f220000000800 */
[C---:B------:R-:W-:Y:S01]  /*c980*/  FMUL.FTZ R126, R0.reuse, R126 ;  /* 0x0000007e007e7220 */ /* 0x040fe20000410000 */
[----:B------:R-:W-:Y:S01]  /*c990*/  FMUL.FTZ R127, R0, R127 ;  /* 0x0000007f007f7220 */ /* 0x000fe20000410000 */
[--C-:B------:R-:W-:Y:S01]  /*c9a0*/  HSET2.LE.AND R137, R150, R230.reuse, PT ;  /* 0x000000e696897233 */ /* 0x100fe20003803000 */
[C---:B------:R-:W-:Y:S04]  /*c9b0*/  HMMA.16816.F32 R120, R180.reuse, R140, R120 ;  /* 0x0000008cb478723c */ /* 0x040fe80000001878 */
[--C-:B------:R-:W-:Y:S01]  /*c9c0*/  HSET2.LE.AND R154, R149, R230.reuse, PT ;  /* 0x000000e6959a7233 */ /* 0x100fe20003803000 */
[C---:B------:R-:W-:Y:S01]  /*c9d0*/  FMUL.FTZ R128, R164.reuse, R128 ;  /* 0x00000080a4807220 */ /* 0x040fe20000410000 */
[-C--:B------:R-:W-:Y:S05]  /*c9e0*/  HMMA.16816.F32 R124, R180, R142.reuse, R124 ;  /* 0x0000008eb47c723c */ /* 0x080fea000000187c */
[--C-:B------:R-:W-:Y:S01]  /*c9f0*/  HSET2.LE.AND R153, R148, R230.reuse, PT ;  /* 0x000000e694997233 */ /* 0x100fe20003803000 */
[----:B------:R-:W-:Y:S01]  /*ca00*/  FMUL.FTZ R129, R164, R129 ;  /* 0x00000081a4817220 */ /* 0x000fe20000410000 */
[----:B------:R-:W4:Y:S01]  /*ca10*/  LDSM.16.MT88.4 R148, [R216+0x9400] ;  /* 0x00940000d894783b */ /* 0x000f220000004200 */
[C---:B------:R-:W-:Y:S03]  /*ca20*/  FMUL.FTZ R130, R3.reuse, R130 ;  /* 0x0000008203827220 */ /* 0x040fe60000410000 */
[----:B------:R-:W-:Y:S01]  /*ca30*/  FMUL.FTZ R131, R3, R131 ;  /* 0x0000008303837220 */ /* 0x000fe20000410000 */
[----:B-----5:R-:W-:Y:S01]  /*ca40*/  F2FP.F16.F32.PACK_AB R134, R187, R186 ;  /* 0x000000babb86723e */ /* 0x020fe200000000ff */
[----:B------:R-:W-:Y:S01]  /*ca50*/  FFMA.FTZ R181, R37, UR4, -R204 ;  /* 0x0000000425b57c23 */ /* 0x000fe200080108cc */
[----:B-1----:R-:W-:Y:S01]  /*ca60*/  F2FP.F16.F32.PACK_AB R135, R210, R209 ;  /* 0x000000d1d287723e */ /* 0x002fe200000000ff */
[--C-:B------:R-:W-:Y:S01]  /*ca70*/  FFMA.FTZ R182, R38, UR4, -R203.reuse ;  /* 0x0000000426b67c23 */ /* 0x100fe200080108cb */
[----:B------:R-:W-:Y:S01]  /*ca80*/  LOP3.LUT R137, R137, R134, RZ, 0xc0, !PT ;  /* 0x0000008689897212 */ /* 0x000fe200078ec0ff */
[--C-:B------:R-:W-:Y:S01]  /*ca90*/  FFMA.FTZ R183, R39, UR4, -R203.reuse ;  /* 0x0000000427b77c23 */ /* 0x100fe200080108cb */
[----:B------:R-:W-:Y:S01]  /*caa0*/  HMMA.16816.F32 R128, R172, R142, R128 ;  /* 0x0000008eac80723c */ /* 0x000fe20000001880 */
[----:B------:R-:W-:Y:S03]  /*cab0*/  MUFU.EX2 R181, R181 ;  /* 0x000000b500b57308 */ /* 0x000fe60000000800 */
[----:B------:R-:W-:Y:S01]  /*cac0*/  LOP3.LUT R134, R152, R135, RZ, 0xc0, !PT ;  /* 0x0000008798867212 */ /* 0x000fe200078ec0ff */
[----:B------:R-:W-:Y:S01]  /*cad0*/  FFMA.FTZ R248, R45, UR4, -R202 ;  /* 0x000000042df87c23 */ /* 0x000fe200080108ca */
[--C-:B------:R-:W-:Y:S01]  /*cae0*/  HSET2.LE.AND R135, R156, R230.reuse, PT ;  /* 0x000000e69c877233 */ /* 0x100fe20003803000 */
[--C-:B------:R-:W-:Y:S01]  /*caf0*/  FFMA.FTZ R175, R50, UR4, -R203.reuse ;  /* 0x0000000432af7c23 */ /* 0x100fe200080108cb */
[-C--:B---3--:R-:W-:Y:S03]  /*cb00*/  HMMA.16816.F32 R4, R136, R144.reuse, R4 ;  /* 0x000000908804723c */ /* 0x088fe60000001804 */
[----:B------:R-:W-:Y:S02]  /*cb10*/  MUFU.EX2 R182, R182 ;  /* 0x000000b600b67308 */ /* 0x000fe40000000800 */
[----:B------:R-:W-:Y:S01]  /*cb20*/  F2FP.F16.F32.PACK_AB R140, R212, R211 ;  /* 0x000000d3d48c723e */ /* 0x000fe200000000ff */
[----:B------:R-:W-:Y:S01]  /*cb30*/  VIADD R213, R213, 0x1 ;  /* 0x00000001d5d57836 */ /* 0x000fe20000000000 */
[----:B--2---:R-:W-:Y:S01]  /*cb40*/  F2FP.F16.F32.PACK_AB R132, R206, R205 ;  /* 0x000000cdce84723e */ /* 0x004fe200000000ff */
[--C-:B------:R-:W-:Y:S05]  /*cb50*/  FFMA.FTZ R172, R48, UR4, -R204.reuse ;  /* 0x0000000430ac7c23 */ /* 0x100fea00080108cc */
[----:B------:R-:W-:Y:S01]  /*cb60*/  MUFU.EX2 R248, R248 ;  /* 0x000000f800f87308 */ /* 0x000fe20000000800 */
[----:B----4-:R-:W-:Y:S01]  /*cb70*/  F2FP.F16.F32.PACK_AB R133, R208, R207 ;  /* 0x000000cfd085723e */ /* 0x010fe200000000ff */
[----:B------:R-:W-:Y:S01]  /*cb80*/  FFMA.FTZ R173, R49, UR4, -R204 ;  /* 0x0000000431ad7c23 */ /* 0x000fe200080108cc */
[----:B------:R-:W-:Y:S01]  /*cb90*/  LOP3.LUT R135, R135, R140, RZ, 0xc0, !PT ;  /* 0x0000008c87877212 */ /* 0x000fe200078ec0ff */
[--C-:B------:R-:W-:Y:S01]  /*cba0*/  FFMA.FTZ R174, R51, UR4, -R203.reuse ;  /* 0x0000000433ae7c23 */ /* 0x100fe200080108cb */
[----:B------:R-:W-:Y:S01]  /*cbb0*/  LOP3.LUT R132, R154, R132, RZ, 0xc0, !PT ;  /* 0x000000849a847212 */ /* 0x000fe200078ec0ff */
[----:B------:R-:W1:Y:S01]  /*cbc0*/  LDSM.16.MT88.4 R140, [R217+0xa400] ;  /* 0x00a40000d98c783b */ /* 0x000e620000004200 */
[----:B------:R-:W-:Y:S01]  /*cbd0*/  LOP3.LUT R133, R153, R133, RZ, 0xc0, !PT ;  /* 0x0000008599857212 */ /* 0x000fe200078ec0ff */
[--C-:B------:R-:W-:Y:S01]  /*cbe0*/  FFMA.FTZ R66, R66, UR4, -R203.reuse ;  /* 0x0000000442427c23 */ /* 0x100fe200080108cb */
[----:B------:R-:W-:Y:S01]  /*cbf0*/  FFMA.FTZ R67, R67, UR4, -R203 ;  /* 0x0000000443437c23 */ /* 0x000fe200080108cb */
[----:B------:R-:W-:Y:S01]  /*cc00*/  FFMA.FTZ R57, R57, UR4, -R202 ;  /* 0x0000000439397c23 */ /* 0x000fe200080108ca */
[----:B------:R-:W-:Y:S01]  /*cc10*/  FFMA.FTZ R58, R58, UR4, -R201 ;  /* 0x000000043a3a7c23 */ /* 0x000fe200080108c9 */
[----:B------:R-:W-:Y:S01]  /*cc20*/  FFMA.FTZ R252, R65, UR4, -R204 ;  /* 0x0000000441fc7c23 */ /* 0x000fe200080108cc */
[--C-:B------:R-:W-:Y:S01]  /*cc30*/  FFMA.FTZ R65, R56, UR4, -R202.reuse ;  /* 0x0000000438417c23 */ /* 0x100fe200080108ca */
[C---:B------:R-:W-:Y:S01]  /*cc40*/  HMMA.16816.F32 R8, R132.reuse, R144, R8 ;  /* 0x000000908408723c */ /* 0x040fe20000001808 */
[----:B------:R-:W-:Y:S03]  /*cc50*/  MUFU.EX2 R160, R57 ;  /* 0x0000003900a07308 */ /* 0x000fe60000000800 */
[----:B------:R-:W-:Y:S01]  /*cc60*/  FFMA.FTZ R60, R60, UR4, -R202 ;  /* 0x000000043c3c7c23 */ /* 0x000fe200080108ca */
[----:B------:R-:W-:Y:S01]  /*cc70*/  LOP3.LUT R156, R245, UR33, R213, 0x96, !PT ;  /* 0x00000021f59c7c12 */ /* 0x000fe2000f8e96d5 */
[-C--:B------:R-:W-:Y:S05]  /*cc80*/  HMMA.16816.F32 R12, R132, R146.reuse, R12 ;  /* 0x00000092840c723c */ /* 0x080fea000000180c */
[----:B------:R-:W-:Y:S01]  /*cc90*/  MUFU.EX2 R161, R65 ;  /* 0x0000004100a17308 */ /* 0x000fe20000000800 */
[----:B------:R-:W-:Y:S01]  /*cca0*/  IMAD.WIDE.U32 R156, R156, -0x326172a9, RZ ;  /* 0xcd9e8d579c9c7825 */ /* 0x000fe200078e00ff */
[C---:B------:R-:W-:Y:S04]  /*ccb0*/  HMMA.16816.F32 R16, R136.reuse, R146, R16 ;  /* 0x000000928810723c */ /* 0x040fe80000001810 */
[C---:B------:R-:W-:Y:S02]  /*ccc0*/  LOP3.LUT R144, R157.reuse, UR27, R242, 0x96, !PT ;  /* 0x0000001b9d907c12 */ /* 0x040fe4000f8e96f2 */
[-C--:B------:R-:W-:Y:S02]  /*ccd0*/  HMMA.16816.F32 R68, R136, R148.reuse, R68 ;  /* 0x000000948844723c */ /* 0x080fe40000001844 */
[----:B------:R-:W-:Y:S03]  /*cce0*/  MUFU.EX2 R159, R58 ;  /* 0x0000003a009f7308 */ /* 0x000fe60000000800 */
[----:B------:R-:W-:Y:S01]  /*ccf0*/  LOP3.LUT R48, R157, UR27, R238, 0x96, !PT ;  /* 0x0000001b9d307c12 */ /* 0x000fe2000f8e96ee */
[C---:B------:R-:W-:Y:S06]  /*cd00*/  HMMA.16816.F32 R72, R132.reuse, R148, R72 ;  /* 0x000000948448723c */ /* 0x040fec0000001848 */
[----:B------:R-:W-:Y:S01]  /*cd10*/  MUFU.EX2 R172, R172 ;  /* 0x000000ac00ac7308 */ /* 0x000fe20000000800 */
[----:B------:R-:W-:Y:S01]  /*cd20*/  FFMA.FTZ R213, R40, UR4, -R202 ;  /* 0x0000000428d57c23 */ /* 0x000fe200080108ca */
[-C--:B------:R-:W-:Y:S03]  /*cd30*/  HMMA.16816.F32 R76, R132, R150.reuse, R76 ;  /* 0x00000096844c723c */ /* 0x080fe6000000184c */
[----:B------:R-:W-:Y:S03]  /*cd40*/  IMAD.WIDE.U32 R148, R144, -0x2daee0ad, RZ ;  /* 0xd2511f5390947825 */ /* 0x000fe600078e00ff */
[C---:B------:R-:W-:Y:S01]  /*cd50*/  HMMA.16816.F32 R80, R136.reuse, R150, R80 ;  /* 0x000000968850723c */ /* 0x040fe20000001850 */
[----:B------:R-:W2:Y:S01]  /*cd60*/  LDSM.16.MT88.4 R144, [R216+0xa400] ;  /* 0x00a40000d890783b */ /* 0x000ea20000004200 */
[----:B------:R-:W-:Y:S03]  /*cd70*/  MUFU.EX2 R213, R213 ;  /* 0x000000d500d57308 */ /* 0x000fe60000000800 */
[----:B------:R-:W-:Y:S01]  /*cd80*/  LOP3.LUT R49, R149, UR24, R240, 0x96, !PT ;  /* 0x0000001895317c12 */ /* 0x000fe2000f8e96f0 */
[-C--:B-1----:R-:W-:Y:S06]  /*cd90*/  HMMA.16816.F32 R84, R136, R140.reuse, R84 ;  /* 0x0000008c8854723c */ /* 0x082fec0000001854 */
[----:B------:R-:W1:Y:S05]  /*cda0*/  MUFU.EX2 R173, R173 ;  /* 0x000000ad00ad7308 */ /* 0x000e6a0000000800 */
[----:B------:R-:W-:Y:S01]  /*cdb0*/  IMAD.WIDE.U32 R150, R48, -0x2daee0ad, RZ ;  /* 0xd2511f5330967825 */ /* 0x000fe200078e00ff */
[C---:B------:R-:W-:Y:S04]  /*cdc0*/  HMMA.16816.F32 R88, R132.reuse, R140, R88 ;  /* 0x0000008c8458723c */ /* 0x040fe80000001858 */
[----:B------:R-:W-:Y:S02]  /*cdd0*/  LOP3.LUT R48, R151, UR24, R232, 0x96, !PT ;  /* 0x0000001897307c12 */ /* 0x000fe4000f8e96e8 */
[-C--:B------:R-:W-:Y:S01]  /*cde0*/  HMMA.16816.F32 R92, R132, R142.reuse, R92 ;  /* 0x0000008e845c723c */ /* 0x080fe2000000185c */
[----:B------:R-:W-:Y:S04]  /*cdf0*/  MUFU.EX2 R175, R175 ;  /* 0x000000af00af7308 */ /* 0x000fe80000000800 */
[--C-:B------:R-:W-:Y:S01]  /*ce00*/  LOP3.LUT R154, R247, UR25, R156.reuse, 0x96, !PT ;  /* 0x00000019f79a7c12 */ /* 0x100fe2000f8e969c */
[C---:B------:R-:W-:Y:S05]  /*ce10*/  HMMA.16816.F32 R96, R136.reuse, R142, R96 ;  /* 0x0000008e8860723c */ /* 0x040fea0000001860 */
[----:B------:R-:W3:Y:S01]  /*ce20*/  MUFU.EX2 R174, R174 ;  /* 0x000000ae00ae7308 */ /* 0x000ee20000000800 */
[----:B------:R-:W-:Y:S01]  /*ce30*/  IMAD.WIDE.U32 R152, R49, -0x326172a9, RZ ;  /* 0xcd9e8d5731987825 */ /* 0x000fe200078e00ff */
[----:B------:R-:W-:Y:S04]  /*ce40*/  LOP3.LUT R156, R215, UR25, R156, 0x96, !PT ;  /* 0x00000019d79c7c12 */ /* 0x000fe8000f8e969c */
[----:B------:R-:W-:Y:S01]  /*ce50*/  FFMA.FTZ R180, R36, UR4, -R204 ;  /* 0x0000000424b47c23 */ /* 0x000fe200080108cc */
[----:B------:R-:W-:Y:S01]  /*ce60*/  IMAD.WIDE.U32 R140, R48, -0x326172a9, RZ ;  /* 0xcd9e8d57308c7825 */ /* 0x000fe200078e00ff */
[----:B------:R-:W-:Y:S01]  /*ce70*/  LOP3.LUT R246, R153, UR23, R246, 0x96, !PT ;  /* 0x0000001799f67c12 */ /* 0x000fe2000f8e96f6 */
[----:B------:R-:W4:Y:S02]  /*ce80*/  LDSM.16.MT88.4 R48, [R217+0xb400] ;  /* 0x00b40000d930783b */ /* 0x000f240000004200 */
[----:B------:R-:W-:Y:S01]  /*ce90*/  FFMA.FTZ R52, R52, UR4, -R204 ;  /* 0x0000000434347c23 */ /* 0x000fe200080108cc */
[----:B------:R-:W-:Y:S01]  /*cea0*/  IMAD.WIDE.U32 R154, R154, -0x2daee0ad, RZ ;  /* 0xd2511f539a9a7825 */ /* 0x000fe200078e00ff */
[----:B------:R-:W-:Y:S01]  /*ceb0*/  LOP3.LUT R214, R141, UR23, R214, 0x96, !PT ;  /* 0x000000178dd67c12 */ /* 0x000fe2000f8e96d6 */
[-C--:B--2---:R-:W-:Y:S01]  /*cec0*/  HMMA.16816.F32 R100, R136, R144.reuse, R100 ;  /* 0x000000908864723c */ /* 0x084fe20000001864 */
[----:B------:R-:W-:Y:S02]  /*ced0*/  MUFU.EX2 R162, R52 ;  /* 0x0000003400a27308 */ /* 0x000fe40000000800 */
[----:B------:R-:W-:Y:S01]  /*cee0*/  LOP3.LUT R148, R155, UR22, R148, 0x96, !PT ;  /* 0x000000169b947c12 */ /* 0x000fe2000f8e9694 */
[----:B------:R-:W-:Y:S04]  /*cef0*/  IMAD.WIDE.U32 R156, R156, -0x2daee0ad, RZ ;  /* 0xd2511f539c9c7825 */ /* 0x000fe800078e00ff */
[----:B------:R-:W-:Y:S01]  /*cf00*/  FFMA.FTZ R54, R54, UR4, -R203 ;  /* 0x0000000436367c23 */ /* 0x000fe200080108cb */
[C---:B------:R-:W-:Y:S03]  /*cf10*/  HMMA.16816.F32 R104, R132.reuse, R144, R104 ;  /* 0x000000908468723c */ /* 0x040fe60000001868 */
[----:B------:R-:W-:Y:S01]  /*cf20*/  MUFU.EX2 R163, R54 ;  /* 0x0000003600a37308 */ /* 0x000fe20000000800 */
[----:B------:R-:W-:Y:S02]  /*cf30*/  IMAD.WIDE.U32 R148, R148, -0x326172a9, RZ ;  /* 0xcd9e8d5794947825 */ /* 0x000fe400078e00ff */
[-C--:B------:R-:W-:Y:S05]  /*cf40*/  HMMA.16816.F32 R32, R132, R146.reuse, R32 ;  /* 0x000000928420723c */ /* 0x080fea0000001820 */
[----:B------:R-:W-:Y:S01]  /*cf50*/  LOP3.LUT R150, R157, UR22, R150, 0x96, !PT ;  /* 0x000000169d967c12 */ /* 0x000fe2000f8e9696 */
[C---:B------:R-:W-:Y:S01]  /*cf60*/  HMMA.16816.F32 R108, R136.reuse, R146, R108 ;  /* 0x00000092886c723c */ /* 0x040fe2000000186c */
[----:B------:R-:W-:Y:S04]  /*cf70*/  MUFU.EX2 R252, R252 ;  /* 0x000000fc00fc7308 */ /* 0x000fe80000000800 */
[----:B------:R-:W-:Y:S01]  /*cf80*/  LOP3.LUT R152, R149, UR21, R152, 0x96, !PT ;  /* 0x0000001595987c12 */ /* 0x000fe2000f8e9698 */
[----:B------:R-:W-:Y:S05]  /*cf90*/  IMAD.WIDE.U32 R150, R150, -0x326172a9, RZ ;  /* 0xcd9e8d5796967825 */ /* 0x000fea00078e00ff */
[----:B------:R-:W-:Y:S01]  /*cfa0*/  FFMA.FTZ R251, R64, UR4, -R204 ;  /* 0x0000000440fb7c23 */ /* 0x000fe200080108cc */
[----:B------:R-:W2:Y:S01]  /*cfb0*/  MUFU.EX2 R180, R180 ;  /* 0x000000b400b47308 */ /* 0x000ea20000000800 */
[----:B------:R-:W-:Y:S01]  /*cfc0*/  IMAD.WIDE.U32 R246, R246, -0x2daee0ad, RZ ;  /* 0xd2511f53f6f67825 */ /* 0x000fe200078e00ff */
[----:B------:R-:W-:Y:S03]  /*cfd0*/  LOP3.LUT R140, R151, UR21, R140, 0x96, !PT ;  /* 0x00000015978c7c12 */ /* 0x000fe6000f8e968c */
[----:B------:R-:W-:Y:S01]  /*cfe0*/  FFMA.FTZ R204, R53, UR4, -R204 ;  /* 0x0000000435cc7c23 */ /* 0x000fe200080108cc */
[----:B------:R-:W-:Y:S01]  /*cff0*/  IMAD.WIDE.U32 R152, R152, -0x2daee0ad, RZ ;  /* 0xd2511f5398987825 */ /* 0x000fe200078e00ff */
[----:B------:R-:W-:Y:S03]  /*d000*/  LOP3.LUT R155, R247, UR20, R154, 0x96, !PT ;  /* 0x00000014f79b7c12 */ /* 0x000fe6000f8e969a */
[----:B------:R-:W-:Y:S01]  /*d010*/  MUFU.EX2 R251, R251 ;  /* 0x000000fb00fb7308 */ /* 0x000fe20000000800 */
[-C--:B----4-:R-:W-:Y:S03]  /*d020*/  HMMA.16816.F32 R20, R136, R48.reuse, R20 ;  /* 0x000000308814723c */ /* 0x090fe60000001814 */
[----:B------:R-:W-:Y:S01]  /*d030*/  IMAD.WIDE.U32 R214, R214, -0x2daee0ad, RZ ;  /* 0xd2511f53d6d67825 */ /* 0x000fe200078e00ff */
[----:B------:R-:W-:Y:S02]  /*d040*/  LOP3.LUT R36, R153, UR18, R246, 0x96, !PT ;  /* 0x0000001299247c12 */ /* 0x000fe4000f8e96f6 */
[C---:B------:R-:W-:Y:S03]  /*d050*/  HMMA.16816.F32 R112, R132.reuse, R48, R112 ;  /* 0x000000308470723c */ /* 0x040fe60000001870 */
[----:B------:R-:W-:Y:S02]  /*d060*/  MUFU.EX2 R204, R204 ;  /* 0x000000cc00cc7308 */ /* 0x000fe40000000800 */
[----:B------:R-:W-:Y:S01]  /*d070*/  IMAD.WIDE.U32 R140, R140, -0x2daee0ad, RZ ;  /* 0xd2511f538c8c7825 */ /* 0x000fe200078e00ff */
[-C--:B------:R-:W-:Y:S07]  /*d080*/  HMMA.16816.F32 R24, R132, R50.reuse, R24 ;  /* 0x000000328418723c */ /* 0x080fee0000001818 */
[----:B------:R-:W4:Y:S01]  /*d090*/  MUFU.EX2 R183, R183 ;  /* 0x000000b700b77308 */ /* 0x000f220000000800 */
[----:B------:R-:W-:Y:S01]  /*d0a0*/  LOP3.LUT R154, R215, UR20, R156, 0x96, !PT ;  /* 0x00000014d79a7c12 */ /* 0x000fe2000f8e969c */
[C---:B------:R-:W-:Y:S04]  /*d0b0*/  HMMA.16816.F32 R116, R136.reuse, R50, R116 ;  /* 0x000000328874723c */ /* 0x040fe80000001874 */
[----:B------:R-:W-:Y:S01]  /*d0c0*/  IMAD.WIDE.U32 R156, R36, -0x326172a9, RZ ;  /* 0xcd9e8d57249c7825 */ /* 0x000fe200078e00ff */
[----:B------:R-:W-:Y:S03]  /*d0d0*/  LOP3.LUT R36, R141, UR18, R214, 0x96, !PT ;  /* 0x000000128d247c12 */ /* 0x000fe6000f8e96d6 */
[--C-:B------:R-:W-:Y:S03]  /*d0e0*/  FFMA.FTZ R215, R43, UR4, -R201.reuse ;  /* 0x000000042bd77c23 */ /* 0x100fe600080108c9 */
[----:B------:R-:W-:Y:S01]  /*d0f0*/  IMAD.WIDE.U32 R142, R155, -0x326172a9, RZ ;  /* 0xcd9e8d579b8e7825 */ /* 0x000fe200078e00ff */
[----:B------:R-:W-:Y:S02]  /*d100*/  SHF.R.U32.HI R151, RZ, 0x10, R156 ;  /* 0x00000010ff977819 */ /* 0x000fe4000001169c */
[C---:B------:R-:W-:Y:S01]  /*d110*/  LOP3.LUT R155, R156.reuse, 0xffff, RZ, 0xc0, !PT ;  /* 0x0000ffff9c9b7812 */ /* 0x040fe200078ec0ff */
[----:B------:R-:W-:Y:S01]  /*d120*/  FFMA.FTZ R214, R41, UR4, -R202 ;  /* 0x0000000429d67c23 */ /* 0x000fe200080108ca */
[----:B------:R-:W-:Y:S01]  /*d130*/  LOP3.LUT R153, R156, 0xff, RZ, 0xc0, !PT ;  /* 0x000000ff9c997812 */ /* 0x000fe200078ec0ff */
[--C-:B------:R-:W-:Y:S01]  /*d140*/  FFMA.FTZ R246, R42, UR4, -R201.reuse ;  /* 0x000000042af67c23 */ /* 0x100fe200080108c9 */
[----:B------:R-:W-:Y:S01]  /*d150*/  LOP3.LUT R149, R157, UR28, R142, 0x96, !PT ;  /* 0x0000001c9d957c12 */ /* 0x000fe2000f8e968e */
[----:B------:R-:W-:Y:S01]  /*d160*/  IMAD.WIDE.U32 R144, R154, -0x326172a9, RZ ;  /* 0xcd9e8d579a907825 */ /* 0x000fe200078e00ff */
[----:B------:R-:W-:Y:S01]  /*d170*/  SHF.R.U32.HI R141, RZ, 0x18, R156 ;  /* 0x00000018ff8d7819 */ /* 0x000fe2000001169c */
[----:B------:R-:W5:Y:S01]  /*d180*/  MUFU.EX2 R214, R214 ;  /* 0x000000d600d67308 */ /* 0x000f620000000800 */
[----:B------:R-:W-:Y:S01]  /*d190*/  LOP3.LUT R48, R149, 0xffff, RZ, 0xc0, !PT ;  /* 0x0000ffff95307812 */ /* 0x000fe200078ec0ff */
[----:B------:R-:W-:Y:S01]  /*d1a0*/  IMAD.WIDE.U32 R156, R36, -0x326172a9, RZ ;  /* 0xcd9e8d57249c7825 */ /* 0x000fe200078e00ff */
[----:B------:R-:W-:Y:S01]  /*d1b0*/  LOP3.LUT R43, R151, 0xff, RZ, 0xc0, !PT ;  /* 0x000000ff972b7812 */ /* 0x000fe200078ec0ff */
[----:B------:R-:W1:Y:S01]  /*d1c0*/  LDSM.16.MT88.4 R36, [R216+0xb400] ;  /* 0x00b40000d824783b */ /* 0x000e620000004200 */
[----:B------:R-:W-:Y:S01]  /*d1d0*/  SHF.R.U32.HI R48, RZ, 0x8, R48 ;  /* 0x00000008ff307819 */ /* 0x000fe20000011630 */
[----:B------:R-:W-:Y:S01]  /*d1e0*/  FFMA.FTZ R201, R63, UR4, -R201 ;  /* 0x000000043fc97c23 */ /* 0x000fe200080108c9 */
[----:B------:R-:W-:Y:S01]  /*d1f0*/  SHF.R.U32.HI R147, RZ, 0x10, R156 ;  /* 0x00000010ff937819 */ /* 0x000fe2000001169c */
[----:B------:R-:W-:Y:S01]  /*d200*/  FFMA.FTZ R247, R44, UR4, -R202 ;  /* 0x000000042cf77c23 */ /* 0x000fe200080108ca */
[----:B------:R-:W-:Y:S01]  /*d210*/  SHF.R.U32.HI R41, RZ, 0x18, R156 ;  /* 0x00000018ff297819 */ /* 0x000fe2000001169c */
[----:B------:R-:W-:Y:S01]  /*d220*/  FFMA.FTZ R202, R61, UR4, -R202 ;  /* 0x000000043dca7c23 */ /* 0x000fe200080108ca */
[----:B------:R-:W-:Y:S01]  /*d230*/  LOP3.LUT R147, R147, 0xff, RZ, 0xc0, !PT ;  /* 0x000000ff93937812 */ /* 0x000fe200078ec0ff */
[----:B------:R-:W-:Y:S01]  /*d240*/  MUFU.EX2 R246, R246 ;  /* 0x000000f600f67308 */ /* 0x000fe20000000800 */
[----:B------:R-:W-:Y:S01]  /*d250*/  LOP3.LUT R42, R149, 0xff, RZ, 0xc0, !PT ;  /* 0x000000ff952a7812 */ /* 0x000fe200078ec0ff */
[----:B------:R-:W-:Y:S01]  /*d260*/  FFMA.FTZ R203, R55, UR4, -R203 ;  /* 0x0000000437cb7c23 */ /* 0x000fe200080108cb */
[----:B------:R-:W-:Y:S01]  /*d270*/  PRMT R43, R43, 0x5410, R141 ;  /* 0x000054102b2b7816 */ /* 0x000fe2000000008d */
[----:B------:R-:W-:Y:S01]  /*d280*/  FFMA.FTZ R189, R164, R237, R189 ;  /* 0x000000eda4bd7223 */ /* 0x000fe200000100bd */
[----:B------:R-:W-:Y:S01]  /*d290*/  PRMT R141, R147, 0x5410, R41 ;  /* 0x00005410938d7816 */ /* 0x000fe20000000029 */
[----:B------:R-:W-:Y:S01]  /*d2a0*/  IMAD.MOV.U32 R164, RZ, RZ, R167 ;  /* 0x000000ffffa47224 */ /* 0x000fe200078e00a7 */
[----:B------:R-:W-:Y:S03]  /*d2b0*/  PRMT R41, R42, 0x5410, R48 ;  /* 0x000054102a297816 */ /* 0x000fe60000000030 */
[----:B------:R-:W5:Y:S01]  /*d2c0*/  MUFU.EX2 R215, R215 ;  /* 0x000000d700d77308 */ /* 0x000f620000000800 */
[--C-:B------:R-:W-:Y:S01]  /*d2d0*/  SHF.R.U32.HI R48, RZ, 0x10, R149.reuse ;  /* 0x00000010ff307819 */ /* 0x100fe20000011695 */
[----:B------:R-:W-:Y:S01]  /*d2e0*/  FFMA.FTZ R194, R3, R236, R194 ;  /* 0x000000ec03c27223 */ /* 0x000fe200000100c2 */
[----:B------:R-:W-:Y:S01]  /*d2f0*/  LOP3.LUT R146, R156, 0xffff, RZ, 0xc0, !PT ;  /* 0x0000ffff9c927812 */ /* 0x000fe200078ec0ff */
[----:B------:R-:W-:Y:S01]  /*d300*/  FFMA.FTZ R198, R2, R235, R198 ;  /* 0x000000eb02c67223 */ /* 0x000fe200000100c6 */
[----:B------:R-:W-:Y:S01]  /*d310*/  LOP3.LUT R45, R48, 0xff, RZ, 0xc0, !PT ;  /* 0x000000ff302d7812 */ /* 0x000fe200078ec0ff */
[----:B------:R-:W-:Y:S01]  /*d320*/  FFMA.FTZ R200, R0, R234, R200 ;  /* 0x000000ea00c87223 */ /* 0x000fe200000100c8 */
[----:B------:R-:W5:Y:S01]  /*d330*/  LDSM.16.MT88.4 R48, [R217+0x9800] ;  /* 0x00980000d930783b */ /* 0x000f620000004200 */
[----:B------:R-:W-:Y:S02]  /*d340*/  LOP3.LUT R144, R157, UR28, R144, 0x96, !PT ;  /* 0x0000001c9d907c12 */ /* 0x000fe4000f8e9690 */
[----:B------:R-:W5:Y:S01]  /*d350*/  MUFU.EX2 R247, R247 ;  /* 0x000000f700f77308 */ /* 0x000f620000000800 */
[----:B------:R-:W-:Y:S01]  /*d360*/  SHF.R.U32.HI R149, RZ, 0x18, R149 ;  /* 0x00000018ff957819 */ /* 0x000fe20000011695 */
[----:B------:R-:W-:Y:S01]  /*d370*/  FADD.FTZ R189, R190, R189 ;  /* 0x000000bdbebd7221 */ /* 0x000fe20000010000 */
[----:B------:R-:W-:Y:S01]  /*d380*/  SHF.R.U32.HI R44, RZ, 0x10, R144 ;  /* 0x00000010ff2c7819 */ /* 0x000fe20000011690 */
[----:B------:R-:W-:Y:S01]  /*d390*/  FADD.FTZ R194, R193, R194 ;  /* 0x000000c2c1c27221 */ /* 0x000fe20000010000 */
[----:B------:R-:W-:Y:S01]  /*d3a0*/  PRMT R149, R45, 0x5410, R149 ;  /* 0x000054102d957816 */ /* 0x000fe20000000095 */
[----:B------:R-:W-:Y:S01]  /*d3b0*/  FADD.FTZ R198, R197, R198 ;  /* 0x000000c6c5c67221 */ /* 0x000fe20000010000 */
[----:B------:R-:W-:Y:S03]  /*d3c0*/  LOP3.LUT R44, R44, 0xff, RZ, 0xc0, !PT ;  /* 0x000000ff2c2c7812 */ /* 0x000fe600078ec0ff */
[----:B------:R-:W-:Y:S01]  /*d3d0*/  MUFU.EX2 R157, R62 ;  /* 0x0000003e009d7308 */ /* 0x000fe20000000800 */
[----:B------:R-:W-:Y:S01]  /*d3e0*/  LOP3.LUT R142, R156, 0xff, RZ, 0xc0, !PT ;  /* 0x000000ff9c8e7812 */ /* 0x000fe200078ec0ff */
[----:B------:R-:W-:Y:S01]  /*d3f0*/  FADD.FTZ R200, R199, R200 ;  /* 0x000000c8c7c87221 */ /* 0x000fe20000010000 */
[----:B------:R-:W-:Y:S01]  /*d400*/  SHF.R.U32.HI R146, RZ, 0x8, R146 ;  /* 0x00000008ff927819 */ /* 0x000fe20000011692 */
[----:B------:R-:W-:Y:S01]  /*d410*/  FADD.FTZ R189, R169, R189 ;  /* 0x000000bda9bd7221 */ /* 0x000fe20000010000 */
[----:B------:R-:W-:Y:S01]  /*d420*/  SHF.R.U32.HI R40, RZ, 0x8, R155 ;  /* 0x00000008ff287819 */ /* 0x000fe2000001169b */
[----:B------:R-:W-:Y:S01]  /*d430*/  FADD.FTZ R194, R171, R194 ;  /* 0x000000c2abc27221 */ /* 0x000fe20000010000 */
[-C--:B-1----:R-:W-:Y:S03]  /*d440*/  HMMA.16816.F32 R28, R136, R36.reuse, R28 ;  /* 0x00000024881c723c */ /* 0x082fe6000000181c */
[----:B------:R1:W-:Y:S01]  /*d450*/  MUFU.EX2 R154, R66 ;  /* 0x00000042009a7308 */ /* 0x0003e20000000800 */
[----:B------:R-:W-:Y:S01]  /*d460*/  PRMT R142, R142, 0x5410, R146 ;  /* 0x000054108e8e7816 */ /* 0x000fe20000000092 */
[----:B------:R-:W-:Y:S01]  /*d470*/  FADD.FTZ R198, R191, R198 ;  /* 0x000000c6bfc67221 */ /* 0x000fe20000010000 */
[C---:B------:R-:W-:Y:S01]  /*d480*/  LOP3.LUT R42, R144.reuse, 0xffff, RZ, 0xc0, !PT ;  /* 0x0000ffff902a7812 */ /* 0x040fe200078ec0ff */
[C---:B------:R-:W-:Y:S06]  /*d490*/  HMMA.16816.F32 R120, R132.reuse, R36, R120 ;  /* 0x000000248478723c */ /* 0x040fec0000001878 */
[----:B------:R1:W1:Y:S01]  /*d4a0*/  MUFU.EX2 R156, R67 ;  /* 0x00000043009c7308 */ /* 0x0002620000000800 */
[----:B------:R-:W-:Y:S01]  /*d4b0*/  LOP3.LUT R146, R144, 0xff, RZ, 0xc0, !PT ;  /* 0x000000ff90927812 */ /* 0x000fe200078ec0ff */
[-C--:B------:R-:W-:Y:S03]  /*d4c0*/  HMMA.16816.F32 R124, R132, R38.reuse, R124 ;  /* 0x00000026847c723c */ /* 0x080fe6000000187c */
[----:B------:R-:W-:Y:S03]  /*d4d0*/  SHF.R.U32.HI R144, RZ, 0x18, R144 ;  /* 0x00000018ff907819 */ /* 0x000fe60000011690 */
[----:B------:R-:W-:Y:S02]  /*d4e0*/  HMMA.16816.F32 R128, R136, R38, R128 ;  /* 0x000000268880723c */ /* 0x000fe40000001880 */
[----:B------:R1:W1:Y:S03]  /*d4f0*/  MUFU.EX2 R155, R60 ;  /* 0x0000003c009b7308 */ /* 0x0002660000000800 */
[----:B------:R-:W-:Y:S01]  /*d500*/  PRMT R40, R153, 0x5410, R40 ;  /* 0x0000541099287816 */ /* 0x000fe20000000028 */
[----:B------:R-:W-:Y:S01]  /*d510*/  FADD.FTZ R200, R195, R200 ;  /* 0x000000c8c3c87221 */ /* 0x000fe20000010000 */
[----:B------:R-:W-:Y:S01]  /*d520*/  SHF.R.U32.HI R42, RZ, 0x8, R42 ;  /* 0x00000008ff2a7819 */ /* 0x000fe2000001162a */
[----:B------:R-:W-:Y:S04]  /*d530*/  FADD.FTZ R189, R170, R189 ;  /* 0x000000bdaabd7221 */ /* 0x000fe80000010000 */
[----:B------:R-:W1:Y:S01]  /*d540*/  MUFU.EX2 R203, R203 ;  /* 0x000000cb00cb7308 */ /* 0x000e620000000800 */
[----:B------:R-:W-:Y:S01]  /*d550*/  PRMT R144, R44, 0x5410, R144 ;  /* 0x000054102c907816 */ /* 0x000fe20000000090 */
[----:B------:R-:W-:Y:S01]  /*d560*/  FADD.FTZ R194, R188, R194 ;  /* 0x000000c2bcc27221 */ /* 0x000fe20000010000 */
[----:B------:R-:W1:Y:S01]  /*d570*/  LDSM.16.MT88.4 R44, [R216+0x9800] ;  /* 0x00980000d82c783b */ /* 0x000e620000004200 */
[----:B------:R-:W-:Y:S01]  /*d580*/  PRMT R146, R146, 0x5410, R42 ;  /* 0x0000541092927816 */ /* 0x000fe2000000002a */
[----:B------:R-:W-:Y:S01]  /*d590*/  FADD.FTZ R198, R192, R198 ;  /* 0x000000c6c0c67221 */ /* 0x000fe20000010000 */
[--C-:B------:R-:W-:Y:S04]  /*d5a0*/  HSET2.LE.AND R42, R40, R230.reuse, PT ;  /* 0x000000e6282a7233 */ /* 0x100fe80003803000 */
[----:B------:R-:W1:Y:S01]  /*d5b0*/  MUFU.EX2 R201, R201 ;  /* 0x000000c900c97308 */ /* 0x000e620000000800 */
[--C-:B------:R-:W-:Y:S01]  /*d5c0*/  HSET2.LE.AND R40, R41, R230.reuse, PT ;  /* 0x000000e629287233 */ /* 0x100fe20003803000 */
[----:B------:R-:W-:Y:S01]  /*d5d0*/  FADD.FTZ R200, R196, R200 ;  /* 0x000000c8c4c87221 */ /* 0x000fe20000010000 */
[--C-:B------:R-:W-:Y:S01]  /*d5e0*/  HSET2.LE.AND R41, R149, R230.reuse, PT ;  /* 0x000000e695297233 */ /* 0x100fe20003803000 */
[----:B------:R-:W-:Y:S01]  /*d5f0*/  FADD.FTZ R189, R184, R189 ;  /* 0x000000bdb8bd7221 */ /* 0x000fe20000010000 */
[--C-:B------:R-:W-:Y:S01]  /*d600*/  HSET2.LE.AND R43, R43, R230.reuse, PT ;  /* 0x000000e62b2b7233 */ /* 0x100fe20003803000 */
[----:B------:R-:W-:Y:S01]  /*d610*/  FADD.FTZ R194, R186, R194 ;  /* 0x000000c2bac27221 */ /* 0x000fe20000010000 */
[----:B------:R-:W-:Y:S03]  /*d620*/  F2FP.F16.F32.PACK_AB R133, R173, R172 ;  /* 0x000000acad85723e */ /* 0x000fe600000000ff */
[----:B------:R-:W1:Y:S01]  /*d630*/  MUFU.EX2 R202, R202 ;  /* 0x000000ca00ca7308 */ /* 0x000e620000000800 */
[----:B---3--:R-:W-:Y:S01]  /*d640*/  F2FP.F16.F32.PACK_AB R132, R174, R175 ;  /* 0x000000afae84723e */ /* 0x008fe200000000ff */
[----:B------:R-:W-:Y:S01]  /*d650*/  FADD.FTZ R198, R205, R198 ;  /* 0x000000c6cdc67221 */ /* 0x000fe20000010000 */
[----:B--2---:R-:W-:Y:S01]  /*d660*/  F2FP.F16.F32.PACK_AB R37, R181, R180 ;  /* 0x000000b4b525723e */ /* 0x004fe200000000ff */
[----:B------:R-:W-:Y:S01]  /*d670*/  FADD.FTZ R200, R207, R200 ;  /* 0x000000c8cfc87221 */ /* 0x000fe20000010000 */
[----:B----4-:R-:W-:Y:S01]  /*d680*/  F2FP.F16.F32.PACK_AB R36, R183, R182 ;  /* 0x000000b6b724723e */ /* 0x010fe200000000ff */
        /* <DEDUP_REMOVED lines=9> */
[--C-:B------:R-:W-:Y:S01]  /*d720*/  HSET2.LE.AND R38, R142, R230.reuse, PT ;  /* 0x000000e68e267233 */ /* 0x100fe20003803000 */
[----:B------:R-:W-:Y:S01]  /*d730*/  FADD.FTZ R194, R178, R194 ;  /* 0x000000c2b2c27221 */ /* 0x000fe20000010000 */
[--C-:B------:R-:W-:Y:S01]  /*d740*/  HSET2.LE.AND R39, R141, R230.reuse, PT ;  /* 0x000000e68d277233 */ /* 0x100fe20003803000 */
[----:B------:R-:W-:Y:S01]  /*d750*/  FADD.FTZ R198, R209, R198 ;  /* 0x000000c6d1c67221 */ /* 0x000fe20000010000 */
[--C-:B------:R-:W-:Y:S01]  /*d760*/  HSET2.LE.AND R36, R146, R230.reuse, PT ;  /* 0x000000e692247233 */ /* 0x100fe20003803000 */
[-C--:B-----5:R-:W-:Y:S05]  /*d770*/  HMMA.16816.F32 R4, R40, R48.reuse, R4 ;  /* 0x000000302804723c */ /* 0x0a0fea0000001804 */
[--C-:B------:R-:W-:Y:S01]  /*d780*/  HSET2.LE.AND R37, R144, R230.reuse, PT ;  /* 0x000000e690257233 */ /* 0x100fe20003803000 */
[----:B------:R-:W-:Y:S01]  /*d790*/  FADD.FTZ R200, R211, R200 ;  /* 0x000000c8d3c87221 */ /* 0x000fe20000010000 */
        /* <DEDUP_REMOVED lines=16> */
[----:B------:R-:W2:Y:S01]  /*d8a0*/  LDSM.16.MT88.4 R132, [R217+0xa800] ;  /* 0x00a80000d984783b */ /* 0x000ea20000004200 */
[----:B-1----:R-:W-:Y:S01]  /*d8b0*/  LOP3.LUT R66, R145, UR19, R150, 0x96, !PT ;  /* 0x0000001391427c12 */ /* 0x002fe2000f8e9696 */
[----:B------:R-:W-:Y:S01]  /*d8c0*/  FADD.FTZ R189, R181, R189 ;  /* 0x000000bdb5bd7221 */ /* 0x000fe20000010000 */
[----:B------:R-:W-:Y:S01]  /*d8d0*/  LOP3.LUT R142, R143, UR19, R148, 0x96, !PT ;  /* 0x000000138f8e7c12 */ /* 0x000fe2000f8e9694 */
[----:B------:R-:W-:Y:S01]  /*d8e0*/  FADD.FTZ R194, R183, R194 ;  /* 0x000000c2b7c27221 */ /* 0x000fe20000010000 */
[C---:B------:R-:W-:Y:S03]  /*d8f0*/  HMMA.16816.F32 R8, R36.reuse, R48, R8 ;  /* 0x000000302408723c */ /* 0x040fe60000001808 */
[----:B------:R-:W-:Y:S01]  /*d900*/  LDSM.16.MT88.4 R148, [R217+0x9c00] ;  /* 0x009c0000d994783b */ /* 0x000fe20000004200 */
[----:B------:R-:W-:Y:S04]  /*d910*/  IMAD.WIDE.U32 R66, R66, -0x2daee0ad, RZ ;  /* 0xd2511f5342427825 */ /* 0x000fe800078e00ff */
[----:B------:R-:W-:Y:S01]  /*d920*/  FADD.FTZ R198, R214, R198 ;  /* 0x000000c6d6c67221 */ /* 0x000fe20000010000 */
[-C--:B------:R-:W-:Y:S03]  /*d930*/  HMMA.16816.F32 R12, R36, R50.reuse, R12 ;  /* 0x00000032240c723c */ /* 0x080fe6000000180c */
[----:B------:R-:W-:Y:S03]  /*d940*/  LOP3.LUT R53, R66, 0xffff, RZ, 0xc0, !PT ;  /* 0x0000ffff42357812 */ /* 0x000fe600078ec0ff */
[C---:B------:R-:W-:Y:S01]  /*d950*/  HMMA.16816.F32 R16, R40.reuse, R50, R16 ;  /* 0x000000322810723c */ /* 0x040fe20000001810 */
[----:B------:R-:W1:Y:S04]  /*d960*/  LDSM.16.MT88.4 R48, [R216+0xa800] ;  /* 0x00a80000d830783b */ /* 0x000e680000004200 */
[----:B------:R-:W-:Y:S01]  /*d970*/  SHF.R.U32.HI R56, RZ, 0x10, R66 ;  /* 0x00000010ff387819 */ /* 0x000fe20000011642 */
[-C--:B------:R-:W-:Y:S05]  /*d980*/  HMMA.16816.F32 R68, R40, R44.reuse, R68 ;  /* 0x0000002c2844723c */ /* 0x080fea0000001844 */
[----:B------:R-:W-:Y:S01]  /*d990*/  LOP3.LUT R140, R67, UR5, R140, 0x96, !PT ;  /* 0x00000005438c7c12 */ /* 0x000fe2000f8e968c */
[C---:B------:R-:W-:Y:S05]  /*d9a0*/  HMMA.16816.F32 R72, R36.reuse, R44, R72 ;  /* 0x0000002c2448723c */ /* 0x040fea0000001848 */
[----:B------:R-:W-:Y:S01]  /*d9b0*/  LOP3.LUT R56, R56, 0xff, RZ, 0xc0, !PT ;  /* 0x000000ff38387812 */ /* 0x000fe200078ec0ff */
[-C--:B------:R-:W-:Y:S05]  /*d9c0*/  HMMA.16816.F32 R76, R36, R46.reuse, R76 ;  /* 0x0000002e244c723c */ /* 0x080fea000000184c */
[----:B------:R-:W-:Y:S01]  /*d9d0*/  LOP3.LUT R57, R140, 0xffff, RZ, 0xc0, !PT ;  /* 0x0000ffff8c397812 */ /* 0x000fe200078ec0ff */
[C---:B------:R-:W-:Y:S01]  /*d9e0*/  HMMA.16816.F32 R80, R40.reuse, R46, R80 ;  /* 0x0000002e2850723c */ /* 0x040fe20000001850 */
[----:B------:R-:W3:Y:S04]  /*d9f0*/  LDSM.16.MT88.4 R44, [R217+0xb800] ;  /* 0x00b80000d92c783b */ /* 0x000ee80000004200 */
[----:B------:R-:W-:Y:S01]  /*da00*/  SHF.R.U32.HI R57, RZ, 0x8, R57 ;  /* 0x00000008ff397819 */ /* 0x000fe20000011639 */
[-C--:B--2---:R-:W-:Y:S05]  /*da10*/  HMMA.16816.F32 R84, R40, R132.reuse, R84 ;  /* 0x000000842854723c */ /* 0x084fea0000001854 */
[----:B------:R-:W-:Y:S01]  /*da20*/  IMAD.WIDE.U32 R142, R142, -0x2daee0ad, RZ ;  /* 0xd2511f538e8e7825 */ /* 0x000fe200078e00ff */
[C---:B------:R-:W-:Y:S05]  /*da30*/  HMMA.16816.F32 R88, R36.reuse, R132, R88 ;  /* 0x000000842458723c */ /* 0x040fea0000001858 */
[----:B------:R-:W-:Y:S01]  /*da40*/  LOP3.LUT R64, R142, 0xffff, RZ, 0xc0, !PT ;  /* 0x0000ffff8e407812 */ /* 0x000fe200078ec0ff */
[-C--:B------:R-:W-:Y:S05]  /*da50*/  HMMA.16816.F32 R92, R36, R134.reuse, R92 ;  /* 0x00000086245c723c */ /* 0x080fea000000185c */
[----:B------:R-:W-:Y:S01]  /*da60*/  SHF.R.U32.HI R133, RZ, 0x18, R66 ;  /* 0x00000018ff857819 */ /* 0x000fe20000011642 */
[C---:B------:R-:W-:Y:S05]  /*da70*/  HMMA.16816.F32 R96, R40.reuse, R134, R96 ;  /* 0x000000862860723c */ /* 0x040fea0000001860 */
[----:B------:R-:W-:Y:S01]  /*da80*/  SHF.R.U32.HI R64, RZ, 0x8, R64 ;  /* 0x00000008ff407819 */ /* 0x000fe20000011640 */
[-C--:B-1----:R-:W-:Y:S05]  /*da90*/  HMMA.16816.F32 R100, R40, R48.reuse, R100 ;  /* 0x000000302864723c */ /* 0x082fea0000001864 */
[----:B------:R-:W-:Y:S01]  /*daa0*/  LOP3.LUT R134, R66, 0xff, RZ, 0xc0, !PT ;  /* 0x000000ff42867812 */ /* 0x000fe200078ec0ff */
[C---:B------:R-:W-:Y:S05]  /*dab0*/  HMMA.16816.F32 R104, R36.reuse, R48, R104 ;  /* 0x000000302468723c */ /* 0x040fea0000001868 */
[----:B------:R-:W-:Y:S01]  /*dac0*/  LOP3.LUT R54, R142, 0xff, RZ, 0xc0, !PT ;  /* 0x000000ff8e367812 */ /* 0x000fe200078ec0ff */
[-C--:B------:R-:W-:Y:S05]  /*dad0*/  HMMA.16816.F32 R32, R36, R50.reuse, R32 ;  /* 0x000000322420723c */ /* 0x080fea0000001820 */
[----:B------:R-:W-:Y:S01]  /*dae0*/  PRMT R54, R54, 0x5410, R64 ;  /* 0x0000541036367816 */ /* 0x000fe20000000040 */
[C---:B------:R-:W-:Y:S01]  /*daf0*/  HMMA.16816.F32 R108, R40.reuse, R50, R108 ;  /* 0x00000032286c723c */ /* 0x040fe2000000186c */
[----:B------:R-:W1:Y:S04]  /*db00*/  LDSM.16.MT88.4 R48, [R216+0xb800] ;  /* 0x00b80000d830783b */ /* 0x000e680000004200 */
[----:B------:R-:W-:Y:S01]  /*db10*/  PRMT R133, R56, 0x5410, R133 ;  /* 0x0000541038857816 */ /* 0x000fe20000000085 */
[-C--:B---3--:R-:W-:Y:S03]  /*db20*/  HMMA.16816.F32 R20, R40, R44.reuse, R20 ;  /* 0x0000002c2814723c */ /* 0x088fe60000001814 */
[----:B------:R-:W-:Y:S02]  /*db30*/  LDSM.16.MT88.4 R64, [R216+0xac00] ;  /* 0x00ac0000d840783b */ /* 0x000fe40000004200 */
[----:B------:R-:W-:Y:S01]  /*db40*/  LOP3.LUT R56, R140, 0xff, RZ, 0xc0, !PT ;  /* 0x000000ff8c387812 */ /* 0x000fe200078ec0ff */
[C---:B------:R-:W-:Y:S05]  /*db50*/  HMMA.16816.F32 R112, R36.reuse, R44, R112 ;  /* 0x0000002c2470723c */ /* 0x040fea0000001870 */
[----:B------:R-:W-:Y:S01]  /*db60*/  PRMT R60, R56, 0x5410, R57 ;  /* 0x00005410383c7816 */ /* 0x000fe20000000039 */
[-C--:B------:R-:W-:Y:S05]  /*db70*/  HMMA.16816.F32 R24, R36, R46.reuse, R24 ;  /* 0x0000002e2418723c */ /* 0x080fea0000001818 */
[----:B------:R-:W-:Y:S01]  /*db80*/  F2FP.F16.F32.PACK_AB R44, R252, R251 ;  /* 0x000000fbfc2c723e */ /* 0x000fe200000000ff */
[C---:B------:R-:W-:Y:S05]  /*db90*/  HMMA.16816.F32 R116, R40.reuse, R46, R116 ;  /* 0x0000002e2874723c */ /* 0x040fea0000001874 */
[----:B------:R-:W-:Y:S01]  /*dba0*/  SHF.R.U32.HI R52, RZ, 0x10, R142 ;  /* 0x00000010ff347819 */ /* 0x000fe2000001168e */
[----:B------:R-:W-:Y:S01]  /*dbb0*/  IMAD.MOV.U32 R2, RZ, RZ, R165 ;  /* 0x000000ffff027224 */ /* 0x000fe200078e00a5 */
[----:B------:R-:W-:Y:S01]  /*dbc0*/  LOP3.LUT R152, R143, UR5, R152, 0x96, !PT ;  /* 0x000000058f987c12 */ /* 0x000fe2000f8e9698 */
[----:B------:R-:W-:Y:S03]  /*dbd0*/  FADD.FTZ R200, R215, R200 ;  /* 0x000000c8d7c87221 */ /* 0x000fe60000010000 */
[----:B------:R-:W-:Y:S01]  /*dbe0*/  SHF.R.U32.HI R53, RZ, 0x8, R53 ;  /* 0x00000008ff357819 */ /* 0x000fe20000011635 */
[----:B------:R-:W-:Y:S01]  /*dbf0*/  FADD.FTZ R189, R172, R189 ;  /* 0x000000bdacbd7221 */ /* 0x000fe20000010000 */
[----:B------:R-:W-:Y:S01]  /*dc00*/  LOP3.LUT R58, R152, 0xffff, RZ, 0xc0, !PT ;  /* 0x0000ffff983a7812 */ /* 0x000fe200078ec0ff */
[----:B------:R-:W-:Y:S01]  /*dc10*/  FADD.FTZ R194, R175, R194 ;  /* 0x000000c2afc27221 */ /* 0x000fe20000010000 */
[----:B------:R-:W-:Y:S01]  /*dc20*/  F2FP.F16.F32.PACK_AB R47, R156, R154 ;  /* 0x0000009a9c2f723e */ /* 0x000fe200000000ff */
[----:B------:R-:W-:Y:S01]  /*dc30*/  FADD.FTZ R198, R247, R198 ;  /* 0x000000c6f7c67221 */ /* 0x000fe20000010000 */
[-C--:B-1----:R-:W-:Y:S03]  /*dc40*/  HMMA.16816.F32 R28, R40, R48.reuse, R28 ;  /* 0x00000030281c723c */ /* 0x082fe6000000181c */
[----:B------:R-:W-:Y:S01]  /*dc50*/  LOP3.LUT R52, R52, 0xff, RZ, 0xc0, !PT ;  /* 0x000000ff34347812 */ /* 0x000fe200078ec0ff */
[----:B------:R-:W-:Y:S01]  /*dc60*/  FADD.FTZ R200, R249, R200 ;  /* 0x000000c8f9c87221 */ /* 0x000fe20000010000 */
[----:B------:R-:W-:Y:S01]  /*dc70*/  SHF.R.U32.HI R55, RZ, 0x18, R142 ;  /* 0x00000018ff377819 */ /* 0x000fe2000001168e */
[C---:B------:R-:W-:Y:S05]  /*dc80*/  HMMA.16816.F32 R120, R36.reuse, R48, R120 ;  /* 0x000000302478723c */ /* 0x040fea0000001878 */
[----:B------:R-:W-:Y:S01]  /*dc90*/  PRMT R134, R134, 0x5410, R53 ;  /* 0x0000541086867816 */ /* 0x000fe20000000035 */
[-C--:B------:R-:W-:Y:S05]  /*dca0*/  HMMA.16816.F32 R124, R36, R50.reuse, R124 ;  /* 0x00000032247c723c */ /* 0x080fea000000187c */
[----:B------:R-:W-:Y:S01]  /*dcb0*/  SHF.R.U32.HI R53, RZ, 0x10, R152 ;  /* 0x00000010ff357819 */ /* 0x000fe20000011698 */
[----:B------:R-:W-:Y:S05]  /*dcc0*/  HMMA.16816.F32 R128, R40, R50, R128 ;  /* 0x000000322880723c */ /* 0x000fea0000001880 */
[----:B------:R-:W-:Y:S01]  /*dcd0*/  PRMT R55, R52, 0x5410, R55 ;  /* 0x0000541034377816 */ /* 0x000fe20000000037 */
[----:B------:R-:W-:Y:S01]  /*dce0*/  IMAD.MOV.U32 R39, RZ, RZ, R157 ;  /* 0x000000ffff277224 */ /* 0x000fe200078e009d */
[----:B------:R-:W-:Y:S01]  /*dcf0*/  SHF.R.U32.HI R58, RZ, 0x8, R58 ;  /* 0x00000008ff3a7819 */ /* 0x000fe2000001163a */
[----:B------:R-:W-:Y:S03]  /*dd00*/  IMAD.MOV.U32 R50, RZ, RZ, R161 ;  /* 0x000000ffff327224 */ /* 0x000fe600078e00a1 */
[----:B------:R-:W-:Y:S01]  /*dd10*/  LOP3.LUT R52, R152, 0xff, RZ, 0xc0, !PT ;  /* 0x000000ff98347812 */ /* 0x000fe200078ec0ff */
[----:B------:R-:W-:Y:S01]  /*dd20*/  IMAD.MOV.U32 R43, RZ, RZ, R163 ;  /* 0x000000ffff2b7224 */ /* 0x000fe200078e00a3 */
[----:B------:R-:W-:Y:S01]  /*dd30*/  SHF.R.U32.HI R152, RZ, 0x18, R152 ;  /* 0x00000018ff987819 */ /* 0x000fe20000011698 */
[----:B------:R-:W-:Y:S01]  /*dd40*/  IMAD.MOV.U32 R42, RZ, RZ, R162 ;  /* 0x000000ffff2a7224 */ /* 0x000fe200078e00a2 */
[----:B------:R-:W-:Y:S01]  /*dd50*/  LOP3.LUT R53, R53, 0xff, RZ, 0xc0, !PT ;  /* 0x000000ff35357812 */ /* 0x000fe200078ec0ff */
[----:B------:R-:W-:Y:S01]  /*dd60*/  IMAD.MOV.U32 R36, RZ, RZ, R158 ;  /* 0x000000ffff247224 */ /* 0x000fe200078e009e */
[----:B------:R-:W-:Y:S01]  /*dd70*/  SHF.R.U32.HI R135, RZ, 0x10, R140 ;  /* 0x00000010ff877819 */ /* 0x000fe2000001168c */
[----:B------:R-:W-:Y:S01]  /*dd80*/  IMAD.MOV.U32 R51, RZ, RZ, R159 ;  /* 0x000000ffff337224 */ /* 0x000fe200078e009f */
[----:B------:R-:W-:Y:S01]  /*dd90*/  PRMT R52, R52, 0x5410, R58 ;  /* 0x0000541034347816 */ /* 0x000fe2000000003a */
[----:B------:R-:W-:Y:S01]  /*dda0*/  IMAD.MOV.U32 R38, RZ, RZ, R155 ;  /* 0x000000ffff267224 */ /* 0x000fe200078e009b */
[--C-:B------:R-:W-:Y:S01]  /*ddb0*/  HSET2.LE.AND R54, R54, R230.reuse, PT ;  /* 0x000000e636367233 */ /* 0x100fe20003803000 */
[----:B------:R-:W1:Y:S01]  /*ddc0*/  LDSM.16.MT88.4 R56, [R216+0x9c00] ;  /* 0x009c0000d838783b */ /* 0x000e620000004200 */
[----:B------:R-:W-:Y:S01]  /*ddd0*/  PRMT R53, R53, 0x5410, R152 ;  /* 0x0000541035357816 */ /* 0x000fe20000000098 */
[----:B------:R-:W-:Y:S01]  /*dde0*/  IMAD.MOV.U32 R37, RZ, RZ, R154 ;  /* 0x000000ffff257224 */ /* 0x000fe200078e009a */
[----:B------:R-:W-:Y:S01]  /*ddf0*/  SHF.R.U32.HI R140, RZ, 0x18, R140 ;  /* 0x00000018ff8c7819 */ /* 0x000fe2000001168c */
[----:B------:R-:W-:Y:S01]  /*de00*/  FADD.FTZ R189, R173, R189 ;  /* 0x000000bdadbd7221 */ /* 0x000fe20000010000 */
[----:B------:R-:W-:Y:S01]  /*de10*/  LOP3.LUT R135, R135, 0xff, RZ, 0xc0, !PT ;  /* 0x000000ff87877812 */ /* 0x000fe200078ec0ff */
[----:B------:R-:W-:Y:S01]  /*de20*/  FADD.FTZ R194, R174, R194 ;  /* 0x000000c2aec27221 */ /* 0x000fe20000010000 */
[--C-:B------:R-:W-:Y:S01]  /*de30*/  HSET2.LE.AND R55, R55, R230.reuse, PT ;  /* 0x000000e637377233 */ /* 0x100fe20003803000 */
        /* <DEDUP_REMOVED lines=8> */
[----:B------:R-:W-:Y:S01]  /*dec0*/  FADD.FTZ R198, R50, R198 ;  /* 0x000000c632c67221 */ /* 0x000fe20000010000 */
[C---:B------:R-:W-:Y:S01]  /*ded0*/  F2FP.F16.F32.PACK_AB R46, R204.reuse, R162 ;  /* 0x000000a2cc2e723e */ /* 0x040fe200000000ff */
[----:B------:R-:W2:Y:S01]  /*dee0*/  LDSM.16.MT88.4 R60, [R217+0xac00] ;  /* 0x00ac0000d93c783b */ /* 0x000ea20000004200 */
[----:B------:R-:W-:Y:S01]  /*def0*/  F2FP.F16.F32.PACK_AB R45, R203, R163 ;  /* 0x000000a3cb2d723e */ /* 0x000fe200000000ff */
[----:B------:R-:W-:Y:S01]  /*df00*/  FADD.FTZ R200, R51, R200 ;  /* 0x000000c833c87221 */ /* 0x000fe20000010000 */
[----:B------:R-:W-:Y:S01]  /*df10*/  PRMT R135, R135, 0x5410, R140 ;  /* 0x0000541087877816 */ /* 0x000fe2000000008c */
[----:B------:R-:W-:Y:S01]  /*df20*/  FADD.FTZ R189, R204, R189 ;  /* 0x000000bdccbd7221 */ /* 0x000fe20000010000 */
[----:B------:R-:W-:Y:S01]  /*df30*/  F2FP.F16.F32.PACK_AB R132, R160, R161 ;  /* 0x000000a1a084723e */ /* 0x000fe200000000ff */
[----:B------:R-:W-:Y:S01]  /*df40*/  FADD.FTZ R194, R203, R194 ;  /* 0x000000c2cbc27221 */ /* 0x000fe20000010000 */
[----:B------:R-:W-:Y:S01]  /*df50*/  LOP3.LUT R55, R55, R47, RZ, 0xc0, !PT ;  /* 0x0000002f37377212 */ /* 0x000fe200078ec0ff */
[----:B------:R-:W-:Y:S01]  /*df60*/  FADD.FTZ R200, R36, R200 ;  /* 0x000000c824c87221 */ /* 0x000fe20000010000 */
[--C-:B------:R-:W-:Y:S01]  /*df70*/  HSET2.LE.AND R47, R133, R230.reuse, PT ;  /* 0x000000e6852f7233 */ /* 0x100fe20003803000 */
[----:B------:R-:W-:Y:S01]  /*df80*/  FADD.FTZ R189, R251, R189 ;  /* 0x000000bdfbbd7221 */ /* 0x000fe20000010000 */
[----:B------:R-:W-:Y:S01]  /*df90*/  LOP3.LUT R52, R52, R46, RZ, 0xc0, !PT ;  /* 0x0000002e34347212 */ /* 0x000fe200078ec0ff */
[----:B------:R-:W-:Y:S01]  /*dfa0*/  FADD.FTZ R194, R37, R194 ;  /* 0x000000c225c27221 */ /* 0x000fe20000010000 */
[----:B------:R-:W-:Y:S01]  /*dfb0*/  LOP3.LUT R53, R53, R45, RZ, 0xc0, !PT ;  /* 0x0000002d35357212 */ /* 0x000fe200078ec0ff */
[----:B------:R-:W-:Y:S01]  /*dfc0*/  FADD.FTZ R200, R39, R200 ;  /* 0x000000c827c87221 */ /* 0x000fe20000010000 */
[C---:B------:R-:W-:Y:S01]  /*dfd0*/  F2FP.F16.F32.PACK_AB R48, R201.reuse, R157 ;  /* 0x0000009dc930723e */ /* 0x040fe200000000ff */
[----:B------:R-:W-:Y:S01]  /*dfe0*/  FADD.FTZ R237, R252, R189 ;  /* 0x000000bdfced7221 */ /* 0x000fe20000010000 */
[----:B------:R-:W-:Y:S01]  /*dff0*/  LOP3.LUT R44, R44, R132, RZ, 0xc0, !PT ;  /* 0x000000842c2c7212 */ /* 0x000fe200078ec0ff */
[----:B------:R-:W-:Y:S01]  /*e000*/  FADD.FTZ R234, R201, R200 ;  /* 0x000000c8c9ea7221 */ /* 0x000fe20000010000 */
[--C-:B------:R-:W-:Y:S01]  /*e010*/  HSET2.LE.AND R46, R134, R230.reuse, PT ;  /* 0x000000e6862e7233 */ /* 0x100fe20003803000 */
[----:B------:R-:W-:Y:S01]  /*e020*/  IMAD.MOV.U32 R3, RZ, RZ, R168 ;  /* 0x000000ffff037224 */ /* 0x000fe200078e00a8 */
[----:B------:R-:W-:Y:S01]  /*e030*/  HSET2.LE.AND R45, R135, R230, PT ;  /* 0x000000e6872d7233 */ /* 0x000fe20003803000 */
[----:B------:R-:W-:Y:S01]  /*e040*/  IMAD.MOV.U32 R0, RZ, RZ, R166 ;  /* 0x000000ffff007224 */ /* 0x000fe200078e00a6 */
[----:B------:R-:W-:Y:S02]  /*e050*/  F2FP.F16.F32.PACK_AB R132, R158, R159 ;  /* 0x0000009f9e84723e */ /* 0x000fe400000000ff */
[----:B------:R-:W-:Y:S02]  /*e060*/  F2FP.F16.F32.PACK_AB R49, R202, R155 ;  /* 0x0000009bca31723e */ /* 0x000fe400000000ff */
[----:B------:R-:W-:Y:S01]  /*e070*/  LOP3.LUT R47, R47, R48, RZ, 0xc0, !PT ;  /* 0x000000302f2f7212 */ /* 0x000fe200078ec0ff */
[----:B------:R-:W-:Y:S01]  /*e080*/  IMAD.MOV.U32 R48, RZ, RZ, R160 ;  /* 0x000000ffff307224 */ /* 0x000fe200078e00a0 */
[----:B------:R-:W-:Y:S01]  /*e090*/  LOP3.LUT R45, R45, R132, RZ, 0xc0, !PT ;  /* 0x000000842d2d7212 */ /* 0x000fe200078ec0ff */
[-C--:B------:R-:W-:Y:S01]  /*e0a0*/  HMMA.16816.F32 R160, R52, R148.reuse, R4 ;  /* 0x0000009434a0723c */ /* 0x080fe20000001804 */
[----:B------:R-:W3:Y:S04]  /*e0b0*/  LDSM.16.MT88.4 R4, [R217+0xbc00] ;  /* 0x00bc0000d904783b */ /* 0x000ee80000004200 */
[----:B------:R-:W-:Y:S01]  /*e0c0*/  LOP3.LUT R46, R46, R49, RZ, 0xc0, !PT ;  /* 0x000000312e2e7212 */ /* 0x000fe200078ec0ff */
[----:B------:R-:W-:Y:S02]  /*e0d0*/  IMAD.MOV.U32 R49, RZ, RZ, R156 ;  /* 0x000000ffff317224 */ /* 0x000fe400078e009c */
[----:B------:R-:W-:Y:S04]  /*e0e0*/  FADD.FTZ R198, R48, R198 ;  /* 0x000000c630c67221 */ /* 0x000fe80000010000 */
[----:B------:R-:W-:Y:S01]  /*e0f0*/  FADD.FTZ R198, R38, R198 ;  /* 0x000000c626c67221 */ /* 0x000fe20000010000 */
[C---:B------:R-:W-:Y:S01]  /*e100*/  HMMA.16816.F32 R156, R44.reuse, R148, R8 ;  /* 0x000000942c9c723c */ /* 0x040fe20000001808 */
[----:B------:R-:W4:Y:S03]  /*e110*/  LDSM.16.MT88.4 R8, [R216+0xbc00] ;  /* 0x00bc0000d808783b */ /* 0x000f260000004200 */
[----:B------:R-:W-:Y:S01]  /*e120*/  FADD.FTZ R236, R49, R194 ;  /* 0x000000c231ec7221 */ /* 0x000fe20000010000 */
[----:B------:R-:W-:Y:S01]  /*e130*/  FADD.FTZ R235, R202, R198 ;  /* 0x000000c6caeb7221 */ /* 0x000fe20000010000 */
[-C--:B------:R-:W-:Y:S06]  /*e140*/  HMMA.16816.F32 R152, R44, R150.reuse, R12 ;  /* 0x000000962c98723c */ /* 0x080fec000000180c */
[C---:B------:R-:W-:Y:S06]  /*e150*/  HMMA.16816.F32 R148, R52.reuse, R150, R16 ;  /* 0x000000963494723c */ /* 0x040fec0000001810 */
[-C--:B-1----:R-:W-:Y:S06]  /*e160*/  HMMA.16816.F32 R68, R52, R56.reuse, R68 ;  /* 0x000000383444723c */ /* 0x082fec0000001844 */
        /* <DEDUP_REMOVED lines=15> */
[-C--:B----4-:R-:W-:Y:S06]  /*e260*/  HMMA.16816.F32 R132, R52, R8.reuse, R28 ;  /* 0x000000083484723c */ /* 0x090fec000000181c */
[C---:B------:R-:W-:Y:S06]  /*e270*/  HMMA.16816.F32 R120, R44.reuse, R8, R120 ;  /* 0x000000082c78723c */ /* 0x040fec0000001878 */
[-C--:B------:R-:W-:Y:S06]  /*e280*/  HMMA.16816.F32 R124, R44, R10.reuse, R124 ;  /* 0x0000000a2c7c723c */ /* 0x080fec000000187c */
[----:B------:R-:W-:Y:S01]  /*e290*/  HMMA.16816.F32 R128, R52, R10, R128 ;  /* 0x0000000a3480723c */ /* 0x000fe20000001880 */
[----:B------:R-:W-:Y:S11]  /*e2a0*/  @!UPT UIADD3 URZ, URZ, URZ, URZ ;  /* 0x0000003f3f3ff290 */ /* 0x000ff6000fffe03f */
[----:B------:R-:W-:Y:S01]  /*e2b0*/  @!UPT UIADD3 URZ, URZ, URZ, URZ ;  /* 0x0000003f3f3ff290 */ /* 0x000fe2000fffe03f */
[----:B------:R-:W-:Y:S11]  /*e2c0*/  @P0 BRA `(.L_x_368) ;  /* 0xffffffc0004c0947 */ /* 0x000ff6000383ffff */
.L_x_367:
[----:B------:R-:W1:Y:S01]  /*e2d0*/  SHFL.BFLY PT, R2, R237, 0x2, 0x1f ;  /* 0x0c401f00ed027f89 */ /* 0x000e6200000e0000 */
[----:B------:R-:W-:Y:S01]  /*e2e0*/  MOV R12, 0x3f800000 ;  /* 0x3f800000000c7802 */ /* 0x000fe20000000f00 */
[----:B------:R-:W-:Y:S01]  /*e2f0*/  ULDC UR4, c[0x0][0x38c] ;  /* 0x0000e30000047ab9 */ /* 0x000fe20000000800 */
[----:B------:R-:W-:Y:S01]  /*e300*/  MOV R13, 0x3f800000 ;  /* 0x3f800000000d7802 */ /* 0x000fe20000000f00 */
[----:B------:R-:W2:Y:S01]  /*e310*/  SHFL.BFLY PT, R0, R236, 0x2, 0x1f ;  /* 0x0c401f00ec007f89 */ /* 0x000ea200000e0000 */
[----:B------:R-:W-:Y:S01]  /*e320*/  UMOV UR5, 0x400 ;  /* 0x0000040000057882 */ /* 0x000fe20000000000 */
[----:B------:R-:W-:Y:S01]  /*e330*/  S2UR UR11, SR_CTAID.Y ;  /* 0x00000000000b79c3 */ /* 0x000fe20000002600 */
[----:B------:R-:W-:Y:S01]  /*e340*/  UMOV UR14, URZ ;  /* 0x0000003f000e7c82 */ /* 0x000fe20008000000 */
[----:B------:R-:W3:Y:S01]  /*e350*/  SHFL.BFLY PT, R10, R235, 0x2, 0x1f ;  /* 0x0c401f00eb0a7f89 */ /* 0x000ee200000e0000 */
[----:B------:R-:W-:Y:S01]  /*e360*/  UMOV UR15, URZ ;  /* 0x0000003f000f7c82 */ /* 0x000fe20008000000 */
[----:B------:R-:W-:Y:S01]  /*e370*/  BSSY B0, `(.L_x_371) ;  /* 0x000016d000007945 */ /* 0x000fe20003800000 */
[----:B------:R-:W-:Y:S01]  /*e380*/  MOV R18, 0x7f800000 ;  /* 0x7f80000000127802 */ /* 0x000fe20000000f00 */
[----:B------:R-:W4:Y:S01]  /*e390*/  SHFL.BFLY PT, R4, R234, 0x2, 0x1f ;  /* 0x0c401f00ea047f89 */ /* 0x000f2200000e0000 */
[----:B------:R-:W-:Y:S01]  /*e3a0*/  MOV R16, 0x7f800000 ;  /* 0x7f80000000107802 */ /* 0x000fe20000000f00 */
[----:B------:R-:W-:Y:S01]  /*e3b0*/  S2UR UR10, SR_CTAID.X ;  /* 0x00000000000a79c3 */ /* 0x000fe20000002500 */
[----:B------:R-:W-:Y:S01]  /*e3c0*/  MOV R17, 0x7f800000 ;  /* 0x7f80000000117802 */ /* 0x000fe20000000f00 */
[----:B-1----:R-:W-:-:S02]  /*e3d0*/  FADD.FTZ R237, R2, R237 ;  /* 0x000000ed02ed7221 */ /* 0x002fc40000010000 */
[----:B------:R-:W1:Y:S01]  /*e3e0*/  S2R R2, SR_TID.X ;  /* 0x0000000000027919 */ /* 0x000e620000002100 */
[----:B--2---:R-:W-:Y:S02]  /*e3f0*/  FADD.FTZ R236, R0, R236 ;  /* 0x000000ec00ec7221 */ /* 0x004fe40000010000 */
[----:B------:R-:W2:Y:S01]  /*e400*/  S2R R0, SR_TID.X ;  /* 0x0000000000007919 */ /* 0x000ea20000002100 */
[----:B---3--:R-:W-:Y:S01]  /*e410*/  FADD.FTZ R10, R10, R235 ;  /* 0x000000eb0a0a7221 */ /* 0x008fe20000010000 */
[----:B------:R-:W3:Y:S01]  /*e420*/  SHFL.BFLY PT, R3, R237, 0x1, 0x1f ;  /* 0x0c201f00ed037f89 */ /* 0x000ee200000e0000 */
[----:B----4-:R-:W-:-:S03]  /*e430*/  FADD.FTZ R234, R4, R234 ;  /* 0x000000ea04ea7221 */ /* 0x010fc60000010000 */
[----:B------:R-:W4:Y:S04]  /*e440*/  SHFL.BFLY PT, R11, R236, 0x1, 0x1f ;  /* 0x0c201f00ec0b7f89 */ /* 0x000f2800000e0000 */
[----:B------:R-:W5:Y:S04]  /*e450*/  SHFL.BFLY PT, R4, R10, 0x1, 0x1f ;  /* 0x0c201f000a047f89 */ /* 0x000f6800000e0000 */
[----:B------:R-:W5:Y:S01]  /*e460*/  SHFL.BFLY PT, R14, R234, 0x1, 0x1f ;  /* 0x0c201f00ea0e7f89 */ /* 0x000f6200000e0000 */
[----:B-1----:R-:W-:Y:S01]  /*e470*/  SHF.R.S32.HI R9, RZ, 0x1f, R2 ;  /* 0x0000001fff097819 */ /* 0x002fe20000011402 */
[----:B---3--:R-:W-:Y:S01]  /*e480*/  FADD.FTZ R3, R237, R3 ;  /* 0x00000003ed037221 */ /* 0x008fe20000010000 */
[----:B--2---:R-:W-:Y:S01]  /*e490*/  SHF.R.S32.HI R5, RZ, 0x1f, R0 ;  /* 0x0000001fff057819 */ /* 0x004fe20000011400 */
[----:B----4-:R-:W-:Y:S01]  /*e4a0*/  FADD.FTZ R11, R236, R11 ;  /* 0x0000000bec0b7221 */ /* 0x010fe20000010000 */
[CC--:B------:R-:W-:Y:S01]  /*e4b0*/  LEA.HI R8, R9.reuse, R2.reuse, RZ, 0x5 ;  /* 0x0000000209087211 */ /* 0x0c0fe200078f28ff */
[----:B-----5:R-:W-:Y:S01]  /*e4c0*/  FADD.FTZ R10, R10, R4 ;  /* 0x000000040a0a7221 */ /* 0x020fe20000010000 */
[----:B------:R-:W-:-:S02]  /*e4d0*/  LEA.HI R9, R9, R2, RZ, 0x2 ;  /* 0x0000000209097211 */ /* 0x000fc400078f10ff */
[----:B------:R-:W-:Y:S01]  /*e4e0*/  LEA.HI R5, R5, R0, RZ, 0x2 ;  /* 0x0000000005057211 */ /* 0x000fe200078f10ff */
[----:B------:R-:W-:Y:S01]  /*e4f0*/  FADD.FTZ R14, R234, R14 ;  /* 0x0000000eea0e7221 */ /* 0x000fe20000010000 */
[----:B------:R-:W-:Y:S02]  /*e500*/  FSETP.NE.FTZ.AND P5, PT, R3, RZ, PT ;  /* 0x000000ff0300720b */ /* 0x000fe40003fb5000 */
[----:B------:R-:W-:Y:S02]  /*e510*/  FSETP.NE.FTZ.AND P4, PT, R11, RZ, PT ;  /* 0x000000ff0b00720b */ /* 0x000fe40003f95000 */
[----:B------:R-:W-:Y:S02]  /*e520*/  FSETP.NE.FTZ.AND P3, PT, R10, RZ, PT ;  /* 0x000000ff0a00720b */ /* 0x000fe40003f75000 */
[----:B------:R-:W-:Y:S02]  /*e530*/  FSETP.NE.FTZ.AND P2, PT, R14, RZ, PT ;  /* 0x000000ff0e00720b */ /* 0x000fe40003f55000 */
[----:B------:R-:W-:-:S02]  /*e540*/  LOP3.LUT R6, R8, 0xffffffe0, RZ, 0xc0, !PT ;  /* 0xffffffe008067812 */ /* 0x000fc400078ec0ff */
[----:B------:R-:W-:Y:S02]  /*e550*/  LOP3.LUT R7, R9, 0xfffffffc, RZ, 0xc0, !PT ;  /* 0xfffffffc09077812 */ /* 0x000fe400078ec0ff */
[----:B------:R-:W-:Y:S01]  /*e560*/  LOP3.LUT R4, R5, 0xfffffffc, RZ, 0xc0, !PT ;  /* 0xfffffffc05047812 */ /* 0x000fe200078ec0ff */
[----:B------:R-:W1:Y:S01]  /*e570*/  @P5 MUFU.RCP R12, R3 ;  /* 0x00000003000c5308 */ /* 0x000e620000001000 */
[-C--:B------:R-:W-:Y:S02]  /*e580*/  IADD3 R6, -R6, R2.reuse, RZ ;  /* 0x0000000206067210 */ /* 0x080fe40007ffe1ff */
[----:B------:R-:W-:Y:S02]  /*e590*/  IADD3 R7, -R7, R2, RZ ;  /* 0x0000000207077210 */ /* 0x000fe40007ffe1ff */
[----:B------:R-:W-:Y:S02]  /*e5a0*/  IADD3 R4, -R4, R0, RZ ;  /* 0x0000000004047210 */ /* 0x000fe40007ffe1ff */
[----:B------:R-:W-:Y:S01]  /*e5b0*/  MOV R0, 0x3f800000 ;  /* 0x3f80000000007802 */ /* 0x000fe20000000f00 */
[----:B------:R-:W2:Y:S01]  /*e5c0*/  @P4 MUFU.RCP R13, R11 ;  /* 0x0000000b000d4308 */ /* 0x000ea20000001000 */
[----:B------:R-:W-:-:S02]  /*e5d0*/  MOV R2, 0x3f800000 ;  /* 0x3f80000000027802 */ /* 0x000fc40000000f00 */
[----:B------:R-:W-:Y:S02]  /*e5e0*/  SHF.R.S32.HI R9, RZ, 0x2, R9 ;  /* 0x00000002ff097819 */ /* 0x000fe40000011409 */
[----:B------:R-:W-:Y:S02]  /*e5f0*/  LOP3.LUT P6, RZ, R6, 0x3, RZ, 0xc0, !PT ;  /* 0x0000000306ff7812 */ /* 0x000fe400078cc0ff */
[----:B------:R-:W-:Y:S01]  /*e600*/  SHF.R.S32.HI R6, RZ, 0x1f, R9 ;  /* 0x0000001fff067819 */ /* 0x000fe20000011409 */
[----:B------:R-:W3:Y:S01]  /*e610*/  @P3 MUFU.RCP R0, R10 ;  /* 0x0000000a00003308 */ /* 0x000ee20000001000 */
[----:B-1----:R-:W-:Y:S01]  /*e620*/  FMUL.FTZ R12, R12, UR4 ;  /* 0x000000040c0c7c20 */ /* 0x002fe20008410000 */
[----:B------:R-:W-:Y:S02]  /*e630*/  SHF.R.S32.HI R8, RZ, 0x5, R8 ;  /* 0x00000005ff087819 */ /* 0x000fe40000011408 */
[----:B------:R-:W-:Y:S01]  /*e640*/  LEA.HI R6, R6, R9, RZ, 0x3 ;  /* 0x0000000906067211 */ /* 0x000fe200078f18ff */
[----:B------:R-:W-:Y:S01]  /*e650*/  FMUL.FTZ R160, R12, R160 ;  /* 0x000000a00ca07220 */ /* 0x000fe20000410000 */
[----:B------:R-:W-:Y:S01]  /*e660*/  LEA R7, R8, R7, 0x8 ;  /* 0x0000000708077211 */ /* 0x000fe200078e40ff */
[----:B------:R-:W-:Y:S01]  /*e670*/  FMUL.FTZ R161, R12, R161 ;  /* 0x000000a10ca17220 */ /* 0x000fe20000410000 */
[----:B------:R-:W1:Y:S01]  /*e680*/  @P2 MUFU.RCP R2, R14 ;  /* 0x0000000e00022308 */ /* 0x000e620000001000 */
[----:B------:R-:W-:Y:S01]  /*e690*/  LOP3.LUT R6, R6, 0xfffffff8, RZ, 0xc0, !PT ;  /* 0xfffffff806067812 */ /* 0x000fe200078ec0ff */
[----:B--2---:R-:W-:Y:S01]  /*e6a0*/  FMUL.FTZ R13, R13, UR4 ;  /* 0x000000040d0d7c20 */ /* 0x004fe20008410000 */
[C---:B------:R-:W-:Y:S01]  /*e6b0*/  FMUL.FTZ R148, R12.reuse, R148 ;  /* 0x000000940c947220 */ /* 0x040fe20000410000 */
[----:B------:R-:W-:Y:S01]  /*e6c0*/  FMUL.FTZ R149, R12, R149 ;  /* 0x000000950c957220 */ /* 0x000fe20000410000 */
[----:B------:R-:W-:Y:S01]  /*e6d0*/  IADD3 R6, R9, -R6, RZ ;  /* 0x8000000609067210 */ /* 0x000fe20007ffe0ff */
[C---:B------:R-:W-:Y:S01]  /*e6e0*/  FMUL.FTZ R162, R13.reuse, R162 ;  /* 0x000000a20da27220 */ /* 0x040fe20000410000 */
[C---:B------:R-:W-:Y:S01]  /*e6f0*/  FMUL.FTZ R163, R13.reuse, R163 ;  /* 0x000000a30da37220 */ /* 0x040fe20000410000 */
[C---:B------:R-:W-:Y:S01]  /*e700*/  FMUL.FTZ R150, R13.reuse, R150 ;  /* 0x000000960d967220 */ /* 0x040fe20000410000 */
[----:B---3--:R-:W-:Y:S01]  /*e710*/  FMUL.FTZ R0, R0, UR4 ;  /* 0x0000000400007c20 */ /* 0x008fe20008410000 */
[----:B------:R-:W-:Y:S01]  /*e720*/  LEA.HI R9, R6, R6, RZ, 0x1 ;  /* 0x0000000606097211 */ /* 0x000fe200078f08ff */
[----:B------:R-:W-:Y:S01]  /*e730*/  FMUL.FTZ R151, R13, R151 ;  /* 0x000000970d977220 */ /* 0x000fe20000410000 */
[----:B------:R-:W-:Y:S01]  /*e740*/  FMUL.FTZ R68, R12, R68 ;  /* 0x000000440c447220 */ /* 0x000fe20000410000 */
[C---:B------:R-:W-:Y:S01]  /*e750*/  FMUL.FTZ R156, R0.reuse, R156 ;  /* 0x0000009c009c7220 */ /* 0x040fe20000410000 */
[----:B------:R-:W-:Y:S01]  /*e760*/  LOP3.LUT R15, R9, 0x3fffffe, RZ, 0xc0, !PT ;  /* 0x03fffffe090f7812 */ /* 0x000fe200078ec0ff */
[----:B------:R-:W-:Y:S01]  /*e770*/  FMUL.FTZ R157, R0, R157 ;  /* 0x0000009d009d7220 */ /* 0x000fe20000410000 */
[----:B------:R-:W-:Y:S01]  /*e780*/  SHF.R.S32.HI R9, RZ, 0x1, R9 ;  /* 0x00000001ff097819 */ /* 0x000fe20000011409 */
[----:B-1----:R-:W-:Y:S01]  /*e790*/  FMUL.FTZ R2, R2, UR4 ;  /* 0x0000000402027c20 */ /* 0x002fe20008410000 */
[----:B------:R-:W1:Y:S01]  /*e7a0*/  S2UR UR4, SR_CgaCtaId ;  /* 0x00000000000479c3 */ /* 0x000e620000008800 */
[----:B------:R-:W-:Y:S01]  /*e7b0*/  IADD3 R15, R6, -R15, RZ ;  /* 0x8000000f060f7210 */ /* 0x000fe20007ffe0ff */
[----:B------:R-:W-:Y:S01]  /*e7c0*/  FMUL.FTZ R152, R0, R152 ;  /* 0x0000009800987220 */ /* 0x000fe20000410000 */
[----:B------:R-:W-:Y:S01]  /*e7d0*/  SHF.L.U32 R6, R9, 0x6, RZ ;  /* 0x0000000609067819 */ /* 0x000fe200000006ff */
[C---:B------:R-:W-:Y:S01]  /*e7e0*/  FMUL.FTZ R158, R2.reuse, R158 ;  /* 0x0000009e029e7220 */ /* 0x040fe20000410000 */
[----:B------:R-:W-:Y:S01]  /*e7f0*/  LEA R7, R15, R7, 0x4 ;  /* 0x000000070f077211 */ /* 0x000fe200078e20ff */
[----:B------:R-:W-:Y:S01]  /*e800*/  FMUL.FTZ R159, R2, R159 ;  /* 0x0000009f029f7220 */ /* 0x000fe20000410000 */
[----:B------:R-:W-:Y:S01]  /*e810*/  LOP3.LUT R6, R6, 0xc0, RZ, 0xc0, !PT ;  /* 0x000000c006067812 */ /* 0x000fe200078ec0ff */
[----:B------:R-:W-:Y:S01]  /*e820*/  FMUL.FTZ R153, R0, R153 ;  /* 0x0000009900997220 */ /* 0x000fe20000410000 */
[----:B------:R-:W-:Y:S01]  /*e830*/  LOP3.LUT R15, R9, 0x1, RZ, 0xc0, !PT ;  /* 0x00000001090f7812 */ /* 0x000fe200078ec0ff */
[----:B------:R-:W-:Y:S01]  /*e840*/  FMUL.FTZ R154, R2, R154 ;  /* 0x0000009a029a7220 */ /* 0x000fe20000410000 */
[----:B------:R-:W-:Y:S01]  /*e850*/  LEA.HI R6, R6, R6, RZ, 0x1d ;  /* 0x0000000606067211 */ /* 0x000fe200078fe8ff */
[----:B------:R-:W-:Y:S01]  /*e860*/  FMUL.FTZ R155, R2, R155 ;  /* 0x0000009b029b7220 */ /* 0x000fe20000410000 */
[----:B------:R-:W-:Y:S01]  /*e870*/  ISETP.NE.U32.AND P1, PT, R15, 0x1, PT ;  /* 0x000000010f00780c */ /* 0x000fe20003f25070 */
[C---:B------:R-:W-:Y:S01]  /*e880*/  FMUL.FTZ R69, R12.reuse, R69 ;  /* 0x000000450c457220 */ /* 0x040fe20000410000 */
[----:B------:R-:W-:Y:S01]  /*e890*/  LEA R6, R7, R6, 0x1 ;  /* 0x0000000607067211 */ /* 0x000fe200078e08ff */
[----:B------:R-:W-:Y:S01]  /*e8a0*/  FMUL.FTZ R70, R13, R70 ;  /* 0x000000460d467220 */ /* 0x000fe20000410000 */
[----:B------:R-:W-:Y:S01]  /*e8b0*/  LOP3.LUT P0, RZ, R9, 0x2, RZ, 0xc0, !PT ;  /* 0x0000000209ff7812 */ /* 0x000fe2000780c0ff */
[C---:B------:R-:W-:Y:S01]  /*e8c0*/  FMUL.FTZ R71, R13.reuse, R71 ;  /* 0x000000470d477220 */ /* 0x040fe20000410000 */
[----:B------:R-:W-:Y:S01]  /*e8d0*/  MOV R9, 0x20 ;  /* 0x0000002000097802 */ /* 0x000fe20000000f00 */
[C---:B------:R-:W-:Y:S01]  /*e8e0*/  FMUL.FTZ R80, R12.reuse, R80 ;  /* 0x000000500c507220 */ /* 0x040fe20000410000 */
[----:B------:R-:W-:Y:S01]  /*e8f0*/  FMUL.FTZ R81, R12, R81 ;  /* 0x000000510c517220 */ /* 0x000fe20000410000 */
[C---:B------:R-:W-:Y:S01]  /*e900*/  FMUL.FTZ R82, R13.reuse, R82 ;  /* 0x000000520d527220 */ /* 0x040fe20000410000 */
[----:B------:R-:W-:Y:S01]  /*e910*/  FMUL.FTZ R83, R13, R83 ;  /* 0x000000530d537220 */ /* 0x000fe20000410000 */
[----:B-1----:R-:W-:Y:S01]  /*e920*/  ULEA UR4, UR4, UR5, 0x18 ;  /* 0x0000000504047291 */ /* 0x002fe2000f8ec03f */
[----:B------:R-:W-:Y:S01]  /*e930*/  F2FP.F16.F32.PACK_AB R160, R161, R160 ;  /* 0x000000a0a1a0723e */ /* 0x000fe200000000ff */
[C---:B------:R-:W-:Y:S01]  /*e940*/  FMUL.FTZ R72, R0.reuse, R72 ;  /* 0x0000004800487220 */ /* 0x040fe20000410000 */
[----:B------:R-:W-:Y:S01]  /*e950*/  F2FP.F16.F32.PACK_AB R162, R163, R162 ;  /* 0x000000a2a3a2723e */ /* 0x000fe200000000ff */
[----:B------:R-:W-:Y:S01]  /*e960*/  FMUL.FTZ R73, R0, R73 ;  /* 0x0000004900497220 */ /* 0x000fe20000410000 */
[----:B------:R-:W-:Y:S01]  /*e970*/  SEL R9, R9, 0xffffffe0, !P0 ;  /* 0xffffffe009097807 */ /* 0x000fe20004000000 */
[----:B------:R-:W-:Y:S01]  /*e980*/  FMUL.FTZ R74, R2, R74 ;  /* 0x0000004a024a7220 */ /* 0x000fe20000410000 */
[----:B------:R-:W-:Y:S01]  /*e990*/  LEA R6, R6, UR4, 0x1 ;  /* 0x0000000406067c11 */ /* 0x000fe2000f8e08ff */
[----:B------:R-:W-:Y:S01]  /*e9a0*/  FMUL.FTZ R75, R2, R75 ;  /* 0x0000004b024b7220 */ /* 0x000fe20000410000 */
[----:B------:R-:W-:Y:S01]  /*e9b0*/  F2FP.F16.F32.PACK_AB R148, R149, R148 ;  /* 0x000000949594723e */ /* 0x000fe200000000ff */
[----:B------:R-:W-:Y:S01]  /*e9c0*/  FMUL.FTZ R76, R0, R76 ;  /* 0x0000004c004c7220 */ /* 0x000fe20000410000 */
[----:B------:R-:W-:Y:S01]  /*e9d0*/  IADD3 R7, R6, -0x10, RZ ;  /* 0xfffffff006077810 */ /* 0x000fe20007ffe0ff */
[----:B------:R-:W-:Y:S01]  /*e9e0*/  FMUL.FTZ R77, R0, R77 ;  /* 0x0000004d004d7220 */ /* 0x000fe20000410000 */
[----:B------:R-:W-:Y:S01]  /*e9f0*/  F2FP.F16.F32.PACK_AB R150, R151, R150 ;  /* 0x000000969796723e */ /* 0x000fe200000000ff */
[----:B------:R-:W-:Y:S01]  /*ea00*/  FMUL.FTZ R78, R2, R78 ;  /* 0x0000004e024e7220 */ /* 0x000fe20000410000 */
[----:B------:R-:W-:Y:S01]  /*ea10*/  @P1 IADD3 R7, R6, 0x10, RZ ;  /* 0x0000001006071810 */ /* 0x000fe20007ffe0ff */
[----:B------:R-:W-:Y:S01]  /*ea20*/  FMUL.FTZ R79, R2, R79 ;  /* 0x0000004f024f7220 */ /* 0x000fe20000410000 */
[----:B------:R-:W-:Y:S01]  /*ea30*/  F2FP.F16.F32.PACK_AB R156, R157, R156 ;  /* 0x0000009c9d9c723e */ /* 0x000fe200000000ff */
[C---:B------:R-:W-:Y:S01]  /*ea40*/  FMUL.FTZ R84, R12.reuse, R84 ;  /* 0x000000540c547220 */ /* 0x040fe20000410000 */
[----:B------:R-:W-:Y:S01]  /*ea50*/  F2FP.F16.F32.PACK_AB R158, R159, R158 ;  /* 0x0000009e9f9e723e */ /* 0x000fe200000000ff */
[C---:B------:R-:W-:Y:S01]  /*ea60*/  FMUL.FTZ R85, R12.reuse, R85 ;  /* 0x000000550c557220 */ /* 0x040fe20000410000 */
[C---:B------:R-:W-:Y:S01]  /*ea70*/  FMUL.FTZ R86, R13.reuse, R86 ;  /* 0x000000560d567220 */ /* 0x040fe20000410000 */
[----:B------:R-:W-:Y:S01]  /*ea80*/  FMUL.FTZ R87, R13, R87 ;  /* 0x000000570d577220 */ /* 0x000fe20000410000 */
[----:B------:R-:W-:Y:S01]  /*ea90*/  F2FP.F16.F32.PACK_AB R152, R153, R152 ;  /* 0x000000989998723e */ /* 0x000fe200000000ff */
[C---:B------:R-:W-:Y:S01]  /*eaa0*/  FMUL.FTZ R96, R12.reuse, R96 ;  /* 0x000000600c607220 */ /* 0x040fe20000410000 */
[----:B------:R-:W-:Y:S01]  /*eab0*/  F2FP.F16.F32.PACK_AB R154, R155, R154 ;  /* 0x0000009a9b9a723e */ /* 0x000fe200000000ff */
[----:B------:R-:W-:Y:S01]  /*eac0*/  FMUL.FTZ R97, R12, R97 ;  /* 0x000000610c617220 */ /* 0x000fe20000410000 */
[C---:B------:R-:W-:Y:S01]  /*ead0*/  FMUL.FTZ R98, R13.reuse, R98 ;  /* 0x000000620d627220 */ /* 0x040fe20000410000 */
[----:B------:R-:W-:Y:S01]  /*eae0*/  FMUL.FTZ R99, R13, R99 ;  /* 0x000000630d637220 */ /* 0x000fe20000410000 */
[----:B------:R-:W-:Y:S01]  /*eaf0*/  F2FP.F16.F32.PACK_AB R68, R69, R68 ;  /* 0x000000444544723e */ /* 0x000fe200000000ff */
[C---:B------:R-:W-:Y:S01]  /*eb00*/  FMUL.FTZ R88, R0.reuse, R88 ;  /* 0x0000005800587220 */ /* 0x040fe20000410000 */
[----:B------:R-:W-:Y:S01]  /*eb10*/  F2FP.F16.F32.PACK_AB R70, R71, R70 ;  /* 0x000000464746723e */ /* 0x000fe200000000ff */
[----:B------:R-:W-:Y:S01]  /*eb20*/  FMUL.FTZ R89, R0, R89 ;  /* 0x0000005900597220 */ /* 0x000fe20000410000 */
[----:B------:R-:W-:Y:S01]  /*eb30*/  IADD3 R15, R6, R9, RZ ;  /* 0x00000009060f7210 */ /* 0x000fe20007ffe0ff */
[C---:B------:R-:W-:Y:S01]  /*eb40*/  FMUL.FTZ R90, R2.reuse, R90 ;  /* 0x0000005a025a7220 */ /* 0x040fe20000410000 */
[----:B------:R-:W-:Y:S01]  /*eb50*/  FMUL.FTZ R91, R2, R91 ;  /* 0x0000005b025b7220 */ /* 0x000fe20000410000 */
[----:B------:R-:W-:Y:S01]  /*eb60*/  F2FP.F16.F32.PACK_AB R80, R81, R80 ;  /* 0x000000505150723e */ /* 0x000fe200000000ff */
[----:B------:R-:W-:Y:S01]  /*eb70*/  STS [R6], R160 ;  /* 0x000000a006007388 */ /* 0x000fe20000000800 */
[----:B------:R-:W-:Y:S01]  /*eb80*/  F2FP.F16.F32.PACK_AB R82, R83, R82 ;  /* 0x000000525352723e */ /* 0x000fe200000000ff */
[C---:B------:R-:W-:Y:S01]  /*eb90*/  FMUL.FTZ R92, R0.reuse, R92 ;  /* 0x0000005c005c7220 */ /* 0x040fe20000410000 */
[----:B------:R-:W-:Y:S01]  /*eba0*/  IADD3 R9, R9, R7, RZ ;  /* 0x0000000709097210 */ /* 0x000fe20007ffe0ff */
[----:B------:R-:W-:Y:S01]  /*ebb0*/  STS [R6+0x200], R162 ;  /* 0x000200a206007388 */ /* 0x000fe20000000800 */
[----:B------:R-:W-:Y:S01]  /*ebc0*/  FMUL.FTZ R93, R0, R93 ;  /* 0x0000005d005d7220 */ /* 0x000fe20000410000 */
[C---:B------:R-:W-:Y:S01]  /*ebd0*/  FMUL.FTZ R94, R2.reuse, R94 ;  /* 0x0000005e025e7220 */ /* 0x040fe20000410000 */
[----:B------:R-:W-:Y:S01]  /*ebe0*/  FMUL.FTZ R95, R2, R95 ;  /* 0x0000005f025f7220 */ /* 0x000fe20000410000 */
[----:B------:R-:W-:Y:S01]  /*ebf0*/  F2FP.F16.F32.PACK_AB R72, R73, R72 ;  /* 0x000000484948723e */ /* 0x000fe200000000ff */
[----:B------:R-:W-:Y:S01]  /*ec00*/  STS [R7], R148 ;  /* 0x0000009407007388 */ /* 0x000fe20000000800 */
[----:B------:R-:W-:Y:S01]  /*ec10*/  F2FP.F16.F32.PACK_AB R74, R75, R74 ;  /* 0x0000004a4b4a723e */ /* 0x000fe200000000ff */
        /* <DEDUP_REMOVED lines=22> */
[----:B------:R-:W-:Y:S01]  /*ed80*/  STS [R15], R68 ;  /* 0x000000440f007388 */ /* 0x000fe20000000800 */
        /* <DEDUP_REMOVED lines=49> */
[----:B------:R-:W-:Y:S01]  /*f0a0*/  @UP0 ULDC.64 UR8, c[0x0][0x2c0] ;  /* 0x0000b00000080ab9 */ /* 0x000fe20000000a00 */
[----:B------:R-:W-:Y:S01]  /*f0b0*/  F2FP.F16.F32.PACK_AB R112, R113, R112 ;  /* 0x000000707170723e */ /* 0x000fe200000000ff */
[----:B------:R-:W-:Y:S01]  /*f0c0*/  STS [R6+0x3200], R90 ;  /* 0x0032005a06007388 */ /* 0x000fe20000000800 */
[----:B------:R-:W-:Y:S01]  /*f0d0*/  F2FP.F16.F32.PACK_AB R114, R115, R114 ;  /* 0x000000727372723e */ /* 0x000fe200000000ff */
[C---:B------:R-:W-:Y:S01]  /*f0e0*/  FMUL.FTZ R138, R2.reuse, R138 ;  /* 0x0000008a028a7220 */ /* 0x040fe20000410000 */
[----:B------:R-:W-:Y:S01]  /*f0f0*/  FMUL.FTZ R139, R2, R139 ;  /* 0x0000008b028b7220 */ /* 0x000fe20000410000 */
[----:B------:R-:W-:Y:S01]  /*f100*/  STS [R7+0x3000], R92 ;  /* 0x0030005c07007388 */ /* 0x000fe20000000800 */
[C---:B------:R-:W-:Y:S01]  /*f110*/  FMUL.FTZ R132, R12.reuse, R132 ;  /* 0x000000840c847220 */ /* 0x040fe20000410000 */
[C---:B------:R-:W-:Y:S01]  /*f120*/  FMUL.FTZ R133, R12.reuse, R133 ;  /* 0x000000850c857220 */ /* 0x040fe20000410000 */
[C---:B------:R-:W-:Y:S01]  /*f130*/  FMUL.FTZ R128, R12.reuse, R128 ;  /* 0x000000800c807220 */ /* 0x040fe20000410000 */
[----:B------:R-:W-:Y:S01]  /*f140*/  STS [R7+0x3200], R94 ;  /* 0x0032005e07007388 */ /* 0x000fe20000000800 */
[C---:B------:R-:W-:Y:S01]  /*f150*/  FMUL.FTZ R134, R13.reuse, R134 ;  /* 0x000000860d867220 */ /* 0x040fe20000410000 */
[C---:B------:R-:W-:Y:S01]  /*f160*/  FMUL.FTZ R135, R13.reuse, R135 ;  /* 0x000000870d877220 */ /* 0x040fe20000410000 */
[C---:B------:R-:W-:Y:S01]  /*f170*/  FMUL.FTZ R130, R13.reuse, R130 ;  /* 0x000000820d827220 */ /* 0x040fe20000410000 */
[----:B------:R-:W-:Y:S01]  /*f180*/  STS [R15+0x2000], R100 ;  /* 0x002000640f007388 */ /* 0x000fe20000000800 */
[----:B------:R-:W-:Y:S01]  /*f190*/  FMUL.FTZ R12, R12, R129 ;  /* 0x000000810c0c7220 */ /* 0x000fe20000410000 */
[----:B------:R-:W-:Y:S01]  /*f1a0*/  FMUL.FTZ R13, R13, R131 ;  /* 0x000000830d0d7220 */ /* 0x000fe20000410000 */
[----:B------:R-:W-:Y:S01]  /*f1b0*/  @UP0 UIMAD UR13, UR9, UR8, URZ ;  /* 0x00000008090d02a4 */ /* 0x000fe2000f8e023f */
[----:B------:R-:W-:Y:S01]  /*f1c0*/  STS [R15+0x2200], R102 ;  /* 0x002200660f007388 */ /* 0x000fe20000000800 */
[C---:B------:R-:W-:Y:S01]  /*f1d0*/  FMUL.FTZ R120, R0.reuse, R120 ;  /* 0x0000007800787220 */ /* 0x040fe20000410000 */
[C---:B------:R-:W-:Y:S01]  /*f1e0*/  FMUL.FTZ R121, R0.reuse, R121 ;  /* 0x0000007900797220 */ /* 0x040fe20000410000 */
[----:B------:R-:W-:Y:S01]  /*f1f0*/  FMUL.FTZ R124, R0, R124 ;  /* 0x0000007c007c7220 */ /* 0x000fe20000410000 */
[----:B------:R-:W-:Y:S01]  /*f200*/  STS [R9+0x2000], R108 ;  /* 0x0020006c09007388 */ /* 0x000fe20000000800 */
[C---:B------:R-:W-:Y:S01]  /*f210*/  FMUL.FTZ R122, R2.reuse, R122 ;  /* 0x0000007a027a7220 */ /* 0x040fe20000410000 */
[C---:B------:R-:W-:Y:S01]  /*f220*/  FMUL.FTZ R123, R2.reuse, R123 ;  /* 0x0000007b027b7220 */ /* 0x040fe20000410000 */
[----:B------:R-:W-:Y:S01]  /*f230*/  FMUL.FTZ R126, R2, R126 ;  /* 0x0000007e027e7220 */ /* 0x000fe20000410000 */
[----:B------:R-:W-:Y:S01]  /*f240*/  STS [R9+0x2200], R110 ;  /* 0x0022006e09007388 */ /* 0x000fe20000000800 */
[----:B------:R-:W1:Y:S01]  /*f250*/  S2UR UR8, SR_CTAID.Z ;  /* 0x00000000000879c3 */ /* 0x000e620000002700 */
[----:B------:R-:W-:Y:S01]  /*f260*/  FMUL.FTZ R0, R0, R125 ;  /* 0x0000007d00007220 */ /* 0x000fe20000410000 */
[----:B------:R-:W-:Y:S01]  /*f270*/  FMUL.FTZ R2, R2, R127 ;  /* 0x0000007f02027220 */ /* 0x000fe20000410000 */
[----:B------:R-:W-:Y:S01]  /*f280*/  STS [R15+0x3000], R104 ;  /* 0x003000680f007388 */ /* 0x000fe20000000800 */
[----:B------:R-:W-:Y:S01]  /*f290*/  ULDC.U8 UR5, c[0x0][0x3d8] ;  /* 0x0000f60000057ab9 */ /* 0x000fe20000000000 */
[----:B------:R-:W-:Y:S01]  /*f2a0*/  F2FP.F16.F32.PACK_AB R136, R137, R136 ;  /* 0x000000888988723e */ /* 0x000fe200000000ff */
[----:B------:R-:W-:Y:S01]  /*f2b0*/  UISETP.NE.AND UP1, UPT, UR5, URZ, UPT ;  /* 0x0000003f0500728c */ /* 0x000fe2000bf25270 */
[----:B------:R-:W-:Y:S01]  /*f2c0*/  STS [R15+0x3200], R106 ;  /* 0x0032006a0f007388 */ /* 0x000fe20000000800 */
[----:B------:R-:W-:Y:S01]  /*f2d0*/  F2FP.F16.F32.PACK_AB R138, R139, R138 ;  /* 0x0000008a8b8a723e */ /* 0x000fe200000000ff */
[----:B------:R-:W-:Y:S01]  /*f2e0*/  @!UP0 ULDC UR6, c[0x0][0x2e4] ;  /* 0x0000b90000068ab9 */ /* 0x000fe20000000800 */
[----:B------:R-:W-:Y:S01]  /*f2f0*/  F2FP.F16.F32.PACK_AB R132, R133, R132 ;  /* 0x000000848584723e */ /* 0x000fe200000000ff */
[----:B------:R-:W-:Y:S01]  /*f300*/  STS [R9+0x3000], R144 ;  /* 0x0030009009007388 */ /* 0x000fe20000000800 */
[----:B------:R-:W-:Y:S01]  /*f310*/  F2FP.F16.F32.PACK_AB R134, R135, R134 ;  /* 0x000000868786723e */ /* 0x000fe200000000ff */
[----:B------:R-:W-:Y:S01]  /*f320*/  @!UP0 ULDC UR9, c[0x0][0x2c4] ;  /* 0x0000b10000098ab9 */ /* 0x000fe20000000800 */
[----:B------:R-:W-:Y:S01]  /*f330*/  F2FP.F16.F32.PACK_AB R12, R12, R128 ;  /* 0x000000800c0c723e */ /* 0x000fe200000000ff */
[----:B------:R-:W-:Y:S01]  /*f340*/  STS [R9+0x3200], R146 ;  /* 0x0032009209007388 */ /* 0x000fe20000000800 */
[----:B------:R-:W-:Y:S01]  /*f350*/  F2FP.F16.F32.PACK_AB R13, R13, R130 ;  /* 0x000000820d0d723e */ /* 0x000fe200000000ff */
[----:B------:R-:W-:Y:S01]  /*f360*/  UISETP.NE.OR UP2, UPT, UR4, URZ, !UP1 ;  /* 0x0000003f0400728c */ /* 0x000fe2000cf45670 */
[----:B------:R-:W-:Y:S01]  /*f370*/  F2FP.F16.F32.PACK_AB R120, R121, R120 ;  /* 0x000000787978723e */ /* 0x000fe200000000ff */
[----:B------:R-:W-:Y:S01]  /*f380*/  STS [R6+0x4000], R140 ;  /* 0x0040008c06007388 */ /* 0x000fe20000000800 */
[----:B------:R-:W-:Y:S01]  /*f390*/  F2FP.F16.F32.PACK_AB R122, R123, R122 ;  /* 0x0000007a7b7a723e */ /* 0x000fe200000000ff */
[----:B------:R-:W-:Y:S01]  /*f3a0*/  @!UP0 USEL UR13, UR9, UR6, !UP1 ;  /* 0x00000006090d8287 */ /* 0x000fe2000c800000 */
[----:B------:R-:W-:Y:S01]  /*f3b0*/  F2FP.F16.F32.PACK_AB R0, R0, R124 ;  /* 0x0000007c0000723e */ /* 0x000fe200000000ff */
[----:B------:R-:W-:Y:S01]  /*f3c0*/  STS [R6+0x4200], R142 ;  /* 0x0042008e06007388 */ /* 0x000fe20000000800 */
[----:B------:R-:W-:Y:S01]  /*f3d0*/  F2FP.F16.F32.PACK_AB R2, R2, R126 ;  /* 0x0000007e0202723e */ /* 0x000fe200000000ff */
[----:B------:R-:W-:Y:S01]  /*f3e0*/  @!UP0 ULDC UR4, c[0x0][0x270] ;  /* 0x00009c0000048ab9 */ /* 0x000fe20000000800 */
[----:B------:R-:W-:Y:S01]  /*f3f0*/  @UP0 UMOV UR7, 0x1 ;  /* 0x0000000100070882 */ /* 0x000fe20000000000 */
[----:B------:R-:W-:Y:S01]  /*f400*/  STS [R7+0x4000], R116 ;  /* 0x0040007407007388 */ /* 0x000fe20000000800 */
[----:B------:R-:W-:Y:S01]  /*f410*/  @!UP0 UIMAD UR7, UR13, UR4, URZ ;  /* 0x000000040d0782a4 */ /* 0x000fe2000f8e023f */
[----:B------:R-:W2:Y:S01]  /*f420*/  @P4 MUFU.LG2 R11, R11 ;  /* 0x0000000b000b4308 */ /* 0x000ea20000000c00 */
[----:B------:R-:W-:Y:S01]  /*f430*/  @UP0 ULDC UR12, c[0x0][0x2c0] ;  /* 0x0000b000000c0ab9 */ /* 0x000fe20000000800 */
[----:B------:R-:W-:Y:S01]  /*f440*/  STS [R7+0x4200], R118 ;  /* 0x0042007607007388 */ /* 0x000fe20000000800 */
[----:B------:R-:W-:Y:S01]  /*f450*/  UIMAD UR6, UR11, UR7, URZ ;  /* 0x000000070b0672a4 */ /* 0x000fe2000f8e023f */
[----:B------:R-:W-:-:S02]  /*f460*/  @!UP2 ULDC UR5, c[0x0][0x2c4] ;  /* 0x0000b1000005aab9 */ /* 0x000fc40000000800 */
[----:B------:R-:W-:Y:S01]  /*f470*/  STS [R6+0x5000], R112 ;  /* 0x0050007006007388 */ /* 0x000fe20000000800 */
[----:B------:R-:W-:Y:S01]  /*f480*/  @!UP0 UMOV UR12, 0x1 ;  /* 0x00000001000c8882 */ /* 0x000fe20000000000 */
[----:B------:R-:W3:Y:S01]  /*f490*/  @P2 MUFU.LG2 R14, R14 ;  /* 0x0000000e000e2308 */ /* 0x000ee20000000c00 */
[----:B------:R-:W-:Y:S01]  /*f4a0*/  @!UP2 UIMAD UR5, UR11, UR5, URZ ;  /* 0x000000050b05a2a4 */ /* 0x000fe2000f8e023f */
[----:B------:R4:W-:Y:S01]  /*f4b0*/  STS [R6+0x5200], R114 ;  /* 0x0052007206007388 */ /* 0x0009e20000000800 */
[----:B------:R-:W-:Y:S02]  /*f4c0*/  USEL UR6, UR6, URZ, UP2 ;  /* 0x0000003f06067287 */ /* 0x000fe40009000000 */
[----:B------:R-:W-:Y:S01]  /*f4d0*/  UIMAD UR4, UR10, UR12, URZ ;  /* 0x0000000c0a0472a4 */ /* 0x000fe2000f8e023f */
[----:B------:R-:W-:Y:S01]  /*f4e0*/  STS [R7+0x5000], R136 ;  /* 0x0050008807007388 */ /* 0x000fe20000000800 */
[----:B-1----:R-:W-:Y:S02]  /*f4f0*/  UIMAD UR13, UR8, UR13, UR6 ;  /* 0x0000000d080d72a4 */ /* 0x002fe4000f8e0206 */
[----:B------:R-:W-:Y:S01]  /*f500*/  USHF.L.U32 UR7, UR4, 0x7, URZ ;  /* 0x0000000704077899 */ /* 0x000fe2000800063f */
[----:B------:R-:W-:Y:S01]  /*f510*/  STS [R7+0x5200], R138 ;  /* 0x0052008a07007388 */ /* 0x000fe20000000800 */
[----:B------:R-:W-:Y:S01]  /*f520*/  @!UP2 UMOV UR14, UR5 ;  /* 0x00000005000eac82 */ /* 0x000fe20008000000 */
[----:B------:R-:W-:Y:S01]  /*f530*/  USHF.R.S32.HI UR6, URZ, 0x1f, UR13 ;  /* 0x0000001f3f067899 */ /* 0x000fe2000801140d */
[----:B--2---:R-:W-:Y:S01]  /*f540*/  @P4 FMUL.FTZ R11, R11, 0.69314718246459960938 ;  /* 0x3f3172180b0b4820 */ /* 0x004fe20000410000 */
[----:B------:R-:W-:Y:S01]  /*f550*/  STS [R15+0x4000], R132 ;  /* 0x004000840f007388 */ /* 0x000fe20000000800 */
[----:B------:R-:W-:-:S02]  /*f560*/  @!UP2 USHF.R.S32.HI UR15, URZ, 0x1f, UR5 ;  /* 0x0000001f3f0fa899 */ /* 0x000fc40008011405 */
[----:B------:R-:W-:Y:S01]  /*f570*/  USHF.R.S32.HI UR4, URZ, 0x1f, UR7 ;  /* 0x0000001f3f047899 */ /* 0x000fe20008011407 */
[----:B------:R-:W-:Y:S01]  /*f580*/  STS [R15+0x4200], R134 ;  /* 0x004200860f007388 */ /* 0x000fe20000000800 */
[----:B------:R-:W-:Y:S01]  /*f590*/  UIADD3 UR13, UP1, UP0, UR7, UR14, UR13 ;  /* 0x0000000e070d7290 */ /* 0x000fe2000f83e00d */
[----:B---3--:R-:W-:Y:S02]  /*f5a0*/  @P2 FMUL.FTZ R14, R14, 0.69314718246459960938 ;  /* 0x3f3172180e0e2820 */ /* 0x008fe40000410000 */
[----:B------:R-:W-:Y:S01]  /*f5b0*/  STS [R9+0x4000], R12 ;  /* 0x0040000c09007388 */ /* 0x000fe20000000800 */
[----:B------:R-:W-:-:S03]  /*f5c0*/  UIADD3.X UR14, UR4, UR15, UR6, UP1, UP0 ;  /* 0x0000000f040e7290 */ /* 0x000fc60008fe0406 */
[----:B------:R1:W-:Y:S01]  /*f5d0*/  STS [R9+0x4200], R13 ;  /* 0x0042000d09007388 */ /* 0x0003e20000000800 */
[----:B----4-:R2:W3:Y:S03]  /*f5e0*/  @P5 MUFU.LG2 R6, R3 ;  /* 0x0000000300065308 */ /* 0x0104e60000000c00 */
[----:B------:R-:W-:Y:S04]  /*f5f0*/  STS [R15+0x5000], R120 ;  /* 0x005000780f007388 */ /* 0x000fe80000000800 */
[----:B------:R-:W-:Y:S04]  /*f600*/  STS [R15+0x5200], R122 ;  /* 0x0052007a0f007388 */ /* 0x000fe80000000800 */
[----:B------:R4:W-:Y:S04]  /*f610*/  STS [R9+0x5000], R0 ;  /* 0x0050000009007388 */ /* 0x0009e80000000800 */
[----:B------:R5:W-:Y:S01]  /*f620*/  STS [R9+0x5200], R2 ;  /* 0x0052000209007388 */ /* 0x000be20000000800 */
[----:B--2---:R-:W2:Y:S01]  /*f630*/  @P5 LDC R3, c[0x0][0x2e8] ;  /* 0x0000ba00ff035b82 */ /* 0x004ea20000000800 */
[----:B---3--:R-:W-:Y:S01]  /*f640*/  @P5 FMUL.FTZ R6, R6, 0.69314718246459960938 ;  /* 0x3f31721806065820 */ /* 0x008fe20000410000 */
[----:B-1----:R-:W1:Y:S06]  /*f650*/  @P3 MUFU.LG2 R13, R10 ;  /* 0x0000000a000d3308 */ /* 0x002e6c0000000c00 */
[----:B------:R-:W3:Y:S01]  /*f660*/  @P4 LDC R12, c[0x0][0x2e8] ;  /* 0x0000ba00ff0c4b82 */ /* 0x000ee20000000800 */
[----:B----4-:R-:W-:-:S07]  /*f670*/  MOV R0, 0x7f800000 ;  /* 0x7f80000000007802 */ /* 0x010fce0000000f00 */
[----:B-----5:R-:W4:Y:S01]  /*f680*/  @P2 LDC R9, c[0x0][0x2e8] ;  /* 0x0000ba00ff092b82 */ /* 0x020f220000000800 */
[----:B--2---:R-:W-:Y:S01]  /*f690*/  @P5 FFMA.FTZ R0, R168, R3, R6 ;  /* 0x00000003a8005223 */ /* 0x004fe20000010006 */
[----:B-1----:R-:W-:-:S06]  /*f6a0*/  @P3 FMUL.FTZ R13, R13, 0.69314718246459960938 ;  /* 0x3f3172180d0d3820 */ /* 0x002fcc0000410000 */
[----:B------:R-:W1:Y:S01]  /*f6b0*/  @P3 LDC R10, c[0x0][0x2e8] ;  /* 0x0000ba00ff0a3b82 */ /* 0x000e620000000800 */
[----:B---3--:R-:W-:-:S07]  /*f6c0*/  @P4 FFMA.FTZ R18, R167, R12, R11 ;  /* 0x0000000ca7124223 */ /* 0x008fce000001000b */
[----:B------:R-:W2:Y:S08]  /*f6d0*/  LDC.64 R6, c[0x0][0x290] ;  /* 0x0000a400ff067b82 */ /* 0x000eb00000000a00 */
[----:B------:R-:W3:Y:S01]  /*f6e0*/  LDC.64 R2, c[0x0][0x2a0] ;  /* 0x0000a800ff027b82 */ /* 0x000ee20000000a00 */
[----:B----4-:R-:W-:Y:S01]  /*f6f0*/  @P2 FFMA.FTZ R17, R165, R9, R14 ;  /* 0x00000009a5112223 */ /* 0x010fe2000001000e */
[----:B-1----:R-:W-:-:S06]  /*f700*/  @P3 FFMA.FTZ R16, R166, R10, R13 ;  /* 0x0000000aa6103223 */ /* 0x002fcc000001000d */
[----:B------:R-:W-:Y:S06]  /*f710*/  BAR.SYNC.DEFER_BLOCKING 0x0 ;  /* 0x0000000000007b1d */ /* 0x000fec0000010000 */
[----:B------:R-:W-:Y:S05]  /*f720*/  @P6 BRA `(.L_x_372) ;  /* 0x0000000000c46947 */ /* 0x000fea0003800000 */
[----:B------:R-:W1:Y:S01]  /*f730*/  S2R R10, SR_TID.X ;  /* 0x00000000000a7919 */ /* 0x000e620000002100 */
[----:B------:R-:W-:Y:S01]  /*f740*/  SHF.R.S32.HI R11, RZ, 0x1f, R8 ;  /* 0x0000001fff0b7819 */ /* 0x000fe20000011408 */
[----:B------:R-:W-:-:S03]  /*f750*/  UIMAD UR4, UR10, -0x80, UR9 ;  /* 0xffffff800a0478a4 */ /* 0x000fc6000f8e0209 */
        /* <DEDUP_REMOVED lines=19> */
[----:B------:R-:W-:-:S03]  /*f890*/  @!P6 IMAD R19, R19, UR12, RZ ;  /* 0x0000000c1313ec24 */ /* 0x000fc6000f8e02ff */
[----:B------:R-:W-:Y:S02]  /*f8a0*/  @!P5 IMAD R23, R23, UR12, RZ ;  /* 0x0000000c1717dc24 */ /* 0x000fe4000f8e02ff */
[----:B------:R-:W-:Y:S01]  /*f8b0*/  @!P6 IADD3 R20, P0, R19, UR13, RZ ;  /* 0x0000000d1314ec10 */ /* 0x000fe2000ff1e0ff */
[----:B------:R-:W-:Y:S01]  /*f8c0*/  @!P4 IMAD R22, R22, UR12, RZ ;  /* 0x0000000c1616cc24 */ /* 0x000fe2000f8e02ff */
[----:B------:R-:W4:Y:S01]  /*f8d0*/  @!P5 LDC.64 R12, c[0x0][0x2b0] ;  /* 0x0000ac00ff0cdb82 */ /* 0x000f220000000a00 */
[----:B------:R-:W-:Y:S01]  /*f8e0*/  @!P3 IMAD R21, R21, UR12, RZ ;  /* 0x0000000c1515bc24 */ /* 0x000fe2000f8e02ff */
[----:B------:R-:W-:-:S06]  /*f8f0*/  @!P6 LEA.HI.X.SX32 R19, R19, UR14, 0x1, P0 ;  /* 0x0000000e1313ec11 */ /* 0x000fcc00080f0eff */
[----:B------:R-:W5:Y:S08]  /*f900*/  @!P4 LDC.64 R10, c[0x0][0x2b0] ;  /* 0x0000ac00ff0acb82 */ /* 0x000f700000000a00 */
[----:B------:R-:W2:Y:S01]  /*f910*/  @!P3 LDC.64 R8, c[0x0][0x2b0] ;  /* 0x0000ac00ff08bb82 */ /* 0x000ea20000000a00 */
[----:B-1----:R-:W-:Y:S02]  /*f920*/  @!P6 LEA R24, P1, R20, R14, 0x2 ;  /* 0x0000000e1418e211 */ /* 0x002fe400078210ff */
[----:B------:R-:W-:-:S02]  /*f930*/  @!P5 IADD3 R14, P0, R23, UR13, RZ ;  /* 0x0000000d170edc10 */ /* 0x000fc4000ff1e0ff */
[----:B------:R-:W-:Y:S02]  /*f940*/  @!P6 LEA.HI.X R25, R20, R15, R19, 0x2, P1 ;  /* 0x0000000f1419e211 */ /* 0x000fe400008f1413 */
[----:B------:R-:W-:Y:S02]  /*f950*/  @!P5 LEA.HI.X.SX32 R23, R23, UR14, 0x1, P0 ;  /* 0x0000000e1717dc11 */ /* 0x000fe400080f0eff */
[----:B----4-:R-:W-:Y:S01]  /*f960*/  @!P5 LEA R26, P2, R14, R12, 0x2 ;  /* 0x0000000c0e1ad211 */ /* 0x010fe200078410ff */
[----:B------:R1:W-:Y:S01]  /*f970*/  @!P6 STG.E desc[UR30][R24.64], R0 ;  /* 0x000000001800e986 */ /* 0x0003e2000c10191e */
[C---:B------:R-:W-:Y:S02]  /*f980*/  @!P4 IADD3 R12, P1, R22.reuse, UR13, RZ ;  /* 0x0000000d160ccc10 */ /* 0x040fe4000ff3e0ff */
[----:B------:R-:W-:Y:S02]  /*f990*/  @!P3 IADD3 R15, P0, R21, UR13, RZ ;  /* 0x0000000d150fbc10 */ /* 0x000fe4000ff1e0ff */
[----:B------:R-:W-:-:S02]  /*f9a0*/  @!P4 LEA.HI.X.SX32 R22, R22, UR14, 0x1, P1 ;  /* 0x0000000e1616cc11 */ /* 0x000fc400088f0eff */
[----:B------:R-:W-:Y:S02]  /*f9b0*/  @!P3 LEA.HI.X.SX32 R21, R21, UR14, 0x1, P0 ;  /* 0x0000000e1515bc11 */ /* 0x000fe400080f0eff */
[----:B-----5:R-:W-:Y:S02]  /*f9c0*/  @!P4 LEA R10, P1, R12, R10, 0x2 ;  /* 0x0000000a0c0ac211 */ /* 0x020fe400078210ff */
[----:B------:R-:W-:Y:S02]  /*f9d0*/  @!P5 LEA.HI.X R27, R14, R13, R23, 0x2, P2 ;  /* 0x0000000d0e1bd211 */ /* 0x000fe400010f1417 */
[----:B------:R-:W-:Y:S02]  /*f9e0*/  @!P4 LEA.HI.X R11, R12, R11, R22, 0x2, P1 ;  /* 0x0000000b0c0bc211 */ /* 0x000fe400008f1416 */
[C---:B--2---:R-:W-:Y:S01]  /*f9f0*/  @!P3 LEA R8, P0, R15.reuse, R8, 0x2 ;  /* 0x000000080f08b211 */ /* 0x044fe200078010ff */
[----:B------:R1:W-:Y:S03]  /*fa00*/  @!P5 STG.E desc[UR30][R26.64], R18 ;  /* 0x000000121a00d986 */ /* 0x0003e6000c10191e */
[----:B------:R-:W-:Y:S01]  /*fa10*/  @!P3 LEA.HI.X R9, R15, R9, R21, 0x2, P0 ;  /* 0x000000090f09b211 */ /* 0x000fe200000f1415 */
[----:B------:R1:W-:Y:S04]  /*fa20*/  @!P4 STG.E desc[UR30][R10.64], R16 ;  /* 0x000000100a00c986 */ /* 0x0003e8000c10191e */
[----:B------:R1:W-:Y:S04]  /*fa30*/  @!P3 STG.E desc[UR30][R8.64], R17 ;  /* 0x000000110800b986 */ /* 0x0003e8000c10191e */
.L_x_372:
[----:B------:R-:W-:Y:S05]  /*fa40*/  BSYNC B0 ;  /* 0x0000000000007941 */ /* 0x000fea0003800000 */
.L_x_371:
[----:B------:R-:W-:Y:S01]  /*fa50*/  IMAD.SHL.U32 R4, R4, 0x8, RZ ;  /* 0x0000000804047824 */ /* 0x000fe200078e00ff */
[----:B------:R-:W-:Y:S01]  /*fa60*/  USHF.R.S32.HI UR4, URZ, 0x1f, UR11 ;  /* 0x0000001f3f047899 */ /* 0x000fe2000801140b */
[----:B------:R-:W-:Y:S01]  /*fa70*/  SHF.R.S32.HI R52, RZ, 0x2, R5 ;  /* 0x00000002ff347819 */ /* 0x000fe20000011405 */
[----:B------:R-:W4:Y:S01]  /*fa80*/  LDS.128 R44, [R223] ;  /* 0x00000000df2c7984 */ /* 0x000f220000000c00 */
[----:B------:R-:W-:Y:S01]  /*fa90*/  ULDC.64 UR6, c[0x0][0x298] ;  /* 0x0000a60000067ab9 */ /* 0x000fe20000000a00 */
[--C-:B------:R-:W-:Y:S02]  /*faa0*/  SHF.R.S32.HI R5, RZ, 0x1f, R4.reuse ;  /* 0x0000001fff057819 */ /* 0x100fe40000011404 */
[C---:B-12---:R-:W-:Y:S01]  /*fab0*/  IMAD R0, R6.reuse, UR4, RZ ;  /* 0x0000000406007c24 */ /* 0x046fe2000f8e02ff */
[----:B------:R-:W1:Y:S01]  /*fac0*/  LDS.128 R12, [R223+0x4000] ;  /* 0x00400000df0c7984 */ /* 0x000e620000000c00 */
[----:B------:R-:W-:Y:S01]  /*fad0*/  USHF.R.S32.HI UR4, URZ, 0x1f, UR8 ;  /* 0x0000001f3f047899 */ /* 0x000fe20008011408 */
[----:B------:R-:W-:Y:S01]  /*fae0*/  IMAD.WIDE.U32 R4, R6, UR11, R4 ;  /* 0x0000000b06047c25 */ /* 0x000fe2000f8e0004 */
[----:B------:R-:W-:Y:S01]  /*faf0*/  SHF.R.S32.HI R53, RZ, 0x1f, R52 ;  /* 0x0000001fff357819 */ /* 0x000fe20000011434 */
[----:B------:R-:W2:Y:S02]  /*fb00*/  LDS.128 R28, [R223+0x2000] ;  /* 0x00200000df1c7984 */ /* 0x000ea40000000c00 */
[----:B------:R-:W-:-:S02]  /*fb10*/  IMAD R7, R7, UR11, R0 ;  /* 0x0000000b07077c24 */ /* 0x000fc4000f8e0200 */
[----:B---3--:R-:W-:Y:S01]  /*fb20*/  IMAD R0, R2, UR4, RZ ;  /* 0x0000000402007c24 */ /* 0x008fe2000f8e02ff */
[----:B------:R-:W3:Y:S01]  /*fb30*/  LDS.128 R40, [R223+0x800] ;  /* 0x00080000df287984 */ /* 0x000ee20000000c00 */
[----:B------:R-:W-:Y:S01]  /*fb40*/  IMAD.WIDE R52, R222, 0x80, R52 ;  /* 0x00000080de347825 */ /* 0x000fe200078e0234 */
[----:B------:R-:W-:Y:S01]  /*fb50*/  IADD3 R5, R5, R7, RZ ;  /* 0x0000000705057210 */ /* 0x000fe20007ffe0ff */
[----:B------:R-:W-:Y:S01]  /*fb60*/  ULDC.64 UR4, c[0x0][0x280] ;  /* 0x0000a00000047ab9 */ /* 0x000fe20000000a00 */
[----:B------:R-:W5:Y:S01]  /*fb70*/  LDS.128 R24, [R223+0x2800] ;  /* 0x00280000df187984 */ /* 0x000f620000000c00 */
[----:B------:R-:W-:Y:S02]  /*fb80*/  IMAD R3, R3, UR8, R0 ;  /* 0x0000000803037c24 */ /* 0x000fe4000f8e0200 */
[----:B------:R-:W-:Y:S01]  /*fb90*/  IMAD.WIDE.U32 R54, R2, UR8, R4 ;  /* 0x0000000802367c25 */ /* 0x000fe2000f8e0004 */
[----:B------:R-:W5:Y:S03]  /*fba0*/  LDS.128 R8, [R223+0x4800] ;  /* 0x00480000df087984 */ /* 0x000f660000000c00 */
[----:B------:R-:W-:Y:S01]  /*fbb0*/  IMAD.IADD R3, R55, 0x1, R3 ;  /* 0x0000000137037824 */ /* 0x000fe200078e0203 */
[----:B------:R-:W5:Y:S01]  /*fbc0*/  LDS.128 R36, [R223+0x1000] ;  /* 0x00100000df247984 */ /* 0x000f620000000c00 */
[----:B------:R-:W-:Y:S01]  /*fbd0*/  MOV R2, R54 ;  /* 0x0000003600027202 */ /* 0x000fe20000000f00 */
[----:B------:R-:W-:-:S02]  /*fbe0*/  IMAD R0, R53, UR6, RZ ;  /* 0x0000000635007c24 */ /* 0x000fc4000f8e02ff */
[----:B------:R-:W5:Y:S02]  /*fbf0*/  LDS.128 R20, [R223+0x3000] ;  /* 0x00300000df147984 */ /* 0x000f640000000c00 */
[C---:B------:R-:W-:Y:S02]  /*fc00*/  IMAD.WIDE.U32 R2, R52.reuse, UR6, R2 ;  /* 0x0000000634027c25 */ /* 0x040fe4000f8e0002 */
[----:B------:R-:W5:Y:S02]  /*fc10*/  LDS.128 R4, [R223+0x5000] ;  /* 0x00500000df047984 */ /* 0x000f640000000c00 */
[----:B------:R-:W-:Y:S01]  /*fc20*/  IMAD R0, R52, UR7, R0 ;  /* 0x0000000734007c24 */ /* 0x000fe2000f8e0200 */
[C---:B------:R-:W-:Y:S01]  /*fc30*/  LEA R52, P0, R2.reuse, UR4, 0x1 ;  /* 0x0000000402347c11 */ /* 0x040fe2000f8008ff */
[----:B------:R-:W5:Y:S01]  /*fc40*/  LDS.128 R32, [R223+0x1800] ;  /* 0x00180000df207984 */ /* 0x000f620000000c00 */
[----:B------:R-:W-:Y:S01]  /*fc50*/  USHF.L.U32 UR4, UR6, 0x6, URZ ;  /* 0x0000000606047899 */ /* 0x000fe2000800063f */
[----:B------:R-:W-:Y:S01]  /*fc60*/  IMAD.IADD R0, R3, 0x1, R0 ;  /* 0x0000000103007824 */ /* 0x000fe200078e0200 */
[----:B------:R-:W-:Y:S01]  /*fc70*/  USHF.L.U64.HI UR6, UR6, 0x6, UR7 ;  /* 0x0000000606067899 */ /* 0x000fe20008010207 */
[----:B------:R-:W5:Y:S03]  /*fc80*/  LDS.128 R16, [R223+0x3800] ;  /* 0x00380000df107984 */ /* 0x000f660000000c00 */
[----:B------:R-:W-:Y:S01]  /*fc90*/  LEA.HI.X R53, R2, UR5, R0, 0x1, P0 ;  /* 0x0000000502357c11 */ /* 0x000fe200080f0c00 */
[----:B------:R-:W5:Y:S01]  /*fca0*/  LDS.128 R48, [R223+0x5800] ;  /* 0x00580000df307984 */ /* 0x000f620000000c00 */
[----:B------:R-:W-:-:S03]  /*fcb0*/  IADD3 R2, P0, R52, UR4, RZ ;  /* 0x0000000434027c10 */ /* 0x000fc6000ff1e0ff */
[----:B----4-:R4:W-:Y:S01]  /*fcc0*/  STG.E.128 desc[UR30][R52.64], R44 ;  /* 0x0000002c34007986 */ /* 0x0109e2000c101d1e */
[----:B------:R-:W-:-:S03]  /*fcd0*/  IADD3.X R3, R53, UR6, RZ, P0, !PT ;  /* 0x0000000635037c10 */ /* 0x000fc600087fe4ff */
[----:B-1----:R1:W-:Y:S04]  /*fce0*/  STG.E.128 desc[UR30][R52.64+0x80], R12 ;  /* 0x0000800c34007986 */ /* 0x0023e8000c101d1e */
[----:B--2---:R-:W-:Y:S04]  /*fcf0*/  STG.E.128 desc[UR30][R52.64+0x40], R28 ;  /* 0x0000401c34007986 */ /* 0x004fe8000c101d1e */
[----:B---3--:R-:W-:Y:S04]  /*fd00*/  STG.E.128 desc[UR30][R2.64], R40 ;  /* 0x0000002802007986 */ /* 0x008fe8000c101d1e */
[----:B-----5:R-:W-:Y:S04]  /*fd10*/  STG.E.128 desc[UR30][R2.64+0x40], R24 ;  /* 0x0000401802007986 */ /* 0x020fe8000c101d1e */
[----:B------:R-:W-:Y:S01]  /*fd20*/  STG.E.128 desc[UR30][R2.64+0x80], R8 ;  /* 0x0000800802007986 */ /* 0x000fe2000c101d1e */
[----:B----4-:R-:W-:-:S04]  /*fd30*/  IADD3 R44, P0, R2, UR4, RZ ;  /* 0x00000004022c7c10 */ /* 0x010fc8000ff1e0ff */
[----:B------:R-:W-:Y:S02]  /*fd40*/  IADD3.X R45, R3, UR6, RZ, P0, !PT ;  /* 0x00000006032d7c10 */ /* 0x000fe400087fe4ff */
[----:B-1----:R-:W-:-:S03]  /*fd50*/  IADD3 R12, P0, R44, UR4, RZ ;  /* 0x000000042c0c7c10 */ /* 0x002fc6000ff1e0ff */
[----:B------:R-:W-:Y:S01]  /*fd60*/  STG.E.128 desc[UR30][R44.64], R36 ;  /* 0x000000242c007986 */ /* 0x000fe2000c101d1e */
[----:B------:R-:W-:-:S03]  /*fd70*/  IADD3.X R13, R45, UR6, RZ, P0, !PT ;  /* 0x000000062d0d7c10 */ /* 0x000fc600087fe4ff */
[----:B------:R-:W-:Y:S04]  /*fd80*/  STG.E.128 desc[UR30][R44.64+0x40], R20 ;  /* 0x000040142c007986 */ /* 0x000fe8000c101d1e */
[----:B------:R-:W-:Y:S04]  /*fd90*/  STG.E.128 desc[UR30][R44.64+0x80], R4 ;  /* 0x000080042c007986 */ /* 0x000fe8000c101d1e */
[----:B------:R-:W-:Y:S04]  /*fda0*/  STG.E.128 desc[UR30][R12.64], R32 ;  /* 0x000000200c007986 */ /* 0x000fe8000c101d1e */
[----:B------:R-:W-:Y:S04]  /*fdb0*/  STG.E.128 desc[UR30][R12.64+0x40], R16 ;  /* 0x000040100c007986 */ /* 0x000fe8000c101d1e */
[----:B------:R-:W-:Y:S01]  /*fdc0*/  STG.E.128 desc[UR30][R12.64+0x80], R48 ;  /* 0x000080300c007986 */ /* 0x000fe2000c101d1e */
[----:B------:R-:W-:Y:S05]  /*fdd0*/  EXIT ;  /* 0x000000000000794d */ /* 0x000fea0003800000 */
.L_x_362:
[----:B------:R-:W-:Y:S01]  /*fde0*/  LEA.HI R2, R14, R122, RZ, 0x2 ;  /* 0x0000007a0e027211 */ /* 0x000fe200078f10ff */
[----:B------:R-:W-:Y:S01]  /*fdf0*/  ULDC.64 UR4, c[0x0][0x290] ;  /* 0x0000a40000047ab9 */ /* 0x000fe20000000a00 */
[----:B------:R-:W-:Y:S01]  /*fe00*/  SHF.R.S32.HI R3, RZ, 0x1f, R12 ;  /* 0x0000001fff037819 */ /* 0x000fe2000001140c */
[----:B------:R-:W-:Y:S01]  /*fe10*/  ULDC.U8 UR9, c[0x0][0x3d9] ;  /* 0x0000f64000097ab9 */ /* 0x000fe20000000000 */
[----:B------:R-:W-:Y:S01]  /*fe20*/  LOP3.LUT R4, R2, 0x1ffffffc, RZ, 0xc0, !PT ;  /* 0x1ffffffc02047812 */ /* 0x000fe200078ec0ff */
[----:B------:R-:W-:Y:S01]  /*fe30*/  UISETP.NE.AND UP1, UPT, UR9, URZ, UPT ;  /* 0x0000003f0900728c */ /* 0x000fe2000bf25270 */
[----:B------:R-:W-:Y:S01]  /*fe40*/  SHF.R.S32.HI R0, RZ, 0x1f, R11 ;  /* 0x0000001fff007819 */ /* 0x000fe2000001140b */
[----:B------:R-:W-:Y:S01]  /*fe50*/  IMAD R3, R3, UR4, RZ ;  /* 0x0000000403037c24 */ /* 0x000fe2000f8e02ff */
[----:B------:R-:W-:Y:S01]  /*fe60*/  ULDC.U8 UR10, c[0x0][0x3d8] ;  /* 0x0000f600000a7ab9 */ /* 0x000fe20000000000 */
[----:B------:R-:W-:Y:S01]  /*fe70*/  IMAD.IADD R4, R122, 0x1, -R4 ;  /* 0x000000017a047824 */ /* 0x000fe200078e0a04 */
[----:B------:R-:W-:Y:S01]  /*fe80*/  SHF.R.S32.HI R2, RZ, 0x2, R2 ;  /* 0x00000002ff027819 */ /* 0x000fe20000011402 */
[----:B------:R-:W-:Y:S01]  /*fe90*/  IMAD R3, R12, UR5, R3 ;  /* 0x000000050c037c24 */ /* 0x000fe2000f8e0203 */
[----:B------:R-:W-:Y:S01]  /*fea0*/  ULDC.64 UR6, c[0x0][0x298] ;  /* 0x0000a60000067ab9 */ /* 0x000fe20000000a00 */
[----:B------:R-:W-:Y:S01]  /*feb0*/  IMAD.SHL.U32 R4, R4, 0x8, RZ ;  /* 0x0000000804047824 */ /* 0x000fe200078e00ff */
[----:B------:R-:W-:Y:S01]  /*fec0*/  ISETP.NE.AND P0, PT, RZ, UR10, PT ;  /* 0x0000000aff007c0c */ /* 0x000fe2000bf05270 */
[----:B------:R-:W-:Y:S01]  /*fed0*/  BSSY B0, `(.L_x_373) ;  /* 0x000004f000007945 */ /* 0x000fe20003800000 */
[----:B------:R-:W-:Y:S01]  /*fee0*/  @!UP1 UISETP.NE.AND UP0, UPT, UR10, URZ, UPT ;  /* 0x0000003f0a00928c */ /* 0x000fe2000bf05270 */
[----:B------:R-:W-:Y:S01]  /*fef0*/  LOP3.LUT P3, RZ, R122, 0x3, RZ, 0xc0, !PT ;  /* 0x000000037aff7812 */ /* 0x000fe2000786c0ff */
[----:B------:R-:W-:Y:S01]  /*ff00*/  @UP1 ULDC UR11, c[0x0][0x2c0] ;  /* 0x0000b000000b1ab9 */ /* 0x000fe20000000800 */
[--C-:B------:R-:W-:Y:S01]  /*ff10*/  SHF.R.S32.HI R5, RZ, 0x1f, R4.reuse ;  /* 0x0000001fff057819 */ /* 0x100fe20000011404 */
[----:B------:R-:W-:Y:S01]  /*ff20*/  @UP1 UIMAD UR11, UR19, UR11, URZ ;  /* 0x0000000b130b12a4 */ /* 0x000fe2000f8e023f */
[----:B------:R-:W-:Y:S01]  /*ff30*/  ISETP.EQ.AND P0, PT, RZ, UR9, P0 ;  /* 0x00000009ff007c0c */ /* 0x000fe20008702270 */
[----:B------:R-:W-:Y:S01]  /*ff40*/  IMAD.WIDE.U32 R4, R12, UR4, R4 ;  /* 0x000000040c047c25 */ /* 0x000fe2000f8e0004 */
[----:B------:R-:W-:-:S03]  /*ff50*/  ULDC.64 UR4, c[0x0][0x2a0] ;  /* 0x0000a80000047ab9 */ /* 0x000fc60000000a00 */
[----:B------:R-:W-:Y:S01]  /*ff60*/  IMAD.IADD R5, R3, 0x1, R5 ;  /* 0x0000000103057824 */ /* 0x000fe200078e0205 */
[----:B------:R-:W-:Y:S01]  /*ff70*/  SHF.R.S32.HI R3, RZ, 0x1f, R2 ;  /* 0x0000001fff037819 */ /* 0x000fe20000011402 */
[----:B------:R-:W-:Y:S02]  /*ff80*/  IMAD R0, R0, UR4, RZ ;  /* 0x0000000400007c24 */ /* 0x000fe4000f8e02ff */
[C---:B------:R-:W-:Y:S01]  /*ff90*/  IMAD.WIDE.U32 R4, R11.reuse, UR4, R4 ;  /* 0x000000040b047c25 */ /* 0x040fe2000f8e0004 */
[----:B------:R-:W-:Y:S02]  /*ffa0*/  @!UP1 ULDC UR4, c[0x0][0x2e4] ;  /* 0x0000b90000049ab9 */ /* 0x000fe40000000800 */
[----:B------:R-:W-:Y:S01]  /*ffb0*/  @!UP1 USEL UR11, UR19, UR4, !UP0 ;  /* 0x00000004130b9287 */ /* 0x000fe2000c000000 */
[----:B------:R-:W-:Y:S02]  /*ffc0*/  IMAD R0, R11, UR5, R0 ;  /* 0x000000050b007c24 */ /* 0x000fe4000f8e0200 */
[----:B------:R-:W-:Y:S01]  /*ffd0*/  IMAD.WIDE R6, R222, 0x80, R2 ;  /* 0x00000080de067825 */ /* 0x000fe200078e0202 */
[----:B------:R-:W-:Y:S01]  /*ffe0*/  @UP1 UMOV UR4, 0x1 ;  /* 0x0000000100041882 */ /* 0x000fe20000000000 */
[----:B------:R-:W-:-:S02]  /*fff0*/  @!UP1 UIMAD UR4, UR11, UR8, URZ ;  /* 0x000000080b0492a4 */ /* 0x000fc4000f8e023f */
[----:B------:R-:W-:Y:S02]  /*10000*/  IMAD.IADD R9, R0, 0x1, R5 ;  /* 0x0000000100097824 */ /* 0x000fe400078e0205 */
[----:B------:R-:W-:Y:S02]  /*10010*/  IMAD R0, R7, UR6, RZ ;  /* 0x0000000607007c24 */ /* 0x000fe4000f8e02ff */
[----:B------:R-:W-:Y:S02]  /*10020*/  IMAD.MOV.U32 R8, RZ, RZ, R4 ;  /* 0x000000ffff087224 */ /* 0x000fe400078e0004 */
[----:B------:R-:W-:Y:S01]  /*10030*/  IMAD R5, R12, UR4, RZ ;  /* 0x000000040c057c24 */ /* 0x000fe2000f8e02ff */
[----:B------:R-:W-:Y:S01]  /*10040*/  ULDC.64 UR4, c[0x0][0x280] ;  /* 0x0000a00000047ab9 */ /* 0x000fe20000000a00 */
[C---:B------:R-:W-:Y:S01]  /*10050*/  IMAD R0, R6.reuse, UR7, R0 ;  /* 0x0000000706007c24 */ /* 0x040fe2000f8e0200 */
[----:B------:R-:W-:Y:S01]  /*10060*/  USHF.L.U64.HI UR7, UR6, 0x6, UR7 ;  /* 0x0000000606077899 */ /* 0x000fe20008010207 */
[----:B------:R-:W-:Y:S01]  /*10070*/  IMAD.WIDE.U32 R6, R6, UR6, R8 ;  /* 0x0000000606067c25 */ /* 0x000fe2000f8e0008 */
[----:B------:R-:W-:-:S02]  /*10080*/  SEL R5, R5, RZ, !P0 ;  /* 0x000000ff05057207 */ /* 0x000fc40004000000 */
[----:B------:R-:W-:Y:S01]  /*10090*/  IADD3 R8, -R124, UR19, RZ ;  /* 0x000000137c087c10 */ /* 0x000fe2000fffe1ff */
[----:B------:R-:W-:Y:S01]  /*100a0*/  IMAD.IADD R0, R0, 0x1, R7 ;  /* 0x0000000100007824 */ /* 0x000fe200078e0207 */
[----:B------:R-:W-:Y:S01]  /*100b0*/  LEA R4, P1, R6, UR4, 0x1 ;  /* 0x0000000406047c11 */ /* 0x000fe2000f8208ff */
[----:B------:R-:W-:Y:S01]  /*100c0*/  IMAD R12, R12, UR19, RZ ;  /* 0x000000130c0c7c24 */ /* 0x000fe2000f8e02ff */
[----:B------:R-:W-:Y:S01]  /*100d0*/  USHF.L.U32 UR4, UR6, 0x6, URZ ;  /* 0x0000000606047899 */ /* 0x000fe2000800063f */
[----:B------:R-:W-:Y:S01]  /*100e0*/  IMAD R11, R11, UR11, R5 ;  /* 0x0000000b0b0b7c24 */ /* 0x000fe2000f8e0205 */
[----:B------:R-:W-:Y:S01]  /*100f0*/  LEA.HI.X R5, R6, UR5, R0, 0x1, P1 ;  /* 0x0000000506057c11 */ /* 0x000fe200088f0c00 */
[----:B------:R-:W-:Y:S01]  /*10100*/  @UP1 ULDC UR6, c[0x0][0x2c0] ;  /* 0x0000b00000061ab9 */ /* 0x000fe20000000800 */
[----:B------:R-:W-:Y:S01]  /*10110*/  @!UP1 UMOV UR6, 0x1 ;  /* 0x0000000100069882 */ /* 0x000fe20000000000 */
[----:B------:R-:W-:Y:S01]  /*10120*/  SHF.R.S32.HI R0, RZ, 0x1f, R12 ;  /* 0x0000001fff007819 */ /* 0x000fe2000001140c */
[----:B------:R-:W-:Y:S01]  /*10130*/  IMAD R124, R124, UR6, RZ ;  /* 0x000000067c7c7c24 */ /* 0x000fe2000f8e02ff */
[----:B------:R-:W-:Y:S01]  /*10140*/  SEL R12, R12, RZ, P0 ;  /* 0x000000ff0c0c7207 */ /* 0x000fe20000000000 */
[----:B------:R-:W-:Y:S01]  /*10150*/  STG.E.128 desc[UR30][R4.64], RZ ;  /* 0x000000ff04007986 */ /* 0x000fe2000c101d1e */
[----:B------:R-:W-:Y:S01]  /*10160*/  SEL R0, R0, RZ, P0 ;  /* 0x000000ff00007207 */ /* 0x000fe20000000000 */
[----:B------:R-:W-:Y:S01]  /*10170*/  VIADD R7, R2, 0x20 ;  /* 0x0000002002077836 */ /* 0x000fe20000000000 */
[--C-:B------:R-:W-:Y:S01]  /*10180*/  IADD3 R12, P2, P1, R124, R12, R11.reuse ;  /* 0x0000000c7c0c7210 */ /* 0x100fe2000795e00b */
[----:B------:R-:W-:Y:S01]  /*10190*/  STG.E.128 desc[UR30][R4.64+0x40], RZ ;  /* 0x000040ff04007986 */ /* 0x000fe2000c101d1e */
[----:B------:R-:W-:Y:S01]  /*101a0*/  SHF.R.S32.HI R124, RZ, 0x1f, R124 ;  /* 0x0000001fff7c7819 */ /* 0x000fe2000001147c */
[----:B------:R-:W-:Y:S01]  /*101b0*/  VIADD R6, R2, 0x40 ;  /* 0x0000004002067836 */ /* 0x000fe20000000000 */
[----:B------:R-:W-:Y:S01]  /*101c0*/  SHF.R.S32.HI R11, RZ, 0x1f, R11 ;  /* 0x0000001fff0b7819 */ /* 0x000fe2000001140b */
[----:B------:R1:W-:Y:S01]  /*101d0*/  STG.E.128 desc[UR30][R4.64+0x80], RZ ;  /* 0x000080ff04007986 */ /* 0x0003e2000c101d1e */
[----:B------:R-:W-:Y:S01]  /*101e0*/  IADD3 R10, P0, R4, UR4, RZ ;  /* 0x00000004040a7c10 */ /* 0x000fe2000ff1e0ff */
[----:B------:R-:W-:Y:S01]  /*101f0*/  VIADD R9, R2, 0x60 ;  /* 0x0000006002097836 */ /* 0x000fe20000000000 */
[----:B------:R-:W-:-:S02]  /*10200*/  IADD3.X R0, R124, R0, R11, P2, P1 ;  /* 0x000000007c007210 */ /* 0x000fc400017e240b */
[----:B------:R-:W-:Y:S02]  /*10210*/  IADD3.X R11, R5, UR7, RZ, P0, !PT ;  /* 0x00000007050b7c10 */ /* 0x000fe400087fe4ff */
[----:B------:R-:W-:Y:S02]  /*10220*/  IADD3 R14, P0, R10, UR4, RZ ;  /* 0x000000040a0e7c10 */ /* 0x000fe4000ff1e0ff */
[-C--:B------:R-:W-:Y:S01]  /*10230*/  ISETP.GE.OR P6, PT, R2, R8.reuse, P3 ;  /* 0x000000080200720c */ /* 0x080fe20001fc6670 */
[----:B------:R2:W-:Y:S01]  /*10240*/  STG.E.128 desc[UR30][R10.64], RZ ;  /* 0x000000ff0a007986 */ /* 0x0005e2000c101d1e */
[----:B------:R-:W-:Y:S02]  /*10250*/  IADD3.X R15, R11, UR7, RZ, P0, !PT ;  /* 0x000000070b0f7c10 */ /* 0x000fe400087fe4ff */
[-C--:B------:R-:W-:Y:S01]  /*10260*/  ISETP.GE.OR P5, PT, R7, R8.reuse, P3 ;  /* 0x000000080700720c */ /* 0x080fe20001fa6670 */
[----:B------:R2:W-:Y:S01]  /*10270*/  STG.E.128 desc[UR30][R10.64+0x40], RZ ;  /* 0x000040ff0a007986 */ /* 0x0005e2000c101d1e */
[----:B------:R-:W-:-:S02]  /*10280*/  ISETP.GE.OR P4, PT, R6, R8, P3 ;  /* 0x000000080600720c */ /* 0x000fc40001f86670 */
[----:B------:R-:W-:Y:S01]  /*10290*/  ISETP.GE.OR P3, PT, R9, R8, P3 ;  /* 0x000000080900720c */ /* 0x000fe20001f66670 */
[----:B------:R2:W-:Y:S04]  /*102a0*/  STG.E.128 desc[UR30][R10.64+0x80], RZ ;  /* 0x000080ff0a007986 */ /* 0x0005e8000c101d1e */
[----:B------:R2:W-:Y:S01]  /*102b0*/  STG.E.128 desc[UR30][R14.64], RZ ;  /* 0x000000ff0e007986 */ /* 0x0005e2000c101d1e */
[----:B-1----:R-:W-:-:S03]  /*102c0*/  IADD3 R4, P0, R14, UR4, RZ ;  /* 0x000000040e047c10 */ /* 0x002fc6000ff1e0ff */
[----:B------:R2:W-:Y:S01]  /*102d0*/  STG.E.128 desc[UR30][R14.64+0x40], RZ ;  /* 0x000040ff0e007986 */ /* 0x0005e2000c101d1e */
[----:B------:R-:W-:-:S03]  /*102e0*/  IADD3.X R5, R15, UR7, RZ, P0, !PT ;  /* 0x000000070f057c10 */ /* 0x000fc600087fe4ff */
[----:B------:R2:W-:Y:S04]  /*102f0*/  STG.E.128 desc[UR30][R14.64+0x80], RZ ;  /* 0x000080ff0e007986 */ /* 0x0005e8000c101d1e */
[----:B------:R2:W-:Y:S04]  /*10300*/  STG.E.128 desc[UR30][R4.64], RZ ;  /* 0x000000ff04007986 */ /* 0x0005e8000c101d1e */
[----:B------:R2:W-:Y:S04]  /*10310*/  STG.E.128 desc[UR30][R4.64+0x40], RZ ;  /* 0x000040ff04007986 */ /* 0x0005e8000c101d1e */
[----:B------:R2:W-:Y:S01]  /*10320*/  STG.E.128 desc[UR30][R4.64+0x80], RZ ;  /* 0x000080ff04007986 */ /* 0x0005e2000c101d1e */
[----:B------:R-:W-:Y:S05]  /*10330*/  @P6 BRA `(.L_x_374) ;  /* 0x0000000000206947 */ /* 0x000fea0003800000 */
[----:B------:R-:W-:Y:S01]  /*10340*/  IMAD R2, R2, UR6, RZ ;  /* 0x0000000602027c24 */ /* 0x000fe2000f8e02ff */
[----:B------:R-:W-:-:S04]  /*10350*/  ULDC.64 UR4, c[0x0][0x2b0] ;  /* 0x0000ac0000047ab9 */ /* 0x000fc80000000a00 */
[----:B------:R-:W-:-:S04]  /*10360*/  IADD3 R3, P0, R2, R12, RZ ;  /* 0x0000000c02037210 */ /* 0x000fc80007f1e0ff */
[----:B------:R-:W-:Y:S02]  /*10370*/  LEA.HI.X.SX32 R2, R2, R0, 0x1, P0 ;  /* 0x0000000002027211 */ /* 0x000fe400000f0eff */
[----:B--2---:R-:W-:-:S04]  /*10380*/  LEA R4, P0, R3, UR4, 0x2 ;  /* 0x0000000403047c11 */ /* 0x004fc8000f8010ff */
[----:B------:R-:W-:Y:S01]  /*10390*/  LEA.HI.X R5, R3, UR5, R2, 0x2, P0 ;  /* 0x0000000503057c11 */ /* 0x000fe200080f1402 */
[----:B------:R-:W-:-:S05]  /*103a0*/  IMAD.MOV.U32 R2, RZ, RZ, 0x7f800000 ;  /* 0x7f800000ff027424 */ /* 0x000fca00078e00ff */
[----:B------:R1:W-:Y:S03]  /*103b0*/  STG.E desc[UR30][R4.64], R2 ;  /* 0x0000000204007986 */ /* 0x0003e6000c10191e */
.L_x_374:
[----:B------:R-:W-:Y:S05]  /*103c0*/  BSYNC B0 ;  /* 0x0000000000007941 */ /* 0x000fea0003800000 */
.L_x_373:
[----:B------:R-:W-:Y:S04]  /*103d0*/  BSSY B0, `(.L_x_375) ;  /* 0x000000a000007945 */ /* 0x000fe80003800000 */
[----:B------:R-:W-:Y:S05]  /*103e0*/  @P5 BRA `(.L_x_376) ;  /* 0x0000000000205947 */ /* 0x000fea0003800000 */
[----:B-1----:R-:W-:Y:S01]  /*103f0*/  IMAD R2, R7, UR6, RZ ;  /* 0x0000000607027c24 */ /* 0x002fe2000f8e02ff */
[----:B------:R-:W-:-:S04]  /*10400*/  ULDC.64 UR4, c[0x0][0x2b0] ;  /* 0x0000ac0000047ab9 */ /* 0x000fc80000000a00 */
[----:B------:R-:W-:-:S04]  /*10410*/  IADD3 R3, P0, R2, R12, RZ ;  /* 0x0000000c02037210 */ /* 0x000fc80007f1e0ff */
[----:B------:R-:W-:Y:S02]  /*10420*/  LEA.HI.X.SX32 R2, R2, R0, 0x1, P0 ;  /* 0x0000000002027211 */ /* 0x000fe400000f0eff */
[----:B--2---:R-:W-:-:S04]  /*10430*/  LEA R4, P0, R3, UR4, 0x2 ;  /* 0x0000000403047c11 */ /* 0x004fc8000f8010ff */
[----:B------:R-:W-:Y:S01]  /*10440*/  LEA.HI.X R5, R3, UR5, R2, 0x2, P0 ;  /* 0x0000000503057c11 */ /* 0x000fe200080f1402 */
[----:B------:R-:W-:-:S05]  /*10450*/  IMAD.MOV.U32 R2, RZ, RZ, 0x7f800000 ;  /* 0x7f800000ff027424 */ /* 0x000fca00078e00ff */
[----:B------:R3:W-:Y:S03]  /*10460*/  STG.E desc[UR30][R4.64], R2 ;  /* 0x0000000204007986 */ /* 0x0007e6000c10191e */
.L_x_376:
[----:B------:R-:W-:Y:S05]  /*10470*/  BSYNC B0 ;  /* 0x0000000000007941 */ /* 0x000fea0003800000 */
.L_x_375:
[----:B------:R-:W-:Y:S04]  /*10480*/  BSSY B0, `(.L_x_377) ;  /* 0x000000a000007945 */ /* 0x000fe80003800000 */
[----:B------:R-:W-:Y:S05]  /*10490*/  @P4 BRA `(.L_x_378) ;  /* 0x0000000000204947 */ /* 0x000fea0003800000 */
[----:B-1-3--:R-:W-:Y:S01]  /*104a0*/  IMAD R2, R6, UR6, RZ ;  /* 0x0000000606027c24 */ /* 0x00afe2000f8e02ff */
[----:B------:R-:W-:-:S04]  /*104b0*/  ULDC.64 UR4, c[0x0][0x2b0] ;  /* 0x0000ac0000047ab9 */ /* 0x000fc80000000a00 */
[----:B------:R-:W-:-:S04]  /*104c0*/  IADD3 R3, P0, R2, R12, RZ ;  /* 0x0000000c02037210 */ /* 0x000fc80007f1e0ff */
[----:B------:R-:W-:Y:S02]  /*104d0*/  LEA.HI.X.SX32 R2, R2, R0, 0x1, P0 ;  /* 0x0000000002027211 */ /* 0x000fe400000f0eff */
[----:B--2---:R-:W-:-:S04]  /*104e0*/  LEA R4, P0, R3, UR4, 0x2 ;  /* 0x0000000403047c11 */ /* 0x004fc8000f8010ff */
[----:B------:R-:W-:Y:S01]  /*104f0*/  LEA.HI.X R5, R3, UR5, R2, 0x2, P0 ;  /* 0x0000000503057c11 */ /* 0x000fe200080f1402 */
[----:B------:R-:W-:-:S05]  /*10500*/  IMAD.MOV.U32 R2, RZ, RZ, 0x7f800000 ;  /* 0x7f800000ff027424 */ /* 0x000fca00078e00ff */
[----:B------:R4:W-:Y:S03]  /*10510*/  STG.E desc[UR30][R4.64], R2 ;  /* 0x0000000204007986 */ /* 0x0009e6000c10191e */
.L_x_378:
[----:B------:R-:W-:Y:S05]  /*10520*/  BSYNC B0 ;  /* 0x0000000000007941 */ /* 0x000fea0003800000 */
.L_x_377:
[----:B------:R-:W-:Y:S05]  /*10530*/  @P3 EXIT ;  /* 0x000000000000394d */ /* 0x000fea0003800000 */
[----:B------:R-:W-:Y:S01]  /*10540*/  IMAD R9, R9, UR6, RZ ;  /* 0x0000000609097c24 */ /* 0x000fe2000f8e02ff */
[----:B------:R-:W-:-:S04]  /*10550*/  ULDC.64 UR4, c[0x0][0x2b0] ;  /* 0x0000ac0000047ab9 */ /* 0x000fc80000000a00 */
[----:B------:R-:W-:-:S04]  /*10560*/  IADD3 R12, P0, R9, R12, RZ ;  /* 0x0000000c090c7210 */ /* 0x000fc80007f1e0ff */
[----:B------:R-:W-:Y:S02]  /*10570*/  LEA.HI.X.SX32 R0, R9, R0, 0x1, P0 ;  /* 0x0000000009007211 */ /* 0x000fe400000f0eff */
[----:B-1-34-:R-:W-:-:S04]  /*10580*/  LEA R2, P0, R12, UR4, 0x2 ;  /* 0x000000040c027c11 */ /* 0x01afc8000f8010ff */
[----:B------:R-:W-:Y:S01]  /*10590*/  LEA.HI.X R3, R12, UR5, R0, 0x2, P0 ;  /* 0x000000050c037c11 */ /* 0x000fe200080f1400 */
[----:B------:R-:W-:-:S05]  /*105a0*/  IMAD.MOV.U32 R0, RZ, RZ, 0x7f800000 ;  /* 0x7f800000ff007424 */ /* 0x000fca00078e00ff */
[----:B------:R-:W-:Y:S01]  /*105b0*/  STG.E desc[UR30][R2.64], R0 ;  /* 0x0000000002007986 */ /* 0x000fe2000c10191e */
[----:B------:R-:W-:Y:S05]  /*105c0*/  EXIT ;  /* 0x000000000000794d */ /* 0x000fea0003800000 */
.L_x_379:
        /* <DEDUP_REMOVED lines=11> */
.L_x_1150:


//--------------------- .text._ZN5flash16flash_fwd_kernelI23Flash_fwd_kernel_traitsILi96ELi128ELi64ELi4ELb0ELb0EN7cutlass6half_tE19Flash_kernel_traitsILi96ELi128ELi64ELi4ES3_EELb0ELb1ELb0ELb0ELb1ELb1ELb1ELb0EEEvNS_16Flash_fwd_paramsE --------------------------
	.section	.text._ZN5flash16flash_fwd_kernelI23Flash_fwd_kernel_traitsILi96ELi128ELi64ELi4ELb0ELb0EN7cutlass6half_tE19Flash_kernel_traitsILi96ELi128ELi64ELi4ES3_EELb0ELb1ELb0ELb0ELb1ELb1ELb1ELb0EEEvNS_16Flash_fwd_paramsE,"ax",@progbits
	.align	128
        .global         _ZN5flash16flash_fwd_kernelI23Flash_fwd_kernel_traitsILi96ELi128ELi64ELi4ELb0ELb0EN7cutlass6half_tE19Flash_kernel_traitsILi96ELi128ELi64ELi4ES3_EELb0ELb1ELb0ELb0ELb1ELb1ELb1ELb0EEEvNS_16Flash_fwd_paramsE
        .type           _ZN5flash16flash_fwd_kernelI23Flash_fwd_kernel_traitsILi96ELi128ELi64ELi4ELb0ELb0EN7cutlass6half_tE19Flash_kernel_traitsILi96ELi128ELi64ELi4ES3_EELb0ELb1ELb0ELb0ELb1ELb1ELb1ELb0EEEvNS_16Flash_fwd_paramsE,@function
        .size           _ZN5flash16flash_fwd_kernelI23Flash_fwd_kernel_traitsILi96ELi128ELi64ELi4ELb0ELb0EN7cutlass6half_tE19Flash_kernel_traitsILi96ELi128ELi64ELi4ES3_EELb0ELb1ELb0ELb0ELb1ELb1ELb1ELb0EEEvNS_16Flash_fwd_paramsE,(.L_x_1151 - _ZN5flash16flash_fwd_kernelI23Flash_fwd_kernel_traitsILi96ELi128ELi64ELi4ELb0ELb0EN7cutlass6half_tE19Flash_kernel_traitsILi96ELi128ELi64ELi4ES3_EELb0ELb1ELb0ELb0ELb1ELb1ELb1ELb0EEEvNS_16Flash_fwd_paramsE)
        .other          _ZN5flash16flash_fwd_kernelI23Flash_fwd_kernel_traitsILi96ELi128ELi64ELi4ELb0ELb0EN7cutlass6half_tE19Flash_kernel_traitsILi96ELi128ELi64ELi4ES3_EELb0ELb1ELb0ELb0ELb1ELb1ELb1ELb0EEEvNS_16Flash_fwd_paramsE,@"STO_CUDA_ENTRY STV_DEFAULT"
_ZN5flash16flash_fwd_kernelI23Flash_fwd_kernel_traitsILi96ELi128ELi64ELi4ELb0ELb0EN7cutlass6half_tE19Flash_kernel_traitsILi96ELi128ELi64ELi4ES3_EELb0ELb1ELb0ELb0ELb1ELb1ELb1ELb0EEEvNS_16Flash_fwd_paramsE:
.text._ZN5flash16flash_fwd_kernelI23Flash_fwd_kernel_traitsILi96ELi128ELi64ELi4ELb0ELb0EN7cutlass6half_tE19Flash_kernel_traitsILi96ELi128ELi64ELi4ES3_EELb0ELb1ELb0ELb0ELb1ELb1ELb1ELb0EEEvNS_16Flash_fwd_paramsE:
        /* <DEDUP_REMOVED lines=14> */
[----:B---3--:R-:W-:-:S05]  /*00e0*/  @P0 IMAD.WIDE R4, R23, 0x4, R2 ;  /* 0x0000000417040825 */ /* 0x008fca00078e0202 */
[----:B------:R2:W3:Y:S01]  /*00f0*/  @P0 LDG.E R8, desc[UR12][R4.64] ;  /* 0x0000000c04080981 */ /* 0x0004e2000c1e1900 */
[----:B-1----:R-:W-:-:S05]  /*0100*/  @P2 IMAD.WIDE R2, R23, 0x4, R6 ;  /* 0x0000000417022825 */ /* 0x002fca00078e0206 */
[----:B------:R-:W3:Y:S01]  /*0110*/  @P2 LDG.E R0, desc[UR12][R2.64] ;  /* 0x0000000c02002981 */ /* 0x000ee2000c1e1900 */
[----:B------:R-:W1:Y:S01]  /*0120*/  S2R R16, SR_CTAID.X ;  /* 0x0000000000107919 */ /* 0x000e620000002500 */
[----:B--2---:R-:W2:Y:S08]  /*0130*/  @!P2 LDC.64 R4, c[0x0][0x2c8] ;  /* 0x0000b200ff04ab82 */ /* 0x004eb00000000a00 */
[----:B------:R-:W4:Y:S01]  /*0140*/  @!P2 LDC.64 R2, c[0x0][0x318] ;  /* 0x0000c600ff02ab82 */ /* 0x000f220000000a00 */
[----:B-1----:R-:W-:-:S05]  /*0150*/  IMAD.SHL.U32 R184, R16, 0x80, RZ ;  /* 0x0000008010b87824 */ /* 0x002fca00078e00ff */
[----:B------:R-:W-:Y:S02]  /*0160*/  ISETP.GE.AND P1, PT, R184, UR15, PT ;  /* 0x0000000fb8007c0c */ /* 0x000fe4000bf26270 */
[----:B----4-:R-:W-:-:S04]  /*0170*/  @!P2 ISETP.NE.U32.AND P0, PT, R2, RZ, PT ;  /* 0x000000ff0200a20c */ /* 0x010fc80003f05070 */
[----:B------:R-:W-:Y:S01]  /*0180*/  @!P2 ISETP.NE.AND.EX P0, PT, R3, RZ, PT, P0 ;  /* 0x000000ff0300a20c */ /* 0x000fe20003f05300 */
[----:B---3--:R-:W-:-:S03]  /*0190*/  @P2 IMAD.IADD R140, R0, 0x1, -R8 ;  /* 0x00000001008c2824 */ /* 0x008fc600078e0a08 */
[----:B--2---:R-:W-:-:S03]  /*01a0*/  @!P2 SEL R0, R5, RZ, P0 ;  /* 0x000000ff0500a207 */ /* 0x004fc60000000000 */
        /* <DEDUP_REMOVED lines=27> */
[----:B------:R-:W-:Y:S01]  /*0360*/  LOP3.LUT R7, R3, 0xfffffffc, RZ, 0xc0, !PT ;  /* 0xfffffffc03077812 */ /* 0x000fe200078ec0ff */
[----:B------:R-:W-:Y:S01]  /*0370*/  ULDC.64 UR8, c[0x0][0x210] ;  /* 0x0000840000087ab9 */ /* 0x000fe20000000a00 */
[----:B------:R-:W-:Y:S01]  /*0380*/  SHF.R.S32.HI R2, RZ, 0x2, R3 ;  /* 0x00000002ff027819 */ /* 0x000fe20000011403 */
[----:B------:R-:W-:Y:S01]  /*0390*/  VIADD R141, R244, 0xffffffff ;  /* 0xfffffffff48d7836 */ /* 0x000fe20000000000 */
[----:B------:R-:W-:Y:S01]  /*03a0*/  SHF.R.S32.HI R6, RZ, 0x3, R21 ;  /* 0x00000003ff067819 */ /* 0x000fe20000011415 */
[----:B------:R-:W-:Y:S01]  /*03b0*/  IMAD.IADD R7, R182, 0x1, -R7 ;  /* 0x00000001b6077824 */ /* 0x000fe200078e0a07 */
[----:B------:R-:W-:Y:S01]  /*03c0*/  IADD3 R13, P0, R2, R8, RZ ;  /* 0x00000008020d7210 */ /* 0x000fe20007f1e0ff */
[----:B------:R-:W3:Y:S01]  /*03d0*/  S2UR UR16, SR_CgaCtaId ;  /* 0x00000000001079c3 */ /* 0x000ee20000008800 */
[-C--:B------:R-:W-:Y:S01]  /*03e0*/  LEA.HI R10, R12, R182.reuse, RZ, 0x4 ;  /* 0x000000b60c0a7211 */ /* 0x080fe200078f20ff */
[----:B------:R-:W-:Y:S01]  /*03f0*/  IMAD.SHL.U32 R6, R6, 0x40, RZ ;  /* 0x0000004006067824 */ /* 0x000fe200078e00ff */
[----:B------:R-:W-:Y:S01]  /*0400*/  LEA.HI R183, R12, R182, RZ, 0x5 ;  /* 0x000000b60cb77211 */ /* 0x000fe200078f28ff */
[----:B------:R-:W-:Y:S01]  /*0410*/  IMAD.SHL.U32 R26, R7, 0x8, RZ ;  /* 0x00000008071a7824 */ /* 0x000fe200078e00ff */
[----:B------:R-:W-:Y:S01]  /*0420*/  SHF.R.S32.HI R11, RZ, 0x4, R10 ;  /* 0x00000004ff0b7819 */ /* 0x000fe2000001140a */
[----:B------:R-:W-:Y:S01]  /*0430*/  IMAD R12, R22, UR6, RZ ;  /* 0x00000006160c7c24 */ /* 0x000fe2000f8e02ff */
[----:B------:R-:W-:Y:S01]  /*0440*/  SHF.R.S32.HI R181, RZ, 0x5, R183 ;  /* 0x00000005ffb57819 */ /* 0x000fe200000114b7 */
[----:B------:R-:W4:Y:S01]  /*0450*/  LDC.64 R246, c[0x0][0x250] ;  /* 0x00009400fff67b82 */ /* 0x000f220000000a00 */
[----:B-1----:R-:W-:Y:S01]  /*0460*/  IABS R0, R24 ;  /* 0x0000001800007213 */ /* 0x002fe20000000000 */
[----:B------:R-:W-:Y:S01]  /*0470*/  IMAD R12, R23, UR7, R12 ;  /* 0x00000007170c7c24 */ /* 0x000fe2000f8e020c */
[----:B------:R-:W-:-:S02]  /*0480*/  LEA.HI R9, R10, R11, RZ, 0x1 ;  /* 0x0000000b0a097211 */ /* 0x000fc400078f08ff */
[----:B------:R-:W-:Y:S01]  /*0490*/  SHF.R.S32.HI R27, RZ, 0x1f, R26 ;  /* 0x0000001fff1b7819 */ /* 0x000fe2000001141a */
[----:B------:R-:W-:Y:S01]  /*04a0*/  IMAD.MOV.U32 R14, RZ, RZ, R0 ;  /* 0x000000ffff0e7224 */ /* 0x000fe200078e0000 */
[C---:B--2---:R-:W-:Y:S01]  /*04b0*/  SHF.L.U64.HI R188, R248.reuse, 0x6, R249 ;  /* 0x00000006f8bc7819 */ /* 0x044fe200000102f9 */
[----:B------:R-:W-:Y:S02]  /*04c0*/  IMAD.SHL.U32 R185, R248, 0x40, RZ ;  /* 0x00000040f8b97824 */ /* 0x000fe400078e00ff */
[----:B------:R-:W1:Y:S08]  /*04d0*/  I2F.RP R0, R14 ;  /* 0x0000000e00007306 */ /* 0x000e700000209400 */
[----:B-1----:R-:W1:Y:S02]  /*04e0*/  MUFU.RCP R0, R0 ;  /* 0x0000000000007308 */ /* 0x002e640000001000 */
[----:B-1----:R-:W-:Y:S01]  /*04f0*/  VIADD R4, R0, 0xffffffe ;  /* 0x0ffffffe00047836 */ /* 0x002fe20000000000 */
[----:B------:R-:W-:-:S02]  /*0500*/  LEA.HI R0, R3, R2, RZ, 0x1 ;  /* 0x0000000203007211 */ /* 0x000fc400078f08ff */
[----:B------:R-:W-:-:S03]  /*0510*/  SHF.R.S32.HI R3, RZ, 0x1f, R2 ;  /* 0x0000001fff037819 */ /* 0x000fc60000011402 */
[----:B------:R1:W2:Y:S01]  /*0520*/  F2I.FTZ.U32.TRUNC.NTZ R5, R4 ;  /* 0x0000000400057305 */ /* 0x0002a2000021f000 */
[----:B------:R-:W-:Y:S01]  /*0530*/  LEA.HI.X.SX32 R15, R8, R3, 0x1, P0 ;  /* 0x00000003080f7211 */ /* 0x000fe200000f0eff */
[----:B------:R-:W-:Y:S01]  /*0540*/  IMAD.WIDE R28, R16, 0x80, R2 ;  /* 0x00000080101c7825 */ /* 0x000fe200078e0202 */
[----:B------:R-:W-:-:S04]  /*0550*/  LOP3.LUT R3, R9, 0xfffffffe, RZ, 0xc0, !PT ;  /* 0xfffffffe09037812 */ /* 0x000fc800078ec0ff */
[----:B------:R5:W-:Y:S01]  /*0560*/  STL.64 [R1+0x58], R28 ;  /* 0x0000581c01007387 */ /* 0x000be20000100a00 */
[----:B------:R-:W-:Y:S02]  /*0570*/  IMAD.IADD R18, R11, 0x1, -R3 ;  /* 0x000000010b127824 */ /* 0x000fe400078e0a03 */
[----:B------:R-:W-:Y:S01]  /*0580*/  IMAD R3, R22, UR4, RZ ;  /* 0x0000000416037c24 */ /* 0x000fe2000f8e02ff */
[----:B------:R4:W-:Y:S01]  /*0590*/  STL.64 [R1+0x50], R26 ;  /* 0x0000501a01007387 */ /* 0x0009e20000100a00 */
[----:B-1----:R-:W-:Y:S02]  /*05a0*/  LOP3.LUT R4, R0, 0x7fffffe, RZ, 0xc0, !PT ;  /* 0x07fffffe00047812 */ /* 0x002fe400078ec0ff */
[----:B------:R-:W-:Y:S01]  /*05b0*/  LOP3.LUT R0, R6, 0xc0, RZ, 0xc0, !PT ;  /* 0x000000c006007812 */ /* 0x000fe200078ec0ff */
[----:B------:R-:W-:Y:S01]  /*05c0*/  STL [R1+0x4c], R188 ;  /* 0x00004cbc01007387 */ /* 0x000fe20000100800 */
[----:B------:R-:W-:Y:S01]  /*05d0*/  IABS R6, R17 ;  /* 0x0000001100067213 */ /* 0x000fe20000000000 */
[----:B------:R-:W-:Y:S01]  /*05e0*/  IMAD.IADD R7, R2, 0x1, -R4 ;  /* 0x0000000102077824 */ /* 0x000fe200078e0a04 */
[----:B------:R-:W-:-:S02]  /*05f0*/  LOP3.LUT R4, R0, 0x18, R26, 0xf8, !PT ;  /* 0x0000001800047812 */ /* 0x000fc400078ef81a */
[----:B--2---:R-:W-:Y:S01]  /*0600*/  IADD3 R2, RZ, -R5, RZ ;  /* 0x80000005ff027210 */ /* 0x004fe20007ffe0ff */
[----:B------:R-:W-:Y:S01]  /*0610*/  IMAD R7, R181, 0x8, R7 ;  /* 0x00000008b5077824 */ /* 0x000fe200078e0207 */
[----:B------:R-:W-:-:S04]  /*0620*/  SHF.R.U32.HI R0, RZ, 0x3, R0 ;  /* 0x00000003ff007819 */ /* 0x000fc80000011600 */
[----:B------:R-:W-:Y:S01]  /*0630*/  LOP3.LUT R230, R4, R0, RZ, 0x3c, !PT ;  /* 0x0000000004e67212 */ /* 0x000fe200078e3cff */
[----:B------:R-:W-:Y:S01]  /*0640*/  IMAD R0, R2, R14, RZ ;  /* 0x0000000e02007224 */ /* 0x000fe200078e02ff */
[----:B------:R-:W-:Y:S01]  /*0650*/  LOP3.LUT R2, R10, 0xfffffff0, RZ, 0xc0, !PT ;  /* 0xfffffff00a027812 */ /* 0x000fe200078ec0ff */
[----:B------:R-:W-:Y:S02]  /*0660*/  IMAD.MOV.U32 R4, RZ, RZ, RZ ;  /* 0x000000ffff047224 */ /* 0x000fe400078e00ff */
[----:B------:R-:W-:Y:S02]  /*0670*/  IMAD.MOV.U32 R10, RZ, RZ, R6 ;  /* 0x000000ffff0a7224 */ /* 0x000fe400078e0006 */
[----:B------:R-:W-:-:S04]  /*0680*/  IMAD.HI.U32 R5, R5, R0, R4 ;  /* 0x0000000005057227 */ /* 0x000fc800078e0004 */
[----:B------:R-:W-:Y:S02]  /*0690*/  IMAD.IADD R0, R182, 0x1, -R2 ;  /* 0x00000001b6007824 */ /* 0x000fe400078e0a02 */
[----:B------:R-:W-:-:S03]  /*06a0*/  IMAD.HI.U32 R8, R5, R10, RZ ;  /* 0x0000000a05087227 */ /* 0x000fc600078e00ff */
[----:B------:R-:W-:Y:S01]  /*06b0*/  SHF.R.S32.HI R6, RZ, 0x1f, R0 ;  /* 0x0000001fff067819 */ /* 0x000fe20000011400 */
[C---:B------:R-:W-:Y:S01]  /*06c0*/  IMAD R4, R23.reuse, UR5, R3 ;  /* 0x0000000517047c24 */ /* 0x040fe2000f8e0203 */
[-C--:B------:R-:W-:Y:S01]  /*06d0*/  LEA.HI R9, R0, R0.reuse, RZ, 0x1 ;  /* 0x0000000000097211 */ /* 0x080fe200078f08ff */
[----:B------:R-:W-:Y:S01]  /*06e0*/  IMAD.WIDE.U32 R2, R23, UR4, R26 ;  /* 0x0000000417027c25 */ /* 0x000fe2000f8e001a */
[----:B------:R-:W-:Y:S01]  /*06f0*/  LEA.HI R20, R6, R0, RZ, 0x3 ;  /* 0x0000000006147211 */ /* 0x000fe200078f18ff */
[----:B------:R-:W-:Y:S01]  /*0700*/  ULDC.64 UR4, c[0x0][0x258] ;  /* 0x0000960000047ab9 */ /* 0x000fe20000000a00 */
[----:B------:R-:W-:Y:S01]  /*0710*/  LOP3.LUT R5, R9, 0x7fffffe, RZ, 0xc0, !PT ;  /* 0x07fffffe09057812 */ /* 0x000fe200078ec0ff */
[----:B------:R-:W-:Y:S01]  /*0720*/  IMAD.MOV R6, RZ, RZ, -R8 ;  /* 0x000000ffff067224 */ /* 0x000fe200078e0a08 */
[----:B------:R-:W-:Y:S01]  /*0730*/  SHF.R.S32.HI R11, RZ, 0x1, R9 ;  /* 0x00000001ff0b7819 */ /* 0x000fe20000011409 */
[----:B------:R-:W-:Y:S01]  /*0740*/  IMAD.IADD R3, R3, 0x1, R4 ;  /* 0x0000000103037824 */ /* 0x000fe200078e0204 */
[----:B------:R-:W-:Y:S01]  /*0750*/  LOP3.LUT R4, R21, 0xfffffff8, RZ, 0xc0, !PT ;  /* 0xfffffff815047812 */ /* 0x000fe200078ec0ff */
[----:B------:R-:W-:Y:S01]  /*0760*/  IMAD R6, R14, R6, R10 ;  /* 0x000000060e067224 */ /* 0x000fe200078e020a */
[----:B------:R-:W-:Y:S01]  /*0770*/  IADD3 R180, R0, -R5, RZ ;  /* 0x8000000500b47210 */ /* 0x000fe20007ffe0ff */
[----:B------:R-:W-:Y:S01]  /*0780*/  IMAD.WIDE.U32 R2, R17, UR4, R2 ;  /* 0x0000000411027c25 */ /* 0x000fe2000f8e0002 */
[----:B------:R-:W-:-:S02]  /*0790*/  SHF.R.S32.HI R5, RZ, 0x1f, R17 ;  /* 0x0000001fff057819 */ /* 0x000fc40000011411 */
[----:B------:R-:W-:Y:S01]  /*07a0*/  ISETP.GT.U32.AND P2, PT, R14, R6, PT ;  /* 0x000000060e00720c */ /* 0x000fe20003f44070 */
[----:B------:R-:W-:Y:S01]  /*07b0*/  IMAD.IADD R0, R182, 0x1, -R4 ;  /* 0x00000001b6007824 */ /* 0x000fe200078e0a04 */
[----:B------:R-:W-:Y:S01]  /*07c0*/  LOP3.LUT R10, R17, R24, RZ, 0x3c, !PT ;  /* 0x00000018110a7212 */ /* 0x000fe200078e3cff */
[----:B------:R-:W-:Y:S01]  /*07d0*/  IMAD R5, R5, UR4, RZ ;  /* 0x0000000405057c24 */ /* 0x000fe2000f8e02ff */
[----:B------:R-:W-:Y:S01]  /*07e0*/  SHF.R.S32.HI R9, RZ, 0x1f, R9 ;  /* 0x0000001fff097819 */ /* 0x000fe20000011409 */
[----:B------:R-:W-:Y:S01]  /*07f0*/  IMAD.U32 R230, R7, 0x20, R230 ;  /* 0x0000002007e67824 */ /* 0x000fe200078e00e6 */
[----:B------:R-:W-:Y:S01]  /*0800*/  LEA.HI R16, R0, R0, RZ, 0x1 ;  /* 0x0000000000107211 */ /* 0x000fe200078f08ff */
[----:B------:R-:W-:Y:S01]  /*0810*/  IMAD R5, R17, UR5, R5 ;  /* 0x0000000511057c24 */ /* 0x000fe2000f8e0205 */
[----:B------:R-:W-:Y:S01]  /*0820*/  ISETP.GE.AND P1, PT, R10, RZ, PT ;  /* 0x000000ff0a00720c */ /* 0x000fe20003f26270 */
[----:B------:R-:W-:Y:S01]  /*0830*/  UMOV UR5, 0x400 ;  /* 0x0000040000057882 */ /* 0x000fe20000000000 */
[----:B------:R-:W-:Y:S01]  /*0840*/  LOP3.LUT R4, R16, 0x3fffffe, RZ, 0xc0, !PT ;  /* 0x03fffffe10047812 */ /* 0x000fe200078ec0ff */
[----:B------:R-:W-:Y:S01]  /*0850*/  IMAD.IADD R3, R3, 0x1, R5 ;  /* 0x0000000103037824 */ /* 0x000fe200078e0205 */
[----:B---3--:R-:W-:Y:S01]  /*0860*/  ULEA UR5, UR16, UR5, 0x18 ;  /* 0x0000000510057291 */ /* 0x008fe2000f8ec03f */
[----:B------:R-:W-:Y:S01]  /*0870*/  @!P2 IMAD.IADD R6, R6, 0x1, -R14 ;  /* 0x000000010606a824 */ /* 0x000fe200078e0a0e */
[----:B------:R-:W-:Y:S01]  /*0880*/  LEA.HI R9, R9, R11, RZ, 0x2 ;  /* 0x0000000b09097211 */ /* 0x000fe200078f10ff */
[----:B------:R-:W-:Y:S01]  /*0890*/  IMAD.IADD R19, R0, 0x1, -R4 ;  /* 0x0000000100137824 */ /* 0x000fe200078e0a04 */
[----:B------:R-:W-:Y:S01]  /*08a0*/  USHF.L.U32 UR4, UR10, 0x6, URZ ;  /* 0x000000060a047899 */ /* 0x000fe2000800063f */
[----:B------:R-:W-:Y:S01]  /*08b0*/  IMAD R0, R15, R248, RZ ;  /* 0x000000f80f007224 */ /* 0x000fe200078e02ff */
[----:B------:R-:W-:Y:S01]  /*08c0*/  ISETP.GE.U32.AND P0, PT, R6, R14, PT ;  /* 0x0000000e0600720c */ /* 0x000fe20003f06070 */
[----:B------:R-:W-:Y:S01]  /*08d0*/  IMAD.WIDE.U32 R4, R13, R248, R26 ;  /* 0x000000f80d047225 */ /* 0x000fe200078e001a */
[----:B------:R-:W-:-:S02]  /*08e0*/  LEA R230, R230, UR5, 0x1 ;  /* 0x00000005e6e67c11 */ /* 0x000fc4000f8e08ff */
[----:B------:R-:W-:Y:S01]  /*08f0*/  SHF.R.S32.HI R14, RZ, 0x1f, R141 ;  /* 0x0000001fff0e7819 */ /* 0x000fe2000001148d */
[----:B------:R-:W-:Y:S01]  /*0900*/  IMAD R0, R13, R249, R0 ;  /* 0x000000f90d007224 */ /* 0x000fe200078e0200 */
[----:B------:R-:W-:Y:S01]  /*0910*/  SHF.R.S32.HI R16, RZ, 0x1, R16 ;  /* 0x00000001ff107819 */ /* 0x000fe20000011410 */
[----:B------:R-:W-:Y:S01]  /*0920*/  @!P2 VIADD R8, R8, 0x1 ;  /* 0x000000010808a836 */ /* 0x000fe20000000000 */
[----:B------:R-:W-:Y:S01]  /*0930*/  ISETP.NE.AND P2, PT, R24, RZ, PT ;  /* 0x000000ff1800720c */ /* 0x000fe20003f45270 */
[----:B------:R-:W-:Y:S01]  /*0940*/  IMAD.WIDE.U32 R6, R28, UR10, R2 ;  /* 0x0000000a1c067c25 */ /* 0x000fe2000f8e0002 */
[----:B------:R-:W-:-:S03]  /*0950*/  IADD3 R5, R5, R0, RZ ;  /* 0x0000000005057210 */ /* 0x000fc60007ffe0ff */
[----:B------:R-:W-:Y:S01]  /*0960*/  IMAD R0, R29, UR10, RZ ;  /* 0x0000000a1d007c24 */ /* 0x000fe2000f8e02ff */
[----:B------:R-:W-:Y:S01]  /*0970*/  USHF.L.U64.HI UR10, UR10, 0x6, UR11 ;  /* 0x000000060a0a7899 */ /* 0x000fe2000801020b */
[----:B------:R-:W-:Y:S01]  /*0980*/  @P0 VIADD R8, R8, 0x1 ;  /* 0x0000000108080836 */ /* 0x000fe20000000000 */
[----:B------:R-:W-:Y:S01]  /*0990*/  LEA R2, P0, R6, UR8, 0x1 ;  /* 0x0000000806027c11 */ /* 0x000fe2000f8008ff */
[----:B------:R-:W-:Y:S02]  /*09a0*/  IMAD R0, R28, UR11, R0 ;  /* 0x0000000b1c007c24 */ /* 0x000fe4000f8e0200 */
[----:B------:R-:W-:Y:S02]  /*09b0*/  IMAD.MOV.U32 R10, RZ, RZ, R8 ;  /* 0x000000ffff0a7224 */ /* 0x000fe400078e0008 */
[----:B------:R-:W-:Y:S01]  /*09c0*/  IMAD.IADD R3, R7, 0x1, R0 ;  /* 0x0000000107037824 */ /* 0x000fe200078e0200 */
[----:B------:R-:W-:Y:S01]  /*09d0*/  LOP3.LUT R0, R9, 0xfffffffc, RZ, 0xc0, !PT ;  /* 0xfffffffc09007812 */ /* 0x000fe200078ec0ff */
[----:B------:R-:W-:Y:S01]  /*09e0*/  IMAD.WIDE.U32 R4, R23, UR6, R4 ;  /* 0x0000000617047c25 */ /* 0x000fe2000f8e0004 */
[----:B------:R-:W-:-:S02]  /*09f0*/  ULDC.64 UR6, c[0x0][0x260] ;  /* 0x0000980000067ab9 */ /* 0x000fc40000000a00 */
[----:B------:R-:W-:Y:S01]  /*0a00*/  LEA.HI.X R3, R6, UR9, R3, 0x1, P0 ;  /* 0x0000000906037c11 */ /* 0x000fe200080f0c03 */
[----:B------:R-:W-:Y:S01]  /*0a10*/  @!P1 IMAD.MOV R10, RZ, RZ, -R10 ;  /* 0x000000ffff0a9224 */ /* 0x000fe200078e0a0a */
[----:B------:R-:W-:Y:S01]  /*0a20*/  @!P2 LOP3.LUT R10, RZ, R24, RZ, 0x33, !PT ;  /* 0x00000018ff0aa212 */ /* 0x000fe200078e33ff */
[----:B------:R-:W-:Y:S01]  /*0a30*/  IMAD.IADD R5, R5, 0x1, R12 ;  /* 0x0000000105057824 */ /* 0x000fe200078e020c */
[----:B------:R-:W-:Y:S01]  /*0a40*/  IADD3 R17, R11, -R0, RZ ;  /* 0x800000000b117210 */ /* 0x000fe20007ffe0ff */
[----:B------:R-:W-:Y:S01]  /*0a50*/  @!PT LDS RZ, [RZ] ;  /* 0x00000000fffff984 */ /* 0x000fe20000000800 */
[----:B------:R-:W-:Y:S01]  /*0a60*/  @!PT LDS RZ, [RZ] ;  /* 0x00000000fffff984 */ /* 0x000fe20000000800 */
[----:B------:R-:W-:Y:S01]  /*0a70*/  @!PT LDS RZ, [RZ] ;  /* 0x00000000fffff984 */ /* 0x000fe20000000800 */
[----:B------:R-:W-:Y:S01]  /*0a80*/  LDGSTS.E.BYPASS.LTC128B.128 [R230], desc[UR12][R2.64] ;  /* 0x0000000002e67fae */ /* 0x000fe2000b901d4c */
[----:B------:R-:W-:Y:S01]  /*0a90*/  SHF.R.S32.HI R12, RZ, 0x1f, R10 ;  /* 0x0000001fff0c7819 */ /* 0x000fe2000001140a */
[----:B-----5:R-:W-:Y:S01]  /*0aa0*/  IMAD.WIDE.U32 R28, R10, UR6, R4 ;  /* 0x000000060a1c7c25 */ /* 0x020fe2000f8e0004 */
[----:B------:R-:W-:Y:S01]  /*0ab0*/  ULDC.64 UR8, c[0x0][0x218] ;  /* 0x0000860000087ab9 */ /* 0x000fe20000000a00 */
[----:B------:R-:W-:Y:S01]  /*0ac0*/  LDGSTS.E.BYPASS.LTC128B.128 [R230+0x2000], desc[UR12][R2.64+0x40] ;  /* 0x0200004002e67fae */ /* 0x000fe2000b901d4c */
[----:B------:R-:W-:Y:S01]  /*0ad0*/  LOP3.LUT P1, RZ, R17, 0x2, RZ, 0xc0, !PT ;  /* 0x0000000211ff7812 */ /* 0x000fe2000782c0ff */
[----:B------:R-:W-:-:S02]  /*0ae0*/  IMAD R0, R12, UR6, RZ ;  /* 0x000000060c007c24 */ /* 0x000fc4000f8e02ff */
[----:B------:R1:W-:Y:S01]  /*0af0*/  LDGSTS.E.BYPASS.LTC128B.128 [R230+0x4000], desc[UR12][R2.64+0x80] ;  /* 0x0400008002e67fae */ /* 0x0003e2000b901d4c */
[----:B------:R-:W-:Y:S02]  /*0b00*/  IMAD.MOV.U32 R186, RZ, RZ, R28 ;  /* 0x000000ffffba7224 */ /* 0x000fe400078e001c */
[----:B------:R-:W-:Y:S01]  /*0b10*/  IMAD R6, R10, UR7, R0 ;  /* 0x000000070a067c24 */ /* 0x000fe2000f8e0200 */
[----:B------:R-:W-:Y:S01]  /*0b20*/  ULDC.64 UR6, c[0x0][0x238] ;  /* 0x00008e0000067ab9 */ /* 0x000fe20000000a00 */
[----:B------:R-:W-:Y:S01]  /*0b30*/  IMAD R0, R188, R141, RZ ;  /* 0x0000008dbc007224 */ /* 0x000fe200078e02ff */
[----:B------:R-:W-:Y:S01]  /*0b40*/  STL.64 [R1+0x40], R28 ;  /* 0x0000401c01007387 */ /* 0x000fe20000100a00 */
[----:B------:R-:W-:Y:S02]  /*0b50*/  IMAD.IADD R187, R29, 0x1, R6 ;  /* 0x000000011dbb7824 */ /* 0x000fe400078e0206 */
[-C--:B------:R-:W-:Y:S01]  /*0b60*/  IMAD R0, R14, R185.reuse, R0 ;  /* 0x000000b90e007224 */ /* 0x080fe200078e0200 */
[----:B------:R-:W-:Y:S01]  /*0b70*/  STL [R1+0x34], R185 ;  /* 0x000034b901007387 */ /* 0x000fe20000100800 */
[----:B------:R-:W-:-:S03]  /*0b80*/  IMAD.WIDE.U32 R8, R141, R185, R186 ;  /* 0x000000b98d087225 */ /* 0x000fc600078e00ba */
[----:B------:R-:W-:Y:S01]  /*0b90*/  STL.64 [R1+0x38], R186 ;  /* 0x000038ba01007387 */ /* 0x000fe20000100a00 */
[----:B----4-:R-:W-:Y:S01]  /*0ba0*/  IMAD R11, R15, R246, RZ ;  /* 0x000000f60f0b7224 */ /* 0x010fe200078e02ff */
[----:B------:R-:W-:Y:S01]  /*0bb0*/  IADD3 R0, R9, R0, RZ ;  /* 0x0000000009007210 */ /* 0x000fe20007ffe0ff */
[----:B------:R-:W-:Y:S01]  /*0bc0*/  IMAD.SHL.U32 R15, R246, 0x40, RZ ;  /* 0x00000040f60f7824 */ /* 0x000fe200078e00ff */
[----:B-1----:R-:W-:-:S04]  /*0bd0*/  IADD3 R2, P0, R2, UR4, RZ ;  /* 0x0000000402027c10 */ /* 0x002fc8000ff1e0ff */
[----:B------:R-:W-:Y:S02]  /*0be0*/  IADD3.X R3, R3, UR10, RZ, P0, !PT ;  /* 0x0000000a03037c10 */ /* 0x000fe400087fe4ff */
[----:B------:R-:W-:-:S03]  /*0bf0*/  IADD3 R4, P0, R2, UR4, RZ ;  /* 0x0000000402047c10 */ /* 0x000fc6000ff1e0ff */
[----:B------:R-:W-:Y:S01]  /*0c00*/  LDGSTS.E.BYPASS.LTC128B.128 [R230+0x800], desc[UR12][R2.64] ;  /* 0x0080000002e67fae */ /* 0x000fe2000b901d4c */
[----:B------:R-:W-:Y:S02]  /*0c10*/  IADD3.X R5, R3, UR10, RZ, P0, !PT ;  /* 0x0000000a03057c10 */ /* 0x000fe400087fe4ff */
[----:B------:R-:W-:Y:S01]  /*0c20*/  IADD3 R6, P0, R4, UR4, RZ ;  /* 0x0000000404067c10 */ /* 0x000fe2000ff1e0ff */
[----:B------:R-:W-:Y:S01]  /*0c30*/  LDGSTS.E.BYPASS.LTC128B.128 [R230+0x2800], desc[UR12][R2.64+0x40] ;  /* 0x0280004002e67fae */ /* 0x000fe2000b901d4c */
[----:B------:R-:W-:Y:S02]  /*0c40*/  UIADD3 UR4, UR5, 0x6000, URZ ;  /* 0x0000600005047890 */ /* 0x000fe4000fffe03f */
[----:B------:R-:W-:Y:S01]  /*0c50*/  IADD3.X R7, R5, UR10, RZ, P0, !PT ;  /* 0x0000000a05077c10 */ /* 0x000fe200087fe4ff */
[----:B------:R1:W-:Y:S04]  /*0c60*/  LDGSTS.E.BYPASS.LTC128B.128 [R230+0x4800], desc[UR12][R2.64+0x80] ;  /* 0x0480008002e67fae */ /* 0x0003e8000b901d4c */
[----:B------:R-:W-:Y:S04]  /*0c70*/  LDGSTS.E.BYPASS.LTC128B.128 [R230+0x1000], desc[UR12][R4.64] ;  /* 0x0100000004e67fae */ /* 0x000fe8000b901d4c */
[----:B------:R-:W-:Y:S04]  /*0c80*/  LDGSTS.E.BYPASS.LTC128B.128 [R230+0x3000], desc[UR12][R4.64+0x40] ;  /* 0x0300004004e67fae */ /* 0x000fe8000b901d4c */
[----:B------:R2:W-:Y:S04]  /*0c90*/  LDGSTS.E.BYPASS.LTC128B.128 [R230+0x5000], desc[UR12][R4.64+0x80] ;  /* 0x0500008004e67fae */ /* 0x0005e8000b901d4c */
[----:B------:R-:W-:Y:S04]  /*0ca0*/  LDGSTS.E.BYPASS.LTC128B.128 [R230+0x1800], desc[UR12][R6.64] ;  /* 0x0180000006e67fae */ /* 0x000fe8000b901d4c */
[----:B------:R-:W-:Y:S04]  /*0cb0*/  LDGSTS.E.BYPASS.LTC128B.128 [R230+0x3800], desc[UR12][R6.64+0x40] ;  /* 0x0380004006e67fae */ /* 0x000fe8000b901d4c */
[----:B------:R3:W-:Y:S01]  /*0cc0*/  LDGSTS.E.BYPASS.LTC128B.128 [R230+0x5800], desc[UR12][R6.64+0x80] ;  /* 0x0580008006e67fae */ /* 0x0007e2000b901d4c */
[----:B-1----:R-:W-:-:S04]  /*0cd0*/  LEA R2, P0, R8, UR8, 0x1 ;  /* 0x0000000808027c11 */ /* 0x002fc8000f8008ff */
[----:B------:R-:W-:Y:S01]  /*0ce0*/  LEA.HI.X R3, R8, UR9, R0, 0x1, P0 ;  /* 0x0000000908037c11 */ /* 0x000fe200080f0c00 */
[----:B------:R-:W-:Y:S01]  /*0cf0*/  IMAD R0, R13, R247, R11 ;  /* 0x000000f70d007224 */ /* 0x000fe200078e020b */
[----:B------:R-:W-:-:S03]  /*0d00*/  SHF.L.U64.HI R11, R246, 0x6, R247 ;  /* 0x00000006f60b7819 */ /* 0x000fc600000102f7 */
[----:B------:R-:W-:Y:S01]  /*0d10*/  LDGSTS.E.BYPASS.LTC128B.128 [R230+0x6000], desc[UR12][R2.64] ;  /* 0x0600000002e67fae */ /* 0x000fe2000b901d4c */
[----:B--2---:R-:W-:-:S03]  /*0d20*/  IMAD.WIDE.U32 R4, R13, R246, R26 ;  /* 0x000000f60d047225 */ /* 0x004fc600078e001a */
[----:B------:R-:W-:Y:S01]  /*0d30*/  LDGSTS.E.BYPASS.LTC128B.128 [R230+0x7000], desc[UR12][R2.64+0x40] ;  /* 0x0700004002e67fae */ /* 0x000fe2000b901d4c */
[----:B------:R-:W-:-:S03]  /*0d40*/  IMAD.IADD R5, R5, 0x1, R0 ;  /* 0x0000000105057824 */ /* 0x000fc600078e0200 */
[----:B------:R1:W-:Y:S01]  /*0d50*/  LDGSTS.E.BYPASS.LTC128B.128 [R230+0x8000], desc[UR12][R2.64+0x80] ;  /* 0x0800008002e67fae */ /* 0x0003e2000b901d4c */
[----:B------:R-:W-:Y:S02]  /*0d60*/  IMAD R0, R22, UR6, RZ ;  /* 0x0000000616007c24 */ /* 0x000fe4000f8e02ff */
[C---:B------:R-:W-:Y:S01]  /*0d70*/  IMAD.WIDE.U32 R4, R23.reuse, UR6, R4 ;  /* 0x0000000617047c25 */ /* 0x040fe2000f8e0004 */
[----:B------:R-:W-:Y:S03]  /*0d80*/  STL [R1+0x48], R11 ;  /* 0x0000480b01007387 */ /* 0x000fe60000100800 */
[----:B------:R-:W-:Y:S01]  /*0d90*/  IMAD R0, R23, UR7, R0 ;  /* 0x0000000717007c24 */ /* 0x000fe2000f8e0200 */
[----:B------:R-:W-:Y:S01]  /*0da0*/  ULDC.64 UR6, c[0x0][0x268] ;  /* 0x00009a0000067ab9 */ /* 0x000fe20000000a00 */
[----:B---3--:R-:W-:Y:S01]  /*0db0*/  IMAD R6, R11, R141, RZ ;  /* 0x0000008d0b067224 */ /* 0x008fe200078e02ff */
[----:B------:R-:W-:Y:S01]  /*0dc0*/  STL [R1+0x30], R15 ;  /* 0x0000300f01007387 */ /* 0x000fe20000100800 */
[----:B------:R-:W-:-:S02]  /*0dd0*/  IMAD.IADD R5, R5, 0x1, R0 ;  /* 0x0000000105057824 */ /* 0x000fc400078e0200 */
[----:B------:R-:W-:Y:S02]  /*0de0*/  IMAD R0, R12, UR6, RZ ;  /* 0x000000060c007c24 */ /* 0x000fe4000f8e02ff */
[----:B------:R-:W-:-:S04]  /*0df0*/  IMAD.WIDE.U32 R26, R10, UR6, R4 ;  /* 0x000000060a1a7c25 */ /* 0x000fc8000f8e0004 */
[----:B------:R-:W-:Y:S01]  /*0e00*/  IMAD.SHL.U32 R4, R17, 0x40, RZ ;  /* 0x0000004011047824 */ /* 0x000fe200078e00ff */
[----:B------:R-:W-:Y:S01]  /*0e10*/  STL.64 [R1+0x60], R26 ;  /* 0x0000601a01007387 */ /* 0x000fe20000100a00 */
[----:B------:R-:W-:Y:S02]  /*0e20*/  IMAD.MOV.U32 R24, RZ, RZ, R26 ;  /* 0x000000ffff187224 */ /* 0x000fe400078e001a */
[----:B------:R-:W-:Y:S01]  /*0e30*/  IMAD R9, R14, R15, R6 ;  /* 0x0000000f0e097224 */ /* 0x000fe200078e0206 */
[----:B------:R-:W-:Y:S02]  /*0e40*/  SHF.L.U32 R6, R18, 0x3, RZ ;  /* 0x0000000312067819 */ /* 0x000fe400000006ff */
[----:B------:R-:W-:Y:S02]  /*0e50*/  LOP3.LUT R4, R4, 0xc0, RZ, 0xc0, !PT ;  /* 0x000000c004047812 */ /* 0x000fe400078ec0ff */
[----:B-1----:R-:W-:Y:S02]  /*0e60*/  IADD3 R2, P0, R185, R2, RZ ;  /* 0x00000002b9027210 */ /* 0x002fe40007f1e0ff */
[----:B------:R-:W-:-:S02]  /*0e70*/  LOP3.LUT R6, R4, 0x8, R6, 0xf8, !PT ;  /* 0x0000000804067812 */ /* 0x000fc400078ef806 */
[----:B------:R-:W-:Y:S01]  /*0e80*/  SHF.R.U32.HI R5, RZ, 0x3, R4 ;  /* 0x00000003ff057819 */ /* 0x000fe20000011604 */
[----:B------:R-:W-:-:S03]  /*0e90*/  IMAD.X R3, R188, 0x1, R3, P0 ;  /* 0x00000001bc037824 */ /* 0x000fc600000e0603 */
[----:B------:R-:W-:Y:S02]  /*0ea0*/  LOP3.LUT R143, R6, R5, RZ, 0x3c, !PT ;  /* 0x00000005068f7212 */ /* 0x000fe400078e3cff */
[----:B------:R-:W-:Y:S04]  /*0eb0*/  LDGSTS.E.BYPASS.LTC128B.128 [R230+0x6800], desc[UR12][R2.64] ;  /* 0x0680000002e67fae */ /* 0x000fe8000b901d4c */
[----:B------:R-:W-:Y:S04]  /*0ec0*/  LDGSTS.E.BYPASS.LTC128B.128 [R230+0x7800], desc[UR12][R2.64+0x40] ;  /* 0x0780004002e67fae */ /* 0x000fe8000b901d4c */
[----:B------:R1:W-:Y:S04]  /*0ed0*/  LDGSTS.E.BYPASS.LTC128B.128 [R230+0x8800], desc[UR12][R2.64+0x80] ;  /* 0x0880008002e67fae */ /* 0x0003e8000b901d4c */
[----:B------:R-:W0:Y:S01]  /*0ee0*/  LDGDEPBAR ;  /* 0x00000000000079af */ /* 0x000e220000000000 */
[----:B-1----:R-:W-:Y:S01]  /*0ef0*/  IMAD R3, R10, UR7, R0 ;  /* 0x000000070a037c24 */ /* 0x002fe2000f8e0200 */
[----:B------:R-:W-:-:S04]  /*0f00*/  DEPBAR.LE SB0, 0x0 ;  /* 0x000080000000791a */ /* 0x000fc80000000000 */
[----:B------:R-:W-:Y:S01]  /*0f10*/  IMAD.SHL.U32 R2, R20, 0x20, RZ ;  /* 0x0000002014027824 */ /* 0x000fe200078e00ff */
[----:B------:R-:W-:Y:S01]  /*0f20*/  ULDC.64 UR6, c[0x0][0x220] ;  /* 0x0000880000067ab9 */ /* 0x000fe20000000a00 */
[----:B------:R-:W-:Y:S02]  /*0f30*/  IMAD.SHL.U32 R0, R16, 0x40, RZ ;  /* 0x0000004010007824 */ /* 0x000fe400078e00ff */
[----:B------:R-:W-:Y:S01]  /*0f40*/  IMAD.IADD R25, R27, 0x1, R3 ;  /* 0x000000011b197824 */ /* 0x000fe200078e0203 */
[----:B------:R-:W-:Y:S01]  /*0f50*/  LOP3.LUT R142, R2, 0xffffff00, RZ, 0xc0, !PT ;  /* 0xffffff00028e7812 */ /* 0x000fe200078ec0ff */
[----:B------:R-:W-:Y:S01]  /*0f60*/  IMAD R10, R18, 0x8, R19 ;  /* 0x00000008120a7824 */ /* 0x000fe200078e0213 */
[----:B------:R-:W-:Y:S01]  /*0f70*/  LOP3.LUT R0, R0, 0xc0, RZ, 0xc0, !PT ;  /* 0x000000c000007812 */ /* 0x000fe200078ec0ff */
[----:B------:R-:W-:Y:S01]  /*0f80*/  IMAD.WIDE.U32 R2, R141, R15, R24 ;  /* 0x0000000f8d027225 */ /* 0x000fe200078e0018 */
[----:B------:R1:W-:Y:S02]  /*0f90*/  STL.64 [R1+0x8], R24 ;  /* 0x0000081801007387 */ /* 0x0003e40000100a00 */
[----:B------:R-:W-:-:S02]  /*0fa0*/  LOP3.LUT R8, R0, 0x8, R21, 0xf8, !PT ;  /* 0x0000000800087812 */ /* 0x000fc400078ef815 */
[----:B------:R-:W-:Y:S01]  /*0fb0*/  SHF.R.U32.HI R7, RZ, 0x3, R0 ;  /* 0x00000003ff077819 */ /* 0x000fe20000011600 */
[----:B------:R-:W-:Y:S01]  /*0fc0*/  STL [R1], R141 ;  /* 0x0000008d01007387 */ /* 0x000fe20000100800 */
[----:B------:R-:W-:Y:S01]  /*0fd0*/  IADD3 R0, R3, R9, RZ ;  /* 0x0000000903007210 */ /* 0x000fe20007ffe0ff */
[----:B------:R-:W-:Y:S01]  /*0fe0*/  IMAD R3, R181, 0x200, R142 ;  /* 0x00000200b5037824 */ /* 0x000fe200078e028e */
[----:B------:R-:W-:Y:S01]  /*0ff0*/  BAR.SYNC.DEFER_BLOCKING 0x0 ;  /* 0x0000000000007b1d */ /* 0x000fe20000010000 */
[----:B------:R-:W-:Y:S02]  /*1000*/  LEA R4, P0, R2, UR6, 0x1 ;  /* 0x0000000602047c11 */ /* 0x000fe4000f8008ff */
[----:B------:R-:W-:Y:S02]  /*1010*/  LOP3.LUT R7, R8, R7, RZ, 0x3c, !PT ;  /* 0x0000000708077212 */ /* 0x000fe400078e3cff */
[----:B------:R-:W-:Y:S01]  /*1020*/  LEA.HI.X R5, R2, UR7, R0, 0x1, P0 ;  /* 0x0000000702057c11 */ /* 0x000fe200080f0c00 */
[----:B------:R-:W-:Y:S01]  /*1030*/  IMAD R2, R180, 0x20, R3 ;  /* 0x00000020b4027824 */ /* 0x000fe200078e0203 */
[----:B------:R-:W-:Y:S01]  /*1040*/  IADD3 R6, P0, R15, R4, RZ ;  /* 0x000000040f067210 */ /* 0x000fe20007f1e0ff */
[----:B------:R-:W-:Y:S01]  /*1050*/  IMAD.U32 R0, R10, 0x20, R7 ;  /* 0x000000200a007824 */ /* 0x000fe200078e0007 */
[----:B------:R-:W-:Y:S01]  /*1060*/  MOV R3, 0x20 ;  /* 0x0000002000037802 */ /* 0x000fe20000000f00 */
[----:B------:R-:W-:-:S02]  /*1070*/  IMAD.IADD R2, R143, 0x1, R2 ;  /* 0x000000018f027824 */ /* 0x000fc400078e0202 */
[----:B------:R-:W-:Y:S01]  /*1080*/  IMAD.X R7, R11, 0x1, R5, P0 ;  /* 0x000000010b077824 */ /* 0x000fe200000e0605 */
[----:B------:R-:W-:Y:S02]  /*1090*/  LOP3.LUT P0, RZ, R16, 0x2, RZ, 0xc0, !PT ;  /* 0x0000000210ff7812 */ /* 0x000fe4000780c0ff */
[----:B------:R-:W-:Y:S02]  /*10a0*/  LEA R228, R2, UR5, 0x1 ;  /* 0x0000000502e47c11 */ /* 0x000fe4000f8e08ff */
[C---:B------:R-:W-:Y:S02]  /*10b0*/  SEL R2, R3.reuse, 0xffffffe0, !P0 ;  /* 0xffffffe003027807 */ /* 0x040fe40004000000 */
[C---:B-1----:R-:W-:Y:S02]  /*10c0*/  LEA R24, R0.reuse, UR5, 0x1 ;  /* 0x0000000500187c11 */ /* 0x042fe4000f8e08ff */
[----:B------:R-:W-:Y:S02]  /*10d0*/  SEL R3, R3, 0xffffffe0, !P1 ;  /* 0xffffffe003037807 */ /* 0x000fe40004800000 */
[----:B------:R-:W-:Y:S01]  /*10e0*/  LEA R227, R0, UR4, 0x1 ;  /* 0x0000000400e37c11 */ /* 0x000fe2000f8e08ff */
[----:B------:R-:W-:Y:S01]  /*10f0*/  @!PT LDS RZ, [RZ] ;  /* 0x00000000fffff984 */ /* 0x000fe20000000800 */
[----:B------:R-:W-:Y:S01]  /*1100*/  @!PT LDS RZ, [RZ] ;  /* 0x00000000fffff984 */ /* 0x000fe20000000800 */
[----:B------:R-:W-:Y:S01]  /*1110*/  @!PT LDS RZ, [RZ] ;  /* 0x00000000fffff984 */ /* 0x000fe20000000800 */
[----:B------:R-:W-:Y:S01]  /*1120*/  LDGSTS.E.BYPASS.LTC128B.128 [R230+0x9000], desc[UR12][R4.64] ;  /* 0x0900000004e67fae */ /* 0x000fe2000b901d4c */
[----:B------:R-:W-:Y:S01]  /*1130*/  ULDC UR4, c[0x0][0x39c] ;  /* 0x0000e70000047ab9 */ /* 0x000fe20000000800 */
[----:B------:R-:W-:-:S02]  /*1140*/  IMAD.IADD R229, R228, 0x1, R3 ;  /* 0x00000001e4e57824 */ /* 0x000fc400078e0203 */
[----:B------:R-:W-:Y:S01]  /*1150*/  LDGSTS.E.BYPASS.LTC128B.128 [R230+0xa000], desc[UR12][R4.64+0x40] ;  /* 0x0a00004004e67fae */ /* 0x000fe2000b901d4c */
[----:B------:R-:W-:-:S03]  /*1160*/  IMAD.IADD R226, R227, 0x1, R2 ;  /* 0x00000001e3e27824 */ /* 0x000fc600078e0202 */
[----:B------:R-:W-:Y:S04]  /*1170*/  LDGSTS.E.BYPASS.LTC128B.128 [R230+0xb000], desc[UR12][R4.64+0x80] ;  /* 0x0b00008004e67fae */ /* 0x000fe8000b901d4c */
[----:B------:R-:W-:Y:S04]  /*1180*/  LDGSTS.E.BYPASS.LTC128B.128 [R230+0x9800], desc[UR12][R6.64] ;  /* 0x0980000006e67fae */ /* 0x000fe8000b901d4c */
[----:B------:R-:W-:Y:S04]  /*1190*/  LDGSTS.E.BYPASS.LTC128B.128 [R230+0xa800], desc[UR12][R6.64+0x40] ;  /* 0x0a80004006e67fae */ /* 0x000fe8000b901d4c */
[----:B------:R1:W-:Y:S04]  /*11a0*/  LDGSTS.E.BYPASS.LTC128B.128 [R230+0xb800], desc[UR12][R6.64+0x80] ;  /* 0x0b80008006e67fae */ /* 0x0003e8000b901d4c */
[----:B------:R-:W-:Y:S04]  /*11b0*/  LDSM.16.M88.4 R8, [R228] ;  /* 0x00000000e408783b */ /* 0x000fe80000000200 */
[----:B------:R-:W2:Y:S04]  /*11c0*/  LDSM.16.M88.4 R12, [R24+0x6000] ;  /* 0x00600000180c783b */ /* 0x000ea80000000200 */
[----:B------:R-:W-:Y:S04]  /*11d0*/  LDSM.16.M88.4 R40, [R229] ;  /* 0x00000000e528783b */ /* 0x000fe80000000200 */
[----:B------:R-:W-:Y:S04]  /*11e0*/  LDSM.16.M88.4 R48, [R226] ;  /* 0x00000000e230783b */ /* 0x000fe80000000200 */
[----:B------:R-:W3:Y:S04]  /*11f0*/  LDSM.16.M88.4 R28, [R24+0x6800] ;  /* 0x00680000181c783b */ /* 0x000ee80000000200 */
[----:B------:R-:W-:Y:S04]  /*1200*/  LDSM.16.M88.4 R44, [R24+0x6c00] ;  /* 0x006c0000182c783b */ /* 0x000fe80000000200 */
[----:B-1----:R-:W1:Y:S04]  /*1210*/  LDSM.16.M88.4 R4, [R228+0x1000] ;  /* 0x00100000e404783b */ /* 0x002e680000000200 */
[----:B------:R-:W4:Y:S04]  /*1220*/  LDSM.16.M88.4 R16, [R24+0x6400] ;  /* 0x006400001810783b */ /* 0x000f280000000200 */
[----:B------:R-:W-:Y:S04]  /*1230*/  LDSM.16.M88.4 R76, [R24+0x7000] ;  /* 0x00700000184c783b */ /* 0x000fe80000000200 */
[----:B------:R-:W5:Y:S04]  /*1240*/  LDSM.16.M88.4 R36, [R228+0x2000] ;  /* 0x00200000e424783b */ /* 0x000f680000000200 */
[----:B------:R-:W5:Y:S01]  /*1250*/  LDSM.16.M88.4 R20, [R229+0x1000] ;  /* 0x00100000e514783b */ /* 0x000f620000000200 */
[C---:B--2---:R-:W-:Y:S03]  /*1260*/  HMMA.16816.F32 R52, R8.reuse, R12, RZ ;  /* 0x0000000c0834723c */ /* 0x044fe600000018ff */
[----:B------:R-:W2:Y:S04]  /*1270*/  LDSM.16.M88.4 R92, [R226+0x800] ;  /* 0x00080000e25c783b */ /* 0x000ea80000000200 */
[----:B------:R-:W2:Y:S01]  /*1280*/  LDSM.16.M88.4 R84, [R226+0xc00] ;  /* 0x000c0000e254783b */ /* 0x000ea20000000200 */
[C---:B------:R-:W-:Y:S03]  /*1290*/  HMMA.16816.F32 R108, R8.reuse, R14, RZ ;  /* 0x0000000e086c723c */ /* 0x040fe600000018ff */
[----:B------:R-:W-:Y:S03]  /*12a0*/  LDSM.16.M88.4 R88, [R226+0x1000] ;  /* 0x00100000e258783b */ /* 0x000fe60000000200 */
[C---:B---3--:R-:W-:Y:S01]  /*12b0*/  HMMA.16816.F32 R120, R8.reuse, R28, RZ ;  /* 0x0000001c0878723c */ /* 0x048fe200000018ff */
[----:B------:R-:W-:Y:S04]  /*12c0*/  LDSM.16.M88.4 R32, [R228+0x3000] ;  /* 0x00300000e420783b */ /* 0x000fe80000000200 */
[----:B------:R-:W-:Y:S01]  /*12d0*/  LDSM.16.M88.4 R80, [R226+0x400] ;  /* 0x00040000e250783b */ /* 0x000fe20000000200 */
[----:B------:R-:W-:Y:S03]  /*12e0*/  HMMA.16816.F32 R128, R8, R30, RZ ;  /* 0x0000001e0880723c */ /* 0x000fe600000018ff */
[----:B------:R-:W0:Y:S03]  /*12f0*/  LDGDEPBAR ;  /* 0x00000000000079af */ /* 0x000e260000000000 */
[C---:B-1----:R-:W-:Y:S06]  /*1300*/  HMMA.16816.F32 R56, R4.reuse, R12, RZ ;  /* 0x0000000c0438723c */ /* 0x042fec00000018ff */
[----:B------:R-:W-:Y:S06]  /*1310*/  HMMA.16816.F32 R72, R4, R14, RZ ;  /* 0x0000000e0448723c */ /* 0x000fec00000018ff */
[----:B------:R-:W-:Y:S01]  /*1320*/  HMMA.16816.F32 R12, R40, R48, R52 ;  /* 0x00000030280c723c */ /* 0x000fe20000001834 */
[----:B------:R-:W-:Y:S05]  /*1330*/  LDSM.16.M88.4 R52, [R24+0x7400] ;  /* 0x007400001834783b */ /* 0x000fea0000000200 */
[C---:B------:R-:W-:Y:S06]  /*1340*/  HMMA.16816.F32 R64, R4.reuse, R28, RZ ;  /* 0x0000001c0440723c */ /* 0x040fec00000018ff */
[C---:B------:R-:W-:Y:S01]  /*1350*/  HMMA.16816.F32 R104, R4.reuse, R30, RZ ;  /* 0x0000001e0468723c */ /* 0x040fe200000018ff */
[----:B------:R-:W1:Y:S05]  /*1360*/  LDSM.16.M88.4 R28, [R229+0x2000] ;  /* 0x00200000e51c783b */ /* 0x000e6a0000000200 */
[C---:B------:R-:W-:Y:S06]  /*1370*/  HMMA.16816.F32 R60, R4.reuse, R44, RZ ;  /* 0x0000002c043c723c */ /* 0x040fec00000018ff */
[----:B------:R-:W-:Y:S06]  /*1380*/  HMMA.16816.F32 R96, R4, R46, RZ ;  /* 0x0000002e0460723c */ /* 0x000fec00000018ff */
[C---:B------:R-:W-:Y:S06]  /*1390*/  HMMA.16816.F32 R112, R8.reuse, R44, RZ ;  /* 0x0000002c0870723c */ /* 0x040fec00000018ff */
[----:B------:R-:W-:Y:S06]  /*13a0*/  HMMA.16816.F32 R164, R8, R46, RZ ;  /* 0x0000002e08a4723c */ /* 0x000fec00000018ff */
[C---:B----4-:R-:W-:Y:S06]  /*13b0*/  HMMA.16816.F32 R68, R4.reuse, R16, RZ ;  /* 0x000000100444723c */ /* 0x050fec00000018ff */
[----:B------:R-:W-:Y:S06]  /*13c0*/  HMMA.16816.F32 R100, R4, R18, RZ ;  /* 0x000000120464723c */ /* 0x000fec00000018ff */
[----:B-----5:R-:W-:Y:S01]  /*13d0*/  HMMA.16816.F32 R44, R36, R76, R12 ;  /* 0x0000004c242c723c */ /* 0x020fe2000000180c */
[----:B------:R-:W-:Y:S05]  /*13e0*/  LDSM.16.M88.4 R12, [R228+0x4000] ;  /* 0x00400000e40c783b */ /* 0x000fea0000000200 */
[C---:B------:R-:W-:Y:S01]  /*13f0*/  HMMA.16816.F32 R4, R20.reuse, R48, R56 ;  /* 0x000000301404723c */ /* 0x040fe20000001838 */
[----:B------:R-:W-:Y:S05]  /*1400*/  LDSM.16.M88.4 R56, [R226+0x2000] ;  /* 0x00200000e238783b */ /* 0x000fea0000000200 */
[----:B--2---:R-:W-:Y:S01]  /*1410*/  HMMA.16816.F32 R172, R20, R92, R64 ;  /* 0x0000005c14ac723c */ /* 0x004fe20000001840 */
[----:B------:R-:W2:Y:S05]  /*1420*/  LDSM.16.M88.4 R64, [R24+0x8000] ;  /* 0x008000001840783b */ /* 0x000eaa0000000200 */
[C---:B------:R-:W-:Y:S06]  /*1430*/  HMMA.16816.F32 R116, R8.reuse, R16, RZ ;  /* 0x000000100874723c */ /* 0x040fec00000018ff */
[----:B------:R-:W-:Y:S01]  /*1440*/  HMMA.16816.F32 R124, R8, R18, RZ ;  /* 0x00000012087c723c */ /* 0x000fe200000018ff */
[----:B------:R-:W3:Y:S04]  /*1450*/  LDSM.16.M88.4 R16, [R229+0x3000] ;  /* 0x00300000e510783b */ /* 0x000ee80000000200 */
[----:B------:R-:W-:Y:S01]  /*1460*/  LDSM.16.M88.4 R8, [R228+0x5000] ;  /* 0x00500000e408783b */ /* 0x000fe20000000200 */
[----:B------:R-:W-:Y:S06]  /*1470*/  HMMA.16816.F32 R168, R20, R84, R60 ;  /* 0x0000005414a8723c */ /* 0x000fec000000183c */
[----:B-1----:R-:W-:Y:S06]  /*1480*/  HMMA.16816.F32 R44, R28, R88, R44 ;  /* 0x000000581c2c723c */ /* 0x002fec000000182c */
[----:B------:R-:W-:Y:S06]  /*1490*/  HMMA.16816.F32 R144, R20, R50, R72 ;  /* 0x000000321490723c */ /* 0x000fec0000001848 */
[----:B------:R-:W-:Y:S01]  /*14a0*/  HMMA.16816.F32 R60, R32, R76, R4 ;  /* 0x0000004c203c723c */ /* 0x000fe20000001804 */
[----:B------:R-:W1:Y:S05]  /*14b0*/  LDSM.16.M88.4 R4, [R229+0x4000] ;  /* 0x00400000e504783b */ /* 0x000e6a0000000200 */
[----:B------:R-:W-:Y:S01]  /*14c0*/  HMMA.16816.F32 R72, R40, R50, R108 ;  /* 0x000000322848723c */ /* 0x000fe2000000186c */
[----:B------:R-:W4:Y:S05]  /*14d0*/  LDSM.16.M88.4 R48, [R24+0x7800] ;  /* 0x007800001830783b */ /* 0x000f2a0000000200 */
[C---:B------:R-:W-:Y:S06]  /*14e0*/  HMMA.16816.F32 R176, R20.reuse, R80, R68 ;  /* 0x0000005014b0723c */ /* 0x040fec0000001844 */
[C---:B------:R-:W-:Y:S06]  /*14f0*/  HMMA.16816.F32 R156, R20.reuse, R82, R100 ;  /* 0x00000052149c723c */ /* 0x040fec0000001864 */
[C---:B------:R-:W-:Y:S01]  /*1500*/  HMMA.16816.F32 R152, R20.reuse, R94, R104 ;  /* 0x0000005e1498723c */ /* 0x040fe20000001868 */
[----:B------:R-:W-:Y:S05]  /*1510*/  LDSM.16.M88.4 R104, [R226+0x1800] ;  /* 0x00180000e268783b */ /* 0x000fea0000000200 */
[----:B------:R-:W-:Y:S01]  /*1520*/  HMMA.16816.F32 R160, R20, R86, R96 ;  /* 0x0000005614a0723c */ /* 0x000fe20000001860 */
[----:B------:R-:W5:Y:S05]  /*1530*/  LDSM.16.M88.4 R20, [R24+0x7c00] ;  /* 0x007c00001814783b */ /* 0x000f6a0000000200 */
[----:B--2---:R-:W-:Y:S01]  /*1540*/  HMMA.16816.F32 R108, R12, R64, R44 ;  /* 0x000000400c6c723c */ /* 0x004fe2000000182c */
[----:B------:R-:W2:Y:S05]  /*1550*/  LDSM.16.M88.4 R44, [R229+0x5000] ;  /* 0x00500000e52c783b */ /* 0x000eaa0000000200 */
[----:B---3--:R-:W-:Y:S01]  /*1560*/  HMMA.16816.F32 R68, R16, R88, R60 ;  /* 0x000000581044723c */ /* 0x008fe2000000183c */
[----:B------:R-:W3:Y:S05]  /*1570*/  LDSM.16.M88.4 R60, [R226+0x1400] ;  /* 0x00140000e23c783b */ /* 0x000eea0000000200 */
[----:B------:R-:W-:Y:S06]  /*1580*/  HMMA.16816.F32 R132, R40, R84, R112 ;  /* 0x000000542884723c */ /* 0x000fec0000001870 */
[----:B------:R-:W-:Y:S06]  /*1590*/  HMMA.16816.F32 R112, R36, R78, R72 ;  /* 0x0000004e2470723c */ /* 0x000fec0000001848 */
[C---:B------:R-:W-:Y:S06]  /*15a0*/  HMMA.16816.F32 R136, R40.reuse, R92, R120 ;  /* 0x0000005c2888723c */ /* 0x040fec0000001878 */
[C---:B------:R-:W-:Y:S01]  /*15b0*/  HMMA.16816.F32 R120, R40.reuse, R82, R124 ;  /* 0x000000522878723c */ /* 0x040fe2000000187c */
[----:B------:R-:W3:Y:S05]  /*15c0*/  LDSM.16.M88.4 R124, [R226+0x1c00] ;  /* 0x001c0000e27c783b */ /* 0x000eea0000000200 */
[C---:B------:R-:W-:Y:S06]  /*15d0*/  HMMA.16816.F32 R148, R40.reuse, R80, R116 ;  /* 0x000000502894723c */ /* 0x040fec0000001874 */
[----:B------:R-:W-:Y:S06]  /*15e0*/  HMMA.16816.F32 R100, R40, R86, R164 ;  /* 0x000000562864723c */ /* 0x000fec00000018a4 */
[----:B------:R-:W-:Y:S06]  /*15f0*/  HMMA.16816.F32 R84, R32, R78, R144 ;  /* 0x0000004e2054723c */ /* 0x000fec0000001890 */
[----:B------:R-:W-:Y:S06]  /*1600*/  HMMA.16816.F32 R128, R40, R94, R128 ;  /* 0x0000005e2880723c */ /* 0x000fec0000001880 */
[----:B-1----:R-:W-:Y:S06]  /*1610*/  HMMA.16816.F32 R116, R4, R56, R108 ;  /* 0x000000380474723c */ /* 0x002fec000000186c */
[----:B------:R-:W-:Y:S06]  /*1620*/  HMMA.16816.F32 R40, R8, R64, R68 ;  /* 0x000000400828723c */ /* 0x000fec0000001844 */
[C---:B------:R-:W-:Y:S06]  /*1630*/  HMMA.16816.F32 R96, R32.reuse, R52, R176 ;  /* 0x000000342060723c */ /* 0x040fec00000018b0 */
[C---:B----4-:R-:W-:Y:S06]  /*1640*/  HMMA.16816.F32 R80, R32.reuse, R48, R172 ;  /* 0x000000302050723c */ /* 0x050fec00000018ac */
[----:B-----5:R-:W-:Y:S01]  /*1650*/  HMMA.16816.F32 R72, R32, R20, R168 ;  /* 0x000000142048723c */ /* 0x020fe200000018a8 */
[----:B------:R-:W-:-:S04]  /*1660*/  FMUL.FTZ R0, R116, UR4 ;  /* 0x0000000474007c20 */ /* 0x000fc80008410000 */
[----:B------:R1:W-:Y:S01]  /*1670*/  MUFU.TANH R145, R0 ;  /* 0x0000000000917308 */ /* 0x0003e20000002400 */
[C---:B------:R-:W-:Y:S06]  /*1680*/  HMMA.16816.F32 R92, R32.reuse, R54, R156 ;  /* 0x00000036205c723c */ /* 0x040fec000000189c */
[C---:B------:R-:W-:Y:S06]  /*1690*/  HMMA.16816.F32 R76, R32.reuse, R50, R152 ;  /* 0x00000032204c723c */ /* 0x040fec0000001898 */
[----:B------:R-:W-:Y:S01]  /*16a0*/  HMMA.16816.F32 R108, R32, R22, R160 ;  /* 0x00000016206c723c */ /* 0x000fe200000018a0 */
[----:B-1----:R-:W-:-:S05]  /*16b0*/  FMUL.FTZ R0, R117, UR4 ;  /* 0x0000000475007c20 */ /* 0x002fca0008410000 */
[----:B------:R-:W-:Y:S01]  /*16c0*/  HMMA.16816.F32 R68, R28, R90, R112 ;  /* 0x0000005a1c44723c */ /* 0x000fe20000001870 */
[----:B------:R1:W4:Y:S05]  /*16d0*/  MUFU.TANH R144, R0 ;  /* 0x0000000000907308 */ /* 0x00032a0000002400 */
[----:B------:R-:W-:Y:S06]  /*16e0*/  HMMA.16816.F32 R112, R36, R52, R148 ;  /* 0x000000342470723c */ /* 0x000fec0000001894 */
[----:B------:R-:W-:Y:S06]  /*16f0*/  HMMA.16816.F32 R32, R16, R90, R84 ;  /* 0x0000005a1020723c */ /* 0x000fec0000001854 */
[----:B------:R-:W-:Y:S01]  /*1700*/  HMMA.16816.F32 R120, R36, R54, R120 ;  /* 0x000000362478723c */ /* 0x000fe20000001878 */
[----:B-1----:R-:W-:-:S05]  /*1710*/  FMUL.FTZ R0, R118, UR4 ;  /* 0x0000000476007c20 */ /* 0x002fca0008410000 */
[C---:B------:R-:W-:Y:S01]  /*1720*/  HMMA.16816.F32 R52, R36.reuse, R48, R136 ;  /* 0x000000302434723c */ /* 0x040fe20000001888 */
[----:B------:R1:W-:Y:S05]  /*1730*/  MUFU.TANH R139, R0 ;  /* 0x00000000008b7308 */ /* 0x0003ea0000002400 */
[----:B------:R-:W-:Y:S06]  /*1740*/  HMMA.16816.F32 R128, R36, R50, R128 ;  /* 0x000000322480723c */ /* 0x000fec0000001880 */
[----:B--2---:R-:W-:Y:S06]  /*1750*/  HMMA.16816.F32 R48, R44, R56, R40 ;  /* 0x000000382c30723c */ /* 0x004fec0000001828 */
[----:B---3--:R-:W-:Y:S01]  /*1760*/  HMMA.16816.F32 R96, R16, R60, R96 ;  /* 0x0000003c1060723c */ /* 0x008fe20000001860 */
[----:B-1----:R-:W-:-:S04]  /*1770*/  FMUL.FTZ R0, R119, UR4 ;  /* 0x0000000477007c20 */ /* 0x002fc80008410000 */
[----:B------:R1:W-:Y:S01]  /*1780*/  MUFU.TANH R138, R0 ;  /* 0x00000000008a7308 */ /* 0x0003e20000002400 */
[C---:B------:R-:W-:Y:S06]  /*1790*/  HMMA.16816.F32 R92, R16.reuse, R62, R92 ;  /* 0x0000003e105c723c */ /* 0x040fec000000185c */
[C---:B------:R-:W-:Y:S06]  /*17a0*/  HMMA.16816.F32 R80, R16.reuse, R104, R80 ;  /* 0x000000681050723c */ /* 0x040fec0000001850 */
[----:B------:R-:W-:Y:S01]  /*17b0*/  HMMA.16816.F32 R84, R16, R106, R76 ;  /* 0x0000006a1054723c */ /* 0x000fe2000000184c */
[----:B-1----:R-:W-:-:S05]  /*17c0*/  FMUL.FTZ R0, R48, UR4 ;  /* 0x0000000430007c20 */ /* 0x002fca0008410000 */
[C---:B------:R-:W-:Y:S06]  /*17d0*/  HMMA.16816.F32 R88, R16.reuse, R124, R72 ;  /* 0x0000007c1058723c */ /* 0x040fec0000001848 */
[----:B------:R-:W-:Y:S01]  /*17e0*/  HMMA.16816.F32 R108, R16, R126, R108 ;  /* 0x0000007e106c723c */ /* 0x000fe2000000186c */
[----:B------:R-:W1:Y:S05]  /*17f0*/  LDSM.16.M88.4 R16, [R24+0x8400] ;  /* 0x008400001810783b */ /* 0x000e6a0000000200 */
[----:B------:R-:W-:Y:S06]  /*1800*/  HMMA.16816.F32 R40, R12, R66, R68 ;  /* 0x000000420c28723c */ /* 0x000fec0000001844 */
[C---:B------:R-:W-:Y:S06]  /*1810*/  HMMA.16816.F32 R132, R36.reuse, R20, R132 ;  /* 0x000000142484723c */ /* 0x040fec0000001884 */
[----:B------:R-:W-:Y:S01]  /*1820*/  HMMA.16816.F32 R100, R36, R22, R100 ;  /* 0x000000162464723c */ /* 0x000fe20000001864 */
[----:B------:R-:W2:Y:S05]  /*1830*/  LDSM.16.M88.4 R20, [R226+0x2400] ;  /* 0x00240000e214783b */ /* 0x000eaa0000000200 */
[----:B------:R-:W-:Y:S01]  /*1840*/  HMMA.16816.F32 R36, R28, R60, R112 ;  /* 0x0000003c1c24723c */ /* 0x000fe20000001870 */
[----:B------:R3:W-:Y:S05]  /*1850*/  MUFU.TANH R114, R0 ;  /* 0x0000000000727308 */ /* 0x0007ea0000002400 */
[----:B------:R-:W-:Y:S06]  /*1860*/  HMMA.16816.F32 R32, R8, R66, R32 ;  /* 0x000000420820723c */ /* 0x000fec0000001820 */
[----:B------:R-:W-:Y:S01]  /*1870*/  HMMA.16816.F32 R40, R4, R58, R40 ;  /* 0x0000003a0428723c */ /* 0x000fe20000001828 */
[----:B---3--:R-:W-:-:S05]  /*1880*/  FMUL.FTZ R0, R49, UR4 ;  /* 0x0000000431007c20 */ /* 0x008fca0008410000 */
[----:B------:R-:W-:Y:S01]  /*1890*/  HMMA.16816.F32 R60, R28, R62, R120 ;  /* 0x0000003e1c3c723c */ /* 0x000fe20000001878 */
[----:B------:R3:W-:Y:S05]  /*18a0*/  MUFU.TANH R113, R0 ;  /* 0x0000000000717308 */ /* 0x0007ea0000002400 */
[----:B-1----:R-:W-:Y:S06]  /*18b0*/  HMMA.16816.F32 R36, R12, R16, R36 ;  /* 0x000000100c24723c */ /* 0x002fec0000001824 */
[----:B------:R-:W-:Y:S01]  /*18c0*/  HMMA.16816.F32 R56, R44, R58, R32 ;  /* 0x0000003a2c38723c */ /* 0x000fe20000001820 */
[----:B------:R-:W-:Y:S04]  /*18d0*/  LDSM.16.M88.4 R32, [R24+0x8800] ;  /* 0x008800001820783b */ /* 0x000fe80000000200 */
[----:B------:R-:W1:Y:S01]  /*18e0*/  LDSM.16.M88.4 R24, [R24+0x8c00] ;  /* 0x008c00001818783b */ /* 0x000e620000000200 */
[----:B------:R-:W-:Y:S01]  /*18f0*/  HMMA.16816.F32 R76, R28, R104, R52 ;  /* 0x000000681c4c723c */ /* 0x000fe20000001834 */
[----:B---3--:R-:W-:-:S04]  /*1900*/  FMUL.FTZ R0, R50, UR4 ;  /* 0x0000000432007c20 */ /* 0x008fc80008410000 */
[----:B------:R3:W-:Y:S01]  /*1910*/  MUFU.TANH R115, R0 ;  /* 0x0000000000737308 */ /* 0x0007e20000002400 */
[----:B------:R-:W-:Y:S06]  /*1920*/  HMMA.16816.F32 R52, R8, R18, R92 ;  /* 0x000000120834723c */ /* 0x000fec000000185c */
[----:B--2---:R-:W-:Y:S06]  /*1930*/  HMMA.16816.F32 R36, R4, R20, R36 ;  /* 0x000000140424723c */ /* 0x004fec0000001824 */
[----:B------:R-:W-:Y:S01]  /*1940*/  HMMA.16816.F32 R104, R28, R106, R128 ;  /* 0x0000006a1c68723c */ /* 0x000fe20000001880 */
[----:B---3--:R-:W-:-:S05]  /*1950*/  FMUL.FTZ R0, R51, UR4 ;  /* 0x0000000433007c20 */ /* 0x008fca0008410000 */
[----:B------:R-:W-:Y:S01]  /*1960*/  HMMA.16816.F32 R48, R8, R16, R96 ;  /* 0x000000100830723c */ /* 0x000fe20000001860 */
[----:B------:R2:W-:Y:S05]  /*1970*/  MUFU.TANH R112, R0 ;  /* 0x0000000000707308 */ /* 0x0005ea0000002400 */
[----:B------:R-:W-:Y:S06]  /*1980*/  HMMA.16816.F32 R16, R12, R18, R60 ;  /* 0x000000120c10723c */ /* 0x000fec000000183c */
[C---:B------:R-:W-:Y:S06]  /*1990*/  HMMA.16816.F32 R72, R28.reuse, R124, R132 ;  /* 0x0000007c1c48723c */ /* 0x040fec0000001884 */
[----:B------:R-:W-:Y:S01]  /*19a0*/  HMMA.16816.F32 R64, R28, R126, R100 ;  /* 0x0000007e1c40723c */ /* 0x000fe20000001864 */
[----:B--2---:R-:W-:-:S04]  /*19b0*/  FMUL.FTZ R0, R40, UR4 ;  /* 0x0000000428007c20 */ /* 0x004fc80008410000 */
[----:B------:R2:W3:Y:S01]  /*19c0*/  MUFU.TANH R119, R0 ;  /* 0x0000000000777308 */ /* 0x0004e20000002400 */
[----:B------:R-:W-:Y:S06]  /*19d0*/  HMMA.16816.F32 R28, R44, R20, R48 ;  /* 0x000000142c1c723c */ /* 0x000fec0000001830 */
[----:B------:R-:W-:Y:S01]  /*19e0*/  HMMA.16816.F32 R48, R4, R22, R16 ;  /* 0x000000160430723c */ /* 0x000fe20000001810 */
[----:B------:R-:W5:Y:S05]  /*19f0*/  LDSM.16.M88.4 R16, [R226+0x2800] ;  /* 0x00280000e210783b */ /* 0x000f6a0000000200 */
[----:B-1----:R-:W-:Y:S01]  /*1a00*/  HMMA.16816.F32 R68, R8, R24, R88 ;  /* 0x000000180844723c */ /* 0x002fe20000001858 */
[----:B--2---:R-:W-:-:S05]  /*1a10*/  FMUL.FTZ R0, R41, UR4 ;  /* 0x0000000429007c20 */ /* 0x004fca0008410000 */
[----:B------:R-:W-:Y:S01]  /*1a20*/  HMMA.16816.F32 R20, R44, R22, R52 ;  /* 0x000000162c14723c */ /* 0x000fe20000001834 */
[----:B------:R1:W2:Y:S05]  /*1a30*/  MUFU.TANH R118, R0 ;  /* 0x0000000000767308 */ /* 0x0002aa0000002400 */
[C---:B------:R-:W-:Y:S06]  /*1a40*/  HMMA.16816.F32 R60, R8.reuse, R34, R84 ;  /* 0x00000022083c723c */ /* 0x040fec0000001854 */
[----:B------:R-:W-:Y:S01]  /*1a50*/  HMMA.16816.F32 R84, R8, R26, R108 ;  /* 0x0000001a0854723c */ /* 0x000fe2000000186c */
[----:B-1----:R-:W-:-:S04]  /*1a60*/  FMUL.FTZ R0, R42, UR4 ;  /* 0x000000042a007c20 */ /* 0x002fc80008410000 */
[----:B------:R1:W-:Y:S07]  /*1a70*/  MUFU.TANH R117, R0 ;  /* 0x0000000000757308 */ /* 0x0003ee0000002400 */
[----:B------:R-:W-:-:S06]  /*1a80*/  FMUL.FTZ R2, R23, UR4 ;  /* 0x0000000417027c20 */ /* 0x000fcc0008410000 */
[----:B-----5:R-:W-:Y:S01]  /*1a90*/  HMMA.16816.F32 R60, R44, R18, R60 ;  /* 0x000000122c3c723c */ /* 0x020fe2000000183c */
[----:B-1----:R-:W-:Y:S02]  /*1aa0*/  FMUL.FTZ R0, R43, UR4 ;  /* 0x000000042b007c20 */ /* 0x002fe40008410000 */
[----:B------:R-:W1:Y:S01]  /*1ab0*/  LDSM.16.M88.4 R40, [R226+0x2c00] ;  /* 0x002c0000e228783b */ /* 0x000e620000000200 */
[----:B------:R-:W-:-:S04]  /*1ac0*/  DEPBAR.LE SB0, 0x0 ;  /* 0x000080000000791a */ /* 0x000fc80000000000 */
[----:B------:R5:W-:Y:S02]  /*1ad0*/  MUFU.TANH R116, R0 ;  /* 0x0000000000747308 */ /* 0x000be40000002400 */
[----:B-----5:R-:W-:-:S06]  /*1ae0*/  FMUL.FTZ R0, R56, UR4 ;  /* 0x0000000438007c20 */ /* 0x020fcc0008410000 */
[----:B------:R5:W-:Y:S01]  /*1af0*/  MUFU.TANH R97, R0 ;  /* 0x0000000000617308 */ /* 0x000be20000002400 */
[----:B-1----:R-:W-:Y:S01]  /*1b00*/  HMMA.16816.F32 R52, R44, R40, R68 ;  /* 0x000000282c34723c */ /* 0x002fe20000001844 */
[----:B-----5:R-:W-:-:S06]  /*1b10*/  FMUL.FTZ R0, R57, UR4 ;  /* 0x0000000439007c20 */ /* 0x020fcc0008410000 */
[----:B------:R1:W-:Y:S02]  /*1b20*/  MUFU.TANH R96, R0 ;  /* 0x0000000000607308 */ /* 0x0003e40000002400 */
[----:B-1----:R-:W-:-:S06]  /*1b30*/  FMUL.FTZ R0, R58, UR4 ;  /* 0x000000043a007c20 */ /* 0x002fcc0008410000 */
[----:B------:R1:W-:Y:S02]  /*1b40*/  MUFU.TANH R93, R0 ;  /* 0x00000000005d7308 */ /* 0x0003e40000002400 */
[----:B-1----:R-:W-:Y:S02]  /*1b50*/  FMUL.FTZ R0, R59, UR4 ;  /* 0x000000043b007c20 */ /* 0x002fe40008410000 */
[----:B------:R-:W-:Y:S04]  /*1b60*/  HMMA.16816.F32 R56, R8, R32, R80 ;  /* 0x000000200838723c */ /* 0x000fe80000001850 */
[----:B------:R1:W-:Y:S02]  /*1b70*/  MUFU.TANH R92, R0 ;  /* 0x00000000005c7308 */ /* 0x0003e40000002400 */
[----:B------:R-:W-:Y:S01]  /*1b80*/  HMMA.16816.F32 R8, R12, R24, R72 ;  /* 0x000000180c08723c */ /* 0x000fe20000001848 */
[----:B-1----:R-:W-:-:S05]  /*1b90*/  FMUL.FTZ R0, R36, UR4 ;  /* 0x0000000424007c20 */ /* 0x002fca0008410000 */
[----:B------:R1:W5:Y:S02]  /*1ba0*/  MUFU.TANH R95, R0 ;  /* 0x00000000005f7308 */ /* 0x0003640000002400 */
[----:B-1----:R-:W-:-:S06]  /*1bb0*/  FMUL.FTZ R0, R37, UR4 ;  /* 0x0000000425007c20 */ /* 0x002fcc0008410000 */
[----:B------:R1:W5:Y:S02]  /*1bc0*/  MUFU.TANH R130, R0 ;  /* 0x0000000000827308 */ /* 0x0003640000002400 */
[----:B-1----:R-:W-:-:S06]  /*1bd0*/  FMUL.FTZ R0, R38, UR4 ;  /* 0x0000000426007c20 */ /* 0x002fcc0008410000 */
[----:B------:R1:W-:Y:S02]  /*1be0*/  MUFU.TANH R98, R0 ;  /* 0x0000000000627308 */ /* 0x0003e40000002400 */
[----:B-1----:R-:W-:Y:S02]  /*1bf0*/  FMUL.FTZ R0, R39, UR4 ;  /* 0x0000000427007c20 */ /* 0x002fe40008410000 */
[C---:B------:R-:W-:Y:S04]  /*1c00*/  HMMA.16816.F32 R36, R12.reuse, R32, R76 ;  /* 0x000000200c24723c */ /* 0x040fe8000000184c */
[----:B------:R1:W-:Y:S02]  /*1c10*/  MUFU.TANH R99, R0 ;  /* 0x0000000000637308 */ /* 0x0003e40000002400 */
[C---:B------:R-:W-:Y:S06]  /*1c20*/  HMMA.16816.F32 R32, R12.reuse, R34, R104 ;  /* 0x000000220c20723c */ /* 0x040fec0000001868 */
[----:B------:R-:W-:Y:S06]  /*1c30*/  HMMA.16816.F32 R12, R12, R26, R64 ;  /* 0x0000001a0c0c723c */ /* 0x000fec0000001840 */
[----:B------:R-:W-:Y:S01]  /*1c40*/  HMMA.16816.F32 R76, R4, R40, R8 ;  /* 0x00000028044c723c */ /* 0x000fe20000001808 */
[----:B-1----:R-:W-:-:S04]  /*1c50*/  FMUL.FTZ R0, R28, UR4 ;  /* 0x000000041c007c20 */ /* 0x002fc80008410000 */
[----:B------:R1:W-:Y:S01]  /*1c60*/  MUFU.TANH R89, R0 ;  /* 0x0000000000597308 */ /* 0x0003e20000002400 */
[C---:B------:R-:W-:Y:S06]  /*1c70*/  HMMA.16816.F32 R24, R4.reuse, R16, R36 ;  /* 0x000000100418723c */ /* 0x040fec0000001824 */
[C---:B------:R-:W-:Y:S06]  /*1c80*/  HMMA.16816.F32 R64, R4.reuse, R18, R32 ;  /* 0x000000120440723c */ /* 0x040fec0000001820 */
[----:B------:R-:W-:Y:S01]  /*1c90*/  HMMA.16816.F32 R72, R4, R42, R12 ;  /* 0x0000002a0448723c */ /* 0x000fe2000000180c */
[----:B-1----:R-:W-:-:S06]  /*1ca0*/  FMUL.FTZ R0, R29, UR4 ;  /* 0x000000041d007c20 */ /* 0x002fcc0008410000 */
[----:B------:R-:W-:Y:S01]  /*1cb0*/  IMAD R4, R181, 0x10, R184 ;  /* 0x00000010b5047824 */ /* 0x000fe200078e02b8 */
[----:B------:R1:W-:Y:S04]  /*1cc0*/  MUFU.TANH R88, R0 ;  /* 0x0000000000587308 */ /* 0x0003e80000002400 */
[----:B------:R-:W-:Y:S01]  /*1cd0*/  FMUL.FTZ R7, R27, UR4 ;  /* 0x000000041b077c20 */ /* 0x000fe20008410000 */
[----:B------:R-:W-:-:S03]  /*1ce0*/  FMUL.FTZ R6, R26, UR4 ;  /* 0x000000041a067c20 */ /* 0x000fc60008410000 */
[----:B------:R-:W-:Y:S08]  /*1cf0*/  MUFU.TANH R105, R7 ;  /* 0x0000000700697308 */ /* 0x000ff00000002400 */
[----:B------:R-:W-:Y:S01]  /*1d00*/  MUFU.TANH R100, R6 ;  /* 0x0000000600647308 */ /* 0x000fe20000002400 */
[----:B-1----:R-:W-:-:S07]  /*1d10*/  FMUL.FTZ R0, R30, UR4 ;  /* 0x000000041e007c20 */ /* 0x002fce0008410000 */
[----:B------:R1:W-:Y:S02]  /*1d20*/  MUFU.TANH R83, R0 ;  /* 0x0000000000537308 */ /* 0x0003e40000002400 */
[----:B-1----:R-:W-:-:S06]  /*1d30*/  FMUL.FTZ R0, R31, UR4 ;  /* 0x000000041f007c20 */ /* 0x002fcc0008410000 */
[----:B------:R1:W-:Y:S02]  /*1d40*/  MUFU.TANH R90, R0 ;  /* 0x00000000005a7308 */ /* 0x0003e40000002400 */
[----:B-1----:R-:W-:-:S06]  /*1d50*/  FMUL.FTZ R0, R48, UR4 ;  /* 0x0000000430007c20 */ /* 0x002fcc0008410000 */
        /* <DEDUP_REMOVED lines=8> */
[----:B------:R-:W-:Y:S06]  /*1de0*/  HMMA.16816.F32 R44, R44, R42, R84 ;  /* 0x0000002a2c2c723c */ /* 0x000fec0000001854 */
[----:B------:R4:W-:Y:S01]  /*1df0*/  MUFU.TANH R91, R0 ;  /* 0x00000000005b7308 */ /* 0x0009e20000002400 */
[----:B-1----:R-:W-:-:S07]  /*1e00*/  FMUL.FTZ R2, R24, UR4 ;  /* 0x0000000418027c20 */ /* 0x002fce0008410000 */
[----:B------:R-:W1:Y:S01]  /*1e10*/  MUFU.TANH R12, R2 ;  /* 0x00000002000c7308 */ /* 0x000e620000002400 */
[----:B----4-:R-:W-:-:S07]  /*1e20*/  FMUL.FTZ R0, R20, UR4 ;  /* 0x0000000414007c20 */ /* 0x010fce0008410000 */
[----:B------:R4:W-:Y:S02]  /*1e30*/  MUFU.TANH R81, R0 ;  /* 0x0000000000517308 */ /* 0x0009e40000002400 */
[----:B----4-:R-:W-:-:S06]  /*1e40*/  FMUL.FTZ R0, R21, UR4 ;  /* 0x0000000415007c20 */ /* 0x010fcc0008410000 */
[----:B------:R4:W-:Y:S02]  /*1e50*/  MUFU.TANH R80, R0 ;  /* 0x0000000000507308 */ /* 0x0009e40000002400 */
[----:B----4-:R-:W-:-:S06]  /*1e60*/  FMUL.FTZ R0, R22, UR4 ;  /* 0x0000000416007c20 */ /* 0x010fcc0008410000 */
[----:B------:R4:W-:Y:S02]  /*1e70*/  MUFU.TANH R82, R0 ;  /* 0x0000000000527308 */ /* 0x0009e40000002400 */
[----:B----4-:R-:W-:-:S05]  /*1e80*/  LOP3.LUT R0, R183, 0xffffffe0, RZ, 0xc0, !PT ;  /* 0xffffffe0b7007812 */ /* 0x010fca00078ec0ff */
[C---:B------:R-:W-:Y:S02]  /*1e90*/  IMAD.IADD R0, R182.reuse, 0x1, -R0 ;  /* 0x00000001b6007824 */ /* 0x040fe400078e0a00 */
[----:B------:R-:W-:-:S03]  /*1ea0*/  IMAD.SHL.U32 R182, R182, 0x2, RZ ;  /* 0x00000002b6b67824 */ /* 0x000fc600078e00ff */
[----:B------:R-:W-:Y:S02]  /*1eb0*/  SHF.R.S32.HI R5, RZ, 0x1f, R0 ;  /* 0x0000001fff057819 */ /* 0x000fe40000011400 */
[----:B------:R-:W-:Y:S02]  /*1ec0*/  LOP3.LUT R189, R182, 0x6, RZ, 0xc0, !PT ;  /* 0x00000006b6bd7812 */ /* 0x000fe400078ec0ff */
[----:B------:R-:W-:Y:S01]  /*1ed0*/  LEA.HI R2, R5, R0, RZ, 0x2 ;  /* 0x0000000005027211 */ /* 0x000fe200078f10ff */
[----:B------:R-:W-:Y:S01]  /*1ee0*/  FMUL.FTZ R5, R25, UR4 ;  /* 0x0000000419057c20 */ /* 0x000fe20008410000 */
[----:B------:R-:W-:Y:S02]  /*1ef0*/  LEA R0, R141, R189, 0x6 ;  /* 0x000000bd8d007211 */ /* 0x000fe400078e30ff */
[----:B------:R-:W-:Y:S01]  /*1f00*/  SHF.R.S32.HI R2, RZ, 0x2, R2 ;  /* 0x00000002ff027819 */ /* 0x000fe20000011402 */
[----:B------:R-:W4:Y:S01]  /*1f10*/  MUFU.TANH R11, R5 ;  /* 0x00000005000b7308 */ /* 0x000f220000002400 */
[C---:B------:R-:W-:Y:S01]  /*1f20*/  IADD3 R25, R0.reuse, 0x18, RZ ;  /* 0x0000001800197810 */ /* 0x040fe20007ffe0ff */
[----:B------:R-:W-:-:S02]  /*1f30*/  VIADD R29, R0, 0x1 ;  /* 0x00000001001d7836 */ /* 0x000fc40000000000 */
[----:B------:R3:W-:Y:S01]  /*1f40*/  STL [R1+0x68], R2 ;  /* 0x0000680201007387 */ /* 0x0007e20000100800 */
[C---:B------:R-:W-:Y:S02]  /*1f50*/  VIADD R27, R0.reuse, 0x8 ;  /* 0x00000008001b7836 */ /* 0x040fe40000000000 */
[C---:B------:R-:W-:Y:S02]  /*1f60*/  VIADD R26, R0.reuse, 0x9 ;  /* 0x00000009001a7836 */ /* 0x040fe40000000000 */
[C---:B------:R-:W-:Y:S02]  /*1f70*/  VIADD R24, R0.reuse, 0x10 ;  /* 0x0000001000187836 */ /* 0x040fe40000000000 */
[C---:B------:R-:W-:Y:S02]  /*1f80*/  VIADD R23, R0.reuse, 0x11 ;  /* 0x0000001100177836 */ /* 0x040fe40000000000 */
[C---:B------:R-:W-:Y:S02]  /*1f90*/  VIADD R22, R0.reuse, 0x19 ;  /* 0x0000001900167836 */ /* 0x040fe40000000000 */
[----:B------:R-:W-:-:S02]  /*1fa0*/  VIADD R16, R0, 0x20 ;  /* 0x0000002000107836 */ /* 0x000fc40000000000 */
[C---:B------:R-:W-:Y:S02]  /*1fb0*/  VIADD R15, R0.reuse, 0x21 ;  /* 0x00000021000f7836 */ /* 0x040fe40000000000 */
[C---:B------:R-:W-:Y:S02]  /*1fc0*/  VIADD R28, R0.reuse, 0x28 ;  /* 0x00000028001c7836 */ /* 0x040fe40000000000 */
[C---:B------:R-:W-:Y:S02]  /*1fd0*/  VIADD R31, R0.reuse, 0x30 ;  /* 0x00000030001f7836 */ /* 0x040fe40000000000 */
[C---:B------:R-:W-:Y:S02]  /*1fe0*/  VIADD R30, R0.reuse, 0x29 ;  /* 0x00000029001e7836 */ /* 0x040fe40000000000 */
[C---:B------:R-:W-:Y:S02]  /*1ff0*/  VIADD R36, R0.reuse, 0x38 ;  /* 0x0000003800247836 */ /* 0x040fe40000000000 */
[----:B------:R-:W-:Y:S01]  /*2000*/  VIADD R32, R0, 0x31 ;  /* 0x0000003100207836 */ /* 0x000fe20000000000 */
[----:B---3--:R-:W-:Y:S01]  /*2010*/  IADD3 R2, R4, 0x1, R2 ;  /* 0x0000000104027810 */ /* 0x008fe20007ffe002 */
[----:B------:R-:W-:Y:S01]  /*2020*/  FMUL.FTZ R4, R76, UR4 ;  /* 0x000000044c047c20 */ /* 0x000fe20008410000 */
[----:B------:R-:W-:-:S02]  /*2030*/  VIADD R37, R0, 0x39 ;  /* 0x0000003900257836 */ /* 0x000fc40000000000 */
[----:B------:R-:W-:Y:S01]  /*2040*/  IADD3 R2, R140, -UR15, R2 ;  /* 0x8000000f8c027c10 */ /* 0x000fe2000fffe002 */
[----:B------:R3:W-:Y:S03]  /*2050*/  MUFU.TANH R8, R4 ;  /* 0x0000000400087308 */ /* 0x0007e60000002400 */
[----:B------:R-:W-:Y:S01]  /*2060*/  IADD3 R14, R2, UR14, RZ ;  /* 0x0000000e020e7c10 */ /* 0x000fe2000fffe0ff */
[----:B------:R-:W-:-:S03]  /*2070*/  FMUL.FTZ R2, R64, UR4 ;  /* 0x0000000440027c20 */ /* 0x000fc60008410000 */
[----:B------:R-:W-:Y:S01]  /*2080*/  VIMNMX R21, R14, R140, PT ;  /* 0x0000008c0e157248 */ /* 0x000fe20003fe0100 */
[----:B------:R2:W4:Y:S01]  /*2090*/  MUFU.TANH R9, R2 ;  /* 0x0000000200097308 */ /* 0x0005220000002400 */
[----:B------:R-:W-:Y:S02]  /*20a0*/  BAR.SYNC.DEFER_BLOCKING 0x0 ;  /* 0x0000000000007b1d */ /* 0x000fe40000010000 */
[-C--:B------:R-:W-:Y:S02]  /*20b0*/  ISETP.GE.AND P2, PT, R29, R21.reuse, PT ;  /* 0x000000151d00720c */ /* 0x080fe40003f46270 */
[-C--:B------:R-:W-:Y:S02]  /*20c0*/  ISETP.GE.AND P3, PT, R0, R21.reuse, PT ;  /* 0x000000150000720c */ /* 0x080fe40003f66270 */
[----:B------:R-:W-:Y:S02]  /*20d0*/  ISETP.GE.AND P1, PT, R27, R21, PT ;  /* 0x000000151b00720c */ /* 0x000fe40003f26270 */
[----:B------:R-:W-:Y:S01]  /*20e0*/  FSEL R57, R144, -INF , !P2 ;  /* 0xff80000090397808 */ /* 0x000fe20005000000 */
[----:B---3--:R-:W-:Y:S01]  /*20f0*/  FMUL.FTZ R4, R77, UR4 ;  /* 0x000000044d047c20 */ /* 0x008fe20008410000 */
[----:B------:R-:W-:-:S02]  /*2100*/  FSEL R56, R145, -INF , !P3 ;  /* 0xff80000091387808 */ /* 0x000fc40005800000 */
[-C--:B------:R-:W-:Y:S01]  /*2110*/  ISETP.GE.AND P0, PT, R26, R21.reuse, PT ;  /* 0x000000151a00720c */ /* 0x080fe20003f06270 */
[----:B------:R3:W-:Y:S01]  /*2120*/  MUFU.TANH R7, R4 ;  /* 0x0000000400077308 */ /* 0x0007e20000002400 */
[----:B------:R-:W-:Y:S01]  /*2130*/  FSEL R64, R119, -INF , !P1 ;  /* 0xff80000077407808 */ /* 0x000fe20004800000 */
[----:B--2---:R-:W-:Y:S01]  /*2140*/  FMUL.FTZ R2, R65, UR4 ;  /* 0x0000000441027c20 */ /* 0x004fe20008410000 */
[----:B------:R-:W-:Y:S02]  /*2150*/  ISETP.GE.AND P2, PT, R24, R21, PT ;  /* 0x000000151800720c */ /* 0x000fe40003f46270 */
[----:B------:R-:W-:-:S03]  /*2160*/  FSEL R103, R118, -INF , !P0 ;  /* 0xff80000076677808 */ /* 0x000fc60004000000 */
[----:B------:R2:W4:Y:S01]  /*2170*/  MUFU.TANH R10, R2 ;  /* 0x00000002000a7308 */ /* 0x0005220000002400 */
[-C--:B------:R-:W-:Y:S02]  /*2180*/  ISETP.GE.AND P1, PT, R23, R21.reuse, PT ;  /* 0x000000151700720c */ /* 0x080fe40003f26270 */
[----:B-----5:R-:W-:Y:S02]  /*2190*/  FSEL R106, R95, -INF , !P2 ;  /* 0xff8000005f6a7808 */ /* 0x020fe40005000000 */
[-C--:B------:R-:W-:Y:S02]  /*21a0*/  ISETP.GE.AND P0, PT, R25, R21.reuse, PT ;  /* 0x000000151900720c */ /* 0x080fe40003f06270 */
[----:B------:R-:W-:Y:S02]  /*21b0*/  FSEL R130, R130, -INF , !P1 ;  /* 0xff80000082827808 */ /* 0x000fe40004800000 */
[----:B------:R-:W-:Y:S01]  /*21c0*/  ISETP.GE.AND P2, PT, R22, R21, PT ;  /* 0x000000151600720c */ /* 0x000fe20003f46270 */
[----:B---3--:R-:W-:Y:S01]  /*21d0*/  FMUL.FTZ R4, R72, UR4 ;  /* 0x0000000448047c20 */ /* 0x008fe20008410000 */
[----:B------:R-:W-:-:S02]  /*21e0*/  FSEL R137, R137, -INF , !P0 ;  /* 0xff80000089897808 */ /* 0x000fc40004000000 */
[----:B------:R-:W-:Y:S01]  /*21f0*/  ISETP.GE.AND P1, PT, R16, R21, PT ;  /* 0x000000151000720c */ /* 0x000fe20003f26270 */
[----:B------:R3:W5:Y:S01]  /*2200*/  MUFU.TANH R5, R4 ;  /* 0x0000000400057308 */ /* 0x0007620000002400 */
[----:B------:R-:W-:Y:S02]  /*2210*/  FSEL R136, R136, -INF , !P2 ;  /* 0xff80000088887808 */ /* 0x000fe40005000000 */
[----:B--2---:R-:W-:Y:S02]  /*2220*/  FMNMX.FTZ R2, R56, R57, !PT ;  /* 0x0000003938027209 */ /* 0x004fe40007810000 */
[----:B------:R-:W-:Y:S02]  /*2230*/  ISETP.GE.AND P0, PT, R15, R21, PT ;  /* 0x000000150f00720c */ /* 0x000fe40003f06270 */
[----:B------:R-:W-:Y:S02]  /*2240*/  FMNMX.FTZ R2, R64, R2, !PT ;  /* 0x0000000240027209 */ /* 0x000fe40007810000 */
[----:B-1----:R-:W-:-:S02]  /*2250*/  FSEL R172, R12, -INF , !P1 ;  /* 0xff8000000cac7808 */ /* 0x002fc40004800000 */
[----:B------:R-:W-:Y:S02]  /*2260*/  FMNMX.FTZ R2, R103, R2, !PT ;  /* 0x0000000267027209 */ /* 0x000fe40007810000 */
[-C--:B------:R-:W-:Y:S02]  /*2270*/  ISETP.GE.AND P2, PT, R28, R21.reuse, PT ;  /* 0x000000151c00720c */ /* 0x080fe40003f46270 */
[----:B------:R-:W-:Y:S02]  /*2280*/  FMNMX.FTZ R2, R106, R2, !PT ;  /* 0x000000026a027209 */ /* 0x000fe40007810000 */
[----:B----4-:R-:W-:Y:S01]  /*2290*/  FSEL R177, R11, -INF , !P0 ;  /* 0xff8000000bb17808 */ /* 0x010fe20004000000 */
[----:B---3--:R-:W-:Y:S01]  /*22a0*/  FMUL.FTZ R4, R73, UR4 ;  /* 0x0000000449047c20 */ /* 0x008fe20008410000 */
[----:B------:R-:W-:Y:S01]  /*22b0*/  FMNMX.FTZ R2, R130, R2, !PT ;  /* 0x0000000282027209 */ /* 0x000fe20007810000 */
[----:B------:R-:W-:Y:S01]  /*22c0*/  FMUL.FTZ R11, R50, UR4 ;  /* 0x00000004320b7c20 */ /* 0x000fe20008410000 */
[----:B------:R-:W-:Y:S01]  /*22d0*/  ISETP.GE.AND P0, PT, R31, R21, PT ;  /* 0x000000151f00720c */ /* 0x000fe20003f06270 */
[----:B------:R1:W2:Y:S01]  /*22e0*/  MUFU.TANH R6, R4 ;  /* 0x0000000400067308 */ /* 0x0002a20000002400 */
[----:B------:R-:W-:-:S02]  /*22f0*/  FMNMX.FTZ R2, R137, R2, !PT ;  /* 0x0000000289027209 */ /* 0x000fc40007810000 */
[----:B------:R-:W-:Y:S02]  /*2300*/  ISETP.GE.AND P1, PT, R30, R21, PT ;  /* 0x000000151e00720c */ /* 0x000fe40003f26270 */
[----:B------:R-:W-:Y:S02]  /*2310*/  FMNMX.FTZ R2, R136, R2, !PT ;  /* 0x0000000288027209 */ /* 0x000fe40007810000 */
[----:B------:R-:W-:Y:S02]  /*2320*/  FSEL R178, R9, -INF , !P2 ;  /* 0xff80000009b27808 */ /* 0x000fe40005000000 */
[----:B------:R-:W-:Y:S02]  /*2330*/  FMNMX.FTZ R2, R172, R2, !PT ;  /* 0x00000002ac027209 */ /* 0x000fe40007810000 */
[----:B------:R-:W-:Y:S02]  /*2340*/  FSEL R192, R8, -INF , !P0 ;  /* 0xff80000008c07808 */ /* 0x000fe40004000000 */
[----:B------:R-:W-:-:S02]  /*2350*/  FMNMX.FTZ R2, R177, R2, !PT ;  /* 0x00000002b1027209 */ /* 0x000fc40007810000 */
[----:B------:R-:W-:Y:S01]  /*2360*/  FSEL R179, R10, -INF , !P1 ;  /* 0xff8000000ab37808 */ /* 0x000fe20004800000 */
[----:B-1----:R-:W-:Y:S01]  /*2370*/  FMUL.FTZ R4, R48, UR4 ;  /* 0x0000000430047c20 */ /* 0x002fe20008410000 */
[----:B------:R-:W-:Y:S02]  /*2380*/  FMNMX.FTZ R2, R178, R2, !PT ;  /* 0x00000002b2027209 */ /* 0x000fe40007810000 */
[-C--:B------:R-:W-:Y:S01]  /*2390*/  ISETP.GE.AND P0, PT, R36, R21.reuse, PT ;  /* 0x000000152400720c */ /* 0x080fe20003f06270 */
[----:B------:R1:W3:Y:S01]  /*23a0*/  MUFU.TANH R41, R4 ;  /* 0x0000000400297308 */ /* 0x0002e20000002400 */
[----:B------:R-:W-:Y:S02]  /*23b0*/  ISETP.GE.AND P1, PT, R32, R21, PT ;  /* 0x000000152000720c */ /* 0x000fe40003f26270 */
[----:B------:R-:W-:Y:S02]  /*23c0*/  FMNMX.FTZ R2, R179, R2, !PT ;  /* 0x00000002b3027209 */ /* 0x000fe40007810000 */
[----:B-----5:R-:W-:-:S02]  /*23d0*/  FSEL R194, R5, -INF , !P0 ;  /* 0xff80000005c27808 */ /* 0x020fc40004000000 */
[----:B------:R-:W-:Y:S02]  /*23e0*/  ISETP.NE.AND P0, PT, R244, 0x1, PT ;  /* 0x00000001f400780c */ /* 0x000fe40003f05270 */
[----:B------:R-:W-:Y:S02]  /*23f0*/  FSEL R193, R7, -INF , !P1 ;  /* 0xff80000007c17808 */ /* 0x000fe40004800000 */
[----:B------:R-:W-:Y:S02]  /*2400*/  FMNMX.FTZ R2, R192, R2, !PT ;  /* 0x00000002c0027209 */ /* 0x000fe40007810000 */
[----:B------:R-:W-:Y:S02]  /*2410*/  ISETP.GE.AND P1, PT, R37, R21, PT ;  /* 0x000000152500720c */ /* 0x000fe40003f26270 */
[----:B------:R-:W-:Y:S01]  /*2420*/  FMNMX.FTZ R2, R193, R2, !PT ;  /* 0x00000002c1027209 */ /* 0x000fe20007810000 */
[----:B-1----:R-:W-:Y:S01]  /*2430*/  FMUL.FTZ R4, R49, UR4 ;  /* 0x0000000431047c20 */ /* 0x002fe20008410000 */
[----:B--2---:R-:W-:-:S02]  /*2440*/  FSEL R219, R6, -INF , !P1 ;  /* 0xff80000006db7808 */ /* 0x004fc40004800000 */
[----:B------:R-:W-:Y:S01]  /*2450*/  FMNMX.FTZ R2, R194, R2, !PT ;  /* 0x00000002c2027209 */ /* 0x000fe20007810000 */
[----:B------:R1:W2:Y:S03]  /*2460*/  MUFU.TANH R18, R4 ;  /* 0x0000000400127308 */ /* 0x0002a60000002400 */
[----:B------:R-:W-:Y:S01]  /*2470*/  FMNMX.FTZ R10, R219, R2, !PT ;  /* 0x00000002db0a7209 */ /* 0x000fe20007810000 */
[----:B---3--:R-:W-:Y:S06]  /*2480*/  @!P0 BRA `(.L_x_381) ;  /* 0x0000000000588947 */ /* 0x008fec0003800000 */
[----:B------:R-:W-:Y:S02]  /*2490*/  VIADD R2, R244, 0xfffffffe ;  /* 0xfffffffef4027836 */ /* 0x000fe40000000000 */
[----:B------:R-:W-:Y:S02]  /*24a0*/  IMAD.SHL.U32 R7, R248, 0x20, RZ ;  /* 0x00000020f8077824 */ /* 0x000fe400078e00ff */
[----:B-1----:R-:W-:Y:S01]  /*24b0*/  IMAD R4, R188, R2, RZ ;  /* 0x00000002bc047224 */ /* 0x002fe200078e02ff */
[----:B------:R-:W-:Y:S01]  /*24c0*/  SHF.R.S32.HI R5, RZ, 0x1f, R2 ;  /* 0x0000001fff057819 */ /* 0x000fe20000011402 */
[----:B------:R-:W-:-:S04]  /*24d0*/  IMAD.WIDE.U32 R8, R2, R185, R186 ;  /* 0x000000b902087225 */ /* 0x000fc800078e00ba */
[----:B------:R-:W-:Y:S01]  /*24e0*/  IMAD R2, R5, R185, R4 ;  /* 0x000000b905027224 */ /* 0x000fe200078e0204 */
[----:B------:R-:W-:-:S03]  /*24f0*/  LEA R4, P1, R8, UR8, 0x1 ;  /* 0x0000000808047c11 */ /* 0x000fc6000f8208ff */
[----:B------:R-:W-:Y:S01]  /*2500*/  IMAD.IADD R2, R9, 0x1, R2 ;  /* 0x0000000109027824 */ /* 0x000fe200078e0202 */
[----:B------:R-:W-:Y:S02]  /*2510*/  SHF.L.U64.HI R9, R248, 0x5, R249 ;  /* 0x00000005f8097819 */ /* 0x000fe400000102f9 */
        /* <DEDUP_REMOVED lines=13> */
.L_x_381:
[----:B------:R-:W4:Y:S01]  /*25f0*/  SHFL.BFLY PT, R8, R10, 0x2, 0x1f ;  /* 0x0c401f000a087f89 */ /* 0x000f2200000e0000 */
[--C-:B------:R-:W-:Y:S01]  /*2600*/  VIADDMNMX R20, R14, 0x40, R140.reuse, PT ;  /* 0x000000400e147846 */ /* 0x100fe2000380018c */
[----:B------:R-:W-:Y:S01]  /*2610*/  FMUL.FTZ R2, R51, UR4 ;  /* 0x0000000433027c20 */ /* 0x000fe20008410000 */
[----:B---3--:R-:W-:Y:S01]  /*2620*/  FMUL.FTZ R6, R62, UR4 ;  /* 0x000000043e067c20 */ /* 0x008fe20008410000 */
[----:B------:R-:W-:Y:S01]  /*2630*/  FMUL.FTZ R12, R45, UR4 ;  /* 0x000000042d0c7c20 */ /* 0x000fe20008410000 */
[-C--:B------:R-:W-:Y:S01]  /*2640*/  ISETP.GE.AND P6, PT, R27, R20.reuse, PT ;  /* 0x000000141b00720c */ /* 0x080fe20003fc6270 */
[----:B------:R3:W-:Y:S01]  /*2650*/  MUFU.TANH R50, R2 ;  /* 0x0000000200327308 */ /* 0x0007e20000002400 */
[-C--:B------:R-:W-:Y:S01]  /*2660*/  ISETP.GE.AND P4, PT, R29, R20.reuse, PT ;  /* 0x000000141d00720c */ /* 0x080fe20003f86270 */
[----:B-1----:R-:W-:Y:S01]  /*2670*/  FMUL.FTZ R4, R60, UR4 ;  /* 0x000000043c047c20 */ /* 0x002fe20008410000 */
[----:B------:R-:W-:Y:S01]  /*2680*/  FSEL R33, R97, -INF , !P6 ;  /* 0xff80000061217808 */ /* 0x000fe20007000000 */
[----:B------:R-:W-:Y:S01]  /*2690*/  FMUL.FTZ R7, R61, UR4 ;  /* 0x000000043d077c20 */ /* 0x000fe20008410000 */
[-C--:B------:R-:W-:Y:S01]  /*26a0*/  ISETP.GE.AND P6, PT, R0, R20.reuse, PT ;  /* 0x000000140000720c */ /* 0x080fe20003fc6270 */
[----:B------:R-:W-:Y:S01]  /*26b0*/  FMUL.FTZ R5, R63, UR4 ;  /* 0x000000043f057c20 */ /* 0x000fe20008410000 */
[----:B------:R-:W-:Y:S01]  /*26c0*/  FSEL R34, R113, -INF , !P4 ;  /* 0xff80000071227808 */ /* 0x000fe20006000000 */
[----:B------:R-:W-:Y:S01]  /*26d0*/  MUFU.TANH R45, R6 ;  /* 0x00000006002d7308 */ /* 0x000fe20000002400 */
[----:B------:R-:W-:Y:S01]  /*26e0*/  VIADDMNMX R19, R14, 0x48, R140, PT ;  /* 0x000000480e137846 */ /* 0x000fe2000380018c */
[----:B------:R-:W-:Y:S01]  /*26f0*/  FMUL.FTZ R9, R54, UR4 ;  /* 0x0000000436097c20 */ /* 0x000fe20008410000 */
[-C--:B------:R-:W-:Y:S01]  /*2700*/  ISETP.GE.AND P2, PT, R26, R20.reuse, PT ;  /* 0x000000141a00720c */ /* 0x080fe20003f46270 */
[----:B------:R-:W-:Y:S01]  /*2710*/  FMUL.FTZ R13, R55, UR4 ;  /* 0x00000004370d7c20 */ /* 0x000fe20008410000 */
[----:B------:R-:W-:Y:S01]  /*2720*/  ISETP.GE.AND P0, PT, R29, R19, PT ;  /* 0x000000131d00720c */ /* 0x000fe20003f06270 */
[----:B------:R-:W-:Y:S01]  /*2730*/  FMUL.FTZ R46, R46, UR4 ;  /* 0x000000042e2e7c20 */ /* 0x000fe20008410000 */
[----:B------:R-:W-:Y:S01]  /*2740*/  ISETP.GE.AND P1, PT, R24, R20, PT ;  /* 0x000000141800720c */ /* 0x000fe20003f26270 */
[----:B------:R1:W5:Y:S01]  /*2750*/  MUFU.TANH R48, R4 ;  /* 0x0000000400307308 */ /* 0x0003620000002400 */
[----:B---3--:R-:W-:Y:S01]  /*2760*/  FMUL.FTZ R2, R52, UR4 ;  /* 0x0000000434027c20 */ /* 0x008fe20008410000 */
[----:B----4-:R-:W-:Y:S01]  /*2770*/  FMNMX.FTZ R8, R10, R8, !PT ;  /* 0x000000080a087209 */ /* 0x010fe20007810000 */
[----:B------:R-:W-:Y:S01]  /*2780*/  FMUL.FTZ R47, R47, UR4 ;  /* 0x000000042f2f7c20 */ /* 0x000fe20008410000 */
[----:B------:R-:W-:Y:S01]  /*2790*/  FSEL R10, R114, -INF , !P6 ;  /* 0xff800000720a7808 */ /* 0x000fe20007000000 */
[----:B------:R-:W-:Y:S01]  /*27a0*/  ULDC UR10, c[0x0][0x2ec] ;  /* 0x0000bb00000a7ab9 */ /* 0x000fe20000000800 */
[----:B------:R-:W-:Y:S01]  /*27b0*/  FSEL R35, R96, -INF , !P2 ;  /* 0xff80000060237808 */ /* 0x000fe20005000000 */
[----:B------:R-:W-:Y:S01]  /*27c0*/  SHFL.BFLY PT, R104, R8, 0x1, 0x1f ;  /* 0x0c201f0008687f89 */ /* 0x000fe200000e0000 */
[----:B------:R3:W-:Y:S01]  /*27d0*/  MUFU.TANH R6, R2 ;  /* 0x0000000200067308 */ /* 0x0007e20000002400 */
[----:B------:R-:W-:-:S02]  /*27e0*/  FSEL R38, R112, -INF , !P0 ;  /* 0xff80000070267808 */ /* 0x000fc40004000000 */
[-C--:B------:R-:W-:Y:S02]  /*27f0*/  ISETP.GE.AND P0, PT, R23, R20.reuse, PT ;  /* 0x000000141700720c */ /* 0x080fe40003f06270 */
[----:B------:R-:W-:Y:S02]  /*2800*/  FSEL R43, R89, -INF , !P1 ;  /* 0xff800000592b7808 */ /* 0x000fe40004800000 */
[-C--:B------:R-:W-:Y:S01]  /*2810*/  ISETP.GE.AND P5, PT, R26, R19.reuse, PT ;  /* 0x000000131a00720c */ /* 0x080fe20003fa6270 */
[----:B------:R-:W4:Y:S01]  /*2820*/  MUFU.TANH R7, R7 ;  /* 0x0000000700077308 */ /* 0x000f220000002400 */
[----:B------:R-:W-:Y:S01]  /*2830*/  ISETP.GE.AND P6, PT, R25, R20, PT ;  /* 0x000000141900720c */ /* 0x000fe20003fc6270 */
[----:B-1----:R-:W-:Y:S01]  /*2840*/  FMUL.FTZ R4, R53, UR4 ;  /* 0x0000000435047c20 */ /* 0x002fe20008410000 */
[----:B------:R-:W-:Y:S02]  /*2850*/  FSEL R42, R88, -INF , !P0 ;  /* 0xff800000582a7808 */ /* 0x000fe40004000000 */
[----:B------:R-:W-:-:S02]  /*2860*/  ISETP.GE.AND P4, PT, R24, R19, PT ;  /* 0x000000131800720c */ /* 0x000fc40003f86270 */
[----:B------:R-:W-:Y:S01]  /*2870*/  FSEL R40, R92, -INF , !P5 ;  /* 0xff8000005c287808 */ /* 0x000fe20006800000 */
[----:B------:R1:W-:Y:S01]  /*2880*/  MUFU.TANH R17, R11 ;  /* 0x0000000b00117308 */ /* 0x0003e20000002400 */
[----:B---3--:R-:W-:Y:S02]  /*2890*/  FMNMX.FTZ R2, R10, R34, !PT ;  /* 0x000000220a027209 */ /* 0x008fe40007810000 */
[----:B------:R-:W-:Y:S02]  /*28a0*/  ISETP.GE.AND P5, PT, R22, R20, PT ;  /* 0x000000141600720c */ /* 0x000fe40003fa6270 */
[----:B------:R-:W-:Y:S02]  /*28b0*/  FMNMX.FTZ R2, R33, R2, !PT ;  /* 0x0000000221027209 */ /* 0x000fe40007810000 */
[----:B------:R-:W-:Y:S01]  /*28c0*/  FSEL R60, R81, -INF , !P6 ;  /* 0xff800000513c7808 */ /* 0x000fe20007000000 */
[----:B------:R-:W-:Y:S01]  /*28d0*/  MUFU.TANH R49, R5 ;  /* 0x0000000500317308 */ /* 0x000fe20000002400 */
[----:B------:R-:W-:-:S02]  /*28e0*/  FMNMX.FTZ R2, R35, R2, !PT ;  /* 0x0000000223027209 */ /* 0x000fc40007810000 */
[----:B------:R-:W-:Y:S02]  /*28f0*/  FSEL R61, R83, -INF , !P4 ;  /* 0xff800000533d7808 */ /* 0x000fe40006000000 */
[----:B------:R-:W-:Y:S02]  /*2900*/  FMNMX.FTZ R2, R43, R2, !PT ;  /* 0x000000022b027209 */ /* 0x000fe40007810000 */
[----:B------:R-:W-:Y:S01]  /*2910*/  ISETP.GE.AND P4, PT, R16, R20, PT ;  /* 0x000000141000720c */ /* 0x000fe20003f86270 */
[----:B------:R3:W-:Y:S01]  /*2920*/  MUFU.TANH R5, R4 ;  /* 0x0000000400057308 */ /* 0x0007e20000002400 */
[----:B------:R-:W-:Y:S01]  /*2930*/  FMNMX.FTZ R2, R42, R2, !PT ;  /* 0x000000022a027209 */ /* 0x000fe20007810000 */
[----:B-1----:R-:W-:Y:S01]  /*2940*/  FMUL.FTZ R11, R44, UR4 ;  /* 0x000000042c0b7c20 */ /* 0x002fe20008410000 */
[----:B------:R-:W-:Y:S02]  /*2950*/  FSEL R59, R80, -INF , !P5 ;  /* 0xff800000503b7808 */ /* 0x000fe40006800000 */
[----:B------:R-:W-:-:S02]  /*2960*/  ISETP.GE.AND P5, PT, R28, R20, PT ;  /* 0x000000141c00720c */ /* 0x000fc40003fa6270 */
[----:B------:R-:W-:Y:S01]  /*2970*/  FMNMX.FTZ R2, R60, R2, !PT ;  /* 0x000000023c027209 */ /* 0x000fe20007810000 */
[----:B------:R-:W1:Y:S01]  /*2980*/  MUFU.TANH R11, R11 ;  /* 0x0000000b000b7308 */ /* 0x000e620000002400 */
[----:B------:R-:W-:Y:S02]  /*2990*/  FSEL R131, R41, -INF , !P4 ;  /* 0xff80000029837808 */ /* 0x000fe40006000000 */
[-C--:B------:R-:W-:Y:S02]  /*29a0*/  ISETP.GE.AND P6, PT, R15, R20.reuse, PT ;  /* 0x000000140f00720c */ /* 0x080fe40003fc6270 */
[----:B------:R-:W-:Y:S02]  /*29b0*/  ISETP.GE.AND P4, PT, R30, R20, PT ;  /* 0x000000141e00720c */ /* 0x000fe40003f86270 */
[----:B------:R-:W-:Y:S01]  /*29c0*/  FMNMX.FTZ R2, R59, R2, !PT ;  /* 0x000000023b027209 */ /* 0x000fe20007810000 */
[----:B------:R-:W1:Y:S01]  /*29d0*/  MUFU.TANH R12, R12 ;  /* 0x0000000c000c7308 */ /* 0x000e620000002400 */
[----:B-----5:R-:W-:-:S02]  /*29e0*/  FSEL R135, R48, -INF , !P5 ;  /* 0xff80000030877808 */ /* 0x020fc40006800000 */
[-C--:B------:R-:W-:Y:S02]  /*29f0*/  ISETP.GE.AND P5, PT, R0, R19.reuse, PT ;  /* 0x000000130000720c */ /* 0x080fe40003fa6270 */
[----:B--2---:R-:W-:Y:S02]  /*2a00*/  FSEL R133, R18, -INF , !P6 ;  /* 0xff80000012857808 */ /* 0x004fe40007000000 */
[----:B------:R-:W-:Y:S01]  /*2a10*/  FMNMX.FTZ R2, R131, R2, !PT ;  /* 0x0000000283027209 */ /* 0x000fe20007810000 */
[----:B------:R2:W5:Y:S01]  /*2a20*/  MUFU.TANH R44, R9 ;  /* 0x00000009002c7308 */ /* 0x0005620000002400 */
[----:B----4-:R-:W-:Y:S02]  /*2a30*/  FSEL R134, R7, -INF , !P4 ;  /* 0xff80000007867808 */ /* 0x010fe40006000000 */
[----:B------:R-:W-:Y:S02]  /*2a40*/  ISETP.GE.AND P3, PT, R27, R19, PT ;  /* 0x000000131b00720c */ /* 0x000fe40003f66270 */
[----:B------:R-:W-:-:S02]  /*2a50*/  FSEL R7, R115, -INF , !P5 ;  /* 0xff80000073077808 */ /* 0x000fc40006800000 */
[----:B---3--:R-:W-:Y:S01]  /*2a60*/  FMNMX.FTZ R4, R133, R2, !PT ;  /* 0x0000000285047209 */ /* 0x008fe20007810000 */
[----:B------:R-:W3:Y:S01]  /*2a70*/  MUFU.TANH R13, R13 ;  /* 0x0000000d000d7308 */ /* 0x000ee20000002400 */
[----:B------:R-:W-:Y:S02]  /*2a80*/  FSEL R39, R93, -INF , !P3 ;  /* 0xff8000005d277808 */ /* 0x000fe40005800000 */
[----:B------:R-:W-:Y:S02]  /*2a90*/  FMNMX.FTZ R2, R7, R38, !PT ;  /* 0x0000002607027209 */ /* 0x000fe40007810000 */
[----:B------:R-:W-:Y:S02]  /*2aa0*/  ISETP.GE.AND P3, PT, R23, R19, PT ;  /* 0x000000131700720c */ /* 0x000fe40003f66270 */
[----:B------:R-:W-:Y:S01]  /*2ab0*/  FMNMX.FTZ R2, R39, R2, !PT ;  /* 0x0000000227027209 */ /* 0x000fe20007810000 */
[----:B------:R-:W4:Y:S01]  /*2ac0*/  MUFU.TANH R46, R46 ;  /* 0x0000002e002e7308 */ /* 0x000f220000002400 */
[----:B------:R-:W-:-:S02]  /*2ad0*/  ISETP.GE.AND P6, PT, R31, R20, PT ;  /* 0x000000141f00720c */ /* 0x000fc40003fc6270 */
[----:B------:R-:W-:Y:S02]  /*2ae0*/  FMNMX.FTZ R2, R40, R2, !PT ;  /* 0x0000000228027209 */ /* 0x000fe40007810000 */
[----:B------:R-:W-:Y:S02]  /*2af0*/  ISETP.GE.AND P5, PT, R36, R20, PT ;  /* 0x000000142400720c */ /* 0x000fe40003fa6270 */
[----:B------:R-:W-:Y:S01]  /*2b00*/  FMNMX.FTZ R4, R135, R4, !PT ;  /* 0x0000000487047209 */ /* 0x000fe20007810000 */
[----:B------:R-:W4:Y:S01]  /*2b10*/  MUFU.TANH R47, R47 ;  /* 0x0000002f002f7308 */ /* 0x000f220000002400 */
[----:B------:R-:W-:Y:S02]  /*2b20*/  ISETP.GE.AND P2, PT, R25, R19, PT ;  /* 0x000000131900720c */ /* 0x000fe40003f46270 */
[----:B--2---:R-:W-:Y:S02]  /*2b30*/  FSEL R9, R90, -INF , !P3 ;  /* 0xff8000005a097808 */ /* 0x004fe40005800000 */
[----:B------:R-:W-:-:S02]  /*2b40*/  FMNMX.FTZ R2, R61, R2, !PT ;  /* 0x000000023d027209 */ /* 0x000fc40007810000 */
[----:B------:R-:W-:Y:S02]  /*2b50*/  FSEL R175, R6, -INF , !P6 ;  /* 0xff80000006af7808 */ /* 0x000fe40007000000 */
[-C--:B------:R-:W-:Y:S02]  /*2b60*/  ISETP.GE.AND P4, PT, R32, R20.reuse, PT ;  /* 0x000000142000720c */ /* 0x080fe40003f86270 */
[----:B------:R-:W-:Y:S02]  /*2b70*/  ISETP.GE.AND P6, PT, R37, R20, PT ;  /* 0x000000142500720c */ /* 0x000fe40003fc6270 */
[----:B------:R-:W-:Y:S02]  /*2b80*/  FMNMX.FTZ R4, R134, R4, !PT ;  /* 0x0000000486047209 */ /* 0x000fe40007810000 */
[----:B-1----:R-:W-:Y:S02]  /*2b90*/  FSEL R212, R11, -INF , !P5 ;  /* 0xff8000000bd47808 */ /* 0x002fe40006800000 */
[----:B------:R-:W-:-:S02]  /*2ba0*/  ISETP.GE.AND P1, PT, R22, R19, PT ;  /* 0x000000131600720c */ /* 0x000fc40003f26270 */
[----:B------:R-:W-:Y:S02]  /*2bb0*/  FSEL R11, R82, -INF , !P2 ;  /* 0xff800000520b7808 */ /* 0x000fe40005000000 */
[----:B------:R-:W-:Y:S02]  /*2bc0*/  FMNMX.FTZ R2, R9, R2, !PT ;  /* 0x0000000209027209 */ /* 0x000fe40007810000 */
[----:B------:R-:W-:Y:S02]  /*2bd0*/  FSEL R176, R5, -INF , !P4 ;  /* 0xff80000005b07808 */ /* 0x000fe40006000000 */
[----:B------:R-:W-:Y:S02]  /*2be0*/  FMNMX.FTZ R4, R175, R4, !PT ;  /* 0x00000004af047209 */ /* 0x000fe40007810000 */
[----:B------:R-:W-:Y:S02]  /*2bf0*/  FSEL R215, R12, -INF , !P6 ;  /* 0xff8000000cd77808 */ /* 0x000fe40007000000 */
[----:B------:R-:W-:-:S02]  /*2c00*/  ISETP.GE.AND P0, PT, R16, R19, PT ;  /* 0x000000131000720c */ /* 0x000fc40003f06270 */
[----:B------:R-:W-:Y:S02]  /*2c10*/  FSEL R12, R58, -INF , !P1 ;  /* 0xff8000003a0c7808 */ /* 0x000fe40004800000 */
[----:B------:R-:W-:Y:S02]  /*2c20*/  FMNMX.FTZ R2, R11, R2, !PT ;  /* 0x000000020b027209 */ /* 0x000fe40007810000 */
[----:B------:R-:W-:Y:S02]  /*2c30*/  FMNMX.FTZ R4, R176, R4, !PT ;  /* 0x00000004b0047209 */ /* 0x000fe40007810000 */
[----:B------:R-:W-:Y:S02]  /*2c40*/  ISETP.GE.AND P2, PT, R15, R19, PT ;  /* 0x000000130f00720c */ /* 0x000fe40003f46270 */
[----:B------:R-:W-:Y:S02]  /*2c50*/  FSEL R107, R17, -INF , !P0 ;  /* 0xff800000116b7808 */ /* 0x000fe40004000000 */
[----:B------:R-:W-:-:S02]  /*2c60*/  FMNMX.FTZ R2, R12, R2, !PT ;  /* 0x000000020c027209 */ /* 0x000fc40007810000 */
[----:B------:R-:W-:Y:S02]  /*2c70*/  FMNMX.FTZ R4, R212, R4, !PT ;  /* 0x00000004d4047209 */ /* 0x000fe40007810000 */
[-C--:B------:R-:W-:Y:S02]  /*2c80*/  ISETP.GE.AND P1, PT, R28, R19.reuse, PT ;  /* 0x000000131c00720c */ /* 0x080fe40003f26270 */
[----:B------:R-:W-:Y:S02]  /*2c90*/  FSEL R128, R50, -INF , !P2 ;  /* 0xff80000032807808 */ /* 0x000fe40005000000 */
[----:B------:R-:W-:Y:S02]  /*2ca0*/  FMNMX.FTZ R2, R107, R2, !PT ;  /* 0x000000026b027209 */ /* 0x000fe40007810000 */
[----:B------:R-:W-:Y:S01]  /*2cb0*/  FMNMX.FTZ R102, R215, R4, !PT ;  /* 0x00000004d7667209 */ /* 0x000fe20007810000 */
[----:B------:R-:W-:Y:S01]  /*2cc0*/  FMUL.FTZ R4, R66, UR4 ;  /* 0x0000000442047c20 */ /* 0x000fe20008410000 */
[----:B------:R-:W-:-:S02]  /*2cd0*/  ISETP.GE.AND P2, PT, R30, R19, PT ;  /* 0x000000131e00720c */ /* 0x000fc40003f46270 */
[----:B------:R-:W-:Y:S01]  /*2ce0*/  FSEL R129, R45, -INF , !P1 ;  /* 0xff8000002d817808 */ /* 0x000fe20004800000 */
[----:B------:R-:W1:Y:S01]  /*2cf0*/  SHFL.BFLY PT, R5, R102, 0x2, 0x1f ;  /* 0x0c401f0066057f89 */ /* 0x000e6200000e0000 */
[----:B------:R-:W-:Y:S01]  /*2d00*/  FMNMX.FTZ R2, R128, R2, !PT ;  /* 0x0000000280027209 */ /* 0x000fe20007810000 */
[----:B------:R2:W-:Y:S01]  /*2d10*/  MUFU.TANH R65, R4 ;  /* 0x0000000400417308 */ /* 0x0005e20000002400 */
[-C--:B------:R-:W-:Y:S02]  /*2d20*/  ISETP.GE.AND P0, PT, R31, R19.reuse, PT ;  /* 0x000000131f00720c */ /* 0x080fe40003f06270 */
[----:B------:R-:W-:Y:S02]  /*2d30*/  FSEL R132, R49, -INF , !P2 ;  /* 0xff80000031847808 */ /* 0x000fe40005000000 */
[----:B------:R-:W-:Y:S02]  /*2d40*/  FMNMX.FTZ R2, R129, R2, !PT ;  /* 0x0000000281027209 */ /* 0x000fe40007810000 */
[----:B------:R-:W-:-:S02]  /*2d50*/  ISETP.GE.AND P1, PT, R32, R19, PT ;  /* 0x000000132000720c */ /* 0x000fc40003f26270 */
[----:B-----5:R-:W-:Y:S02]  /*2d60*/  FSEL R173, R44, -INF , !P0 ;  /* 0xff8000002cad7808 */ /* 0x020fe40004000000 */
[----:B------:R-:W-:Y:S02]  /*2d70*/  FMNMX.FTZ R2, R132, R2, !PT ;  /* 0x0000000284027209 */ /* 0x000fe40007810000 */
[-C--:B------:R-:W-:Y:S02]  /*2d80*/  ISETP.GE.AND P2, PT, R36, R19.reuse, PT ;  /* 0x000000132400720c */ /* 0x080fe40003f46270 */
[----:B---3--:R-:W-:Y:S02]  /*2d90*/  FSEL R174, R13, -INF , !P1 ;  /* 0xff8000000dae7808 */ /* 0x008fe40004800000 */
[----:B------:R-:W-:Y:S01]  /*2da0*/  FMNMX.FTZ R2, R173, R2, !PT ;  /* 0x00000002ad027209 */ /* 0x000fe20007810000 */
[----:B--2---:R-:W-:Y:S01]  /*2db0*/  FMUL.FTZ R4, R67, UR4 ;  /* 0x0000000443047c20 */ /* 0x004fe20008410000 */
[----:B------:R-:W-:-:S02]  /*2dc0*/  ISETP.GE.AND P0, PT, R37, R19, PT ;  /* 0x000000132500720c */ /* 0x000fc40003f06270 */
[----:B----4-:R-:W-:Y:S01]  /*2dd0*/  FSEL R213, R46, -INF , !P2 ;  /* 0xff8000002ed57808 */ /* 0x010fe20005000000 */
[----:B------:R2:W-:Y:S01]  /*2de0*/  MUFU.TANH R63, R4 ;  /* 0x00000004003f7308 */ /* 0x0005e20000002400 */
[----:B------:R-:W-:Y:S02]  /*2df0*/  FMNMX.FTZ R2, R174, R2, !PT ;  /* 0x00000002ae027209 */ /* 0x000fe40007810000 */
[----:B------:R-:W-:Y:S02]  /*2e00*/  FSEL R218, R47, -INF , !P0 ;  /* 0xff8000002fda7808 */ /* 0x000fe40004000000 */
[----:B------:R-:W-:Y:S01]  /*2e10*/  FMNMX.FTZ R101, R213, R2, !PT ;  /* 0x00000002d5657209 */ /* 0x000fe20007810000 */
[----:B------:R-:W-:Y:S01]  /*2e20*/  FMUL.FTZ R2, R78, UR4 ;  /* 0x000000044e027c20 */ /* 0x000fe20008410000 */
[----:B-1----:R-:W-:Y:S02]  /*2e30*/  FMNMX.FTZ R102, R102, R5, !PT ;  /* 0x0000000566667209 */ /* 0x002fe40007810000 */
[----:B------:R-:W-:Y:S01]  /*2e40*/  FMNMX.FTZ R101, R218, R101, !PT ;  /* 0x00000065da657209 */ /* 0x000fe20007810000 */
[----:B------:R1:W3:Y:S01]  /*2e50*/  MUFU.TANH R62, R2 ;  /* 0x00000002003e7308 */ /* 0x0002e20000002400 */
[----:B------:R-:W-:Y:S01]  /*2e60*/  FMNMX.FTZ R104, R8, R104, !PT ;  /* 0x0000006808687209 */ /* 0x000fe20007810000 */
[----:B------:R-:W4:Y:S01]  /*2e70*/  SHFL.BFLY PT, R5, R102, 0x1, 0x1f ;  /* 0x0c201f0066057f89 */ /* 0x000f2200000e0000 */
[----:B------:R-:W-:-:S02]  /*2e80*/  VIADDMNMX R18, R14, 0x8, R140, PT ;  /* 0x000000080e127846 */ /* 0x000fc4000380018c */
[----:B------:R-:W-:Y:S01]  /*2e90*/  FSETP.NEU.FTZ.AND P0, PT, R104, -INF , PT ;  /* 0xff8000006800780b */ /* 0x000fe20003f1d000 */
[----:B------:R-:W5:Y:S01]  /*2ea0*/  SHFL.BFLY PT, R6, R101, 0x2, 0x1f ;  /* 0x0c401f0065067f89 */ /* 0x000f6200000e0000 */
[----:B--2---:R-:W-:Y:S01]  /*2eb0*/  FMUL.FTZ R4, R75, UR4 ;  /* 0x000000044b047c20 */ /* 0x004fe20008410000 */
[-C--:B------:R-:W-:Y:S02]  /*2ec0*/  ISETP.GE.AND P3, PT, R29, R18.reuse, PT ;  /* 0x000000121d00720c */ /* 0x080fe40003f66270 */
[-C--:B------:R-:W-:Y:S01]  /*2ed0*/  ISETP.GE.AND P1, PT, R26, R18.reuse, PT ;  /* 0x000000121a00720c */ /* 0x080fe20003f26270 */
[----:B------:R-:W-:Y:S01]  /*2ee0*/  MUFU.TANH R68, R4 ;  /* 0x0000000400447308 */ /* 0x000fe20000002400 */
[-C--:B------:R-:W-:Y:S02]  /*2ef0*/  ISETP.GE.AND P2, PT, R27, R18.reuse, PT ;  /* 0x000000121b00720c */ /* 0x080fe40003f46270 */
[----:B------:R-:W-:Y:S02]  /*2f00*/  FSEL R58, R138, -INF , !P3 ;  /* 0xff8000008a3a7808 */ /* 0x000fe40005800000 */
[-C--:B------:R-:W-:Y:S01]  /*2f10*/  ISETP.GE.AND P6, PT, R23, R18.reuse, PT ;  /* 0x000000121700720c */ /* 0x080fe20003fc6270 */
[----:B-1----:R-:W-:Y:S01]  /*2f20*/  FMUL.FTZ R2, R79, UR4 ;  /* 0x000000044f027c20 */ /* 0x002fe20008410000 */
[----:B------:R-:W-:-:S02]  /*2f30*/  ISETP.GE.AND P3, PT, R16, R18, PT ;  /* 0x000000121000720c */ /* 0x000fc40003f66270 */
[-C--:B------:R-:W-:Y:S01]  /*2f40*/  ISETP.GE.AND P5, PT, R25, R18.reuse, PT ;  /* 0x000000121900720c */ /* 0x080fe20003fa6270 */
[----:B------:R1:W2:Y:S01]  /*2f50*/  MUFU.TANH R41, R2 ;  /* 0x0000000200297308 */ /* 0x0002a20000002400 */
[----:B------:R-:W-:Y:S02]  /*2f60*/  FSEL R14, R99, -INF , !P6 ;  /* 0xff800000630e7808 */ /* 0x000fe40007000000 */
[----:B------:R-:W-:Y:S02]  /*2f70*/  ISETP.GE.AND P4, PT, R22, R18, PT ;  /* 0x000000121600720c */ /* 0x000fe40003f86270 */
[----:B----4-:R-:W-:Y:S02]  /*2f80*/  FMNMX.FTZ R102, R102, R5, !PT ;  /* 0x0000000566667209 */ /* 0x010fe40007810000 */
[----:B------:R-:W-:Y:S02]  /*2f90*/  FSEL R13, R94, -INF , !P5 ;  /* 0xff8000005e0d7808 */ /* 0x000fe40006800000 */
[----:B-----5:R-:W-:Y:S01]  /*2fa0*/  FMNMX.FTZ R101, R101, R6, !PT ;  /* 0x0000000665657209 */ /* 0x020fe20007810000 */
[----:B------:R-:W-:Y:S01]  /*2fb0*/  FMUL.FTZ R17, R102, UR10 ;  /* 0x0000000a66117c20 */ /* 0x000fe20008410000 */
[----:B------:R-:W-:Y:S01]  /*2fc0*/  IMAD R6, R180, 0x20, R142 ;  /* 0x00000020b4067824 */ /* 0x000fe200078e028e */
[----:B------:R-:W-:-:S02]  /*2fd0*/  FSEL R22, R91, -INF , !P4 ;  /* 0xff8000005b167808 */ /* 0x000fc40006000000 */
[----:B------:R-:W4:Y:S01]  /*2fe0*/  SHFL.BFLY PT, R5, R101, 0x1, 0x1f ;  /* 0x0c201f0065057f89 */ /* 0x000f2200000e0000 */
[----:B------:R-:W-:Y:S01]  /*2ff0*/  FSEL R100, R100, -INF , !P3 ;  /* 0xff80000064647808 */ /* 0x000fe20005800000 */
[----:B-1----:R-:W-:Y:S01]  /*3000*/  FMUL.FTZ R2, R74, UR4 ;  /* 0x000000044a027c20 */ /* 0x002fe20008410000 */
[-C--:B------:R-:W-:Y:S02]  /*3010*/  ISETP.GE.AND P6, PT, R31, R18.reuse, PT ;  /* 0x000000121f00720c */ /* 0x080fe40003fc6270 */
[-C--:B------:R-:W-:Y:S01]  /*3020*/  ISETP.GE.AND P5, PT, R32, R18.reuse, PT ;  /* 0x000000122000720c */ /* 0x080fe20003fa6270 */
[----:B------:R1:W5:Y:S01]  /*3030*/  MUFU.TANH R69, R2 ;  /* 0x0000000200457308 */ /* 0x0003620000002400 */
[----:B---3--:R-:W-:Y:S02]  /*3040*/  FSEL R250, R62, -INF , !P6 ;  /* 0xff8000003efa7808 */ /* 0x008fe40007000000 */
[----:B------:R-:W-:Y:S02]  /*3050*/  ISETP.GE.AND P4, PT, R36, R18, PT ;  /* 0x000000122400720c */ /* 0x000fe40003f86270 */
[----:B--2---:R-:W-:-:S02]  /*3060*/  FSEL R251, R41, -INF , !P5 ;  /* 0xff80000029fb7808 */ /* 0x004fc40006800000 */
[----:B------:R-:W-:-:S04]  /*3070*/  ISETP.GE.AND P3, PT, R37, R18, PT ;  /* 0x000000122500720c */ /* 0x000fc80003f66270 */
[----:B------:R-:W-:Y:S01]  /*3080*/  FSEL R195, R68, -INF , !P3 ;  /* 0xff80000044c37808 */ /* 0x000fe20005800000 */
[----:B-1----:R-:W-:Y:S01]  /*3090*/  FMUL.FTZ R2, R104, UR10 ;  /* 0x0000000a68027c20 */ /* 0x002fe20008410000 */
[----:B----4-:R-:W-:Y:S02]  /*30a0*/  FMNMX.FTZ R101, R101, R5, !PT ;  /* 0x0000000565657209 */ /* 0x010fe40007810000 */
[----:B-----5:R-:W-:Y:S02]  /*30b0*/  FSEL R252, R69, -INF , !P4 ;  /* 0xff80000045fc7808 */ /* 0x020fe40006000000 */
[----:B------:R-:W-:Y:S01]  /*30c0*/  FSEL R2, R2, RZ, P0 ;  /* 0x000000ff02027208 */ /* 0x000fe20000000000 */
[----:B------:R-:W-:Y:S01]  /*30d0*/  FMUL.FTZ R16, R101, UR10 ;  /* 0x0000000a65107c20 */ /* 0x000fe20008410000 */
[----:B------:R-:W-:-:S03]  /*30e0*/  FSETP.NEU.FTZ.AND P0, PT, R102, -INF , PT ;  /* 0xff8000006600780b */ /* 0x000fc60003f1d000 */
[----:B------:R-:W-:Y:S01]  /*30f0*/  FFMA.FTZ R4, R56, UR10, -R2 ;  /* 0x0000000a38047c23 */ /* 0x000fe20008010802 */
[----:B------:R-:W-:Y:S02]  /*3100*/  FSEL R17, R17, RZ, P0 ;  /* 0x000000ff11117208 */ /* 0x000fe40000000000 */
[-C--:B------:R-:W-:Y:S01]  /*3110*/  ISETP.GE.AND P0, PT, R24, R18.reuse, PT ;  /* 0x000000121800720c */ /* 0x080fe20003f06270 */
[----:B------:R1:W-:Y:S01]  /*3120*/  MUFU.EX2 R141, R4 ;  /* 0x00000004008d7308 */ /* 0x0003e20000000800 */
[----:B------:R-:W-:Y:S01]  /*3130*/  FSEL R56, R116, -INF , !P1 ;  /* 0xff80000074387808 */ /* 0x000fe20004800000 */
[--C-:B------:R-:W-:Y:S01]  /*3140*/  FFMA.FTZ R8, R42, UR10, -R17.reuse ;  /* 0x0000000a2a087c23 */ /* 0x100fe20008010811 */
[----:B------:R-:W-:Y:S01]  /*3150*/  ISETP.GE.AND P1, PT, R0, R18, PT ;  /* 0x000000120000720c */ /* 0x000fe20003f26270 */
[----:B------:R-:W-:Y:S01]  /*3160*/  FFMA.FTZ R0, R35, UR10, -R17 ;  /* 0x0000000a23007c23 */ /* 0x000fe20008010811 */
[----:B------:R-:W-:Y:S02]  /*3170*/  FSEL R23, R98, -INF , !P0 ;  /* 0xff80000062177808 */ /* 0x000fe40004000000 */
[----:B------:R-:W-:Y:S01]  /*3180*/  FSETP.NEU.FTZ.AND P0, PT, R101, -INF , PT ;  /* 0xff8000006500780b */ /* 0x000fe20003f1d000 */
[----:B------:R2:W-:Y:S03]  /*3190*/  MUFU.EX2 R239, R0 ;  /* 0x0000000000ef7308 */ /* 0x0005e60000000800 */
[----:B------:R-:W-:-:S02]  /*31a0*/  FSEL R16, R16, RZ, P0 ;  /* 0x000000ff10107208 */ /* 0x000fc40000000000 */
[----:B------:R-:W-:-:S03]  /*31b0*/  ISETP.GE.AND P0, PT, R30, R18, PT ;  /* 0x000000121e00720c */ /* 0x000fc60003f06270 */
[----:B------:R-:W-:Y:S01]  /*31c0*/  MUFU.EX2 R233, R8 ;  /* 0x0000000800e97308 */ /* 0x000fe20000000800 */
[----:B-1----:R-:W-:Y:S01]  /*31d0*/  FFMA.FTZ R4, R57, UR10, -R2 ;  /* 0x0000000a39047c23 */ /* 0x002fe20008010802 */
[----:B------:R-:W-:Y:S02]  /*31e0*/  FSEL R57, R117, -INF , !P2 ;  /* 0xff80000075397808 */ /* 0x000fe40005000000 */
[----:B------:R-:W-:Y:S02]  /*31f0*/  ISETP.GE.AND P2, PT, R15, R18, PT ;  /* 0x000000120f00720c */ /* 0x000fe40003f46270 */
[----:B------:R-:W-:Y:S02]  /*3200*/  FSEL R15, R139, -INF , !P1 ;  /* 0xff8000008b0f7808 */ /* 0x000fe40004800000 */
[----:B------:R1:W-:Y:S01]  /*3210*/  MUFU.EX2 R120, R4 ;  /* 0x0000000400787308 */ /* 0x0003e20000000800 */
[----:B--2---:R-:W-:Y:S01]  /*3220*/  IMAD.IADD R0, R143, 0x1, R6 ;  /* 0x000000018f007824 */ /* 0x004fe200078e0206 */
[----:B------:R-:W-:-:S02]  /*3230*/  FMNMX.FTZ R5, R15, R58, !PT ;  /* 0x0000003a0f057209 */ /* 0x000fc40007810000 */
[----:B------:R-:W-:Y:S02]  /*3240*/  ISETP.GE.AND P1, PT, R28, R18, PT ;  /* 0x000000121c00720c */ /* 0x000fe40003f26270 */
[----:B------:R-:W-:Y:S02]  /*3250*/  FMNMX.FTZ R5, R57, R5, !PT ;  /* 0x0000000539057209 */ /* 0x000fe40007810000 */
[----:B------:R-:W-:Y:S01]  /*3260*/  LEA R224, R0, UR5, 0x1 ;  /* 0x0000000500e07c11 */ /* 0x000fe2000f8e08ff */
[----:B------:R-:W-:Y:S01]  /*3270*/  FFMA.FTZ R0, R38, UR10, -R16 ;  /* 0x0000000a26007c23 */ /* 0x000fe20008010810 */
[----:B------:R-:W-:Y:S02]  /*3280*/  FSEL R105, R105, -INF , !P2 ;  /* 0xff80000069697808 */ /* 0x000fe40005000000 */
[----:B------:R-:W-:Y:S01]  /*3290*/  FSEL R243, R65, -INF , !P1 ;  /* 0xff80000041f37808 */ /* 0x000fe20004800000 */
[----:B------:R-:W-:Y:S01]  /*32a0*/  MUFU.EX2 R235, R0 ;  /* 0x0000000000eb7308 */ /* 0x000fe20000000800 */
[----:B------:R-:W-:-:S02]  /*32b0*/  IMAD.IADD R225, R3, 0x1, R224 ;  /* 0x0000000103e17824 */ /* 0x000fc400078e02e0 */
[----:B------:R-:W-:Y:S01]  /*32c0*/  FFMA.FTZ R3, R39, UR10, -R16 ;  /* 0x0000000a27037c23 */ /* 0x000fe20008010810 */
[----:B------:R-:W-:Y:S01]  /*32d0*/  FSEL R245, R63, -INF , !P0 ;  /* 0xff8000003ff57808 */ /* 0x000fe20004000000 */
[--C-:B-1----:R-:W-:Y:S01]  /*32e0*/  FFMA.FTZ R4, R10, UR10, -R17.reuse ;  /* 0x0000000a0a047c23 */ /* 0x102fe20008010811 */
[----:B------:R-:W1:Y:S03]  /*32f0*/  LDSM.16.MT88.4 R52, [R224+0xa000] ;  /* 0x00a00000e034783b */ /* 0x000e660000004200 */
[----:B------:R2:W-:Y:S01]  /*3300*/  MUFU.EX2 R242, R4 ;  /* 0x0000000400f27308 */ /* 0x0005e20000000800 */
[----:B------:R-:W3:Y:S04]  /*3310*/  LDSM.16.MT88.4 R44, [R224+0x9000] ;  /* 0x00900000e02c783b */ /* 0x000ee80000004200 */
[----:B------:R-:W4:Y:S03]  /*3320*/  LDSM.16.MT88.4 R48, [R225+0x9000] ;  /* 0x00900000e130783b */ /* 0x000f260000004200 */
[----:B------:R5:W-:Y:S01]  /*3330*/  MUFU.EX2 R236, R3 ;  /* 0x0000000300ec7308 */ /* 0x000be20000000800 */
[----:B------:R-:W-:Y:S04]  /*3340*/  LDSM.16.MT88.4 R84, [R224+0xb000] ;  /* 0x00b00000e054783b */ /* 0x000fe80000004200 */
[----:B------:R-:W-:Y:S01]  /*3350*/  LDSM.16.MT88.4 R108, [R225+0xb000] ;  /* 0x00b00000e16c783b */ /* 0x000fe20000004200 */
[----:B--2---:R-:W-:-:S03]  /*3360*/  FFMA.FTZ R4, R34, UR10, -R17 ;  /* 0x0000000a22047c23 */ /* 0x004fc60008010811 */
[----:B------:R-:W-:Y:S01]  /*3370*/  LDSM.16.MT88.4 R92, [R224+0xa400] ;  /* 0x00a40000e05c783b */ /* 0x000fe20000004200 */
[----:B------:R2:W-:Y:S03]  /*3380*/  MUFU.EX2 R241, R4 ;  /* 0x0000000400f17308 */ /* 0x0005e60000000800 */
[----:B------:R-:W-:Y:S01]  /*3390*/  LDSM.16.MT88.4 R80, [R224+0x9400] ;  /* 0x00940000e050783b */ /* 0x000fe20000004200 */
[----:B-----5:R-:W-:-:S03]  /*33a0*/  FFMA.FTZ R3, R40, UR10, -R16 ;  /* 0x0000000a28037c23 */ /* 0x020fc60008010810 */
[----:B------:R-:W-:Y:S01]  /*33b0*/  LDSM.16.MT88.4 R88, [R225+0x9400] ;  /* 0x00940000e158783b */ /* 0x000fe20000004200 */
[----:B------:R5:W-:Y:S03]  /*33c0*/  MUFU.EX2 R237, R3 ;  /* 0x0000000300ed7308 */ /* 0x000be60000000800 */
[----:B------:R-:W-:Y:S04]  /*33d0*/  LDSM.16.MT88.4 R112, [R225+0xa400] ;  /* 0x00a40000e170783b */ /* 0x000fe80000004200 */
[----:B------:R-:W-:Y:S01]  /*33e0*/  LDSM.16.MT88.4 R124, [R225+0xb400] ;  /* 0x00b40000e17c783b */ /* 0x000fe20000004200 */
[----:B--2---:R-:W-:-:S04]  /*33f0*/  FFMA.FTZ R4, R33, UR10, -R17 ;  /* 0x0000000a21047c23 */ /* 0x004fc80008010811 */
[----:B------:R2:W1:Y:S01]  /*3400*/  MUFU.EX2 R240, R4 ;  /* 0x0000000400f07308 */ /* 0x0004620000000800 */
[----:B-----5:R-:W-:Y:S02]  /*3410*/  FFMA.FTZ R3, R64, UR10, -R2 ;  /* 0x0000000a40037c23 */ /* 0x020fe40008010802 */
[----:B------:R-:W5:Y:S05]  /*3420*/  LDSM.16.MT88.4 R64, [R225+0xa000] ;  /* 0x00a00000e140783b */ /* 0x000f6a0000004200 */
[----:B------:R-:W-:Y:S01]  /*3430*/  MUFU.EX2 R186, R3 ;  /* 0x0000000300ba7308 */ /* 0x000fe20000000800 */
[----:B--2---:R-:W-:Y:S01]  /*3440*/  FFMA.FTZ R4, R7, UR10, -R16 ;  /* 0x0000000a07047c23 */ /* 0x004fe20008010810 */
[----:B-1----:R-:W-:-:S02]  /*3450*/  F2FP.F16.F32.PACK_AB R6, R239, R240 ;  /* 0x000000f0ef06723e */ /* 0x002fc400000000ff */
[----:B------:R-:W-:-:S04]  /*3460*/  F2FP.F16.F32.PACK_AB R7, R237, R236 ;  /* 0x000000eced07723e */ /* 0x000fc800000000ff */
[----:B------:R1:W2:Y:S02]  /*3470*/  MUFU.EX2 R238, R4 ;  /* 0x0000000400ee7308 */ /* 0x0002a40000000800 */
[----:B-1----:R-:W-:Y:S02]  /*3480*/  FMNMX.FTZ R4, R56, R5, !PT ;  /* 0x0000000538047209 */ /* 0x002fe40007810000 */
[----:B--2---:R-:W-:Y:S02]  /*3490*/  F2FP.F16.F32.PACK_AB R5, R235, R238 ;  /* 0x000000eeeb05723e */ /* 0x004fe400000000ff */
[----:B------:R-:W-:-:S04]  /*34a0*/  FMNMX.FTZ R4, R23, R4, !PT ;  /* 0x0000000417047209 */ /* 0x000fc80007810000 */
[----:B------:R-:W-:Y:S02]  /*34b0*/  FMNMX.FTZ R0, R14, R4, !PT ;  /* 0x000000040e007209 */ /* 0x000fe40007810000 */
[----:B------:R-:W-:Y:S02]  /*34c0*/  F2FP.F16.F32.PACK_AB R4, R241, R242 ;  /* 0x000000f2f104723e */ /* 0x000fe400000000ff */
[----:B------:R-:W-:-:S04]  /*34d0*/  FMNMX.FTZ R0, R13, R0, !PT ;  /* 0x000000000d007209 */ /* 0x000fc80007810000 */
[----:B------:R-:W-:Y:S01]  /*34e0*/  FMNMX.FTZ R0, R22, R0, !PT ;  /* 0x0000000016007209 */ /* 0x000fe20007810000 */
[----:B------:R-:W-:Y:S03]  /*34f0*/  HMMA.16816.F32 R24, R4, R54, RZ ;  /* 0x000000360418723c */ /* 0x000fe600000018ff */
[----:B------:R-:W-:-:S03]  /*3500*/  FMNMX.FTZ R0, R100, R0, !PT ;  /* 0x0000000064007209 */ /* 0x000fc60007810000 */
[----:B---3--:R-:W-:Y:S01]  /*3510*/  HMMA.16816.F32 R116, R4, R44, RZ ;  /* 0x0000002c0474723c */ /* 0x008fe200000018ff */
[----:B------:R-:W-:-:S04]  /*3520*/  FMNMX.FTZ R0, R105, R0, !PT ;  /* 0x0000000069007209 */ /* 0x000fc80007810000 */
[----:B------:R-:W-:Y:S01]  /*3530*/  FMNMX.FTZ R0, R243, R0, !PT ;  /* 0x00000000f3007209 */ /* 0x000fe20007810000 */
[C---:B----4-:R-:W-:Y:S03]  /*3540*/  HMMA.16816.F32 R96, R4.reuse, R48, RZ ;  /* 0x000000300460723c */ /* 0x050fe600000018ff */
[----:B------:R-:W-:Y:S01]  /*3550*/  FMNMX.FTZ R3, R245, R0, !PT ;  /* 0x00000000f5037209 */ /* 0x000fe20007810000 */
[--C-:B------:R-:W-:Y:S02]  /*3560*/  FFMA.FTZ R0, R43, UR10, -R17.reuse ;  /* 0x0000000a2b007c23 */ /* 0x100fe40008010811 */
[C---:B------:R-:W-:Y:S01]  /*3570*/  HMMA.16816.F32 R76, R4.reuse, R52, RZ ;  /* 0x00000034044c723c */ /* 0x040fe200000018ff */
[----:B------:R-:W-:Y:S01]  /*3580*/  FMNMX.FTZ R3, R250, R3, !PT ;  /* 0x00000003fa037209 */ /* 0x000fe20007810000 */
[----:B------:R1:W2:Y:S04]  /*3590*/  MUFU.EX2 R231, R0 ;  /* 0x0000000000e77308 */ /* 0x0002a80000000800 */
[C---:B-----5:R-:W-:Y:S06]  /*35a0*/  HMMA.16816.F32 R72, R4.reuse, R64, RZ ;  /* 0x000000400448723c */ /* 0x060fec00000018ff */
[C---:B------:R-:W-:Y:S06]  /*35b0*/  HMMA.16816.F32 R40, R4.reuse, R84, RZ ;  /* 0x000000540428723c */ /* 0x040fec00000018ff */
[----:B------:R-:W-:Y:S01]  /*35c0*/  HMMA.16816.F32 R68, R4, R108, RZ ;  /* 0x0000006c0444723c */ /* 0x000fe200000018ff */
[----:B-1----:R-:W-:Y:S01]  /*35d0*/  FMNMX.FTZ R0, R251, R3, !PT ;  /* 0x00000003fb007209 */ /* 0x002fe20007810000 */
[----:B------:R-:W-:-:S03]  /*35e0*/  FFMA.FTZ R3, R60, UR10, -R17 ;  /* 0x0000000a3c037c23 */ /* 0x000fc60008010811 */
[----:B------:R-:W-:Y:S01]  /*35f0*/  FMNMX.FTZ R0, R252, R0, !PT ;  /* 0x00000000fc007209 */ /* 0x000fe20007810000 */
[----:B------:R1:W-:Y:S01]  /*3600*/  MUFU.EX2 R232, R3 ;  /* 0x0000000300e87308 */ /* 0x0003e20000000800 */
[----:B------:R-:W-:Y:S02]  /*3610*/  HMMA.16816.F32 R32, R4, R46, RZ ;  /* 0x0000002e0420723c */ /* 0x000fe400000018ff */
[----:B------:R-:W-:-:S04]  /*3620*/  FMNMX.FTZ R0, R195, R0, !PT ;  /* 0x00000000c3007209 */ /* 0x000fc80007810000 */
[C---:B------:R-:W-:Y:S01]  /*3630*/  HMMA.16816.F32 R28, R4.reuse, R50, RZ ;  /* 0x00000032041c723c */ /* 0x040fe200000018ff */
[----:B------:R-:W3:Y:S05]  /*3640*/  SHFL.BFLY PT, R8, R0, 0x2, 0x1f ;  /* 0x0c401f0000087f89 */ /* 0x000eea00000e0000 */
[----:B------:R-:W-:Y:S01]  /*3650*/  HMMA.16816.F32 R36, R4, R86, RZ ;  /* 0x000000560424723c */ /* 0x000fe200000018ff */
[----:B-1----:R-:W-:-:S04]  /*3660*/  FFMA.FTZ R3, R59, UR10, -R17 ;  /* 0x0000000a3b037c23 */ /* 0x002fc80008010811 */
[----:B------:R1:W4:Y:S01]  /*3670*/  MUFU.EX2 R234, R3 ;  /* 0x0000000300ea7308 */ /* 0x0003220000000800 */
[----:B---3--:R-:W-:Y:S02]  /*3680*/  FMNMX.FTZ R0, R0, R8, !PT ;  /* 0x0000000800007209 */ /* 0x008fe40007810000 */
[----:B--2---:R-:W-:Y:S01]  /*3690*/  F2FP.F16.F32.PACK_AB R8, R233, R231 ;  /* 0x000000e7e908723e */ /* 0x004fe200000000ff */
[--C-:B-1----:R-:W-:Y:S01]  /*36a0*/  FFMA.FTZ R3, R61, UR10, -R16.reuse ;  /* 0x0000000a3d037c23 */ /* 0x102fe20008010810 */
[----:B----4-:R-:W-:Y:S01]  /*36b0*/  F2FP.F16.F32.PACK_AB R10, R234, R232 ;  /* 0x000000e8ea0a723e */ /* 0x010fe200000000ff */
[C---:B------:R-:W-:Y:S02]  /*36c0*/  HMMA.16816.F32 R60, R4.reuse, R66, RZ ;  /* 0x00000042043c723c */ /* 0x040fe400000018ff */
[----:B------:R1:W-:Y:S04]  /*36d0*/  MUFU.EX2 R220, R3 ;  /* 0x0000000300dc7308 */ /* 0x0003e80000000800 */
[----:B------:R-:W-:Y:S01]  /*36e0*/  HMMA.16816.F32 R4, R4, R110, RZ ;  /* 0x0000006e0404723c */ /* 0x000fe200000018ff */
[----:B-1----:R-:W-:-:S04]  /*36f0*/  FFMA.FTZ R3, R9, UR10, -R16 ;  /* 0x0000000a09037c23 */ /* 0x002fc80008010810 */
[----:B------:R1:W2:Y:S02]  /*3700*/  MUFU.EX2 R221, R3 ;  /* 0x0000000300dd7308 */ /* 0x0002a40000000800 */
[----:B-1----:R-:W-:Y:S01]  /*3710*/  FFMA.FTZ R3, R11, UR10, -R16 ;  /* 0x0000000a0b037c23 */ /* 0x002fe20008010810 */
[----:B--2---:R-:W-:-:S05]  /*3720*/  F2FP.F16.F32.PACK_AB R9, R221, R220 ;  /* 0x000000dcdd09723e */ /* 0x004fca00000000ff */
[----:B------:R1:W-:Y:S02]  /*3730*/  MUFU.EX2 R223, R3 ;  /* 0x0000000300df7308 */ /* 0x0003e40000000800 */
[----:B-1----:R-:W-:Y:S02]  /*3740*/  FFMA.FTZ R3, R12, UR10, -R16 ;  /* 0x0000000a0c037c23 */ /* 0x002fe40008010810 */
[----:B------:R-:W1:Y:S04]  /*3750*/  SHFL.BFLY PT, R12, R0, 0x1, 0x1f ;  /* 0x0c201f00000c7f89 */ /* 0x000e6800000e0000 */
[----:B------:R2:W3:Y:S02]  /*3760*/  MUFU.EX2 R222, R3 ;  /* 0x0000000300de7308 */ /* 0x0004e40000000800 */
[----:B--2---:R-:W-:Y:S01]  /*3770*/  FFMA.FTZ R3, R103, UR10, -R2 ;  /* 0x0000000a67037c23 */ /* 0x004fe20008010802 */
[----:B---3--:R-:W-:-:S05]  /*3780*/  F2FP.F16.F32.PACK_AB R11, R222, R223 ;  /* 0x000000dfde0b723e */ /* 0x008fca00000000ff */
[----:B------:R2:W-:Y:S01]  /*3790*/  MUFU.EX2 R184, R3 ;  /* 0x0000000300b87308 */ /* 0x0005e20000000800 */
[----:B-1----:R-:W-:Y:S01]  /*37a0*/  FMNMX.FTZ R103, R0, R12, !PT ;  /* 0x0000000c00677209 */ /* 0x002fe20007810000 */
[C---:B------:R-:W-:Y:S03]  /*37b0*/  HMMA.16816.F32 R152, R8.reuse, R94, R24 ;  /* 0x0000005e0898723c */ /* 0x040fe60000001818 */
[C---:B------:R-:W-:Y:S01]  /*37c0*/  FSETP.NEU.FTZ.AND P0, PT, R103.reuse, -INF , PT ;  /* 0xff8000006700780b */ /* 0x040fe20003f1d000 */
[----:B------:R-:W-:Y:S02]  /*37d0*/  FMUL.FTZ R0, R103, UR10 ;  /* 0x0000000a67007c20 */ /* 0x000fe40008410000 */
[----:B------:R-:W-:Y:S03]  /*37e0*/  HMMA.16816.F32 R164, R8, R80, R116 ;  /* 0x0000005008a4723c */ /* 0x000fe60000001874 */
[----:B------:R-:W-:-:S02]  /*37f0*/  FSEL R0, R0, RZ, P0 ;  /* 0x000000ff00007208 */ /* 0x000fc40000000000 */
[----:B------:R-:W-:Y:S01]  /*3800*/  ISETP.GE.AND P0, PT, R244, 0x2, PT ;  /* 0x00000002f400780c */ /* 0x000fe20003f06270 */
[C---:B------:R-:W-:Y:S01]  /*3810*/  HMMA.16816.F32 R156, R8.reuse, R88, R96 ;  /* 0x00000058089c723c */ /* 0x040fe20000001860 */
[----:B--2---:R-:W-:Y:S01]  /*3820*/  FFMA.FTZ R3, R106, UR10, -R2 ;  /* 0x0000000a6a037c23 */ /* 0x004fe20008010802 */
[----:B------:R-:W-:Y:S02]  /*3830*/  IMAD.MOV.U32 R106, RZ, RZ, R120 ;  /* 0x000000ffff6a7224 */ /* 0x000fe400078e0078 */
[----:B------:R-:W1:Y:S01]  /*3840*/  LDSM.16.MT88.4 R120, [R224+0xb400] ;  /* 0x00b40000e078783b */ /* 0x000e620000004200 */
[----:B------:R2:W-:Y:S01]  /*3850*/  MUFU.EX2 R59, R3 ;  /* 0x00000003003b7308 */ /* 0x0005e20000000800 */
[C---:B------:R-:W-:Y:S06]  /*3860*/  HMMA.16816.F32 R144, R8.reuse, R92, R76 ;  /* 0x0000005c0890723c */ /* 0x040fec000000184c */
[C---:B------:R-:W-:Y:S06]  /*3870*/  HMMA.16816.F32 R160, R8.reuse, R112, R72 ;  /* 0x0000007008a0723c */ /* 0x040fec0000001848 */
[----:B------:R-:W-:Y:S01]  /*3880*/  HMMA.16816.F32 R148, R8, R82, R32 ;  /* 0x000000520894723c */ /* 0x000fe20000001820 */
[----:B--2---:R-:W-:Y:S01]  /*3890*/  FFMA.FTZ R3, R130, UR10, -R2 ;  /* 0x0000000a82037c23 */ /* 0x004fe20008010802 */
[----:B------:R-:W-:-:S04]  /*38a0*/  IMAD.MOV.U32 R130, RZ, RZ, R141 ;  /* 0x000000ffff827224 */ /* 0x000fc800078e008d */
[----:B------:R-:W-:Y:S01]  /*38b0*/  HMMA.16816.F32 R168, R8, R114, R60 ;  /* 0x0000007208a8723c */ /* 0x000fe2000000183c */
[----:B------:R2:W-:Y:S01]  /*38c0*/  MUFU.EX2 R138, R3 ;  /* 0x00000003008a7308 */ /* 0x0005e20000000800 */
[----:B------:R-:W-:-:S04]  /*38d0*/  F2FP.F16.F32.PACK_AB R12, R106, R130 ;  /* 0x000000826a0c723e */ /* 0x000fc800000000ff */
[C---:B------:R-:W-:Y:S06]  /*38e0*/  HMMA.16816.F32 R140, R8.reuse, R124, R68 ;  /* 0x0000007c088c723c */ /* 0x040fec0000001844 */
[----:B------:R-:W-:Y:S01]  /*38f0*/  HMMA.16816.F32 R180, R8, R126, R4 ;  /* 0x0000007e08b4723c */ /* 0x000fe20000001804 */
[----:B--2---:R-:W-:-:S05]  /*3900*/  FFMA.FTZ R3, R137, UR10, -R2 ;  /* 0x0000000a89037c23 */ /* 0x004fca0008010802 */
[C---:B-1----:R-:W-:Y:S01]  /*3910*/  HMMA.16816.F32 R188, R8.reuse, R120, R40 ;  /* 0x0000007808bc723c */ /* 0x042fe20000001828 */
[----:B------:R1:W-:Y:S05]  /*3920*/  MUFU.EX2 R187, R3 ;  /* 0x0000000300bb7308 */ /* 0x0003ea0000000800 */
[----:B------:R-:W-:Y:S01]  /*3930*/  HMMA.16816.F32 R116, R8, R122, R36 ;  /* 0x0000007a0874723c */ /* 0x000fe20000001824 */
[----:B-1----:R-:W-:-:S04]  /*3940*/  FFMA.FTZ R3, R136, UR10, -R2 ;  /* 0x0000000a88037c23 */ /* 0x002fc80008010802 */
[----:B------:R1:W-:Y:S02]  /*3950*/  MUFU.EX2 R185, R3 ;  /* 0x0000000300b97308 */ /* 0x0003e40000000800 */
[----:B-1----:R-:W-:-:S06]  /*3960*/  FFMA.FTZ R3, R15, UR10, -R0 ;  /* 0x0000000a0f037c23 */ /* 0x002fcc0008010800 */
[----:B------:R1:W-:Y:S02]  /*3970*/  MUFU.EX2 R217, R3 ;  /* 0x0000000300d97308 */ /* 0x0003e40000000800 */
[----:B-1----:R-:W-:-:S06]  /*3980*/  FFMA.FTZ R3, R58, UR10, -R0 ;  /* 0x0000000a3a037c23 */ /* 0x002fcc0008010800 */
[----:B------:R1:W-:Y:S02]  /*3990*/  MUFU.EX2 R211, R3 ;  /* 0x0000000300d37308 */ /* 0x0003e40000000800 */
[----:B-1----:R-:W-:-:S06]  /*39a0*/  FFMA.FTZ R3, R57, UR10, -R0 ;  /* 0x0000000a39037c23 */ /* 0x002fcc0008010800 */
[----:B------:R1:W-:Y:S02]  /*39b0*/  MUFU.EX2 R209, R3 ;  /* 0x0000000300d17308 */ /* 0x0003e40000000800 */
[----:B-1----:R-:W-:-:S06]  /*39c0*/  FFMA.FTZ R3, R56, UR10, -R0 ;  /* 0x0000000a38037c23 */ /* 0x002fcc0008010800 */
[----:B------:R1:W2:Y:S02]  /*39d0*/  MUFU.EX2 R210, R3 ;  /* 0x0000000300d27308 */ /* 0x0002a40000000800 */
[----:B-1----:R-:W-:Y:S01]  /*39e0*/  FFMA.FTZ R3, R23, UR10, -R0 ;  /* 0x0000000a17037c23 */ /* 0x002fe20008010800 */
[----:B--2---:R-:W-:Y:S01]  /*39f0*/  F2FP.F16.F32.PACK_AB R15, R210, R209 ;  /* 0x000000d1d20f723e */ /* 0x004fe200000000ff */
[----:B------:R-:W-:-:S04]  /*3a00*/  IMAD.MOV.U32 R23, RZ, RZ, R138 ;  /* 0x000000ffff177224 */ /* 0x000fc800078e008a */
[----:B------:R1:W-:Y:S01]  /*3a10*/  MUFU.EX2 R214, R3 ;  /* 0x0000000300d67308 */ /* 0x0003e20000000800 */
[----:B------:R-:W-:Y:S01]  /*3a20*/  HMMA.16816.F32 R136, R8, R90, R28 ;  /* 0x0000005a0888723c */ /* 0x000fe2000000181c */
[----:B------:R-:W-:Y:S01]  /*3a30*/  F2FP.F16.F32.PACK_AB R4, R23, R59 ;  /* 0x0000003b1704723e */ /* 0x000fe200000000ff */
[----:B-1----:R-:W-:Y:S01]  /*3a40*/  FFMA.FTZ R3, R14, UR10, -R0 ;  /* 0x0000000a0e037c23 */ /* 0x002fe20008010800 */
[----:B------:R-:W-:-:S04]  /*3a50*/  F2FP.F16.F32.PACK_AB R14, R184, R186 ;  /* 0x000000bab80e723e */ /* 0x000fc800000000ff */
[----:B------:R1:W2:Y:S02]  /*3a60*/  MUFU.EX2 R216, R3 ;  /* 0x0000000300d87308 */ /* 0x0002a40000000800 */
[----:B-1----:R-:W-:Y:S01]  /*3a70*/  FFMA.FTZ R3, R13, UR10, -R0 ;  /* 0x0000000a0d037c23 */ /* 0x002fe20008010800 */
[----:B------:R-:W-:Y:S02]  /*3a80*/  F2FP.F16.F32.PACK_AB R13, R211, R217 ;  /* 0x000000d9d30d723e */ /* 0x000fe400000000ff */
[----:B--2---:R-:W-:-:S03]  /*3a90*/  F2FP.F16.F32.PACK_AB R5, R216, R214 ;  /* 0x000000d6d805723e */ /* 0x004fc600000000ff */
[----:B------:R1:W-:Y:S02]  /*3aa0*/  MUFU.EX2 R208, R3 ;  /* 0x0000000300d07308 */ /* 0x0003e40000000800 */
[C---:B------:R-:W-:Y:S06]  /*3ab0*/  HMMA.16816.F32 R24, R12.reuse, R44, RZ ;  /* 0x0000002c0c18723c */ /* 0x040fec00000018ff */
[C---:B------:R-:W-:Y:S06]  /*3ac0*/  HMMA.16816.F32 R44, R12.reuse, R46, RZ ;  /* 0x0000002e0c2c723c */ /* 0x040fec00000018ff */
[----:B------:R-:W-:Y:S01]  /*3ad0*/  HMMA.16816.F32 R8, R12, R48, RZ ;  /* 0x000000300c08723c */ /* 0x000fe200000018ff */
[----:B-1----:R-:W-:Y:S01]  /*3ae0*/  FFMA.FTZ R3, R22, UR10, -R0 ;  /* 0x0000000a16037c23 */ /* 0x002fe20008010800 */
[----:B------:R-:W-:-:S03]  /*3af0*/  IMAD.MOV.U32 R22, RZ, RZ, R187 ;  /* 0x000000ffff167224 */ /* 0x000fc600078e00bb */
[----:B------:R1:W2:Y:S01]  /*3b00*/  MUFU.EX2 R203, R3 ;  /* 0x0000000300cb7308 */ /* 0x0002a20000000800 */
[----:B------:R-:W-:Y:S01]  /*3b10*/  HMMA.16816.F32 R40, R12, R108, RZ ;  /* 0x0000006c0c28723c */ /* 0x000fe200000018ff */
[----:B------:R-:W-:-:S05]  /*3b20*/  F2FP.F16.F32.PACK_AB R6, R185, R22 ;  /* 0x00000016b906723e */ /* 0x000fca00000000ff */
[----:B------:R-:W-:Y:S01]  /*3b30*/  HMMA.16816.F32 R28, R12, R52, RZ ;  /* 0x000000340c1c723c */ /* 0x000fe200000018ff */
[----:B------:R-:W-:Y:S02]  /*3b40*/  IMAD.MOV.U32 R108, RZ, RZ, R186 ;  /* 0x000000ffff6c7224 */ /* 0x000fe400078e00ba */
[----:B------:R-:W-:-:S03]  /*3b50*/  IMAD.MOV.U32 R109, RZ, RZ, R59 ;  /* 0x000000ffff6d7224 */ /* 0x000fc600078e003b */
[----:B------:R-:W-:Y:S01]  /*3b60*/  HMMA.16816.F32 R60, R12, R110, RZ ;  /* 0x0000006e0c3c723c */ /* 0x000fe200000018ff */
[----:B-1----:R-:W-:Y:S01]  /*3b70*/  FFMA.FTZ R3, R172, UR10, -R2 ;  /* 0x0000000aac037c23 */ /* 0x002fe20008010802 */
[----:B--2---:R-:W-:-:S04]  /*3b80*/  F2FP.F16.F32.PACK_AB R7, R203, R208 ;  /* 0x000000d0cb07723e */ /* 0x004fc800000000ff */
[----:B------:R-:W-:Y:S01]  /*3b90*/  HMMA.16816.F32 R36, R12, R84, RZ ;  /* 0x000000540c24723c */ /* 0x000fe200000018ff */
[----:B------:R-:W-:Y:S01]  /*3ba0*/  IMAD.MOV.U32 R110, RZ, RZ, R23 ;  /* 0x000000ffff6e7224 */ /* 0x000fe200078e0017 */
[----:B------:R1:W2:Y:S01]  /*3bb0*/  MUFU.EX2 R56, R3 ;  /* 0x0000000300387308 */ /* 0x0002a20000000800 */
[----:B------:R-:W-:-:S03]  /*3bc0*/  IMAD.MOV.U32 R23, RZ, RZ, R195 ;  /* 0x000000ffff177224 */ /* 0x000fc600078e00c3 */
[C---:B------:R-:W-:Y:S06]  /*3bd0*/  HMMA.16816.F32 R76, R4.reuse, R88, R8 ;  /* 0x00000058044c723c */ /* 0x040fec0000001808 */
[C---:B------:R-:W-:Y:S01]  /*3be0*/  HMMA.16816.F32 R204, R4.reuse, R124, R40 ;  /* 0x0000007c04cc723c */ /* 0x040fe20000001828 */
[----:B------:R-:W-:Y:S01]  /*3bf0*/  IMAD.MOV.U32 R11, RZ, RZ, R184 ;  /* 0x000000ffff0b7224 */ /* 0x000fe200078e00b8 */
[----:B------:R-:W-:Y:S04]  /*3c00*/  LDSM.16.MT88.4 R40, [R225+0xa800] ;  /* 0x00a80000e128783b */ /* 0x000fe80000004200 */
[----:B------:R-:W-:Y:S01]  /*3c10*/  HMMA.16816.F32 R72, R4, R92, R28 ;  /* 0x0000005c0448723c */ /* 0x000fe2000000181c */
[----:B-1----:R-:W-:Y:S01]  /*3c20*/  FFMA.FTZ R3, R131, UR10, -R17 ;  /* 0x0000000a83037c23 */ /* 0x002fe20008010811 */
[----:B------:R-:W-:Y:S01]  /*3c30*/  LDSM.16.MT88.4 R28, [R224+0xa800] ;  /* 0x00a80000e01c783b */ /* 0x000fe20000004200 */
[----:B------:R-:W-:-:S02]  /*3c40*/  IMAD.MOV.U32 R125, RZ, RZ, R11 ;  /* 0x000000ffff7d7224 */ /* 0x000fc400078e000b */
[----:B------:R1:W-:Y:S01]  /*3c50*/  MUFU.EX2 R202, R3 ;  /* 0x0000000300ca7308 */ /* 0x0003e20000000800 */
[C---:B------:R-:W-:Y:S06]  /*3c60*/  HMMA.16816.F32 R32, R12.reuse, R64, RZ ;  /* 0x000000400c20723c */ /* 0x040fec00000018ff */
[C---:B------:R-:W-:Y:S06]  /*3c70*/  HMMA.16816.F32 R48, R12.reuse, R50, RZ ;  /* 0x000000320c30723c */ /* 0x040fec00000018ff */
[----:B------:R-:W-:Y:S01]  /*3c80*/  HMMA.16816.F32 R52, R12, R54, RZ ;  /* 0x000000360c34723c */ /* 0x000fe200000018ff */
[----:B-1----:R-:W-:-:S05]  /*3c90*/  FFMA.FTZ R3, R133, UR10, -R17 ;  /* 0x0000000a85037c23 */ /* 0x002fca0008010811 */
[C---:B------:R-:W-:Y:S01]  /*3ca0*/  HMMA.16816.F32 R64, R12.reuse, R66, RZ ;  /* 0x000000420c40723c */ /* 0x040fe200000018ff */
[----:B------:R1:W3:Y:S05]  /*3cb0*/  MUFU.EX2 R201, R3 ;  /* 0x0000000300c97308 */ /* 0x0002ea0000000800 */
[----:B------:R-:W-:Y:S01]  /*3cc0*/  HMMA.16816.F32 R84, R12, R86, RZ ;  /* 0x000000560c54723c */ /* 0x000fe200000018ff */
[----:B------:R-:W-:Y:S05]  /*3cd0*/  LDSM.16.MT88.4 R12, [R224+0x9800] ;  /* 0x00980000e00c783b */ /* 0x000fea0000004200 */
[C---:B------:R-:W-:Y:S01]  /*3ce0*/  HMMA.16816.F32 R196, R4.reuse, R120, R36 ;  /* 0x0000007804c4723c */ /* 0x040fe20000001824 */
[----:B------:R-:W4:Y:S05]  /*3cf0*/  LDSM.16.MT88.4 R36, [R224+0xb800] ;  /* 0x00b80000e024783b */ /* 0x000f2a0000004200 */
[C---:B------:R-:W-:Y:S01]  /*3d00*/  HMMA.16816.F32 R96, R4.reuse, R80, R24 ;  /* 0x000000500460723c */ /* 0x040fe20000001818 */
[----:B-1----:R-:W-:Y:S01]  /*3d10*/  FFMA.FTZ R3, R135, UR10, -R17 ;  /* 0x0000000a87037c23 */ /* 0x002fe20008010811 */
[----:B--2---:R-:W-:Y:S01]  /*3d20*/  IMAD.MOV.U32 R135, RZ, RZ, R56 ;  /* 0x000000ffff877224 */ /* 0x004fe200078e0038 */
[----:B------:R-:W1:Y:S02]  /*3d30*/  LDSM.16.MT88.4 R24, [R225+0x9800] ;  /* 0x00980000e118783b */ /* 0x000e640000004200 */
[----:B------:R2:W-:Y:S01]  /*3d40*/  MUFU.EX2 R200, R3 ;  /* 0x0000000300c87308 */ /* 0x0005e20000000800 */
[----:B------:R-:W-:Y:S01]  /*3d50*/  HMMA.16816.F32 R56, R4, R82, R44 ;  /* 0x000000520438723c */ /* 0x000fe2000000182c */
[----:B------:R-:W-:-:S02]  /*3d60*/  IMAD.MOV.U32 R80, RZ, RZ, R106 ;  /* 0x000000ffff507224 */ /* 0x000fc400078e006a */
[----:B------:R-:W-:Y:S02]  /*3d70*/  IMAD.MOV.U32 R81, RZ, RZ, R130 ;  /* 0x000000ffff517224 */ /* 0x000fe400078e0082 */
[----:B------:R-:W-:Y:S01]  /*3d80*/  IMAD.MOV.U32 R133, RZ, RZ, R80 ;  /* 0x000000ffff857224 */ /* 0x000fe200078e0050 */
[----:B------:R-:W-:Y:S01]  /*3d90*/  MOV R80, R109 ;  /* 0x0000006d00507202 */ /* 0x000fe20000000f00 */
[----:B------:R-:W-:Y:S01]  /*3da0*/  IMAD.MOV.U32 R83, RZ, RZ, R108 ;  /* 0x000000ffff537224 */ /* 0x000fe200078e006c */
[C---:B------:R-:W-:Y:S01]  /*3db0*/  HMMA.16816.F32 R68, R4.reuse, R112, R32 ;  /* 0x000000700444723c */ /* 0x040fe20000001820 */
[----:B------:R-:W-:Y:S01]  /*3dc0*/  IMAD.MOV.U32 R108, RZ, RZ, R185 ;  /* 0x000000ffff6c7224 */ /* 0x000fe200078e00b9 */
[----:B------:R-:W5:Y:S01]  /*3dd0*/  LDSM.16.MT88.4 R32, [R225+0xb800] ;  /* 0x00b80000e120783b */ /* 0x000f620000004200 */
[----:B------:R-:W-:Y:S02]  /*3de0*/  IMAD.MOV.U32 R92, RZ, RZ, R81 ;  /* 0x000000ffff5c7224 */ /* 0x000fe400078e0051 */
[----:B------:R-:W-:Y:S01]  /*3df0*/  IMAD.MOV.U32 R81, RZ, RZ, R110 ;  /* 0x000000ffff517224 */ /* 0x000fe200078e006e */
[----:B------:R-:W-:Y:S01]  /*3e00*/  HMMA.16816.F32 R44, R4, R94, R52 ;  /* 0x0000005e042c723c */ /* 0x000fe20000001834 */
[----:B--2---:R-:W-:Y:S01]  /*3e10*/  FFMA.FTZ R3, R134, UR10, -R17 ;  /* 0x0000000a86037c23 */ /* 0x004fe20008010811 */
[----:B------:R-:W-:-:S03]  /*3e20*/  IMAD.MOV.U32 R134, RZ, RZ, R108 ;  /* 0x000000ffff867224 */ /* 0x000fc600078e006c */
[----:B------:R2:W4:Y:S01]  /*3e30*/  MUFU.EX2 R187, R3 ;  /* 0x0000000300bb7308 */ /* 0x0005220000000800 */
[C---:B------:R-:W-:Y:S06]  /*3e40*/  HMMA.16816.F32 R48, R4.reuse, R90, R48 ;  /* 0x0000005a0430723c */ /* 0x040fec0000001830 */
[C---:B------:R-:W-:Y:S06]  /*3e50*/  HMMA.16816.F32 R64, R4.reuse, R114, R64 ;  /* 0x000000720440723c */ /* 0x040fec0000001840 */
[----:B------:R-:W-:Y:S01]  /*3e60*/  HMMA.16816.F32 R52, R4, R122, R84 ;  /* 0x0000007a0434723c */ /* 0x000fe20000001854 */
[----:B--2---:R-:W-:-:S05]  /*3e70*/  FFMA.FTZ R3, R107, UR10, -R16 ;  /* 0x0000000a6b037c23 */ /* 0x004fca0008010810 */
[----:B------:R-:W-:Y:S01]  /*3e80*/  HMMA.16816.F32 R60, R4, R126, R60 ;  /* 0x0000007e043c723c */ /* 0x000fe2000000183c */
[----:B------:R2:W-:Y:S06]  /*3e90*/  MUFU.EX2 R186, R3 ;  /* 0x0000000300ba7308 */ /* 0x0005ec0000000800 */
[----:B---3--:R-:W-:Y:S02]  /*3ea0*/  F2FP.F16.F32.PACK_AB R4, R201, R202 ;  /* 0x000000cac904723e */ /* 0x008fe400000000ff */
[----:B----4-:R-:W-:Y:S01]  /*3eb0*/  F2FP.F16.F32.PACK_AB R6, R187, R200 ;  /* 0x000000c8bb06723e */ /* 0x010fe200000000ff */
[----:B--2---:R-:W-:-:S04]  /*3ec0*/  FFMA.FTZ R3, R128, UR10, -R16 ;  /* 0x0000000a80037c23 */ /* 0x004fc80008010810 */
[----:B------:R2:W3:Y:S02]  /*3ed0*/  MUFU.EX2 R185, R3 ;  /* 0x0000000300b97308 */ /* 0x0004e40000000800 */
[----:B--2---:R-:W-:Y:S01]  /*3ee0*/  FFMA.FTZ R3, R129, UR10, -R16 ;  /* 0x0000000a81037c23 */ /* 0x004fe20008010810 */
[----:B---3--:R-:W-:-:S05]  /*3ef0*/  F2FP.F16.F32.PACK_AB R5, R185, R186 ;  /* 0x000000bab905723e */ /* 0x008fca00000000ff */
[----:B------:R2:W-:Y:S02]  /*3f00*/  MUFU.EX2 R184, R3 ;  /* 0x0000000300b87308 */ /* 0x0005e40000000800 */
[----:B--2---:R-:W-:-:S06]  /*3f10*/  FFMA.FTZ R3, R132, UR10, -R16 ;  /* 0x0000000a84037c23 */ /* 0x004fcc0008010810 */
[----:B------:R2:W3:Y:S02]  /*3f20*/  MUFU.EX2 R111, R3 ;  /* 0x00000003006f7308 */ /* 0x0004e40000000800 */
[----:B--2---:R-:W-:Y:S01]  /*3f30*/  FFMA.FTZ R3, R177, UR10, -R2 ;  /* 0x0000000ab1037c23 */ /* 0x004fe20008010802 */
[----:B---3--:R-:W-:-:S05]  /*3f40*/  F2FP.F16.F32.PACK_AB R7, R111, R184 ;  /* 0x000000b86f07723e */ /* 0x008fca00000000ff */
[----:B------:R2:W-:Y:S02]  /*3f50*/  MUFU.EX2 R124, R3 ;  /* 0x00000003007c7308 */ /* 0x0005e40000000800 */
[C---:B------:R-:W-:Y:S06]  /*3f60*/  HMMA.16816.F32 R88, R4.reuse, R38, R116 ;  /* 0x000000260458723c */ /* 0x040fec0000001874 */
[C---:B------:R-:W-:Y:S06]  /*3f70*/  HMMA.16816.F32 R120, R4.reuse, R14, R148 ;  /* 0x0000000e0478723c */ /* 0x040fec0000001894 */
[----:B------:R-:W-:Y:S01]  /*3f80*/  HMMA.16816.F32 R112, R4, R12, R164 ;  /* 0x0000000c0470723c */ /* 0x000fe200000018a4 */
[----:B--2---:R-:W-:-:S04]  /*3f90*/  FFMA.FTZ R3, R178, UR10, -R2 ;  /* 0x0000000ab2037c23 */ /* 0x004fc80008010802 */
[----:B------:R2:W-:Y:S01]  /*3fa0*/  MUFU.EX2 R93, R3 ;  /* 0x00000003005d7308 */ /* 0x0005e20000000800 */
[C---:B-1----:R-:W-:Y:S01]  /*3fb0*/  HMMA.16816.F32 R128, R4.reuse, R24, R156 ;  /* 0x000000180480723c */ /* 0x042fe2000000189c */
[----:B------:R-:W-:Y:S05]  /*3fc0*/  LDSM.16.MT88.4 R156, [R224+0xac00] ;  /* 0x00ac0000e09c783b */ /* 0x000fea0000004200 */
[C---:B------:R-:W-:Y:S06]  /*3fd0*/  HMMA.16816.F32 R144, R4.reuse, R28, R144 ;  /* 0x0000001c0490723c */ /* 0x040fec0000001890 */
[----:B------:R-:W-:Y:S01]  /*3fe0*/  HMMA.16816.F32 R160, R4, R40, R160 ;  /* 0x0000002804a0723c */ /* 0x000fe200000018a0 */
[----:B--2---:R-:W-:-:S05]  /*3ff0*/  FFMA.FTZ R3, R179, UR10, -R2 ;  /* 0x0000000ab3037c23 */ /* 0x004fca0008010802 */
[C---:B------:R-:W-:Y:S01]  /*4000*/  HMMA.16816.F32 R188, R4.reuse, R36, R188 ;  /* 0x0000002404bc723c */ /* 0x040fe200000018bc */
[----:B------:R1:W-:Y:S05]  /*4010*/  MUFU.EX2 R172, R3 ;  /* 0x0000000300ac7308 */ /* 0x0003ea0000000800 */
[C---:B------:R-:W-:Y:S06]  /*4020*/  HMMA.16816.F32 R136, R4.reuse, R26, R136 ;  /* 0x0000001a0488723c */ /* 0x040fec0000001888 */
[C---:B------:R-:W-:Y:S06]  /*4030*/  HMMA.16816.F32 R152, R4.reuse, R30, R152 ;  /* 0x0000001e0498723c */ /* 0x040fec0000001898 */
[----:B------:R-:W-:Y:S01]  /*4040*/  HMMA.16816.F32 R168, R4, R42, R168 ;  /* 0x0000002a04a8723c */ /* 0x000fe200000018a8 */
[----:B-1----:R-:W-:-:S04]  /*4050*/  FFMA.FTZ R3, R192, UR10, -R2 ;  /* 0x0000000ac0037c23 */ /* 0x002fc80008010802 */
[----:B------:R1:W2:Y:S01]  /*4060*/  MUFU.EX2 R8, R3 ;  /* 0x0000000300087308 */ /* 0x0002a20000000800 */
[----:B-----5:R-:W-:Y:S01]  /*4070*/  HMMA.16816.F32 R180, R4, R34, R180 ;  /* 0x0000002204b4723c */ /* 0x020fe200000018b4 */
[----:B-1----:R-:W-:-:S06]  /*4080*/  FFMA.FTZ R3, R193, UR10, -R2 ;  /* 0x0000000ac1037c23 */ /* 0x002fcc0008010802 */
[----:B------:R1:W-:Y:S02]  /*4090*/  MUFU.EX2 R9, R3 ;  /* 0x0000000300097308 */ /* 0x0003e40000000800 */
[--C-:B-1----:R-:W-:Y:S01]  /*40a0*/  FFMA.FTZ R3, R194, UR10, -R2.reuse ;  /* 0x0000000ac2037c23 */ /* 0x102fe20008010802 */
[----:B------:R-:W-:Y:S01]  /*40b0*/  FFMA.FTZ R2, R219, UR10, -R2 ;  /* 0x0000000adb027c23 */ /* 0x000fe20008010802 */
[----:B------:R-:W-:Y:S01]  /*40c0*/  HMMA.16816.F32 R192, R4, R32, R140 ;  /* 0x0000002004c0723c */ /* 0x000fe2000000188c */
[----:B------:R-:W-:Y:S03]  /*40d0*/  LDSM.16.MT88.4 R4, [R225+0xbc00] ;  /* 0x00bc0000e104783b */ /* 0x000fe60000004200 */
[----:B------:R1:W3:Y:S01]  /*40e0*/  MUFU.EX2 R10, R3 ;  /* 0x00000003000a7308 */ /* 0x0002e20000000800 */
[----:B------:R-:W-:Y:S07]  /*40f0*/  LDSM.16.MT88.4 R140, [R225+0x9c00] ;  /* 0x009c0000e18c783b */ /* 0x000fee0000004200 */
[----:B------:R4:W-:Y:S01]  /*4100*/  MUFU.EX2 R219, R2 ;  /* 0x0000000200db7308 */ /* 0x0009e20000000800 */
[----:B-1----:R-:W-:-:S07]  /*4110*/  FFMA.FTZ R3, R100, UR10, -R0 ;  /* 0x0000000a64037c23 */ /* 0x002fce0008010800 */
[----:B------:R1:W-:Y:S01]  /*4120*/  MUFU.EX2 R100, R3 ;  /* 0x0000000300647308 */ /* 0x0003e20000000800 */
[----:B----4-:R-:W-:Y:S01]  /*4130*/  FFMA.FTZ R2, R250, UR10, -R0 ;  /* 0x0000000afa027c23 */ /* 0x010fe20008010800 */
[----:B--2---:R-:W-:Y:S01]  /*4140*/  IMAD.MOV.U32 R250, RZ, RZ, R8 ;  /* 0x000000fffffa7224 */ /* 0x004fe200078e0008 */
[----:B------:R-:W-:-:S05]  /*4150*/  F2FP.F16.F32.PACK_AB R8, R124, R135 ;  /* 0x000000877c08723e */ /* 0x000fca00000000ff */
[----:B------:R2:W-:Y:S01]  /*4160*/  MUFU.EX2 R110, R2 ;  /* 0x00000002006e7308 */ /* 0x0005e20000000800 */
[----:B-1----:R-:W-:-:S07]  /*4170*/  FFMA.FTZ R3, R105, UR10, -R0 ;  /* 0x0000000a69037c23 */ /* 0x002fce0008010800 */
[----:B------:R1:W4:Y:S01]  /*4180*/  MUFU.EX2 R106, R3 ;  /* 0x00000003006a7308 */ /* 0x0003220000000800 */
[----:B--2---:R-:W-:-:S07]  /*4190*/  FFMA.FTZ R2, R175, UR10, -R17 ;  /* 0x0000000aaf027c23 */ /* 0x004fce0008010811 */
[----:B------:R2:W-:Y:S01]  /*41a0*/  MUFU.EX2 R107, R2 ;  /* 0x00000002006b7308 */ /* 0x0005e20000000800 */
[----:B-1----:R-:W-:Y:S01]  /*41b0*/  FFMA.FTZ R3, R243, UR10, -R0 ;  /* 0x0000000af3037c23 */ /* 0x002fe20008010800 */
[----:B---3--:R-:W-:Y:S01]  /*41c0*/  IMAD.MOV.U32 R243, RZ, RZ, R10 ;  /* 0x000000fffff37224 */ /* 0x008fe200078e000a */
[----:B------:R-:W-:-:S05]  /*41d0*/  F2FP.F16.F32.PACK_AB R10, R172, R93 ;  /* 0x0000005dac0a723e */ /* 0x000fca00000000ff */
[----:B------:R1:W-:Y:S01]  /*41e0*/  MUFU.EX2 R108, R3 ;  /* 0x00000003006c7308 */ /* 0x0003e20000000800 */
[----:B--2---:R-:W-:-:S07]  /*41f0*/  FFMA.FTZ R2, R176, UR10, -R17 ;  /* 0x0000000ab0027c23 */ /* 0x004fce0008010811 */
[----:B------:R2:W-:Y:S01]  /*4200*/  MUFU.EX2 R105, R2 ;  /* 0x0000000200697308 */ /* 0x0005e20000000800 */
[----:B-1----:R-:W-:Y:S01]  /*4210*/  FFMA.FTZ R3, R245, UR10, -R0 ;  /* 0x0000000af5037c23 */ /* 0x002fe20008010800 */
[----:B------:R-:W-:Y:S01]  /*4220*/  IMAD.MOV.U32 R245, RZ, RZ, R9 ;  /* 0x000000fffff57224 */ /* 0x000fe200078e0009 */
[----:B----4-:R-:W-:-:S05]  /*4230*/  F2FP.F16.F32.PACK_AB R9, R106, R100 ;  /* 0x000000646a09723e */ /* 0x010fca00000000ff */
[----:B------:R-:W1:Y:S01]  /*4240*/  MUFU.EX2 R109, R3 ;  /* 0x00000003006d7308 */ /* 0x000e620000000800 */
[----:B--2---:R-:W-:Y:S01]  /*4250*/  FFMA.FTZ R2, R212, UR10, -R17 ;  /* 0x0000000ad4027c23 */ /* 0x004fe20008010811 */
[----:B------:R-:W-:Y:S01]  /*4260*/  IMAD.MOV.U32 R212, RZ, RZ, R133 ;  /* 0x000000ffffd47224 */ /* 0x000fe200078e0085 */
[----:B-1----:R-:W-:Y:S01]  /*4270*/  F2FP.F16.F32.PACK_AB R11, R109, R108 ;  /* 0x0000006c6d0b723e */ /* 0x002fe200000000ff */
[----:B------:R-:W-:Y:S01]  /*4280*/  IMAD.MOV.U32 R3, RZ, RZ, R92 ;  /* 0x000000ffff037224 */ /* 0x000fe200078e005c */
[----:B------:R-:W-:-:S05]  /*4290*/  F2FP.F16.F32.PACK_AB R92, R105, R107 ;  /* 0x0000006b695c723e */ /* 0x000fca00000000ff */
[C---:B------:R-:W-:Y:S01]  /*42a0*/  HMMA.16816.F32 R176, R8.reuse, R14, R56 ;  /* 0x0000000e08b0723c */ /* 0x040fe20000001838 */
[----:B------:R1:W-:Y:S05]  /*42b0*/  MUFU.EX2 R56, R2 ;  /* 0x0000000200387308 */ /* 0x0003ea0000000800 */
[C---:B------:R-:W-:Y:S01]  /*42c0*/  HMMA.16816.F32 R116, R8.reuse, R12, R96 ;  /* 0x0000000c0874723c */ /* 0x040fe20000001860 */
[----:B------:R-:W-:Y:S02]  /*42d0*/  IMAD.MOV.U32 R57, RZ, RZ, R135 ;  /* 0x000000ffff397224 */ /* 0x000fe400078e0087 */
[----:B------:R-:W-:Y:S02]  /*42e0*/  IMAD.MOV.U32 R58, RZ, RZ, R93 ;  /* 0x000000ffff3a7224 */ /* 0x000fe400078e005d */
[----:B------:R-:W-:Y:S01]  /*42f0*/  IMAD.MOV.U32 R59, RZ, RZ, R172 ;  /* 0x000000ffff3b7224 */ /* 0x000fe200078e00ac */
[----:B------:R-:W-:Y:S01]  /*4300*/  HMMA.16816.F32 R164, R8, R40, R68 ;  /* 0x0000002808a4723c */ /* 0x000fe20000001844 */
[----:B------:R-:W-:-:S02]  /*4310*/  IMAD.MOV.U32 R96, RZ, RZ, R134 ;  /* 0x000000ffff607224 */ /* 0x000fc400078e0086 */
[----:B------:R-:W-:Y:S02]  /*4320*/  IMAD.MOV.U32 R99, RZ, RZ, R83 ;  /* 0x000000ffff637224 */ /* 0x000fe400078e0053 */
[----:B------:R-:W-:Y:S02]  /*4330*/  IMAD.MOV.U32 R97, RZ, RZ, R125 ;  /* 0x000000ffff617224 */ /* 0x000fe400078e007d */
[----:B-1----:R-:W-:Y:S01]  /*4340*/  FFMA.FTZ R2, R215, UR10, -R17 ;  /* 0x0000000ad7027c23 */ /* 0x002fe20008010811 */
[C---:B------:R-:W-:Y:S01]  /*4350*/  HMMA.16816.F32 R132, R8.reuse, R24, R76 ;  /* 0x000000180884723c */ /* 0x040fe2000000184c */
[----:B------:R-:W-:Y:S02]  /*4360*/  IMAD.MOV.U32 R98, RZ, RZ, R124 ;  /* 0x000000ffff627224 */ /* 0x000fe400078e007c */
[----:B------:R-:W1:Y:S03]  /*4370*/  LDSM.16.MT88.4 R124, [R224+0x9c00] ;  /* 0x009c0000e07c783b */ /* 0x000e660000004200 */
[----:B------:R-:W-:Y:S01]  /*4380*/  HMMA.16816.F32 R48, R8, R26, R48 ;  /* 0x0000001a0830723c */ /* 0x000fe20000001830 */
[----:B------:R-:W-:Y:S01]  /*4390*/  IMAD.MOV.U32 R76, RZ, RZ, R23 ;  /* 0x000000ffff4c7224 */ /* 0x000fe200078e0017 */
[----:B------:R-:W-:Y:S01]  /*43a0*/  MOV R77, R22 ;  /* 0x00000016004d7202 */ /* 0x000fe20000000f00 */
[----:B------:R2:W3:Y:S01]  /*43b0*/  MUFU.EX2 R23, R2 ;  /* 0x0000000200177308 */ /* 0x0004e20000000800 */
[----:B------:R-:W-:-:S02]  /*43c0*/  IMAD.MOV.U32 R79, RZ, RZ, R80 ;  /* 0x000000ffff4f7224 */ /* 0x000fc400078e0050 */
[----:B------:R-:W-:Y:S01]  /*43d0*/  IMAD.MOV.U32 R78, RZ, RZ, R81 ;  /* 0x000000ffff4e7224 */ /* 0x000fe200078e0051 */
[C---:B------:R-:W-:Y:S01]  /*43e0*/  HMMA.16816.F32 R148, R8.reuse, R28, R72 ;  /* 0x0000001c0894723c */ /* 0x040fe20000001848 */
[----:B------:R-:W4:Y:S01]  /*43f0*/  LDSM.16.MT88.4 R80, [R224+0xbc00] ;  /* 0x00bc0000e050783b */ /* 0x000f220000004200 */
[----:B------:R-:W-:Y:S02]  /*4400*/  IMAD.MOV.U32 R26, RZ, RZ, R97 ;  /* 0x000000ffff1a7224 */ /* 0x000fe400078e0061 */
[----:B------:R-:W-:Y:S01]  /*4410*/  IMAD.MOV.U32 R25, RZ, RZ, R96 ;  /* 0x000000ffff197224 */ /* 0x000fe200078e0060 */
[----:B------:R-:W-:Y:S01]  /*4420*/  F2FP.F16.F32.PACK_AB R96, R245, R250 ;  /* 0x000000faf560723e */ /* 0x000fe200000000ff */
[----:B------:R-:W-:Y:S01]  /*4430*/  HMMA.16816.F32 R44, R8, R30, R44 ;  /* 0x0000001e082c723c */ /* 0x000fe2000000182c */
[----:B------:R-:W-:Y:S02]  /*4440*/  IMAD.MOV.U32 R28, RZ, RZ, R212 ;  /* 0x000000ffff1c7224 */ /* 0x000fe400078e00d4 */
[----:B------:R-:W-:-:S02]  /*4450*/  IMAD.MOV.U32 R29, RZ, RZ, R99 ;  /* 0x000000ffff1d7224 */ /* 0x000fc400078e0063 */
[----:B------:R-:W-:Y:S01]  /*4460*/  FADD.FTZ R3, R3, R28 ;  /* 0x0000001c03037221 */ /* 0x000fe20000010000 */
[C---:B------:R-:W-:Y:S01]  /*4470*/  HMMA.16816.F32 R64, R8.reuse, R42, R64 ;  /* 0x0000002a0840723c */ /* 0x040fe20000001840 */
[----:B--2---:R-:W-:Y:S01]  /*4480*/  FFMA.FTZ R2, R173, UR10, -R16 ;  /* 0x0000000aad027c23 */ /* 0x004fe20008010810 */
[----:B------:R-:W-:Y:S01]  /*4490*/  IMAD.MOV.U32 R212, RZ, RZ, R57 ;  /* 0x000000ffffd47224 */ /* 0x000fe200078e0039 */
[----:B---3--:R-:W-:Y:S01]  /*44a0*/  F2FP.F16.F32.PACK_AB R94, R23, R56 ;  /* 0x00000038175e723e */ /* 0x008fe200000000ff */
[----:B------:R-:W-:Y:S01]  /*44b0*/  IMAD.MOV.U32 R57, RZ, RZ, R98 ;  /* 0x000000ffff397224 */ /* 0x000fe200078e0062 */
[----:B------:R2:W-:Y:S01]  /*44c0*/  MUFU.EX2 R22, R2 ;  /* 0x0000000200167308 */ /* 0x0005e20000000800 */
[----:B------:R-:W-:Y:S01]  /*44d0*/  HMMA.16816.F32 R68, R8, R36, R196 ;  /* 0x000000240844723c */ /* 0x000fe200000018c4 */
[----:B------:R-:W-:Y:S01]  /*44e0*/  F2FP.F16.F32.PACK_AB R98, R219, R243 ;  /* 0x000000f3db62723e */ /* 0x000fe200000000ff */
[----:B------:R-:W-:Y:S02]  /*44f0*/  IMAD.MOV.U32 R27, RZ, RZ, R79 ;  /* 0x000000ffff1b7224 */ /* 0x000fe400078e004f */
[----:B------:R-:W-:-:S02]  /*4500*/  IMAD.MOV.U32 R24, RZ, RZ, R77 ;  /* 0x000000ffff187224 */ /* 0x000fc400078e004d */
[----:B------:R-:W-:Y:S01]  /*4510*/  HMMA.16816.F32 R52, R8, R38, R52 ;  /* 0x000000260834723c */ /* 0x000fe20000001834 */
[----:B------:R-:W-:-:S05]  /*4520*/  IMAD.MOV.U32 R215, RZ, RZ, R78 ;  /* 0x000000ffffd77224 */ /* 0x000fca00078e004e */
[----:B------:R-:W-:Y:S01]  /*4530*/  HMMA.16816.F32 R84, R8, R32, R204 ;  /* 0x000000200854723c */ /* 0x000fe200000018cc */
[----:B--2---:R-:W-:-:S05]  /*4540*/  FFMA.FTZ R2, R174, UR10, -R16 ;  /* 0x0000000aae027c23 */ /* 0x004fca0008010810 */
[----:B------:R-:W-:Y:S01]  /*4550*/  HMMA.16816.F32 R60, R8, R34, R60 ;  /* 0x00000022083c723c */ /* 0x000fe2000000183c */
[----:B------:R-:W2:Y:S01]  /*4560*/  LDSM.16.MT88.4 R172, [R225+0xac00] ;  /* 0x00ac0000e1ac783b */ /* 0x000ea20000004200 */
[----:B------:R3:W5:Y:S05]  /*4570*/  MUFU.EX2 R15, R2 ;  /* 0x00000002000f7308 */ /* 0x00076a0000000800 */
[----:B------:R-:W-:Y:S01]  /*4580*/  FADD.FTZ R8, R238, R235 ;  /* 0x000000ebee087221 */ /* 0x000fe20000010000 */
[----:B------:R-:W-:-:S03]  /*4590*/  FADD.FTZ R9, R29, R3 ;  /* 0x000000031d097221 */ /* 0x000fc60000010000 */
[----:B------:R-:W-:Y:S01]  /*45a0*/  FADD.FTZ R8, R236, R8 ;  /* 0x00000008ec087221 */ /* 0x000fe20000010000 */
[----:B------:R-:W-:-:S04]  /*45b0*/  FADD.FTZ R9, R26, R9 ;  /* 0x000000091a097221 */ /* 0x000fc80000010000 */
[----:B------:R-:W-:Y:S01]  /*45c0*/  FADD.FTZ R9, R27, R9 ;  /* 0x000000091b097221 */ /* 0x000fe20000010000 */
[----:B---3--:R-:W-:Y:S01]  /*45d0*/  FFMA.FTZ R2, R213, UR10, -R16 ;  /* 0x0000000ad5027c23 */ /* 0x008fe20008010810 */
[----:B-----5:R-:W-:-:S03]  /*45e0*/  F2FP.F16.F32.PACK_AB R93, R15, R22 ;  /* 0x000000160f5d723e */ /* 0x020fc600000000ff */
[----:B------:R3:W-:Y:S02]  /*45f0*/  MUFU.EX2 R17, R2 ;  /* 0x0000000200117308 */ /* 0x0007e40000000800 */
[----:B---3--:R-:W-:-:S06]  /*4600*/  FFMA.FTZ R2, R218, UR10, -R16 ;  /* 0x0000000ada027c23 */ /* 0x008fcc0008010810 */
[----:B------:R3:W5:Y:S02]  /*4610*/  MUFU.EX2 R14, R2 ;  /* 0x00000002000e7308 */ /* 0x0007640000000800 */
[----:B---3--:R-:W-:Y:S01]  /*4620*/  FFMA.FTZ R2, R251, UR10, -R0 ;  /* 0x0000000afb027c23 */ /* 0x008fe20008010800 */
[----:B-----5:R-:W-:-:S05]  /*4630*/  F2FP.F16.F32.PACK_AB R95, R14, R17 ;  /* 0x000000110e5f723e */ /* 0x020fca00000000ff */
[----:B------:R3:W5:Y:S02]  /*4640*/  MUFU.EX2 R13, R2 ;  /* 0x00000002000d7308 */ /* 0x0007640000000800 */
[C---:B-1----:R-:W-:Y:S06]  /*4650*/  HMMA.16816.F32 R112, R92.reuse, R124, R112 ;  /* 0x0000007c5c70723c */ /* 0x042fec0000001870 */
[C---:B------:R-:W-:Y:S06]  /*4660*/  HMMA.16816.F32 R120, R92.reuse, R126, R120 ;  /* 0x0000007e5c78723c */ /* 0x040fec0000001878 */
[C---:B------:R-:W-:Y:S01]  /*4670*/  HMMA.16816.F32 R128, R92.reuse, R140, R128 ;  /* 0x0000008c5c80723c */ /* 0x040fe20000001880 */
[--C-:B---3--:R-:W-:Y:S01]  /*4680*/  FFMA.FTZ R2, R252, UR10, -R0.reuse ;  /* 0x0000000afc027c23 */ /* 0x108fe20008010800 */
[----:B------:R-:W-:Y:S01]  /*4690*/  FFMA.FTZ R0, R76, UR10, -R0 ;  /* 0x0000000a4c007c23 */ /* 0x000fe20008010800 */
[----:B-----5:R-:W-:Y:S01]  /*46a0*/  F2FP.F16.F32.PACK_AB R97, R13, R110 ;  /* 0x0000006e0d61723e */ /* 0x020fe200000000ff */
[----:B------:R-:W-:Y:S01]  /*46b0*/  IMAD.SHL.U32 R252, R246, 0x20, RZ ;  /* 0x00000020f6fc7824 */ /* 0x000fe200078e00ff */
[----:B------:R1:W-:Y:S01]  /*46c0*/  MUFU.EX2 R12, R2 ;  /* 0x00000002000c7308 */ /* 0x0003e20000000800 */
[C---:B----4-:R-:W-:Y:S06]  /*46d0*/  HMMA.16816.F32 R76, R92.reuse, R82, R88 ;  /* 0x000000525c4c723c */ /* 0x050fec0000001858 */
[C---:B------:R-:W-:Y:S01]  /*46e0*/  HMMA.16816.F32 R88, R92.reuse, R4, R192 ;  /* 0x000000045c58723c */ /* 0x040fe200000018c0 */
[----:B------:R3:W4:Y:S05]  /*46f0*/  MUFU.EX2 R10, R0 ;  /* 0x00000000000a7308 */ /* 0x00072a0000000800 */
[----:B------:R-:W-:Y:S01]  /*4700*/  HMMA.16816.F32 R136, R92, R142, R136 ;  /* 0x0000008e5c88723c */ /* 0x000fe20000001888 */
[----:B-1----:R-:W-:-:S05]  /*4710*/  FADD.FTZ R2, R242, R241 ;  /* 0x000000f1f2027221 */ /* 0x002fca0000010000 */
[----:B------:R-:W-:Y:S01]  /*4720*/  HMMA.16816.F32 R144, R92, R156, R144 ;  /* 0x0000009c5c90723c */ /* 0x000fe20000001890 */
[----:B---3--:R-:W-:Y:S01]  /*4730*/  FADD.FTZ R0, R217, R211 ;  /* 0x000000d3d9007221 */ /* 0x008fe20000010000 */
[----:B----4-:R-:W-:-:S04]  /*4740*/  F2FP.F16.F32.PACK_AB R99, R10, R12 ;  /* 0x0000000c0a63723e */ /* 0x010fc800000000ff */
[----:B------:R-:W-:Y:S01]  /*4750*/  HMMA.16816.F32 R152, R92, R158, R152 ;  /* 0x0000009e5c98723c */ /* 0x000fe20000001898 */
[----:B------:R-:W-:Y:S01]  /*4760*/  FADD.FTZ R3, R209, R0 ;  /* 0x00000000d1037221 */ /* 0x000fe20000010000 */
[----:B------:R-:W-:-:S03]  /*4770*/  FADD.FTZ R0, R240, R2 ;  /* 0x00000002f0007221 */ /* 0x000fc60000010000 */
[----:B------:R-:W-:Y:S01]  /*4780*/  FADD.FTZ R3, R210, R3 ;  /* 0x00000003d2037221 */ /* 0x000fe20000010000 */
[----:B------:R-:W-:Y:S01]  /*4790*/  FADD.FTZ R2, R239, R0 ;  /* 0x00000000ef027221 */ /* 0x000fe20000010000 */
[----:B------:R-:W-:Y:S01]  /*47a0*/  FADD.FTZ R0, R237, R8 ;  /* 0x00000008ed007221 */ /* 0x000fe20000010000 */
[----:B------:R-:W-:Y:S01]  /*47b0*/  HMMA.16816.F32 R84, R96, R4, R84 ;  /* 0x000000046054723c */ /* 0x000fe20000001854 */
[----:B------:R-:W-:Y:S01]  /*47c0*/  FADD.FTZ R8, R214, R3 ;  /* 0x00000003d6087221 */ /* 0x000fe20000010000 */
[----:B------:R-:W-:-:S04]  /*47d0*/  FADD.FTZ R3, R215, R9 ;  /* 0x00000009d7037221 */ /* 0x000fc80000010000 */
[C---:B--2---:R-:W-:Y:S01]  /*47e0*/  HMMA.16816.F32 R160, R92.reuse, R172, R160 ;  /* 0x000000ac5ca0723c */ /* 0x044fe200000018a0 */
[----:B------:R-:W-:Y:S01]  /*47f0*/  FADD.FTZ R5, R231, R2 ;  /* 0x00000002e7057221 */ /* 0x000fe20000010000 */
[----:B------:R-:W-:Y:S01]  /*4800*/  FADD.FTZ R4, R220, R0 ;  /* 0x00000000dc047221 */ /* 0x000fe20000010000 */
[----:B------:R-:W-:Y:S01]  /*4810*/  FADD.FTZ R2, R216, R8 ;  /* 0x00000008d8027221 */ /* 0x000fe20000010000 */
[----:B------:R-:W-:Y:S01]  /*4820*/  SHF.L.U64.HI R8, R246, 0x5, R247 ;  /* 0x00000005f6087819 */ /* 0x000fe200000102f7 */
[----:B------:R-:W-:Y:S01]  /*4830*/  FADD.FTZ R0, R233, R5 ;  /* 0x00000005e9007221 */ /* 0x000fe20000010000 */
        /* <DEDUP_REMOVED lines=41> */
[C---:B------:R-:W-:Y:S01]  /*4ad0*/  HMMA.16816.F32 R168, R92.reuse, R174, R168 ;  /* 0x000000ae5ca8723c */ /* 0x040fe200000018a8 */
[----:B------:R1:W-:Y:S04]  /*4ae0*/  STL [R1+0x10], R5 ;  /* 0x0000100501007387 */ /* 0x0003e80000100800 */
[----:B------:R1:W-:Y:S01]  /*4af0*/  STL [R1+0x14], R4 ;  /* 0x0000140401007387 */ /* 0x0003e20000100800 */
[----:B------:R-:W-:Y:S03]  /*4b00*/  HMMA.16816.F32 R72, R92, R80, R188 ;  /* 0x000000505c48723c */ /* 0x000fe600000018bc */
[----:B------:R1:W-:Y:S03]  /*4b10*/  STL [R1+0x18], R2 ;  /* 0x0000180201007387 */ /* 0x0003e60000100800 */
[C---:B------:R-:W-:Y:S01]  /*4b20*/  HMMA.16816.F32 R116, R96.reuse, R124, R116 ;  /* 0x0000007c6074723c */ /* 0x040fe20000001874 */
        /* <DEDUP_REMOVED lines=11> */
[-C--:B------:R-:W-:Y:S06]  /*4be0*/  HMMA.16816.F32 R92, R92, R6.reuse, R180 ;  /* 0x000000065c5c723c */ /* 0x080fec00000018b4 */
[----:B------:R-:W-:Y:S01]  /*4bf0*/  HMMA.16816.F32 R96, R96, R6, R60 ;  /* 0x000000066060723c */ /* 0x000fe2000000183c */
[----:B------:R-:W-:-:S08]  /*4c00*/  NOP ;  /* 0x0000000000007918 */ /* 0x000fd00000000000 */
[----:B-1----:R-:W-:-:S15]  /*4c10*/  @!P0 BRA `(.L_x_382) ;  /* 0x0000004400708947 */ /* 0x002fde0003800000 */
[----:B------:R-:W2:Y:S04]  /*4c20*/  LDL R245, [R1+0x48] ;  /* 0x0000480001f57983 */ /* 0x000ea80000100800 */
[----:B------:R-:W3:Y:S04]  /*4c30*/  LDL.64 R58, [R1+0x8] ;  /* 0x00000800013a7983 */ /* 0x000ee80000100a00 */
[----:B------:R-:W3:Y:S01]  /*4c40*/  LDL R243, [R1+0x30] ;  /* 0x0000300001f37983 */ /* 0x000ee20000100800 */
[----:B------:R-:W-:Y:S01]  /*4c50*/  VIADD R4, R244, 0xfffffffe ;  /* 0xfffffffef4047836 */ /* 0x000fe20000000000 */
[----:B------:R-:W-:-:S04]  /*4c60*/  DEPBAR.LE SB0, 0x0 ;  /* 0x000080000000791a */ /* 0x000fc80000000000 */
[----:B------:R-:W-:Y:S01]  /*4c70*/  SHF.R.S32.HI R0, RZ, 0x1f, R4 ;  /* 0x0000001fff007819 */ /* 0x000fe20000011404 */
[----:B------:R1:W-:Y:S01]  /*4c80*/  STL [R1], R4 ;  /* 0x0000000401007387 */ /* 0x0003e20000100800 */
[----:B------:R-:W-:Y:S01]  /*4c90*/  BAR.SYNC.DEFER_BLOCKING 0x0 ;  /* 0x0000000000007b1d */ /* 0x000fe20000010000 */
[----:B--2---:R-:W-:Y:S02]  /*4ca0*/  IMAD R2, R245, R4, RZ ;  /* 0x00000004f5027224 */ /* 0x004fe400078e02ff */
[----:B---3--:R-:W-:-:S04]  /*4cb0*/  IMAD.WIDE.U32 R6, R4, R243, R58 ;  /* 0x000000f304067225 */ /* 0x008fc800078e003a */
[----:B------:R-:W-:Y:S01]  /*4cc0*/  IMAD R0, R0, R243, R2 ;  /* 0x000000f300007224 */ /* 0x000fe200078e0202 */
[----:B------:R-:W-:-:S03]  /*4cd0*/  LEA R2, P1, R6, UR6, 0x1 ;  /* 0x0000000606027c11 */ /* 0x000fc6000f8208ff */
[----:B------:R-:W-:Y:S01]  /*4ce0*/  IMAD.IADD R0, R7, 0x1, R0 ;  /* 0x0000000107007824 */ /* 0x000fe200078e0200 */
[----:B-1----:R-:W-:-:S04]  /*4cf0*/  LEA R4, P0, R252, R2, 0x1 ;  /* 0x00000002fc047211 */ /* 0x002fc800078008ff */
[----:B------:R-:W-:-:S04]  /*4d00*/  LEA.HI.X R3, R6, UR7, R0, 0x1, P1 ;  /* 0x0000000706037c11 */ /* 0x000fc800088f0c00 */
[----:B------:R-:W-:Y:S01]  /*4d10*/  LEA.HI.X R5, R252, R3, R8, 0x1, P0 ;  /* 0x00000003fc057211 */ /* 0x000fe200000f0c08 */
[----:B------:R-:W-:Y:S01]  /*4d20*/  @!PT LDS RZ, [RZ] ;  /* 0x00000000fffff984 */ /* 0x000fe20000000800 */
[----:B------:R-:W-:Y:S01]  /*4d30*/  @!PT LDS RZ, [RZ] ;  /* 0x00000000fffff984 */ /* 0x000fe20000000800 */
[----:B------:R-:W-:Y:S01]  /*4d40*/  @!PT LDS RZ, [RZ] ;  /* 0x00000000fffff984 */ /* 0x000fe20000000800 */
[----:B------:R-:W-:Y:S04]  /*4d50*/  LDGSTS.E.BYPASS.LTC128B.128 [R230+0x9000], desc[UR12][R2.64] ;  /* 0x0900000002e67fae */ /* 0x000fe8000b901d4c */
[----:B------:R-:W-:Y:S04]  /*4d60*/  LDGSTS.E.BYPASS.LTC128B.128 [R230+0xa000], desc[UR12][R2.64+0x40] ;  /* 0x0a00004002e67fae */ /* 0x000fe8000b901d4c */
[----:B------:R1:W-:Y:S04]  /*4d70*/  LDGSTS.E.BYPASS.LTC128B.128 [R230+0xb000], desc[UR12][R2.64+0x80] ;  /* 0x0b00008002e67fae */ /* 0x0003e8000b901d4c */
[----:B------:R-:W-:Y:S04]  /*4d80*/  LDGSTS.E.BYPASS.LTC128B.128 [R230+0x9800], desc[UR12][R4.64] ;  /* 0x0980000004e67fae */ /* 0x000fe8000b901d4c */
[----:B------:R-:W-:Y:S04]  /*4d90*/  LDGSTS.E.BYPASS.LTC128B.128 [R230+0xa800], desc[UR12][R4.64+0x40] ;  /* 0x0a80004004e67fae */ /* 0x000fe8000b901d4c */
[----:B------:R2:W-:Y:S04]  /*4da0*/  LDGSTS.E.BYPASS.LTC128B.128 [R230+0xb800], desc[UR12][R4.64+0x80] ;  /* 0x0b80008004e67fae */ /* 0x0005e8000b901d4c */
[----:B------:R-:W-:Y:S04]  /*4db0*/  LDSM.16.M88.4 R40, [R228] ;  /* 0x00000000e428783b */ /* 0x000fe80000000200 */
[----:B------:R-:W3:Y:S04]  /*4dc0*/  LDSM.16.M88.4 R8, [R227] ;  /* 0x00000000e308783b */ /* 0x000ee80000000200 */
[----:B------:R-:W4:Y:S04]  /*4dd0*/  LDSM.16.M88.4 R36, [R228+0x1000] ;  /* 0x00100000e424783b */ /* 0x000f280000000200 */
[----:B------:R-:W5:Y:S04]  /*4de0*/  LDSM.16.M88.4 R48, [R227+0x400] ;  /* 0x00040000e330783b */ /* 0x000f680000000200 */
[----:B------:R-:W-:Y:S04]  /*4df0*/  LDSM.16.M88.4 R32, [R229] ;  /* 0x00000000e520783b */ /* 0x000fe80000000200 */
[----:B------:R-:W5:Y:S04]  /*4e00*/  LDSM.16.M88.4 R44, [R226] ;  /* 0x00000000e22c783b */ /* 0x000f680000000200 */
[----:B------:R-:W5:Y:S04]  /*4e10*/  LDSM.16.M88.4 R28, [R229+0x1000] ;  /* 0x00100000e51c783b */ /* 0x000f680000000200 */
[----:B------:R-:W5:Y:S04]  /*4e20*/  LDSM.16.M88.4 R56, [R226+0x400] ;  /* 0x00040000e238783b */ /* 0x000f680000000200 */
[----:B------:R-:W-:Y:S04]  /*4e30*/  LDSM.16.M88.4 R12, [R228+0x3000] ;  /* 0x00300000e40c783b */ /* 0x000fe80000000200 */
[----:B------:R-:W5:Y:S04]  /*4e40*/  LDSM.16.M88.4 R52, [R227+0x1000] ;  /* 0x00100000e334783b */ /* 0x000f680000000200 */
[----:B------:R-:W5:Y:S01]  /*4e50*/  LDSM.16.M88.4 R24, [R228+0x2000] ;  /* 0x00200000e418783b */ /* 0x000f620000000200 */
[-C--:B---3--:R-:W-:Y:S03]  /*4e60*/  HMMA.16816.F32 R108, R40, R8.reuse, RZ ;  /* 0x00000008286c723c */ /* 0x088fe600000018ff */
[----:B------:R-:W3:Y:S01]  /*4e70*/  LDSM.16.M88.4 R64, [R227+0x1400] ;  /* 0x00140000e340783b */ /* 0x000ee20000000200 */
[----:B-1----:R-:W1:Y:S02]  /*4e80*/  S2R R3, SR_TID.X ;  /* 0x0000000000037919 */ /* 0x002e640000002100 */
[C---:B----4-:R-:W-:Y:S01]  /*4e90*/  HMMA.16816.F32 R60, R36.reuse, R8, RZ ;  /* 0x00000008243c723c */ /* 0x050fe200000018ff */
[----:B------:R-:W0:Y:S05]  /*4ea0*/  LDGDEPBAR ;  /* 0x00000000000079af */ /* 0x000e2a0000000000 */
[-C--:B--2---:R-:W-:Y:S06]  /*4eb0*/  HMMA.16816.F32 R4, R36, R10.reuse, RZ ;  /* 0x0000000a2404723c */ /* 0x084fec00000018ff */
[C---:B------:R-:W-:Y:S06]  /*4ec0*/  HMMA.16816.F32 R8, R40.reuse, R10, RZ ;  /* 0x0000000a2808723c */ /* 0x040fec00000018ff */
[----:B-----5:R-:W-:Y:S06]  /*4ed0*/  HMMA.16816.F32 R180, R40, R48, RZ ;  /* 0x0000003028b4723c */ /* 0x020fec00000018ff */
[----:B------:R-:W-:Y:S06]  /*4ee0*/  HMMA.16816.F32 R200, R32, R44, R108 ;  /* 0x0000002c20c8723c */ /* 0x000fec000000186c */
[----:B------:R-:W-:Y:S01]  /*4ef0*/  HMMA.16816.F32 R196, R36, R48, RZ ;  /* 0x0000003024c4723c */ /* 0x000fe200000018ff */
[----:B-1----:R-:W-:-:S05]  /*4f00*/  IMAD.SHL.U32 R3, R3, 0x2, RZ ;  /* 0x0000000203037824 */ /* 0x002fca00078e00ff */
[----:B------:R-:W-:Y:S01]  /*4f10*/  HMMA.16816.F32 R176, R36, R50, RZ ;  /* 0x0000003224b0723c */ /* 0x000fe200000018ff */
[----:B------:R-:W-:-:S05]  /*4f20*/  LOP3.LUT R3, R3, 0x6, RZ, 0xc0, !PT ;  /* 0x0000000603037812 */ /* 0x000fca00078ec0ff */
[----:B------:R-:W-:Y:S01]  /*4f30*/  HMMA.16816.F32 R108, R40, R50, RZ ;  /* 0x00000032286c723c */ /* 0x000fe200000018ff */
[----:B------:R-:W-:Y:S05]  /*4f40*/  LDSM.16.M88.4 R48, [R226+0x1400] ;  /* 0x00140000e230783b */ /* 0x000fea0000000200 */
[C---:B------:R-:W-:Y:S01]  /*4f50*/  HMMA.16816.F32 R192, R28.reuse, R44, R60 ;  /* 0x0000002c1cc0723c */ /* 0x040fe2000000183c */
[----:B------:R-:W-:Y:S05]  /*4f60*/  LDSM.16.M88.4 R60, [R226+0x1000] ;  /* 0x00100000e23c783b */ /* 0x000fea0000000200 */
[-C--:B------:R-:W-:Y:S01]  /*4f70*/  HMMA.16816.F32 R188, R28, R46.reuse, R4 ;  /* 0x0000002e1cbc723c */ /* 0x080fe20000001804 */
[----:B------:R-:W1:Y:S05]  /*4f80*/  LDSM.16.M88.4 R4, [R229+0x3000] ;  /* 0x00300000e504783b */ /* 0x000e6a0000000200 */
[C---:B------:R-:W-:Y:S01]  /*4f90*/  HMMA.16816.F32 R184, R32.reuse, R46, R8 ;  /* 0x0000002e20b8723c */ /* 0x040fe20000001808 */
[----:B------:R-:W2:Y:S05]  /*4fa0*/  LDSM.16.M88.4 R8, [R229+0x2000] ;  /* 0x00200000e508783b */ /* 0x000eaa0000000200 */
        /* <DEDUP_REMOVED lines=9> */
[----:B------:R-:W-:Y:S04]  /*5040*/  LDSM.16.M88.4 R52, [R228+0x5000] ;  /* 0x00500000e434783b */ /* 0x000fe80000000200 */
[----:B------:R-:W-:Y:S01]  /*5050*/  LDSM.16.M88.4 R184, [R227+0x2400] ;  /* 0x00240000e3b8783b */ /* 0x000fe20000000200 */
[-C--:B---3--:R-:W-:Y:S03]  /*5060*/  HMMA.16816.F32 R192, R24, R64.reuse, R44 ;  /* 0x0000004018c0723c */ /* 0x088fe6000000182c */
[----:B------:R-:W3:Y:S03]  /*5070*/  LDSM.16.M88.4 R44, [R227+0x2000] ;  /* 0x00200000e32c783b */ /* 0x000ee60000000200 */
[C---:B------:R-:W-:Y:S06]  /*5080*/  HMMA.16816.F32 R208, R12.reuse, R64, R208 ;  /* 0x000000400cd0723c */ /* 0x040fec00000018d0 */
[-C--:B------:R-:W-:Y:S06]  /*5090*/  HMMA.16816.F32 R204, R12, R66.reuse, R204 ;  /* 0x000000420ccc723c */ /* 0x080fec00000018cc */
[----:B------:R-:W-:Y:S06]  /*50a0*/  HMMA.16816.F32 R188, R24, R66, R108 ;  /* 0x0000004218bc723c */ /* 0x000fec000000186c */
[-C--:B-1----:R-:W-:Y:S06]  /*50b0*/  HMMA.16816.F32 R180, R4, R60.reuse, R180 ;  /* 0x0000003c04b4723c */ /* 0x082fec00000018b4 */
[----:B--2---:R-:W-:Y:S06]  /*50c0*/  HMMA.16816.F32 R108, R8, R60, R200 ;  /* 0x0000003c086c723c */ /* 0x004fec00000018c8 */
[-C--:B------:R-:W-:Y:S06]  /*50d0*/  HMMA.16816.F32 R64, R4, R62.reuse, R196 ;  /* 0x0000003e0440723c */ /* 0x080fec00000018c4 */
[C---:B------:R-:W-:Y:S01]  /*50e0*/  HMMA.16816.F32 R60, R8.reuse, R62, R176 ;  /* 0x0000003e083c723c */ /* 0x040fe200000018b0 */
[----:B------:R-:W1:Y:S05]  /*50f0*/  LDSM.16.M88.4 R176, [R227+0xc00] ;  /* 0x000c0000e3b0783b */ /* 0x000e6a0000000200 */
[----:B------:R-:W-:Y:S06]  /*5100*/  HMMA.16816.F32 R192, R8, R48, R192 ;  /* 0x0000003008c0723c */ /* 0x000fec00000018c0 */
[----:B------:R-:W-:Y:S06]  /*5110*/  HMMA.16816.F32 R232, R4, R50, R204 ;  /* 0x0000003204e8723c */ /* 0x000fec00000018cc */
[-C--:B---3--:R-:W-:Y:S01]  /*5120*/  HMMA.16816.F32 R212, R52, R44.reuse, R180 ;  /* 0x0000002c34d4723c */ /* 0x088fe200000018b4 */
[----:B------:R-:W-:Y:S05]  /*5130*/  LDSM.16.M88.4 R180, [R226+0x2400] ;  /* 0x00240000e2b4783b */ /* 0x000fea0000000200 */
[----:B------:R-:W-:Y:S01]  /*5140*/  HMMA.16816.F32 R204, R56, R44, R108 ;  /* 0x0000002c38cc723c */ /* 0x000fe2000000186c */
[----:B------:R-:W-:Y:S05]  /*5150*/  LDSM.16.M88.4 R108, [R226+0xc00] ;  /* 0x000c0000e26c783b */ /* 0x000fea0000000200 */
[-C--:B------:R-:W-:Y:S01]  /*5160*/  HMMA.16816.F32 R200, R52, R46.reuse, R64 ;  /* 0x0000002e34c8723c */ /* 0x080fe20000001840 */
[----:B------:R-:W-:Y:S05]  /*5170*/  LDSM.16.M88.4 R64, [R227+0x800] ;  /* 0x00080000e340783b */ /* 0x000fea0000000200 */
[----:B------:R-:W-:Y:S01]  /*5180*/  HMMA.16816.F32 R196, R56, R46, R60 ;  /* 0x0000002e38c4723c */ /* 0x000fe2000000183c */
[----:B------:R-:W-:Y:S04]  /*5190*/  LDSM.16.M88.4 R44, [R229+0x5000] ;  /* 0x00500000e52c783b */ /* 0x000fe80000000200 */
[----:B------:R-:W2:Y:S01]  /*51a0*/  LDSM.16.M88.4 R60, [R226+0x2000] ;  /* 0x00200000e23c783b */ /* 0x000ea20000000200 */
[----:B------:R-:W-:Y:S06]  /*51b0*/  HMMA.16816.F32 R208, R4, R48, R208 ;  /* 0x0000003004d0723c */ /* 0x000fec00000018d0 */
[----:B------:R-:W-:Y:S01]  /*51c0*/  HMMA.16816.F32 R216, R8, R50, R188 ;  /* 0x0000003208d8723c */ /* 0x000fe200000018bc */
[----:B------:R-:W3:Y:S05]  /*51d0*/  LDSM.16.M88.4 R48, [R229+0x4000] ;  /* 0x00400000e530783b */ /* 0x000eea0000000200 */
[----:B------:R-:W-:Y:S06]  /*51e0*/  HMMA.16816.F32 R220, R56, R184, R192 ;  /* 0x000000b838dc723c */ /* 0x000fec00000018c0 */
[-C--:B-1----:R-:W-:Y:S06]  /*51f0*/  HMMA.16816.F32 R192, R40, R176.reuse, RZ ;  /* 0x000000b028c0723c */ /* 0x082fec00000018ff */
[----:B------:R-:W-:Y:S06]  /*5200*/  HMMA.16816.F32 R188, R36, R176, RZ ;  /* 0x000000b024bc723c */ /* 0x000fec00000018ff */
[-C--:B------:R-:W-:Y:S06]  /*5210*/  HMMA.16816.F32 R236, R56, R186.reuse, R216 ;  /* 0x000000ba38ec723c */ /* 0x080fec00000018d8 */
[----:B------:R-:W-:Y:S06]  /*5220*/  HMMA.16816.F32 R240, R52, R186, R232 ;  /* 0x000000ba34f0723c */ /* 0x000fec00000018e8 */
[C---:B--2---:R-:W-:Y:S06]  /*5230*/  HMMA.16816.F32 R216, R44.reuse, R60, R212 ;  /* 0x0000003c2cd8723c */ /* 0x044fec00000018d4 */
[-C--:B------:R-:W-:Y:S06]  /*5240*/  HMMA.16816.F32 R232, R44, R62.reuse, R200 ;  /* 0x0000003e2ce8723c */ /* 0x080fec00000018c8 */
[C---:B---3--:R-:W-:Y:S06]  /*5250*/  HMMA.16816.F32 R212, R48.reuse, R62, R196 ;  /* 0x0000003e30d4723c */ /* 0x048fec00000018c4 */
[----:B------:R-:W-:Y:S06]  /*5260*/  HMMA.16816.F32 R204, R48, R60, R204 ;  /* 0x0000003c30cc723c */ /* 0x000fec00000018cc */
[-C--:B------:R-:W-:Y:S06]  /*5270*/  HMMA.16816.F32 R200, R32, R108.reuse, R192 ;  /* 0x0000006c20c8723c */ /* 0x080fec00000018c0 */
[----:B------:R-:W-:Y:S06]  /*5280*/  HMMA.16816.F32 R196, R28, R108, R188 ;  /* 0x0000006c1cc4723c */ /* 0x000fec00000018bc */
[C---:B------:R-:W-:Y:S06]  /*5290*/  HMMA.16816.F32 R192, R36.reuse, R64, RZ ;  /* 0x0000004024c0723c */ /* 0x040fec00000018ff */
[----:B------:R-:W-:Y:S01]  /*52a0*/  HMMA.16816.F32 R188, R36, R66, RZ ;  /* 0x0000004224bc723c */ /* 0x000fe200000018ff */
[----:B------:R-:W-:-:S04]  /*52b0*/  FMUL.FTZ R0, R204, UR4 ;  /* 0x00000004cc007c20 */ /* 0x000fc80008410000 */
[----:B------:R1:W-:Y:S01]  /*52c0*/  MUFU.TANH R245, R0 ;  /* 0x0000000000f57308 */ /* 0x0003e20000002400 */
[----:B------:R-:W-:Y:S01]  /*52d0*/  HMMA.16816.F32 R60, R36, R178, RZ ;  /* 0x000000b2243c723c */ /* 0x000fe200000018ff */
[----:B------:R-:W2:Y:S05]  /*52e0*/  LDSM.16.M88.4 R36, [R226+0x800] ;  /* 0x00080000e224783b */ /* 0x000eaa0000000200 */
[----:B------:R-:W-:Y:S06]  /*52f0*/  HMMA.16816.F32 R208, R52, R184, R208 ;  /* 0x000000b834d0723c */ /* 0x000fec00000018d0 */
[----:B------:R-:W-:Y:S01]  /*5300*/  HMMA.16816.F32 R184, R40, R64, RZ ;  /* 0x0000004028b8723c */ /* 0x000fe200000018ff */
[----:B-1----:R-:W-:-:S05]  /*5310*/  FMUL.FTZ R0, R205, UR4 ;  /* 0x00000004cd007c20 */ /* 0x002fca0008410000 */
[C---:B------:R-:W-:Y:S01]  /*5320*/  HMMA.16816.F32 R64, R40.reuse, R66, RZ ;  /* 0x000000422840723c */ /* 0x040fe200000018ff */
[----:B------:R1:W-:Y:S05]  /*5330*/  MUFU.TANH R231, R0 ;  /* 0x0000000000e77308 */ /* 0x0003ea0000002400 */
[----:B------:R-:W-:Y:S06]  /*5340*/  HMMA.16816.F32 R176, R40, R178, RZ ;  /* 0x000000b228b0723c */ /* 0x000fec00000018ff */
[----:B------:R-:W-:Y:S06]  /*5350*/  HMMA.16816.F32 R40, R28, R110, R60 ;  /* 0x0000006e1c28723c */ /* 0x000fec000000183c */
[----:B------:R-:W-:Y:S01]  /*5360*/  HMMA.16816.F32 R220, R48, R180, R220 ;  /* 0x000000b430dc723c */ /* 0x000fe200000018dc */
[----:B-1----:R-:W-:-:S04]  /*5370*/  FMUL.FTZ R0, R206, UR4 ;  /* 0x00000004ce007c20 */ /* 0x002fc80008410000 */
[----:B------:R1:W3:Y:S01]  /*5380*/  MUFU.TANH R247, R0 ;  /* 0x0000000000f77308 */ /* 0x0002e20000002400 */
[C---:B--2---:R-:W-:Y:S06]  /*5390*/  HMMA.16816.F32 R192, R28.reuse, R36, R192 ;  /* 0x000000241cc0723c */ /* 0x044fec00000018c0 */
[----:B------:R-:W-:Y:S01]  /*53a0*/  HMMA.16816.F32 R188, R28, R38, R188 ;  /* 0x000000261cbc723c */ /* 0x000fe200000018bc */
[----:B------:R-:W2:Y:S05]  /*53b0*/  LDSM.16.M88.4 R28, [R227+0x1c00] ;  /* 0x001c0000e31c783b */ /* 0x000eaa0000000200 */
[----:B------:R-:W-:Y:S01]  /*53c0*/  HMMA.16816.F32 R60, R32, R36, R184 ;  /* 0x00000024203c723c */ /* 0x000fe200000018b8 */
[----:B-1----:R-:W-:-:S05]  /*53d0*/  FMUL.FTZ R0, R207, UR4 ;  /* 0x00000004cf007c20 */ /* 0x002fca0008410000 */
[C---:B------:R-:W-:Y:S01]  /*53e0*/  HMMA.16816.F32 R64, R32.reuse, R38, R64 ;  /* 0x000000262040723c */ /* 0x040fe20000001840 */
[----:B------:R-:W1:Y:S01]  /*53f0*/  LDSM.16.M88.4 R36, [R227+0x1800] ;  /* 0x00180000e324783b */ /* 0x000e620000000200 */
[----:B------:R4:W-:Y:S04]  /*5400*/  MUFU.TANH R246, R0 ;  /* 0x0000000000f67308 */ /* 0x0009e80000002400 */
[----:B------:R-:W-:Y:S06]  /*5410*/  HMMA.16816.F32 R32, R32, R110, R176 ;  /* 0x0000006e2020723c */ /* 0x000fec00000018b0 */
[----:B------:R-:W-:Y:S01]  /*5420*/  HMMA.16816.F32 R208, R44, R180, R208 ;  /* 0x000000b42cd0723c */ /* 0x000fe200000018d0 */
[----:B----4-:R-:W-:-:S04]  /*5430*/  FMUL.FTZ R0, R216, UR4 ;  /* 0x00000004d8007c20 */ /* 0x010fc80008410000 */
[----:B------:R4:W-:Y:S01]  /*5440*/  MUFU.TANH R251, R0 ;  /* 0x0000000000fb7308 */ /* 0x0009e20000002400 */
[----:B--2---:R-:W-:-:S12]  /*5450*/  HMMA.16816.F32 R184, R12, R28, R196 ;  /* 0x0000001c0cb8723c */ /* 0x004fd800000018c4 */
[----:B------:R-:W-:Y:S01]  /*5460*/  HMMA.16816.F32 R176, R24, R30, R32 ;  /* 0x0000001e18b0723c */ /* 0x000fe20000001820 */
[----:B------:R-:W2:Y:S01]  /*5470*/  LDSM.16.M88.4 R32, [R226+0x1c00] ;  /* 0x001c0000e220783b */ /* 0x000ea20000000200 */
[----:B----4-:R-:W-:-:S04]  /*5480*/  FMUL.FTZ R0, R217, UR4 ;  /* 0x00000004d9007c20 */ /* 0x010fc80008410000 */
[C---:B-1----:R-:W-:Y:S01]  /*5490*/  HMMA.16816.F32 R192, R12.reuse, R36, R192 ;  /* 0x000000240cc0723c */ /* 0x042fe200000018c0 */
[----:B------:R1:W-:Y:S05]  /*54a0*/  MUFU.TANH R250, R0 ;  /* 0x0000000000fa7308 */ /* 0x0003ea0000002400 */
[C---:B------:R-:W-:Y:S06]  /*54b0*/  HMMA.16816.F32 R188, R12.reuse, R38, R188 ;  /* 0x000000260cbc723c */ /* 0x040fec00000018bc */
[----:B------:R-:W-:Y:S01]  /*54c0*/  HMMA.16816.F32 R40, R12, R30, R40 ;  /* 0x0000001e0c28723c */ /* 0x000fe20000001828 */
[----:B------:R-:W4:Y:S05]  /*54d0*/  LDSM.16.M88.4 R12, [R226+0x1800] ;  /* 0x00180000e20c783b */ /* 0x000f2a0000000200 */
[----:B------:R-:W-:Y:S01]  /*54e0*/  HMMA.16816.F32 R60, R24, R36, R60 ;  /* 0x00000024183c723c */ /* 0x000fe2000000183c */
[----:B-1----:R-:W-:-:S04]  /*54f0*/  FMUL.FTZ R0, R218, UR4 ;  /* 0x00000004da007c20 */ /* 0x002fc80008410000 */
[----:B------:R1:W-:Y:S01]  /*5500*/  MUFU.TANH R218, R0 ;  /* 0x0000000000da7308 */ /* 0x0003e20000002400 */
[----:B------:R-:W-:Y:S06]  /*5510*/  HMMA.16816.F32 R64, R24, R38, R64 ;  /* 0x000000261840723c */ /* 0x000fec0000001840 */
[----:B------:R-:W-:Y:S06]  /*5520*/  HMMA.16816.F32 R36, R48, R182, R236 ;  /* 0x000000b63024723c */ /* 0x000fec00000018ec */
[----:B------:R-:W-:Y:S01]  /*5530*/  HMMA.16816.F32 R108, R24, R28, R200 ;  /* 0x0000001c186c723c */ /* 0x000fe200000018c8 */
[----:B------:R-:W5:Y:S01]  /*5540*/  LDSM.16.M88.4 R24, [R227+0x2800] ;  /* 0x00280000e318783b */ /* 0x000f620000000200 */
[----:B-1----:R-:W-:-:S03]  /*5550*/  FMUL.FTZ R0, R212, UR4 ;  /* 0x00000004d4007c20 */ /* 0x002fc60008410000 */
[----:B------:R-:W1:Y:S01]  /*5560*/  LDSM.16.M88.4 R28, [R226+0x2800] ;  /* 0x00280000e21c783b */ /* 0x000e620000000200 */
[C---:B--2---:R-:W-:Y:S01]  /*5570*/  HMMA.16816.F32 R196, R4.reuse, R32, R184 ;  /* 0x0000002004c4723c */ /* 0x044fe200000018b8 */
[----:B------:R2:W-:Y:S05]  /*5580*/  MUFU.TANH R100, R0 ;  /* 0x0000000000647308 */ /* 0x0005ea0000002400 */
[C---:B------:R-:W-:Y:S06]  /*5590*/  HMMA.16816.F32 R184, R4.reuse, R34, R40 ;  /* 0x0000002204b8723c */ /* 0x040fec0000001828 */
[C---:B----4-:R-:W-:Y:S06]  /*55a0*/  HMMA.16816.F32 R192, R4.reuse, R12, R192 ;  /* 0x0000000c04c0723c */ /* 0x050fec00000018c0 */
[----:B------:R-:W-:Y:S01]  /*55b0*/  HMMA.16816.F32 R188, R4, R14, R188 ;  /* 0x0000000e04bc723c */ /* 0x000fe200000018bc */
[----:B--2---:R-:W-:-:S04]  /*55c0*/  FMUL.FTZ R0, R213, UR4 ;  /* 0x00000004d5007c20 */ /* 0x004fc80008410000 */
[----:B------:R2:W-:Y:S01]  /*55d0*/  MUFU.TANH R105, R0 ;  /* 0x0000000000697308 */ /* 0x0005e20000002400 */
[C---:B------:R-:W-:Y:S06]  /*55e0*/  HMMA.16816.F32 R4, R8.reuse, R12, R60 ;  /* 0x0000000c0804723c */ /* 0x040fec000000183c */
[C---:B------:R-:W-:Y:S06]  /*55f0*/  HMMA.16816.F32 R12, R8.reuse, R14, R64 ;  /* 0x0000000e080c723c */ /* 0x040fec0000001840 */
[----:B------:R-:W-:Y:S01]  /*5600*/  HMMA.16816.F32 R60, R8, R32, R108 ;  /* 0x00000020083c723c */ /* 0x000fe2000000186c */
[----:B--2---:R-:W-:-:S05]  /*5610*/  FMUL.FTZ R0, R214, UR4 ;  /* 0x00000004d6007c20 */ /* 0x004fca0008410000 */
[----:B------:R-:W-:Y:S01]  /*5620*/  HMMA.16816.F32 R64, R8, R34, R176 ;  /* 0x000000220840723c */ /* 0x000fe200000018b0 */
[----:B------:R2:W-:Y:S05]  /*5630*/  MUFU.TANH R16, R0 ;  /* 0x0000000000107308 */ /* 0x0005ea0000002400 */
[----:B-----5:R-:W-:Y:S06]  /*5640*/  HMMA.16816.F32 R8, R52, R24, R192 ;  /* 0x000000183408723c */ /* 0x020fec00000018c0 */
[----:B------:R-:W-:Y:S06]  /*5650*/  HMMA.16816.F32 R12, R56, R26, R12 ;  /* 0x0000001a380c723c */ /* 0x000fec000000180c */
[----:B------:R-:W-:Y:S01]  /*5660*/  HMMA.16816.F32 R180, R44, R182, R240 ;  /* 0x000000b62cb4723c */ /* 0x000fe200000018f0 */
[----:B--2---:R-:W-:-:S04]  /*5670*/  FMUL.FTZ R0, R215, UR4 ;  /* 0x00000004d7007c20 */ /* 0x004fc80008410000 */
[----:B------:R2:W4:-:S13]  /*5680*/  MUFU.TANH R106, R0 ;  /* 0x00000000006a7308 */ /* 0x00051a0000002400 */
[----:B-1----:R-:W-:Y:S01]  /*5690*/  HMMA.16816.F32 R32, R48, R30, R12 ;  /* 0x0000001e3020723c */ /* 0x002fe2000000180c */
[----:B--2---:R-:W-:-:S05]  /*56a0*/  FMUL.FTZ R0, R232, UR4 ;  /* 0x00000004e8007c20 */ /* 0x004fca0008410000 */
[----:B------:R-:W-:Y:S01]  /*56b0*/  HMMA.16816.F32 R12, R44, R28, R8 ;  /* 0x0000001c2c0c723c */ /* 0x000fe20000001808 */
[----:B------:R-:W-:Y:S01]  /*56c0*/  LDSM.16.M88.4 R8, [R226+0x2c00] ;  /* 0x002c0000e208783b */ /* 0x000fe20000000200 */
[----:B------:R1:W2:Y:S01]  /*56d0*/  MUFU.TANH R107, R0 ;  /* 0x00000000006b7308 */ /* 0x0002a20000002400 */
[----:B------:R-:W-:Y:S01]  /*56e0*/  FMUL.FTZ R180, R180, UR4 ;  /* 0x00000004b4b47c20 */ /* 0x000fe20008410000 */
[----:B------:R-:W-:Y:S01]  /*56f0*/  FMUL.FTZ R182, R182, UR4 ;  /* 0x00000004b6b67c20 */ /* 0x000fe20008410000 */
[----:B------:R-:W-:Y:S01]  /*5700*/  FMUL.FTZ R181, R181, UR4 ;  /* 0x00000004b5b57c20 */ /* 0x000fe20008410000 */
[----:B------:R-:W-:-:S04]  /*5710*/  FMUL.FTZ R183, R183, UR4 ;  /* 0x00000004b7b77c20 */ /* 0x000fc80008410000 */
[----:B------:R-:W-:Y:S08]  /*5720*/  MUFU.TANH R206, R180 ;  /* 0x000000b400ce7308 */ /* 0x000ff00000002400 */
[----:B------:R-:W-:Y:S01]  /*5730*/  MUFU.TANH R192, R182 ;  /* 0x000000b600c07308 */ /* 0x000fe20000002400 */
[----:B-1----:R-:W-:Y:S01]  /*5740*/  FMUL.FTZ R0, R233, UR4 ;  /* 0x00000004e9007c20 */ /* 0x002fe20008410000 */
[----:B------:R-:W-:Y:S01]  /*5750*/  FMUL.FTZ R33, R33, UR4 ;  /* 0x0000000421217c20 */ /* 0x000fe20008410000 */
[----:B------:R-:W-:-:S03]  /*5760*/  FMUL.FTZ R32, R32, UR4 ;  /* 0x0000000420207c20 */ /* 0x000fc60008410000 */
[----:B------:R-:W-:Y:S01]  /*5770*/  FMUL.FTZ R12, R12, UR4 ;  /* 0x000000040c0c7c20 */ /* 0x000fe20008410000 */
[----:B------:R-:W-:Y:S01]  /*5780*/  FMUL.FTZ R13, R13, UR4 ;  /* 0x000000040d0d7c20 */ /* 0x000fe20008410000 */
[----:B------:R1:W5:Y:S01]  /*5790*/  MUFU.TANH R214, R0 ;  /* 0x0000000000d67308 */ /* 0x0003620000002400 */
[----:B------:R-:W-:-:S07]  /*57a0*/  FMUL.FTZ R14, R14, UR4 ;  /* 0x000000040e0e7c20 */ /* 0x000fce0008410000 */
[----:B------:R-:W-:Y:S08]  /*57b0*/  MUFU.TANH R176, R33 ;  /* 0x0000002100b07308 */ /* 0x000ff00000002400 */
[----:B------:R-:W-:Y:S01]  /*57c0*/  MUFU.TANH R205, R181 ;  /* 0x000000b500cd7308 */ /* 0x000fe20000002400 */
[----:B-1----:R-:W-:-:S07]  /*57d0*/  FMUL.FTZ R0, R219, UR4 ;  /* 0x00000004db007c20 */ /* 0x002fce0008410000 */
[----:B------:R1:W-:Y:S08]  /*57e0*/  MUFU.TANH R217, R0 ;  /* 0x0000000000d97308 */ /* 0x0003f00000002400 */
[----:B------:R-:W-:Y:S08]  /*57f0*/  MUFU.TANH R181, R32 ;  /* 0x0000002000b57308 */ /* 0x000ff00000002400 */
[----:B------:R-:W-:Y:S01]  /*5800*/  MUFU.TANH R32, R13 ;  /* 0x0000000d00207308 */ /* 0x000fe20000002400 */
[----:B-1----:R-:W-:-:S07]  /*5810*/  FMUL.FTZ R0, R234, UR4 ;  /* 0x00000004ea007c20 */ /* 0x002fce0008410000 */
[----:B------:R1:W5:Y:S08]  /*5820*/  MUFU.TANH R216, R0 ;  /* 0x0000000000d87308 */ /* 0x0003700000002400 */
[----:B------:R-:W-:Y:S08]  /*5830*/  MUFU.TANH R183, R183 ;  /* 0x000000b700b77308 */ /* 0x000ff00000002400 */
[----:B------:R-:W-:Y:S01]  /*5840*/  MUFU.TANH R14, R14 ;  /* 0x0000000e000e7308 */ /* 0x000fe20000002400 */
[----:B-1----:R-:W-:-:S07]  /*5850*/  FMUL.FTZ R0, R235, UR4 ;  /* 0x00000004eb007c20 */ /* 0x002fce0008410000 */
[----:B------:R1:W-:Y:S02]  /*5860*/  MUFU.TANH R215, R0 ;  /* 0x0000000000d77308 */ /* 0x0003e40000002400 */
[----:B-1----:R-:W-:-:S06]  /*5870*/  FMUL.FTZ R0, R220, UR4 ;  /* 0x00000004dc007c20 */ /* 0x002fcc0008410000 */
        /* <DEDUP_REMOVED lines=10> */
[----:B------:R1:W5:Y:S02]  /*5920*/  MUFU.TANH R202, R0 ;  /* 0x0000000000ca7308 */ /* 0x0003640000002400 */
[----:B-1----:R-:W-:-:S06]  /*5930*/  FMUL.FTZ R0, R38, UR4 ;  /* 0x0000000426007c20 */ /* 0x002fcc0008410000 */
[----:B------:R1:W-:Y:S02]  /*5940*/  MUFU.TANH R203, R0 ;  /* 0x0000000000cb7308 */ /* 0x0003e40000002400 */
[----:B-1----:R-:W-:Y:S02]  /*5950*/  FMUL.FTZ R0, R39, UR4 ;  /* 0x0000000427007c20 */ /* 0x002fe40008410000 */
[----:B------:R-:W-:Y:S01]  /*5960*/  HMMA.16816.F32 R36, R56, R24, R4 ;  /* 0x000000183824723c */ /* 0x000fe20000001804 */
[----:B------:R-:W1:Y:S03]  /*5970*/  LDSM.16.M88.4 R4, [R227+0x2c00] ;  /* 0x002c0000e304783b */ /* 0x000e660000000200 */
[----:B------:R3:W5:Y:S01]  /*5980*/  MUFU.TANH R204, R0 ;  /* 0x0000000000cc7308 */ /* 0x0007620000002400 */
[----:B------:R-:W-:-:S04]  /*5990*/  DEPBAR.LE SB0, 0x0 ;  /* 0x000080000000791a */ /* 0x000fc80000000000 */
[----:B---3--:R-:W-:-:S04]  /*59a0*/  FMUL.FTZ R0, R208, UR4 ;  /* 0x00000004d0007c20 */ /* 0x008fc80008410000 */
[----:B------:R3:W5:Y:S11]  /*59b0*/  MUFU.TANH R207, R0 ;  /* 0x0000000000cf7308 */ /* 0x0007760000002400 */
[----:B------:R-:W-:Y:S06]  /*59c0*/  HMMA.16816.F32 R40, R48, R28, R36 ;  /* 0x0000001c3028723c */ /* 0x000fec0000001824 */
[----:B------:R-:W-:Y:S01]  /*59d0*/  HMMA.16816.F32 R36, R52, R26, R188 ;  /* 0x0000001a3424723c */ /* 0x000fe200000018bc */
[----:B------:R-:W-:-:S06]  /*59e0*/  FMUL.FTZ R29, R34, UR4 ;  /* 0x00000004221d7c20 */ /* 0x000fcc0008410000 */
[----:B------:R-:W-:Y:S01]  /*59f0*/  MUFU.TANH R29, R29 ;  /* 0x0000001d001d7308 */ /* 0x000fe20000002400 */
[----:B---3--:R-:W-:Y:S01]  /*5a00*/  FMUL.FTZ R0, R209, UR4 ;  /* 0x00000004d1007c20 */ /* 0x008fe20008410000 */
[-C--:B-1----:R-:W-:Y:S06]  /*5a10*/  HMMA.16816.F32 R24, R56, R4.reuse, R60 ;  /* 0x000000043818723c */ /* 0x082fec000000183c */
[----:B------:R1:W3:Y:S01]  /*5a20*/  MUFU.TANH R208, R0 ;  /* 0x0000000000d07308 */ /* 0x0002e20000002400 */
[----:B------:R-:W-:Y:S02]  /*5a30*/  HMMA.16816.F32 R108, R52, R4, R196 ;  /* 0x00000004346c723c */ /* 0x000fe400000018c4 */
[----:B------:R-:W-:Y:S01]  /*5a40*/  FMUL.FTZ R41, R41, UR4 ;  /* 0x0000000429297c20 */ /* 0x000fe20008410000 */
[----:B------:R-:W-:Y:S01]  /*5a50*/  FMUL.FTZ R40, R40, UR4 ;  /* 0x0000000428287c20 */ /* 0x000fe20008410000 */
[----:B------:R-:W-:Y:S01]  /*5a60*/  FMUL.FTZ R42, R42, UR4 ;  /* 0x000000042a2a7c20 */ /* 0x000fe20008410000 */
[----:B------:R-:W-:-:S02]  /*5a70*/  FMUL.FTZ R43, R43, UR4 ;  /* 0x000000042b2b7c20 */ /* 0x000fc40008410000 */
[----:B------:R-:W-:Y:S01]  /*5a80*/  MUFU.TANH R180, R41 ;  /* 0x0000002900b47308 */ /* 0x000fe20000002400 */
[-C--:B------:R-:W-:Y:S06]  /*5a90*/  HMMA.16816.F32 R52, R52, R6.reuse, R184 ;  /* 0x000000063434723c */ /* 0x080fec00000018b8 */
[----:B------:R-:W-:Y:S01]  /*5aa0*/  HMMA.16816.F32 R56, R56, R6, R64 ;  /* 0x000000063838723c */ /* 0x000fe20000001840 */
[----:B------:R-:W3:Y:S01]  /*5ab0*/  MUFU.TANH R182, R40 ;  /* 0x0000002800b67308 */ /* 0x000ee20000002400 */
[----:B-1----:R-:W-:-:S04]  /*5ac0*/  FMUL.FTZ R0, R210, UR4 ;  /* 0x00000004d2007c20 */ /* 0x002fc80008410000 */
[----:B------:R-:W-:Y:S03]  /*5ad0*/  HMMA.16816.F32 R36, R44, R30, R36 ;  /* 0x0000001e2c24723c */ /* 0x000fe60000001824 */
[----:B------:R1:W3:Y:S03]  /*5ae0*/  MUFU.TANH R201, R0 ;  /* 0x0000000000c97308 */ /* 0x0002e60000002400 */
[----:B------:R-:W-:Y:S01]  /*5af0*/  HMMA.16816.F32 R24, R48, R8, R24 ;  /* 0x000000083018723c */ /* 0x000fe20000001818 */
[----:B------:R-:W-:-:S04]  /*5b00*/  FMUL.FTZ R30, R35, UR4 ;  /* 0x00000004231e7c20 */ /* 0x000fc80008410000 */
[----:B------:R-:W-:Y:S01]  /*5b10*/  MUFU.TANH R63, R42 ;  /* 0x0000002a003f7308 */ /* 0x000fe20000002400 */
[-C--:B------:R-:W-:Y:S06]  /*5b20*/  HMMA.16816.F32 R52, R44, R10.reuse, R52 ;  /* 0x0000000a2c34723c */ /* 0x080fec0000001834 */
[----:B------:R-:W-:Y:S01]  /*5b30*/  HMMA.16816.F32 R56, R48, R10, R56 ;  /* 0x0000000a3038723c */ /* 0x000fe20000001838 */
[----:B------:R4:W-:Y:S01]  /*5b40*/  MUFU.TANH R31, R12 ;  /* 0x0000000c001f7308 */ /* 0x0009e20000002400 */
[----:B-1----:R-:W-:-:S04]  /*5b50*/  FMUL.FTZ R0, R211, UR4 ;  /* 0x00000004d3007c20 */ /* 0x002fc80008410000 */
[----:B------:R-:W-:Y:S01]  /*5b60*/  FMUL.FTZ R13, R37, UR4 ;  /* 0x00000004250d7c20 */ /* 0x000fe20008410000 */
[----:B------:R-:W-:Y:S02]  /*5b70*/  HMMA.16816.F32 R108, R44, R8, R108 ;  /* 0x000000082c6c723c */ /* 0x000fe4000000186c */
[----:B------:R1:W3:Y:S03]  /*5b80*/  MUFU.TANH R200, R0 ;  /* 0x0000000000c87308 */ /* 0x0002e60000002400 */
[----:B------:R-:W-:Y:S02]  /*5b90*/  FMUL.FTZ R11, R24, UR4 ;  /* 0x00000004180b7c20 */ /* 0x000fe40008410000 */
[----:B------:R-:W-:-:S03]  /*5ba0*/  FMUL.FTZ R8, R25, UR4 ;  /* 0x0000000419087c20 */ /* 0x000fc60008410000 */
[----:B------:R-:W2:Y:S01]  /*5bb0*/  MUFU.TANH R43, R43 ;  /* 0x0000002b002b7308 */ /* 0x000ea20000002400 */
[----:B----4-:R-:W-:Y:S01]  /*5bc0*/  FMUL.FTZ R12, R15, UR4 ;  /* 0x000000040f0c7c20 */ /* 0x010fe20008410000 */
[----:B------:R-:W-:-:S06]  /*5bd0*/  FMUL.FTZ R15, R38, UR4 ;  /* 0x00000004260f7c20 */ /* 0x000fcc0008410000 */
[----:B------:R-:W4:Y:S01]  /*5be0*/  MUFU.TANH R30, R30 ;  /* 0x0000001e001e7308 */ /* 0x000f220000002400 */
[----:B-1----:R-:W-:-:S04]  /*5bf0*/  VIADD R0, R244, 0xfffffffe ;  /* 0xfffffffef4007836 */ /* 0x002fc80000000000 */
[----:B------:R-:W-:-:S03]  /*5c00*/  IMAD R0, R0, 0x40, R3 ;  /* 0x0000004000007824 */ /* 0x000fc600078e0203 */
[----:B------:R-:W1:Y:S01]  /*5c10*/  MUFU.TANH R13, R13 ;  /* 0x0000000d000d7308 */ /* 0x000e620000002400 */
[C---:B------:R-:W-:Y:S01]  /*5c20*/  VIADD R2, R0.reuse, 0x1 ;  /* 0x0000000100027836 */ /* 0x040fe20000000000 */
[CC--:B------:R-:W-:Y:S01]  /*5c30*/  ISETP.GE.AND P2, PT, R0.reuse, R18.reuse, PT ;  /* 0x000000120000720c */ /* 0x0c0fe20003f46270 */
[C---:B------:R-:W-:Y:S01]  /*5c40*/  VIADD R3, R0.reuse, 0x8 ;  /* 0x0000000800037836 */ /* 0x040fe20000000000 */
[CC--:B------:R-:W-:Y:S01]  /*5c50*/  ISETP.GE.AND P4, PT, R0.reuse, R21.reuse, PT ;  /* 0x000000150000720c */ /* 0x0c0fe20003f86270 */
[----:B------:R-:W-:Y:S01]  /*5c60*/  VIADD R4, R0, 0x11 ;  /* 0x0000001100047836 */ /* 0x000fe20000000000 */
[----:B------:R-:W-:Y:S01]  /*5c70*/  ISETP.GE.AND P0, PT, R2, R21, PT ;  /* 0x000000150200720c */ /* 0x000fe20003f06270 */
[----:B------:R-:W-:Y:S01]  /*5c80*/  VIADD R7, R0, 0x28 ;  /* 0x0000002800077836 */ /* 0x000fe20000000000 */
[C---:B------:R-:W-:Y:S01]  /*5c90*/  ISETP.GE.AND P3, PT, R2.reuse, R18, PT ;  /* 0x000000120200720c */ /* 0x040fe20003f66270 */
[----:B------:R-:W1:Y:S01]  /*5ca0*/  MUFU.TANH R12, R12 ;  /* 0x0000000c000c7308 */ /* 0x000e620000002400 */
[----:B------:R-:W-:Y:S01]  /*5cb0*/  ISETP.GE.AND P1, PT, R2, R20, PT ;  /* 0x000000140200720c */ /* 0x000fe20003f26270 */
[----:B------:R-:W-:Y:S01]  /*5cc0*/  VIADD R6, R0, 0x29 ;  /* 0x0000002900067836 */ /* 0x000fe20000000000 */
[----:B------:R-:W-:Y:S01]  /*5cd0*/  ISETP.GE.AND P5, PT, R2, R19, PT ;  /* 0x000000130200720c */ /* 0x000fe20003fa6270 */
[----:B------:R-:W-:Y:S01]  /*5ce0*/  VIADD R2, R0, 0x9 ;  /* 0x0000000900027836 */ /* 0x000fe20000000000 */
[----:B------:R-:W-:-:S02]  /*5cf0*/  FSEL R60, R247, -INF , !P2 ;  /* 0xff800000f73c7808 */ /* 0x000fc40005000000 */
[----:B------:R-:W-:Y:S01]  /*5d00*/  FSEL R41, R231, -INF , !P0 ;  /* 0xff800000e7297808 */ /* 0x000fe20004000000 */
[----:B------:R-:W1:Y:S01]  /*5d10*/  MUFU.TANH R15, R15 ;  /* 0x0000000f000f7308 */ /* 0x000e620000002400 */
[-C--:B------:R-:W-:Y:S02]  /*5d20*/  ISETP.GE.AND P2, PT, R2, R18.reuse, PT ;  /* 0x000000120200720c */ /* 0x080fe40003f46270 */
[C---:B------:R-:W-:Y:S02]  /*5d30*/  ISETP.GE.AND P6, PT, R3.reuse, R21, PT ;  /* 0x000000150300720c */ /* 0x040fe40003fc6270 */
[----:B------:R-:W-:Y:S02]  /*5d40*/  ISETP.GE.AND P0, PT, R3, R18, PT ;  /* 0x000000120300720c */ /* 0x000fe40003f06270 */
[----:B------:R-:W-:Y:S01]  /*5d50*/  FSEL R179, R106, -INF , !P2 ;  /* 0xff8000006ab37808 */ /* 0x000fe20005000000 */
[----:B------:R-:W1:Y:S01]  /*5d60*/  MUFU.TANH R11, R11 ;  /* 0x0000000b000b7308 */ /* 0x000e620000002400 */
[----:B------:R-:W-:Y:S01]  /*5d70*/  FSEL R40, R245, -INF , !P4 ;  /* 0xff800000f5287808 */ /* 0x000fe20006000000 */
[----:B------:R-:W-:Y:S01]  /*5d80*/  BAR.SYNC.DEFER_BLOCKING 0x0 ;  /* 0x0000000000007b1d */ /* 0x000fe20000010000 */
[----:B------:R-:W-:-:S02]  /*5d90*/  ISETP.GE.AND P2, PT, R0, R20, PT ;  /* 0x000000140000720c */ /* 0x000fc40003f46270 */
[----:B------:R-:W-:Y:S02]  /*5da0*/  ISETP.GE.AND P4, PT, R2, R21, PT ;  /* 0x000000150200720c */ /* 0x000fe40003f86270 */
[----:B------:R-:W-:Y:S02]  /*5db0*/  FSEL R100, R100, -INF , !P6 ;  /* 0xff80000064647808 */ /* 0x000fe40007000000 */
[----:B------:R-:W-:Y:S02]  /*5dc0*/  FSEL R177, R246, -INF , !P3 ;  /* 0xff800000f6b17808 */ /* 0x000fe40005800000 */
[----:B------:R-:W-:Y:S02]  /*5dd0*/  FSEL R178, R16, -INF , !P0 ;  /* 0xff80000010b27808 */ /* 0x000fe40004000000 */
[-C--:B------:R-:W-:Y:S02]  /*5de0*/  ISETP.GE.AND P6, PT, R3, R20.reuse, PT ;  /* 0x000000140300720c */ /* 0x080fe40003fc6270 */
[----:B------:R-:W-:-:S02]  /*5df0*/  ISETP.GE.AND P3, PT, R2, R20, PT ;  /* 0x000000140200720c */ /* 0x000fc40003f66270 */
[-C--:B------:R-:W-:Y:S01]  /*5e00*/  ISETP.GE.AND P0, PT, R2, R19.reuse, PT ;  /* 0x000000130200720c */ /* 0x080fe20003f06270 */
[C---:B------:R-:W-:Y:S01]  /*5e10*/  VIADD R2, R0.reuse, 0x10 ;  /* 0x0000001000027836 */ /* 0x040fe20000000000 */
[----:B------:R-:W-:Y:S02]  /*5e20*/  FSEL R33, R251, -INF , !P2 ;  /* 0xff800000fb217808 */ /* 0x000fe40005000000 */
[----:B------:R-:W-:Y:S02]  /*5e30*/  FSEL R105, R105, -INF , !P4 ;  /* 0xff80000069697808 */ /* 0x000fe40006000000 */
[CC--:B------:R-:W-:Y:S02]  /*5e40*/  ISETP.GE.AND P2, PT, R0.reuse, R19.reuse, PT ;  /* 0x000000130000720c */ /* 0x0c0fe40003f46270 */
[----:B------:R-:W-:Y:S01]  /*5e50*/  ISETP.GE.AND P4, PT, R3, R19, PT ;  /* 0x000000130300720c */ /* 0x000fe20003f86270 */
[----:B------:R-:W-:Y:S01]  /*5e60*/  VIADD R3, R0, 0x18 ;  /* 0x0000001800037836 */ /* 0x000fe20000000000 */
[----:B--2---:R-:W-:-:S02]  /*5e70*/  FSEL R106, R107, -INF , !P6 ;  /* 0xff8000006b6a7808 */ /* 0x004fc40007000000 */
[----:B------:R-:W-:Y:S02]  /*5e80*/  FSEL R62, R250, -INF , !P1 ;  /* 0xff800000fa3e7808 */ /* 0x000fe40004800000 */
[----:B-----5:R-:W-:Y:S02]  /*5e90*/  FSEL R107, R214, -INF , !P3 ;  /* 0xff800000d66b7808 */ /* 0x020fe40005800000 */
[----:B------:R-:W-:Y:S02]  /*5ea0*/  FSEL R34, R218, -INF , !P2 ;  /* 0xff800000da227808 */ /* 0x000fe40005000000 */
[C---:B------:R-:W-:Y:S02]  /*5eb0*/  ISETP.GE.AND P1, PT, R2.reuse, R21, PT ;  /* 0x000000150200720c */ /* 0x040fe40003f26270 */
[C---:B------:R-:W-:Y:S02]  /*5ec0*/  ISETP.GE.AND P6, PT, R2.reuse, R18, PT ;  /* 0x000000120200720c */ /* 0x040fe40003fc6270 */
[----:B------:R-:W-:-:S02]  /*5ed0*/  ISETP.GE.AND P3, PT, R2, R20, PT ;  /* 0x000000140200720c */ /* 0x000fc40003f66270 */
[----:B------:R-:W-:Y:S01]  /*5ee0*/  ISETP.GE.AND P2, PT, R2, R19, PT ;  /* 0x000000130200720c */ /* 0x000fe20003f46270 */
[----:B------:R-:W-:Y:S01]  /*5ef0*/  VIADD R2, R0, 0x19 ;  /* 0x0000001900027836 */ /* 0x000fe20000000000 */
[----:B------:R-:W-:Y:S02]  /*5f00*/  FSEL R42, R216, -INF , !P4 ;  /* 0xff800000d82a7808 */ /* 0x000fe40006000000 */
[----:B------:R-:W-:Y:S02]  /*5f10*/  ISETP.GE.AND P4, PT, R4, R18, PT ;  /* 0x000000120400720c */ /* 0x000fe40003f86270 */
[----:B------:R-:W-:Y:S02]  /*5f20*/  FSEL R35, R217, -INF , !P5 ;  /* 0xff800000d9237808 */ /* 0x000fe40006800000 */
[----:B------:R-:W-:Y:S02]  /*5f30*/  FSEL R202, R202, -INF , !P4 ;  /* 0xff800000caca7808 */ /* 0x000fe40006000000 */
[----:B------:R-:W-:-:S02]  /*5f40*/  ISETP.GE.AND P5, PT, R4, R21, PT ;  /* 0x000000150400720c */ /* 0x000fc40003fa6270 */
[----:B------:R-:W-:Y:S02]  /*5f50*/  ISETP.GE.AND P4, PT, R2, R18, PT ;  /* 0x000000120200720c */ /* 0x000fe40003f86270 */
[----:B------:R-:W-:Y:S02]  /*5f60*/  FSEL R23, R23, -INF , !P5 ;  /* 0xff80000017177808 */ /* 0x000fe40006800000 */
[----:B------:R-:W-:Y:S02]  /*5f70*/  FSEL R204, R204, -INF , !P4 ;  /* 0xff800000cccc7808 */ /* 0x000fe40006000000 */
[----:B------:R-:W-:Y:S02]  /*5f80*/  FSEL R65, R207, -INF , !P3 ;  /* 0xff800000cf417808 */ /* 0x000fe40005800000 */
[----:B------:R-:W-:Y:S02]  /*5f90*/  FSEL R61, R215, -INF , !P0 ;  /* 0xff800000d73d7808 */ /* 0x000fe40004000000 */
[----:B------:R-:W-:-:S02]  /*5fa0*/  ISETP.GE.AND P5, PT, R2, R21, PT ;  /* 0x000000150200720c */ /* 0x000fc40003fa6270 */
[CC--:B------:R-:W-:Y:S02]  /*5fb0*/  ISETP.GE.AND P4, PT, R2.reuse, R20.reuse, PT ;  /* 0x000000140200720c */ /* 0x0c0fe40003f86270 */
[----:B------:R-:W-:Y:S01]  /*5fc0*/  ISETP.GE.AND P3, PT, R2, R19, PT ;  /* 0x000000130200720c */ /* 0x000fe20003f66270 */
[----:B------:R-:W-:Y:S01]  /*5fd0*/  VIADD R2, R0, 0x20 ;  /* 0x0000002000027836 */ /* 0x000fe20000000000 */
[----:B------:R-:W-:Y:S02]  /*5fe0*/  ISETP.GE.AND P0, PT, R4, R20, PT ;  /* 0x000000140400720c */ /* 0x000fe40003f06270 */
[----:B------:R-:W-:Y:S02]  /*5ff0*/  FSEL R16, R213, -INF , !P1 ;  /* 0xff800000d5107808 */ /* 0x000fe40004800000 */
[----:B---3--:R-:W-:Y:S02]  /*6000*/  FSEL R66, R208, -INF , !P0 ;  /* 0xff800000d0427808 */ /* 0x008fe40004000000 */
[----:B------:R-:W-:-:S02]  /*6010*/  ISETP.GE.AND P0, PT, R2, R21, PT ;  /* 0x000000150200720c */ /* 0x000fc40003f06270 */
[-C--:B------:R-:W-:Y:S02]  /*6020*/  ISETP.GE.AND P1, PT, R3, R21.reuse, PT ;  /* 0x000000150300720c */ /* 0x080fe40003f26270 */
[----:B------:R-:W-:Y:S02]  /*6030*/  FSEL R208, R182, -INF , !P0 ;  /* 0xff800000b6d07808 */ /* 0x000fe40004000000 */
[----:B------:R-:W-:Y:S02]  /*6040*/  ISETP.GE.AND P0, PT, R7, R21, PT ;  /* 0x000000150700720c */ /* 0x000fe40003f06270 */
[----:B------:R-:W-:Y:S01]  /*6050*/  FSEL R64, R22, -INF , !P6 ;  /* 0xff80000016407808 */ /* 0x000fe20007000000 */
[----:B------:R-:W-:Y:S01]  /*6060*/  FMUL.FTZ R22, R36, UR4 ;  /* 0x0000000424167c20 */ /* 0x000fe20008410000 */
[----:B------:R-:W-:Y:S02]  /*6070*/  FSEL R28, R17, -INF , !P1 ;  /* 0xff800000111c7808 */ /* 0x000fe40004800000 */
[----:B------:R-:W-:-:S02]  /*6080*/  FSEL R17, R212, -INF , !P5 ;  /* 0xff800000d4117808 */ /* 0x000fc40006800000 */
[----:B------:R-:W-:Y:S01]  /*6090*/  ISETP.GE.AND P6, PT, R3, R20, PT ;  /* 0x000000140300720c */ /* 0x000fe20003fc6270 */
[----:B------:R-:W2:Y:S01]  /*60a0*/  MUFU.TANH R22, R22 ;  /* 0x0000001600167308 */ /* 0x000ea20000002400 */
[----:B------:R-:W-:Y:S02]  /*60b0*/  FSEL R212, R181, -INF , !P0 ;  /* 0xff800000b5d47808 */ /* 0x000fe40004000000 */
[----:B------:R-:W-:Y:S02]  /*60c0*/  ISETP.NE.AND P0, PT, R244, 0x2, PT ;  /* 0x00000002f400780c */ /* 0x000fe40003f05270 */
[----:B------:R-:W-:Y:S02]  /*60d0*/  ISETP.GE.AND P5, PT, R3, R18, PT ;  /* 0x000000120300720c */ /* 0x000fe40003fa6270 */
[----:B------:R-:W-:Y:S02]  /*60e0*/  FSEL R67, R206, -INF , !P6 ;  /* 0xff800000ce437808 */ /* 0x000fe40007000000 */
[----:B------:R-:W-:-:S02]  /*60f0*/  FSEL R188, R205, -INF , !P4 ;  /* 0xff800000cdbc7808 */ /* 0x000fc40006000000 */
[----:B------:R-:W-:Y:S02]  /*6100*/  FSEL R189, R201, -INF , !P2 ;  /* 0xff800000c9bd7808 */ /* 0x000fe40005000000 */
[C---:B------:R-:W-:Y:S02]  /*6110*/  ISETP.GE.AND P6, PT, R2.reuse, R18, PT ;  /* 0x000000120200720c */ /* 0x040fe40003fc6270 */
[C---:B------:R-:W-:Y:S02]  /*6120*/  ISETP.GE.AND P4, PT, R2.reuse, R20, PT ;  /* 0x000000140200720c */ /* 0x040fe40003f86270 */
[-C--:B------:R-:W-:Y:S01]  /*6130*/  ISETP.GE.AND P2, PT, R2, R19.reuse, PT ;  /* 0x000000130200720c */ /* 0x080fe20003f46270 */
[----:B------:R-:W-:Y:S01]  /*6140*/  VIADD R2, R0, 0x21 ;  /* 0x0000002100027836 */ /* 0x000fe20000000000 */
[----:B------:R-:W-:Y:S02]  /*6150*/  ISETP.GE.AND P1, PT, R4, R19, PT ;  /* 0x000000130400720c */ /* 0x000fe40003f26270 */
[----:B------:R-:W-:-:S02]  /*6160*/  FSEL R203, R203, -INF , !P5 ;  /* 0xff800000cbcb7808 */ /* 0x000fc40006800000 */
[----:B------:R-:W-:Y:S02]  /*6170*/  ISETP.GE.AND P5, PT, R3, R19, PT ;  /* 0x000000130300720c */ /* 0x000fe40003fa6270 */
[----:B------:R-:W-:Y:S02]  /*6180*/  P2R R3, PR, RZ, 0x40 ;  /* 0x00000040ff037803 */ /* 0x000fe40000000000 */
[----:B------:R-:W-:Y:S02]  /*6190*/  FSEL R44, R200, -INF , !P1 ;  /* 0xff800000c82c7808 */ /* 0x000fe40004800000 */
[-C--:B------:R-:W-:Y:S02]  /*61a0*/  ISETP.GE.AND P1, PT, R2, R21.reuse, PT ;  /* 0x000000150200720c */ /* 0x080fe40003f26270 */
[----:B------:R-:W-:Y:S02]  /*61b0*/  ISETP.GE.AND P6, PT, R6, R21, PT ;  /* 0x000000150600720c */ /* 0x000fe40003fc6270 */
[----:B------:R-:W-:-:S02]  /*61c0*/  FSEL R45, R192, -INF , !P5 ;  /* 0xff800000c02d7808 */ /* 0x000fc40006800000 */
[----:B------:R-:W-:Y:S02]  /*61d0*/  FSEL R46, R183, -INF , !P3 ;  /* 0xff800000b72e7808 */ /* 0x000fe40005800000 */
[----:B------:R-:W-:Y:S02]  /*61e0*/  FSEL R209, R180, -INF , !P1 ;  /* 0xff800000b4d17808 */ /* 0x000fe40004800000 */
[----:B------:R-:W-:Y:S02]  /*61f0*/  P2R R9, PR, RZ, 0x40 ;  /* 0x00000040ff097803 */ /* 0x000fe40000000000 */
[C---:B------:R-:W-:Y:S02]  /*6200*/  ISETP.GE.AND P5, PT, R2.reuse, R18, PT ;  /* 0x000000120200720c */ /* 0x040fe40003fa6270 */
[C---:B------:R-:W-:Y:S02]  /*6210*/  ISETP.GE.AND P3, PT, R2.reuse, R20, PT ;  /* 0x000000140200720c */ /* 0x040fe40003f66270 */
[----:B------:R-:W-:-:S02]  /*6220*/  ISETP.GE.AND P1, PT, R2, R19, PT ;  /* 0x000000130200720c */ /* 0x000fc40003f26270 */
[----:B------:R-:W-:Y:S01]  /*6230*/  ISETP.NE.AND P6, PT, R3, RZ, PT ;  /* 0x000000ff0300720c */ /* 0x000fe20003fc5270 */
[----:B-12-4-:R-:W-:-:S12]  /*6240*/  @!P0 BRA `(.L_x_383) ;  /* 0x0000000000688947 */ /* 0x016fd80003800000 */
[----:B------:R-:W2:Y:S04]  /*6250*/  LDL.64 R236, [R1+0x40] ;  /* 0x0000400001ec7983 */ /* 0x000ea80000100a00 */
[----:B------:R-:W3:Y:S01]  /*6260*/  LDL.64 R238, [R1+0x38] ;  /* 0x0000380001ee7983 */ /* 0x000ee20000100a00 */
[----:B------:R-:W-:Y:S01]  /*6270*/  VIADD R4, R244, 0xfffffffd ;  /* 0xfffffffdf4047836 */ /* 0x000fe20000000000 */
[C---:B------:R-:W-:Y:S01]  /*6280*/  SHF.L.U64.HI R232, R248.reuse, 0x6, R249 ;  /* 0x00000006f8e87819 */ /* 0x040fe200000102f9 */
[----:B------:R-:W-:-:S03]  /*6290*/  IMAD.SHL.U32 R233, R248, 0x40, RZ ;  /* 0x00000040f8e97824 */ /* 0x000fc600078e00ff */
[----:B------:R-:W-:-:S05]  /*62a0*/  SHF.R.S32.HI R2, RZ, 0x1f, R4 ;  /* 0x0000001fff027819 */ /* 0x000fca0000011404 */
[-C--:B------:R-:W-:Y:S02]  /*62b0*/  IMAD R5, R2, R248.reuse, RZ ;  /* 0x000000f802057224 */ /* 0x080fe400078e02ff */
[----:B------:R-:W-:-:S04]  /*62c0*/  IMAD.WIDE.U32 R2, R4, R248, RZ ;  /* 0x000000f804027225 */ /* 0x000fc800078e00ff */
[----:B------:R-:W-:-:S04]  /*62d0*/  IMAD R4, R4, R249, R5 ;  /* 0x000000f904047224 */ /* 0x000fc800078e0205 */
[----:B------:R-:W-:Y:S01]  /*62e0*/  IMAD.IADD R4, R3, 0x1, R4 ;  /* 0x0000000103047824 */ /* 0x000fe200078e0204 */
[----:B--2---:R-:W-:-:S04]  /*62f0*/  LEA R3, P0, R2, R236, 0x6 ;  /* 0x000000ec02037211 */ /* 0x004fc800078030ff */
[----:B---3--:R-:W-:Y:S02]  /*6300*/  LEA.HI.X R4, R2, R239, R4, 0x6, P0 ;  /* 0x000000ef02047211 */ /* 0x008fe400000f3404 */
        /* <DEDUP_REMOVED lines=14> */
.L_x_383:
[----:B------:R-:W2:Y:S04]  /*63f0*/  LDL.LU R36, [R1+0x1c] ;  /* 0x00001c0001247983 */ /* 0x000ea80000300800 */
[----:B------:R-:W3:Y:S04]  /*6400*/  LDL.LU R37, [R1+0x14] ;  /* 0x0000140001257983 */ /* 0x000ee80000300800 */
[----:B------:R-:W4:Y:S04]  /*6410*/  LDL.LU R38, [R1+0x18] ;  /* 0x0000180001267983 */ /* 0x000f280000300800 */
[----:B------:R-:W5:Y:S01]  /*6420*/  LDL.LU R48, [R1+0x10] ;  /* 0x0000100001307983 */ /* 0x000f620000300800 */
[----:B-1----:R-:W-:Y:S01]  /*6430*/  FMNMX.FTZ R3, R104, R40, !PT ;  /* 0x0000002868037209 */ /* 0x002fe20007810000 */
[----:B------:R-:W-:Y:S01]  /*6440*/  FMUL.FTZ R2, R56, UR4 ;  /* 0x0000000438027c20 */ /* 0x000fe20008410000 */
[----:B------:R-:W-:Y:S01]  /*6450*/  ISETP.NE.AND P0, PT, R9, RZ, PT ;  /* 0x000000ff0900720c */ /* 0x000fe20003f05270 */
[----:B------:R-:W1:Y:S01]  /*6460*/  MUFU.TANH R8, R8 ;  /* 0x0000000800087308 */ /* 0x000e620000002400 */
[----:B------:R-:W-:Y:S01]  /*6470*/  FMNMX.FTZ R3, R41, R3, !PT ;  /* 0x0000000329037209 */ /* 0x000fe20007810000 */
[----:B------:R-:W-:Y:S01]  /*6480*/  FMUL.FTZ R5, R26, UR4 ;  /* 0x000000041a057c20 */ /* 0x000fe20008410000 */
[----:B------:R-:W-:-:S02]  /*6490*/  FSEL R211, R176, -INF , !P0 ;  /* 0xff800000b0d37808 */ /* 0x000fc40004000000 */
[----:B------:R-:W-:Y:S02]  /*64a0*/  FMNMX.FTZ R3, R100, R3, !PT ;  /* 0x0000000364037209 */ /* 0x000fe40007810000 */
[----:B------:R-:W-:Y:S01]  /*64b0*/  ISETP.GE.AND P0, PT, R7, R18, PT ;  /* 0x000000120700720c */ /* 0x000fe20003f06270 */
[----:B------:R1:W-:Y:S01]  /*64c0*/  MUFU.TANH R24, R5 ;  /* 0x0000000500187308 */ /* 0x0003e20000002400 */
[----:B------:R-:W-:Y:S02]  /*64d0*/  FMNMX.FTZ R3, R105, R3, !PT ;  /* 0x0000000369037209 */ /* 0x000fe40007810000 */
[----:B------:R-:W-:Y:S02]  /*64e0*/  FSEL R215, R29, -INF , !P0 ;  /* 0xff8000001dd77808 */ /* 0x000fe40004000000 */
[----:B------:R-:W-:Y:S02]  /*64f0*/  FMNMX.FTZ R4, R16, R3, !PT ;  /* 0x0000000310047209 */ /* 0x000fe40007810000 */
[----:B------:R-:W-:Y:S01]  /*6500*/  IADD3 R3, R0, 0x31, RZ ;  /* 0x0000003100037810 */ /* 0x000fe20007ffe0ff */
[----:B------:R1:W1:Y:S01]  /*6510*/  MUFU.TANH R29, R2 ;  /* 0x00000002001d7308 */ /* 0x0002620000002400 */
[----:B------:R-:W-:-:S02]  /*6520*/  FMNMX.FTZ R4, R23, R4, !PT ;  /* 0x0000000417047209 */ /* 0x000fc40007810000 */
[C---:B------:R-:W-:Y:S02]  /*6530*/  IADD3 R10, R0.reuse, 0x38, RZ ;  /* 0x00000038000a7810 */ /* 0x040fe40007ffe0ff */
[----:B------:R-:W-:Y:S02]  /*6540*/  IADD3 R9, R0, 0x39, RZ ;  /* 0x0000003900097810 */ /* 0x000fe40007ffe0ff */
[----:B------:R-:W-:Y:S02]  /*6550*/  FSEL R214, R43, -INF , !P5 ;  /* 0xff8000002bd67808 */ /* 0x000fe40006800000 */
[----:B------:R-:W-:Y:S01]  /*6560*/  ISETP.GE.AND P5, PT, R6, R18, PT ;  /* 0x000000120600720c */ /* 0x000fe20003fa6270 */
[----:B-1----:R-:W-:Y:S01]  /*6570*/  FMUL.FTZ R5, R58, UR4 ;  /* 0x000000043a057c20 */ /* 0x002fe20008410000 */
[----:B------:R-:W-:Y:S02]  /*6580*/  FSEL R213, R63, -INF , !P6 ;  /* 0xff8000003fd57808 */ /* 0x000fe40007000000 */
[----:B------:R-:W-:-:S02]  /*6590*/  ISETP.GE.AND P6, PT, R7, R20, PT ;  /* 0x000000140700720c */ /* 0x000fc40003fc6270 */
[----:B------:R-:W-:Y:S01]  /*65a0*/  FSEL R191, R32, -INF , !P3 ;  /* 0xff80000020bf7808 */ /* 0x000fe20005800000 */
[----:B------:R-:W-:Y:S01]  /*65b0*/  FMUL.FTZ R2, R57, UR4 ;  /* 0x0000000439027c20 */ /* 0x000fe20008410000 */
[----:B------:R-:W-:Y:S02]  /*65c0*/  FSEL R216, R30, -INF , !P5 ;  /* 0xff8000001ed87808 */ /* 0x000fe40006800000 */
[----:B------:R-:W-:Y:S01]  /*65d0*/  FSEL R201, R31, -INF , !P4 ;  /* 0xff8000001fc97808 */ /* 0x000fe20006000000 */
[----:B------:R1:W1:Y:S01]  /*65e0*/  MUFU.TANH R25, R2 ;  /* 0x0000000200197308 */ /* 0x0002620000002400 */
[C---:B------:R-:W-:Y:S02]  /*65f0*/  ISETP.GE.AND P5, PT, R6.reuse, R20, PT ;  /* 0x000000140600720c */ /* 0x040fe40003fa6270 */
[----:B------:R-:W-:Y:S01]  /*6600*/  ISETP.GE.AND P4, PT, R6, R19, PT ;  /* 0x000000130600720c */ /* 0x000fe20003f86270 */
[----:B------:R-:W-:Y:S01]  /*6610*/  FMUL.FTZ R6, R27, UR4 ;  /* 0x000000041b067c20 */ /* 0x000fe20008410000 */
[----:B------:R-:W-:-:S02]  /*6620*/  FSEL R200, R22, -INF , !P6 ;  /* 0xff80000016c87808 */ /* 0x000fc40007000000 */
[----:B------:R-:W-:Y:S02]  /*6630*/  ISETP.GE.AND P6, PT, R3, R21, PT ;  /* 0x000000150300720c */ /* 0x000fe40003fc6270 */
[----:B------:R-:W-:Y:S02]  /*6640*/  ISETP.GE.AND P0, PT, R7, R19, PT ;  /* 0x000000130700720c */ /* 0x000fe40003f06270 */
[----:B------:R-:W1:Y:S01]  /*6650*/  MUFU.TANH R7, R6 ;  /* 0x0000000600077308 */ /* 0x000e620000002400 */
[----:B------:R-:W-:Y:S02]  /*6660*/  FSEL R205, R13, -INF , !P5 ;  /* 0xff8000000dcd7808 */ /* 0x000fe40006800000 */
[-C--:B------:R-:W-:Y:S02]  /*6670*/  ISETP.GE.AND P5, PT, R10, R21.reuse, PT ;  /* 0x000000150a00720c */ /* 0x080fe40003fa6270 */
[----:B------:R-:W-:Y:S01]  /*6680*/  FSEL R235, R8, -INF , !P6 ;  /* 0xff80000008eb7808 */ /* 0x000fe20007000000 */
[----:B------:R-:W-:Y:S01]  /*6690*/  FMUL.FTZ R8, R111, UR4 ;  /* 0x000000046f087c20 */ /* 0x000fe20008410000 */
[----:B-1----:R-:W-:Y:S01]  /*66a0*/  IADD3 R2, R0, 0x30, RZ ;  /* 0x0000003000027810 */ /* 0x002fe20007ffe0ff */
[----:B------:R-:W1:Y:S01]  /*66b0*/  MUFU.TANH R13, R5 ;  /* 0x00000005000d7308 */ /* 0x000e620000002400 */
[----:B------:R-:W-:Y:S01]  /*66c0*/  FMNMX.FTZ R0, R28, R4, !PT ;  /* 0x000000041c007209 */ /* 0x000fe20007810000 */
[----:B------:R-:W-:Y:S01]  /*66d0*/  FMUL.FTZ R4, R59, UR4 ;  /* 0x000000043b047c20 */ /* 0x000fe20008410000 */
[----:B------:R-:W-:-:S02]  /*66e0*/  ISETP.GE.AND P3, PT, R2, R21, PT ;  /* 0x000000150200720c */ /* 0x000fc40003f66270 */
[----:B------:R-:W-:Y:S02]  /*66f0*/  FMNMX.FTZ R0, R17, R0, !PT ;  /* 0x0000000011007209 */ /* 0x000fe40007810000 */
[----:B------:R-:W-:Y:S01]  /*6700*/  FSEL R210, R11, -INF , !P3 ;  /* 0xff8000000bd27808 */ /* 0x000fe20005800000 */
[----:B------:R1:W1:Y:S01]  /*6710*/  MUFU.TANH R6, R4 ;  /* 0x0000000400067308 */ /* 0x0002620000002400 */
[----:B------:R-:W-:Y:S02]  /*6720*/  FMNMX.FTZ R0, R208, R0, !PT ;  /* 0x00000000d0007209 */ /* 0x000fe40007810000 */
[----:B------:R-:W-:Y:S02]  /*6730*/  FSEL R206, R14, -INF , !P2 ;  /* 0xff8000000ece7808 */ /* 0x000fe40005000000 */
[----:B------:R-:W-:Y:S02]  /*6740*/  FMNMX.FTZ R0, R209, R0, !PT ;  /* 0x00000000d1007209 */ /* 0x000fe40007810000 */
[----:B------:R-:W-:-:S02]  /*6750*/  FSEL R207, R12, -INF , !P1 ;  /* 0xff8000000ccf7808 */ /* 0x000fc40004800000 */
[----:B------:R-:W-:Y:S01]  /*6760*/  FMNMX.FTZ R0, R212, R0, !PT ;  /* 0x00000000d4007209 */ /* 0x000fe20007810000 */
[----:B------:R-:W-:Y:S01]  /*6770*/  MUFU.TANH R12, R8 ;  /* 0x00000008000c7308 */ /* 0x000fe20000002400 */
[----:B------:R-:W-:Y:S02]  /*6780*/  ISETP.GE.AND P2, PT, R9, R21, PT ;  /* 0x000000150900720c */ /* 0x000fe40003f46270 */
[----:B------:R-:W-:Y:S02]  /*6790*/  FMNMX.FTZ R0, R211, R0, !PT ;  /* 0x00000000d3007209 */ /* 0x000fe40007810000 */
[----:B------:R-:W-:Y:S02]  /*67a0*/  ISETP.GE.AND P1, PT, R2, R18, PT ;  /* 0x000000120200720c */ /* 0x000fe40003f26270 */
[----:B------:R-:W-:Y:S01]  /*67b0*/  FMNMX.FTZ R0, R210, R0, !PT ;  /* 0x00000000d2007209 */ /* 0x000fe20007810000 */
[----:B-1----:R-:W-:Y:S01]  /*67c0*/  FMUL.FTZ R4, R108, UR4 ;  /* 0x000000046c047c20 */ /* 0x002fe20008410000 */
[----:B------:R-:W-:-:S02]  /*67d0*/  FSEL R223, R29, -INF , !P5 ;  /* 0xff8000001ddf7808 */ /* 0x000fc40006800000 */
[----:B------:R-:W-:Y:S01]  /*67e0*/  FMNMX.FTZ R0, R235, R0, !PT ;  /* 0x00000000eb007209 */ /* 0x000fe20007810000 */
[----:B------:R1:W1:Y:S01]  /*67f0*/  MUFU.TANH R5, R4 ;  /* 0x0000000400057308 */ /* 0x0002620000002400 */
[----:B------:R-:W-:Y:S02]  /*6800*/  FSEL R232, R25, -INF , !P2 ;  /* 0xff80000019e87808 */ /* 0x000fe40005000000 */
[----:B------:R-:W-:Y:S02]  /*6810*/  FSEL R234, R24, -INF , !P1 ;  /* 0xff80000018ea7808 */ /* 0x000fe40004800000 */
[C---:B------:R-:W-:Y:S01]  /*6820*/  ISETP.GE.AND P2, PT, R2.reuse, R20, PT ;  /* 0x000000140200720c */ /* 0x040fe20003f46270 */
[----:B------:R-:W-:Y:S01]  /*6830*/  LDSM.16.MT88.4 R24, [R225+0x9000] ;  /* 0x00900000e118783b */ /* 0x000fe20000004200 */
[----:B------:R-:W-:Y:S02]  /*6840*/  ISETP.GE.AND P1, PT, R2, R19, PT ;  /* 0x000000130200720c */ /* 0x000fe40003f26270 */
[----:B------:R-:W-:-:S02]  /*6850*/  FMNMX.FTZ R0, R223, R0, !PT ;  /* 0x00000000df007209 */ /* 0x000fc40007810000 */
[----:B------:R-:W-:Y:S02]  /*6860*/  FMNMX.FTZ R2, R103, R60, !PT ;  /* 0x0000003c67027209 */ /* 0x000fe40007810000 */
[----:B------:R-:W-:Y:S02]  /*6870*/  ISETP.GE.AND P3, PT, R3, R18, PT ;  /* 0x000000120300720c */ /* 0x000fe40003f66270 */
[----:B------:R-:W-:Y:S02]  /*6880*/  FMNMX.FTZ R0, R232, R0, !PT ;  /* 0x00000000e8007209 */ /* 0x000fe40007810000 */
[----:B------:R-:W-:Y:S01]  /*6890*/  FMNMX.FTZ R2, R177, R2, !PT ;  /* 0x00000002b1027209 */ /* 0x000fe20007810000 */
[----:B-1----:R-:W-:Y:S01]  /*68a0*/  FMUL.FTZ R4, R39, UR4 ;  /* 0x0000000427047c20 */ /* 0x002fe20008410000 */
[----:B------:R-:W-:Y:S02]  /*68b0*/  ISETP.GE.AND P6, PT, R10, R18, PT ;  /* 0x000000120a00720c */ /* 0x000fe40003fc6270 */
[----:B------:R-:W-:Y:S01]  /*68c0*/  FSEL R236, R7, -INF , !P3 ;  /* 0xff80000007ec7808 */ /* 0x000fe20005800000 */
[----:B------:R1:W-:Y:S01]  /*68d0*/  MUFU.TANH R22, R4 ;  /* 0x0000000400167308 */ /* 0x0003e20000002400 */
[----:B------:R-:W-:Y:S01]  /*68e0*/  FMNMX.FTZ R2, R178, R2, !PT ;  /* 0x00000002b2027209 */ /* 0x000fe20007810000 */
[----:B------:R-:W1:Y:S01]  /*68f0*/  SHFL.BFLY PT, R7, R0, 0x2, 0x1f ;  /* 0x0c401f0000077f89 */ /* 0x000e6200000e0000 */
[----:B------:R-:W-:-:S02]  /*6900*/  FSEL R237, R13, -INF , !P6 ;  /* 0xff8000000ded7808 */ /* 0x000fc40007000000 */
[C---:B------:R-:W-:Y:S02]  /*6910*/  ISETP.GE.AND P3, PT, R3.reuse, R20, PT ;  /* 0x000000140300720c */ /* 0x040fe40003f66270 */
[----:B------:R-:W-:Y:S02]  /*6920*/  ISETP.GE.AND P6, PT, R3, R19, PT ;  /* 0x000000130300720c */ /* 0x000fe40003fc6270 */
[----:B------:R-:W-:Y:S02]  /*6930*/  FMNMX.FTZ R3, R179, R2, !PT ;  /* 0x00000002b3037209 */ /* 0x000fe40007810000 */
[----:B------:R-:W-:Y:S02]  /*6940*/  FMNMX.FTZ R2, R102, R33, !PT ;  /* 0x0000002166027209 */ /* 0x000fe40007810000 */
[----:B------:R-:W-:Y:S02]  /*6950*/  FMNMX.FTZ R3, R64, R3, !PT ;  /* 0x0000000340037209 */ /* 0x000fe40007810000 */
[----:B------:R-:W-:Y:S01]  /*6960*/  FMNMX.FTZ R2, R62, R2, !PT ;  /* 0x000000023e027209 */ /* 0x000fe20007810000 */
[----:B-1----:R-:W-:Y:S01]  /*6970*/  FMUL.FTZ R4, R109, UR4 ;  /* 0x000000046d047c20 */ /* 0x002fe20008410000 */
[----:B------:R-:W-:-:S02]  /*6980*/  FMNMX.FTZ R3, R202, R3, !PT ;  /* 0x00000003ca037209 */ /* 0x000fc40007810000 */
[----:B------:R-:W-:Y:S01]  /*6990*/  FMNMX.FTZ R2, R106, R2, !PT ;  /* 0x000000026a027209 */ /* 0x000fe20007810000 */
[----:B------:R1:W1:Y:S01]  /*69a0*/  MUFU.TANH R21, R4 ;  /* 0x0000000400157308 */ /* 0x0002620000002400 */
[----:B------:R-:W-:Y:S02]  /*69b0*/  FMNMX.FTZ R3, R203, R3, !PT ;  /* 0x00000003cb037209 */ /* 0x000fe40007810000 */
[----:B------:R-:W-:Y:S02]  /*69c0*/  ISETP.GE.AND P5, PT, R9, R18, PT ;  /* 0x000000120900720c */ /* 0x000fe40003fa6270 */
[----:B------:R-:W-:Y:S02]  /*69d0*/  FMNMX.FTZ R2, R107, R2, !PT ;  /* 0x000000026b027209 */ /* 0x000fe40007810000 */
[----:B------:R-:W-:Y:S02]  /*69e0*/  FMNMX.FTZ R0, R0, R7, !PT ;  /* 0x0000000700007209 */ /* 0x000fe40007810000 */
[----:B------:R-:W-:Y:S01]  /*69f0*/  FSEL R238, R6, -INF , !P5 ;  /* 0xff80000006ee7808 */ /* 0x000fe20006800000 */
[----:B------:R-:W-:Y:S01]  /*6a00*/  FMUL.FTZ R6, R110, UR4 ;  /* 0x000000046e067c20 */ /* 0x000fe20008410000 */
[----:B------:R-:W-:Y:S01]  /*6a10*/  FSEL R233, R5, -INF , !P2 ;  /* 0xff80000005e97808 */ /* 0x000fe20005000000 */
[----:B------:R-:W1:Y:S01]  /*6a20*/  SHFL.BFLY PT, R7, R0, 0x1, 0x1f ;  /* 0x0c201f0000077f89 */ /* 0x000e6200000e0000 */
[----:B------:R-:W-:Y:S01]  /*6a30*/  FMUL.FTZ R5, R53, UR4 ;  /* 0x0000000435057c20 */ /* 0x000fe20008410000 */
[----:B------:R1:W1:Y:S01]  /*6a40*/  MUFU.TANH R14, R6 ;  /* 0x00000006000e7308 */ /* 0x0002620000002400 */
[----:B------:R-:W-:Y:S01]  /*6a50*/  ISETP.GE.AND P5, PT, R10, R20, PT ;  /* 0x000000140a00720c */ /* 0x000fe20003fa6270 */
[----:B-1----:R-:W-:Y:S01]  /*6a60*/  FMUL.FTZ R4, R52, UR4 ;  /* 0x0000000434047c20 */ /* 0x002fe20008410000 */
[----:B------:R-:W-:-:S02]  /*6a70*/  FSEL R217, R21, -INF , !P3 ;  /* 0xff80000015d97808 */ /* 0x000fc40005800000 */
[----:B------:R-:W-:-:S03]  /*6a80*/  ISETP.GE.AND P2, PT, R9, R20, PT ;  /* 0x000000140900720c */ /* 0x000fc60003f46270 */
[----:B------:R1:W1:Y:S01]  /*6a90*/  MUFU.TANH R18, R4 ;  /* 0x0000000400127308 */ /* 0x0002620000002400 */
[----:B------:R-:W-:Y:S02]  /*6aa0*/  FSEL R190, R15, -INF , !P0 ;  /* 0xff8000000fbe7808 */ /* 0x000fe40004000000 */
[----:B------:R-:W-:Y:S02]  /*6ab0*/  FSEL R239, R22, -INF , !P4 ;  /* 0xff80000016ef7808 */ /* 0x000fe40006000000 */
[----:B------:R-:W-:-:S03]  /*6ac0*/  FSEL R220, R12, -INF , !P6 ;  /* 0xff8000000cdc7808 */ /* 0x000fc60007000000 */
[----:B------:R1:W1:Y:S01]  /*6ad0*/  MUFU.TANH R13, R5 ;  /* 0x00000005000d7308 */ /* 0x0002620000002400 */
[----:B------:R-:W-:Y:S01]  /*6ae0*/  FMUL.FTZ R6, R54, UR4 ;  /* 0x0000000436067c20 */ /* 0x000fe20008410000 */
[----:B------:R-:W-:Y:S02]  /*6af0*/  FSEL R218, R14, -INF , !P1 ;  /* 0xff8000000eda7808 */ /* 0x000fe40004800000 */
[----:B------:R-:W-:Y:S02]  /*6b00*/  ISETP.GE.AND P1, PT, R9, R19, PT ;  /* 0x000000130900720c */ /* 0x000fe40003f26270 */
[----:B------:R-:W-:Y:S02]  /*6b10*/  FMNMX.FTZ R176, R0, R7, !PT ;  /* 0x0000000700b07209 */ /* 0x000fe40007810000 */
[----:B------:R1:W1:Y:S02]  /*6b20*/  MUFU.TANH R11, R6 ;  /* 0x00000006000b7308 */ /* 0x0002640000002400 */
[----:B-1----:R-:W-:-:S02]  /*6b30*/  FMNMX.FTZ R4, R204, R3, !PT ;  /* 0x00000003cc047209 */ /* 0x002fc40007810000 */
[----:B------:R-:W-:Y:S02]  /*6b40*/  FMNMX.FTZ R3, R65, R2, !PT ;  /* 0x0000000241037209 */ /* 0x000fe40007810000 */
[----:B------:R-:W-:Y:S02]  /*6b50*/  FMNMX.FTZ R4, R213, R4, !PT ;  /* 0x00000004d5047209 */ /* 0x000fe40007810000 */
[----:B------:R-:W-:Y:S02]  /*6b60*/  FMNMX.FTZ R2, R101, R34, !PT ;  /* 0x0000002265027209 */ /* 0x000fe40007810000 */
[----:B------:R-:W-:Y:S01]  /*6b70*/  FMNMX.FTZ R3, R66, R3, !PT ;  /* 0x0000000342037209 */ /* 0x000fe20007810000 */
[----:B------:R-:W-:Y:S01]  /*6b80*/  FMUL.FTZ R5, R55, UR4 ;  /* 0x0000000437057c20 */ /* 0x000fe20008410000 */
[----:B------:R-:W-:Y:S02]  /*6b90*/  FMNMX.FTZ R4, R214, R4, !PT ;  /* 0x00000004d6047209 */ /* 0x000fe40007810000 */
[----:B------:R-:W-:-:S02]  /*6ba0*/  FMNMX.FTZ R2, R35, R2, !PT ;  /* 0x0000000223027209 */ /* 0x000fc40007810000 */
[----:B------:R-:W-:Y:S01]  /*6bb0*/  FMNMX.FTZ R3, R67, R3, !PT ;  /* 0x0000000343037209 */ /* 0x000fe20007810000 */
[----:B------:R-:W1:Y:S01]  /*6bc0*/  MUFU.TANH R5, R5 ;  /* 0x0000000500057308 */ /* 0x000e620000002400 */
        /* <DEDUP_REMOVED lines=18> */
[----:B------:R-:W1:Y:S01]  /*6cf0*/  SHFL.BFLY PT, R6, R2, 0x2, 0x1f ;  /* 0x0c401f0002067f89 */ /* 0x000e6200000e0000 */
[----:B------:R-:W-:Y:S02]  /*6d00*/  FSEL R219, R18, -INF , !P5 ;  /* 0xff80000012db7808 */ /* 0x000fe40006800000 */
[----:B------:R-:W-:Y:S02]  /*6d10*/  FMNMX.FTZ R0, R206, R0, !PT ;  /* 0x00000000ce007209 */ /* 0x000fe40007810000 */
[----:B------:R-:W-:Y:S02]  /*6d20*/  FMNMX.FTZ R3, R217, R3, !PT ;  /* 0x00000003d9037209 */ /* 0x000fe40007810000 */
[----:B------:R-:W-:Y:S01]  /*6d30*/  FSEL R221, R13, -INF , !P2 ;  /* 0xff8000000ddd7808 */ /* 0x000fe20005000000 */
[----:B------:R-:W-:Y:S01]  /*6d40*/  FMUL.FTZ R13, R176, UR10 ;  /* 0x0000000ab00d7c20 */ /* 0x000fe20008410000 */
[----:B------:R-:W-:-:S02]  /*6d50*/  FMNMX.FTZ R4, R207, R0, !PT ;  /* 0x00000000cf047209 */ /* 0x000fc40007810000 */
[----:B------:R-:W-:Y:S02]  /*6d60*/  FMNMX.FTZ R3, R219, R3, !PT ;  /* 0x00000003db037209 */ /* 0x000fe40007810000 */
[----:B------:R-:W-:Y:S02]  /*6d70*/  FSETP.NEU.FTZ.AND P0, PT, R176, -INF , PT ;  /* 0xff800000b000780b */ /* 0x000fe40003f1d000 */
[----:B------:R-:W-:Y:S02]  /*6d80*/  FMNMX.FTZ R4, R190, R4, !PT ;  /* 0x00000004be047209 */ /* 0x000fe40007810000 */
[----:B------:R-:W-:Y:S02]  /*6d90*/  FMNMX.FTZ R3, R221, R3, !PT ;  /* 0x00000003dd037209 */ /* 0x000fe40007810000 */
[----:B------:R-:W-:Y:S02]  /*6da0*/  FSEL R13, R13, RZ, P0 ;  /* 0x000000ff0d0d7208 */ /* 0x000fe40000000000 */
[----:B------:R-:W-:Y:S01]  /*6db0*/  FMNMX.FTZ R4, R239, R4, !PT ;  /* 0x00000004ef047209 */ /* 0x000fe20007810000 */
[----:B------:R-:W2:Y:S01]  /*6dc0*/  SHFL.BFLY PT, R7, R3, 0x2, 0x1f ;  /* 0x0c401f0003077f89 */ /* 0x000ea200000e0000 */
[----:B------:R-:W-:Y:S01]  /*6dd0*/  ISETP.GE.AND P2, PT, R10, R19, PT ;  /* 0x000000130a00720c */ /* 0x000fe20003f46270 */
[----:B------:R-:W-:Y:S01]  /*6de0*/  FFMA.FTZ R0, R40, UR10, -R13 ;  /* 0x0000000a28007c23 */ /* 0x000fe2000801080d */
[----:B------:R-:W-:-:S02]  /*6df0*/  FMNMX.FTZ R4, R218, R4, !PT ;  /* 0x00000004da047209 */ /* 0x000fc40007810000 */
[----:B------:R-:W-:Y:S01]  /*6e00*/  FSEL R222, R11, -INF , !P2 ;  /* 0xff8000000bde7808 */ /* 0x000fe20005000000 */
[----:B------:R2:W-:Y:S01]  /*6e10*/  MUFU.EX2 R182, R0 ;  /* 0x0000000000b67308 */ /* 0x0005e20000000800 */
[----:B-1----:R-:W-:Y:S02]  /*6e20*/  FSEL R231, R5, -INF , !P1 ;  /* 0xff80000005e77808 */ /* 0x002fe40004800000 */
[----:B--2---:R-:W-:Y:S02]  /*6e30*/  FMNMX.FTZ R0, R2, R6, !PT ;  /* 0x0000000602007209 */ /* 0x004fe40007810000 */
[----:B------:R-:W-:Y:S01]  /*6e40*/  FMNMX.FTZ R2, R220, R4, !PT ;  /* 0x00000004dc027209 */ /* 0x000fe20007810000 */
[----:B------:R-:W-:Y:S01]  /*6e50*/  FFMA.FTZ R4, R41, UR10, -R13 ;  /* 0x0000000a29047c23 */ /* 0x000fe2000801080d */
[----:B------:R-:W-:Y:S01]  /*6e60*/  FMNMX.FTZ R3, R3, R7, !PT ;  /* 0x0000000703037209 */ /* 0x000fe20007810000 */
[----:B------:R-:W1:Y:S01]  /*6e70*/  SHFL.BFLY PT, R6, R0, 0x1, 0x1f ;  /* 0x0c201f0000067f89 */ /* 0x000e6200000e0000 */
[----:B------:R-:W-:Y:S01]  /*6e80*/  FMNMX.FTZ R2, R222, R2, !PT ;  /* 0x00000002de027209 */ /* 0x000fe20007810000 */
[----:B------:R2:W-:Y:S02]  /*6e90*/  MUFU.EX2 R43, R4 ;  /* 0x00000004002b7308 */ /* 0x0005e40000000800 */
[----:B------:R-:W5:Y:S01]  /*6ea0*/  SHFL.BFLY PT, R7, R3, 0x1, 0x1f ;  /* 0x0c201f0003077f89 */ /* 0x000f6200000e0000 */
[----:B------:R-:W-:-:S05]  /*6eb0*/  FMNMX.FTZ R2, R231, R2, !PT ;  /* 0x00000002e7027209 */ /* 0x000fca0007810000 */
[----:B------:R-:W5:Y:S01]  /*6ec0*/  SHFL.BFLY PT, R5, R2, 0x2, 0x1f ;  /* 0x0c401f0002057f89 */ /* 0x000f6200000e0000 */
[----:B------:R-:W-:Y:S02]  /*6ed0*/  MOV R241, R36 ;  /* 0x0000002400f17202 */ /* 0x000fe40000000f00 */
[----:B---3--:R-:W-:Y:S01]  /*6ee0*/  MOV R247, R37 ;  /* 0x0000002500f77202 */ /* 0x008fe20000000f00 */
[----:B--2---:R-:W-:Y:S01]  /*6ef0*/  FFMA.FTZ R4, R100, UR10, -R13 ;  /* 0x0000000a64047c23 */ /* 0x004fe2000801080d */
[----:B----4-:R-:W-:-:S03]  /*6f00*/  MOV R248, R38 ;  /* 0x0000002600f87202 */ /* 0x010fc60000000f00 */
[----:B------:R2:W-:Y:S01]  /*6f10*/  MUFU.EX2 R249, R4 ;  /* 0x0000000400f97308 */ /* 0x0005e20000000800 */
[----:B-1----:R-:W-:Y:S01]  /*6f20*/  FMNMX.FTZ R100, R0, R6, !PT ;  /* 0x0000000600647209 */ /* 0x002fe20007810000 */
[----:B------:R-:W-:Y:S01]  /*6f30*/  FFMA.FTZ R0, R28, UR10, -R13 ;  /* 0x0000000a1c007c23 */ /* 0x000fe2000801080d */
[----:B-----5:R-:W-:Y:S01]  /*6f40*/  MOV R251, R48 ;  /* 0x0000003000fb7202 */ /* 0x020fe20000000f00 */
[----:B------:R-:W-:Y:S01]  /*6f50*/  LDSM.16.MT88.4 R28, [R224+0xa000] ;  /* 0x00a00000e01c783b */ /* 0x000fe20000004200 */
[----:B------:R-:W-:Y:S02]  /*6f60*/  FSETP.NEU.FTZ.AND P3, PT, R100, -INF , PT ;  /* 0xff8000006400780b */ /* 0x000fe40003f7d000 */
[----:B------:R-:W-:Y:S01]  /*6f70*/  FMNMX.FTZ R19, R3, R7, !PT ;  /* 0x0000000703137209 */ /* 0x000fe20007810000 */
[----:B------:R1:W-:Y:S01]  /*6f80*/  MUFU.EX2 R47, R0 ;  /* 0x00000000002f7308 */ /* 0x0003e20000000800 */
[----:B------:R-:W-:Y:S01]  /*6f90*/  LDSM.16.MT88.4 R36, [R224+0xb000] ;  /* 0x00b00000e024783b */ /* 0x000fe20000004200 */
[----:B------:R-:W-:-:S02]  /*6fa0*/  FMNMX.FTZ R2, R2, R5, !PT ;  /* 0x0000000502027209 */ /* 0x000fc40007810000 */
[C---:B------:R-:W-:Y:S01]  /*6fb0*/  FMUL.FTZ R14, R19.reuse, UR10 ;  /* 0x0000000a130e7c20 */ /* 0x040fe20008410000 */
[----:B------:R-:W-:Y:S02]  /*6fc0*/  FSETP.NEU.FTZ.AND P2, PT, R19, -INF , PT ;  /* 0xff8000001300780b */ /* 0x000fe40003f5d000 */
[----:B------:R-:W-:Y:S01]  /*6fd0*/  FSEL R5, R176, RZ, P0 ;  /* 0x000000ffb0057208 */ /* 0x000fe20000000000 */
[----:B--2---:R-:W-:Y:S01]  /*6fe0*/  FFMA.FTZ R4, R105, UR10, -R13 ;  /* 0x0000000a69047c23 */ /* 0x004fe2000801080d */
[----:B------:R-:W-:-:S03]  /*6ff0*/  FSEL R14, R14, RZ, P2 ;  /* 0x000000ff0e0e7208 */ /* 0x000fc60001000000 */
[----:B------:R-:W-:Y:S01]  /*7000*/  FADD.FTZ R5, R104, -R5 ;  /* 0x8000000568057221 */ /* 0x000fe20000010000 */
[----:B------:R2:W-:Y:S01]  /*7010*/  MUFU.EX2 R49, R4 ;  /* 0x0000000400317308 */ /* 0x0005e20000000800 */
[----:B------:R-:W-:Y:S01]  /*7020*/  ISETP.GE.AND P0, PT, R244, 0x3, PT ;  /* 0x00000003f400780c */ /* 0x000fe20003f06270 */
[----:B-1----:R-:W-:-:S06]  /*7030*/  FFMA.FTZ R0, R17, UR10, -R13 ;  /* 0x0000000a11007c23 */ /* 0x002fcc000801080d */
[----:B------:R1:W-:Y:S01]  /*7040*/  MUFU.EX2 R180, R0 ;  /* 0x0000000000b47308 */ /* 0x0003e20000000800 */
[----:B--2---:R-:W-:Y:S01]  /*7050*/  FFMA.FTZ R4, R16, UR10, -R13 ;  /* 0x0000000a10047c23 */ /* 0x004fe2000801080d */
[----:B------:R-:W-:-:S06]  /*7060*/  FMUL.FTZ R16, R100, UR10 ;  /* 0x0000000a64107c20 */ /* 0x000fcc0008410000 */
[----:B------:R2:W3:Y:S01]  /*7070*/  MUFU.EX2 R63, R4 ;  /* 0x00000004003f7308 */ /* 0x0004e20000000800 */
[----:B------:R-:W-:-:S05]  /*7080*/  FSEL R16, R16, RZ, P3 ;  /* 0x000000ff10107208 */ /* 0x000fca0001800000 */
[----:B-1----:R-:W-:-:S04]  /*7090*/  FFMA.FTZ R0, R60, UR10, -R16 ;  /* 0x0000000a3c007c23 */ /* 0x002fc80008010810 */
[----:B------:R1:W-:Y:S01]  /*70a0*/  MUFU.EX2 R51, R0 ;  /* 0x0000000000337308 */ /* 0x0003e20000000800 */
[----:B--2---:R-:W-:Y:S01]  /*70b0*/  FFMA.FTZ R4, R23, UR10, -R13 ;  /* 0x0000000a17047c23 */ /* 0x004fe2000801080d */
[----:B---3--:R-:W-:Y:S01]  /*70c0*/  MOV R17, R63 ;  /* 0x0000003f00117202 */ /* 0x008fe20000000f00 */
[----:B------:R-:W-:Y:S05]  /*70d0*/  LDSM.16.MT88.4 R20, [R224+0x9000] ;  /* 0x00900000e014783b */ /* 0x000fea0000004200 */
[----:B------:R2:W-:Y:S01]  /*70e0*/  MUFU.EX2 R242, R4 ;  /* 0x0000000400f27308 */ /* 0x0005e20000000800 */
[----:B-1----:R-:W-:-:S07]  /*70f0*/  FFMA.FTZ R0, R177, UR10, -R16 ;  /* 0x0000000ab1007c23 */ /* 0x002fce0008010810 */
[----:B------:R1:W-:Y:S01]  /*7100*/  MUFU.EX2 R50, R0 ;  /* 0x0000000000327308 */ /* 0x0003e20000000800 */
[----:B--2---:R-:W2:Y:S01]  /*7110*/  SHFL.BFLY PT, R4, R2, 0x1, 0x1f ;  /* 0x0c201f0002047f89 */ /* 0x004ea200000e0000 */
[----:B-1----:R-:W-:Y:S01]  /*7120*/  FFMA.FTZ R0, R178, UR10, -R16 ;  /* 0x0000000ab2007c23 */ /* 0x002fe20008010810 */
[----:B------:R-:W-:-:S05]  /*7130*/  MOV R178, R251 ;  /* 0x000000fb00b27202 */ /* 0x000fca0000000f00 */
[----:B------:R1:W-:Y:S01]  /*7140*/  MUFU.EX2 R108, R0 ;  /* 0x00000000006c7308 */ /* 0x0003e20000000800 */
[----:B--2---:R-:W-:Y:S02]  /*7150*/  FMNMX.FTZ R18, R2, R4, !PT ;  /* 0x0000000402127209 */ /* 0x004fe40007810000 */
[----:B------:R-:W-:Y:S02]  /*7160*/  FSEL R2, R19, RZ, P2 ;  /* 0x000000ff13027208 */ /* 0x000fe40001000000 */
[C---:B------:R-:W-:Y:S01]  /*7170*/  FSETP.NEU.FTZ.AND P1, PT, R18.reuse, -INF , PT ;  /* 0xff8000001200780b */ /* 0x040fe20003f3d000 */
[----:B------:R-:W-:Y:S01]  /*7180*/  FMUL.FTZ R15, R18, UR10 ;  /* 0x0000000a120f7c20 */ /* 0x000fe20008410000 */
[----:B------:R-:W-:Y:S01]  /*7190*/  FSEL R4, R100, RZ, P3 ;  /* 0x000000ff64047208 */ /* 0x000fe20001800000 */
[----:B------:R-:W-:Y:S01]  /*71a0*/  FADD.FTZ R2, R102, -R2 ;  /* 0x8000000266027221 */ /* 0x000fe20000010000 */
[----:B-1----:R-:W-:Y:S01]  /*71b0*/  FFMA.FTZ R0, R33, UR10, -R14 ;  /* 0x0000000a21007c23 */ /* 0x002fe2000801080e */
[----:B------:R-:W-:-:S02]  /*71c0*/  MOV R102, R182 ;  /* 0x000000b600667202 */ /* 0x000fc40000000f00 */
[----:B------:R-:W-:Y:S01]  /*71d0*/  FSEL R15, R15, RZ, P1 ;  /* 0x000000ff0f0f7208 */ /* 0x000fe20000800000 */
[----:B------:R1:W-:Y:S01]  /*71e0*/  MUFU.EX2 R246, R0 ;  /* 0x0000000000f67308 */ /* 0x0003e20000000800 */
[----:B------:R-:W-:Y:S01]  /*71f0*/  FMUL.FTZ R2, R2, UR10 ;  /* 0x0000000a02027c20 */ /* 0x000fe20008410000 */
[----:B------:R-:W-:Y:S01]  /*7200*/  FADD.FTZ R4, R103, -R4 ;  /* 0x8000000467047221 */ /* 0x000fe20000010000 */
[----:B------:R-:W-:Y:S01]  /*7210*/  MOV R103, R180 ;  /* 0x000000b400677202 */ /* 0x000fe20000000f00 */
[----:B------:R-:W-:-:S04]  /*7220*/  FFMA.FTZ R3, R61, UR10, -R15 ;  /* 0x0000000a3d037c23 */ /* 0x000fc8000801080f */
[----:B------:R2:W-:Y:S08]  /*7230*/  MUFU.EX2 R40, R3 ;  /* 0x0000000300287308 */ /* 0x0005f00000000800 */
[----:B------:R-:W3:Y:S01]  /*7240*/  MUFU.EX2 R2, R2 ;  /* 0x0000000200027308 */ /* 0x000ee20000000800 */
[----:B-1----:R-:W-:-:S07]  /*7250*/  FFMA.FTZ R0, R62, UR10, -R14 ;  /* 0x0000000a3e007c23 */ /* 0x002fce000801080e */
[----:B------:R1:W4:Y:S01]  /*7260*/  MUFU.EX2 R245, R0 ;  /* 0x0000000000f57308 */ /* 0x0003220000000800 */
[----:B--2---:R-:W-:-:S07]  /*7270*/  FFMA.FTZ R3, R179, UR10, -R16 ;  /* 0x0000000ab3037c23 */ /* 0x004fce0008010810 */
[----:B------:R2:W-:Y:S01]  /*7280*/  MUFU.EX2 R41, R3 ;  /* 0x0000000300297308 */ /* 0x0005e20000000800 */
        /* <DEDUP_REMOVED lines=8> */
[----:B-1----:R-:W-:Y:S01]  /*7310*/  FFMA.FTZ R0, R106, UR10, -R14 ;  /* 0x0000000a6a007c23 */ /* 0x002fe2000801080e */
[----:B----4-:R-:W-:Y:S01]  /*7320*/  F2FP.F16.F32.PACK_AB R8, R245, R246 ;  /* 0x000000f6f508723e */ /* 0x010fe200000000ff */
[-C--:B------:R-:W-:Y:S01]  /*7330*/  FMUL.FTZ R144, R144, R2.reuse ;  /* 0x0000000290907220 */ /* 0x080fe20000410000 */
[-C--:B------:R-:W-:Y:S01]  /*7340*/  FMUL.FTZ R145, R145, R2.reuse ;  /* 0x0000000291917220 */ /* 0x080fe20000410000 */
[----:B------:R1:W-:Y:S01]  /*7350*/  MUFU.EX2 R243, R0 ;  /* 0x0000000000f37308 */ /* 0x0003e20000000800 */
[-C--:B------:R-:W-:Y:S01]  /*7360*/  FMUL.FTZ R136, R136, R2.reuse ;  /* 0x0000000288887220 */ /* 0x080fe20000410000 */
[-C--:B------:R-:W-:Y:S01]  /*7370*/  FMUL.FTZ R137, R137, R2.reuse ;  /* 0x0000000289897220 */ /* 0x080fe20000410000 */
[-C--:B------:R-:W-:Y:S01]  /*7380*/  FMUL.FTZ R152, R152, R2.reuse ;  /* 0x0000000298987220 */ /* 0x080fe20000410000 */
[----:B--2---:R-:W-:Y:S01]  /*7390*/  FFMA.FTZ R3, R64, UR10, -R16 ;  /* 0x0000000a40037c23 */ /* 0x004fe20008010810 */
[----:B------:R-:W-:Y:S01]  /*73a0*/  MOV R64, R49 ;  /* 0x0000003100407202 */ /* 0x000fe20000000f00 */
[-C--:B------:R-:W-:Y:S01]  /*73b0*/  FMUL.FTZ R153, R153, R2.reuse ;  /* 0x0000000299997220 */ /* 0x080fe20000410000 */
[-C--:B------:R-:W-:Y:S01]  /*73c0*/  FMUL.FTZ R160, R160, R2.reuse ;  /* 0x00000002a0a07220 */ /* 0x080fe20000410000 */
[----:B------:R2:W-:Y:S01]  /*73d0*/  MUFU.EX2 R6, R3 ;  /* 0x0000000300067308 */ /* 0x0005e20000000800 */
        /* <DEDUP_REMOVED lines=8> */
[----:B-1----:R-:W-:Y:S01]  /*7460*/  FFMA.FTZ R0, R107, UR10, -R14 ;  /* 0x0000000a6b007c23 */ /* 0x002fe2000801080e */
[----:B------:R-:W-:-:S03]  /*7470*/  FMUL.FTZ R93, R93, R2 ;  /* 0x000000025d5d7220 */ /* 0x000fc60000410000 */
[----:B------:R1:W3:Y:S01]  /*7480*/  MUFU.EX2 R240, R0 ;  /* 0x0000000000f07308 */ /* 0x0002e20000000800 */
[----:B--2---:R-:W-:-:S07]  /*7490*/  FFMA.FTZ R3, R65, UR10, -R14 ;  /* 0x0000000a41037c23 */ /* 0x004fce000801080e */
[----:B------:R2:W-:Y:S01]  /*74a0*/  MUFU.EX2 R7, R3 ;  /* 0x0000000300077308 */ /* 0x0005e20000000800 */
[----:B-1----:R-:W-:Y:S01]  /*74b0*/  FFMA.FTZ R0, R34, UR10, -R15 ;  /* 0x0000000a22007c23 */ /* 0x002fe2000801080f */
[----:B---3--:R-:W-:-:S06]  /*74c0*/  F2FP.F16.F32.PACK_AB R10, R240, R243 ;  /* 0x000000f3f00a723e */ /* 0x008fcc00000000ff */
[----:B------:R1:W-:Y:S01]  /*74d0*/  MUFU.EX2 R177, R0 ;  /* 0x0000000000b17308 */ /* 0x0003e20000000800 */
[----:B--2---:R-:W-:-:S07]  /*74e0*/  FMUL.FTZ R3, R5, UR10 ;  /* 0x0000000a05037c20 */ /* 0x004fce0008410000 */
[----:B------:R2:W3:Y:S01]  /*74f0*/  MUFU.EX2 R12, R3 ;  /* 0x00000003000c7308 */ /* 0x0004e20000000800 */
[----:B-1----:R-:W-:Y:S02]  /*7500*/  FFMA.FTZ R0, R35, UR10, -R15 ;  /* 0x0000000a23007c23 */ /* 0x002fe4000801080f */
[----:B------:R-:W1:Y:S05]  /*7510*/  LDSM.16.MT88.4 R32, [R225+0xa000] ;  /* 0x00a00000e120783b */ /* 0x000e6a0000004200 */
[----:B------:R4:W5:Y:S01]  /*7520*/  MUFU.EX2 R250, R0 ;  /* 0x0000000000fa7308 */ /* 0x0009620000000800 */
[----:B--2---:R-:W-:Y:S01]  /*7530*/  FMUL.FTZ R3, R4, UR10 ;  /* 0x0000000a04037c20 */ /* 0x004fe20008410000 */
[----:B------:R-:W-:Y:S01]  /*7540*/  F2FP.F16.F32.PACK_AB R4, R43, R102 ;  /* 0x000000662b04723e */ /* 0x000fe200000000ff */
[-C--:B---3--:R-:W-:Y:S01]  /*7550*/  FMUL.FTZ R140, R140, R12.reuse ;  /* 0x0000000c8c8c7220 */ /* 0x088fe20000410000 */
[-C--:B------:R-:W-:Y:S01]  /*7560*/  FMUL.FTZ R141, R141, R12.reuse ;  /* 0x0000000c8d8d7220 */ /* 0x080fe20000410000 */
[-C--:B------:R-:W-:Y:S01]  /*7570*/  FMUL.FTZ R148, R148, R12.reuse ;  /* 0x0000000c94947220 */ /* 0x080fe20000410000 */
[----:B------:R-:W-:-:S02]  /*7580*/  FMUL.FTZ R149, R149, R12 ;  /* 0x0000000c95957220 */ /* 0x000fc40000410000 */
[----:B------:R-:W2:Y:S01]  /*7590*/  MUFU.EX2 R3, R3 ;  /* 0x0000000300037308 */ /* 0x000ea20000000800 */
[-C--:B------:R-:W-:Y:S01]  /*75a0*/  FMUL.FTZ R156, R156, R12.reuse ;  /* 0x0000000c9c9c7220 */ /* 0x080fe20000410000 */
[-C--:B------:R-:W-:Y:S01]  /*75b0*/  FMUL.FTZ R157, R157, R12.reuse ;  /* 0x0000000c9d9d7220 */ /* 0x080fe20000410000 */
[-C--:B------:R-:W-:Y:S01]  /*75c0*/  FMUL.FTZ R116, R116, R12.reuse ;  /* 0x0000000c74747220 */ /* 0x080fe20000410000 */
[-C--:B------:R-:W-:Y:S01]  /*75d0*/  FMUL.FTZ R117, R117, R12.reuse ;  /* 0x0000000c75757220 */ /* 0x080fe20000410000 */
[-C--:B------:R-:W-:Y:S01]  /*75e0*/  FMUL.FTZ R124, R124, R12.reuse ;  /* 0x0000000c7c7c7220 */ /* 0x080fe20000410000 */
[-C--:B------:R-:W-:Y:S01]  /*75f0*/  FMUL.FTZ R125, R125, R12.reuse ;  /* 0x0000000c7d7d7220 */ /* 0x080fe20000410000 */
[----:B----4-:R-:W-:Y:S01]  /*7600*/  FFMA.FTZ R0, R42, UR10, -R15 ;  /* 0x0000000a2a007c23 */ /* 0x010fe2000801080f */
[----:B------:R-:W-:Y:S01]  /*7610*/  MOV R42, R51 ;  /* 0x00000033002a7202 */ /* 0x000fe20000000f00 */
[----:B-----5:R-:W-:Y:S01]  /*7620*/  IMAD.MOV.U32 R65, RZ, RZ, R250 ;  /* 0x000000ffff417224 */ /* 0x020fe200078e00fa */
[----:B------:R-:W-:Y:S01]  /*7630*/  F2FP.F16.F32.PACK_AB R9, R250, R177 ;  /* 0x000000b1fa09723e */ /* 0x000fe200000000ff */
[----:B------:R3:W4:Y:S01]  /*7640*/  MUFU.EX2 R181, R0 ;  /* 0x0000000000b57308 */ /* 0x0007220000000800 */
        /* <DEDUP_REMOVED lines=16> */
[----:B---3--:R-:W-:Y:S01]  /*7750*/  FSEL R0, R18, RZ, P1 ;  /* 0x000000ff12007208 */ /* 0x008fe20000800000 */
[----:B------:R-:W-:Y:S01]  /*7760*/  FMUL.FTZ R135, R135, R3 ;  /* 0x0000000387877220 */ /* 0x000fe20000410000 */
[----:B----4-:R-:W-:Y:S01]  /*7770*/  MOV R179, R181 ;  /* 0x000000b500b37202 */ /* 0x010fe20000000f00 */
[-C--:B------:R-:W-:Y:S01]  /*7780*/  FMUL.FTZ R166, R166, R3.reuse ;  /* 0x00000003a6a67220 */ /* 0x080fe20000410000 */
[----:B------:R-:W-:Y:S01]  /*7790*/  FMUL.FTZ R167, R167, R3 ;  /* 0x00000003a7a77220 */ /* 0x000fe20000410000 */
[----:B------:R-:W-:Y:S01]  /*77a0*/  FADD.FTZ R0, R101, -R0 ;  /* 0x8000000065007221 */ /* 0x000fe20000010000 */
[----:B------:R-:W-:Y:S01]  /*77b0*/  MOV R101, R50 ;  /* 0x0000003200657202 */ /* 0x000fe20000000f00 */
[----:B------:R-:W-:Y:S01]  /*77c0*/  FMUL.FTZ R173, R173, R12 ;  /* 0x0000000cadad7220 */ /* 0x000fe20000410000 */
[----:B------:R-:W2:Y:S01]  /*77d0*/  LDSM.16.MT88.4 R48, [R225+0xb000] ;  /* 0x00b00000e130783b */ /* 0x000ea20000004200 */
[----:B------:R-:W-:Y:S01]  /*77e0*/  FMUL.FTZ R0, R0, UR10 ;  /* 0x0000000a00007c20 */ /* 0x000fe20008410000 */
[----:B------:R-:W-:Y:S01]  /*77f0*/  F2FP.F16.F32.PACK_AB R11, R40, R179 ;  /* 0x000000b3280b723e */ /* 0x000fe200000000ff */
[-C--:B------:R-:W-:Y:S01]  /*7800*/  FMUL.FTZ R174, R174, R3.reuse ;  /* 0x00000003aeae7220 */ /* 0x080fe20000410000 */
[----:B------:R-:W-:Y:S01]  /*7810*/  F2FP.F16.F32.PACK_AB R5, R101, R42 ;  /* 0x0000002a6505723e */ /* 0x000fe200000000ff */
[-C--:B------:R-:W-:Y:S01]  /*7820*/  FMUL.FTZ R175, R175, R3.reuse ;  /* 0x00000003afaf7220 */ /* 0x080fe20000410000 */
[-C--:B------:R-:W-:Y:S01]  /*7830*/  FMUL.FTZ R68, R68, R12.reuse ;  /* 0x0000000c44447220 */ /* 0x080fe20000410000 */
[----:B------:R-:W3:Y:S01]  /*7840*/  MUFU.EX2 R0, R0 ;  /* 0x0000000000007308 */ /* 0x000ee20000000800 */
        /* <DEDUP_REMOVED lines=39> */
[C---:B------:R-:W-:Y:S06]  /*7ac0*/  HMMA.16816.F32 R196, R8.reuse, R20, R112 ;  /* 0x0000001408c4723c */ /* 0x040fec0000001870 */
[C---:B-1----:R-:W-:Y:S06]  /*7ad0*/  HMMA.16816.F32 R112, R8.reuse, R34, R168 ;  /* 0x000000220870723c */ /* 0x042fec00000018a8 */
[----:B------:R-:W-:Y:S01]  /*7ae0*/  HMMA.16816.F32 R56, R8, R22, R120 ;  /* 0x000000160838723c */ /* 0x000fe20000001878 */
[----:B------:R-:W-:-:S02]  /*7af0*/  MOV R170, R108 ;  /* 0x0000006c00aa7202 */ /* 0x000fc40000000f00 */
[----:B------:R-:W-:Y:S02]  /*7b00*/  MOV R168, R42 ;  /* 0x0000002a00a87202 */ /* 0x000fe40000000f00 */
[----:B------:R-:W-:Y:S01]  /*7b10*/  MOV R169, R43 ;  /* 0x0000002b00a97202 */ /* 0x000fe20000000f00 */
[----:B------:R-:W-:Y:S01]  /*7b20*/  HMMA.16816.F32 R192, R8, R24, R128 ;  /* 0x0000001808c0723c */ /* 0x000fe20000001880 */
[----:B------:R-:W-:-:S05]  /*7b30*/  MOV R171, R240 ;  /* 0x000000f000ab7202 */ /* 0x000fca0000000f00 */
[C---:B------:R-:W-:Y:S06]  /*7b40*/  HMMA.16816.F32 R180, R8.reuse, R28, R144 ;  /* 0x0000001c08b4723c */ /* 0x040fec0000001890 */
[C---:B------:R-:W-:Y:S06]  /*7b50*/  HMMA.16816.F32 R184, R8.reuse, R26, R136 ;  /* 0x0000001a08b8723c */ /* 0x040fec0000001888 */
[----:B------:R-:W-:Y:S01]  /*7b60*/  HMMA.16816.F32 R152, R8, R30, R152 ;  /* 0x0000001e0898723c */ /* 0x000fe20000001898 */
[----:B------:R-:W-:-:S02]  /*7b70*/  MOV R139, R7 ;  /* 0x00000007008b7202 */ /* 0x000fc40000000f00 */
[----:B------:R-:W-:Y:S02]  /*7b80*/  MOV R138, R6 ;  /* 0x00000006008a7202 */ /* 0x000fe40000000f00 */
[----:B------:R-:W-:Y:S01]  /*7b90*/  F2FP.F16.F32.PACK_AB R6, R64, R249 ;  /* 0x000000f94006723e */ /* 0x000fe200000000ff */
[----:B------:R-:W-:Y:S01]  /*7ba0*/  HMMA.16816.F32 R104, R8, R32, R160 ;  /* 0x000000200868723c */ /* 0x000fe200000018a0 */
[----:B------:R-:W-:-:S05]  /*7bb0*/  F2FP.F16.F32.PACK_AB R7, R41, R170 ;  /* 0x000000aa2907723e */ /* 0x000fca00000000ff */
[C---:B------:R-:W-:Y:S01]  /*7bc0*/  HMMA.16816.F32 R108, R8.reuse, R36, R72 ;  /* 0x00000024086c723c */ /* 0x040fe20000001848 */
[----:B------:R-:W-:Y:S01]  /*7bd0*/  MOV R161, R246 ;  /* 0x000000f600a17202 */ /* 0x000fe20000000f00 */
[----:B------:R-:W-:Y:S01]  /*7be0*/  IMAD.MOV.U32 R160, RZ, RZ, R247 ;  /* 0x000000ffffa07224 */ /* 0x000fe200078e00f7 */
[----:B------:R-:W-:Y:S02]  /*7bf0*/  MOV R162, R245 ;  /* 0x000000f500a27202 */ /* 0x000fe40000000f00 */
[----:B------:R-:W-:Y:S01]  /*7c00*/  MOV R163, R243 ;  /* 0x000000f300a37202 */ /* 0x000fe20000000f00 */
[C---:B------:R-:W-:Y:S06]  /*7c10*/  HMMA.16816.F32 R120, R8.reuse, R38, R76 ;  /* 0x000000260878723c */ /* 0x040fec000000184c */
[C---:B--2---:R-:W-:Y:S06]  /*7c20*/  HMMA.16816.F32 R128, R8.reuse, R48, R88 ;  /* 0x000000300880723c */ /* 0x044fec0000001858 */
[----:B------:R-:W-:Y:S06]  /*7c30*/  HMMA.16816.F32 R144, R8, R50, R92 ;  /* 0x000000320890723c */ /* 0x000fec000000185c */
[----:B------:R-:W-:Y:S01]  /*7c40*/  HMMA.16816.F32 R60, R4, R26, R140 ;  /* 0x0000001a043c723c */ /* 0x000fe2000000188c */
[----:B------:R-:W-:-:S04]  /*7c50*/  FFMA.FTZ R8, R66, UR10, -R14 ;  /* 0x0000000a42087c23 */ /* 0x000fc8000801080e */
[----:B------:R1:W2:Y:S01]  /*7c60*/  MUFU.EX2 R251, R8 ;  /* 0x0000000800fb7308 */ /* 0x0002a20000000800 */
[C---:B------:R-:W-:Y:S01]  /*7c70*/  HMMA.16816.F32 R52, R4.reuse, R28, R148 ;  /* 0x0000001c0434723c */ /* 0x040fe20000001894 */
[----:B------:R-:W-:Y:S02]  /*7c80*/  MOV R140, R249 ;  /* 0x000000f9008c7202 */ /* 0x000fe40000000f00 */
[----:B------:R-:W-:Y:S02]  /*7c90*/  MOV R141, R248 ;  /* 0x000000f8008d7202 */ /* 0x000fe40000000f00 */
[----:B------:R-:W-:Y:S01]  /*7ca0*/  MOV R143, R65 ;  /* 0x00000041008f7202 */ /* 0x000fe20000000f00 */
[----:B------:R-:W-:Y:S01]  /*7cb0*/  HMMA.16816.F32 R116, R4, R20, R116 ;  /* 0x000000140474723c */ /* 0x000fe20000001874 */
[----:B------:R-:W-:Y:S02]  /*7cc0*/  MOV R149, R138 ;  /* 0x0000008a00957202 */ /* 0x000fe40000000f00 */
[----:B------:R-:W-:-:S02]  /*7cd0*/  MOV R148, R139 ;  /* 0x0000008b00947202 */ /* 0x000fc40000000f00 */
[----:B------:R-:W-:Y:S01]  /*7ce0*/  MOV R151, R41 ;  /* 0x0000002900977202 */ /* 0x000fe20000000f00 */
[C---:B------:R-:W-:Y:S01]  /*7cf0*/  HMMA.16816.F32 R136, R4.reuse, R30, R156 ;  /* 0x0000001e0488723c */ /* 0x040fe2000000189c */
[----:B------:R-:W-:Y:S01]  /*7d00*/  MOV R150, R40 ;  /* 0x0000002800967202 */ /* 0x000fe20000000f00 */
[----:B------:R-:W3:Y:S01]  /*7d10*/  LDSM.16.MT88.4 R28, [R224+0x9400] ;  /* 0x00940000e01c783b */ /* 0x000ee20000004200 */
[----:B------:R-:W-:Y:S01]  /*7d20*/  MOV R142, R64 ;  /* 0x00000040008e7202 */ /* 0x000fe20000000f00 */
[----:B-1----:R-:W-:Y:S02]  /*7d30*/  FFMA.FTZ R8, R67, UR10, -R14 ;  /* 0x0000000a43087c23 */ /* 0x002fe4000801080e */
[----:B------:R-:W-:Y:S01]  /*7d40*/  HMMA.16816.F32 R92, R4, R22, R124 ;  /* 0x00000016045c723c */ /* 0x000fe2000000187c */
[----:B------:R-:W-:Y:S01]  /*7d50*/  MOV R158, R47 ;  /* 0x0000002f009e7202 */ /* 0x000fe20000000f00 */
[----:B------:R1:W-:Y:S01]  /*7d60*/  MUFU.EX2 R250, R8 ;  /* 0x0000000800fa7308 */ /* 0x0003e20000000800 */
[----:B------:R-:W4:Y:S01]  /*7d70*/  LDSM.16.MT88.4 R20, [R225+0x9400] ;  /* 0x00940000e114783b */ /* 0x000f220000004200 */
[----:B------:R-:W-:-:S02]  /*7d80*/  MOV R159, R242 ;  /* 0x000000f2009f7202 */ /* 0x000fc40000000f00 */
[C---:B------:R-:W-:Y:S01]  /*7d90*/  HMMA.16816.F32 R72, R4.reuse, R24, R132 ;  /* 0x000000180448723c */ /* 0x040fe20000001884 */
[----:B------:R-:W5:Y:S01]  /*7da0*/  LDSM.16.MT88.4 R24, [R224+0xa400] ;  /* 0x00a40000e018783b */ /* 0x000f620000004200 */
[----:B------:R-:W-:Y:S02]  /*7db0*/  F2FP.F16.F32.PACK_AB R10, R103, R158 ;  /* 0x0000009e670a723e */ /* 0x000fe400000000ff */
[----:B------:R-:W-:Y:S01]  /*7dc0*/  MOV R157, R163 ;  /* 0x000000a3009d7202 */ /* 0x000fe20000000f00 */
[----:B------:R-:W-:Y:S01]  /*7dd0*/  LDSM.16.MT88.4 R40, [R224+0xb400] ;  /* 0x00b40000e028783b */ /* 0x000fe20000004200 */
[----:B------:R-:W-:Y:S01]  /*7de0*/  HMMA.16816.F32 R164, R4, R32, R164 ;  /* 0x0000002004a4723c */ /* 0x000fe200000018a4 */
[----:B------:R-:W-:-:S05]  /*7df0*/  MOV R156, R179 ;  /* 0x000000b3009c7202 */ /* 0x000fca0000000f00 */
[C---:B------:R-:W-:Y:S01]  /*7e00*/  HMMA.16816.F32 R172, R4.reuse, R34, R172 ;  /* 0x0000002204ac723c */ /* 0x040fe200000018ac */
[----:B-1----:R-:W-:Y:S01]  /*7e10*/  FFMA.FTZ R8, R188, UR10, -R14 ;  /* 0x0000000abc087c23 */ /* 0x002fe2000801080e */
[----:B------:R-:W1:Y:S01]  /*7e20*/  LDSM.16.MT88.4 R32, [R225+0xa400] ;  /* 0x00a40000e120783b */ /* 0x000e620000004200 */
[----:B------:R-:W-:Y:S02]  /*7e30*/  MOV R188, R101 ;  /* 0x0000006500bc7202 */ /* 0x000fe40000000f00 */
[----:B------:R2:W3:Y:S01]  /*7e40*/  MUFU.EX2 R249, R8 ;  /* 0x0000000800f97308 */ /* 0x0004e20000000800 */
[----:B------:R-:W-:Y:S01]  /*7e50*/  HMMA.16816.F32 R132, R4, R36, R68 ;  /* 0x000000240484723c */ /* 0x000fe20000001844 */
[----:B------:R-:W-:Y:S02]  /*7e60*/  MOV R101, R178 ;  /* 0x000000b200657202 */ /* 0x000fe40000000f00 */
[----:B------:R-:W-:-:S03]  /*7e70*/  MOV R178, R241 ;  /* 0x000000f100b27202 */ /* 0x000fc60000000f00 */
[C---:B------:R-:W-:Y:S01]  /*7e80*/  HMMA.16816.F32 R80, R4.reuse, R38, R80 ;  /* 0x000000260450723c */ /* 0x040fe20000001850 */
[----:B------:R-:W-:Y:S05]  /*7e90*/  LDSM.16.MT88.4 R36, [R225+0x9800] ;  /* 0x00980000e124783b */ /* 0x000fea0000004200 */
[----:B------:R-:W-:Y:S01]  /*7ea0*/  HMMA.16816.F32 R84, R4, R48, R84 ;  /* 0x000000300454723c */ /* 0x000fe20000001854 */
[----:B--2---:R-:W-:-:S05]  /*7eb0*/  FFMA.FTZ R8, R189, UR10, -R15 ;  /* 0x0000000abd087c23 */ /* 0x004fca000801080f */
[----:B------:R-:W-:Y:S01]  /*7ec0*/  HMMA.16816.F32 R96, R4, R50, R96 ;  /* 0x000000320460723c */ /* 0x000fe20000001860 */
[----:B------:R2:W-:Y:S06]  /*7ed0*/  MUFU.EX2 R248, R8 ;  /* 0x0000000800f87308 */ /* 0x0005ec0000000800 */
[----:B------:R-:W-:Y:S02]  /*7ee0*/  F2FP.F16.F32.PACK_AB R4, R251, R148 ;  /* 0x00000094fb04723e */ /* 0x000fe400000000ff */
[----:B---3--:R-:W-:Y:S01]  /*7ef0*/  F2FP.F16.F32.PACK_AB R6, R249, R250 ;  /* 0x000000faf906723e */ /* 0x008fe200000000ff */
[----:B--2---:R-:W-:-:S04]  /*7f00*/  FFMA.FTZ R8, R44, UR10, -R15 ;  /* 0x0000000a2c087c23 */ /* 0x004fc8000801080f */
[----:B------:R2:W3:Y:S02]  /*7f10*/  MUFU.EX2 R246, R8 ;  /* 0x0000000800f67308 */ /* 0x0004e40000000800 */
[----:B--2---:R-:W-:Y:S01]  /*7f20*/  FFMA.FTZ R8, R45, UR10, -R15 ;  /* 0x0000000a2d087c23 */ /* 0x004fe2000801080f */
[----:B---3--:R-:W-:-:S05]  /*7f30*/  F2FP.F16.F32.PACK_AB R5, R246, R248 ;  /* 0x000000f8f605723e */ /* 0x008fca00000000ff */
[----:B------:R2:W-:Y:S02]  /*7f40*/  MUFU.EX2 R247, R8 ;  /* 0x0000000800f77308 */ /* 0x0005e40000000800 */
[----:B--2---:R-:W-:Y:S02]  /*7f50*/  FFMA.FTZ R8, R46, UR10, -R15 ;  /* 0x0000000a2e087c23 */ /* 0x004fe4000801080f */
[----:B------:R-:W2:Y:S04]  /*7f60*/  LDSM.16.MT88.4 R44, [R225+0xb400] ;  /* 0x00b40000e12c783b */ /* 0x000ea80000004200 */
[----:B------:R-:W3:Y:S02]  /*7f70*/  MUFU.EX2 R245, R8 ;  /* 0x0000000800f57308 */ /* 0x000ee40000000800 */
[----:B---3--:R-:W-:Y:S01]  /*7f80*/  F2FP.F16.F32.PACK_AB R7, R245, R247 ;  /* 0x000000f7f507723e */ /* 0x008fe200000000ff */
[----:B------:R-:W-:-:S05]  /*7f90*/  FFMA.FTZ R8, R202, UR10, -R16 ;  /* 0x0000000aca087c23 */ /* 0x000fca0008010810 */
[----:B------:R3:W5:Y:S01]  /*7fa0*/  MUFU.EX2 R242, R8 ;  /* 0x0000000800f27308 */ /* 0x0007620000000800 */
[C---:B------:R-:W-:Y:S06]  /*7fb0*/  HMMA.16816.F32 R48, R4.reuse, R28, R196 ;  /* 0x0000001c0430723c */ /* 0x040fec00000018c4 */
[C---:B------:R-:W-:Y:S06]  /*7fc0*/  HMMA.16816.F32 R56, R4.reuse, R30, R56 ;  /* 0x0000001e0438723c */ /* 0x040fec0000001838 */
[----:B----4-:R-:W-:Y:S01]  /*7fd0*/  HMMA.16816.F32 R64, R4, R20, R192 ;  /* 0x000000140440723c */ /* 0x010fe200000018c0 */
[----:B---3--:R-:W-:Y:S01]  /*7fe0*/  FFMA.FTZ R8, R203, UR10, -R16 ;  /* 0x0000000acb087c23 */ /* 0x008fe20008010810 */
[----:B-----5:R-:W-:-:S04]  /*7ff0*/  F2FP.F16.F32.PACK_AB R9, R242, R149 ;  /* 0x00000095f209723e */ /* 0x020fc800000000ff */
[C---:B------:R-:W-:Y:S01]  /*8000*/  HMMA.16816.F32 R68, R4.reuse, R22, R184 ;  /* 0x000000160444723c */ /* 0x040fe200000018b8 */
[----:B------:R3:W-:Y:S05]  /*8010*/  MUFU.EX2 R243, R8 ;  /* 0x0000000800f37308 */ /* 0x0007ea0000000800 */
[C---:B------:R-:W-:Y:S06]  /*8020*/  HMMA.16816.F32 R76, R4.reuse, R24, R180 ;  /* 0x00000018044c723c */ /* 0x040fec00000018b4 */
[C---:B------:R-:W-:Y:S06]  /*8030*/  HMMA.16816.F32 R88, R4.reuse, R26, R152 ;  /* 0x0000001a0458723c */ /* 0x040fec0000001898 */
[----:B-1----:R-:W-:Y:S01]  /*8040*/  HMMA.16816.F32 R104, R4, R32, R104 ;  /* 0x000000200468723c */ /* 0x002fe20000001868 */
[----:B---3--:R-:W-:Y:S01]  /*8050*/  FFMA.FTZ R8, R204, UR10, -R16 ;  /* 0x0000000acc087c23 */ /* 0x008fe20008010810 */
[----:B------:R-:W-:-:S02]  /*8060*/  MOV R153, R151 ;  /* 0x0000009700997202 */ /* 0x000fc40000000f00 */
[----:B------:R-:W-:Y:S01]  /*8070*/  MOV R154, R142 ;  /* 0x0000008e009a7202 */ /* 0x000fe20000000f00 */
[----:B------:R1:W3:Y:S01]  /*8080*/  MUFU.EX2 R241, R8 ;  /* 0x0000000800f17308 */ /* 0x0002e20000000800 */
[C---:B------:R-:W-:Y:S01]  /*8090*/  HMMA.16816.F32 R112, R4.reuse, R34, R112 ;  /* 0x000000220470723c */ /* 0x040fe20000001870 */
[----:B------:R-:W-:Y:S02]  /*80a0*/  MOV R155, R143 ;  /* 0x0000008f009b7202 */ /* 0x000fe40000000f00 */
[----:B------:R-:W-:Y:S02]  /*80b0*/  MOV R143, R160 ;  /* 0x000000a0008f7202 */ /* 0x000fe40000000f00 */
[----:B------:R-:W-:Y:S01]  /*80c0*/  MOV R142, R161 ;  /* 0x000000a1008e7202 */ /* 0x000fe20000000f00 */
[C---:B------:R-:W-:Y:S06]  /*80d0*/  HMMA.16816.F32 R108, R4.reuse, R40, R108 ;  /* 0x00000028046c723c */ /* 0x040fec000000186c */
[----:B------:R-:W-:Y:S01]  /*80e0*/  HMMA.16816.F32 R120, R4, R42, R120 ;  /* 0x0000002a0478723c */ /* 0x000fe20000001878 */
[----:B-1----:R-:W-:-:S05]  /*80f0*/  F2FP.F16.F32.PACK_AB R8, R159, R17 ;  /* 0x000000119f08723e */ /* 0x002fca00000000ff */
[----:B--2---:R-:W-:Y:S01]  /*8100*/  HMMA.16816.F32 R128, R4, R44, R128 ;  /* 0x0000002c0480723c */ /* 0x004fe20000001880 */
[----:B---3--:R-:W-:-:S05]  /*8110*/  F2FP.F16.F32.PACK_AB R11, R241, R243 ;  /* 0x000000f3f10b723e */ /* 0x008fca00000000ff */
[----:B------:R-:W-:Y:S06]  /*8120*/  HMMA.16816.F32 R124, R4, R46, R144 ;  /* 0x0000002e047c723c */ /* 0x000fec0000001890 */
[----:B------:R-:W-:Y:S01]  /*8130*/  HMMA.16816.F32 R116, R8, R28, R116 ;  /* 0x0000001c0874723c */ /* 0x000fe20000001874 */
[----:B------:R-:W-:-:S04]  /*8140*/  FFMA.FTZ R4, R208, UR10, -R13 ;  /* 0x0000000ad0047c23 */ /* 0x000fc8000801080d */
[----:B------:R1:W-:Y:S01]  /*8150*/  MUFU.EX2 R240, R4 ;  /* 0x0000000400f07308 */ /* 0x0003e20000000800 */
[C---:B------:R-:W-:Y:S01]  /*8160*/  HMMA.16816.F32 R92, R8.reuse, R30, R92 ;  /* 0x0000001e085c723c */ /* 0x040fe2000000185c */
[----:B------:R-:W2:Y:S05]  /*8170*/  LDSM.16.MT88.4 R28, [R224+0x9800] ;  /* 0x00980000e01c783b */ /* 0x000eaa0000004200 */
[C---:B------:R-:W-:Y:S06]  /*8180*/  HMMA.16816.F32 R164, R8.reuse, R32, R164 ;  /* 0x0000002008a4723c */ /* 0x040fec00000018a4 */
[----:B------:R-:W-:Y:S01]  /*8190*/  HMMA.16816.F32 R172, R8, R34, R172 ;  /* 0x0000002208ac723c */ /* 0x000fe200000018ac */
[----:B------:R-:W3:Y:S01]  /*81a0*/  LDSM.16.MT88.4 R32, [R224+0xa800] ;  /* 0x00a80000e020783b */ /* 0x000ee20000004200 */
[----:B-1----:R-:W-:-:S04]  /*81b0*/  FFMA.FTZ R4, R209, UR10, -R13 ;  /* 0x0000000ad1047c23 */ /* 0x002fc8000801080d */
[C---:B------:R-:W-:Y:S01]  /*81c0*/  HMMA.16816.F32 R72, R8.reuse, R20, R72 ;  /* 0x000000140848723c */ /* 0x040fe20000001848 */
[----:B------:R1:W-:Y:S05]  /*81d0*/  MUFU.EX2 R208, R4 ;  /* 0x0000000400d07308 */ /* 0x0003ea0000000800 */
[C---:B------:R-:W-:Y:S01]  /*81e0*/  HMMA.16816.F32 R60, R8.reuse, R22, R60 ;  /* 0x00000016083c723c */ /* 0x040fe2000000183c */
[----:B------:R-:W-:Y:S05]  /*81f0*/  LDSM.16.MT88.4 R20, [R224+0xb800] ;  /* 0x00b80000e014783b */ /* 0x000fea0000004200 */
[C---:B------:R-:W-:Y:S06]  /*8200*/  HMMA.16816.F32 R52, R8.reuse, R24, R52 ;  /* 0x000000180834723c */ /* 0x040fec0000001834 */
[C---:B------:R-:W-:Y:S01]  /*8210*/  HMMA.16816.F32 R136, R8.reuse, R26, R136 ;  /* 0x0000001a0888723c */ /* 0x040fe20000001888 */
[----:B-1----:R-:W-:Y:S01]  /*8220*/  FFMA.FTZ R4, R201, UR10, -R14 ;  /* 0x0000000ac9047c23 */ /* 0x002fe2000801080e */
[----:B------:R-:W-:Y:S03]  /*8230*/  LDSM.16.MT88.4 R24, [R225+0xb800] ;  /* 0x00b80000e118783b */ /* 0x000fe60000004200 */
[----:B------:R1:W-:Y:S01]  /*8240*/  MUFU.EX2 R204, R4 ;  /* 0x0000000400cc7308 */ /* 0x0003e20000000800 */
[C---:B------:R-:W-:Y:S06]  /*8250*/  HMMA.16816.F32 R192, R8.reuse, R40, R132 ;  /* 0x0000002808c0723c */ /* 0x040fec0000001884 */
[----:B------:R-:W-:Y:S01]  /*8260*/  HMMA.16816.F32 R184, R8, R42, R80 ;  /* 0x0000002a08b8723c */ /* 0x000fe20000001850 */
[----:B------:R-:W4:Y:S01]  /*8270*/  LDSM.16.MT88.4 R40, [R225+0xa800] ;  /* 0x00a80000e128783b */ /* 0x000f220000004200 */
[----:B------:R-:W-:-:S02]  /*8280*/  MOV R134, R140 ;  /* 0x0000008c00867202 */ /* 0x000fc40000000f00 */
[----:B------:R-:W-:Y:S01]  /*8290*/  MOV R140, R177 ;  /* 0x000000b1008c7202 */ /* 0x000fe20000000f00 */
[----:B------:R-:W-:Y:S01]  /*82a0*/  LDSM.16.MT88.4 R80, [R224+0xbc00] ;  /* 0x00bc0000e050783b */ /* 0x000fe20000004200 */
[----:B------:R-:W-:Y:S01]  /*82b0*/  HMMA.16816.F32 R84, R8, R44, R84 ;  /* 0x0000002c0854723c */ /* 0x000fe20000001854 */
[----:B------:R-:W-:Y:S01]  /*82c0*/  MOV R135, R155 ;  /* 0x0000009b00877202 */ /* 0x000fe20000000f00 */
[----:B-1----:R-:W-:-:S04]  /*82d0*/  FFMA.FTZ R4, R191, UR10, -R14 ;  /* 0x0000000abf047c23 */ /* 0x002fc8000801080e */
[----:B------:R-:W-:Y:S01]  /*82e0*/  HMMA.16816.F32 R180, R8, R46, R96 ;  /* 0x0000002e08b4723c */ /* 0x000fe20000001860 */
[----:B------:R1:W-:Y:S06]  /*82f0*/  MUFU.EX2 R203, R4 ;  /* 0x0000000400cb7308 */ /* 0x0003ec0000000800 */
[----:B------:R-:W-:Y:S01]  /*8300*/  FFMA.FTZ R8, R235, UR10, -R13 ;  /* 0x0000000aeb087c23 */ /* 0x000fe2000801080d */
[----:B------:R-:W-:Y:S02]  /*8310*/  MOV R235, R171 ;  /* 0x000000ab00eb7202 */ /* 0x000fe40000000f00 */
[----:B------:R-:W-:-:S02]  /*8320*/  MOV R171, R178 ;  /* 0x000000b200ab7202 */ /* 0x000fc40000000f00 */
[----:B------:R5:W-:Y:S01]  /*8330*/  MUFU.EX2 R178, R8 ;  /* 0x0000000800b27308 */ /* 0x000be20000000800 */
[----:B-1----:R-:W-:-:S07]  /*8340*/  FFMA.FTZ R4, R200, UR10, -R14 ;  /* 0x0000000ac8047c23 */ /* 0x002fce000801080e */
[----:B------:R1:W-:Y:S01]  /*8350*/  MUFU.EX2 R202, R4 ;  /* 0x0000000400ca7308 */ /* 0x0003e20000000800 */
[----:B-----5:R-:W-:Y:S01]  /*8360*/  FFMA.FTZ R8, R223, UR10, -R13 ;  /* 0x0000000adf087c23 */ /* 0x020fe2000801080d */
[----:B------:R-:W-:-:S06]  /*8370*/  MOV R223, R153 ;  /* 0x0000009900df7202 */ /* 0x000fcc0000000f00 */
[----:B------:R5:W-:Y:S01]  /*8380*/  MUFU.EX2 R177, R8 ;  /* 0x0000000800b17308 */ /* 0x000be20000000800 */
[----:B-1----:R-:W-:-:S07]  /*8390*/  FFMA.FTZ R4, R205, UR10, -R14 ;  /* 0x0000000acd047c23 */ /* 0x002fce000801080e */
[----:B------:R1:W2:Y:S01]  /*83a0*/  MUFU.EX2 R201, R4 ;  /* 0x0000000400c97308 */ /* 0x0002a20000000800 */
[----:B-----5:R-:W-:Y:S01]  /*83b0*/  FFMA.FTZ R8, R213, UR10, -R16 ;  /* 0x0000000ad5087c23 */ /* 0x020fe20008010810 */
[----:B------:R-:W-:Y:S01]  /*83c0*/  MOV R213, R154 ;  /* 0x0000009a00d57202 */ /* 0x000fe20000000f00 */
[----:B-1----:R-:W-:Y:S01]  /*83d0*/  FFMA.FTZ R4, R206, UR10, -R15 ;  /* 0x0000000ace047c23 */ /* 0x002fe2000801080f */
[----:B--2---:R-:W-:Y:S02]  /*83e0*/  F2FP.F16.F32.PACK_AB R6, R201, R202 ;  /* 0x000000cac906723e */ /* 0x004fe400000000ff */
[----:B------:R-:W-:Y:S02]  /*83f0*/  MOV R206, R158 ;  /* 0x0000009e00ce7202 */ /* 0x000fe40000000f00 */
[----:B------:R1:W-:Y:S01]  /*8400*/  MUFU.EX2 R200, R4 ;  /* 0x0000000400c87308 */ /* 0x0003e20000000800 */
[----:B------:R-:W-:-:S04]  /*8410*/  MOV R158, R162 ;  /* 0x000000a2009e7202 */ /* 0x000fc80000000f00 */
[----:B------:R-:W-:Y:S02]  /*8420*/  MOV R209, R158 ;  /* 0x0000009e00d17202 */ /* 0x000fe40000000f00 */
[----:B------:R-:W-:Y:S01]  /*8430*/  MOV R158, R171 ;  /* 0x000000ab009e7202 */ /* 0x000fe20000000f00 */
[--C-:B-1----:R-:W-:Y:S01]  /*8440*/  FFMA.FTZ R4, R207, UR10, -R15.reuse ;  /* 0x0000000acf047c23 */ /* 0x102fe2000801080f */
[----:B------:R-:W-:Y:S01]  /*8450*/  MOV R207, R159 ;  /* 0x0000009f00cf7202 */ /* 0x000fe20000000f00 */
[----:B------:R-:W-:Y:S02]  /*8460*/  IMAD.MOV.U32 R159, RZ, RZ, R188 ;  /* 0x000000ffff9f7224 */ /* 0x000fe400078e00bc */
[----:B------:R1:W2:Y:S02]  /*8470*/  MUFU.EX2 R199, R4 ;  /* 0x0000000400c77308 */ /* 0x0002a40000000800 */
[----:B-1----:R-:W-:Y:S01]  /*8480*/  FFMA.FTZ R4, R190, UR10, -R15 ;  /* 0x0000000abe047c23 */ /* 0x002fe2000801080f */
[----:B--2---:R-:W-:-:S05]  /*8490*/  F2FP.F16.F32.PACK_AB R5, R199, R200 ;  /* 0x000000c8c705723e */ /* 0x004fca00000000ff */
[----:B------:R1:W-:Y:S02]  /*84a0*/  MUFU.EX2 R198, R4 ;  /* 0x0000000400c67308 */ /* 0x0003e40000000800 */
[----:B-1----:R-:W-:Y:S01]  /*84b0*/  FFMA.FTZ R4, R239, UR10, -R15 ;  /* 0x0000000aef047c23 */ /* 0x002fe2000801080f */
[----:B------:R-:W-:-:S05]  /*84c0*/  MOV R239, R148 ;  /* 0x0000009400ef7202 */ /* 0x000fca0000000f00 */
[----:B------:R1:W2:Y:S02]  /*84d0*/  MUFU.EX2 R197, R4 ;  /* 0x0000000400c57308 */ /* 0x0002a40000000800 */
[----:B-1----:R-:W-:Y:S01]  /*84e0*/  FFMA.FTZ R4, R212, UR10, -R13 ;  /* 0x0000000ad4047c23 */ /* 0x002fe2000801080d */
[----:B--2---:R-:W-:Y:S02]  /*84f0*/  F2FP.F16.F32.PACK_AB R7, R197, R198 ;  /* 0x000000c6c507723e */ /* 0x004fe400000000ff */
[----:B------:R-:W-:-:S03]  /*8500*/  MOV R212, R149 ;  /* 0x0000009500d47202 */ /* 0x000fc60000000f00 */
[----:B------:R1:W-:Y:S02]  /*8510*/  MUFU.EX2 R205, R4 ;  /* 0x0000000400cd7308 */ /* 0x0003e40000000800 */
[--C-:B-1----:R-:W-:Y:S01]  /*8520*/  FFMA.FTZ R4, R211, UR10, -R13.reuse ;  /* 0x0000000ad3047c23 */ /* 0x102fe2000801080d */
[----:B------:R-:W-:Y:S01]  /*8530*/  MOV R211, R17 ;  /* 0x0000001100d37202 */ /* 0x000fe20000000f00 */
[----:B------:R-:W-:Y:S01]  /*8540*/  FFMA.FTZ R17, R210, UR10, -R13 ;  /* 0x0000000ad2117c23 */ /* 0x000fe2000801080d */
[----:B------:R-:W-:-:S03]  /*8550*/  MOV R210, R150 ;  /* 0x0000009600d27202 */ /* 0x000fc60000000f00 */
[----:B------:R1:W2:Y:S08]  /*8560*/  MUFU.EX2 R196, R4 ;  /* 0x0000000400c47308 */ /* 0x0002b00000000800 */
[----:B------:R-:W-:Y:S01]  /*8570*/  MUFU.EX2 R179, R17 ;  /* 0x0000001100b37308 */ /* 0x000fe20000000800 */
[----:B-1----:R-:W-:Y:S02]  /*8580*/  F2FP.F16.F32.PACK_AB R4, R203, R204 ;  /* 0x000000cccb04723e */ /* 0x002fe400000000ff */
[----:B--2---:R-:W-:-:S05]  /*8590*/  F2FP.F16.F32.PACK_AB R10, R196, R205 ;  /* 0x000000cdc40a723e */ /* 0x004fca00000000ff */
[C---:B------:R-:W-:Y:S01]  /*85a0*/  HMMA.16816.F32 R148, R4.reuse, R36, R64 ;  /* 0x000000240494723c */ /* 0x040fe20000001840 */
[----:B------:R1:W-:Y:S05]  /*85b0*/  MUFU.EX2 R66, R8 ;  /* 0x0000000800427308 */ /* 0x0003ea0000000800 */
[C---:B------:R-:W-:Y:S06]  /*85c0*/  HMMA.16816.F32 R160, R4.reuse, R28, R48 ;  /* 0x0000001c04a0723c */ /* 0x040fec0000001830 */
[----:B------:R-:W-:Y:S01]  /*85d0*/  HMMA.16816.F32 R188, R4, R30, R56 ;  /* 0x0000001e04bc723c */ /* 0x000fe20000001838 */
[----:B-1----:R-:W-:Y:S01]  /*85e0*/  FFMA.FTZ R8, R214, UR10, -R16 ;  /* 0x0000000ad6087c23 */ /* 0x002fe20008010810 */
[----:B------:R-:W-:Y:S01]  /*85f0*/  IMAD.MOV.U32 R214, RZ, RZ, R156 ;  /* 0x000000ffffd67224 */ /* 0x000fe200078e009c */
[----:B------:R-:W-:-:S03]  /*8600*/  MOV R156, R159 ;  /* 0x0000009f009c7202 */ /* 0x000fc60000000f00 */
[----:B---3--:R-:W-:Y:S01]  /*8610*/  HMMA.16816.F32 R144, R4, R32, R76 ;  /* 0x000000200490723c */ /* 0x008fe2000000184c */
[----:B------:R1:W2:Y:S01]  /*8620*/  MUFU.EX2 R65, R8 ;  /* 0x0000000800417308 */ /* 0x0002a20000000800 */
[----:B------:R-:W-:-:S04]  /*8630*/  MOV R159, R168 ;  /* 0x000000a8009f7202 */ /* 0x000fc80000000f00 */
[C---:B------:R-:W-:Y:S06]  /*8640*/  HMMA.16816.F32 R152, R4.reuse, R34, R88 ;  /* 0x000000220498723c */ /* 0x040fec0000001858 */
[----:B------:R-:W-:Y:S01]  /*8650*/  HMMA.16816.F32 R96, R4, R38, R68 ;  /* 0x000000260460723c */ /* 0x000fe20000001844 */
[----:B-1----:R-:W-:Y:S01]  /*8660*/  FFMA.FTZ R8, R215, UR10, -R16 ;  /* 0x0000000ad7087c23 */ /* 0x002fe20008010810 */
[----:B------:R-:W-:-:S04]  /*8670*/  MOV R215, R157 ;  /* 0x0000009d00d77202 */ /* 0x000fc80000000f00 */
[----:B----4-:R-:W-:Y:S01]  /*8680*/  HMMA.16816.F32 R104, R4, R40, R104 ;  /* 0x000000280468723c */ /* 0x010fe20000001868 */
[----:B------:R-:W-:Y:S01]  /*8690*/  MOV R157, R169 ;  /* 0x000000a9009d7202 */ /* 0x000fe20000000f00 */
[----:B------:R1:W-:Y:S01]  /*86a0*/  MUFU.EX2 R64, R8 ;  /* 0x0000000800407308 */ /* 0x0003e20000000800 */
[----:B--2---:R-:W-:-:S03]  /*86b0*/  F2FP.F16.F32.PACK_AB R9, R65, R66 ;  /* 0x000000424109723e */ /* 0x004fc600000000ff */
[C---:B------:R-:W-:Y:S06]  /*86c0*/  HMMA.16816.F32 R108, R4.reuse, R20, R108 ;  /* 0x00000014046c723c */ /* 0x040fec000000186c */
[C---:B------:R-:W-:Y:S06]  /*86d0*/  HMMA.16816.F32 R76, R4.reuse, R22, R120 ;  /* 0x00000016044c723c */ /* 0x040fec0000001878 */
[----:B------:R-:W-:Y:S01]  /*86e0*/  HMMA.16816.F32 R88, R4, R24, R128 ;  /* 0x000000180458723c */ /* 0x000fe20000001880 */
[----:B-1----:R-:W-:Y:S01]  /*86f0*/  FFMA.FTZ R8, R216, UR10, -R16 ;  /* 0x0000000ad8087c23 */ /* 0x002fe20008010810 */
[----:B------:R-:W-:-:S03]  /*8700*/  MOV R216, R170 ;  /* 0x000000aa00d87202 */ /* 0x000fc60000000f00 */
[----:B------:R1:W2:Y:S01]  /*8710*/  MUFU.EX2 R51, R8 ;  /* 0x0000000800337308 */ /* 0x0002a20000000800 */
[C---:B------:R-:W-:Y:S06]  /*8720*/  HMMA.16816.F32 R168, R4.reuse, R42, R112 ;  /* 0x0000002a04a8723c */ /* 0x040fec0000001870 */
[----:B------:R-:W-:Y:S01]  /*8730*/  HMMA.16816.F32 R56, R4, R26, R124 ;  /* 0x0000001a0438723c */ /* 0x000fe2000000187c */
[----:B------:R-:W-:Y:S06]  /*8740*/  LDSM.16.MT88.4 R124, [R224+0x9c00] ;  /* 0x009c0000e07c783b */ /* 0x000fec0000004200 */
[----:B------:R-:W-:Y:S01]  /*8750*/  FFMA.FTZ R4, R233, UR10, -R14 ;  /* 0x0000000ae9047c23 */ /* 0x000fe2000801080e */
[----:B------:R-:W-:Y:S01]  /*8760*/  MOV R5, R156 ;  /* 0x0000009c00057202 */ /* 0x000fe20000000f00 */
[----:B-1----:R-:W-:-:S02]  /*8770*/  FFMA.FTZ R8, R232, UR10, -R13 ;  /* 0x0000000ae8087c23 */ /* 0x002fc4000801080d */
[----:B------:R1:W-:Y:S01]  /*8780*/  MUFU.EX2 R49, R4 ;  /* 0x0000000400317308 */ /* 0x0003e20000000800 */
[----:B--2---:R-:W-:Y:S02]  /*8790*/  F2FP.F16.F32.PACK_AB R11, R51, R64 ;  /* 0x00000040330b723e */ /* 0x004fe400000000ff */
[----:B------:R-:W-:Y:S02]  /*87a0*/  MOV R232, R134 ;  /* 0x0000008600e87202 */ /* 0x000fe40000000f00 */
[----:B------:R-:W-:Y:S02]  /*87b0*/  MOV R233, R209 ;  /* 0x000000d100e97202 */ /* 0x000fe40000000f00 */
[----:B------:R-:W-:Y:S01]  /*87c0*/  MOV R209, R103 ;  /* 0x0000006700d17202 */ /* 0x000fe20000000f00 */
[----:B------:R2:W-:Y:S01]  /*87d0*/  MUFU.EX2 R67, R8 ;  /* 0x0000000800437308 */ /* 0x0005e20000000800 */
[-C--:B------:R-:W-:Y:S02]  /*87e0*/  MOV R103, R100.reuse ;  /* 0x0000006400677202 */ /* 0x080fe40000000f00 */
[----:B------:R-:W-:Y:S01]  /*87f0*/  @P0 MOV R103, R100 ;  /* 0x0000006400670202 */ /* 0x000fe20000000f00 */
[----:B-1----:R-:W-:Y:S01]  /*8800*/  FFMA.FTZ R4, R217, UR10, -R14 ;  /* 0x0000000ad9047c23 */ /* 0x002fe2000801080e */
[----:B------:R-:W-:-:S03]  /*8810*/  MOV R217, R157 ;  /* 0x0000009d00d97202 */ /* 0x000fc60000000f00 */
[----:B------:R1:W3:Y:S01]  /*8820*/  MUFU.EX2 R48, R4 ;  /* 0x0000000400307308 */ /* 0x0002e20000000800 */
[----:B--2---:R-:W-:Y:S01]  /*8830*/  FFMA.FTZ R8, R234, UR10, -R16 ;  /* 0x0000000aea087c23 */ /* 0x004fe20008010810 */
[----:B------:R-:W-:-:S06]  /*8840*/  MOV R234, R135 ;  /* 0x0000008700ea7202 */ /* 0x000fcc0000000f00 */
[----:B------:R2:W-:Y:S01]  /*8850*/  MUFU.EX2 R50, R8 ;  /* 0x0000000800327308 */ /* 0x0005e20000000800 */
[----:B-1----:R-:W-:Y:S01]  /*8860*/  FFMA.FTZ R4, R219, UR10, -R14 ;  /* 0x0000000adb047c23 */ /* 0x002fe2000801080e */
[----:B------:R-:W-:Y:S02]  /*8870*/  MOV R219, R158 ;  /* 0x0000009e00db7202 */ /* 0x000fe40000000f00 */
[----:B--2---:R-:W-:-:S07]  /*8880*/  F2FP.F16.F32.PACK_AB R8, R208, R240 ;  /* 0x000000f0d008723e */ /* 0x004fce00000000ff */
[C---:B------:R-:W-:Y:S01]  /*8890*/  HMMA.16816.F32 R44, R8.reuse, R30, R92 ;  /* 0x0000001e082c723c */ /* 0x040fe2000000185c */
[----:B------:R1:W-:Y:S05]  /*88a0*/  MUFU.EX2 R31, R4 ;  /* 0x00000004001f7308 */ /* 0x0003ea0000000800 */
[----:B------:R-:W-:Y:S01]  /*88b0*/  HMMA.16816.F32 R116, R8, R28, R116 ;  /* 0x0000001c0874723c */ /* 0x000fe20000001874 */
[----:B---3--:R-:W-:-:S05]  /*88c0*/  F2FP.F16.F32.PACK_AB R92, R48, R49 ;  /* 0x00000031305c723e */ /* 0x008fca00000000ff */
[----:B------:R-:W-:Y:S01]  /*88d0*/  HMMA.16816.F32 R68, R8, R20, R192 ;  /* 0x000000140844723c */ /* 0x000fe200000018c0 */
[----:B-1----:R-:W-:-:S06]  /*88e0*/  FFMA.FTZ R4, R221, UR10, -R14 ;  /* 0x0000000add047c23 */ /* 0x002fcc000801080e */
[----:B------:R-:W-:Y:S01]  /*88f0*/  MOV R195, R102 ;  /* 0x0000006600c37202 */ /* 0x000fe20000000f00 */
[C---:B------:R-:W-:Y:S01]  /*8900*/  HMMA.16816.F32 R132, R8.reuse, R36, R72 ;  /* 0x000000240884723c */ /* 0x040fe20000001848 */
[----:B------:R-:W-:Y:S01]  /*8910*/  MOV R221, R140 ;  /* 0x0000008c00dd7202 */ /* 0x000fe20000000f00 */
[----:B------:R1:W2:Y:S01]  /*8920*/  MUFU.EX2 R30, R4 ;  /* 0x00000004001e7308 */ /* 0x0002a20000000800 */
[-C--:B------:R-:W-:Y:S02]  /*8930*/  MOV R102, R19.reuse ;  /* 0x0000001300667202 */ /* 0x080fe40000000f00 */
[----:B------:R-:W-:Y:S01]  /*8940*/  @P0 MOV R102, R19 ;  /* 0x0000001300660202 */ /* 0x000fe20000000f00 */
[----:B------:R-:W-:Y:S01]  /*8950*/  HMMA.16816.F32 R60, R8, R38, R60 ;  /* 0x00000026083c723c */ /* 0x000fe2000000183c */
[----:B------:R-:W-:-:S05]  /*8960*/  FFMA.FTZ R0, R219, R0, R221 ;  /* 0x00000000db007223 */ /* 0x000fca00000100dd */
[C---:B------:R-:W-:Y:S06]  /*8970*/  HMMA.16816.F32 R52, R8.reuse, R32, R52 ;  /* 0x000000200834723c */ /* 0x040fec0000001834 */
[C---:B------:R-:W-:Y:S01]  /*8980*/  HMMA.16816.F32 R164, R8.reuse, R40, R164 ;  /* 0x0000002808a4723c */ /* 0x040fe200000018a4 */
[----:B-1----:R-:W-:Y:S01]  /*8990*/  FFMA.FTZ R4, R218, UR10, -R15 ;  /* 0x0000000ada047c23 */ /* 0x002fe2000801080f */
[----:B------:R-:W-:Y:S01]  /*89a0*/  IMAD.MOV.U32 R218, RZ, RZ, R141 ;  /* 0x000000ffffda7224 */ /* 0x000fe200078e008d */
[----:B--2---:R-:W-:Y:S02]  /*89b0*/  F2FP.F16.F32.PACK_AB R94, R30, R31 ;  /* 0x0000001f1e5e723e */ /* 0x004fe400000000ff */
[----:B------:R1:W-:Y:S01]  /*89c0*/  MUFU.EX2 R29, R4 ;  /* 0x00000004001d7308 */ /* 0x0003e20000000800 */
[C---:B------:R-:W-:Y:S06]  /*89d0*/  HMMA.16816.F32 R84, R8.reuse, R24, R84 ;  /* 0x000000180854723c */ /* 0x040fec0000001854 */
[C---:B------:R-:W-:Y:S06]  /*89e0*/  HMMA.16816.F32 R32, R8.reuse, R34, R136 ;  /* 0x000000220820723c */ /* 0x040fec0000001888 */
[----:B------:R-:W-:Y:S01]  /*89f0*/  HMMA.16816.F32 R40, R8, R42, R172 ;  /* 0x0000002a0828723c */ /* 0x000fe200000018ac */
[----:B------:R-:W-:Y:S01]  /*8a00*/  LDSM.16.MT88.4 R172, [R225+0xac00] ;  /* 0x00ac0000e1ac783b */ /* 0x000fe20000004200 */
[----:B-1----:R-:W-:Y:S01]  /*8a10*/  FFMA.FTZ R4, R220, UR10, -R15 ;  /* 0x0000000adc047c23 */ /* 0x002fe2000801080f */
[----:B------:R-:W-:-:S03]  /*8a20*/  MOV R220, R142 ;  /* 0x0000008e00dc7202 */ /* 0x000fc60000000f00 */
[----:B------:R-:W-:Y:S01]  /*8a30*/  HMMA.16816.F32 R36, R8, R22, R184 ;  /* 0x000000160824723c */ /* 0x000fe200000018b8 */
[----:B------:R-:W-:Y:S01]  /*8a40*/  LDSM.16.MT88.4 R20, [R225+0xbc00] ;  /* 0x00bc0000e114783b */ /* 0x000fe20000004200 */
[----:B------:R1:W2:Y:S01]  /*8a50*/  MUFU.EX2 R17, R4 ;  /* 0x0000000400117308 */ /* 0x0002a20000000800 */
[----:B------:R-:W-:-:S03]  /*8a60*/  FFMA.FTZ R2, R218, R2, R220 ;  /* 0x00000002da027223 */ /* 0x000fc600000100dc */
[----:B------:R-:W-:Y:S07]  /*8a70*/  HMMA.16816.F32 R24, R8, R26, R180 ;  /* 0x0000001a0818723c */ /* 0x000fee00000018b4 */
[----:B------:R-:W-:Y:S01]  /*8a80*/  FADD.FTZ R9, R234, R0 ;  /* 0x00000000ea097221 */ /* 0x000fe20000010000 */
[--C-:B-1----:R-:W-:Y:S01]  /*8a90*/  FFMA.FTZ R4, R222, UR10, -R15.reuse ;  /* 0x0000000ade047c23 */ /* 0x102fe2000801080f */
[----:B------:R-:W-:Y:S02]  /*8aa0*/  MOV R222, R143 ;  /* 0x0000008f00de7202 */ /* 0x000fe40000000f00 */
[----:B------:R-:W1:Y:S01]  /*8ab0*/  LDSM.16.MT88.4 R140, [R225+0x9c00] ;  /* 0x009c0000e18c783b */ /* 0x000e620000004200 */
[----:B------:R3:W-:Y:S01]  /*8ac0*/  MUFU.EX2 R28, R4 ;  /* 0x00000004001c7308 */ /* 0x0007e20000000800 */
[----:B--2---:R-:W-:Y:S01]  /*8ad0*/  F2FP.F16.F32.PACK_AB R93, R17, R29 ;  /* 0x0000001d115d723e */ /* 0x004fe200000000ff */
[----:B---3--:R-:W-:Y:S01]  /*8ae0*/  FFMA.FTZ R4, R231, UR10, -R15 ;  /* 0x0000000ae7047c23 */ /* 0x008fe2000801080f */
[----:B------:R-:W-:-:S02]  /*8af0*/  MOV R231, R101 ;  /* 0x0000006500e77202 */ /* 0x000fc40000000f00 */
[----:B------:R-:W-:-:S03]  /*8b00*/  MOV R15, R159 ;  /* 0x0000009f000f7202 */ /* 0x000fc60000000f00 */
[----:B------:R2:W3:Y:S01]  /*8b10*/  MUFU.EX2 R14, R4 ;  /* 0x00000004000e7308 */ /* 0x0004e20000000800 */
[----:B------:R-:W4:Y:S01]  /*8b20*/  LDSM.16.MT88.4 R156, [R224+0xac00] ;  /* 0x00ac0000e09c783b */ /* 0x000f220000004200 */
[-C--:B------:R-:W-:Y:S01]  /*8b30*/  MOV R101, R18.reuse ;  /* 0x0000001200657202 */ /* 0x080fe20000000f00 */
[----:B------:R-:W-:Y:S01]  /*8b40*/  FFMA.FTZ R3, R222, R3, R15 ;  /* 0x00000003de037223 */ /* 0x000fe2000001000f */
[----:B------:R-:W-:-:S03]  /*8b50*/  @P0 MOV R101, R18 ;  /* 0x0000001200650202 */ /* 0x000fc60000000f00 */
[----:B------:R-:W-:Y:S01]  /*8b60*/  FADD.FTZ R5, R5, R3 ;  /* 0x0000000305057221 */ /* 0x000fe20000010000 */
[----:B--2---:R-:W-:Y:S01]  /*8b70*/  FFMA.FTZ R4, R236, UR10, -R16 ;  /* 0x0000000aec047c23 */ /* 0x004fe20008010810 */
[----:B---3--:R-:W-:-:S03]  /*8b80*/  F2FP.F16.F32.PACK_AB R95, R14, R28 ;  /* 0x0000001c0e5f723e */ /* 0x008fc600000000ff */
[----:B------:R2:W3:Y:S04]  /*8b90*/  MUFU.EX2 R13, R4 ;  /* 0x00000004000d7308 */ /* 0x0004e80000000800 */
[C---:B-1----:R-:W-:Y:S06]  /*8ba0*/  HMMA.16816.F32 R136, R92.reuse, R142, R96 ;  /* 0x0000008e5c88723c */ /* 0x042fec0000001860 */
[----:B------:R-:W-:Y:S01]  /*8bb0*/  HMMA.16816.F32 R112, R92, R124, R160 ;  /* 0x0000007c5c70723c */ /* 0x000fe200000018a0 */
[----:B------:R-:W-:-:S02]  /*8bc0*/  F2FP.F16.F32.PACK_AB R96, R178, R179 ;  /* 0x000000b3b260723e */ /* 0x000fc400000000ff */
[----:B------:R-:W-:-:S03]  /*8bd0*/  F2FP.F16.F32.PACK_AB R98, R67, R177 ;  /* 0x000000b14362723e */ /* 0x000fc600000000ff */
[----:B------:R-:W-:Y:S01]  /*8be0*/  HMMA.16816.F32 R128, R92, R140, R148 ;  /* 0x0000008c5c80723c */ /* 0x000fe20000001894 */
[----:B--2---:R-:W-:Y:S01]  /*8bf0*/  FFMA.FTZ R4, R237, UR10, -R16 ;  /* 0x0000000aed047c23 */ /* 0x004fe20008010810 */
[----:B---3--:R-:W-:-:S03]  /*8c00*/  F2FP.F16.F32.PACK_AB R97, R13, R50 ;  /* 0x000000320d61723e */ /* 0x008fc600000000ff */
[----:B------:R1:W-:Y:S01]  /*8c10*/  MUFU.EX2 R7, R4 ;  /* 0x0000000400077308 */ /* 0x0003e20000000800 */
[C---:B------:R-:W-:Y:S06]  /*8c20*/  HMMA.16816.F32 R120, R92.reuse, R126, R188 ;  /* 0x0000007e5c78723c */ /* 0x040fec00000018bc */
[C---:B----4-:R-:W-:Y:S06]  /*8c30*/  HMMA.16816.F32 R144, R92.reuse, R156, R144 ;  /* 0x0000009c5c90723c */ /* 0x050fec0000001890 */
[----:B------:R-:W-:Y:S01]  /*8c40*/  HMMA.16816.F32 R152, R92, R158, R152 ;  /* 0x0000009e5c98723c */ /* 0x000fe20000001898 */
[----:B-1----:R-:W-:-:S05]  /*8c50*/  FFMA.FTZ R4, R238, UR10, -R16 ;  /* 0x0000000aee047c23 */ /* 0x002fca0008010810 */
[C---:B------:R-:W-:Y:S01]  /*8c60*/  HMMA.16816.F32 R160, R92.reuse, R172, R104 ;  /* 0x000000ac5ca0723c */ /* 0x040fe20000001868 */
[----:B------:R1:W2:Y:S05]  /*8c70*/  MUFU.EX2 R6, R4 ;  /* 0x0000000400067308 */ /* 0x0002aa0000000800 */
[----:B------:R-:W-:Y:S01]  /*8c80*/  HMMA.16816.F32 R168, R92, R174, R168 ;  /* 0x000000ae5ca8723c */ /* 0x000fe200000018a8 */
[-C--:B------:R-:W-:Y:S02]  /*8c90*/  MOV R104, R176.reuse ;  /* 0x000000b000687202 */ /* 0x080fe40000000f00 */
[----:B------:R-:W-:-:S03]  /*8ca0*/  @P0 MOV R104, R176 ;  /* 0x000000b000680202 */ /* 0x000fc60000000f00 */
[C---:B------:R-:W-:Y:S06]  /*8cb0*/  HMMA.16816.F32 R72, R92.reuse, R80, R108 ;  /* 0x000000505c48723c */ /* 0x040fec000000186c */
[C---:B------:R-:W-:Y:S01]  /*8cc0*/  HMMA.16816.F32 R76, R92.reuse, R82, R76 ;  /* 0x000000525c4c723c */ /* 0x040fe2000000184c */
[----:B-1----:R-:W-:Y:S01]  /*8cd0*/  FFMA.FTZ R4, R231, R12, R195 ;  /* 0x0000000ce7047223 */ /* 0x002fe200000100c3 */
[----:B--2---:R-:W-:Y:S02]  /*8ce0*/  F2FP.F16.F32.PACK_AB R99, R6, R7 ;  /* 0x000000070663723e */ /* 0x004fe400000000ff */
[----:B------:R-:W-:Y:S01]  /*8cf0*/  @P0 IADD3 R231, R244, -0x3, RZ ;  /* 0xfffffffdf4e70810 */ /* 0x000fe20007ffe0ff */
[----:B------:R-:W-:Y:S01]  /*8d00*/  FADD.FTZ R8, R217, R4 ;  /* 0x00000004d9087221 */ /* 0x000fe20000010000 */
[----:B------:R-:W-:Y:S01]  /*8d10*/  FADD.FTZ R4, R233, R2 ;  /* 0x00000002e9047221 */ /* 0x000fe20000010000 */
[----:B------:R-:W-:Y:S01]  /*8d20*/  FADD.FTZ R2, R216, R5 ;  /* 0x00000005d8027221 */ /* 0x000fe20000010000 */
[----:B------:R-:W-:Y:S01]  /*8d30*/  HMMA.16816.F32 R88, R92, R20, R88 ;  /* 0x000000145c58723c */ /* 0x000fe20000001858 */
        /* <DEDUP_REMOVED lines=59> */
[C---:B------:R-:W-:Y:S03]  /*90f0*/  HMMA.16816.F32 R148, R96.reuse, R156, R52 ;  /* 0x0000009c6094723c */ /* 0x040fe60000001834 */
[----:B------:R1:W-:Y:S03]  /*9100*/  STL [R1+0x18], R2 ;  /* 0x0000180201007387 */ /* 0x0003e60000100800 */
[C---:B------:R-:W-:Y:S01]  /*9110*/  HMMA.16816.F32 R164, R96.reuse, R172, R164 ;  /* 0x000000ac60a4723c */ /* 0x040fe200000018a4 */
[----:B------:R1:W-:Y:S05]  /*9120*/  STL [R1+0x1c], R0 ;  /* 0x00001c0001007387 */ /* 0x0003ea0000100800 */
        /* <DEDUP_REMOVED lines=10> */
[----:B-1----:R-:W-:-:S15]  /*91d0*/  @P0 BRA `(.L_x_384) ;  /* 0x0000000000080947 */ /* 0x002fde0003800000 */
.L_x_382:
[----:B------:R-:W2:Y:S02]  /*91e0*/  LDL.LU R0, [R1] ;  /* 0x0000000001007983 */ /* 0x000ea40000300800 */
[----:B--2---:R-:W-:-:S07]  /*91f0*/  IADD3 R231, R0, -0x1, RZ ;  /* 0xffffffff00e77810 */ /* 0x004fce0007ffe0ff */
.L_x_384:
[----:B------:R-:W-:-:S13]  /*9200*/  ISETP.GE.AND P0, PT, R231, RZ, PT ;  /* 0x000000ffe700720c */ /* 0x000fda0003f06270 */
[----:B------:R-:W-:Y:S05]  /*9210*/  @!P0 BRA `(.L_x_385) ;  /* 0x0000003800948947 */ /* 0x000fea0003800000 */
[----:B------:R-:W2:Y:S01]  /*9220*/  LDL.LU R0, [R1+0x4] ;  /* 0x0000040001007983 */ /* 0x000ea20000300800 */
[----:B------:R-:W-:Y:S01]  /*9230*/  IMAD.MOV.U32 R100, RZ, RZ, R103 ;  /* 0x000000ffff647224 */ /* 0x000fe200078e0067 */
[----:B------:R-:W-:Y:S01]  /*9240*/  MOV R3, R104 ;  /* 0x0000006800037202 */ /* 0x000fe20000000f00 */
[----:B------:R-:W-:Y:S01]  /*9250*/  IMAD.MOV.U32 R106, RZ, RZ, R101 ;  /* 0x000000ffff6a7224 */ /* 0x000fe200078e0065 */
[----:B------:R-:W-:Y:S01]  /*9260*/  MOV R105, R102 ;  /* 0x0000006600697202 */ /* 0x000fe20000000f00 */
[----:B------:R-:W-:Y:S01]  /*9270*/  ULDC UR5, c[0x0][0x39c] ;  /* 0x0000e70000057ab9 */ /* 0x000fe20000000800 */
[----:B------:R-:W-:Y:S01]  /*9280*/  ULDC UR4, c[0x0][0x2ec] ;  /* 0x0000bb0000047ab9 */ /* 0x000fe20000000800 */
[----:B------:R-:W-:Y:S01]  /*9290*/  ULDC.64 UR10, c[0x0][0x220] ;  /* 0x00008800000a7ab9 */ /* 0x000fe20000000a00 */
[----:B------:R-:W-:Y:S01]  /*92a0*/  ULDC.64 UR6, c[0x0][0x218] ;  /* 0x0000860000067ab9 */ /* 0x000fe20000000a00 */
[----:B------:R-:W-:Y:S01]  /*92b0*/  ULDC.64 UR8, c[0x0][0x248] ;  /* 0x0000920000087ab9 */ /* 0x000fe20000000a00 */
[C---:B--2---:R-:W-:Y:S01]  /*92c0*/  SHF.L.U64.HI R2, R252.reuse, 0x1, R0 ;  /* 0x00000001fc027819 */ /* 0x044fe20000010200 */
[----:B------:R-:W-:-:S04]  /*92d0*/  IMAD.SHL.U32 R0, R252, 0x2, RZ ;  /* 0x00000002fc007824 */ /* 0x000fc800078e00ff */
[----:B------:R1:W-:Y:S04]  /*92e0*/  STL [R1+0x28], R2 ;  /* 0x0000280201007387 */ /* 0x0003e80000100800 */
[----:B------:R1:W-:Y:S04]  /*92f0*/  STL [R1+0x2c], R0 ;  /* 0x00002c0001007387 */ /* 0x0003e80000100800 */
[----:B------:R-:W2:Y:S04]  /*9300*/  LDL.LU.64 R6, [R1+0x8] ;  /* 0x0000080001067983 */ /* 0x000ea80000300a00 */
[----:B------:R-:W2:Y:S02]  /*9310*/  LDL.LU.64 R4, [R1+0x60] ;  /* 0x0000600001047983 */ /* 0x000ea40000300a00 */
[----:B--2---:R-:W-:-:S05]  /*9320*/  MOV R5, R7 ;  /* 0x0000000700057202 */ /* 0x004fca0000000f00 */
[----:B------:R1:W-:Y:S01]  /*9330*/  STL.64 [R1+0x20], R4 ;  /* 0x0000200401007387 */ /* 0x0003e20000100a00 */
[----:B------:R-:W-:Y:S05]  /*9340*/  BRA `(.L_x_386) ;  /* 0x00000000006c7947 */ /* 0x000fea0003800000 */
.L_x_388:
[----:B------:R-:W2:Y:S01]  /*9350*/  LDL.64 R244, [R1+0x40] ;  /* 0x0000400001f47983 */ /* 0x000ea20000100a00 */
[----:B------:R-:W-:Y:S03]  /*9360*/  VIADD R0, R231, 0xffffffff ;  /* 0xffffffffe7007836 */ /* 0x000fe60000000000 */
[----:B------:R-:W5:Y:S01]  /*9370*/  LDL.64 R242, [R1+0x38] ;  /* 0x0000380001f27983 */ /* 0x000f620000100a00 */
[----:B------:R-:W-:Y:S01]  /*9380*/  IMAD.WIDE.U32 R6, R0, UR8, RZ ;  /* 0x0000000800067c25 */ /* 0x000fe2000f8e00ff */
[----:B------:R-:W-:Y:S02]  /*9390*/  SHF.R.S32.HI R2, RZ, 0x1f, R0 ;  /* 0x0000001fff027819 */ /* 0x000fe40000011400 */
[----:B------:R-:W3:Y:S03]  /*93a0*/  LDL R102, [R1+0x34] ;  /* 0x0000340001667983 */ /* 0x000ee60000100800 */
[----:B------:R-:W-:Y:S01]  /*93b0*/  IMAD R2, R2, UR8, RZ ;  /* 0x0000000802027c24 */ /* 0x000fe2000f8e02ff */
[----:B------:R-:W4:Y:S03]  /*93c0*/  LDL R101, [R1+0x4c] ;  /* 0x00004c0001657983 */ /* 0x000f260000100800 */
[----:B------:R-:W-:Y:S04]  /*93d0*/  IMAD R2, R0, UR9, R2 ;  /* 0x0000000900027c24 */ /* 0x000fe8000f8e0202 */
[----:B------:R-:W-:Y:S01]  /*93e0*/  IMAD.IADD R2, R7, 0x1, R2 ;  /* 0x0000000107027824 */ /* 0x000fe200078e0202 */
[----:B--2---:R-:W-:Y:S04]  /*93f0*/  LEA R0, P1, R6, R244, 0x6 ;  /* 0x000000f406007211 */ /* 0x004fe800078230ff */
[----:B------:R-:W-:Y:S02]  /*9400*/  LEA R4, P2, R0, UR6, 0x1 ;  /* 0x0000000600047c11 */ /* 0x000fe4000f8408ff */
[----:B-----5:R-:W-:Y:S02]  /*9410*/  LEA.HI.X R2, R6, R243, R2, 0x6, P1 ;  /* 0x000000f306027211 */ /* 0x020fe400008f3402 */
[----:B---3--:R-:W-:Y:S02]  /*9420*/  IADD3 R6, P1, R102, R4, RZ ;  /* 0x0000000466067210 */ /* 0x008fe40007f3e0ff */
[----:B------:R-:W-:Y:S05]  /*9430*/  LEA.HI.X R5, R0, UR7, R2, 0x1, P2 ;  /* 0x0000000700057c11 */ /* 0x000fea00090f0c02 */
[----:B------:R-:W-:Y:S01]  /*9440*/  @!PT LDS RZ, [RZ] ;  /* 0x00000000fffff984 */ /* 0x000fe20000000800 */
[----:B------:R-:W-:Y:S01]  /*9450*/  @!PT LDS RZ, [RZ] ;  /* 0x00000000fffff984 */ /* 0x000fe20000000800 */
[----:B------:R-:W-:Y:S01]  /*9460*/  @!PT LDS RZ, [RZ] ;  /* 0x00000000fffff984 */ /* 0x000fe20000000800 */
[----:B------:R1:W-:Y:S01]  /*9470*/  LDGSTS.E.BYPASS.LTC128B.128 [R230+0x6000], desc[UR12][R4.64] ;  /* 0x0600000004e67fae */ /* 0x0003e2000b901d4c */
[----:B----4-:R-:W-:Y:S03]  /*9480*/  IMAD.X R7, R101, 0x1, R5, P1 ;  /* 0x0000000165077824 */ /* 0x010fe600008e0605 */
[----:B------:R1:W-:Y:S04]  /*9490*/  LDGSTS.E.BYPASS.LTC128B.128 [R230+0x7000], desc[UR12][R4.64+0x40] ;  /* 0x0700004004e67fae */ /* 0x0003e8000b901d4c */
[----:B------:R1:W-:Y:S04]  /*94a0*/  LDGSTS.E.BYPASS.LTC128B.128 [R230+0x8000], desc[UR12][R4.64+0x80] ;  /* 0x0800008004e67fae */ /* 0x0003e8000b901d4c */
[----:B------:R1:W-:Y:S04]  /*94b0*/  LDGSTS.E.BYPASS.LTC128B.128 [R230+0x6800], desc[UR12][R6.64] ;  /* 0x0680000006e67fae */ /* 0x0003e8000b901d4c */
[----:B------:R1:W-:Y:S04]  /*94c0*/  LDGSTS.E.BYPASS.LTC128B.128 [R230+0x7800], desc[UR12][R6.64+0x40] ;  /* 0x0780004006e67fae */ /* 0x0003e8000b901d4c */
[----:B------:R1:W-:Y:S04]  /*94d0*/  LDGSTS.E.BYPASS.LTC128B.128 [R230+0x8800], desc[UR12][R6.64+0x80] ;  /* 0x0880008006e67fae */ /* 0x0003e8000b901d4c */
[----:B------:R-:W0:Y:S01]  /*94e0*/  LDGDEPBAR ;  /* 0x00000000000079af */ /* 0x000e220000000000 */
[----:B------:R-:W-:Y:S05]  /*94f0*/  BRA `(.L_x_387) ;  /* 0x0000001400687947 */ /* 0x000fea0003800000 */
.L_x_386:
[----:B-12---:R-:W2:Y:S01]  /*9500*/  LDL R0, [R1+0x48] ;  /* 0x0000480001007983 */ /* 0x006ea20000100800 */
[----:B------:R-:W-:Y:S04]  /*9510*/  DEPBAR.LE SB0, 0x0 ;  /* 0x000080000000791a */ /* 0x000fe80000000000 */
[----:B------:R-:W3:Y:S01]  /*9520*/  LDL.64 R8, [R1+0x20] ;  /* 0x0000200001087983 */ /* 0x000ee20000100a00 */
[----:B------:R-:W-:Y:S05]  /*9530*/  SHF.R.S32.HI R2, RZ, 0x1f, R231 ;  /* 0x0000001fff027819 */ /* 0x000fea00000114e7 */
[----:B------:R-:W3:Y:S04]  /*9540*/  LDL R4, [R1+0x30] ;  /* 0x0000300001047983 */ /* 0x000ee80000100800 */
[----:B------:R-:W4:Y:S04]  /*9550*/  LDL R6, [R1+0x2c] ;  /* 0x00002c0001067983 */ /* 0x000f280000100800 */
[----:B------:R-:W5:Y:S01]  /*9560*/  LDL R10, [R1+0x28] ;  /* 0x00002800010a7983 */ /* 0x000f620000100800 */
[----:B------:R-:W-:Y:S01]  /*9570*/  BAR.SYNC.DEFER_BLOCKING 0x0 ;  /* 0x0000000000007b1d */ /* 0x000fe20000010000 */
[----:B--2---:R-:W-:Y:S02]  /*9580*/  IMAD R0, R0, R231, RZ ;  /* 0x000000e700007224 */ /* 0x004fe400078e02ff */
[-C--:B---3--:R-:W-:Y:S04]  /*9590*/  IMAD.WIDE.U32 R8, R231, R4.reuse, R8 ;  /* 0x00000004e7087225 */ /* 0x088fe800078e0008 */
[----:B------:R-:W-:Y:S01]  /*95a0*/  IMAD R0, R2, R4, R0 ;  /* 0x0000000402007224 */ /* 0x000fe200078e0200 */
[----:B------:R-:W-:Y:S04]  /*95b0*/  LEA R4, P1, R8, UR10, 0x1 ;  /* 0x0000000a08047c11 */ /* 0x000fe8000f8208ff */
[----:B------:R-:W-:Y:S02]  /*95c0*/  IADD3 R0, R9, R0, RZ ;  /* 0x0000000009007210 */ /* 0x000fe40007ffe0ff */
[----:B----4-:R-:W-:Y:S02]  /*95d0*/  IADD3 R6, P0, R6, R4, RZ ;  /* 0x0000000406067210 */ /* 0x010fe40007f1e0ff */
[----:B------:R-:W-:Y:S04]  /*95e0*/  LEA.HI.X R5, R8, UR11, R0, 0x1, P1 ;  /* 0x0000000b08057c11 */ /* 0x000fe800088f0c00 */
[----:B-----5:R-:W-:Y:S01]  /*95f0*/  IADD3.X R7, R10, R5, RZ, P0, !PT ;  /* 0x000000050a077210 */ /* 0x020fe200007fe4ff */
[----:B------:R-:W-:Y:S01]  /*9600*/  @!PT LDS RZ, [RZ] ;  /* 0x00000000fffff984 */ /* 0x000fe20000000800 */
[----:B------:R-:W-:Y:S01]  /*9610*/  @!PT LDS RZ, [RZ] ;  /* 0x00000000fffff984 */ /* 0x000fe20000000800 */
[----:B------:R-:W-:Y:S01]  /*9620*/  @!PT LDS RZ, [RZ] ;  /* 0x00000000fffff984 */ /* 0x000fe20000000800 */
[----:B------:R-:W-:Y:S01]  /*9630*/  LDGSTS.E.BYPASS.LTC128B.128 [R230+0x9000], desc[UR12][R4.64] ;  /* 0x0900000004e67fae */ /* 0x000fe2000b901d4c */
[----:B------:R-:W-:Y:S07]  /*9640*/  ISETP.GT.AND P0, PT, R231, RZ, PT ;  /* 0x000000ffe700720c */ /* 0x000fee0003f04270 */
[----:B------:R-:W-:Y:S08]  /*9650*/  LDGSTS.E.BYPASS.LTC128B.128 [R230+0xa000], desc[UR12][R4.64+0x40] ;  /* 0x0a00004004e67fae */ /* 0x000ff0000b901d4c */
[----:B------:R-:W-:Y:S08]  /*9660*/  LDGSTS.E.BYPASS.LTC128B.128 [R230+0xb000], desc[UR12][R4.64+0x80] ;  /* 0x0b00008004e67fae */ /* 0x000ff0000b901d4c */
[----:B------:R-:W-:Y:S08]  /*9670*/  LDGSTS.E.BYPASS.LTC128B.128 [R230+0x9800], desc[UR12][R6.64] ;  /* 0x0980000006e67fae */ /* 0x000ff0000b901d4c */
[----:B------:R-:W-:Y:S08]  /*9680*/  LDGSTS.E.BYPASS.LTC128B.128 [R230+0xa800], desc[UR12][R6.64+0x40] ;  /* 0x0a80004006e67fae */ /* 0x000ff0000b901d4c */
[----:B------:R1:W-:Y:S08]  /*9690*/  LDGSTS.E.BYPASS.LTC128B.128 [R230+0xb800], desc[UR12][R6.64+0x80] ;  /* 0x0b80008006e67fae */ /* 0x0003f0000b901d4c */
[----:B------:R-:W-:Y:S08]  /*96a0*/  LDSM.16.M88.4 R64, [R228] ;  /* 0x00000000e440783b */ /* 0x000ff00000000200 */
[----:B------:R-:W1:Y:S08]  /*96b0*/  LDSM.16.M88.4 R16, [R227] ;  /* 0x00000000e310783b */ /* 0x000e700000000200 */
[----:B------:R-:W2:Y:S08]  /*96c0*/  LDSM.16.M88.4 R60, [R228+0x1000] ;  /* 0x00100000e43c783b */ /* 0x000eb00000000200 */
[----:B------:R-:W3:Y:S08]  /*96d0*/  LDSM.16.M88.4 R32, [R227+0x400] ;  /* 0x00040000e320783b */ /* 0x000ef00000000200 */
[----:B------:R-:W0:Y:S08]  /*96e0*/  LDGDEPBAR ;  /* 0x00000000000079af */ /* 0x000e300000000000 */
[----:B------:R-:W4:Y:S08]  /*96f0*/  LDSM.16.M88.4 R48, [R227+0x800] ;  /* 0x00080000e330783b */ /* 0x000f300000000200 */
[----:B------:R-:W5:Y:S01]  /*9700*/  LDSM.16.M88.4 R108, [R227+0xc00] ;  /* 0x000c0000e36c783b */ /* 0x000f620000000200 */
[-C--:B-1----:R-:W-:Y:S07]  /*9710*/  HMMA.16816.F32 R4, R64, R16.reuse, RZ ;  /* 0x000000104004723c */ /* 0x082fee00000018ff */
[----:B------:R-:W-:Y:S01]  /*9720*/  LDSM.16.M88.4 R176, [R229] ;  /* 0x00000000e5b0783b */ /* 0x000fe20000000200 */
[C---:B--2---:R-:W-:Y:S07]  /*9730*/  HMMA.16816.F32 R8, R60.reuse, R16, RZ ;  /* 0x000000103c08723c */ /* 0x044fee00000018ff */
[----:B------:R-:W1:Y:S01]  /*9740*/  LDSM.16.M88.4 R180, [R226] ;  /* 0x00000000e2b4783b */ /* 0x000e620000000200 */
[-C--:B------:R-:W-:Y:S06]  /*9750*/  HMMA.16816.F32 R12, R60, R18.reuse, RZ ;  /* 0x000000123c0c723c */ /* 0x080fec00000018ff */
[C---:B------:R-:W-:Y:S01]  /*9760*/  HMMA.16816.F32 R16, R64.reuse, R18, RZ ;  /* 0x000000124010723c */ /* 0x040fe200000018ff */
[----:B------:R-:W2:Y:S05]  /*9770*/  LDSM.16.M88.4 R184, [R229+0x1000] ;  /* 0x00100000e5b8783b */ /* 0x000eaa0000000200 */
[-C--:B---3--:R-:W-:Y:S03]  /*9780*/  HMMA.16816.F32 R20, R64, R32.reuse, RZ ;  /* 0x000000204014723c */ /* 0x088fe600000018ff */
[----:B------:R-:W3:Y:S03]  /*9790*/  LDSM.16.M88.4 R188, [R226+0x400] ;  /* 0x00040000e2bc783b */ /* 0x000ee60000000200 */
[C---:B------:R-:W-:Y:S05]  /*97a0*/  HMMA.16816.F32 R24, R60.reuse, R32, RZ ;  /* 0x000000203c18723c */ /* 0x040fea00000018ff */
[----:B------:R-:W3:Y:S01]  /*97b0*/  LDSM.16.M88.4 R192, [R226+0x800] ;  /* 0x00080000e2c0783b */ /* 0x000ee20000000200 */
[-C--:B------:R-:W-:Y:S06]  /*97c0*/  HMMA.16816.F32 R28, R60, R34.reuse, RZ ;  /* 0x000000223c1c723c */ /* 0x080fec00000018ff */
[C---:B------:R-:W-:Y:S01]  /*97d0*/  HMMA.16816.F32 R32, R64.reuse, R34, RZ ;  /* 0x000000224020723c */ /* 0x040fe200000018ff */
[----:B------:R-:W3:Y:S05]  /*97e0*/  LDSM.16.M88.4 R196, [R226+0xc00] ;  /* 0x000c0000e2c4783b */ /* 0x000eea0000000200 */
[-C--:B----4-:R-:W-:Y:S03]  /*97f0*/  HMMA.16816.F32 R36, R64, R48.reuse, RZ ;  /* 0x000000304024723c */ /* 0x090fe600000018ff */
[----:B------:R-:W-:Y:S03]  /*9800*/  LDSM.16.M88.4 R200, [R228+0x2000] ;  /* 0x00200000e4c8783b */ /* 0x000fe60000000200 */
[C---:B------:R-:W-:Y:S05]  /*9810*/  HMMA.16816.F32 R40, R60.reuse, R48, RZ ;  /* 0x000000303c28723c */ /* 0x040fea00000018ff */
[----:B------:R-:W4:Y:S01]  /*9820*/  LDSM.16.M88.4 R204, [R227+0x1000] ;  /* 0x00100000e3cc783b */ /* 0x000f220000000200 */
[-C--:B------:R-:W-:Y:S06]  /*9830*/  HMMA.16816.F32 R44, R60, R50.reuse, RZ ;  /* 0x000000323c2c723c */ /* 0x080fec00000018ff */
[C---:B------:R-:W-:Y:S01]  /*9840*/  HMMA.16816.F32 R48, R64.reuse, R50, RZ ;  /* 0x000000324030723c */ /* 0x040fe200000018ff */
[----:B------:R-:W4:Y:S05]  /*9850*/  LDSM.16.M88.4 R208, [R228+0x3000] ;  /* 0x00300000e4d0783b */ /* 0x000f2a0000000200 */
[-C--:B-----5:R-:W-:Y:S03]  /*9860*/  HMMA.16816.F32 R52, R64, R108.reuse, RZ ;  /* 0x0000006c4034723c */ /* 0x0a0fe600000018ff */
[----:B------:R-:W-:Y:S03]  /*9870*/  LDSM.16.M88.4 R212, [R227+0x1c00] ;  /* 0x001c0000e3d4783b */ /* 0x000fe60000000200 */
[C---:B------:R-:W-:Y:S05]  /*9880*/  HMMA.16816.F32 R56, R60.reuse, R108, RZ ;  /* 0x0000006c3c38723c */ /* 0x040fea00000018ff */
[----:B------:R-:W-:Y:S01]  /*9890*/  LDSM.16.M88.4 R216, [R229+0x4000] ;  /* 0x00400000e5d8783b */ /* 0x000fe20000000200 */
[-C--:B------:R-:W-:Y:S06]  /*98a0*/  HMMA.16816.F32 R60, R60, R110.reuse, RZ ;  /* 0x0000006e3c3c723c */ /* 0x080fec00000018ff */
[----:B------:R-:W-:Y:S01]  /*98b0*/  HMMA.16816.F32 R64, R64, R110, RZ ;  /* 0x0000006e4040723c */ /* 0x000fe200000018ff */
[----:B------:R-:W5:Y:S05]  /*98c0*/  LDSM.16.M88.4 R108, [R227+0x1400] ;  /* 0x00140000e36c783b */ /* 0x000f6a0000000200 */
[-C--:B-1----:R-:W-:Y:S03]  /*98d0*/  HMMA.16816.F32 R4, R176, R180.reuse, R4 ;  /* 0x000000b4b004723c */ /* 0x082fe60000001804 */
[----:B------:R-:W-:Y:S03]  /*98e0*/  LDSM.16.M88.4 R220, [R226+0x2000] ;  /* 0x00200000e2dc783b */ /* 0x000fe60000000200 */
[C---:B--2---:R-:W-:Y:S06]  /*98f0*/  HMMA.16816.F32 R8, R184.reuse, R180, R8 ;  /* 0x000000b4b808723c */ /* 0x044fec0000001808 */
[-C--:B------:R-:W-:Y:S06]  /*9900*/  HMMA.16816.F32 R12, R184, R182.reuse, R12 ;  /* 0x000000b6b80c723c */ /* 0x080fec000000180c */
[C---:B------:R-:W-:Y:S01]  /*9910*/  HMMA.16816.F32 R16, R176.reuse, R182, R16 ;  /* 0x000000b6b010723c */ /* 0x040fe20000001810 */
[----:B------:R-:W1:Y:S05]  /*9920*/  LDSM.16.M88.4 R180, [R227+0x1800] ;  /* 0x00180000e3b4783b */ /* 0x000e6a0000000200 */
[-C--:B---3--:R-:W-:Y:S06]  /*9930*/  HMMA.16816.F32 R20, R176, R188.reuse, R20 ;  /* 0x000000bcb014723c */ /* 0x088fec0000001814 */
        /* <DEDUP_REMOVED lines=13> */
[----:B------:R-:W-:Y:S03]  /*9a10*/  HMMA.16816.F32 R64, R176, R198, R64 ;  /* 0x000000c6b040723c */ /* 0x000fe60000001840 */
[----:B------:R-:W2:Y:S03]  /*9a20*/  LDSM.16.M88.4 R176, [R229+0x2000] ;  /* 0x00200000e5b0783b */ /* 0x000ea60000000200 */
[-C--:B----4-:R-:W-:Y:S05]  /*9a30*/  HMMA.16816.F32 R4, R200, R204.reuse, R4 ;  /* 0x000000ccc804723c */ /* 0x090fea0000001804 */
[----:B------:R-:W-:Y:S01]  /*9a40*/  LDSM.16.M88.4 R196, [R228+0x4000] ;  /* 0x00400000e4c4783b */ /* 0x000fe20000000200 */
[C---:B------:R-:W-:Y:S06]  /*9a50*/  HMMA.16816.F32 R8, R208.reuse, R204, R8 ;  /* 0x000000ccd008723c */ /* 0x040fec0000001808 */
[-C--:B------:R-:W-:Y:S06]  /*9a60*/  HMMA.16816.F32 R12, R208, R206.reuse, R12 ;  /* 0x000000ced00c723c */ /* 0x080fec000000180c */
[C---:B------:R-:W-:Y:S01]  /*9a70*/  HMMA.16816.F32 R16, R200.reuse, R206, R16 ;  /* 0x000000cec810723c */ /* 0x040fe20000001810 */
[----:B------:R-:W-:Y:S05]  /*9a80*/  LDSM.16.M88.4 R204, [R227+0x2000] ;  /* 0x00200000e3cc783b */ /* 0x000fea0000000200 */
[-C--:B-----5:R-:W-:Y:S06]  /*9a90*/  HMMA.16816.F32 R20, R200, R108.reuse, R20 ;  /* 0x0000006cc814723c */ /* 0x0a0fec0000001814 */
[C---:B------:R-:W-:Y:S06]  /*9aa0*/  HMMA.16816.F32 R24, R208.reuse, R108, R24 ;  /* 0x0000006cd018723c */ /* 0x040fec0000001818 */
[-C--:B------:R-:W-:Y:S06]  /*9ab0*/  HMMA.16816.F32 R28, R208, R110.reuse, R28 ;  /* 0x0000006ed01c723c */ /* 0x080fec000000181c */
[C---:B------:R-:W-:Y:S01]  /*9ac0*/  HMMA.16816.F32 R32, R200.reuse, R110, R32 ;  /* 0x0000006ec820723c */ /* 0x040fe20000001820 */
[----:B------:R-:W3:Y:S05]  /*9ad0*/  LDSM.16.M88.4 R108, [R226+0x1800] ;  /* 0x00180000e26c783b */ /* 0x000eea0000000200 */
[-C--:B-1----:R-:W-:Y:S06]  /*9ae0*/  HMMA.16816.F32 R36, R200, R180.reuse, R36 ;  /* 0x000000b4c824723c */ /* 0x082fec0000001824 */
[C---:B------:R-:W-:Y:S06]  /*9af0*/  HMMA.16816.F32 R40, R208.reuse, R180, R40 ;  /* 0x000000b4d028723c */ /* 0x040fec0000001828 */
[-C--:B------:R-:W-:Y:S06]  /*9b00*/  HMMA.16816.F32 R44, R208, R182.reuse, R44 ;  /* 0x000000b6d02c723c */ /* 0x080fec000000182c */
[C---:B------:R-:W-:Y:S01]  /*9b10*/  HMMA.16816.F32 R48, R200.reuse, R182, R48 ;  /* 0x000000b6c830723c */ /* 0x040fe20000001830 */
[----:B------:R-:W1:Y:S05]  /*9b20*/  LDSM.16.M88.4 R180, [R226+0x1c00] ;  /* 0x001c0000e2b4783b */ /* 0x000e6a0000000200 */
[-C--:B------:R-:W-:Y:S06]  /*9b30*/  HMMA.16816.F32 R52, R200, R212.reuse, R52 ;  /* 0x000000d4c834723c */ /* 0x080fec0000001834 */
[C---:B------:R-:W-:Y:S06]  /*9b40*/  HMMA.16816.F32 R56, R208.reuse, R212, R56 ;  /* 0x000000d4d038723c */ /* 0x040fec0000001838 */
[-C--:B------:R-:W-:Y:S01]  /*9b50*/  HMMA.16816.F32 R60, R208, R214.reuse, R60 ;  /* 0x000000d6d03c723c */ /* 0x080fe2000000183c */
[----:B------:R-:W-:Y:S05]  /*9b60*/  LDSM.16.M88.4 R208, [R227+0x2400] ;  /* 0x00240000e3d0783b */ /* 0x000fea0000000200 */
[----:B------:R-:W-:Y:S03]  /*9b70*/  HMMA.16816.F32 R64, R200, R214, R64 ;  /* 0x000000d6c840723c */ /* 0x000fe60000001840 */
[----:B------:R-:W4:Y:S03]  /*9b80*/  LDSM.16.M88.4 R200, [R228+0x5000] ;  /* 0x00500000e4c8783b */ /* 0x000f260000000200 */
[-C--:B--2---:R-:W-:Y:S05]  /*9b90*/  HMMA.16816.F32 R4, R176, R184.reuse, R4 ;  /* 0x000000b8b004723c */ /* 0x084fea0000001804 */
[----:B------:R-:W-:Y:S01]  /*9ba0*/  LDSM.16.M88.4 R212, [R227+0x2c00] ;  /* 0x002c0000e3d4783b */ /* 0x000fe20000000200 */
[C---:B------:R-:W-:Y:S06]  /*9bb0*/  HMMA.16816.F32 R8, R188.reuse, R184, R8 ;  /* 0x000000b8bc08723c */ /* 0x040fec0000001808 */
[-C--:B------:R-:W-:Y:S06]  /*9bc0*/  HMMA.16816.F32 R12, R188, R186.reuse, R12 ;  /* 0x000000babc0c723c */ /* 0x080fec000000180c */
[C---:B------:R-:W-:Y:S01]  /*9bd0*/  HMMA.16816.F32 R16, R176.reuse, R186, R16 ;  /* 0x000000bab010723c */ /* 0x040fe20000001810 */
[----:B------:R-:W2:Y:S05]  /*9be0*/  LDSM.16.M88.4 R184, [R227+0x2800] ;  /* 0x00280000e3b8783b */ /* 0x000eaa0000000200 */
[-C--:B------:R-:W-:Y:S06]  /*9bf0*/  HMMA.16816.F32 R20, R176, R192.reuse, R20 ;  /* 0x000000c0b014723c */ /* 0x080fec0000001814 */
[C---:B------:R-:W-:Y:S06]  /*9c00*/  HMMA.16816.F32 R24, R188.reuse, R192, R24 ;  /* 0x000000c0bc18723c */ /* 0x040fec0000001818 */
[-C--:B------:R-:W-:Y:S06]  /*9c10*/  HMMA.16816.F32 R28, R188, R194.reuse, R28 ;  /* 0x000000c2bc1c723c */ /* 0x080fec000000181c */
[C---:B------:R-:W-:Y:S06]  /*9c20*/  HMMA.16816.F32 R32, R176.reuse, R194, R32 ;  /* 0x000000c2b020723c */ /* 0x040fec0000001820 */
[-C--:B---3--:R-:W-:Y:S06]  /*9c30*/  HMMA.16816.F32 R36, R176, R108.reuse, R36 ;  /* 0x0000006cb024723c */ /* 0x088fec0000001824 */
[C---:B------:R-:W-:Y:S06]  /*9c40*/  HMMA.16816.F32 R40, R188.reuse, R108, R40 ;  /* 0x0000006cbc28723c */ /* 0x040fec0000001828 */
[-C--:B------:R-:W-:Y:S06]  /*9c50*/  HMMA.16816.F32 R44, R188, R110.reuse, R44 ;  /* 0x0000006ebc2c723c */ /* 0x080fec000000182c */
[C---:B------:R-:W-:Y:S01]  /*9c60*/  HMMA.16816.F32 R48, R176.reuse, R110, R48 ;  /* 0x0000006eb030723c */ /* 0x040fe20000001830 */
[----:B------:R-:W3:Y:S05]  /*9c70*/  LDSM.16.M88.4 R108, [R229+0x5000] ;  /* 0x00500000e56c783b */ /* 0x000eea0000000200 */
[-C--:B-1----:R-:W-:Y:S06]  /*9c80*/  HMMA.16816.F32 R52, R176, R180.reuse, R52 ;  /* 0x000000b4b034723c */ /* 0x082fec0000001834 */
[C---:B------:R-:W-:Y:S06]  /*9c90*/  HMMA.16816.F32 R56, R188.reuse, R180, R56 ;  /* 0x000000b4bc38723c */ /* 0x040fec0000001838 */
[-C--:B------:R-:W-:Y:S06]  /*9ca0*/  HMMA.16816.F32 R60, R188, R182.reuse, R60 ;  /* 0x000000b6bc3c723c */ /* 0x080fec000000183c */
[----:B------:R-:W-:Y:S06]  /*9cb0*/  HMMA.16816.F32 R64, R176, R182, R64 ;  /* 0x000000b6b040723c */ /* 0x000fec0000001840 */
[-C--:B------:R-:W-:Y:S06]  /*9cc0*/  HMMA.16816.F32 R4, R196, R204.reuse, R4 ;  /* 0x000000ccc404723c */ /* 0x080fec0000001804 */
[C---:B----4-:R-:W-:Y:S06]  /*9cd0*/  HMMA.16816.F32 R8, R200.reuse, R204, R8 ;  /* 0x000000ccc808723c */ /* 0x050fec0000001808 */
[-C--:B------:R-:W-:Y:S06]  /*9ce0*/  HMMA.16816.F32 R12, R200, R206.reuse, R12 ;  /* 0x000000cec80c723c */ /* 0x080fec000000180c */
[C---:B------:R-:W-:Y:S06]  /*9cf0*/  HMMA.16816.F32 R16, R196.reuse, R206, R16 ;  /* 0x000000cec410723c */ /* 0x040fec0000001810 */
[-C--:B------:R-:W-:Y:S06]  /*9d00*/  HMMA.16816.F32 R20, R196, R208.reuse, R20 ;  /* 0x000000d0c414723c */ /* 0x080fec0000001814 */
        /* <DEDUP_REMOVED lines=10> */
[----:B------:R-:W-:Y:S06]  /*9db0*/  HMMA.16816.F32 R64, R196, R214, R64 ;  /* 0x000000d6c440723c */ /* 0x000fec0000001840 */
[-C--:B------:R-:W-:Y:S06]  /*9dc0*/  HMMA.16816.F32 R4, R216, R220.reuse, R4 ;  /* 0x000000dcd804723c */ /* 0x080fec0000001804 */
[C---:B---3--:R-:W-:Y:S06]  /*9dd0*/  HMMA.16816.F32 R8, R108.reuse, R220, R8 ;  /* 0x000000dc6c08723c */ /* 0x048fec0000001808 */
[-C--:B------:R-:W-:Y:S06]  /*9de0*/  HMMA.16816.F32 R12, R108, R222.reuse, R12 ;  /* 0x000000de6c0c723c */ /* 0x080fec000000180c */
[C---:B------:R-:W-:Y:S06]  /*9df0*/  HMMA.16816.F32 R16, R216.reuse, R222, R16 ;  /* 0x000000ded810723c */ /* 0x040fec0000001810 */
[----:B------:R-:W-:Y:S01]  /*9e00*/  FMUL.FTZ R4, R4, UR5 ;  /* 0x0000000504047c20 */ /* 0x000fe20008410000 */
[----:B------:R-:W-:Y:S01]  /*9e10*/  FMUL.FTZ R6, R6, UR5 ;  /* 0x0000000506067c20 */ /* 0x000fe20008410000 */
[----:B------:R-:W-:Y:S02]  /*9e20*/  FMUL.FTZ R5, R5, UR5 ;  /* 0x0000000505057c20 */ /* 0x000fe40008410000 */
[----:B------:R-:W-:Y:S01]  /*9e30*/  MUFU.TANH R176, R4 ;  /* 0x0000000400b07308 */ /* 0x000fe20000002400 */
[----:B------:R-:W-:Y:S01]  /*9e40*/  FMUL.FTZ R179, R7, UR5 ;  /* 0x0000000507b37c20 */ /* 0x000fe20008410000 */
[----:B------:R-:W-:Y:S01]  /*9e50*/  FMUL.FTZ R8, R8, UR5 ;  /* 0x0000000508087c20 */ /* 0x000fe20008410000 */
[----:B------:R-:W-:Y:S01]  /*9e60*/  FMUL.FTZ R10, R10, UR5 ;  /* 0x000000050a0a7c20 */ /* 0x000fe20008410000 */
[----:B------:R-:W-:Y:S01]  /*9e70*/  FMUL.FTZ R9, R9, UR5 ;  /* 0x0000000509097c20 */ /* 0x000fe20008410000 */
[----:B------:R-:W-:Y:S05]  /*9e80*/  FMUL.FTZ R11, R11, UR5 ;  /* 0x000000050b0b7c20 */ /* 0x000fea0008410000 */
[----:B------:R-:W1:Y:S01]  /*9e90*/  MUFU.TANH R177, R6 ;  /* 0x0000000600b17308 */ /* 0x000e620000002400 */
[----:B------:R-:W-:Y:S01]  /*9ea0*/  FMUL.FTZ R14, R14, UR5 ;  /* 0x000000050e0e7c20 */ /* 0x000fe20008410000 */
[----:B------:R-:W-:Y:S01]  /*9eb0*/  FMUL.FTZ R15, R15, UR5 ;  /* 0x000000050f0f7c20 */ /* 0x000fe20008410000 */
[----:B------:R-:W-:Y:S01]  /*9ec0*/  FMUL.FTZ R13, R13, UR5 ;  /* 0x000000050d0d7c20 */ /* 0x000fe20008410000 */
[----:B------:R-:W-:Y:S06]  /*9ed0*/  FMUL.FTZ R12, R12, UR5 ;  /* 0x000000050c0c7c20 */ /* 0x000fec0008410000 */
[----:B------:R2:W-:Y:S10]  /*9ee0*/  MUFU.TANH R184, R5 ;  /* 0x0000000500b87308 */ /* 0x0005f40000002400 */
[----:B------:R-:W3:Y:S01]  /*9ef0*/  MUFU.TANH R178, R8 ;  /* 0x0000000800b27308 */ /* 0x000ee20000002400 */
[----:B-1----:R-:W-:Y:S09]  /*9f00*/  FMNMX.FTZ R2, R177, R100, !PT ;  /* 0x00000064b1027209 */ /* 0x002ff20007810000 */
[----:B------:R-:W1:Y:S01]  /*9f10*/  MUFU.TANH R180, R10 ;  /* 0x0000000a00b47308 */ /* 0x000e620000002400 */
[----:B--2---:R-:W2:Y:S09]  /*9f20*/  LDSM.16.M88.4 R4, [R226+0x2400] ;  /* 0x00240000e204783b */ /* 0x004eb20000000200 */
[----:B------:R-:W-:Y:S10]  /*9f30*/  MUFU.TANH R187, R9 ;  /* 0x0000000900bb7308 */ /* 0x000ff40000002400 */
[----:B------:R4:W-:Y:S10]  /*9f40*/  MUFU.TANH R183, R11 ;  /* 0x0000000b00b77308 */ /* 0x0009f40000002400 */
[----:B------:R5:W-:Y:S10]  /*9f50*/  MUFU.TANH R186, R14 ;  /* 0x0000000e00ba7308 */ /* 0x000bf40000002400 */
[----:B------:R3:W-:Y:S01]  /*9f60*/  MUFU.TANH R181, R15 ;  /* 0x0000000f00b57308 */ /* 0x0007e20000002400 */
[----:B----4-:R-:W4:Y:S09]  /*9f70*/  LDSM.16.M88.4 R8, [R226+0x2800] ;  /* 0x00280000e208783b */ /* 0x010f320000000200 */
[----:B------:R1:W-:Y:S01]  /*9f80*/  MUFU.TANH R185, R13 ;  /* 0x0000000d00b97308 */ /* 0x0003e20000002400 */
[-C--:B--2---:R-:W-:Y:S03]  /*9f90*/  HMMA.16816.F32 R20, R216, R4.reuse, R20 ;  /* 0x00000004d814723c */ /* 0x084fe60000001814 */
[----:B-----5:R-:W-:Y:S03]  /*9fa0*/  FMUL.FTZ R14, R16, UR5 ;  /* 0x00000005100e7c20 */ /* 0x020fe60008410000 */
[C---:B------:R-:W-:Y:S03]  /*9fb0*/  HMMA.16816.F32 R24, R108.reuse, R4, R24 ;  /* 0x000000046c18723c */ /* 0x040fe60000001818 */
[----:B------:R2:W-:Y:S02]  /*9fc0*/  MUFU.TANH R182, R12 ;  /* 0x0000000c00b67308 */ /* 0x0005e40000002400 */
[----:B---3--:R-:W-:Y:S01]  /*9fd0*/  FMUL.FTZ R15, R18, UR5 ;  /* 0x00000005120f7c20 */ /* 0x008fe20008410000 */
[-C--:B------:R-:W-:Y:S07]  /*9fe0*/  HMMA.16816.F32 R28, R108, R6.reuse, R28 ;  /* 0x000000066c1c723c */ /* 0x080fee000000181c */
[----:B------:R-:W3:Y:S01]  /*9ff0*/  MUFU.TANH R179, R179 ;  /* 0x000000b300b37308 */ /* 0x000ee20000002400 */
[----:B-1----:R-:W-:Y:S01]  /*a000*/  FMUL.FTZ R13, R17, UR5 ;  /* 0x00000005110d7c20 */ /* 0x002fe20008410000 */
[C---:B------:R-:W-:Y:S01]  /*a010*/  HMMA.16816.F32 R32, R216.reuse, R6, R32 ;  /* 0x00000006d820723c */ /* 0x040fe20000001820 */
[----:B------:R-:W1:Y:S01]  /*a020*/  LDSM.16.M88.4 R4, [R226+0x2c00] ;  /* 0x002c0000e204783b */ /* 0x000e620000000200 */
[----:B------:R-:W-:Y:S06]  /*a030*/  DEPBAR.LE SB0, 0x0 ;  /* 0x000080000000791a */ /* 0x000fec0000000000 */
[----:B------:R-:W5:Y:S03]  /*a040*/  MUFU.TANH R14, R14 ;  /* 0x0000000e000e7308 */ /* 0x000f660000002400 */
[----:B--2---:R-:W-:Y:S01]  /*a050*/  FMUL.FTZ R12, R19, UR5 ;  /* 0x00000005130c7c20 */ /* 0x004fe20008410000 */
[----:B------:R-:W-:Y:S01]  /*a060*/  FMUL.FTZ R20, R20, UR5 ;  /* 0x0000000514147c20 */ /* 0x000fe20008410000 */
[----:B------:R-:W-:Y:S01]  /*a070*/  FMUL.FTZ R22, R22, UR5 ;  /* 0x0000000516167c20 */ /* 0x000fe20008410000 */
[----:B------:R-:W-:Y:S01]  /*a080*/  FMUL.FTZ R24, R24, UR5 ;  /* 0x0000000518187c20 */ /* 0x000fe20008410000 */
[----:B------:R-:W-:Y:S03]  /*a090*/  FMUL.FTZ R21, R21, UR5 ;  /* 0x0000000515157c20 */ /* 0x000fe60008410000 */
[----:B------:R-:W2:Y:S01]  /*a0a0*/  MUFU.TANH R15, R15 ;  /* 0x0000000f000f7308 */ /* 0x000ea20000002400 */
[----:B------:R-:W-:Y:S01]  /*a0b0*/  BAR.SYNC.DEFER_BLOCKING 0x0 ;  /* 0x0000000000007b1d */ /* 0x000fe20000010000 */
[-C--:B----4-:R-:W-:Y:S05]  /*a0c0*/  HMMA.16816.F32 R36, R216, R8.reuse, R36 ;  /* 0x00000008d824723c */ /* 0x090fea0000001824 */
[----:B------:R-:W-:Y:S03]  /*a0d0*/  FMUL.FTZ R26, R26, UR5 ;  /* 0x000000051a1a7c20 */ /* 0x000fe60008410000 */
[----:B------:R-:W4:Y:S01]  /*a0e0*/  MUFU.TANH R13, R13 ;  /* 0x0000000d000d7308 */ /* 0x000f220000002400 */
[C---:B------:R-:W-:Y:S04]  /*a0f0*/  HMMA.16816.F32 R40, R108.reuse, R8, R40 ;  /* 0x000000086c28723c */ /* 0x040fe80000001828 */
[----:B------:R-:W-:Y:S01]  /*a100*/  FMUL.FTZ R23, R23, UR5 ;  /* 0x0000000517177c20 */ /* 0x000fe20008410000 */
[----:B------:R-:W-:Y:S01]  /*a110*/  FMUL.FTZ R32, R32, UR5 ;  /* 0x0000000520207c20 */ /* 0x000fe20008410000 */
[-C--:B------:R-:W-:Y:S03]  /*a120*/  HMMA.16816.F32 R44, R108, R10.reuse, R44 ;  /* 0x0000000a6c2c723c */ /* 0x080fe6000000182c */
[----:B------:R-:W4:Y:S02]  /*a130*/  MUFU.TANH R12, R12 ;  /* 0x0000000c000c7308 */ /* 0x000f240000002400 */
[----:B------:R-:W-:Y:S01]  /*a140*/  FMUL.FTZ R25, R25, UR5 ;  /* 0x0000000519197c20 */ /* 0x000fe20008410000 */
[C---:B------:R-:W-:Y:S07]  /*a150*/  HMMA.16816.F32 R48, R216.reuse, R10, R48 ;  /* 0x0000000ad830723c */ /* 0x040fee0000001830 */
[----:B------:R-:W4:Y:S01]  /*a160*/  MUFU.TANH R188, R20 ;  /* 0x0000001400bc7308 */ /* 0x000f220000002400 */
[----:B------:R-:W-:Y:S01]  /*a170*/  FMUL.FTZ R27, R27, UR5 ;  /* 0x000000051b1b7c20 */ /* 0x000fe20008410000 */
[-C--:B-1----:R-:W-:Y:S08]  /*a180*/  HMMA.16816.F32 R52, R216, R4.reuse, R52 ;  /* 0x00000004d834723c */ /* 0x082ff00000001834 */
[----:B------:R-:W1:Y:S01]  /*a190*/  MUFU.TANH R196, R24 ;  /* 0x0000001800c47308 */ /* 0x000e620000002400 */
[C---:B------:R-:W-:Y:S04]  /*a1a0*/  HMMA.16816.F32 R56, R108.reuse, R4, R56 ;  /* 0x000000046c38723c */ /* 0x040fe80000001838 */
[----:B------:R-:W-:Y:S02]  /*a1b0*/  FMUL.FTZ R34, R34, UR5 ;  /* 0x0000000522227c20 */ /* 0x000fe40008410000 */
[-C--:B------:R-:W-:Y:S03]  /*a1c0*/  HMMA.16816.F32 R60, R108, R6.reuse, R60 ;  /* 0x000000066c3c723c */ /* 0x080fe6000000183c */
[----:B------:R-:W1:Y:S02]  /*a1d0*/  MUFU.TANH R192, R22 ;  /* 0x0000001600c07308 */ /* 0x000e640000002400 */
[----:B------:R-:W-:Y:S01]  /*a1e0*/  FMNMX.FTZ R4, R176, R3, !PT ;  /* 0x00000003b0047209 */ /* 0x000fe20007810000 */
[----:B------:R-:W-:Y:S07]  /*a1f0*/  HMMA.16816.F32 R64, R216, R6, R64 ;  /* 0x00000006d840723c */ /* 0x000fee0000001840 */
[----:B------:R-:W1:Y:S01]  /*a200*/  MUFU.TANH R189, R21 ;  /* 0x0000001500bd7308 */ /* 0x000e620000002400 */
[----:B------:R-:W-:Y:S03]  /*a210*/  FMNMX.FTZ R5, R178, R105, !PT ;  /* 0x00000069b2057209 */ /* 0x000fe60007810000 */
[----:B------:R-:W-:Y:S01]  /*a220*/  FMUL.FTZ R33, R33, UR5 ;  /* 0x0000000521217c20 */ /* 0x000fe20008410000 */
[----:B------:R-:W-:Y:S01]  /*a230*/  FMNMX.FTZ R7, R184, R4, !PT ;  /* 0x00000004b8077209 */ /* 0x000fe20007810000 */
[----:B------:R-:W-:Y:S04]  /*a240*/  FMUL.FTZ R28, R28, UR5 ;  /* 0x000000051c1c7c20 */ /* 0x000fe80008410000 */
[----:B------:R-:W1:Y:S01]  /*a250*/  MUFU.TANH R198, R26 ;  /* 0x0000001a00c67308 */ /* 0x000e620000002400 */
[----:B------:R-:W-:Y:S01]  /*a260*/  FMNMX.FTZ R6, R180, R106, !PT ;  /* 0x0000006ab4067209 */ /* 0x000fe20007810000 */
[----:B------:R-:W-:Y:S01]  /*a270*/  FMUL.FTZ R30, R30, UR5 ;  /* 0x000000051e1e7c20 */ /* 0x000fe20008410000 */
[----:B---3--:R-:W-:Y:S01]  /*a280*/  FMNMX.FTZ R4, R179, R2, !PT ;  /* 0x00000002b3047209 */ /* 0x008fe20007810000 */
[----:B------:R-:W-:Y:S01]  /*a290*/  FMUL.FTZ R35, R35, UR5 ;  /* 0x0000000523237c20 */ /* 0x000fe20008410000 */
[----:B------:R-:W-:Y:S01]  /*a2a0*/  FMNMX.FTZ R2, R187, R5, !PT ;  /* 0x00000005bb027209 */ /* 0x000fe20007810000 */
[----:B------:R-:W-:Y:S01]  /*a2b0*/  FMUL.FTZ R36, R36, UR5 ;  /* 0x0000000524247c20 */ /* 0x000fe20008410000 */
[----:B------:R-:W-:Y:S03]  /*a2c0*/  FMUL.FTZ R0, R63, UR5 ;  /* 0x000000053f007c20 */ /* 0x000fe60008410000 */
[----:B------:R-:W3:Y:S01]  /*a2d0*/  MUFU.TANH R194, R23 ;  /* 0x0000001700c27308 */ /* 0x000ee20000002400 */
[----:B-----5:R-:W-:Y:S01]  /*a2e0*/  FMNMX.FTZ R7, R14, R7, !PT ;  /* 0x000000070e077209 */ /* 0x020fe20007810000 */
[----:B------:R-:W-:Y:S01]  /*a2f0*/  FMUL.FTZ R38, R38, UR5 ;  /* 0x0000000526267c20 */ /* 0x000fe20008410000 */
[----:B------:R-:W-:Y:S01]  /*a300*/  FMNMX.FTZ R5, R183, R6, !PT ;  /* 0x00000006b7057209 */ /* 0x000fe20007810000 */
[----:B------:R-:W-:Y:S01]  /*a310*/  FMUL.FTZ R37, R37, UR5 ;  /* 0x0000000525257c20 */ /* 0x000fe20008410000 */
[----:B--2---:R-:W-:Y:S01]  /*a320*/  FMNMX.FTZ R6, R15, R4, !PT ;  /* 0x000000040f067209 */ /* 0x004fe20007810000 */
[----:B------:R-:W-:Y:S01]  /*a330*/  FMUL.FTZ R31, R31, UR5 ;  /* 0x000000051f1f7c20 */ /* 0x000fe20008410000 */
[----:B------:R-:W-:Y:S03]  /*a340*/  FMNMX.FTZ R4, R182, R2, !PT ;  /* 0x00000002b6047209 */ /* 0x000fe60007810000 */
[----:B------:R2:W-:Y:S01]  /*a350*/  MUFU.TANH R108, R0 ;  /* 0x00000000006c7308 */ /* 0x0005e20000002400 */
[----:B----4-:R-:W-:Y:S01]  /*a360*/  FMNMX.FTZ R7, R13, R7, !PT ;  /* 0x000000070d077209 */ /* 0x010fe20007810000 */
[----:B------:R-:W-:Y:S01]  /*a370*/  FMUL.FTZ R29, R29, UR5 ;  /* 0x000000051d1d7c20 */ /* 0x000fe20008410000 */
[----:B------:R-:W-:Y:S01]  /*a380*/  FMNMX.FTZ R2, R186, R5, !PT ;  /* 0x00000005ba027209 */ /* 0x000fe20007810000 */
[----:B------:R-:W-:Y:S01]  /*a390*/  FMUL.FTZ R39, R39, UR5 ;  /* 0x0000000527277c20 */ /* 0x000fe20008410000 */
[----:B------:R-:W-:Y:S01]  /*a3a0*/  FMNMX.FTZ R5, R12, R6, !PT ;  /* 0x000000060c057209 */ /* 0x000fe20007810000 */
[----:B------:R-:W-:Y:S01]  /*a3b0*/  FMUL.FTZ R48, R48, UR5 ;  /* 0x0000000530307c20 */ /* 0x000fe20008410000 */
[----:B------:R-:W-:Y:S03]  /*a3c0*/  FMNMX.FTZ R4, R185, R4, !PT ;  /* 0x00000004b9047209 */ /* 0x000fe60007810000 */
[----:B------:R-:W4:Y:S01]  /*a3d0*/  MUFU.TANH R190, R32 ;  /* 0x0000002000be7308 */ /* 0x000f220000002400 */
[----:B------:R-:W-:Y:S01]  /*a3e0*/  FMNMX.FTZ R6, R188, R7, !PT ;  /* 0x00000007bc067209 */ /* 0x000fe20007810000 */
[----:B------:R-:W-:Y:S01]  /*a3f0*/  FMUL.FTZ R42, R42, UR5 ;  /* 0x000000052a2a7c20 */ /* 0x000fe20008410000 */
[----:B------:R-:W-:Y:S01]  /*a400*/  FMNMX.FTZ R8, R181, R2, !PT ;  /* 0x00000002b5087209 */ /* 0x000fe20007810000 */
[----:B------:R-:W-:Y:S01]  /*a410*/  FMUL.FTZ R40, R40, UR5 ;  /* 0x0000000528287c20 */ /* 0x000fe20008410000 */
[----:B-1----:R-:W-:Y:S01]  /*a420*/  FMNMX.FTZ R2, R196, R4, !PT ;  /* 0x00000004c4027209 */ /* 0x002fe20007810000 */
[----:B------:R-:W-:Y:S01]  /*a430*/  FMUL.FTZ R50, R50, UR5 ;  /* 0x0000000532327c20 */ /* 0x000fe20008410000 */
[----:B------:R-:W-:Y:S03]  /*a440*/  FMNMX.FTZ R5, R192, R5, !PT ;  /* 0x00000005c0057209 */ /* 0x000fe60007810000 */
[----:B------:R-:W1:Y:S01]  /*a450*/  MUFU.TANH R197, R25 ;  /* 0x0000001900c57308 */ /* 0x000e620000002400 */
[----:B------:R-:W-:Y:S01]  /*a460*/  FMNMX.FTZ R4, R189, R6, !PT ;  /* 0x00000006bd047209 */ /* 0x000fe20007810000 */
[----:B------:R-:W-:Y:S01]  /*a470*/  FMUL.FTZ R49, R49, UR5 ;  /* 0x0000000531317c20 */ /* 0x000fe20008410000 */
[----:B--2---:R-:W-:Y:S01]  /*a480*/  FMNMX.FTZ R0, R198, R8, !PT ;  /* 0x00000008c6007209 */ /* 0x004fe20007810000 */
[----:B------:R-:W-:Y:S01]  /*a490*/  FMUL.FTZ R43, R43, UR5 ;  /* 0x000000052b2b7c20 */ /* 0x000fe20008410000 */
[----:B---3--:R-:W-:Y:S01]  /*a4a0*/  FMNMX.FTZ R5, R194, R5, !PT ;  /* 0x00000005c2057209 */ /* 0x008fe20007810000 */
[----:B------:R-:W-:Y:S01]  /*a4b0*/  FMUL.FTZ R41, R41, UR5 ;  /* 0x0000000529297c20 */ /* 0x000fe20008410000 */
[----:B------:R-:W-:Y:S03]  /*a4c0*/  FMUL.FTZ R51, R51, UR5 ;  /* 0x0000000533337c20 */ /* 0x000fe60008410000 */
[----:B------:R-:W2:Y:S01]  /*a4d0*/  MUFU.TANH R200, R27 ;  /* 0x0000001b00c87308 */ /* 0x000ea20000002400 */
[----:B----4-:R-:W-:Y:S01]  /*a4e0*/  FMNMX.FTZ R4, R190, R4, !PT ;  /* 0x00000004be047209 */ /* 0x010fe20007810000 */
[----:B------:R-:W-:Y:S01]  /*a4f0*/  FMUL.FTZ R52, R52, UR5 ;  /* 0x0000000534347c20 */ /* 0x000fe20008410000 */
[----:B------:R-:W-:Y:S01]  /*a500*/  FMUL.FTZ R44, R44, UR5 ;  /* 0x000000052c2c7c20 */ /* 0x000fe20008410000 */
[----:B------:R-:W-:Y:S01]  /*a510*/  FMUL.FTZ R54, R54, UR5 ;  /* 0x0000000536367c20 */ /* 0x000fe20008410000 */
[----:B------:R-:W-:Y:S01]  /*a520*/  FMUL.FTZ R53, R53, UR5 ;  /* 0x0000000535357c20 */ /* 0x000fe20008410000 */
[----:B------:R-:W-:Y:S01]  /*a530*/  FMUL.FTZ R46, R46, UR5 ;  /* 0x000000052e2e7c20 */ /* 0x000fe20008410000 */
[----:B------:R-:W-:Y:S03]  /*a540*/  FMUL.FTZ R45, R45, UR5 ;  /* 0x000000052d2d7c20 */ /* 0x000fe60008410000 */
[----:B------:R-:W3:Y:S01]  /*a550*/  MUFU.TANH R193, R34 ;  /* 0x0000002200c17308 */ /* 0x000ee20000002400 */
[----:B-1----:R-:W-:Y:S01]  /*a560*/  FMNMX.FTZ R6, R197, R2, !PT ;  /* 0x00000002c5067209 */ /* 0x002fe20007810000 */
[----:B------:R-:W-:Y:S01]  /*a570*/  FMUL.FTZ R55, R55, UR5 ;  /* 0x0000000537377c20 */ /* 0x000fe20008410000 */
[----:B------:R-:W-:Y:S01]  /*a580*/  FMUL.FTZ R64, R64, UR5 ;  /* 0x0000000540407c20 */ /* 0x000fe20008410000 */
[----:B------:R-:W-:Y:S01]  /*a590*/  FMUL.FTZ R47, R47, UR5 ;  /* 0x000000052f2f7c20 */ /* 0x000fe20008410000 */
[----:B------:R-:W-:Y:S01]  /*a5a0*/  FMUL.FTZ R56, R56, UR5 ;  /* 0x0000000538387c20 */ /* 0x000fe20008410000 */
[----:B------:R-:W-:Y:S01]  /*a5b0*/  FMUL.FTZ R57, R57, UR5 ;  /* 0x0000000539397c20 */ /* 0x000fe20008410000 */
[----:B------:R-:W-:Y:S03]  /*a5c0*/  FMUL.FTZ R58, R58, UR5 ;  /* 0x000000053a3a7c20 */ /* 0x000fe60008410000 */
[----:B------:R-:W1:Y:S01]  /*a5d0*/  MUFU.TANH R191, R33 ;  /* 0x0000002100bf7308 */ /* 0x000e620000002400 */
[----:B--2---:R-:W-:Y:S01]  /*a5e0*/  FMNMX.FTZ R0, R200, R0, !PT ;  /* 0x00000000c8007209 */ /* 0x004fe20007810000 */
[----:B------:R-:W-:Y:S01]  /*a5f0*/  FMUL.FTZ R59, R59, UR5 ;  /* 0x000000053b3b7c20 */ /* 0x000fe20008410000 */
[----:B------:R-:W-:Y:S01]  /*a600*/  FMUL.FTZ R60, R60, UR5 ;  /* 0x000000053c3c7c20 */ /* 0x000fe20008410000 */
[----:B------:R-:W-:Y:S01]  /*a610*/  FMUL.FTZ R61, R61, UR5 ;  /* 0x000000053d3d7c20 */ /* 0x000fe20008410000 */
[----:B------:R-:W-:Y:S01]  /*a620*/  FMUL.FTZ R62, R62, UR5 ;  /* 0x000000053e3e7c20 */ /* 0x000fe20008410000 */
[----:B------:R-:W-:Y:S01]  /*a630*/  FMUL.FTZ R66, R66, UR5 ;  /* 0x0000000542427c20 */ /* 0x000fe20008410000 */
[----:B------:R-:W-:Y:S03]  /*a640*/  FMUL.FTZ R65, R65, UR5 ;  /* 0x0000000541417c20 */ /* 0x000fe60008410000 */
[----:B------:R-:W2:Y:S01]  /*a650*/  MUFU.TANH R201, R28 ;  /* 0x0000001c00c97308 */ /* 0x000ea20000002400 */
[----:B---3--:R-:W-:Y:S01]  /*a660*/  FMNMX.FTZ R2, R193, R5, !PT ;  /* 0x00000005c1027209 */ /* 0x008fe20007810000 */
[----:B------:R-:W-:Y:S08]  /*a670*/  FMUL.FTZ R67, R67, UR5 ;  /* 0x0000000543437c20 */ /* 0x000ff00008410000 */
[----:B------:R-:W3:Y:S01]  /*a680*/  MUFU.TANH R202, R30 ;  /* 0x0000001e00ca7308 */ /* 0x000ee20000002400 */
[----:B-1----:R-:W-:Y:S09]  /*a690*/  FMNMX.FTZ R4, R191, R4, !PT ;  /* 0x00000004bf047209 */ /* 0x002ff20007810000 */
[----:B------:R-:W1:Y:S01]  /*a6a0*/  MUFU.TANH R195, R35 ;  /* 0x0000002300c37308 */ /* 0x000e620000002400 */
[----:B--2---:R-:W-:Y:S09]  /*a6b0*/  FMNMX.FTZ R5, R201, R6, !PT ;  /* 0x00000006c9057209 */ /* 0x004ff20007810000 */
[----:B------:R-:W2:Y:S01]  /*a6c0*/  MUFU.TANH R207, R36 ;  /* 0x0000002400cf7308 */ /* 0x000ea20000002400 */
[----:B---3--:R-:W-:Y:S09]  /*a6d0*/  FMNMX.FTZ R6, R202, R0, !PT ;  /* 0x00000000ca067209 */ /* 0x008ff20007810000 */
        /* <DEDUP_REMOVED lines=46> */
[----:B------:R-:W-:Y:S01]  /*a9c0*/  MUFU.TANH R237, R57 ;  /* 0x0000003900ed7308 */ /* 0x000fe20000002400 */
[----:B---3--:R-:W-:Y:S09]  /*a9d0*/  FMNMX.FTZ R10, R232, R5, !PT ;  /* 0x00000005e80a7209 */ /* 0x008ff20007810000 */
[----:B------:R-:W-:Y:S01]  /*a9e0*/  MUFU.TANH R238, R58 ;  /* 0x0000003a00ee7308 */ /* 0x000fe20000002400 */
[----:B-1----:R-:W-:Y:S09]  /*a9f0*/  FMNMX.FTZ R8, R219, R2, !PT ;  /* 0x00000002db087209 */ /* 0x002ff20007810000 */
[----:B------:R-:W-:Y:S10]  /*aa00*/  MUFU.TANH R241, R59 ;  /* 0x0000003b00f17308 */ /* 0x000ff40000002400 */
[----:B------:R-:W-:Y:S10]  /*aa10*/  MUFU.TANH R240, R60 ;  /* 0x0000003c00f07308 */ /* 0x000ff40000002400 */
[----:B------:R-:W-:Y:S10]  /*aa20*/  MUFU.TANH R239, R61 ;  /* 0x0000003d00ef7308 */ /* 0x000ff40000002400 */
[----:B------:R-:W-:Y:S10]  /*aa30*/  MUFU.TANH R107, R62 ;  /* 0x0000003e006b7308 */ /* 0x000ff40000002400 */
[----:B------:R-:W1:Y:S10]  /*aa40*/  MUFU.TANH R218, R66 ;  /* 0x0000004200da7308 */ /* 0x000e740000002400 */
[----:B------:R-:W2:Y:S10]  /*aa50*/  MUFU.TANH R214, R65 ;  /* 0x0000004100d67308 */ /* 0x000eb40000002400 */
[----:B------:R3:W4:Y:S01]  /*aa60*/  MUFU.TANH R216, R67 ;  /* 0x0000004300d87308 */ /* 0x0007220000002400 */
[----:B-1----:R-:W-:Y:S02]  /*aa70*/  FMNMX.FTZ R9, R218, R0, !PT ;  /* 0x00000000da097209 */ /* 0x002fe40007810000 */
[----:B--2---:R-:W-:Y:S01]  /*aa80*/  FMNMX.FTZ R104, R214, R104, !PT ;  /* 0x00000068d6687209 */ /* 0x004fe20007810000 */
[----:B------:R-:W-:Y:S06]  /*aa90*/  @P0 BRA `(.L_x_388) ;  /* 0xffffffe8002c0947 */ /* 0x000fec000383ffff */
.L_x_387:
[----:B-1----:R-:W1:Y:S01]  /*aaa0*/  SHFL.BFLY PT, R6, R104, 0x2, 0x1f ;  /* 0x0c401f0068067f89 */ /* 0x002e6200000e0000 */
[----:B----4-:R-:W-:Y:S02]  /*aab0*/  FMNMX.FTZ R5, R216, R9, !PT ;  /* 0x00000009d8057209 */ /* 0x010fe40007810000 */
[----:B------:R-:W-:Y:S05]  /*aac0*/  FMNMX.FTZ R2, R237, R8, !PT ;  /* 0x00000008ed027209 */ /* 0x000fea0007810000 */
[----:B------:R-:W-:Y:S01]  /*aad0*/  LDSM.16.MT88.4 R20, [R224+0x9000] ;  /* 0x00900000e014783b */ /* 0x000fe20000004200 */
[----:B------:R-:W-:Y:S02]  /*aae0*/  FMNMX.FTZ R0, R238, R10, !PT ;  /* 0x0000000aee007209 */ /* 0x000fe40007810000 */
[----:B------:R-:W-:Y:S02]  /*aaf0*/  FMNMX.FTZ R2, R240, R2, !PT ;  /* 0x00000002f0027209 */ /* 0x000fe40007810000 */
[----:B------:R-:W-:Y:S02]  /*ab00*/  FMNMX.FTZ R0, R241, R0, !PT ;  /* 0x00000000f1007209 */ /* 0x000fe40007810000 */
[----:B------:R-:W-:Y:S01]  /*ab10*/  FMNMX.FTZ R4, R239, R2, !PT ;  /* 0x00000002ef047209 */ /* 0x000fe20007810000 */
[----:B------:R-:W2:Y:S01]  /*ab20*/  SHFL.BFLY PT, R7, R5, 0x2, 0x1f ;  /* 0x0c401f0005077f89 */ /* 0x000ea200000e0000 */
[----:B------:R-:W-:Y:S02]  /*ab30*/  FMNMX.FTZ R0, R107, R0, !PT ;  /* 0x000000006b007209 */ /* 0x000fe40007810000 */
[----:B------:R-:W-:Y:S05]  /*ab40*/  IADD3 R231, R231, -0x1, RZ ;  /* 0xffffffffe7e77810 */ /* 0x000fea0007ffe0ff */
[----:B------:R-:W4:Y:S01]  /*ab50*/  SHFL.BFLY PT, R102, R4, 0x2, 0x1f ;  /* 0x0c401f0004667f89 */ /* 0x000f2200000e0000 */
[----:B------:R-:W-:Y:S07]  /*ab60*/  FMNMX.FTZ R0, R108, R0, !PT ;  /* 0x000000006c007209 */ /* 0x000fee0007810000 */
[----:B------:R-:W-:Y:S08]  /*ab70*/  LDSM.16.MT88.4 R36, [R225+0x9000] ;  /* 0x00900000e124783b */ /* 0x000ff00000004200 */
[----:B------:R-:W5:Y:S08]  /*ab80*/  SHFL.BFLY PT, R2, R0, 0x2, 0x1f ;  /* 0x0c401f0000027f89 */ /* 0x000f7000000e0000 */
[----:B------:R-:W-:Y:S01]  /*ab90*/  LDSM.16.MT88.4 R52, [R224+0xa000] ;  /* 0x00a00000e034783b */ /* 0x000fe20000004200 */
[----:B-1----:R-:W-:Y:S02]  /*aba0*/  FMNMX.FTZ R104, R104, R6, !PT ;  /* 0x0000000668687209 */ /* 0x002fe40007810000 */
[----:B--2---:R-:W-:Y:S05]  /*abb0*/  FMNMX.FTZ R5, R5, R7, !PT ;  /* 0x0000000705057209 */ /* 0x004fea0007810000 */
[----:B------:R-:W1:Y:S01]  /*abc0*/  SHFL.BFLY PT, R6, R104, 0x1, 0x1f ;  /* 0x0c201f0068067f89 */ /* 0x000e6200000e0000 */
[----:B----4-:R-:W-:Y:S07]  /*abd0*/  FMNMX.FTZ R102, R4, R102, !PT ;  /* 0x0000006604667209 */ /* 0x010fee0007810000 */
[----:B------:R-:W2:Y:S08]  /*abe0*/  SHFL.BFLY PT, R103, R5, 0x1, 0x1f ;  /* 0x0c201f0005677f89 */ /* 0x000eb000000e0000 */
[----:B------:R-:W4:Y:S01]  /*abf0*/  SHFL.BFLY PT, R7, R102, 0x1, 0x1f ;  /* 0x0c201f0066077f89 */ /* 0x000f2200000e0000 */
[----:B-----5:R-:W-:Y:S07]  /*ac00*/  FMNMX.FTZ R2, R0, R2, !PT ;  /* 0x0000000200027209 */ /* 0x020fee0007810000 */
[----:B------:R-:W5:Y:S01]  /*ac10*/  SHFL.BFLY PT, R4, R2, 0x1, 0x1f ;  /* 0x0c201f0002047f89 */ /* 0x000f6200000e0000 */
[----:B-1----:R-:W-:Y:S02]  /*ac20*/  FMNMX.FTZ R104, R104, R6, !PT ;  /* 0x0000000668687209 */ /* 0x002fe40007810000 */
[----:B--2---:R-:W-:Y:S03]  /*ac30*/  FMNMX.FTZ R103, R5, R103, !PT ;  /* 0x0000006705677209 */ /* 0x004fe60007810000 */
[C---:B------:R-:W-:Y:S01]  /*ac40*/  FADD.FTZ R0, -R104.reuse, R3 ;  /* 0x0000000368007221 */ /* 0x040fe20000010100 */
[----:B------:R-:W-:Y:S02]  /*ac50*/  FSETP.NEU.FTZ.AND P1, PT, R104, -INF , PT ;  /* 0xff8000006800780b */ /* 0x000fe40003f3d000 */
[----:B----4-:R-:W-:Y:S01]  /*ac60*/  FMNMX.FTZ R102, R102, R7, !PT ;  /* 0x0000000766667209 */ /* 0x010fe20007810000 */
[----:B------:R-:W-:Y:S01]  /*ac70*/  FMUL.FTZ R3, R0, UR4 ;  /* 0x0000000400037c20 */ /* 0x000fe20008410000 */
[----:B------:R-:W-:Y:S03]  /*ac80*/  FADD.FTZ R0, -R103, R100 ;  /* 0x0000006467007221 */ /* 0x000fe60000010100 */
[----:B------:R1:W2:Y:S01]  /*ac90*/  MUFU.EX2 R100, R3 ;  /* 0x0000000300647308 */ /* 0x0002a20000000800 */
[----:B------:R-:W-:Y:S01]  /*aca0*/  FMUL.FTZ R109, R102, UR4 ;  /* 0x00000004666d7c20 */ /* 0x000fe20008410000 */
[----:B-----5:R-:W-:Y:S05]  /*acb0*/  FMNMX.FTZ R101, R2, R4, !PT ;  /* 0x0000000402657209 */ /* 0x020fea0007810000 */
[C---:B------:R-:W-:Y:S01]  /*acc0*/  FMUL.FTZ R110, R101.reuse, UR4 ;  /* 0x00000004656e7c20 */ /* 0x040fe20008410000 */
[----:B-1----:R-:W-:Y:S01]  /*acd0*/  FMUL.FTZ R3, R0, UR4 ;  /* 0x0000000400037c20 */ /* 0x002fe20008410000 */
[----:B------:R-:W-:Y:S01]  /*ace0*/  FADD.FTZ R0, -R102, R105 ;  /* 0x0000006966007221 */ /* 0x000fe20000010100 */
[----:B------:R-:W-:Y:S01]  /*acf0*/  FMUL.FTZ R105, R104, UR4 ;  /* 0x0000000468697c20 */ /* 0x000fe20008410000 */
[C---:B--2---:R-:W-:Y:S01]  /*ad00*/  FMUL.FTZ R32, R100.reuse, R140 ;  /* 0x0000008c64207220 */ /* 0x044fe20000410000 */
[----:B------:R-:W-:Y:S01]  /*ad10*/  FMUL.FTZ R33, R100, R141 ;  /* 0x0000008d64217220 */ /* 0x000fe20000410000 */
[----:B------:R-:W-:Y:S01]  /*ad20*/  FMUL.FTZ R2, R0, UR4 ;  /* 0x0000000400027c20 */ /* 0x000fe20008410000 */
[----:B------:R-:W-:Y:S01]  /*ad30*/  FADD.FTZ R0, -R101, R106 ;  /* 0x0000006a65007221 */ /* 0x000fe20000010100 */
[----:B------:R-:W-:Y:S01]  /*ad40*/  FSEL R105, R105, RZ, P1 ;  /* 0x000000ff69697208 */ /* 0x000fe20000800000 */
[C---:B------:R-:W-:Y:S01]  /*ad50*/  FMUL.FTZ R106, R103.reuse, UR4 ;  /* 0x00000004676a7c20 */ /* 0x040fe20008410000 */
[----:B------:R-:W-:Y:S01]  /*ad60*/  FSETP.NEU.FTZ.AND P1, PT, R103, -INF , PT ;  /* 0xff8000006700780b */ /* 0x000fe20003f3d000 */
[----:B------:R-:W-:Y:S01]  /*ad70*/  FMUL.FTZ R0, R0, UR4 ;  /* 0x0000000400007c20 */ /* 0x000fe20008410000 */
[----:B------:R-:W1:Y:S01]  /*ad80*/  MUFU.EX2 R2, R2 ;  /* 0x0000000200027308 */ /* 0x000e620000000800 */
[--C-:B------:R-:W-:Y:S01]  /*ad90*/  FFMA.FTZ R4, R176, UR4, -R105.reuse ;  /* 0x00000004b0047c23 */ /* 0x100fe20008010869 */
[----:B------:R-:W-:Y:S01]  /*ada0*/  FSEL R106, R106, RZ, P1 ;  /* 0x000000ff6a6a7208 */ /* 0x000fe20000800000 */
[--C-:B------:R-:W-:Y:S01]  /*adb0*/  FFMA.FTZ R40, R188, UR4, -R105.reuse ;  /* 0x00000004bc287c23 */ /* 0x100fe20008010869 */
[----:B------:R-:W-:Y:S01]  /*adc0*/  FSETP.NEU.FTZ.AND P1, PT, R102, -INF , PT ;  /* 0xff8000006600780b */ /* 0x000fe20003f3d000 */
[--C-:B------:R-:W-:Y:S01]  /*add0*/  FFMA.FTZ R44, R189, UR4, -R105.reuse ;  /* 0x00000004bd2c7c23 */ /* 0x100fe20008010869 */
[----:B------:R-:W-:Y:S01]  /*ade0*/  FFMA.FTZ R56, R190, UR4, -R105 ;  /* 0x00000004be387c23 */ /* 0x000fe20008010869 */
[--C-:B------:R-:W-:Y:S03]  /*adf0*/  FFMA.FTZ R5, R12, UR4, -R106.reuse ;  /* 0x000000040c057c23 */ /* 0x100fe6000801086a */
[----:B------:R2:W-:Y:S01]  /*ae00*/  MUFU.EX2 R176, R4 ;  /* 0x0000000400b07308 */ /* 0x0005e20000000800 */
[----:B------:R-:W-:Y:S01]  /*ae10*/  FSEL R109, R109, RZ, P1 ;  /* 0x000000ff6d6d7208 */ /* 0x000fe20000800000 */
[--C-:B------:R-:W-:Y:S01]  /*ae20*/  FFMA.FTZ R111, R195, UR4, -R106.reuse ;  /* 0x00000004c36f7c23 */ /* 0x100fe2000801086a */
[----:B------:R-:W-:Y:S01]  /*ae30*/  FSETP.NEU.FTZ.AND P1, PT, R101, -INF , PT ;  /* 0xff8000006500780b */ /* 0x000fe20003f3d000 */
[----:B------:R-:W-:Y:S01]  /*ae40*/  FFMA.FTZ R50, R192, UR4, -R106 ;  /* 0x00000004c0327c23 */ /* 0x000fe2000801086a */
[----:B------:R-:W-:Y:S01]  /*ae50*/  FMUL.FTZ R48, R100, R156 ;  /* 0x0000009c64307220 */ /* 0x000fe20000410000 */
[--C-:B------:R-:W-:Y:S01]  /*ae60*/  FFMA.FTZ R7, R182, UR4, -R109.reuse ;  /* 0x00000004b6077c23 */ /* 0x100fe2000801086d */
[----:B------:R-:W-:Y:S03]  /*ae70*/  FSEL R110, R110, RZ, P1 ;  /* 0x000000ff6e6e7208 */ /* 0x000fe60000800000 */
[----:B------:R-:W-:Y:S01]  /*ae80*/  MUFU.EX2 R61, R5 ;  /* 0x00000005003d7308 */ /* 0x000fe20000000800 */
[----:B------:R-:W-:Y:S01]  /*ae90*/  FFMA.FTZ R9, R185, UR4, -R109 ;  /* 0x00000004b9097c23 */ /* 0x000fe2000801086d */
[C---:B-1----:R-:W-:Y:S01]  /*aea0*/  FMUL.FTZ R8, R2.reuse, R112 ;  /* 0x0000007002087220 */ /* 0x042fe20000410000 */
[C---:B------:R-:W-:Y:S01]  /*aeb0*/  FMUL.FTZ R12, R2.reuse, R120 ;  /* 0x00000078020c7220 */ /* 0x040fe20000410000 */
[C---:B------:R-:W-:Y:S01]  /*aec0*/  FMUL.FTZ R25, R2.reuse, R129 ;  /* 0x0000008102197220 */ /* 0x040fe20000410000 */
[----:B------:R-:W-:Y:S01]  /*aed0*/  FMUL.FTZ R24, R2, R128 ;  /* 0x0000008002187220 */ /* 0x000fe20000410000 */
[----:B------:R-:W-:Y:S01]  /*aee0*/  FFMA.FTZ R128, R198, UR4, -R110 ;  /* 0x00000004c6807c23 */ /* 0x000fe2000801086e */
[----:B------:R-:W-:Y:S03]  /*aef0*/  FMUL.FTZ R28, R2, R136 ;  /* 0x00000088021c7220 */ /* 0x000fe60000410000 */
[----:B------:R-:W1:Y:S01]  /*af00*/  MUFU.EX2 R0, R0 ;  /* 0x0000000000007308 */ /* 0x000e620000000800 */
[--C-:B--2---:R-:W-:Y:S01]  /*af10*/  FFMA.FTZ R4, R184, UR4, -R105.reuse ;  /* 0x00000004b8047c23 */ /* 0x104fe20008010869 */
[C---:B------:R-:W-:Y:S01]  /*af20*/  FMUL.FTZ R29, R2.reuse, R137 ;  /* 0x00000089021d7220 */ /* 0x040fe20000410000 */
[C---:B------:R-:W-:Y:S01]  /*af30*/  FMUL.FTZ R41, R2.reuse, R145 ;  /* 0x0000009102297220 */ /* 0x040fe20000410000 */
[----:B------:R-:W-:Y:S01]  /*af40*/  FMUL.FTZ R45, R2, R153 ;  /* 0x00000099022d7220 */ /* 0x000fe20000410000 */
[----:B------:R-:W-:Y:S01]  /*af50*/  FMUL.FTZ R49, R100, R157 ;  /* 0x0000009d64317220 */ /* 0x000fe20000410000 */
[----:B------:R-:W-:Y:S01]  /*af60*/  FFMA.FTZ R60, R191, UR4, -R105 ;  /* 0x00000004bf3c7c23 */ /* 0x000fe20008010869 */
[--C-:B------:R-:W-:Y:S03]  /*af70*/  FFMA.FTZ R66, R193, UR4, -R106.reuse ;  /* 0x00000004c1427c23 */ /* 0x100fe6000801086a */
[----:B------:R2:W-:Y:S01]  /*af80*/  MUFU.EX2 R18, R4 ;  /* 0x0000000400127308 */ /* 0x0005e20000000800 */
[----:B------:R-:W-:Y:S01]  /*af90*/  FMUL.FTZ R57, R2, R161 ;  /* 0x000000a102397220 */ /* 0x000fe20000410000 */
[C---:B------:R-:W-:Y:S01]  /*afa0*/  FMUL.FTZ R68, R100.reuse, R68 ;  /* 0x0000004464447220 */ /* 0x040fe20000410000 */
[----:B------:R-:W-:Y:S01]  /*afb0*/  FMUL.FTZ R69, R100, R69 ;  /* 0x0000004564457220 */ /* 0x000fe20000410000 */
[C---:B------:R-:W-:Y:S01]  /*afc0*/  FMUL.FTZ R72, R2.reuse, R72 ;  /* 0x0000004802487220 */ /* 0x040fe20000410000 */
[C---:B------:R-:W-:Y:S01]  /*afd0*/  FMUL.FTZ R73, R2.reuse, R73 ;  /* 0x0000004902497220 */ /* 0x040fe20000410000 */
[C---:B------:R-:W-:Y:S01]  /*afe0*/  FMUL.FTZ R76, R2.reuse, R76 ;  /* 0x0000004c024c7220 */ /* 0x040fe20000410000 */
[----:B------:R-:W-:Y:S03]  /*aff0*/  FMUL.FTZ R77, R2, R77 ;  /* 0x0000004d024d7220 */ /* 0x000fe60000410000 */
[----:B------:R4:W5:Y:S01]  /*b000*/  MUFU.EX2 R64, R9 ;  /* 0x0000000900407308 */ /* 0x0009620000000800 */
        /* <DEDUP_REMOVED lines=8> */
[--C-:B--2---:R-:W-:Y:S01]  /*b090*/  FFMA.FTZ R4, R177, UR4, -R106.reuse ;  /* 0x00000004b1047c23 */ /* 0x104fe2000801086a */
[C---:B------:R-:W-:Y:S01]  /*b0a0*/  FMUL.FTZ R46, R0.reuse, R154 ;  /* 0x0000009a002e7220 */ /* 0x040fe20000410000 */
[C---:B------:R-:W-:Y:S01]  /*b0b0*/  FMUL.FTZ R47, R0.reuse, R155 ;  /* 0x0000009b002f7220 */ /* 0x040fe20000410000 */
[C---:B------:R-:W-:Y:S01]  /*b0c0*/  FMUL.FTZ R58, R0.reuse, R162 ;  /* 0x000000a2003a7220 */ /* 0x040fe20000410000 */
[C---:B------:R-:W-:Y:S01]  /*b0d0*/  FMUL.FTZ R59, R0.reuse, R163 ;  /* 0x000000a3003b7220 */ /* 0x040fe20000410000 */
[C---:B------:R-:W-:Y:S01]  /*b0e0*/  FMUL.FTZ R74, R0.reuse, R74 ;  /* 0x0000004a004a7220 */ /* 0x040fe20000410000 */
[----:B------:R-:W-:Y:S03]  /*b0f0*/  FMUL.FTZ R75, R0, R75 ;  /* 0x0000004b004b7220 */ /* 0x000fe60000410000 */
[----:B------:R2:W-:Y:S01]  /*b100*/  MUFU.EX2 R184, R4 ;  /* 0x0000000400b87308 */ /* 0x0005e20000000800 */
[----:B----4-:R-:W-:Y:S01]  /*b110*/  FMUL.FTZ R9, R2, R113 ;  /* 0x0000007102097220 */ /* 0x010fe20000410000 */
[----:B-----5:R-:W-:Y:S01]  /*b120*/  MOV R139, R64 ;  /* 0x00000040008b7202 */ /* 0x020fe20000000f00 */
[C---:B------:R-:W-:Y:S01]  /*b130*/  FMUL.FTZ R78, R0.reuse, R78 ;  /* 0x0000004e004e7220 */ /* 0x040fe20000410000 */
[----:B------:R-:W-:Y:S01]  /*b140*/  FMUL.FTZ R79, R0, R79 ;  /* 0x0000004f004f7220 */ /* 0x000fe20000410000 */
[C---:B------:R-:W-:Y:S01]  /*b150*/  FMUL.FTZ R80, R100.reuse, R80 ;  /* 0x0000005064507220 */ /* 0x040fe20000410000 */
[C---:B------:R-:W-:Y:S01]  /*b160*/  FMUL.FTZ R81, R100.reuse, R81 ;  /* 0x0000005164517220 */ /* 0x040fe20000410000 */
[C---:B------:R-:W-:Y:S03]  /*b170*/  FMUL.FTZ R84, R100.reuse, R84 ;  /* 0x0000005464547220 */ /* 0x040fe60000410000 */
[----:B------:R4:W-:Y:S01]  /*b180*/  MUFU.EX2 R250, R128 ;  /* 0x0000008000fa7308 */ /* 0x0009e20000000800 */
[C---:B-1----:R-:W-:Y:S01]  /*b190*/  FMUL.FTZ R6, R3.reuse, R118 ;  /* 0x0000007603067220 */ /* 0x042fe20000410000 */
[C---:B------:R-:W-:Y:S01]  /*b1a0*/  FMUL.FTZ R19, R3.reuse, R127 ;  /* 0x0000007f03137220 */ /* 0x040fe20000410000 */
[C---:B------:R-:W-:Y:S01]  /*b1b0*/  FMUL.FTZ R34, R3.reuse, R142 ;  /* 0x0000008e03227220 */ /* 0x040fe20000410000 */
[C---:B------:R-:W-:Y:S01]  /*b1c0*/  FMUL.FTZ R35, R3.reuse, R143 ;  /* 0x0000008f03237220 */ /* 0x040fe20000410000 */
[C---:B------:R-:W-:Y:S01]  /*b1d0*/  FMUL.FTZ R51, R3.reuse, R159 ;  /* 0x0000009f03337220 */ /* 0x040fe20000410000 */
[C---:B---3--:R-:W-:Y:S01]  /*b1e0*/  FMUL.FTZ R67, R3.reuse, R175 ;  /* 0x000000af03437220 */ /* 0x048fe20000410000 */
[----:B------:R-:W-:Y:S03]  /*b1f0*/  FMUL.FTZ R70, R3, R70 ;  /* 0x0000004603467220 */ /* 0x000fe60000410000 */
[----:B------:R1:W-:Y:S01]  /*b200*/  MUFU.EX2 R137, R40 ;  /* 0x0000002800897308 */ /* 0x0003e20000000800 */
[----:B--2---:R-:W-:Y:S01]  /*b210*/  FFMA.FTZ R4, R179, UR4, -R106 ;  /* 0x00000004b3047c23 */ /* 0x004fe2000801086a */
[C---:B------:R-:W-:Y:S01]  /*b220*/  FMUL.FTZ R71, R3.reuse, R71 ;  /* 0x0000004703477220 */ /* 0x040fe20000410000 */
[C---:B------:R-:W-:Y:S01]  /*b230*/  FMUL.FTZ R82, R3.reuse, R82 ;  /* 0x0000005203527220 */ /* 0x040fe20000410000 */
[C---:B------:R-:W-:Y:S01]  /*b240*/  FMUL.FTZ R83, R3.reuse, R83 ;  /* 0x0000005303537220 */ /* 0x040fe20000410000 */
[----:B------:R-:W-:Y:S01]  /*b250*/  FMUL.FTZ R85, R100, R85 ;  /* 0x0000005564557220 */ /* 0x000fe20000410000 */
[C---:B------:R-:W-:Y:S01]  /*b260*/  FMUL.FTZ R86, R3.reuse, R86 ;  /* 0x0000005603567220 */ /* 0x040fe20000410000 */
[----:B------:R-:W-:Y:S03]  /*b270*/  FMUL.FTZ R87, R3, R87 ;  /* 0x0000005703577220 */ /* 0x000fe60000410000 */
[----:B------:R2:W-:Y:S01]  /*b280*/  MUFU.EX2 R17, R4 ;  /* 0x0000000400117308 */ /* 0x0005e20000000800 */
[----:B----4-:R-:W-:Y:S01]  /*b290*/  FFMA.FTZ R128, R199, UR4, -R109 ;  /* 0x00000004c7807c23 */ /* 0x010fe2000801086d */
[C---:B------:R-:W-:Y:S01]  /*b2a0*/  FMUL.FTZ R88, R2.reuse, R88 ;  /* 0x0000005802587220 */ /* 0x040fe20000410000 */
[----:B------:R-:W-:Y:S01]  /*b2b0*/  FMUL.FTZ R89, R2, R89 ;  /* 0x0000005902597220 */ /* 0x000fe20000410000 */
[C---:B------:R-:W-:Y:S01]  /*b2c0*/  FMUL.FTZ R90, R0.reuse, R90 ;  /* 0x0000005a005a7220 */ /* 0x040fe20000410000 */
[----:B------:R-:W-:Y:S01]  /*b2d0*/  FMUL.FTZ R91, R0, R91 ;  /* 0x0000005b005b7220 */ /* 0x000fe20000410000 */
[C---:B------:R-:W-:Y:S01]  /*b2e0*/  FMUL.FTZ R92, R2.reuse, R92 ;  /* 0x0000005c025c7220 */ /* 0x040fe20000410000 */
[C---:B------:R-:W-:Y:S03]  /*b2f0*/  FMUL.FTZ R93, R2.reuse, R93 ;  /* 0x0000005d025d7220 */ /* 0x040fe60000410000 */
[----:B------:R3:W-:Y:S01]  /*b300*/  MUFU.EX2 R140, R44 ;  /* 0x0000002c008c7308 */ /* 0x0007e20000000800 */
[----:B-1----:R-:W-:Y:S01]  /*b310*/  FMUL.FTZ R40, R2, R144 ;  /* 0x0000009002287220 */ /* 0x002fe20000410000 */
[C---:B------:R-:W-:Y:S01]  /*b320*/  FMUL.FTZ R94, R0.reuse, R94 ;  /* 0x0000005e005e7220 */ /* 0x040fe20000410000 */
[----:B------:R-:W-:Y:S01]  /*b330*/  FMUL.FTZ R95, R0, R95 ;  /* 0x0000005f005f7220 */ /* 0x000fe20000410000 */
[C---:B------:R-:W-:Y:S01]  /*b340*/  FMUL.FTZ R96, R100.reuse, R96 ;  /* 0x0000006064607220 */ /* 0x040fe20000410000 */
[----:B------:R-:W-:Y:S01]  /*b350*/  FMUL.FTZ R97, R100, R97 ;  /* 0x0000006164617220 */ /* 0x000fe20000410000 */
[C---:B------:R-:W-:Y:S01]  /*b360*/  FMUL.FTZ R98, R3.reuse, R98 ;  /* 0x0000006203627220 */ /* 0x040fe20000410000 */
[----:B------:R-:W-:Y:S03]  /*b370*/  FMUL.FTZ R99, R3, R99 ;  /* 0x0000006303637220 */ /* 0x000fe60000410000 */
[----:B------:R1:W-:Y:S01]  /*b380*/  MUFU.EX2 R138, R50 ;  /* 0x00000032008a7308 */ /* 0x0003e20000000800 */
[--C-:B--2---:R-:W-:Y:S01]  /*b390*/  FFMA.FTZ R4, R14, UR4, -R105.reuse ;  /* 0x000000040e047c23 */ /* 0x104fe20008010869 */
[----:B------:R-:W-:Y:S01]  /*b3a0*/  FMUL.FTZ R14, R0, R122 ;  /* 0x0000007a000e7220 */ /* 0x000fe20000410000 */
[----:B------:R-:W-:Y:S07]  /*b3b0*/  FFMA.FTZ R107, R107, UR4, -R110 ;  /* 0x000000046b6b7c23 */ /* 0x000fee000801086e */
[----:B------:R2:W4:Y:S01]  /*b3c0*/  MUFU.EX2 R16, R4 ;  /* 0x0000000400107308 */ /* 0x0005220000000800 */
[C---:B---3--:R-:W-:Y:S09]  /*b3d0*/  FMUL.FTZ R44, R2.reuse, R152 ;  /* 0x00000098022c7220 */ /* 0x048ff20000410000 */
[----:B------:R3:W5:Y:S01]  /*b3e0*/  MUFU.EX2 R65, R56 ;  /* 0x0000003800417308 */ /* 0x0007620000000800 */
[----:B-1----:R-:W-:Y:S02]  /*b3f0*/  FMUL.FTZ R50, R3, R158 ;  /* 0x0000009e03327220 */ /* 0x002fe40000410000 */
[----:B------:R-:W-:Y:S07]  /*b400*/  LDSM.16.MT88.4 R156, [R224+0xac00] ;  /* 0x00ac0000e09c783b */ /* 0x000fee0000004200 */
[----:B------:R1:W-:Y:S01]  /*b410*/  MUFU.EX2 R136, R60 ;  /* 0x0000003c00887308 */ /* 0x0003e20000000800 */
[----:B--2---:R-:W-:Y:S01]  /*b420*/  FFMA.FTZ R4, R13, UR4, -R105 ;  /* 0x000000040d047c23 */ /* 0x004fe20008010869 */
[----:B----4-:R-:W-:Y:S01]  /*b430*/  MOV R182, R16 ;  /* 0x0000001000b67202 */ /* 0x010fe20000000f00 */
[----:B------:R-:W-:Y:S01]  /*b440*/  FMUL.FTZ R13, R2, R121 ;  /* 0x00000079020d7220 */ /* 0x000fe20000410000 */
[----:B------:R-:W-:Y:S06]  /*b450*/  FMUL.FTZ R16, R100, R124 ;  /* 0x0000007c64107220 */ /* 0x000fec0000410000 */
[----:B------:R2:W4:Y:S01]  /*b460*/  MUFU.EX2 R62, R4 ;  /* 0x00000004003e7308 */ /* 0x0005220000000800 */
[----:B---3--:R-:W-:Y:S01]  /*b470*/  FMUL.FTZ R56, R2, R160 ;  /* 0x000000a002387220 */ /* 0x008fe20000410000 */
[----:B-----5:R-:W-:Y:S01]  /*b480*/  MOV R163, R65 ;  /* 0x0000004100a37202 */ /* 0x020fe20000000f00 */
[----:B------:R-:W-:Y:S07]  /*b490*/  FMUL.FTZ R65, R100, R173 ;  /* 0x000000ad64417220 */ /* 0x000fee0000410000 */
[----:B------:R3:W-:Y:S01]  /*b4a0*/  MUFU.EX2 R162, R66 ;  /* 0x0000004200a27308 */ /* 0x0007e20000000800 */
[----:B-1----:R-:W-:Y:S09]  /*b4b0*/  FMUL.FTZ R60, R2, R168 ;  /* 0x000000a8023c7220 */ /* 0x002ff20000410000 */
[----:B------:R1:W-:Y:S01]  /*b4c0*/  MUFU.EX2 R248, R128 ;  /* 0x0000008000f87308 */ /* 0x0003e20000000800 */
[----:B--2---:R-:W-:Y:S01]  /*b4d0*/  FFMA.FTZ R4, R15, UR4, -R106 ;  /* 0x000000040f047c23 */ /* 0x004fe2000801086a */
[----:B----4-:R-:W-:Y:S01]  /*b4e0*/  F2FP.F16.F32.PACK_AB R114, R62, R182 ;  /* 0x000000b63e72723e */ /* 0x010fe200000000ff */
[----:B------:R-:W-:Y:S02]  /*b4f0*/  FMUL.FTZ R15, R0, R123 ;  /* 0x0000007b000f7220 */ /* 0x000fe40000410000 */
[----:B------:R-:W2:Y:S05]  /*b500*/  LDSM.16.MT88.4 R120, [R225+0xa000] ;  /* 0x00a00000e178783b */ /* 0x000eaa0000004200 */
[----:B------:R4:W5:Y:S01]  /*b510*/  MUFU.EX2 R11, R4 ;  /* 0x00000004000b7308 */ /* 0x0009620000000800 */
[C---:B---3--:R-:W-:Y:S09]  /*b520*/  FMUL.FTZ R66, R3.reuse, R174 ;  /* 0x000000ae03427220 */ /* 0x048ff20000410000 */
[----:B------:R-:W-:Y:S01]  /*b530*/  MUFU.EX2 R107, R107 ;  /* 0x0000006b006b7308 */ /* 0x000fe20000000800 */
[----:B-1----:R-:W-:Y:S01]  /*b540*/  LDSM.16.MT88.4 R128, [R225+0x9400] ;  /* 0x00940000e180783b */ /* 0x002fe20000004200 */
[--C-:B----4-:R-:W-:Y:S01]  /*b550*/  FFMA.FTZ R4, R178, UR4, -R109.reuse ;  /* 0x00000004b2047c23 */ /* 0x110fe2000801086d */
[----:B------:R-:W-:Y:S01]  /*b560*/  MOV R178, R18 ;  /* 0x0000001200b27202 */ /* 0x000fe20000000f00 */
[----:B------:R-:W-:Y:S01]  /*b570*/  FMUL.FTZ R18, R3, R126 ;  /* 0x0000007e03127220 */ /* 0x000fe20000410000 */
[----:B-----5:R-:W-:Y:S05]  /*b580*/  MOV R185, R11 ;  /* 0x0000000b00b97202 */ /* 0x020fea0000000f00 */
[----:B------:R1:W-:Y:S01]  /*b590*/  MUFU.EX2 R177, R4 ;  /* 0x0000000400b17308 */ /* 0x0003e20000000800 */
[----:B------:R-:W-:Y:S01]  /*b5a0*/  FMUL.FTZ R11, R0, R115 ;  /* 0x00000073000b7220 */ /* 0x000fe20000410000 */
[----:B------:R-:W-:Y:S02]  /*b5b0*/  F2FP.F16.F32.PACK_AB R112, R178, R176 ;  /* 0x000000b0b270723e */ /* 0x000fe400000000ff */
[----:B------:R-:W-:Y:S01]  /*b5c0*/  F2FP.F16.F32.PACK_AB R115, R61, R185 ;  /* 0x000000b93d73723e */ /* 0x000fe200000000ff */
[--C-:B-1----:R-:W-:Y:S01]  /*b5d0*/  FFMA.FTZ R4, R187, UR4, -R109.reuse ;  /* 0x00000004bb047c23 */ /* 0x102fe2000801086d */
[----:B------:R-:W-:Y:S01]  /*b5e0*/  MOV R187, R17 ;  /* 0x0000001100bb7202 */ /* 0x000fe20000000f00 */
[----:B------:R-:W-:Y:S03]  /*b5f0*/  FMUL.FTZ R17, R100, R125 ;  /* 0x0000007d64117220 */ /* 0x000fe60000410000 */
[----:B------:R1:W3:Y:S01]  /*b600*/  MUFU.EX2 R5, R4 ;  /* 0x0000000400057308 */ /* 0x0002e20000000800 */
[----:B------:R-:W-:Y:S01]  /*b610*/  F2FP.F16.F32.PACK_AB R113, R187, R184 ;  /* 0x000000b8bb71723e */ /* 0x000fe200000000ff */
[----:B------:R-:W4:Y:S01]  /*b620*/  LDSM.16.MT88.4 R124, [R224+0xb000] ;  /* 0x00b00000e07c783b */ /* 0x000f220000004200 */
[--C-:B-1----:R-:W-:Y:S01]  /*b630*/  FFMA.FTZ R4, R180, UR4, -R110.reuse ;  /* 0x00000004b4047c23 */ /* 0x102fe2000801086e */
[----:B---3--:R-:W-:Y:S06]  /*b640*/  MOV R180, R5 ;  /* 0x0000000500b47202 */ /* 0x008fec0000000f00 */
[----:B------:R1:W-:Y:S10]  /*b650*/  MUFU.EX2 R5, R7 ;  /* 0x0000000700057308 */ /* 0x0003f40000000800 */
[----:B------:R3:W5:Y:S01]  /*b660*/  MUFU.EX2 R179, R4 ;  /* 0x0000000400b37308 */ /* 0x0007620000000800 */
[----:B-1----:R-:W-:Y:S01]  /*b670*/  FMUL.FTZ R7, R3, R119 ;  /* 0x0000007703077220 */ /* 0x002fe20000410000 */
[--C-:B---3--:R-:W-:Y:S01]  /*b680*/  FFMA.FTZ R4, R183, UR4, -R110.reuse ;  /* 0x00000004b7047c23 */ /* 0x108fe2000801086e */
[----:B-----5:R-:W-:Y:S07]  /*b690*/  MOV R161, R179 ;  /* 0x000000b300a17202 */ /* 0x020fee0000000f00 */
[----:B------:R1:W3:Y:S02]  /*b6a0*/  MUFU.EX2 R183, R4 ;  /* 0x0000000400b77308 */ /* 0x0002e40000000800 */
[--C-:B-1----:R-:W-:Y:S01]  /*b6b0*/  FFMA.FTZ R4, R186, UR4, -R110.reuse ;  /* 0x00000004ba047c23 */ /* 0x102fe2000801086e */
[----:B------:R-:W-:Y:S02]  /*b6c0*/  MOV R186, R5 ;  /* 0x0000000500ba7202 */ /* 0x000fe40000000f00 */
[----:B---3--:R-:W-:Y:S05]  /*b6d0*/  MOV R168, R183 ;  /* 0x000000b700a87202 */ /* 0x008fea0000000f00 */
[----:B------:R1:W3:Y:S01]  /*b6e0*/  MUFU.EX2 R5, R4 ;  /* 0x0000000400057308 */ /* 0x0002e20000000800 */
[----:B------:R-:W-:Y:S01]  /*b6f0*/  F2FP.F16.F32.PACK_AB R118, R64, R186 ;  /* 0x000000ba4076723e */ /* 0x000fe200000000ff */
[C---:B------:R-:W-:Y:S02]  /*b700*/  FMUL.FTZ R64, R100.reuse, R172 ;  /* 0x000000ac64407220 */ /* 0x040fe40000410000 */
[----:B------:R-:W-:Y:S01]  /*b710*/  LDSM.16.MT88.4 R172, [R225+0xac00] ;  /* 0x00ac0000e1ac783b */ /* 0x000fe20000004200 */
[----:B-1----:R-:W-:Y:S01]  /*b720*/  FFMA.FTZ R4, R181, UR4, -R110 ;  /* 0x00000004b5047c23 */ /* 0x002fe2000801086e */
[----:B---3--:R-:W-:Y:S01]  /*b730*/  MOV R181, R5 ;  /* 0x0000000500b57202 */ /* 0x008fe20000000f00 */
[C---:B------:R-:W-:Y:S01]  /*b740*/  FMUL.FTZ R5, R100.reuse, R117 ;  /* 0x0000007564057220 */ /* 0x040fe20000410000 */
[----:B------:R-:W-:Y:S02]  /*b750*/  F2FP.F16.F32.PACK_AB R117, R183, R179 ;  /* 0x000000b3b775723e */ /* 0x000fe400000000ff */
[----:B------:R1:W3:Y:S02]  /*b760*/  MUFU.EX2 R63, R4 ;  /* 0x00000004003f7308 */ /* 0x0002e40000000800 */
[----:B-1----:R-:W-:Y:S01]  /*b770*/  FMUL.FTZ R4, R100, R116 ;  /* 0x0000007464047220 */ /* 0x002fe20000410000 */
[----:B------:R-:W-:Y:S02]  /*b780*/  F2FP.F16.F32.PACK_AB R116, R180, R177 ;  /* 0x000000b1b474723e */ /* 0x000fe400000000ff */
[----:B---3--:R-:W-:Y:S04]  /*b790*/  F2FP.F16.F32.PACK_AB R119, R63, R181 ;  /* 0x000000b53f77723e */ /* 0x008fe800000000ff */
[-C--:B------:R-:W-:Y:S06]  /*b7a0*/  HMMA.16816.F32 R4, R112, R20.reuse, R4 ;  /* 0x000000147004723c */ /* 0x080fec0000001804 */
[C---:B------:R-:W-:Y:S06]  /*b7b0*/  HMMA.16816.F32 R8, R116.reuse, R20, R8 ;  /* 0x000000147408723c */ /* 0x040fec0000001808 */
[-C--:B------:R-:W-:Y:S05]  /*b7c0*/  HMMA.16816.F32 R12, R116, R22.reuse, R12 ;  /* 0x00000016740c723c */ /* 0x080fea000000180c */
[----:B------:R-:W-:Y:S01]  /*b7d0*/  FMUL.FTZ R21, R100, R133 ;  /* 0x0000008564157220 */ /* 0x000fe20000410000 */
[C---:B------:R-:W-:Y:S05]  /*b7e0*/  HMMA.16816.F32 R16, R112.reuse, R22, R16 ;  /* 0x000000167010723c */ /* 0x040fea0000001810 */
[----:B------:R-:W-:Y:S01]  /*b7f0*/  MOV R133, R63 ;  /* 0x0000003f00857202 */ /* 0x000fe20000000f00 */
[----:B------:R-:W-:Y:S01]  /*b800*/  FMUL.FTZ R63, R0, R171 ;  /* 0x000000ab003f7220 */ /* 0x000fe20000410000 */
[----:B------:R-:W-:Y:S01]  /*b810*/  FMUL.FTZ R20, R100, R132 ;  /* 0x0000008464147220 */ /* 0x000fe20000410000 */
[----:B------:R1:W-:Y:S03]  /*b820*/  MUFU.EX2 R171, R111 ;  /* 0x0000006f00ab7308 */ /* 0x0003e60000000800 */
[----:B------:R-:W-:Y:S01]  /*b830*/  FFMA.FTZ R132, R206, UR4, -R106 ;  /* 0x00000004ce847c23 */ /* 0x000fe2000801086a */
[C---:B------:R-:W-:Y:S01]  /*b840*/  FMUL.FTZ R22, R3.reuse, R134 ;  /* 0x0000008603167220 */ /* 0x040fe20000410000 */
[C---:B------:R-:W-:Y:S01]  /*b850*/  FMUL.FTZ R23, R3.reuse, R135 ;  /* 0x0000008703177220 */ /* 0x040fe20000410000 */
[----:B------:R-:W-:Y:S01]  /*b860*/  MOV R134, R62 ;  /* 0x0000003e00867202 */ /* 0x000fe20000000f00 */
[----:B------:R-:W-:Y:S01]  /*b870*/  FMUL.FTZ R62, R0, R170 ;  /* 0x000000aa003e7220 */ /* 0x000fe20000410000 */
[----:B------:R-:W-:Y:S01]  /*b880*/  MOV R135, R61 ;  /* 0x0000003d00877202 */ /* 0x000fe20000000f00 */
[----:B------:R-:W-:Y:S01]  /*b890*/  FMUL.FTZ R61, R2, R169 ;  /* 0x000000a9023d7220 */ /* 0x000fe20000410000 */
[----:B------:R-:W-:Y:S02]  /*b8a0*/  MOV R169, R180 ;  /* 0x000000b400a97202 */ /* 0x000fe40000000f00 */
[-C--:B------:R-:W-:Y:S03]  /*b8b0*/  HMMA.16816.F32 R20, R112, R36.reuse, R20 ;  /* 0x000000247014723c */ /* 0x080fe60000001814 */
[----:B------:R-:W-:Y:S01]  /*b8c0*/  MOV R170, R187 ;  /* 0x000000bb00aa7202 */ /* 0x000fe20000000f00 */
[--C-:B-1----:R-:W-:Y:S02]  /*b8d0*/  FFMA.FTZ R111, R196, UR4, -R109.reuse ;  /* 0x00000004c46f7c23 */ /* 0x102fe4000801086d */
[C---:B------:R-:W-:Y:S02]  /*b8e0*/  HMMA.16816.F32 R24, R116.reuse, R36, R24 ;  /* 0x000000247418723c */ /* 0x040fe40000001818 */
[----:B------:R1:W-:Y:S04]  /*b8f0*/  MUFU.EX2 R252, R111 ;  /* 0x0000006f00fc7308 */ /* 0x0003e80000000800 */
[-C--:B------:R-:W-:Y:S05]  /*b900*/  HMMA.16816.F32 R28, R116, R38.reuse, R28 ;  /* 0x00000026741c723c */ /* 0x080fea000000181c */
[C---:B------:R-:W-:Y:S01]  /*b910*/  FMUL.FTZ R36, R100.reuse, R148 ;  /* 0x0000009464247220 */ /* 0x040fe20000410000 */
[C---:B------:R-:W-:Y:S05]  /*b920*/  HMMA.16816.F32 R32, R112.reuse, R38, R32 ;  /* 0x000000267020723c */ /* 0x040fea0000001820 */
[----:B------:R-:W-:Y:S02]  /*b930*/  FMUL.FTZ R37, R100, R149 ;  /* 0x0000009564257220 */ /* 0x000fe40000410000 */
[----:B------:R-:W-:Y:S01]  /*b940*/  FMUL.FTZ R38, R3, R150 ;  /* 0x0000009603267220 */ /* 0x000fe20000410000 */
[--C-:B-1----:R-:W-:Y:S03]  /*b950*/  FFMA.FTZ R111, R197, UR4, -R109.reuse ;  /* 0x00000004c56f7c23 */ /* 0x102fe6000801086d */
[C---:B------:R-:W-:Y:S01]  /*b960*/  FMUL.FTZ R39, R3.reuse, R151 ;  /* 0x0000009703277220 */ /* 0x040fe20000410000 */
[----:B------:R1:W3:Y:S06]  /*b970*/  MUFU.EX2 R251, R111 ;  /* 0x0000006f00fb7308 */ /* 0x0002ec0000000800 */
[-C--:B------:R-:W-:Y:S06]  /*b980*/  HMMA.16816.F32 R36, R112, R52.reuse, R36 ;  /* 0x000000347024723c */ /* 0x080fec0000001824 */
[C---:B------:R-:W-:Y:S05]  /*b990*/  HMMA.16816.F32 R40, R116.reuse, R52, R40 ;  /* 0x000000347428723c */ /* 0x040fea0000001828 */
[----:B-1----:R-:W-:Y:S01]  /*b9a0*/  FFMA.FTZ R111, R200, UR4, -R110 ;  /* 0x00000004c86f7c23 */ /* 0x002fe2000801086e */
[-C--:B------:R-:W-:Y:S03]  /*b9b0*/  HMMA.16816.F32 R44, R116, R54.reuse, R44 ;  /* 0x00000036742c723c */ /* 0x080fe6000000182c */
[----:B------:R1:W-:Y:S02]  /*b9c0*/  MUFU.EX2 R249, R111 ;  /* 0x0000006f00f97308 */ /* 0x0003e40000000800 */
[----:B------:R-:W-:Y:S01]  /*b9d0*/  FFMA.FTZ R52, R194, UR4, -R106 ;  /* 0x00000004c2347c23 */ /* 0x000fe2000801086a */
[C---:B------:R-:W-:Y:S07]  /*b9e0*/  HMMA.16816.F32 R48, R112.reuse, R54, R48 ;  /* 0x000000367030723c */ /* 0x040fee0000001830 */
[----:B------:R5:W3:Y:S01]  /*b9f0*/  MUFU.EX2 R141, R52 ;  /* 0x00000034008d7308 */ /* 0x000ae20000000800 */
[C---:B------:R-:W-:Y:S03]  /*ba00*/  FMUL.FTZ R53, R100.reuse, R165 ;  /* 0x000000a564357220 */ /* 0x040fe60000410000 */
[C---:B------:R-:W-:Y:S01]  /*ba10*/  FMUL.FTZ R54, R3.reuse, R166 ;  /* 0x000000a603367220 */ /* 0x040fe20000410000 */
[----:B------:R-:W-:Y:S01]  /*ba20*/  FMUL.FTZ R55, R3, R167 ;  /* 0x000000a703377220 */ /* 0x000fe20000410000 */
[----:B-1----:R-:W-:Y:S04]  /*ba30*/  FFMA.FTZ R111, R201, UR4, -R109 ;  /* 0x00000004c96f7c23 */ /* 0x002fe8000801086d */
[----:B------:R1:W3:Y:S01]  /*ba40*/  MUFU.EX2 R247, R111 ;  /* 0x0000006f00f77308 */ /* 0x0002e20000000800 */
[----:B-----5:R-:W-:Y:S07]  /*ba50*/  FMUL.FTZ R52, R100, R164 ;  /* 0x000000a464347220 */ /* 0x020fee0000410000 */
[-C--:B--2---:R-:W-:Y:S06]  /*ba60*/  HMMA.16816.F32 R52, R112, R120.reuse, R52 ;  /* 0x000000787034723c */ /* 0x084fec0000001834 */
[C---:B------:R-:W-:Y:S05]  /*ba70*/  HMMA.16816.F32 R56, R116.reuse, R120, R56 ;  /* 0x000000787438723c */ /* 0x040fea0000001838 */
[--C-:B-1----:R-:W-:Y:S01]  /*ba80*/  FFMA.FTZ R111, R202, UR4, -R110.reuse ;  /* 0x00000004ca6f7c23 */ /* 0x102fe2000801086e */
[-C--:B------:R-:W-:Y:S03]  /*ba90*/  HMMA.16816.F32 R60, R116, R122.reuse, R60 ;  /* 0x0000007a743c723c */ /* 0x080fe6000000183c */
[----:B------:R1:W-:Y:S03]  /*baa0*/  MUFU.EX2 R246, R111 ;  /* 0x0000006f00f67308 */ /* 0x0003e60000000800 */
[C---:B------:R-:W-:Y:S01]  /*bab0*/  HMMA.16816.F32 R64, R112.reuse, R122, R64 ;  /* 0x0000007a7040723c */ /* 0x040fe20000001840 */
[----:B------:R-:W2:Y:S05]  /*bac0*/  LDSM.16.MT88.4 R120, [R225+0xb000] ;  /* 0x00b00000e178783b */ /* 0x000eaa0000004200 */
[-C--:B----4-:R-:W-:Y:S06]  /*bad0*/  HMMA.16816.F32 R68, R112, R124.reuse, R68 ;  /* 0x0000007c7044723c */ /* 0x090fec0000001844 */
[C---:B------:R-:W-:Y:S05]  /*bae0*/  HMMA.16816.F32 R72, R116.reuse, R124, R72 ;  /* 0x0000007c7448723c */ /* 0x040fea0000001848 */
[----:B-1----:R-:W-:Y:S01]  /*baf0*/  FFMA.FTZ R111, R203, UR4, -R110 ;  /* 0x00000004cb6f7c23 */ /* 0x002fe2000801086e */
[-C--:B------:R-:W-:Y:S03]  /*bb00*/  HMMA.16816.F32 R76, R116, R126.reuse, R76 ;  /* 0x0000007e744c723c */ /* 0x080fe6000000184c */
[----:B------:R1:W4:Y:S03]  /*bb10*/  MUFU.EX2 R245, R111 ;  /* 0x0000006f00f57308 */ /* 0x0003260000000800 */
[C---:B------:R-:W-:Y:S01]  /*bb20*/  HMMA.16816.F32 R80, R112.reuse, R126, R80 ;  /* 0x0000007e7050723c */ /* 0x040fe20000001850 */
[----:B------:R-:W5:Y:S04]  /*bb30*/  LDSM.16.MT88.4 R124, [R224+0x9400] ;  /* 0x00940000e07c783b */ /* 0x000f680000004200 */
[--C-:B-1----:R-:W-:Y:S01]  /*bb40*/  FFMA.FTZ R111, R207, UR4, -R105.reuse ;  /* 0x00000004cf6f7c23 */ /* 0x102fe20008010869 */
[-C--:B--2---:R-:W-:Y:S03]  /*bb50*/  HMMA.16816.F32 R84, R112, R120.reuse, R84 ;  /* 0x000000787054723c */ /* 0x084fe60000001854 */
[----:B------:R1:W-:Y:S03]  /*bb60*/  MUFU.EX2 R243, R111 ;  /* 0x0000006f00f37308 */ /* 0x0003e60000000800 */
[C---:B------:R-:W-:Y:S06]  /*bb70*/  HMMA.16816.F32 R88, R116.reuse, R120, R88 ;  /* 0x000000787458723c */ /* 0x040fec0000001858 */
[-C--:B------:R-:W-:Y:S06]  /*bb80*/  HMMA.16816.F32 R92, R116, R122.reuse, R92 ;  /* 0x0000007a745c723c */ /* 0x080fec000000185c */
[----:B------:R-:W-:Y:S01]  /*bb90*/  HMMA.16816.F32 R96, R112, R122, R96 ;  /* 0x0000007a7060723c */ /* 0x000fe20000001860 */
[----:B------:R-:W2:Y:S04]  /*bba0*/  LDSM.16.MT88.4 R120, [R224+0xa400] ;  /* 0x00a40000e078783b */ /* 0x000ea80000004200 */
[--C-:B-1----:R-:W-:Y:S01]  /*bbb0*/  FFMA.FTZ R111, R209, UR4, -R105.reuse ;  /* 0x00000004d16f7c23 */ /* 0x102fe20008010869 */
[----:B---3--:R-:W-:Y:S02]  /*bbc0*/  F2FP.F16.F32.PACK_AB R116, R251, R252 ;  /* 0x000000fcfb74723e */ /* 0x008fe400000000ff */
[----:B------:R-:W-:Y:S01]  /*bbd0*/  F2FP.F16.F32.PACK_AB R112, R140, R137 ;  /* 0x000000898c70723e */ /* 0x000fe200000000ff */
[----:B------:R1:W3:Y:S02]  /*bbe0*/  MUFU.EX2 R244, R111 ;  /* 0x0000006f00f47308 */ /* 0x0002e40000000800 */
[----:B------:R-:W-:Y:S02]  /*bbf0*/  F2FP.F16.F32.PACK_AB R113, R141, R138 ;  /* 0x0000008a8d71723e */ /* 0x000fe400000000ff */
[----:B------:R-:W-:Y:S02]  /*bc00*/  F2FP.F16.F32.PACK_AB R114, R136, R163 ;  /* 0x000000a38872723e */ /* 0x000fe400000000ff */
[----:B------:R-:W-:Y:S02]  /*bc10*/  F2FP.F16.F32.PACK_AB R115, R171, R162 ;  /* 0x000000a2ab73723e */ /* 0x000fe400000000ff */
[----:B------:R-:W-:Y:S02]  /*bc20*/  F2FP.F16.F32.PACK_AB R117, R249, R250 ;  /* 0x000000faf975723e */ /* 0x000fe400000000ff */
[----:B------:R-:W-:Y:S02]  /*bc30*/  F2FP.F16.F32.PACK_AB R118, R248, R247 ;  /* 0x000000f7f876723e */ /* 0x000fe400000000ff */
[----:B----4-:R-:W-:Y:S01]  /*bc40*/  F2FP.F16.F32.PACK_AB R119, R245, R246 ;  /* 0x000000f6f577723e */ /* 0x010fe200000000ff */
[-C--:B-----5:R-:W-:Y:S03]  /*bc50*/  HMMA.16816.F32 R4, R112, R124.reuse, R4 ;  /* 0x0000007c7004723c */ /* 0x0a0fe60000001804 */
[--C-:B-1----:R-:W-:Y:S03]  /*bc60*/  FFMA.FTZ R111, R210, UR4, -R106.reuse ;  /* 0x00000004d26f7c23 */ /* 0x102fe6000801086a */
[C---:B------:R-:W-:Y:S01]  /*bc70*/  HMMA.16816.F32 R8, R116.reuse, R124, R8 ;  /* 0x0000007c7408723c */ /* 0x040fe20000001808 */
[----:B------:R1:W-:Y:S05]  /*bc80*/  MUFU.EX2 R242, R111 ;  /* 0x0000006f00f27308 */ /* 0x0003ea0000000800 */
[-C--:B------:R-:W-:Y:S06]  /*bc90*/  HMMA.16816.F32 R12, R116, R126.reuse, R12 ;  /* 0x0000007e740c723c */ /* 0x080fec000000180c */
[C---:B------:R-:W-:Y:S01]  /*bca0*/  HMMA.16816.F32 R16, R112.reuse, R126, R16 ;  /* 0x0000007e7010723c */ /* 0x040fe20000001810 */
[----:B------:R-:W4:Y:S05]  /*bcb0*/  LDSM.16.MT88.4 R124, [R225+0xa400] ;  /* 0x00a40000e17c783b */ /* 0x000f2a0000004200 */
[-C--:B------:R-:W-:Y:S05]  /*bcc0*/  HMMA.16816.F32 R20, R112, R128.reuse, R20 ;  /* 0x000000807014723c */ /* 0x080fea0000001814 */
[--C-:B-1----:R-:W-:Y:S01]  /*bcd0*/  FFMA.FTZ R111, R211, UR4, -R106.reuse ;  /* 0x00000004d36f7c23 */ /* 0x102fe2000801086a */
[C---:B------:R-:W-:Y:S03]  /*bce0*/  HMMA.16816.F32 R24, R116.reuse, R128, R24 ;  /* 0x000000807418723c */ /* 0x040fe60000001818 */
[----:B------:R1:W5:Y:S02]  /*bcf0*/  MUFU.EX2 R207, R111 ;  /* 0x0000006f00cf7308 */ /* 0x0003640000000800 */
[----:B------:R-:W-:Y:S01]  /*bd00*/  MOV R211, R136 ;  /* 0x0000008800d37202 */ /* 0x000fe20000000f00 */
[-C--:B------:R-:W-:Y:S06]  /*bd10*/  HMMA.16816.F32 R28, R116, R130.reuse, R28 ;  /* 0x00000082741c723c */ /* 0x080fec000000181c */
[C---:B------:R-:W-:Y:S01]  /*bd20*/  HMMA.16816.F32 R32, R112.reuse, R130, R32 ;  /* 0x000000827020723c */ /* 0x040fe20000001820 */
[----:B------:R-:W3:Y:S05]  /*bd30*/  LDSM.16.MT88.4 R128, [R224+0xb400] ;  /* 0x00b40000e080783b */ /* 0x000eea0000004200 */
[-C--:B--2---:R-:W-:Y:S05]  /*bd40*/  HMMA.16816.F32 R36, R112, R120.reuse, R36 ;  /* 0x000000787024723c */ /* 0x084fea0000001824 */
[--C-:B-1----:R-:W-:Y:S01]  /*bd50*/  FFMA.FTZ R111, R204, UR4, -R105.reuse ;  /* 0x00000004cc6f7c23 */ /* 0x102fe20008010869 */
[C---:B------:R-:W-:Y:S03]  /*bd60*/  HMMA.16816.F32 R40, R116.reuse, R120, R40 ;  /* 0x000000787428723c */ /* 0x040fe60000001828 */
[----:B------:R1:W-:Y:S03]  /*bd70*/  MUFU.EX2 R210, R111 ;  /* 0x0000006f00d27308 */ /* 0x0003e60000000800 */
[-C--:B------:R-:W-:Y:S06]  /*bd80*/  HMMA.16816.F32 R44, R116, R122.reuse, R44 ;  /* 0x0000007a742c723c */ /* 0x080fec000000182c */
[C---:B------:R-:W-:Y:S01]  /*bd90*/  HMMA.16816.F32 R48, R112.reuse, R122, R48 ;  /* 0x0000007a7030723c */ /* 0x040fe20000001830 */
[----:B------:R-:W2:Y:S05]  /*bda0*/  LDSM.16.MT88.4 R120, [R225+0xb400] ;  /* 0x00b40000e178783b */ /* 0x000eaa0000004200 */
[-C--:B----4-:R-:W-:Y:S05]  /*bdb0*/  HMMA.16816.F32 R52, R112, R124.reuse, R52 ;  /* 0x0000007c7034723c */ /* 0x090fea0000001834 */
[----:B-1----:R-:W-:Y:S01]  /*bdc0*/  FFMA.FTZ R111, R205, UR4, -R105 ;  /* 0x00000004cd6f7c23 */ /* 0x002fe20008010869 */
[C---:B------:R-:W-:Y:S01]  /*bdd0*/  HMMA.16816.F32 R56, R116.reuse, R124, R56 ;  /* 0x0000007c7438723c */ /* 0x040fe20000001838 */
[----:B------:R-:W-:Y:S05]  /*bde0*/  MUFU.EX2 R205, R132 ;  /* 0x0000008400cd7308 */ /* 0x000fea0000000800 */
[-C--:B------:R-:W-:Y:S05]  /*bdf0*/  HMMA.16816.F32 R60, R116, R126.reuse, R60 ;  /* 0x0000007e743c723c */ /* 0x080fea000000183c */
[----:B------:R1:W4:Y:S01]  /*be00*/  MUFU.EX2 R209, R111 ;  /* 0x0000006f00d17308 */ /* 0x0003220000000800 */
[C---:B------:R-:W-:Y:S01]  /*be10*/  HMMA.16816.F32 R64, R112.reuse, R126, R64 ;  /* 0x0000007e7040723c */ /* 0x040fe20000001840 */
[----:B------:R-:W4:Y:S05]  /*be20*/  LDSM.16.MT88.4 R124, [R224+0x9800] ;  /* 0x00980000e07c783b */ /* 0x000f2a0000004200 */
[-C--:B---3--:R-:W-:Y:S06]  /*be30*/  HMMA.16816.F32 R68, R112, R128.reuse, R68 ;  /* 0x000000807044723c */ /* 0x088fec0000001844 */
[C---:B------:R-:W-:Y:S05]  /*be40*/  HMMA.16816.F32 R72, R116.reuse, R128, R72 ;  /* 0x000000807448723c */ /* 0x040fea0000001848 */
[----:B-1----:R-:W-:Y:S01]  /*be50*/  FFMA.FTZ R111, R208, UR4, -R106 ;  /* 0x00000004d06f7c23 */ /* 0x002fe2000801086a */
[-C--:B------:R-:W-:Y:S03]  /*be60*/  HMMA.16816.F32 R76, R116, R130.reuse, R76 ;  /* 0x00000082744c723c */ /* 0x080fe6000000184c */
[----:B------:R1:W3:Y:S02]  /*be70*/  MUFU.EX2 R206, R111 ;  /* 0x0000006f00ce7308 */ /* 0x0002e40000000800 */
[----:B------:R-:W-:Y:S01]  /*be80*/  MOV R208, R178 ;  /* 0x000000b200d07202 */ /* 0x000fe20000000f00 */
[C---:B------:R-:W-:Y:S01]  /*be90*/  HMMA.16816.F32 R80, R112.reuse, R130, R80 ;  /* 0x000000827050723c */ /* 0x040fe20000001850 */
[----:B------:R-:W-:Y:S05]  /*bea0*/  LDSM.16.MT88.4 R128, [R224+0xb800] ;  /* 0x00b80000e080783b */ /* 0x000fea0000004200 */
[-C--:B--2---:R-:W-:Y:S06]  /*beb0*/  HMMA.16816.F32 R84, R112, R120.reuse, R84 ;  /* 0x000000787054723c */ /* 0x084fec0000001854 */
[C---:B------:R-:W-:Y:S05]  /*bec0*/  HMMA.16816.F32 R88, R116.reuse, R120, R88 ;  /* 0x000000787458723c */ /* 0x040fea0000001858 */
[--C-:B-1----:R-:W-:Y:S01]  /*bed0*/  FFMA.FTZ R111, R212, UR4, -R109.reuse ;  /* 0x00000004d46f7c23 */ /* 0x102fe2000801086d */
[-C--:B------:R-:W-:Y:S01]  /*bee0*/  HMMA.16816.F32 R92, R116, R122.reuse, R92 ;  /* 0x0000007a745c723c */ /* 0x080fe2000000185c */
[----:B------:R-:W2:Y:S02]  /*bef0*/  LDL.LU R212, [R1+0x18] ;  /* 0x0000180001d47983 */ /* 0x000ea40000300800 */
[----:B------:R1:W-:Y:S02]  /*bf00*/  MUFU.EX2 R203, R111 ;  /* 0x0000006f00cb7308 */ /* 0x0003e40000000800 */
[----:B------:R-:W2:Y:S01]  /*bf10*/  LDL.LU R160, [R1+0x1c] ;  /* 0x00001c0001a07983 */ /* 0x000ea20000300800 */
[----:B------:R-:W-:Y:S03]  /*bf20*/  HMMA.16816.F32 R96, R112, R122, R96 ;  /* 0x0000007a7060723c */ /* 0x000fe60000001860 */
[----:B------:R-:W-:Y:S04]  /*bf30*/  LDSM.16.MT88.4 R120, [R224+0xa800] ;  /* 0x00a80000e078783b */ /* 0x000fe80000004200 */
[----:B------:R-:W-:Y:S04]  /*bf40*/  F2FP.F16.F32.PACK_AB R112, R244, R243 ;  /* 0x000000f3f470723e */ /* 0x000fe800000000ff */
[----:B-----5:R-:W-:Y:S02]  /*bf50*/  F2FP.F16.F32.PACK_AB R113, R207, R242 ;  /* 0x000000f2cf71723e */ /* 0x020fe400000000ff */
[----:B----4-:R-:W-:Y:S01]  /*bf60*/  F2FP.F16.F32.PACK_AB R114, R209, R210 ;  /* 0x000000d2d172723e */ /* 0x010fe200000000ff */
[--C-:B-1----:R-:W-:Y:S01]  /*bf70*/  FFMA.FTZ R111, R213, UR4, -R109.reuse ;  /* 0x00000004d56f7c23 */ /* 0x102fe2000801086d */
[----:B---3--:R-:W-:Y:S02]  /*bf80*/  F2FP.F16.F32.PACK_AB R115, R206, R205 ;  /* 0x000000cdce73723e */ /* 0x008fe400000000ff */
[----:B------:R-:W-:Y:S01]  /*bf90*/  MOV R213, R177 ;  /* 0x000000b100d57202 */ /* 0x000fe20000000f00 */
[----:B------:R1:W3:Y:S04]  /*bfa0*/  MUFU.EX2 R204, R111 ;  /* 0x0000006f00cc7308 */ /* 0x0002e80000000800 */
[-C--:B------:R-:W-:Y:S03]  /*bfb0*/  HMMA.16816.F32 R4, R112, R124.reuse, R4 ;  /* 0x0000007c7004723c */ /* 0x080fe60000001804 */
[--C-:B-1----:R-:W-:Y:S01]  /*bfc0*/  FFMA.FTZ R111, R221, UR4, -R110.reuse ;  /* 0x00000004dd6f7c23 */ /* 0x102fe2000801086e */
[----:B---3--:R-:W-:Y:S02]  /*bfd0*/  F2FP.F16.F32.PACK_AB R116, R204, R203 ;  /* 0x000000cbcc74723e */ /* 0x008fe400000000ff */
[----:B------:R-:W-:Y:S01]  /*bfe0*/  MOV R221, R141 ;  /* 0x0000008d00dd7202 */ /* 0x000fe20000000f00 */
[----:B------:R1:W-:Y:S04]  /*bff0*/  MUFU.EX2 R201, R111 ;  /* 0x0000006f00c97308 */ /* 0x0003e80000000800 */
[--C-:B-1----:R-:W-:Y:S01]  /*c000*/  FFMA.FTZ R111, R215, UR4, -R110.reuse ;  /* 0x00000004d76f7c23 */ /* 0x102fe2000801086e */
[----:B------:R-:W-:Y:S02]  /*c010*/  MOV R215, R140 ;  /* 0x0000008c00d77202 */ /* 0x000fe40000000f00 */
[----:B------:R-:W-:Y:S03]  /*c020*/  LDSM.16.MT88.4 R140, [R225+0x9c00] ;  /* 0x009c0000e18c783b */ /* 0x000fe60000004200 */
[----:B------:R1:W3:Y:S02]  /*c030*/  MUFU.EX2 R202, R111 ;  /* 0x0000006f00ca7308 */ /* 0x0002e40000000800 */
[--C-:B-1----:R-:W-:Y:S01]  /*c040*/  FFMA.FTZ R111, R220, UR4, -R109.reuse ;  /* 0x00000004dc6f7c23 */ /* 0x102fe2000801086d */
[----:B------:R-:W-:Y:S02]  /*c050*/  MOV R220, R138 ;  /* 0x0000008a00dc7202 */ /* 0x000fe40000000f00 */
[----:B------:R-:W-:Y:S05]  /*c060*/  MOV R138, R135 ;  /* 0x00000087008a7202 */ /* 0x000fea0000000f00 */
[----:B------:R1:W-:Y:S01]  /*c070*/  MUFU.EX2 R199, R111 ;  /* 0x0000006f00c77308 */ /* 0x0003e20000000800 */
[----:B---3--:R-:W-:Y:S01]  /*c080*/  F2FP.F16.F32.PACK_AB R117, R202, R201 ;  /* 0x000000c9ca75723e */ /* 0x008fe200000000ff */
[----:B-1----:R-:W-:Y:S01]  /*c090*/  FFMA.FTZ R111, R222, UR4, -R109 ;  /* 0x00000004de6f7c23 */ /* 0x002fe2000801086d */
[----:B------:R-:W-:Y:S02]  /*c0a0*/  MOV R222, R137 ;  /* 0x0000008900de7202 */ /* 0x000fe40000000f00 */
[----:B------:R-:W-:Y:S05]  /*c0b0*/  MOV R137, R134 ;  /* 0x0000008600897202 */ /* 0x000fea0000000f00 */
[----:B------:R1:W3:Y:S02]  /*c0c0*/  MUFU.EX2 R200, R111 ;  /* 0x0000006f00c87308 */ /* 0x0002e40000000800 */
[--C-:B-1----:R-:W-:Y:S01]  /*c0d0*/  FFMA.FTZ R111, R223, UR4, -R110.reuse ;  /* 0x00000004df6f7c23 */ /* 0x102fe2000801086e */
[----:B------:R-:W-:Y:S02]  /*c0e0*/  MOV R223, R133 ;  /* 0x0000008500df7202 */ /* 0x000fe40000000f00 */
[----:B------:R-:W1:Y:S05]  /*c0f0*/  LDSM.16.MT88.4 R132, [R225+0x9800] ;  /* 0x00980000e184783b */ /* 0x000e6a0000004200 */
[----:B------:R4:W-:Y:S01]  /*c100*/  MUFU.EX2 R198, R111 ;  /* 0x0000006f00c67308 */ /* 0x0009e20000000800 */
[----:B---3--:R-:W-:Y:S01]  /*c110*/  F2FP.F16.F32.PACK_AB R118, R200, R199 ;  /* 0x000000c7c876723e */ /* 0x008fe200000000ff */
[----:B----4-:R-:W-:Y:S01]  /*c120*/  FFMA.FTZ R111, R232, UR4, -R110 ;  /* 0x00000004e86f7c23 */ /* 0x010fe2000801086e */
[----:B------:R-:W-:Y:S07]  /*c130*/  MOV R232, R139 ;  /* 0x0000008b00e87202 */ /* 0x000fee0000000f00 */
[----:B------:R3:W4:Y:S02]  /*c140*/  MUFU.EX2 R197, R111 ;  /* 0x0000006f00c57308 */ /* 0x0007240000000800 */
[--C-:B---3--:R-:W-:Y:S01]  /*c150*/  FFMA.FTZ R111, R233, UR4, -R105.reuse ;  /* 0x00000004e96f7c23 */ /* 0x108fe20008010869 */
[----:B----4-:R-:W-:Y:S02]  /*c160*/  F2FP.F16.F32.PACK_AB R119, R197, R198 ;  /* 0x000000c6c577723e */ /* 0x010fe400000000ff */
[----:B------:R-:W-:Y:S05]  /*c170*/  MOV R233, R138 ;  /* 0x0000008a00e97202 */ /* 0x000fea0000000f00 */
[----:B------:R3:W-:Y:S01]  /*c180*/  MUFU.EX2 R196, R111 ;  /* 0x0000006f00c47308 */ /* 0x0007e20000000800 */
[C---:B------:R-:W-:Y:S06]  /*c190*/  HMMA.16816.F32 R8, R116.reuse, R124, R8 ;  /* 0x0000007c7408723c */ /* 0x040fec0000001808 */
[-C--:B------:R-:W-:Y:S06]  /*c1a0*/  HMMA.16816.F32 R12, R116, R126.reuse, R12 ;  /* 0x0000007e740c723c */ /* 0x080fec000000180c */
[C---:B------:R-:W-:Y:S01]  /*c1b0*/  HMMA.16816.F32 R16, R112.reuse, R126, R16 ;  /* 0x0000007e7010723c */ /* 0x040fe20000001810 */
[----:B------:R-:W4:Y:S04]  /*c1c0*/  LDSM.16.MT88.4 R124, [R225+0xa800] ;  /* 0x00a80000e17c783b */ /* 0x000f280000004200 */
[--C-:B---3--:R-:W-:Y:S01]  /*c1d0*/  FFMA.FTZ R111, R234, UR4, -R105.reuse ;  /* 0x00000004ea6f7c23 */ /* 0x108fe20008010869 */
[-C--:B-1----:R-:W-:Y:S03]  /*c1e0*/  HMMA.16816.F32 R20, R112, R132.reuse, R20 ;  /* 0x000000847014723c */ /* 0x082fe60000001814 */
[----:B------:R1:W-:Y:S02]  /*c1f0*/  MUFU.EX2 R195, R111 ;  /* 0x0000006f00c37308 */ /* 0x0003e40000000800 */
[----:B------:R-:W-:Y:S01]  /*c200*/  MOV R234, R137 ;  /* 0x0000008900ea7202 */ /* 0x000fe20000000f00 */
[C---:B------:R-:W-:Y:S06]  /*c210*/  HMMA.16816.F32 R24, R116.reuse, R132, R24 ;  /* 0x000000847418723c */ /* 0x040fec0000001818 */
[-C--:B------:R-:W-:Y:S06]  /*c220*/  HMMA.16816.F32 R28, R116, R134.reuse, R28 ;  /* 0x00000086741c723c */ /* 0x080fec000000181c */
[C---:B------:R-:W-:Y:S05]  /*c230*/  HMMA.16816.F32 R32, R112.reuse, R134, R32 ;  /* 0x000000867020723c */ /* 0x040fea0000001820 */
[--C-:B-1----:R-:W-:Y:S01]  /*c240*/  FFMA.FTZ R111, R236, UR4, -R106.reuse ;  /* 0x00000004ec6f7c23 */ /* 0x102fe2000801086a */
[-C--:B------:R-:W-:Y:S03]  /*c250*/  HMMA.16816.F32 R36, R112, R120.reuse, R36 ;  /* 0x000000787024723c */ /* 0x080fe60000001824 */
[----:B------:R1:W-:Y:S02]  /*c260*/  MUFU.EX2 R193, R111 ;  /* 0x0000006f00c17308 */ /* 0x0003e40000000800 */
[----:B------:R-:W-:Y:S01]  /*c270*/  MOV R236, R181 ;  /* 0x000000b500ec7202 */ /* 0x000fe20000000f00 */
[C---:B------:R-:W-:Y:S06]  /*c280*/  HMMA.16816.F32 R40, R116.reuse, R120, R40 ;  /* 0x000000787428723c */ /* 0x040fec0000001828 */
[-C--:B------:R-:W-:Y:S06]  /*c290*/  HMMA.16816.F32 R44, R116, R122.reuse, R44 ;  /* 0x0000007a742c723c */ /* 0x080fec000000182c */
[C---:B------:R-:W-:Y:S01]  /*c2a0*/  HMMA.16816.F32 R48, R112.reuse, R122, R48 ;  /* 0x0000007a7030723c */ /* 0x040fe20000001830 */
[----:B------:R-:W3:Y:S04]  /*c2b0*/  LDSM.16.MT88.4 R120, [R225+0xb800] ;  /* 0x00b80000e178783b */ /* 0x000ee80000004200 */
[--C-:B-1----:R-:W-:Y:S01]  /*c2c0*/  FFMA.FTZ R111, R235, UR4, -R106.reuse ;  /* 0x00000004eb6f7c23 */ /* 0x102fe2000801086a */
[-C--:B----4-:R-:W-:Y:S03]  /*c2d0*/  HMMA.16816.F32 R52, R112, R124.reuse, R52 ;  /* 0x0000007c7034723c */ /* 0x090fe60000001834 */
[----:B------:R1:W-:Y:S02]  /*c2e0*/  MUFU.EX2 R194, R111 ;  /* 0x0000006f00c27308 */ /* 0x0003e40000000800 */
[----:B------:R-:W-:Y:S01]  /*c2f0*/  MOV R235, R186 ;  /* 0x000000ba00eb7202 */ /* 0x000fe20000000f00 */
[C---:B------:R-:W-:Y:S06]  /*c300*/  HMMA.16816.F32 R56, R116.reuse, R124, R56 ;  /* 0x0000007c7438723c */ /* 0x040fec0000001838 */
[-C--:B------:R-:W-:Y:S06]  /*c310*/  HMMA.16816.F32 R60, R116, R126.reuse, R60 ;  /* 0x0000007e743c723c */ /* 0x080fec000000183c */
[C---:B------:R-:W-:Y:S01]  /*c320*/  HMMA.16816.F32 R64, R112.reuse, R126, R64 ;  /* 0x0000007e7040723c */ /* 0x040fe20000001840 */
[----:B------:R-:W4:Y:S04]  /*c330*/  LDSM.16.MT88.4 R124, [R224+0x9c00] ;  /* 0x009c0000e07c783b */ /* 0x000f280000004200 */
[--C-:B-1----:R-:W-:Y:S01]  /*c340*/  FFMA.FTZ R111, R217, UR4, -R105.reuse ;  /* 0x00000004d96f7c23 */ /* 0x102fe20008010869 */
[-C--:B------:R-:W-:Y:S03]  /*c350*/  HMMA.16816.F32 R68, R112, R128.reuse, R68 ;  /* 0x000000807044723c */ /* 0x080fe60000001844 */
[----:B------:R-:W-:Y:S02]  /*c360*/  MUFU.EX2 R192, R111 ;  /* 0x0000006f00c07308 */ /* 0x000fe40000000800 */
[----:B------:R-:W-:Y:S01]  /*c370*/  FFMA.FTZ R105, R214, UR4, -R105 ;  /* 0x00000004d6697c23 */ /* 0x000fe20008010869 */
[C---:B------:R-:W-:Y:S07]  /*c380*/  HMMA.16816.F32 R72, R116.reuse, R128, R72 ;  /* 0x000000807448723c */ /* 0x040fee0000001848 */
[----:B------:R1:W-:Y:S01]  /*c390*/  MUFU.EX2 R191, R105 ;  /* 0x0000006900bf7308 */ /* 0x0003e20000000800 */
[-C--:B------:R-:W-:Y:S03]  /*c3a0*/  HMMA.16816.F32 R76, R116, R130.reuse, R76 ;  /* 0x00000082744c723c */ /* 0x080fe6000000184c */
[----:B------:R-:W-:Y:S03]  /*c3b0*/  MOV R217, R185 ;  /* 0x000000b900d97202 */ /* 0x000fe60000000f00 */
[C---:B------:R-:W-:Y:S05]  /*c3c0*/  HMMA.16816.F32 R80, R112.reuse, R130, R80 ;  /* 0x000000827050723c */ /* 0x040fea0000001850 */
[----:B------:R-:W-:Y:S01]  /*c3d0*/  MOV R214, R182 ;  /* 0x000000b600d67202 */ /* 0x000fe20000000f00 */
[-C--:B---3--:R-:W-:Y:S01]  /*c3e0*/  HMMA.16816.F32 R84, R112, R120.reuse, R84 ;  /* 0x000000787054723c */ /* 0x088fe20000001854 */
[----:B------:R-:W3:Y:S04]  /*c3f0*/  LDSM.16.MT88.4 R180, [R224+0xbc00] ;  /* 0x00bc0000e0b4783b */ /* 0x000ee80000004200 */
[--C-:B-1----:R-:W-:Y:S01]  /*c400*/  FFMA.FTZ R105, R218, UR4, -R106.reuse ;  /* 0x00000004da697c23 */ /* 0x102fe2000801086a */
[C---:B------:R-:W-:Y:S03]  /*c410*/  HMMA.16816.F32 R88, R116.reuse, R120, R88 ;  /* 0x000000787458723c */ /* 0x040fe60000001858 */
[----:B------:R1:W-:Y:S01]  /*c420*/  MUFU.EX2 R190, R105 ;  /* 0x0000006900be7308 */ /* 0x0003e20000000800 */
[----:B------:R-:W5:Y:S01]  /*c430*/  LDL.LU R218, [R1+0x14] ;  /* 0x0000140001da7983 */ /* 0x000f620000300800 */
[----:B------:R-:W-:Y:S01]  /*c440*/  FFMA.FTZ R106, R216, UR4, -R106 ;  /* 0x00000004d86a7c23 */ /* 0x000fe2000801086a */
[-C--:B------:R-:W-:Y:S05]  /*c450*/  HMMA.16816.F32 R92, R116, R122.reuse, R92 ;  /* 0x0000007a745c723c */ /* 0x080fea000000185c */
[----:B------:R-:W-:Y:S01]  /*c460*/  MOV R216, R184 ;  /* 0x000000b800d87202 */ /* 0x000fe20000000f00 */
[----:B------:R-:W-:Y:S01]  /*c470*/  HMMA.16816.F32 R96, R112, R122, R96 ;  /* 0x0000007a7060723c */ /* 0x000fe20000001860 */
[----:B------:R-:W4:Y:S04]  /*c480*/  MUFU.EX2 R189, R106 ;  /* 0x0000006a00bd7308 */ /* 0x000f280000000800 */
[----:B--2---:R-:W-:Y:S01]  /*c490*/  FFMA.FTZ R2, R2, R212, R213 ;  /* 0x000000d402027223 */ /* 0x004fe200000100d5 */
[----:B------:R-:W-:Y:S01]  /*c4a0*/  MOV R213, R163 ;  /* 0x000000a300d57202 */ /* 0x000fe20000000f00 */
[----:B------:R-:W-:Y:S01]  /*c4b0*/  FFMA.FTZ R0, R0, R160, R161 ;  /* 0x000000a000007223 */ /* 0x000fe200000100a1 */
[--C-:B-1----:R-:W-:Y:S02]  /*c4c0*/  FFMA.FTZ R105, R219, UR4, -R109.reuse ;  /* 0x00000004db697c23 */ /* 0x102fe4000801086d */
[----:B------:R-:W2:Y:S01]  /*c4d0*/  LDL.LU R219, [R1+0x10] ;  /* 0x0000100001db7983 */ /* 0x000ea20000300800 */
[----:B------:R-:W-:Y:S01]  /*c4e0*/  MOV R212, R162 ;  /* 0x000000a200d47202 */ /* 0x000fe20000000f00 */
[----:B------:R1:W-:Y:S01]  /*c4f0*/  MUFU.EX2 R187, R105 ;  /* 0x0000006900bb7308 */ /* 0x0003e20000000800 */
[----:B------:R-:W-:Y:S01]  /*c500*/  FADD.FTZ R0, R168, R0 ;  /* 0x00000000a8007221 */ /* 0x000fe20000010000 */
[----:B------:R-:W-:Y:S01]  /*c510*/  FADD.FTZ R2, R169, R2 ;  /* 0x00000002a9027221 */ /* 0x000fe20000010000 */
[----:B----4-:R-:W-:Y:S01]  /*c520*/  F2FP.F16.F32.PACK_AB R111, R189, R190 ;  /* 0x000000bebd6f723e */ /* 0x010fe200000000ff */
[--C-:B-1----:R-:W-:Y:S01]  /*c530*/  FFMA.FTZ R105, R237, UR4, -R109.reuse ;  /* 0x00000004ed697c23 */ /* 0x102fe2000801086d */
[----:B------:R-:W-:Y:S05]  /*c540*/  MOV R237, R176 ;  /* 0x000000b000ed7202 */ /* 0x000fea0000000f00 */
[----:B------:R1:W4:Y:S02]  /*c550*/  MUFU.EX2 R188, R105 ;  /* 0x0000006900bc7308 */ /* 0x0003240000000800 */
[--C-:B-1----:R-:W-:Y:S01]  /*c560*/  FFMA.FTZ R105, R238, UR4, -R110.reuse ;  /* 0x00000004ee697c23 */ /* 0x102fe2000801086e */
[----:B----4-:R-:W-:Y:S07]  /*c570*/  F2FP.F16.F32.PACK_AB R176, R188, R187 ;  /* 0x000000bbbcb0723e */ /* 0x010fee00000000ff */
[----:B------:R1:W-:Y:S02]  /*c580*/  MUFU.EX2 R185, R105 ;  /* 0x0000006900b97308 */ /* 0x0003e40000000800 */
[--C-:B-1----:R-:W-:Y:S01]  /*c590*/  FFMA.FTZ R105, R241, UR4, -R110.reuse ;  /* 0x00000004f1697c23 */ /* 0x102fe2000801086e */
[----:B------:R-:W-:Y:S01]  /*c5a0*/  FFMA.FTZ R110, R108, UR4, -R110 ;  /* 0x000000046c6e7c23 */ /* 0x000fe2000801086e */
[----:B------:R-:W-:Y:S06]  /*c5b0*/  F2FP.F16.F32.PACK_AB R108, R195, R196 ;  /* 0x000000c4c36c723e */ /* 0x000fec00000000ff */
[----:B------:R1:W4:Y:S02]  /*c5c0*/  MUFU.EX2 R186, R105 ;  /* 0x0000006900ba7308 */ /* 0x0003240000000800 */
[--C-:B-1----:R-:W-:Y:S01]  /*c5d0*/  FFMA.FTZ R105, R240, UR4, -R109.reuse ;  /* 0x00000004f0697c23 */ /* 0x102fe2000801086d */
[----:B------:R-:W-:Y:S01]  /*c5e0*/  FFMA.FTZ R109, R239, UR4, -R109 ;  /* 0x00000004ef6d7c23 */ /* 0x000fe2000801086d */
[----:B----4-:R-:W-:Y:S06]  /*c5f0*/  F2FP.F16.F32.PACK_AB R177, R186, R185 ;  /* 0x000000b9bab1723e */ /* 0x010fec00000000ff */
[----:B------:R-:W-:Y:S10]  /*c600*/  MUFU.EX2 R184, R105 ;  /* 0x0000006900b87308 */ /* 0x000ff40000000800 */
[----:B------:R1:W4:Y:S10]  /*c610*/  MUFU.EX2 R106, R109 ;  /* 0x0000006d006a7308 */ /* 0x0003340000000800 */
[----:B------:R3:W3:Y:S01]  /*c620*/  MUFU.EX2 R105, R110 ;  /* 0x0000006e00697308 */ /* 0x0006e20000000800 */
[----:B-1----:R-:W-:Y:S02]  /*c630*/  F2FP.F16.F32.PACK_AB R109, R194, R193 ;  /* 0x000000c1c26d723e */ /* 0x002fe400000000ff */
[----:B----4-:R-:W-:Y:S02]  /*c640*/  F2FP.F16.F32.PACK_AB R178, R106, R184 ;  /* 0x000000b86ab2723e */ /* 0x010fe400000000ff */
[----:B---3--:R-:W-:Y:S02]  /*c650*/  F2FP.F16.F32.PACK_AB R110, R191, R192 ;  /* 0x000000c0bf6e723e */ /* 0x008fe400000000ff */
[----:B------:R-:W-:Y:S05]  /*c660*/  F2FP.F16.F32.PACK_AB R179, R105, R107 ;  /* 0x0000006b69b3723e */ /* 0x000fea00000000ff */
[-C--:B------:R-:W-:Y:S01]  /*c670*/  HMMA.16816.F32 R116, R108, R124.reuse, R4 ;  /* 0x0000007c6c74723c */ /* 0x080fe20000001804 */
[----:B------:R-:W1:Y:S05]  /*c680*/  LDSM.16.MT88.4 R4, [R225+0xbc00] ;  /* 0x00bc0000e104783b */ /* 0x000e6a0000004200 */
[C---:B------:R-:W-:Y:S06]  /*c690*/  HMMA.16816.F32 R112, R176.reuse, R124, R8 ;  /* 0x0000007cb070723c */ /* 0x040fec0000001808 */
        /* <DEDUP_REMOVED lines=10> */
[C---:B------:R-:W-:Y:S06]  /*c740*/  HMMA.16816.F32 R140, R108.reuse, R142, R32 ;  /* 0x0000008e6c8c723c */ /* 0x040fec0000001820 */
[-C--:B------:R-:W-:Y:S06]  /*c750*/  HMMA.16816.F32 R148, R108, R156.reuse, R36 ;  /* 0x0000009c6c94723c */ /* 0x080fec0000001824 */
[C---:B------:R-:W-:Y:S06]  /*c760*/  HMMA.16816.F32 R144, R176.reuse, R156, R40 ;  /* 0x0000009cb090723c */ /* 0x040fec0000001828 */
[-C--:B------:R-:W-:Y:S06]  /*c770*/  HMMA.16816.F32 R152, R176, R158.reuse, R44 ;  /* 0x0000009eb098723c */ /* 0x080fec000000182c */
[C---:B------:R-:W-:Y:S06]  /*c780*/  HMMA.16816.F32 R156, R108.reuse, R158, R48 ;  /* 0x0000009e6c9c723c */ /* 0x040fec0000001830 */
[-C--:B------:R-:W-:Y:S06]  /*c790*/  HMMA.16816.F32 R164, R108, R172.reuse, R52 ;  /* 0x000000ac6ca4723c */ /* 0x080fec0000001834 */
[C---:B------:R-:W-:Y:S05]  /*c7a0*/  HMMA.16816.F32 R160, R176.reuse, R172, R56 ;  /* 0x000000acb0a0723c */ /* 0x040fea0000001838 */
[----:B-----5:R-:W-:Y:S06]  /*c7b0*/  FFMA.FTZ R3, R3, R218, R216 ;  /* 0x000000da03037223 */ /* 0x020fec00000100d8 */
[----:B------:R-:W-:Y:S04]  /*c7c0*/  FADD.FTZ R3, R170, R3 ;  /* 0x00000003aa037221 */ /* 0x000fe80000010000 */
[----:B------:R-:W-:Y:S04]  /*c7d0*/  FADD.FTZ R3, R217, R3 ;  /* 0x00000003d9037221 */ /* 0x000fe80000010000 */
[----:B------:R-:W-:Y:S04]  /*c7e0*/  FADD.FTZ R0, R233, R3 ;  /* 0x00000003e9007221 */ /* 0x000fe80000010000 */
[----:B------:R-:W-:Y:S01]  /*c7f0*/  FADD.FTZ R3, R220, R0 ;  /* 0x00000000dc037221 */ /* 0x000fe20000010000 */
[----:B------:R-:W-:Y:S01]  /*c800*/  FADD.FTZ R0, R252, R9 ;  /* 0x00000009fc007221 */ /* 0x000fe20000010000 */
[----:B--2---:R-:W-:Y:S02]  /*c810*/  FFMA.FTZ R100, R100, R219, R237 ;  /* 0x000000db64647223 */ /* 0x004fe400000100ed */
[----:B------:R-:W-:Y:S02]  /*c820*/  FADD.FTZ R9, R221, R3 ;  /* 0x00000003dd097221 */ /* 0x000fe40000010000 */
[----:B------:R-:W-:Y:S01]  /*c830*/  FADD.FTZ R8, R208, R100 ;  /* 0x00000064d0087221 */ /* 0x000fe20000010000 */
[----:B------:R-:W-:Y:S01]  /*c840*/  MOV R208, R211 ;  /* 0x000000d300d07202 */ /* 0x000fe20000000f00 */
[----:B------:R-:W-:Y:S01]  /*c850*/  FADD.FTZ R9, R212, R9 ;  /* 0x00000009d4097221 */ /* 0x000fe20000010000 */
[----:B------:R-:W-:Y:S01]  /*c860*/  MOV R211, R171 ;  /* 0x000000ab00d37202 */ /* 0x000fe20000000f00 */
[----:B------:R-:W-:Y:S01]  /*c870*/  FADD.FTZ R8, R214, R8 ;  /* 0x00000008d6087221 */ /* 0x000fe20000010000 */
[-C--:B------:R-:W-:Y:S03]  /*c880*/  HMMA.16816.F32 R168, R176, R174.reuse, R60 ;  /* 0x000000aeb0a8723c */ /* 0x080fe6000000183c */
[----:B------:R-:W-:Y:S01]  /*c890*/  FADD.FTZ R9, R211, R9 ;  /* 0x00000009d3097221 */ /* 0x000fe20000010000 */
[----:B------:R-:W-:Y:S01]  /*c8a0*/  FADD.FTZ R8, R234, R8 ;  /* 0x00000008ea087221 */ /* 0x000fe20000010000 */
[----:B------:R-:W-:Y:S01]  /*c8b0*/  MOV R100, R103 ;  /* 0x0000006700647202 */ /* 0x000fe20000000f00 */
        /* <DEDUP_REMOVED lines=16> */
[----:B------:R-:W-:Y:S01]  /*c9c0*/  FADD.FTZ R0, R208, R3 ;  /* 0x00000003d0007221 */ /* 0x000fe20000010000 */
[----:B------:R-:W-:Y:S04]  /*c9d0*/  HMMA.16816.F32 R96, R108, R6, R96 ;  /* 0x000000066c60723c */ /* 0x000fe80000001860 */
[----:B------:R-:W-:Y:S01]  /*c9e0*/  FADD.FTZ R3, R245, R2 ;  /* 0x00000002f5037221 */ /* 0x000fe20000010000 */
[----:B------:R-:W-:Y:S01]  /*c9f0*/  FADD.FTZ R2, R203, R8 ;  /* 0x00000008cb027221 */ /* 0x000fe20000010000 */
[----:B------:R-:W-:Y:S01]  /*ca00*/  FADD.FTZ R10, R243, R0 ;  /* 0x00000000f30a7221 */ /* 0x000fe20000010000 */
[----:B------:R-:W-:Y:S01]  /*ca10*/  FADD.FTZ R0, R242, R9 ;  /* 0x00000009f2007221 */ /* 0x000fe20000010000 */
[----:B------:R-:W-:Y:S03]  /*ca20*/  FADD.FTZ R3, R201, R3 ;  /* 0x00000003c9037221 */ /* 0x000fe60000010000 */
        /* <DEDUP_REMOVED lines=11> */
[----:B------:R-:W-:Y:S02]  /*cae0*/  FADD.FTZ R2, R209, R9 ;  /* 0x00000009d1027221 */ /* 0x000fe40000010000 */
        /* <DEDUP_REMOVED lines=16> */
[----:B------:R-:W-:Y:S01]  /*cbf0*/  MOV R106, R101 ;  /* 0x00000065006a7202 */ /* 0x000fe20000000f00 */
[----:B------:R-:W-:Y:S01]  /*cc00*/  STL [R1+0x10], R5 ;  /* 0x0000100501007387 */ /* 0x000fe20000100800 */
[----:B------:R-:W-:Y:S03]  /*cc10*/  MOV R105, R102 ;  /* 0x0000006600697202 */ /* 0x000fe60000000f00 */
[----:B------:R1:W-:Y:S04]  /*cc20*/  STL [R1+0x14], R3 ;  /* 0x0000140301007387 */ /* 0x0003e80000100800 */
[----:B------:R2:W-:Y:S04]  /*cc30*/  STL [R1+0x18], R2 ;  /* 0x0000180201007387 */ /* 0x0005e80000100800 */
[----:B------:R2:W-:Y:S01]  /*cc40*/  STL [R1+0x1c], R0 ;  /* 0x00001c0001007387 */ /* 0x0005e20000100800 */
[----:B-1----:R-:W-:Y:S01]  /*cc50*/  MOV R3, R104 ;  /* 0x0000006800037202 */ /* 0x002fe20000000f00 */
[----:B------:R-:W-:Y:S06]  /*cc60*/  @P0 BRA `(.L_x_386) ;  /* 0xffffffc800240947 */ /* 0x000fec000383ffff */
.L_x_385:
[----:B--2---:R-:W2:Y:S04]  /*cc70*/  LDL.LU R2, [R1+0x10] ;  /* 0x0000100001027983 */ /* 0x004ea80000300800 */
[----:B------:R-:W3:Y:S04]  /*cc80*/  LDL.LU R7, [R1+0x14] ;  /* 0x0000140001077983 */ /* 0x000ee80000300800 */
[----:B------:R-:W4:Y:S04]  /*cc90*/  LDL.LU R6, [R1+0x18] ;  /* 0x0000180001067983 */ /* 0x000f280000300800 */
[----:B------:R-:W5:Y:S01]  /*cca0*/  LDL.LU R5, [R1+0x1c] ;  /* 0x00001c0001057983 */ /* 0x000f620000300800 */
[----:B------:R-:W1:Y:S01]  /*ccb0*/  S2UR UR4, SR_CgaCtaId ;  /* 0x00000000000479c3 */ /* 0x000e620000008800 */
[----:B------:R-:W-:Y:S01]  /*ccc0*/  UMOV UR5, 0x400 ;  /* 0x0000040000057882 */ /* 0x000fe20000000000 */
[----:B------:R-:W-:Y:S01]  /*ccd0*/  UMOV UR16, URZ ;  /* 0x0000003f00107c82 */ /* 0x000fe20008000000 */
[----:B------:R-:W5:Y:S01]  /*cce0*/  S2R R52, SR_TID.X ;  /* 0x0000000000347919 */ /* 0x000f620000002100 */
[----:B------:R-:W-:Y:S01]  /*ccf0*/  UMOV UR17, URZ ;  /* 0x0000003f00117c82 */ /* 0x000fe20008000000 */
[----:B------:R-:W-:Y:S03]  /*cd00*/  BSSY B0, `(.L_x_389) ;  /* 0x0000161000007945 */ /* 0x000fe60003800000 */
[----:B------:R-:W5:Y:S08]  /*cd10*/  S2UR UR11, SR_CTAID.Y ;  /* 0x00000000000b79c3 */ /* 0x000f700000002600 */
[----:B------:R-:W5:Y:S01]  /*cd20*/  S2UR UR10, SR_CTAID.X ;  /* 0x00000000000a79c3 */ /* 0x000f620000002500 */
[----:B-1----:R-:W-:-:S03]  /*cd30*/  ULEA UR4, UR4, UR5, 0x18 ;  /* 0x0000000504047291 */ /* 0x002fc6000f8ec03f */
[----:B------:R-:W-:Y:S02]  /*cd40*/  ULDC.U8 UR5, c[0x0][0x3d8] ;  /* 0x0000f60000057ab9 */ /* 0x000fe40000000000 */
[----:B------:R-:W-:Y:S01]  /*cd50*/  UISETP.NE.AND UP1, UPT, UR5, URZ, UPT ;  /* 0x0000003f0500728c */ /* 0x000fe2000bf25270 */
[----:B--2---:R-:W1:Y:S04]  /*cd60*/  SHFL.BFLY PT, R0, R2, 0x2, 0x1f ;  /* 0x0c401f0002007f89 */ /* 0x004e6800000e0000 */
[----:B---3--:R-:W2:Y:S04]  /*cd70*/  SHFL.BFLY PT, R4, R7, 0x2, 0x1f ;  /* 0x0c401f0007047f89 */ /* 0x008ea800000e0000 */
[----:B----4-:R-:W3:Y:S01]  /*cd80*/  SHFL.BFLY PT, R3, R6, 0x2, 0x1f ;  /* 0x0c401f0006037f89 */ /* 0x010ee200000e0000 */
[----:B-1----:R-:W-:-:S03]  /*cd90*/  FADD.FTZ R0, R0, R2 ;  /* 0x0000000200007221 */ /* 0x002fc60000010000 */
[----:B-----5:R-:W1:Y:S01]  /*cda0*/  SHFL.BFLY PT, R2, R5, 0x2, 0x1f ;  /* 0x0c401f0005027f89 */ /* 0x020e6200000e0000 */
[----:B--2---:R-:W-:Y:S01]  /*cdb0*/  FADD.FTZ R4, R4, R7 ;  /* 0x0000000704047221 */ /* 0x004fe20000010000 */
[----:B------:R-:W-:Y:S02]  /*cdc0*/  SHF.R.S32.HI R7, RZ, 0x1f, R52 ;  /* 0x0000001fff077819 */ /* 0x000fe40000011434 */
[----:B------:R-:W2:Y:S01]  /*cdd0*/  SHFL.BFLY PT, R49, R0, 0x1, 0x1f ;  /* 0x0c201f0000317f89 */ /* 0x000ea200000e0000 */
[----:B---3--:R-:W-:Y:S01]  /*cde0*/  FADD.FTZ R3, R3, R6 ;  /* 0x0000000603037221 */ /* 0x008fe20000010000 */
[CC--:B------:R-:W-:Y:S02]  /*cdf0*/  LEA.HI R14, R7.reuse, R52.reuse, RZ, 0x5 ;  /* 0x00000034070e7211 */ /* 0x0c0fe400078f28ff */
[----:B------:R-:W3:Y:S01]  /*ce00*/  SHFL.BFLY PT, R50, R4, 0x1, 0x1f ;  /* 0x0c201f0004327f89 */ /* 0x000ee200000e0000 */
[----:B------:R-:W-:Y:S01]  /*ce10*/  LEA.HI R7, R7, R52, RZ, 0x2 ;  /* 0x0000003407077211 */ /* 0x000fe200078f10ff */
[----:B-1----:R-:W-:-:S02]  /*ce20*/  FADD.FTZ R2, R2, R5 ;  /* 0x0000000502027221 */ /* 0x002fc40000010000 */
[----:B------:R-:W1:Y:S01]  /*ce30*/  SHFL.BFLY PT, R5, R3, 0x1, 0x1f ;  /* 0x0c201f0003057f89 */ /* 0x000e6200000e0000 */
[----:B--2---:R-:W-:Y:S01]  /*ce40*/  FADD.FTZ R49, R0, R49 ;  /* 0x0000003100317221 */ /* 0x004fe20000010000 */
[----:B------:R-:W-:Y:S02]  /*ce50*/  MOV R0, 0x3f800000 ;  /* 0x3f80000000007802 */ /* 0x000fe40000000f00 */
[----:B------:R-:W2:Y:S01]  /*ce60*/  SHFL.BFLY PT, R6, R2, 0x1, 0x1f ;  /* 0x0c201f0002067f89 */ /* 0x000ea200000e0000 */
[----:B---3--:R-:W-:Y:S01]  /*ce70*/  FADD.FTZ R50, R4, R50 ;  /* 0x0000003204327221 */ /* 0x008fe20000010000 */
[----:B------:R-:W-:Y:S02]  /*ce80*/  FSETP.NE.FTZ.AND P5, PT, R49, RZ, PT ;  /* 0x000000ff3100720b */ /* 0x000fe40003fb5000 */
[----:B------:R-:W-:Y:S02]  /*ce90*/  LOP3.LUT R4, R14, 0xffffffe0, RZ, 0xc0, !PT ;  /* 0xffffffe00e047812 */ /* 0x000fe400078ec0ff */
[----:B------:R-:W-:-:S02]  /*cea0*/  FSETP.NE.FTZ.AND P4, PT, R50, RZ, PT ;  /* 0x000000ff3200720b */ /* 0x000fc40003f95000 */
[----:B------:R-:W-:Y:S02]  /*ceb0*/  IADD3 R4, -R4, R52, RZ ;  /* 0x0000003404047210 */ /* 0x000fe40007ffe1ff */
[----:B------:R-:W-:Y:S02]  /*cec0*/  SHF.R.S32.HI R14, RZ, 0x5, R14 ;  /* 0x00000005ff0e7819 */ /* 0x000fe4000001140e */
[----:B------:R-:W-:-:S03]  /*ced0*/  LOP3.LUT P6, RZ, R4, 0x3, RZ, 0xc0, !PT ;  /* 0x0000000304ff7812 */ /* 0x000fc600078cc0ff */
[----:B------:R-:W3:Y:S01]  /*cee0*/  @P5 MUFU.RCP R0, R49 ;  /* 0x0000003100005308 */ /* 0x000ee20000001000 */
[----:B-1----:R-:W-:Y:S01]  /*cef0*/  FADD.FTZ R48, R3, R5 ;  /* 0x0000000503307221 */ /* 0x002fe20000010000 */
[----:B------:R-:W-:Y:S02]  /*cf00*/  LOP3.LUT R5, R7, 0xfffffffc, RZ, 0xc0, !PT ;  /* 0xfffffffc07057812 */ /* 0x000fe400078ec0ff */
[----:B------:R-:W-:Y:S01]  /*cf10*/  MOV R3, 0x3f800000 ;  /* 0x3f80000000037802 */ /* 0x000fe20000000f00 */
[----:B--2---:R-:W-:Y:S01]  /*cf20*/  FADD.FTZ R51, R2, R6 ;  /* 0x0000000602337221 */ /* 0x004fe20000010000 */
[----:B------:R-:W-:Y:S02]  /*cf30*/  FSETP.NE.FTZ.AND P3, PT, R48, RZ, PT ;  /* 0x000000ff3000720b */ /* 0x000fe40003f75000 */
[----:B------:R-:W-:Y:S02]  /*cf40*/  MOV R2, 0x3f800000 ;  /* 0x3f80000000027802 */ /* 0x000fe40000000f00 */
[----:B------:R-:W-:Y:S01]  /*cf50*/  FSETP.NE.FTZ.AND P2, PT, R51, RZ, PT ;  /* 0x000000ff3300720b */ /* 0x000fe20003f55000 */
[----:B------:R-:W1:Y:S01]  /*cf60*/  @P4 MUFU.RCP R3, R50 ;  /* 0x0000003200034308 */ /* 0x000e620000001000 */
[----:B------:R-:W-:Y:S01]  /*cf70*/  IADD3 R52, -R5, R52, RZ ;  /* 0x0000003405347210 */ /* 0x000fe20007ffe1ff */
[C---:B---3--:R-:W-:Y:S01]  /*cf80*/  FMUL.FTZ R116, R0.reuse, R116 ;  /* 0x0000007400747220 */ /* 0x048fe20000410000 */
        /* <DEDUP_REMOVED lines=23> */
[----:B------:R-:W-:Y:S01]  /*d100*/  MOV R0, 0x3f800000 ;  /* 0x3f80000000007802 */ /* 0x000fe20000000f00 */
        /* <DEDUP_REMOVED lines=8> */
[----:B------:R-:W1:Y:S01]  /*d190*/  @P2 MUFU.RCP R0, R51 ;  /* 0x0000003300002308 */ /* 0x000e620000001000 */
        /* <DEDUP_REMOVED lines=8> */
[C---:B--2---:R-:W-:Y:S01]  /*d220*/  FMUL.FTZ R112, R2.reuse, R112 ;  /* 0x0000007002707220 */ /* 0x044fe20000410000 */
[C---:B------:R-:W-:Y:S01]  /*d230*/  FMUL.FTZ R47, R2.reuse, R113 ;  /* 0x00000071022f7220 */ /* 0x040fe20000410000 */
[C---:B------:R-:W-:Y:S01]  /*d240*/  FMUL.FTZ R120, R2.reuse, R120 ;  /* 0x0000007802787220 */ /* 0x040fe20000410000 */
[C---:B------:R-:W-:Y:S01]  /*d250*/  FMUL.FTZ R46, R2.reuse, R121 ;  /* 0x00000079022e7220 */ /* 0x040fe20000410000 */
[C---:B------:R-:W-:Y:S01]  /*d260*/  FMUL.FTZ R128, R2.reuse, R128 ;  /* 0x0000008002807220 */ /* 0x040fe20000410000 */
[C---:B------:R-:W-:Y:S01]  /*d270*/  FMUL.FTZ R39, R2.reuse, R129 ;  /* 0x0000008102277220 */ /* 0x040fe20000410000 */
[C---:B------:R-:W-:Y:S01]  /*d280*/  FMUL.FTZ R136, R2.reuse, R136 ;  /* 0x0000008802887220 */ /* 0x040fe20000410000 */
[----:B------:R-:W-:Y:S01]  /*d290*/  FMUL.FTZ R36, R2, R137 ;  /* 0x0000008902247220 */ /* 0x000fe20000410000 */
        /* <DEDUP_REMOVED lines=52> */
[----:B------:R-:W-:Y:S01]  /*d5e0*/  FMUL.FTZ R6, R3, R99 ;  /* 0x0000006303067220 */ /* 0x000fe20000410000 */
[----:B------:R-:W-:-:S02]  /*d5f0*/  IADD3 R2, R0, -R2, RZ ;  /* 0x8000000200027210 */ /* 0x000fc40007ffe0ff */
[----:B------:R-:W-:Y:S02]  /*d600*/  F2FP.F16.F32.PACK_AB R45, R45, R116 ;  /* 0x000000742d2d723e */ /* 0x000fe400000000ff */
[----:B------:R-:W-:Y:S02]  /*d610*/  LEA.HI R0, R2, R2, RZ, 0x1 ;  /* 0x0000000202007211 */ /* 0x000fe400078f08ff */
[----:B------:R-:W-:Y:S02]  /*d620*/  F2FP.F16.F32.PACK_AB R44, R44, R118 ;  /* 0x000000762c2c723e */ /* 0x000fe400000000ff */
[----:B------:R-:W-:Y:S02]  /*d630*/  LOP3.LUT R3, R0, 0x3fffffe, RZ, 0xc0, !PT ;  /* 0x03fffffe00037812 */ /* 0x000fe400078ec0ff */
[----:B------:R-:W-:Y:S02]  /*d640*/  SHF.R.S32.HI R9, RZ, 0x1, R0 ;  /* 0x00000001ff097819 */ /* 0x000fe40000011400 */
[----:B------:R-:W-:-:S02]  /*d650*/  IADD3 R2, R2, -R3, RZ ;  /* 0x8000000302027210 */ /* 0x000fc40007ffe0ff */
[----:B------:R-:W-:Y:S02]  /*d660*/  SHF.L.U32 R3, R9, 0x6, RZ ;  /* 0x0000000609037819 */ /* 0x000fe400000006ff */
[----:B------:R-:W-:Y:S02]  /*d670*/  LEA R0, R14, R52, 0x8 ;  /* 0x000000340e007211 */ /* 0x000fe400078e40ff */
[----:B------:R-:W-:Y:S02]  /*d680*/  LOP3.LUT R4, R3, 0xc0, RZ, 0xc0, !PT ;  /* 0x000000c003047812 */ /* 0x000fe400078ec0ff */
[----:B------:R-:W-:Y:S02]  /*d690*/  LOP3.LUT R3, R9, 0x1, RZ, 0xc0, !PT ;  /* 0x0000000109037812 */ /* 0x000fe400078ec0ff */
[----:B------:R-:W-:Y:S02]  /*d6a0*/  LEA R0, R2, R0, 0x4 ;  /* 0x0000000002007211 */ /* 0x000fe400078e20ff */
[----:B------:R-:W-:-:S02]  /*d6b0*/  LEA.HI R2, R4, R4, RZ, 0x1d ;  /* 0x0000000404027211 */ /* 0x000fc400078fe8ff */
[----:B------:R-:W-:Y:S02]  /*d6c0*/  ISETP.NE.U32.AND P1, PT, R3, 0x1, PT ;  /* 0x000000010300780c */ /* 0x000fe40003f25070 */
[----:B------:R-:W-:Y:S02]  /*d6d0*/  LEA R0, R0, R2, 0x1 ;  /* 0x0000000200007211 */ /* 0x000fe400078e08ff */
[----:B------:R-:W-:Y:S02]  /*d6e0*/  LOP3.LUT P0, RZ, R9, 0x2, RZ, 0xc0, !PT ;  /* 0x0000000209ff7812 */ /* 0x000fe4000780c0ff */
[----:B------:R-:W-:Y:S01]  /*d6f0*/  LEA R0, R0, UR4, 0x1 ;  /* 0x0000000400007c11 */ /* 0x000fe2000f8e08ff */
[----:B------:R-:W-:Y:S01]  /*d700*/  ULDC.U8 UR4, c[0x0][0x3d9] ;  /* 0x0000f64000047ab9 */ /* 0x000fe20000000000 */
[----:B------:R-:W-:Y:S01]  /*d710*/  MOV R3, 0x20 ;  /* 0x0000002000037802 */ /* 0x000fe20000000f00 */
[----:B------:R-:W-:Y:S01]  /*d720*/  UISETP.NE.AND UP0, UPT, UR4, URZ, UPT ;  /* 0x0000003f0400728c */ /* 0x000fe2000bf05270 */
[----:B------:R-:W-:Y:S01]  /*d730*/  IADD3 R2, R0, -0x10, RZ ;  /* 0xfffffff000027810 */ /* 0x000fe20007ffe0ff */
[----:B------:R-:W-:Y:S01]  /*d740*/  STS [R0], R45 ;  /* 0x0000002d00007388 */ /* 0x000fe20000000800 */
[----:B------:R-:W-:Y:S01]  /*d750*/  SEL R3, R3, 0xffffffe0, !P0 ;  /* 0xffffffe003037807 */ /* 0x000fe20004000000 */
[----:B------:R-:W-:Y:S01]  /*d760*/  UISETP.NE.OR UP2, UPT, UR4, URZ, !UP1 ;  /* 0x0000003f0400728c */ /* 0x000fe2000cf45670 */
[----:B------:R-:W-:Y:S01]  /*d770*/  F2FP.F16.F32.PACK_AB R43, R43, R124 ;  /* 0x0000007c2b2b723e */ /* 0x000fe200000000ff */
[----:B------:R-:W-:Y:S01]  /*d780*/  STS [R0+0x200], R44 ;  /* 0x0002002c00007388 */ /* 0x000fe20000000800 */
[----:B------:R-:W-:-:S02]  /*d790*/  F2FP.F16.F32.PACK_AB R42, R42, R126 ;  /* 0x0000007e2a2a723e */ /* 0x000fc400000000ff */
[----:B------:R-:W-:Y:S02]  /*d7a0*/  @P1 IADD3 R2, R0, 0x10, RZ ;  /* 0x0000001000021810 */ /* 0x000fe40007ffe0ff */
[----:B------:R-:W-:Y:S01]  /*d7b0*/  F2FP.F16.F32.PACK_AB R47, R47, R112 ;  /* 0x000000702f2f723e */ /* 0x000fe200000000ff */
[----:B------:R-:W-:Y:S01]  /*d7c0*/  @UP0 ULDC.64 UR8, c[0x0][0x2c0] ;  /* 0x0000b00000080ab9 */ /* 0x000fe20000000a00 */
[----:B------:R-:W-:Y:S01]  /*d7d0*/  F2FP.F16.F32.PACK_AB R114, R115, R114 ;  /* 0x000000727372723e */ /* 0x000fe200000000ff */
[----:B------:R-:W-:Y:S01]  /*d7e0*/  STS [R2], R43 ;  /* 0x0000002b02007388 */ /* 0x000fe20000000800 */
[----:B------:R-:W-:Y:S01]  /*d7f0*/  F2FP.F16.F32.PACK_AB R46, R46, R120 ;  /* 0x000000782e2e723e */ /* 0x000fe200000000ff */
[----:B------:R-:W-:Y:S01]  /*d800*/  @UP0 UIMAD UR15, UR9, UR8, URZ ;  /* 0x00000008090f02a4 */ /* 0x000fe2000f8e023f */
[----:B------:R-:W-:Y:S01]  /*d810*/  F2FP.F16.F32.PACK_AB R122, R123, R122 ;  /* 0x0000007a7b7a723e */ /* 0x000fe200000000ff */
[----:B------:R-:W-:Y:S01]  /*d820*/  STS [R2+0x200], R42 ;  /* 0x0002002a02007388 */ /* 0x000fe20000000800 */
[----:B------:R-:W-:Y:S01]  /*d830*/  F2FP.F16.F32.PACK_AB R41, R41, R132 ;  /* 0x000000842929723e */ /* 0x000fe200000000ff */
[----:B------:R-:W1:Y:S01]  /*d840*/  S2UR UR8, SR_CTAID.Z ;  /* 0x00000000000879c3 */ /* 0x000e620000002700 */
[----:B------:R-:W-:Y:S01]  /*d850*/  F2FP.F16.F32.PACK_AB R40, R40, R134 ;  /* 0x000000862828723e */ /* 0x000fe200000000ff */
[----:B------:R-:W-:Y:S01]  /*d860*/  STS [R0+0x1000], R47 ;  /* 0x0010002f00007388 */ /* 0x000fe20000000800 */
[----:B------:R-:W-:Y:S01]  /*d870*/  IADD3 R4, R0, R3, RZ ;  /* 0x0000000300047210 */ /* 0x000fe20007ffe0ff */
[----:B------:R-:W-:Y:S01]  /*d880*/  @!UP0 ULDC UR6, c[0x0][0x2e4] ;  /* 0x0000b90000068ab9 */ /* 0x000fe20000000800 */
[----:B------:R-:W-:Y:S01]  /*d890*/  F2FP.F16.F32.PACK_AB R38, R38, R140 ;  /* 0x0000008c2626723e */ /* 0x000fe200000000ff */
[----:B------:R-:W-:Y:S01]  /*d8a0*/  STS [R0+0x1200], R114 ;  /* 0x0012007200007388 */ /* 0x000fe20000000800 */
[----:B------:R-:W-:Y:S01]  /*d8b0*/  F2FP.F16.F32.PACK_AB R37, R37, R142 ;  /* 0x0000008e2525723e */ /* 0x000fe200000000ff */
[----:B------:R-:W-:Y:S01]  /*d8c0*/  @!UP0 ULDC UR9, c[0x0][0x2c4] ;  /* 0x0000b10000098ab9 */ /* 0x000fe20000000800 */
[----:B------:R-:W-:Y:S01]  /*d8d0*/  IADD3 R3, R3, R2, RZ ;  /* 0x0000000203037210 */ /* 0x000fe20007ffe0ff */
[----:B------:R-:W-:Y:S01]  /*d8e0*/  STS [R2+0x1000], R46 ;  /* 0x0010002e02007388 */ /* 0x000fe20000000800 */
[----:B------:R-:W-:Y:S01]  /*d8f0*/  F2FP.F16.F32.PACK_AB R39, R39, R128 ;  /* 0x000000802727723e */ /* 0x000fe200000000ff */
[----:B------:R-:W-:Y:S01]  /*d900*/  @!UP0 USEL UR15, UR9, UR6, !UP1 ;  /* 0x00000006090f8287 */ /* 0x000fe2000c800000 */
[----:B------:R-:W-:Y:S01]  /*d910*/  F2FP.F16.F32.PACK_AB R130, R131, R130 ;  /* 0x000000828382723e */ /* 0x000fe200000000ff */
[----:B------:R-:W-:Y:S01]  /*d920*/  STS [R2+0x1200], R122 ;  /* 0x0012007a02007388 */ /* 0x000fe20000000800 */
[----:B------:R-:W-:Y:S01]  /*d930*/  F2FP.F16.F32.PACK_AB R36, R36, R136 ;  /* 0x000000882424723e */ /* 0x000fe200000000ff */
[----:B------:R-:W-:Y:S01]  /*d940*/  @!UP0 ULDC UR5, c[0x0][0x270] ;  /* 0x00009c0000058ab9 */ /* 0x000fe20000000800 */
[----:B------:R-:W-:Y:S01]  /*d950*/  F2FP.F16.F32.PACK_AB R138, R139, R138 ;  /* 0x0000008a8b8a723e */ /* 0x000fe200000000ff */
[----:B------:R-:W-:Y:S01]  /*d960*/  STS [R4], R41 ;  /* 0x0000002904007388 */ /* 0x000fe20000000800 */
[----:B------:R-:W-:Y:S01]  /*d970*/  F2FP.F16.F32.PACK_AB R35, R35, R148 ;  /* 0x000000942323723e */ /* 0x000fe200000000ff */
[----:B------:R-:W-:Y:S01]  /*d980*/  @UP0 UMOV UR7, 0x1 ;  /* 0x0000000100070882 */ /* 0x000fe20000000000 */
[----:B------:R-:W-:Y:S01]  /*d990*/  F2FP.F16.F32.PACK_AB R34, R34, R150 ;  /* 0x000000962222723e */ /* 0x000fe200000000ff */
[----:B------:R-:W-:Y:S01]  /*d9a0*/  STS [R4+0x200], R40 ;  /* 0x0002002804007388 */ /* 0x000fe20000000800 */
[----:B------:R-:W-:Y:S01]  /*d9b0*/  F2FP.F16.F32.PACK_AB R32, R32, R156 ;  /* 0x0000009c2020723e */ /* 0x000fe200000000ff */
[----:B------:R-:W-:Y:S01]  /*d9c0*/  @!UP0 UIMAD UR7, UR15, UR5, URZ ;  /* 0x000000050f0782a4 */ /* 0x000fe2000f8e023f */
[----:B------:R-:W-:Y:S01]  /*d9d0*/  F2FP.F16.F32.PACK_AB R31, R31, R158 ;  /* 0x0000009e1f1f723e */ /* 0x000fe200000000ff */
[----:B------:R-:W-:Y:S01]  /*d9e0*/  STS [R3], R38 ;  /* 0x0000002603007388 */ /* 0x000fe20000000800 */
[----:B------:R-:W-:Y:S01]  /*d9f0*/  F2FP.F16.F32.PACK_AB R33, R33, R144 ;  /* 0x000000902121723e */ /* 0x000fe200000000ff */
[----:B------:R-:W-:Y:S01]  /*da00*/  UIMAD UR6, UR11, UR7, URZ ;  /* 0x000000070b0672a4 */ /* 0x000fe2000f8e023f */
[----:B------:R-:W-:Y:S01]  /*da10*/  F2FP.F16.F32.PACK_AB R146, R147, R146 ;  /* 0x000000929392723e */ /* 0x000fe200000000ff */
[----:B------:R-:W-:Y:S01]  /*da20*/  STS [R3+0x200], R37 ;  /* 0x0002002503007388 */ /* 0x000fe20000000800 */
[----:B------:R-:W-:Y:S01]  /*da30*/  F2FP.F16.F32.PACK_AB R30, R30, R152 ;  /* 0x000000981e1e723e */ /* 0x000fe200000000ff */
[----:B------:R-:W-:Y:S01]  /*da40*/  @UP0 ULDC UR14, c[0x0][0x2c0] ;  /* 0x0000b000000e0ab9 */ /* 0x000fe20000000800 */
[----:B------:R-:W-:Y:S01]  /*da50*/  F2FP.F16.F32.PACK_AB R154, R155, R154 ;  /* 0x0000009a9b9a723e */ /* 0x000fe200000000ff */
[----:B------:R-:W-:Y:S01]  /*da60*/  STS [R4+0x1000], R39 ;  /* 0x0010002704007388 */ /* 0x000fe20000000800 */
[----:B------:R-:W-:Y:S01]  /*da70*/  F2FP.F16.F32.PACK_AB R29, R29, R164 ;  /* 0x000000a41d1d723e */ /* 0x000fe200000000ff */
[----:B------:R-:W-:Y:S01]  /*da80*/  @!UP2 ULDC UR4, c[0x0][0x2c4] ;  /* 0x0000b1000004aab9 */ /* 0x000fe20000000800 */
[----:B------:R-:W-:Y:S01]  /*da90*/  F2FP.F16.F32.PACK_AB R28, R28, R166 ;  /* 0x000000a61c1c723e */ /* 0x000fe200000000ff */
[----:B------:R-:W-:Y:S01]  /*daa0*/  STS [R4+0x1200], R130 ;  /* 0x0012008204007388 */ /* 0x000fe20000000800 */
[----:B------:R-:W-:Y:S01]  /*dab0*/  F2FP.F16.F32.PACK_AB R25, R25, R172 ;  /* 0x000000ac1919723e */ /* 0x000fe200000000ff */
[----:B------:R-:W-:Y:S01]  /*dac0*/  @!UP0 UMOV UR14, 0x1 ;  /* 0x00000001000e8882 */ /* 0x000fe20000000000 */
[----:B------:R-:W-:Y:S01]  /*dad0*/  F2FP.F16.F32.PACK_AB R24, R24, R174 ;  /* 0x000000ae1818723e */ /* 0x000fe200000000ff */
[----:B------:R-:W-:Y:S01]  /*dae0*/  STS [R3+0x1000], R36 ;  /* 0x0010002403007388 */ /* 0x000fe20000000800 */
[----:B------:R-:W-:Y:S01]  /*daf0*/  F2FP.F16.F32.PACK_AB R27, R27, R160 ;  /* 0x000000a01b1b723e */ /* 0x000fe200000000ff */
[----:B------:R-:W-:Y:S01]  /*db00*/  @!UP2 UIMAD UR4, UR11, UR4, URZ ;  /* 0x000000040b04a2a4 */ /* 0x000fe2000f8e023f */
[----:B------:R-:W-:Y:S01]  /*db10*/  F2FP.F16.F32.PACK_AB R26, R163, R26 ;  /* 0x0000001aa31a723e */ /* 0x000fe200000000ff */
[----:B------:R-:W-:Y:S01]  /*db20*/  STS [R3+0x1200], R138 ;  /* 0x0012008a03007388 */ /* 0x000fe20000000800 */
[----:B------:R-:W-:Y:S01]  /*db30*/  F2FP.F16.F32.PACK_AB R23, R23, R168 ;  /* 0x000000a81717723e */ /* 0x000fe200000000ff */
[----:B------:R-:W-:Y:S01]  /*db40*/  USEL UR6, UR6, URZ, UP2 ;  /* 0x0000003f06067287 */ /* 0x000fe20009000000 */
[----:B------:R-:W-:Y:S01]  /*db50*/  F2FP.F16.F32.PACK_AB R22, R171, R22 ;  /* 0x00000016ab16723e */ /* 0x000fe200000000ff */
[----:B------:R-:W-:Y:S01]  /*db60*/  STS [R0+0x2000], R35 ;  /* 0x0020002300007388 */ /* 0x000fe20000000800 */
[----:B------:R-:W-:Y:S01]  /*db70*/  F2FP.F16.F32.PACK_AB R21, R21, R68 ;  /* 0x000000441515723e */ /* 0x000fe200000000ff */
[----:B------:R-:W-:Y:S01]  /*db80*/  UIMAD UR5, UR10, UR14, URZ ;  /* 0x0000000e0a0572a4 */ /* 0x000fe2000f8e023f */
[----:B------:R-:W-:Y:S01]  /*db90*/  F2FP.F16.F32.PACK_AB R20, R20, R70 ;  /* 0x000000461414723e */ /* 0x000fe200000000ff */
[----:B------:R-:W-:Y:S01]  /*dba0*/  STS [R0+0x2200], R34 ;  /* 0x0022002200007388 */ /* 0x000fe20000000800 */
[----:B------:R-:W-:Y:S01]  /*dbb0*/  F2FP.F16.F32.PACK_AB R17, R17, R80 ;  /* 0x000000501111723e */ /* 0x000fe200000000ff */
[----:B-1----:R-:W-:Y:S01]  /*dbc0*/  UIMAD UR15, UR8, UR15, UR6 ;  /* 0x0000000f080f72a4 */ /* 0x002fe2000f8e0206 */
[----:B------:R-:W-:Y:S01]  /*dbd0*/  F2FP.F16.F32.PACK_AB R16, R16, R82 ;  /* 0x000000521010723e */ /* 0x000fe200000000ff */
[----:B------:R-:W-:Y:S01]  /*dbe0*/  STS [R2+0x2000], R32 ;  /* 0x0020002002007388 */ /* 0x000fe20000000800 */
[----:B------:R-:W-:Y:S01]  /*dbf0*/  F2FP.F16.F32.PACK_AB R19, R19, R72 ;  /* 0x000000481313723e */ /* 0x000fe200000000ff */
[----:B------:R-:W-:Y:S01]  /*dc00*/  USHF.L.U32 UR7, UR5, 0x7, URZ ;  /* 0x0000000705077899 */ /* 0x000fe2000800063f */
[----:B------:R-:W-:Y:S01]  /*dc10*/  F2FP.F16.F32.PACK_AB R18, R75, R18 ;  /* 0x000000124b12723e */ /* 0x000fe200000000ff */
        /* <DEDUP_REMOVED lines=11> */
[----:B------:R-:W-:Y:S01]  /*dcd0*/  F2FP.F16.F32.PACK_AB R6, R6, R98 ;  /* 0x000000620606723e */ /* 0x000fe200000000ff */
[----:B------:R-:W-:Y:S01]  /*dce0*/  STS [R2+0x3000], R30 ;  /* 0x0030001e02007388 */ /* 0x000fe20000000800 */
[----:B------:R-:W-:Y:S01]  /*dcf0*/  F2FP.F16.F32.PACK_AB R10, R10, R88 ;  /* 0x000000580a0a723e */ /* 0x000fe200000000ff */
[----:B------:R-:W-:Y:S01]  /*dd00*/  USHF.R.S32.HI UR5, URZ, 0x1f, UR7 ;  /* 0x0000001f3f057899 */ /* 0x000fe20008011407 */
[----:B------:R-:W-:Y:S01]  /*dd10*/  F2FP.F16.F32.PACK_AB R8, R91, R8 ;  /* 0x000000085b08723e */ /* 0x000fe200000000ff */
[----:B------:R-:W-:Y:S01]  /*dd20*/  STS [R2+0x3200], R154 ;  /* 0x0032009a02007388 */ /* 0x000fe20000000800 */
[----:B------:R-:W-:Y:S01]  /*dd30*/  F2FP.F16.F32.PACK_AB R5, R5, R92 ;  /* 0x0000005c0505723e */ /* 0x000fe200000000ff */
[----:B------:R-:W-:Y:S01]  /*dd40*/  UIADD3 UR15, UP1, UP0, UR7, UR16, UR15 ;  /* 0x00000010070f7290 */ /* 0x000fe2000f83e00f */
[----:B------:R-:W-:Y:S01]  /*dd50*/  F2FP.F16.F32.PACK_AB R9, R95, R94 ;  /* 0x0000005e5f09723e */ /* 0x000fe200000000ff */
[----:B------:R-:W-:Y:S02]  /*dd60*/  STS [R4+0x2000], R29 ;  /* 0x0020001d04007388 */ /* 0x000fe40000000800 */
[----:B------:R-:W-:-:S02]  /*dd70*/  UIADD3.X UR16, UR5, UR17, UR6, UP1, UP0 ;  /* 0x0000001105107290 */ /* 0x000fc40008fe0406 */
        /* <DEDUP_REMOVED lines=8> */
[----:B------:R2:W-:Y:S04]  /*de00*/  STS [R0+0x4200], R20 ;  /* 0x0042001400007388 */ /* 0x0005e80000000800 */
[----:B------:R3:W-:Y:S04]  /*de10*/  STS [R2+0x4000], R17 ;  /* 0x0040001102007388 */ /* 0x0007e80000000800 */
[----:B------:R4:W-:Y:S04]  /*de20*/  STS [R2+0x4200], R16 ;  /* 0x0042001002007388 */ /* 0x0009e80000000800 */
[----:B------:R5:W-:Y:S04]  /*de30*/  STS [R0+0x5000], R19 ;  /* 0x0050001300007388 */ /* 0x000be80000000800 */
[----:B------:R5:W-:Y:S01]  /*de40*/  STS [R0+0x5200], R18 ;  /* 0x0052001200007388 */ /* 0x000be20000000800 */
[----:B-1----:R-:W1:Y:S03]  /*de50*/  LDC.64 R22, c[0x0][0x2a0] ;  /* 0x0000a800ff167b82 */ /* 0x002e660000000a00 */
[----:B------:R-:W-:Y:S04]  /*de60*/  STS [R2+0x5000], R15 ;  /* 0x0050000f02007388 */ /* 0x000fe80000000800 */
[----:B------:R5:W-:Y:S01]  /*de70*/  STS [R2+0x5200], R13 ;  /* 0x0052000d02007388 */ /* 0x000be20000000800 */
[----:B--2---:R-:W2:Y:S03]  /*de80*/  LDC.64 R20, c[0x0][0x290] ;  /* 0x0000a400ff147b82 */ /* 0x004ea60000000a00 */
[----:B------:R-:W-:Y:S01]  /*de90*/  STS [R4+0x4000], R12 ;  /* 0x0040000c04007388 */ /* 0x000fe20000000800 */
[----:B---3--:R-:W-:-:S03]  /*dea0*/  MOV R17, 0x7f800000 ;  /* 0x7f80000000117802 */ /* 0x008fc60000000f00 */
[----:B------:R-:W-:Y:S01]  /*deb0*/  STS [R4+0x4200], R11 ;  /* 0x0042000b04007388 */ /* 0x000fe20000000800 */
[----:B----4-:R-:W-:-:S03]  /*dec0*/  MOV R16, 0x7f800000 ;  /* 0x7f80000000107802 */ /* 0x010fc60000000f00 */
[----:B------:R3:W-:Y:S01]  /*ded0*/  STS [R3+0x4000], R7 ;  /* 0x0040000703007388 */ /* 0x0007e20000000800 */
[----:B-----5:R-:W-:-:S03]  /*dee0*/  MOV R19, 0x7f800000 ;  /* 0x7f80000000137802 */ /* 0x020fc60000000f00 */
[----:B------:R4:W-:Y:S01]  /*def0*/  STS [R3+0x4200], R6 ;  /* 0x0042000603007388 */ /* 0x0009e20000000800 */
[----:B------:R-:W5:Y:S01]  /*df00*/  @P5 MUFU.LG2 R0, R49 ;  /* 0x0000003100005308 */ /* 0x000f620000000c00 */
[----:B------:R-:W-:Y:S02]  /*df10*/  MOV R18, 0x7f800000 ;  /* 0x7f80000000127802 */ /* 0x000fe40000000f00 */
[----:B------:R-:W-:Y:S04]  /*df20*/  STS [R4+0x5000], R10 ;  /* 0x0050000a04007388 */ /* 0x000fe80000000800 */
[----:B------:R1:W-:Y:S01]  /*df30*/  STS [R4+0x5200], R8 ;  /* 0x0052000804007388 */ /* 0x0003e20000000800 */
[----:B------:R-:W4:Y:S03]  /*df40*/  @P3 MUFU.LG2 R2, R48 ;  /* 0x0000003000023308 */ /* 0x000f260000000c00 */
[----:B------:R2:W-:Y:S04]  /*df50*/  STS [R3+0x5000], R5 ;  /* 0x0050000503007388 */ /* 0x0005e80000000800 */
[----:B------:R2:W-:Y:S01]  /*df60*/  STS [R3+0x5200], R9 ;  /* 0x0052000903007388 */ /* 0x0005e20000000800 */
[----:B-----5:R-:W-:Y:S01]  /*df70*/  @P5 FMUL.FTZ R0, R0, 0.69314718246459960938 ;  /* 0x3f31721800005820 */ /* 0x020fe20000410000 */
[----:B---3--:R-:W3:Y:S01]  /*df80*/  @P5 LDC R7, c[0x0][0x2e8] ;  /* 0x0000ba00ff075b82 */ /* 0x008ee20000000800 */
[----:B----4-:R-:W-:-:S07]  /*df90*/  @P3 FMUL.FTZ R2, R2, 0.69314718246459960938 ;  /* 0x3f31721802023820 */ /* 0x010fce0000410000 */
[----:B------:R-:W4:Y:S01]  /*dfa0*/  @P3 LDC R6, c[0x0][0x2e8] ;  /* 0x0000ba00ff063b82 */ /* 0x000f220000000800 */
[----:B-1----:R-:W1:Y:S07]  /*dfb0*/  @P4 MUFU.LG2 R8, R50 ;  /* 0x0000003200084308 */ /* 0x002e6e0000000c00 */
[----:B--2---:R-:W2:Y:S01]  /*dfc0*/  @P2 LDC R5, c[0x0][0x2e8] ;  /* 0x0000ba00ff052b82 */ /* 0x004ea20000000800 */
[----:B------:R-:W5:Y:S07]  /*dfd0*/  @P2 MUFU.LG2 R4, R51 ;  /* 0x0000003300042308 */ /* 0x000f6e0000000c00 */
[----:B------:R-:W2:Y:S01]  /*dfe0*/  @P4 LDC R9, c[0x0][0x2e8] ;  /* 0x0000ba00ff094b82 */ /* 0x000ea20000000800 */
[----:B---3--:R-:W-:Y:S01]  /*dff0*/  @P5 FFMA.FTZ R19, R104, R7, R0 ;  /* 0x0000000768135223 */ /* 0x008fe20000010000 */
[----:B-1----:R-:W-:Y:S01]  /*e000*/  @P4 FMUL.FTZ R3, R8, 0.69314718246459960938 ;  /* 0x3f31721808034820 */ /* 0x002fe20000410000 */
[----:B----4-:R-:W-:Y:S01]  /*e010*/  @P3 FFMA.FTZ R16, R102, R6, R2 ;  /* 0x0000000666103223 */ /* 0x010fe20000010002 */
[----:B-----5:R-:W-:-:S04]  /*e020*/  @P2 FMUL.FTZ R0, R4, 0.69314718246459960938 ;  /* 0x3f31721804002820 */ /* 0x020fc80000410000 */
[----:B--2---:R-:W-:Y:S01]  /*e030*/  @P2 FFMA.FTZ R17, R101, R5, R0 ;  /* 0x0000000565112223 */ /* 0x004fe20000010000 */
[----:B------:R-:W-:Y:S01]  /*e040*/  @P4 FFMA.FTZ R18, R103, R9, R3 ;  /* 0x0000000967124223 */ /* 0x000fe20000010003 */
[----:B------:R-:W-:Y:S06]  /*e050*/  BAR.SYNC.DEFER_BLOCKING 0x0 ;  /* 0x0000000000007b1d */ /* 0x000fec0000010000 */
[----:B------:R-:W-:Y:S05]  /*e060*/  @P6 BRA `(.L_x_390) ;  /* 0x0000000000a86947 */ /* 0x000fea0003800000 */
[----:B------:R-:W2:Y:S01]  /*e070*/  LDL.LU R53, [R1+0x68] ;  /* 0x0000680001357983 */ /* 0x000ea20000300800 */
[----:B------:R-:W-:Y:S01]  /*e080*/  SHF.R.S32.HI R0, RZ, 0x1f, R14 ;  /* 0x0000001fff007819 */ /* 0x000fe2000001140e */
[----:B------:R-:W-:-:S03]  /*e090*/  UIMAD UR4, UR10, -0x80, UR9 ;  /* 0xffffff800a0478a4 */ /* 0x000fc6000f8e0209 */
[----:B------:R-:W-:-:S04]  /*e0a0*/  LEA.HI R0, R0, R14, RZ, 0x2 ;  /* 0x0000000e00007211 */ /* 0x000fc800078f10ff */
[----:B------:R-:W-:-:S05]  /*e0b0*/  LOP3.LUT R0, R0, 0xffffffc, RZ, 0xc0, !PT ;  /* 0x0ffffffc00007812 */ /* 0x000fca00078ec0ff */
[----:B------:R-:W-:-:S04]  /*e0c0*/  IMAD.IADD R0, R14, 0x1, -R0 ;  /* 0x000000010e007824 */ /* 0x000fc800078e0a00 */
[----:B--2---:R-:W-:-:S04]  /*e0d0*/  IMAD R0, R0, 0x10, R53 ;  /* 0x0000001000007824 */ /* 0x004fc800078e0235 */
        /* <DEDUP_REMOVED lines=12> */
[----:B------:R-:W2:Y:S02]  /*e1a0*/  @!P5 LDC.64 R8, c[0x0][0x2b0] ;  /* 0x0000ac00ff08db82 */ /* 0x000ea40000000a00 */
[----:B------:R-:W-:Y:S01]  /*e1b0*/  @!P6 LEA.HI.X.SX32 R6, R3, UR16, 0x1, P0 ;  /* 0x000000100306ec11 */ /* 0x000fe200080f0eff */
[----:B------:R-:W-:Y:S01]  /*e1c0*/  @!P3 IMAD R3, R4, UR14, RZ ;  /* 0x0000000e0403bc24 */ /* 0x000fe2000f8e02ff */
[----:B------:R-:W-:-:S04]  /*e1d0*/  @!P5 IADD3 R7, P0, R2, UR15, RZ ;  /* 0x0000000f0207dc10 */ /* 0x000fc8000ff1e0ff */
[----:B------:R-:W3:Y:S01]  /*e1e0*/  @!P4 LDC.64 R12, c[0x0][0x2b0] ;  /* 0x0000ac00ff0ccb82 */ /* 0x000ee20000000a00 */
[----:B------:R-:W-:-:S07]  /*e1f0*/  @!P5 LEA.HI.X.SX32 R2, R2, UR16, 0x1, P0 ;  /* 0x000000100202dc11 */ /* 0x000fce00080f0eff */
[----:B------:R-:W4:Y:S01]  /*e200*/  @!P3 LDC.64 R14, c[0x0][0x2b0] ;  /* 0x0000ac00ff0ebb82 */ /* 0x000f220000000a00 */
[----:B-1----:R-:W-:-:S04]  /*e210*/  @!P6 LEA R10, P1, R0, R10, 0x2 ;  /* 0x0000000a000ae211 */ /* 0x002fc800078210ff */
[----:B------:R-:W-:Y:S02]  /*e220*/  @!P6 LEA.HI.X R11, R0, R11, R6, 0x2, P1 ;  /* 0x0000000b000be211 */ /* 0x000fe400008f1406 */
[----:B------:R-:W-:Y:S02]  /*e230*/  @!P4 IADD3 R0, P1, R5, UR15, RZ ;  /* 0x0000000f0500cc10 */ /* 0x000fe4000ff3e0ff */
[----:B--2---:R-:W-:Y:S01]  /*e240*/  @!P5 LEA R6, P2, R7, R8, 0x2 ;  /* 0x000000080706d211 */ /* 0x004fe200078410ff */
[----:B------:R1:W-:Y:S01]  /*e250*/  @!P6 STG.E desc[UR12][R10.64], R19 ;  /* 0x000000130a00e986 */ /* 0x0003e2000c10190c */
[----:B------:R-:W-:Y:S02]  /*e260*/  @!P3 IADD3 R8, P0, R3, UR15, RZ ;  /* 0x0000000f0308bc10 */ /* 0x000fe4000ff1e0ff */
[----:B------:R-:W-:Y:S02]  /*e270*/  @!P4 LEA.HI.X.SX32 R5, R5, UR16, 0x1, P1 ;  /* 0x000000100505cc11 */ /* 0x000fe400088f0eff */
[----:B------:R-:W-:-:S02]  /*e280*/  @!P5 LEA.HI.X R7, R7, R9, R2, 0x2, P2 ;  /* 0x000000090707d211 */ /* 0x000fc400010f1402 */
[----:B------:R-:W-:Y:S02]  /*e290*/  @!P3 LEA.HI.X.SX32 R3, R3, UR16, 0x1, P0 ;  /* 0x000000100303bc11 */ /* 0x000fe400080f0eff */
[C---:B---3--:R-:W-:Y:S01]  /*e2a0*/  @!P4 LEA R4, P1, R0.reuse, R12, 0x2 ;  /* 0x0000000c0004c211 */ /* 0x048fe200078210ff */
[----:B------:R1:W-:Y:S03]  /*e2b0*/  @!P5 STG.E desc[UR12][R6.64], R18 ;  /* 0x000000120600d986 */ /* 0x0003e6000c10190c */
[----:B------:R-:W-:Y:S02]  /*e2c0*/  @!P4 LEA.HI.X R5, R0, R13, R5, 0x2, P1 ;  /* 0x0000000d0005c211 */ /* 0x000fe400008f1405 */
[----:B----4-:R-:W-:-:S03]  /*e2d0*/  @!P3 LEA R2, P0, R8, R14, 0x2 ;  /* 0x0000000e0802b211 */ /* 0x010fc600078010ff */
[----:B------:R1:W-:Y:S01]  /*e2e0*/  @!P4 STG.E desc[UR12][R4.64], R16 ;  /* 0x000000100400c986 */ /* 0x0003e2000c10190c */
[----:B------:R-:W-:-:S05]  /*e2f0*/  @!P3 LEA.HI.X R3, R8, R15, R3, 0x2, P0 ;  /* 0x0000000f0803b211 */ /* 0x000fca00000f1403 */
[----:B------:R1:W-:Y:S04]  /*e300*/  @!P3 STG.E desc[UR12][R2.64], R17 ;  /* 0x000000110200b986 */ /* 0x0003e8000c10190c */
.L_x_390:
[----:B------:R-:W-:Y:S05]  /*e310*/  BSYNC B0 ;  /* 0x0000000000007941 */ /* 0x000fea0003800000 */
.L_x_389:
[----:B-1----:R-:W2:Y:S01]  /*e320*/  LDL.LU.64 R6, [R1+0x50] ;  /* 0x0000500001067983 */ /* 0x002ea20000300a00 */
[----:B------:R-:W-:Y:S01]  /*e330*/  USHF.R.S32.HI UR4, URZ, 0x1f, UR11 ;  /* 0x0000001f3f047899 */ /* 0x000fe2000801140b */
[----:B------:R-:W-:Y:S02]  /*e340*/  ULDC.64 UR6, c[0x0][0x298] ;  /* 0x0000a60000067ab9 */ /* 0x000fe40000000a00 */
[----:B------:R-:W3:Y:S03]  /*e350*/  LDL.LU.64 R4, [R1+0x58] ;  /* 0x0000580001047983 */ /* 0x000ee60000300a00 */
[----:B------:R-:W-:Y:S01]  /*e360*/  IMAD R0, R20, UR4, RZ ;  /* 0x0000000414007c24 */ /* 0x000fe2000f8e02ff */
[----:B------:R-:W-:Y:S01]  /*e370*/  USHF.R.S32.HI UR4, URZ, 0x1f, UR8 ;  /* 0x0000001f3f047899 */ /* 0x000fe20008011408 */
[----:B------:R-:W1:Y:S02]  /*e380*/  LDS.128 R44, [R230] ;  /* 0x00000000e62c7984 */ /* 0x000e640000000c00 */
[----:B------:R-:W-:-:S02]  /*e390*/  IMAD R0, R21, UR11, R0 ;  /* 0x0000000b15007c24 */ /* 0x000fc4000f8e0200 */
[----:B------:R-:W4:Y:S04]  /*e3a0*/  LDS.128 R52, [R230+0x2000] ;  /* 0x00200000e6347984 */ /* 0x000f280000000c00 */
[----:B------:R-:W5:Y:S04]  /*e3b0*/  LDS.128 R48, [R230+0x4000] ;  /* 0x00400000e6307984 */ /* 0x000f680000000c00 */
[----:B------:R-:W5:Y:S04]  /*e3c0*/  LDS.128 R40, [R230+0x800] ;  /* 0x00080000e6287984 */ /* 0x000f680000000c00 */
[----:B------:R-:W5:Y:S04]  /*e3d0*/  LDS.128 R28, [R230+0x2800] ;  /* 0x00280000e61c7984 */ /* 0x000f680000000c00 */
[----:B------:R-:W5:Y:S04]  /*e3e0*/  LDS.128 R16, [R230+0x4800] ;  /* 0x00480000e6107984 */ /* 0x000f680000000c00 */
[----:B------:R-:W5:Y:S04]  /*e3f0*/  LDS.128 R36, [R230+0x1000] ;  /* 0x00100000e6247984 */ /* 0x000f680000000c00 */
[----:B------:R-:W5:Y:S04]  /*e400*/  LDS.128 R24, [R230+0x3000] ;  /* 0x00300000e6187984 */ /* 0x000f680000000c00 */
[----:B------:R-:W5:Y:S04]  /*e410*/  LDS.128 R12, [R230+0x5000] ;  /* 0x00500000e60c7984 */ /* 0x000f680000000c00 */
[----:B------:R-:W5:Y:S04]  /*e420*/  LDS.128 R32, [R230+0x1800] ;  /* 0x00180000e6207984 */ /* 0x000f680000000c00 */
[----:B------:R-:W-:Y:S01]  /*e430*/  LDS.128 R8, [R230+0x5800] ;  /* 0x00580000e6087984 */ /* 0x000fe20000000c00 */
[--C-:B--2---:R-:W-:Y:S01]  /*e440*/  SHF.R.S32.HI R3, RZ, 0x1f, R6.reuse ;  /* 0x0000001fff037819 */ /* 0x104fe20000011406 */
[----:B------:R-:W-:-:S04]  /*e450*/  IMAD.MOV.U32 R2, RZ, RZ, R6 ;  /* 0x000000ffff027224 */ /* 0x000fc800078e0006 */
[----:B------:R-:W-:-:S04]  /*e460*/  IMAD.WIDE.U32 R2, R20, UR11, R2 ;  /* 0x0000000b14027c25 */ /* 0x000fc8000f8e0002 */
[----:B------:R-:W-:Y:S02]  /*e470*/  IMAD.IADD R3, R3, 0x1, R0 ;  /* 0x0000000103037824 */ /* 0x000fe400078e0200 */
[C---:B------:R-:W-:Y:S01]  /*e480*/  IMAD R0, R22.reuse, UR4, RZ ;  /* 0x0000000416007c24 */ /* 0x040fe2000f8e02ff */
[----:B------:R-:W-:Y:S01]  /*e490*/  ULDC.64 UR4, c[0x0][0x280] ;  /* 0x0000a00000047ab9 */ /* 0x000fe20000000a00 */
[----:B------:R-:W-:-:S04]  /*e4a0*/  IMAD.WIDE.U32 R2, R22, UR8, R2 ;  /* 0x0000000816027c25 */ /* 0x000fc8000f8e0002 */
[----:B------:R-:W-:Y:S02]  /*e4b0*/  IMAD R0, R23, UR8, R0 ;  /* 0x0000000817007c24 */ /* 0x000fe4000f8e0200 */
[----:B------:R-:W2:Y:S03]  /*e4c0*/  LDS.128 R20, [R230+0x3800] ;  /* 0x00380000e6147984 */ /* 0x000ea60000000c00 */
[----:B------:R-:W-:Y:S01]  /*e4d0*/  IADD3 R3, R3, R0, RZ ;  /* 0x0000000003037210 */ /* 0x000fe20007ffe0ff */
[----:B---3--:R-:W-:Y:S02]  /*e4e0*/  IMAD R0, R5, UR6, RZ ;  /* 0x0000000605007c24 */ /* 0x008fe4000f8e02ff */
[----:B------:R-:W-:-:S04]  /*e4f0*/  IMAD.WIDE.U32 R2, R4, UR6, R2 ;  /* 0x0000000604027c25 */ /* 0x000fc8000f8e0002 */
[----:B------:R-:W-:Y:S01]  /*e500*/  IMAD R0, R4, UR7, R0 ;  /* 0x0000000704007c24 */ /* 0x000fe2000f8e0200 */
[----:B------:R-:W-:Y:S01]  /*e510*/  LEA R6, P0, R2, UR4, 0x1 ;  /* 0x0000000402067c11 */ /* 0x000fe2000f8008ff */
[----:B------:R-:W-:Y:S02]  /*e520*/  USHF.L.U32 UR4, UR6, 0x6, URZ ;  /* 0x0000000606047899 */ /* 0x000fe4000800063f */
[----:B------:R-:W-:Y:S01]  /*e530*/  USHF.L.U64.HI UR6, UR6, 0x6, UR7 ;  /* 0x0000000606067899 */ /* 0x000fe20008010207 */
[----:B------:R-:W-:-:S04]  /*e540*/  IADD3 R0, R3, R0, RZ ;  /* 0x0000000003007210 */ /* 0x000fc80007ffe0ff */
[----:B------:R-:W-:Y:S02]  /*e550*/  LEA.HI.X R7, R2, UR5, R0, 0x1, P0 ;  /* 0x0000000502077c11 */ /* 0x000fe400080f0c00 */
[----:B------:R-:W-:-:S03]  /*e560*/  IADD3 R4, P0, R6, UR4, RZ ;  /* 0x0000000406047c10 */ /* 0x000fc6000ff1e0ff */
[----:B-1----:R-:W-:Y:S01]  /*e570*/  STG.E.128 desc[UR12][R6.64], R44 ;  /* 0x0000002c06007986 */ /* 0x002fe2000c101d0c */
[----:B------:R-:W-:Y:S02]  /*e580*/  IADD3.X R5, R7, UR6, RZ, P0, !PT ;  /* 0x0000000607057c10 */ /* 0x000fe400087fe4ff */
[----:B------:R-:W-:Y:S01]  /*e590*/  IADD3 R2, P0, R4, UR4, RZ ;  /* 0x0000000404027c10 */ /* 0x000fe2000ff1e0ff */
[----:B----4-:R-:W-:Y:S03]  /*e5a0*/  STG.E.128 desc[UR12][R6.64+0x40], R52 ;  /* 0x0000403406007986 */ /* 0x010fe6000c101d0c */
[----:B------:R-:W-:Y:S01]  /*e5b0*/  IADD3.X R3, R5, UR6, RZ, P0, !PT ;  /* 0x0000000605037c10 */ /* 0x000fe200087fe4ff */
[----:B-----5:R1:W-:Y:S04]  /*e5c0*/  STG.E.128 desc[UR12][R6.64+0x80], R48 ;  /* 0x0000803006007986 */ /* 0x0203e8000c101d0c */
[----:B------:R-:W-:Y:S04]  /*e5d0*/  STG.E.128 desc[UR12][R4.64], R40 ;  /* 0x0000002804007986 */ /* 0x000fe8000c101d0c */
[----:B------:R-:W-:Y:S04]  /*e5e0*/  STG.E.128 desc[UR12][R4.64+0x40], R28 ;  /* 0x0000401c04007986 */ /* 0x000fe8000c101d0c */
[----:B------:R-:W-:Y:S04]  /*e5f0*/  STG.E.128 desc[UR12][R4.64+0x80], R16 ;  /* 0x0000801004007986 */ /* 0x000fe8000c101d0c */
[----:B------:R-:W-:Y:S04]  /*e600*/  STG.E.128 desc[UR12][R2.64], R36 ;  /* 0x0000002402007986 */ /* 0x000fe8000c101d0c */
[----:B------:R-:W-:Y:S04]  /*e610*/  STG.E.128 desc[UR12][R2.64+0x40], R24 ;  /* 0x0000401802007986 */ /* 0x000fe8000c101d0c */
[----:B------:R-:W-:Y:S01]  /*e620*/  STG.E.128 desc[UR12][R2.64+0x80], R12 ;  /* 0x0000800c02007986 */ /* 0x000fe2000c101d0c */
[----:B-1----:R-:W-:-:S04]  /*e630*/  IADD3 R6, P0, R2, UR4, RZ ;  /* 0x0000000402067c10 */ /* 0x002fc8000ff1e0ff */
[----:B------:R-:W-:-:S05]  /*e640*/  IADD3.X R7, R3, UR6, RZ, P0, !PT ;  /* 0x0000000603077c10 */ /* 0x000fca00087fe4ff */
[----:B------:R-:W-:Y:S04]  /*e650*/  STG.E.128 desc[UR12][R6.64], R32 ;  /* 0x0000002006007986 */ /* 0x000fe8000c101d0c */
[----:B--2---:R-:W-:Y:S04]  /*e660*/  STG.E.128 desc[UR12][R6.64+0x40], R20 ;  /* 0x0000401406007986 */ /* 0x004fe8000c101d0c */
[----:B------:R-:W-:Y:S01]  /*e670*/  STG.E.128 desc[UR12][R6.64+0x80], R8 ;  /* 0x0000800806007986 */ /* 0x000fe2000c101d0c */
[----:B------:R-:W-:Y:S05]  /*e680*/  EXIT ;  /* 0x000000000000794d */ /* 0x000fea0003800000 */
.L_x_380:
        /* <DEDUP_REMOVED lines=10> */
[----:B------:R-:W-:Y:S01]  /*e730*/  SHF.R.S32.HI R8, RZ, 0x2, R8 ;  /* 0x00000002ff087819 */ /* 0x000fe20000011408 */
[C---:B------:R-:W-:Y:S01]  /*e740*/  IMAD R0, R23.reuse, UR5, R0 ;  /* 0x0000000517007c24 */ /* 0x040fe2000f8e0200 */
[----:B------:R-:W-:Y:S01]  /*e750*/  ULDC.64 UR6, c[0x0][0x298] ;  /* 0x0000a60000067ab9 */ /* 0x000fe20000000a00 */
[----:B------:R-:W-:Y:S01]  /*e760*/  IMAD.IADD R2, R182, 0x1, -R2 ;  /* 0x00000001b6027824 */ /* 0x000fe200078e0a02 */
[----:B------:R-:W-:Y:S01]  /*e770*/  SHF.R.S32.HI R9, RZ, 0x1f, R8 ;  /* 0x0000001fff097819 */ /* 0x000fe20000011408 */
[----:B------:R-:W-:Y:S01]  /*e780*/  VIADD R12, R8, 0x20 ;  /* 0x00000020080c7836 */ /* 0x000fe20000000000 */
[----:B------:R-:W-:Y:S01]  /*e790*/  @!UP1 UISETP.NE.AND UP0, UPT, UR10, URZ, UPT ;  /* 0x0000003f0a00928c */ /* 0x000fe2000bf05270 */
[----:B------:R-:W-:Y:S01]  /*e7a0*/  IMAD.SHL.U32 R2, R2, 0x8, RZ ;  /* 0x0000000802027824 */ /* 0x000fe200078e00ff */
[----:B------:R-:W-:Y:S01]  /*e7b0*/  @UP1 ULDC UR9, c[0x0][0x2c0] ;  /* 0x0000b00000091ab9 */ /* 0x000fe20000000800 */
[----:B------:R-:W-:Y:S01]  /*e7c0*/  ISETP.NE.AND P1, PT, RZ, UR10, PT ;  /* 0x0000000aff007c0c */ /* 0x000fe2000bf25270 */
[----:B------:R-:W-:Y:S01]  /*e7d0*/  @UP1 UIMAD UR9, UR15, UR9, URZ ;  /* 0x000000090f0912a4 */ /* 0x000fe2000f8e023f */
[C---:B------:R-:W-:Y:S01]  /*e7e0*/  VIADD R13, R8.reuse, 0x40 ;  /* 0x00000040080d7836 */ /* 0x040fe20000000000 */
[--C-:B------:R-:W-:Y:S01]  /*e7f0*/  SHF.R.S32.HI R3, RZ, 0x1f, R2.reuse ;  /* 0x0000001fff037819 */ /* 0x100fe20000011402 */
[----:B------:R-:W-:Y:S01]  /*e800*/  VIADD R14, R8, 0x60 ;  /* 0x00000060080e7836 */ /* 0x000fe20000000000 */
[----:B------:R-:W-:Y:S01]  /*e810*/  ISETP.EQ.AND P1, PT, RZ, UR8, P1 ;  /* 0x00000008ff007c0c */ /* 0x000fe20008f22270 */
[----:B------:R-:W-:Y:S01]  /*e820*/  BSSY B0, `(.L_x_391) ;  /* 0x0000046000007945 */ /* 0x000fe20003800000 */
[----:B------:R-:W-:Y:S01]  /*e830*/  LOP3.LUT P3, RZ, R182, 0x3, RZ, 0xc0, !PT ;  /* 0x00000003b6ff7812 */ /* 0x000fe2000786c0ff */
[----:B------:R-:W-:Y:S01]  /*e840*/  IMAD.WIDE.U32 R2, R23, UR4, R2 ;  /* 0x0000000417027c25 */ /* 0x000fe2000f8e0002 */
[----:B------:R-:W-:-:S03]  /*e850*/  ULDC.64 UR4, c[0x0][0x2a0] ;  /* 0x0000a80000047ab9 */ /* 0x000fc60000000a00 */
[----:B------:R-:W-:Y:S02]  /*e860*/  IMAD.IADD R3, R0, 0x1, R3 ;  /* 0x0000000100037824 */ /* 0x000fe400078e0203 */
[----:B------:R-:W-:Y:S02]  /*e870*/  IMAD R0, R4, UR4, RZ ;  /* 0x0000000404007c24 */ /* 0x000fe4000f8e02ff */
[C---:B------:R-:W-:Y:S01]  /*e880*/  IMAD.WIDE.U32 R2, R17.reuse, UR4, R2 ;  /* 0x0000000411027c25 */ /* 0x040fe2000f8e0002 */
[----:B------:R-:W-:Y:S02]  /*e890*/  @!UP1 ULDC UR4, c[0x0][0x2e4] ;  /* 0x0000b90000049ab9 */ /* 0x000fe40000000800 */
[----:B------:R-:W-:Y:S01]  /*e8a0*/  @!UP1 USEL UR9, UR15, UR4, !UP0 ;  /* 0x000000040f099287 */ /* 0x000fe2000c000000 */
[----:B------:R-:W-:Y:S01]  /*e8b0*/  IMAD R0, R17, UR5, R0 ;  /* 0x0000000511007c24 */ /* 0x000fe2000f8e0200 */
[----:B------:R-:W-:Y:S01]  /*e8c0*/  @UP1 UMOV UR5, 0x1 ;  /* 0x0000000100051882 */ /* 0x000fe20000000000 */
[----:B------:R-:W-:Y:S01]  /*e8d0*/  IMAD.WIDE R4, R16, 0x80, R8 ;  /* 0x0000008010047825 */ /* 0x000fe200078e0208 */
[----:B------:R-:W-:-:S02]  /*e8e0*/  @!UP1 ULDC UR4, c[0x0][0x270] ;  /* 0x00009c0000049ab9 */ /* 0x000fc40000000800 */
[----:B------:R-:W-:Y:S01]  /*e8f0*/  @!UP1 UIMAD UR5, UR9, UR4, URZ ;  /* 0x00000004090592a4 */ /* 0x000fe2000f8e023f */
[----:B------:R-:W-:Y:S02]  /*e900*/  IMAD.IADD R3, R0, 0x1, R3 ;  /* 0x0000000100037824 */ /* 0x000fe400078e0203 */
[----:B------:R-:W-:Y:S02]  /*e910*/  IMAD R0, R5, UR6, RZ ;  /* 0x0000000605007c24 */ /* 0x000fe4000f8e02ff */
[----:B------:R-:W-:-:S04]  /*e920*/  IMAD.WIDE.U32 R2, R4, UR6, R2 ;  /* 0x0000000604027c25 */ /* 0x000fc8000f8e0002 */
[----:B------:R-:W-:Y:S01]  /*e930*/  IMAD R0, R4, UR7, R0 ;  /* 0x0000000704007c24 */ /* 0x000fe2000f8e0200 */
[----:B------:R-:W-:Y:S01]  /*e940*/  USHF.L.U64.HI UR7, UR6, 0x6, UR7 ;  /* 0x0000000606077899 */ /* 0x000fe20008010207 */
[C---:B------:R-:W-:Y:S01]  /*e950*/  IMAD R5, R23.reuse, UR5, RZ ;  /* 0x0000000517057c24 */ /* 0x040fe2000f8e02ff */
[----:B------:R-:W-:Y:S01]  /*e960*/  ULDC.64 UR4, c[0x0][0x280] ;  /* 0x0000a00000047ab9 */ /* 0x000fe20000000a00 */
[----:B------:R-:W-:Y:S01]  /*e970*/  IMAD.IADD R0, R0, 0x1, R3 ;  /* 0x0000000100007824 */ /* 0x000fe200078e0203 */
[C---:B------:R-:W-:Y:S01]  /*e980*/  LEA R6, P0, R2.reuse, UR4, 0x1 ;  /* 0x0000000402067c11 */ /* 0x040fe2000f8008ff */
[----:B------:R-:W-:Y:S01]  /*e990*/  IMAD R4, R23, UR15, RZ ;  /* 0x0000000f17047c24 */ /* 0x000fe2000f8e02ff */
[----:B------:R-:W-:Y:S01]  /*e9a0*/  SEL R5, R5, RZ, !P1 ;  /* 0x000000ff05057207 */ /* 0x000fe20004800000 */
[----:B------:R-:W-:Y:S01]  /*e9b0*/  USHF.L.U32 UR4, UR6, 0x6, URZ ;  /* 0x0000000606047899 */ /* 0x000fe2000800063f */
[----:B------:R-:W-:Y:S02]  /*e9c0*/  LEA.HI.X R7, R2, UR5, R0, 0x1, P0 ;  /* 0x0000000502077c11 */ /* 0x000fe400080f0c00 */
[----:B------:R-:W-:Y:S01]  /*e9d0*/  SHF.R.S32.HI R0, RZ, 0x1f, R4 ;  /* 0x0000001fff007819 */ /* 0x000fe20000011404 */
[----:B------:R-:W-:Y:S01]  /*e9e0*/  @UP1 ULDC UR6, c[0x0][0x2c0] ;  /* 0x0000b00000061ab9 */ /* 0x000fe20000000800 */
[----:B------:R-:W-:Y:S01]  /*e9f0*/  @!UP1 UMOV UR6, 0x1 ;  /* 0x0000000100069882 */ /* 0x000fe20000000000 */
[----:B------:R-:W-:Y:S01]  /*ea00*/  IMAD R3, R17, UR9, R5 ;  /* 0x0000000911037c24 */ /* 0x000fe2000f8e0205 */
[----:B------:R-:W-:Y:S01]  /*ea10*/  SEL R10, R0, RZ, P1 ;  /* 0x000000ff000a7207 */ /* 0x000fe20000800000 */
[C---:B------:R-:W-:Y:S01]  /*ea20*/  IMAD R0, R184.reuse, UR6, RZ ;  /* 0x00000006b8007c24 */ /* 0x040fe2000f8e02ff */
[----:B------:R-:W-:Y:S01]  /*ea30*/  IADD3 R5, -R184, UR15, RZ ;  /* 0x0000000fb8057c10 */ /* 0x000fe2000fffe1ff */
[----:B------:R-:W-:Y:S01]  /*ea40*/  STG.E.128 desc[UR12][R6.64], RZ ;  /* 0x000000ff06007986 */ /* 0x000fe2000c101d0c */
[----:B------:R-:W-:-:S02]  /*ea50*/  SEL R2, R4, RZ, P1 ;  /* 0x000000ff04027207 */ /* 0x000fc40000800000 */
[----:B------:R-:W-:Y:S01]  /*ea60*/  IADD3 R4, P0, R6, UR4, RZ ;  /* 0x0000000406047c10 */ /* 0x000fe2000ff1e0ff */
[----:B------:R-:W-:Y:S01]  /*ea70*/  STG.E.128 desc[UR12][R6.64+0x40], RZ ;  /* 0x000040ff06007986 */ /* 0x000fe2000c101d0c */
[-C--:B------:R-:W-:Y:S02]  /*ea80*/  ISETP.GE.OR P6, PT, R8, R5.reuse, P3 ;  /* 0x000000050800720c */ /* 0x080fe40001fc6670 */
[-C--:B------:R-:W-:Y:S01]  /*ea90*/  ISETP.GE.OR P5, PT, R12, R5.reuse, P3 ;  /* 0x000000050c00720c */ /* 0x080fe20001fa6670 */
[----:B------:R1:W-:Y:S01]  /*eaa0*/  STG.E.128 desc[UR12][R6.64+0x80], RZ ;  /* 0x000080ff06007986 */ /* 0x0003e2000c101d0c */
[-C--:B------:R-:W-:Y:S02]  /*eab0*/  ISETP.GE.OR P4, PT, R13, R5.reuse, P3 ;  /* 0x000000050d00720c */ /* 0x080fe40001f86670 */
[----:B------:R-:W-:Y:S02]  /*eac0*/  IADD3 R11, P2, P1, R0, R2, R3 ;  /* 0x00000002000b7210 */ /* 0x000fe4000795e003 */
[----:B------:R-:W-:-:S02]  /*ead0*/  ISETP.GE.OR P3, PT, R14, R5, P3 ;  /* 0x000000050e00720c */ /* 0x000fc40001f66670 */
[----:B------:R-:W-:Y:S02]  /*eae0*/  SHF.R.S32.HI R0, RZ, 0x1f, R0 ;  /* 0x0000001fff007819 */ /* 0x000fe40000011400 */
[----:B------:R-:W-:Y:S02]  /*eaf0*/  SHF.R.S32.HI R3, RZ, 0x1f, R3 ;  /* 0x0000001fff037819 */ /* 0x000fe40000011403 */
[----:B------:R-:W-:Y:S02]  /*eb00*/  IADD3.X R5, R7, UR7, RZ, P0, !PT ;  /* 0x0000000707057c10 */ /* 0x000fe400087fe4ff */
[----:B------:R-:W-:Y:S02]  /*eb10*/  IADD3 R2, P0, R4, UR4, RZ ;  /* 0x0000000404027c10 */ /* 0x000fe4000ff1e0ff */
[----:B------:R-:W-:Y:S01]  /*eb20*/  IADD3.X R10, R0, R10, R3, P2, P1 ;  /* 0x0000000a000a7210 */ /* 0x000fe200017e2403 */
[----:B------:R2:W-:Y:S01]  /*eb30*/  STG.E.128 desc[UR12][R4.64], RZ ;  /* 0x000000ff04007986 */ /* 0x0005e2000c101d0c */
[----:B------:R-:W-:-:S03]  /*eb40*/  IADD3.X R3, R5, UR7, RZ, P0, !PT ;  /* 0x0000000705037c10 */ /* 0x000fc600087fe4ff */
        /* <DEDUP_REMOVED lines=8> */
[----:B------:R2:W-:Y:S04]  /*ebd0*/  STG.E.128 desc[UR12][R6.64+0x40], RZ ;  /* 0x000040ff06007986 */ /* 0x0005e8000c101d0c */
[----:B------:R2:W-:Y:S01]  /*ebe0*/  STG.E.128 desc[UR12][R6.64+0x80], RZ ;  /* 0x000080ff06007986 */ /* 0x0005e2000c101d0c */
[----:B------:R-:W-:Y:S05]  /*ebf0*/  @P6 BRA `(.L_x_392) ;  /* 0x0000000000206947 */ /* 0x000fea0003800000 */
[----:B------:R-:W-:Y:S01]  /*ec00*/  IMAD R0, R8, UR6, RZ ;  /* 0x0000000608007c24 */ /* 0x000fe2000f8e02ff */
[----:B------:R-:W-:-:S04]  /*ec10*/  ULDC.64 UR4, c[0x0][0x2b0] ;  /* 0x0000ac0000047ab9 */ /* 0x000fc80000000a00 */
[----:B--2---:R-:W-:-:S04]  /*ec20*/  IADD3 R3, P0, R0, R11, RZ ;  /* 0x0000000b00037210 */ /* 0x004fc80007f1e0ff */
[----:B------:R-:W-:Y:S02]  /*ec30*/  LEA.HI.X.SX32 R0, R0, R10, 0x1, P0 ;  /* 0x0000000a00007211 */ /* 0x000fe400000f0eff */
[----:B------:R-:W-:-:S04]  /*ec40*/  LEA R2, P0, R3, UR4, 0x2 ;  /* 0x0000000403027c11 */ /* 0x000fc8000f8010ff */
[----:B------:R-:W-:Y:S01]  /*ec50*/  LEA.HI.X R3, R3, UR5, R0, 0x2, P0 ;  /* 0x0000000503037c11 */ /* 0x000fe200080f1400 */
[----:B------:R-:W-:-:S05]  /*ec60*/  IMAD.MOV.U32 R0, RZ, RZ, 0x7f800000 ;  /* 0x7f800000ff007424 */ /* 0x000fca00078e00ff */
[----:B------:R1:W-:Y:S03]  /*ec70*/  STG.E desc[UR12][R2.64], R0 ;  /* 0x0000000002007986 */ /* 0x0003e6000c10190c */
.L_x_392:
[----:B------:R-:W-:Y:S05]  /*ec80*/  BSYNC B0 ;  /* 0x0000000000007941 */ /* 0x000fea0003800000 */
.L_x_391:
[----:B------:R-:W-:Y:S04]  /*ec90*/  BSSY B0, `(.L_x_393) ;  /* 0x000000a000007945 */ /* 0x000fe80003800000 */
[----:B------:R-:W-:Y:S05]  /*eca0*/  @P5 BRA `(.L_x_394) ;  /* 0x0000000000205947 */ /* 0x000fea0003800000 */
[----:B-1----:R-:W-:Y:S01]  /*ecb0*/  IMAD R0, R12, UR6, RZ ;  /* 0x000000060c007c24 */ /* 0x002fe2000f8e02ff */
[----:B------:R-:W-:-:S04]  /*ecc0*/  ULDC.64 UR4, c[0x0][0x2b0] ;  /* 0x0000ac0000047ab9 */ /* 0x000fc80000000a00 */
[----:B--2---:R-:W-:-:S04]  /*ecd0*/  IADD3 R3, P0, R0, R11, RZ ;  /* 0x0000000b00037210 */ /* 0x004fc80007f1e0ff */
[----:B------:R-:W-:Y:S02]  /*ece0*/  LEA.HI.X.SX32 R0, R0, R10, 0x1, P0 ;  /* 0x0000000a00007211 */ /* 0x000fe400000f0eff */
[----:B------:R-:W-:-:S04]  /*ecf0*/  LEA R2, P0, R3, UR4, 0x2 ;  /* 0x0000000403027c11 */ /* 0x000fc8000f8010ff */
[----:B------:R-:W-:Y:S01]  /*ed00*/  LEA.HI.X R3, R3, UR5, R0, 0x2, P0 ;  /* 0x0000000503037c11 */ /* 0x000fe200080f1400 */
[----:B------:R-:W-:-:S05]  /*ed10*/  IMAD.MOV.U32 R0, RZ, RZ, 0x7f800000 ;  /* 0x7f800000ff007424 */ /* 0x000fca00078e00ff */
[----:B------:R3:W-:Y:S03]  /*ed20*/  STG.E desc[UR12][R2.64], R0 ;  /* 0x0000000002007986 */ /* 0x0007e6000c10190c */
.L_x_394:
[----:B------:R-:W-:Y:S05]  /*ed30*/  BSYNC B0 ;  /* 0x0000000000007941 */ /* 0x000fea0003800000 */
.L_x_393:
[----:B------:R-:W-:Y:S04]  /*ed40*/  BSSY B0, `(.L_x_395) ;  /* 0x000000a000007945 */ /* 0x000fe80003800000 */
[----:B------:R-:W-:Y:S05]  /*ed50*/  @P4 BRA `(.L_x_396) ;  /* 0x0000000000204947 */ /* 0x000fea0003800000 */
[----:B-1-3--:R-:W-:Y:S01]  /*ed60*/  IMAD R0, R13, UR6, RZ ;  /* 0x000000060d007c24 */ /* 0x00afe2000f8e02ff */
[----:B------:R-:W-:-:S04]  /*ed70*/  ULDC.64 UR4, c[0x0][0x2b0] ;  /* 0x0000ac0000047ab9 */ /* 0x000fc80000000a00 */
[----:B--2---:R-:W-:-:S04]  /*ed80*/  IADD3 R3, P0, R0, R11, RZ ;  /* 0x0000000b00037210 */ /* 0x004fc80007f1e0ff */
[----:B------:R-:W-:Y:S02]  /*ed90*/  LEA.HI.X.SX32 R0, R0, R10, 0x1, P0 ;  /* 0x0000000a00007211 */ /* 0x000fe400000f0eff */
[----:B------:R-:W-:-:S04]  /*eda0*/  LEA R2, P0, R3, UR4, 0x2 ;  /* 0x0000000403027c11 */ /* 0x000fc8000f8010ff */
[----:B------:R-:W-:Y:S01]  /*edb0*/  LEA.HI.X R3, R3, UR5, R0, 0x2, P0 ;  /* 0x0000000503037c11 */ /* 0x000fe200080f1400 */
[----:B------:R-:W-:-:S05]  /*edc0*/  IMAD.MOV.U32 R0, RZ, RZ, 0x7f800000 ;  /* 0x7f800000ff007424 */ /* 0x000fca00078e00ff */
[----:B------:R4:W-:Y:S03]  /*edd0*/  STG.E desc[UR12][R2.64], R0 ;  /* 0x0000000002007986 */ /* 0x0009e6000c10190c */
.L_x_396:
[----:B------:R-:W-:Y:S05]  /*ede0*/  BSYNC B0 ;  /* 0x0000000000007941 */ /* 0x000fea0003800000 */
.L_x_395:
[----:B------:R-:W-:Y:S05]  /*edf0*/  @P3 EXIT ;  /* 0x000000000000394d */ /* 0x000fea0003800000 */
[----:B-1-34-:R-:W-:Y:S01]  /*ee00*/  IMAD R0, R14, UR6, RZ ;  /* 0x000000060e007c24 */ /* 0x01afe2000f8e02ff */
[----:B------:R-:W-:-:S04]  /*ee10*/  ULDC.64 UR4, c[0x0][0x2b0] ;  /* 0x0000ac0000047ab9 */ /* 0x000fc80000000a00 */
[----:B--2---:R-:W-:-:S04]  /*ee20*/  IADD3 R3, P0, R0, R11, RZ ;  /* 0x0000000b00037210 */ /* 0x004fc80007f1e0ff */
[----:B------:R-:W-:Y:S02]  /*ee30*/  LEA.HI.X.SX32 R0, R0, R10, 0x1, P0 ;  /* 0x0000000a00007211 */ /* 0x000fe400000f0eff */
[----:B------:R-:W-:-:S04]  /*ee40*/  LEA R2, P0, R3, UR4, 0x2 ;  /* 0x0000000403027c11 */ /* 0x000fc8000f8010ff */
[----:B------:R-:W-:Y:S01]  /*ee50*/  LEA.HI.X R3, R3, UR5, R0, 0x2, P0 ;  /* 0x0000000503037c11 */ /* 0x000fe200080f1400 */
[----:B------:R-:W-:-:S05]  /*ee60*/  IMAD.MOV.U32 R0, RZ, RZ, 0x7f800000 ;  /* 0x7f800000ff007424 */ /* 0x000fca00078e00ff */
[----:B------:R-:W-:Y:S01]  /*ee70*/  STG.E desc[UR12][R2.64], R0 ;  /* 0x0000000002007986 */ /* 0x000fe2000c10190c */
[----:B------:R-:W-:Y:S05]  /*ee80*/  EXIT ;  /* 0x000000000000794d */ /* 0x000fea0003800000 */
.L_x_397:
        /* <DEDUP_REMOVED lines=15> */
.L_x_1151:


//--------------------- .text._ZN5flash16flash_fwd_kernelI23Flash_fwd_kernel_traitsILi96ELi128ELi64ELi4ELb0ELb0EN7cutlass6half_tE19Flash_kernel_traitsILi96ELi128ELi64ELi4ES3_EELb1ELb1ELb0ELb0ELb0ELb1ELb0ELb0EEEvNS_16Flash_fwd_paramsE --------------------------
	.section	.text._ZN5flash16flash_fwd_kernelI23Flash_fwd_kernel_traitsILi96ELi128ELi64ELi4ELb0ELb0EN7cutlass6half_tE19Flash_kernel_traitsILi96ELi128ELi64ELi4ES3_EELb1ELb1ELb0ELb0ELb0ELb1ELb0ELb0EEEvNS_16Flash_fwd_paramsE,"ax",@progbits
	.align	128
        .global         _ZN5flash16flash_fwd_kernelI23Flash_fwd_kernel_traitsILi96ELi128ELi64ELi4ELb0ELb0EN7cutlass6half_tE19Flash_kernel_traitsILi96ELi128ELi64ELi4ES3_EELb1ELb1ELb0ELb0ELb0ELb1ELb0ELb0EEEvNS_16Flash_fwd_paramsE
        .type           _ZN5flash16flash_fwd_kernelI23Flash_fwd_kernel_traitsILi96ELi128ELi64ELi4ELb0ELb0EN7cutlass6half_tE19Flash_kernel_traitsILi96ELi128ELi64ELi4ES3_EELb1ELb1ELb0ELb0ELb0ELb1ELb0ELb0EEEvNS_16Flash_fwd_paramsE,@function
        .size           _ZN5flash16flash_fwd_kernelI23Flash_fwd_kernel_traitsILi96ELi128ELi64ELi4ELb0ELb0EN7cutlass6half_tE19Flash_kernel_traitsILi96ELi128ELi64ELi4ES3_EELb1ELb1ELb0ELb0ELb0ELb1ELb0ELb0EEEvNS_16Flash_fwd_paramsE,(.L_x_1152 - _ZN5flash16flash_fwd_kernelI23Flash_fwd_kernel_traitsILi96ELi128ELi64ELi4ELb0ELb0EN7cutlass6half_tE19Flash_kernel_traitsILi96ELi128ELi64ELi4ES3_EELb1ELb1ELb0ELb0ELb0ELb1ELb0ELb0EEEvNS_16Flash_fwd_paramsE)
        .other          _ZN5flash16flash_fwd_kernelI23Flash_fwd_kernel_traitsILi96ELi128ELi64ELi4ELb0ELb0EN7cutlass6half_tE19Flash_kernel_traitsILi96ELi128ELi64ELi4ES3_EELb1ELb1ELb0ELb0ELb0ELb1ELb0ELb0EEEvNS_16Flash_fwd_paramsE,@"STO_CUDA_ENTRY STV_DEFAULT"
_ZN5flash16flash_fwd_kernelI23Flash_fwd_kernel_traitsILi96ELi128ELi64ELi4ELb0ELb0EN7cutlass6half_tE19Flash_kernel_traitsILi96ELi128ELi64ELi4ES3_EELb1ELb1ELb0ELb0ELb0ELb1ELb0ELb0EEEvNS_16Flash_fwd_paramsE:
.text._ZN5flash16flash_fwd_kernelI23Flash_fwd_kernel_traitsILi96ELi128ELi64ELi4ELb0ELb0EN7cutlass6half_tE19Flash_kernel_traitsILi96ELi128ELi64ELi4ES3_EELb1ELb1ELb0ELb0ELb0ELb1ELb0ELb0EEEvNS_16Flash_fwd_paramsE:
[----:B------:R-:W1:Y:S08]  /*0000*/  LDC R1, c[0x0][0x28] ;  /* 0x00000a00ff017b82 */ /* 0x000e700000000800 */
[----:B------:R-:W2:Y:S01]  /*0010*/  LDC R228, c[0x0][0x3a8] ;  /* 0x0000ea00ffe47b82 */ /* 0x000ea20000000800 */
[----:B------:R-:W-:Y:S01]  /*0020*/  ULDC.U8 UR4, c[0x0][0x3b4] ;  /* 0x0000ed0000047ab9 */ /* 0x000fe20000000000 */
[----:B------:R-:W-:Y:S01]  /*0030*/  ULDC.64 UR32, c[0x0][0x3a0] ;  /* 0x0000e80000207ab9 */ /* 0x000fe20000000a00 */
[----:B------:R-:W-:Y:S01]  /*0040*/  ISETP.NE.AND P2, PT, RZ, UR4, PT ;  /* 0x00000004ff007c0c */ /* 0x000fe2000bf45270 */
[----:B------:R-:W-:Y:S01]  /*0050*/  IMAD.U32 R6, RZ, RZ, UR32 ;  /* 0x00000020ff067e24 */ /* 0x000fe2000f8e00ff */
[----:B------:R-:W-:Y:S01]  /*0060*/  ULDC.64 UR30, c[0x0][0x208] ;  /* 0x00008200001e7ab9 */ /* 0x000fe20000000a00 */
[----:B------:R-:W-:-:S02]  /*0070*/  IMAD.U32 R7, RZ, RZ, UR33 ;  /* 0x00000021ff077e24 */ /* 0x000fc4000f8e00ff */
[----:B------:R-:W3:Y:S01]  /*0080*/  LDC R117, c[0x0][0x3ac] ;  /* 0x0000eb00ff757b82 */ /* 0x000ee20000000800 */
[----:B------:R-:W4:Y:S01]  /*0090*/  S2R R121, SR_TID.X ;  /* 0x0000000000797919 */ /* 0x000f220000002100 */
[----:B------:R-:W-:Y:S01]  /*00a0*/  ULDC.64 UR6, c[0x0][0x2f0] ;  /* 0x0000bc0000067ab9 */ /* 0x000fe20000000a00 */
[----:B------:R-:W-:Y:S01]  /*00b0*/  ULDC.64 UR10, c[0x0][0x2f0] ;  /* 0x0000bc00000a7ab9 */ /* 0x000fe20000000a00 */
[----:B-1----:R-:W-:-:S04]  /*00c0*/  VIADD R1, R1, 0xfffffff0 ;  /* 0xfffffff001017836 */ /* 0x002fc80000000000 */
[----:B------:R-:W-:Y:S01]  /*00d0*/  S2UR UR14, SR_CTAID.X ;  /* 0x00000000000e79c3 */ /* 0x000fe20000002500 */
[----:B------:R-:W5:Y:S07]  /*00e0*/  @P2 LDG.E.64 R6, desc[UR30][R6.64] ;  /* 0x0000001e06062981 */ /* 0x000f6e000c1e1b00 */
[----:B------:R-:W1:Y:S01]  /*00f0*/  S2UR UR12, SR_CTAID.Y ;  /* 0x00000000000c79c3 */ /* 0x000e620000002600 */
[----:B--2---:R-:W-:-:S07]  /*0100*/  @P2 IMAD.MOV.U32 R2, RZ, RZ, R228 ;  /* 0x000000ffff022224 */ /* 0x004fce00078e00e4 */
[----:B------:R-:W2:Y:S01]  /*0110*/  S2UR UR9, SR_CTAID.Z ;  /* 0x00000000000979c3 */ /* 0x000ea20000002700 */
[----:B---3--:R-:W-:Y:S01]  /*0120*/  @P2 IMAD.MOV.U32 R3, RZ, RZ, R117 ;  /* 0x000000ffff032224 */ /* 0x008fe200078e0075 */
[----:B------:R-:W-:Y:S01]  /*0130*/  UMOV UR28, 0xffffffff ;  /* 0xffffffff001c7882 */ /* 0x000fe20000000000 */
[----:B------:R-:W-:-:S03]  /*0140*/  ULDC UR17, c[0x0][0x270] ;  /* 0x00009c0000117ab9 */ /* 0x000fc60000000800 */
[----:B------:R3:W5:Y:S01]  /*0150*/  @P2 LDG.E.64 R4, desc[UR30][R2.64] ;  /* 0x0000001e02042981 */ /* 0x000762000c1e1b00 */
[----:B------:R-:W-:Y:S01]  /*0160*/  UISETP.NE.U32.AND UP2, UPT, UR6, URZ, UPT ;  /* 0x0000003f0600728c */ /* 0x000fe2000bf45070 */
[----:B------:R-:W5:Y:S02]  /*0170*/  @P2 LDC R0, c[0x0][0x3b0] ;  /* 0x0000ec00ff002b82 */ /* 0x000f640000000800 */
[----:B------:R-:W-:Y:S01]  /*0180*/  ULDC.U8 UR6, c[0x0][0x3c2] ;  /* 0x0000f08000067ab9 */ /* 0x000fe20000000000 */
[----:B------:R-:W-:Y:S02]  /*0190*/  UISETP.NE.AND.EX UP2, UPT, UR7, URZ, UPT, UP2 ;  /* 0x0000003f0700728c */ /* 0x000fe4000bf45320 */
[----:B------:R-:W-:Y:S02]  /*01a0*/  UISETP.NE.AND UP3, UPT, UR6, URZ, UPT ;  /* 0x0000003f0600728c */ /* 0x000fe4000bf65270 */
[----:B-1----:R-:W-:Y:S02]  /*01b0*/  UIMAD.WIDE UR10, UR12, 0x4, UR10 ;  /* 0x000000040c0a78a5 */ /* 0x002fe4000f8e020a */
[----:B------:R-:W-:Y:S01]  /*01c0*/  PLOP3.LUT P0, PT, PT, PT, UP2, 0x80, 0x0 ;  /* 0x000000000000781c */ /* 0x000fe20003f0f028 */
[----:B------:R-:W-:Y:S01]  /*01d0*/  ULDC.64 UR6, c[0x0][0x2f8] ;  /* 0x0000be0000067ab9 */ /* 0x000fe20000000a00 */
[----:B--2---:R-:W-:-:S06]  /*01e0*/  ULOP3.LUT UR4, UR9, UR14, UR12, 0xfe, !UPT ;  /* 0x0000000e09047292 */ /* 0x004fcc000f8efe0c */
[----:B----4-:R-:W-:Y:S01]  /*01f0*/  LOP3.LUT P3, RZ, R121, UR4, RZ, 0xfc, !PT ;  /* 0x0000000479ff7c12 */ /* 0x010fe2000f86fcff */
[----:B------:R-:W-:Y:S02]  /*0200*/  ULDC.64 UR4, c[0x0][0x300] ;  /* 0x0000c00000047ab9 */ /* 0x000fe40000000a00 */
[----:B------:R-:W-:-:S04]  /*0210*/  UISETP.NE.U32.AND UP1, UPT, UR4, URZ, UPT ;  /* 0x0000003f0400728c */ /* 0x000fc8000bf25070 */
[----:B------:R-:W-:-:S03]  /*0220*/  UISETP.NE.AND.EX UP1, UPT, UR5, URZ, UPT, UP1 ;  /* 0x0000003f0500728c */ /* 0x000fc6000bf25310 */
[----:B------:R-:W-:Y:S02]  /*0230*/  ULDC.64 UR4, c[0x0][0x2f8] ;  /* 0x0000be0000047ab9 */ /* 0x000fe40000000a00 */
[----:B------:R-:W-:Y:S01]  /*0240*/  UISETP.EQ.U32.AND UP0, UPT, UR4, URZ, UPT ;  /* 0x0000003f0400728c */ /* 0x000fe2000bf02070 */
[----:B---3--:R-:W1:Y:S03]  /*0250*/  @!P3 LDC.64 R2, c[0x0][0x3b8] ;  /* 0x0000ee00ff02bb82 */ /* 0x008e660000000a00 */
[----:B------:R-:W-:Y:S02]  /*0260*/  UISETP.EQ.OR.EX UP0, UPT, UR5, URZ, !UP3, UP0 ;  /* 0x0000003f0500728c */ /* 0x000fe4000df02700 */
[----:B------:R-:W-:Y:S01]  /*0270*/  UIMAD.WIDE UR6, UR12, 0x4, UR6 ;  /* 0x000000040c0678a5 */ /* 0x000fe2000f8e0206 */
[----:B-----5:R-:W-:Y:S02]  /*0280*/  @P2 R2UR UR32, R6 ;  /* 0x00000000062022ca */ /* 0x020fe400000e0000 */
[----:B------:R-:W-:-:S11]  /*0290*/  @P2 R2UR UR33, R7 ;  /* 0x00000000072122ca */ /* 0x000fd600000e0000 */
[----:B------:R-:W-:Y:S02]  /*02a0*/  IMAD.U32 R6, RZ, RZ, UR32 ;  /* 0x00000020ff067e24 */ /* 0x000fe4000f8e00ff */
[----:B------:R-:W-:-:S05]  /*02b0*/  IMAD.U32 R7, RZ, RZ, UR33 ;  /* 0x00000021ff077e24 */ /* 0x000fca000f8e00ff */
[----:B-1----:R1:W-:Y:S01]  /*02c0*/  @!P3 STG.E.64 desc[UR30][R2.64], R6 ;  /* 0x000000060200b986 */ /* 0x0023e2000c101b1e */
[----:B------:R-:W-:Y:S01]  /*02d0*/  @P2 IADD3 R228, P1, R4, R0, RZ ;  /* 0x0000000004e42210 */ /* 0x000fe20007f3e0ff */
[----:B------:R-:W-:-:S04]  /*02e0*/  IMAD.U32 R4, RZ, RZ, UR10 ;  /* 0x0000000aff047e24 */ /* 0x000fc8000f8e00ff */
[----:B------:R-:W-:Y:S01]  /*02f0*/  @P2 IMAD.X R117, RZ, RZ, R5, P1 ;  /* 0x000000ffff752224 */ /* 0x000fe200008e0605 */
[----:B------:R-:W-:Y:S01]  /*0300*/  PLOP3.LUT P1, PT, PT, PT, UP1, 0x80, 0x0 ;  /* 0x000000000000781c */ /* 0x000fe20003f2f018 */
[----:B------:R-:W-:Y:S01]  /*0310*/  IMAD.U32 R5, RZ, RZ, UR11 ;  /* 0x0000000bff057e24 */ /* 0x000fe2000f8e00ff */
[----:B------:R-:W-:Y:S02]  /*0320*/  @UP1 ULDC.64 UR10, c[0x0][0x300] ;  /* 0x0000c000000a1ab9 */ /* 0x000fe40000000a00 */
[----:B------:R-:W-:Y:S01]  /*0330*/  @UP1 UIMAD.WIDE UR10, UR12, 0x4, UR10 ;  /* 0x000000040c0a18a5 */ /* 0x000fe2000f8e020a */
[----:B------:R-:W-:Y:S01]  /*0340*/  PLOP3.LUT P2, PT, PT, PT, UP0, 0x80, 0x0 ;  /* 0x000000000000781c */ /* 0x000fe20003f4f008 */
[----:B-1----:R-:W-:Y:S02]  /*0350*/  @!P3 IMAD.MOV.U32 R6, RZ, RZ, R228 ;  /* 0x000000ffff06b224 */ /* 0x002fe400078e00e4 */
[----:B------:R-:W-:-:S05]  /*0360*/  @!P3 IMAD.MOV.U32 R7, RZ, RZ, R117 ;  /* 0x000000ffff07b224 */ /* 0x000fca00078e0075 */
[----:B------:R1:W-:Y:S02]  /*0370*/  @!P3 STG.E.64 desc[UR30][R2.64+0x8], R6 ;  /* 0x000008060200b986 */ /* 0x0003e4000c101b1e */
[----:B-1----:R-:W-:Y:S02]  /*0380*/  IMAD.U32 R2, RZ, RZ, UR10 ;  /* 0x0000000aff027e24 */ /* 0x002fe4000f8e00ff */
[----:B------:R-:W2:Y:S01]  /*0390*/  @P0 LDG.E R6, desc[UR30][R4.64] ;  /* 0x0000001e04060981 */ /* 0x000ea2000c1e1900 */
[----:B------:R-:W-:-:S03]  /*03a0*/  IMAD.U32 R3, RZ, RZ, UR11 ;  /* 0x0000000bff037e24 */ /* 0x000fc6000f8e00ff */
[----:B------:R-:W3:Y:S04]  /*03b0*/  @P0 LDG.E R5, desc[UR30][R4.64+0x4] ;  /* 0x0000041e04050981 */ /* 0x000ee8000c1e1900 */
[----:B------:R1:W4:Y:S02]  /*03c0*/  @P1 LDG.E R4, desc[UR30][R2.64] ;  /* 0x0000001e02041981 */ /* 0x000324000c1e1900 */
[----:B-1----:R-:W-:Y:S02]  /*03d0*/  IMAD.U32 R2, RZ, RZ, UR6 ;  /* 0x00000006ff027e24 */ /* 0x002fe4000f8e00ff */
[----:B------:R-:W-:-:S05]  /*03e0*/  IMAD.U32 R3, RZ, RZ, UR7 ;  /* 0x00000007ff037e24 */ /* 0x000fca000f8e00ff */
[----:B------:R-:W5:Y:S01]  /*03f0*/  @!P2 LDG.E R0, desc[UR30][R2.64] ;  /* 0x0000001e0200a981 */ /* 0x000f62000c1e1900 */
[----:B------:R-:W-:Y:S01]  /*0400*/  SHF.R.S32.HI R22, RZ, 0x1f, R121 ;  /* 0x0000001fff167819 */ /* 0x000fe20000011479 */
[----:B------:R-:W-:Y:S01]  /*0410*/  UIMAD UR6, UR12, UR17, UR9 ;  /* 0x000000110c0672a4 */ /* 0x000fe2000f8e0209 */
[----:B------:R-:W-:Y:S02]  /*0420*/  UMOV UR8, 0xffffffff ;  /* 0xffffffff00087882 */ /* 0x000fe40000000000 */
[----:B------:R-:W-:Y:S01]  /*0430*/  LEA.HI R120, R22, R121, RZ, 0x5 ;  /* 0x0000007916787211 */ /* 0x000fe200078f28ff */
[----:B------:R-:W-:-:S03]  /*0440*/  UMOV UR13, URZ ;  /* 0x0000003f000d7c82 */ /* 0x000fc60008000000 */
[----:B------:R-:W-:-:S05]  /*0450*/  LOP3.LUT R122, R120, 0xffffffe0, RZ, 0xc0, !PT ;  /* 0xffffffe0787a7812 */ /* 0x000fca00078ec0ff */
[----:B------:R-:W-:Y:S01]  /*0460*/  IMAD.IADD R122, R121, 0x1, -R122 ;  /* 0x00000001797a7824 */ /* 0x000fe200078e0a7a */
[----:B--2---:R-:W-:Y:S02]  /*0470*/  @P0 R2UR UR28, R6 ;  /* 0x00000000061c02ca */ /* 0x004fe400000e0000 */
[----:B---3--:R-:W-:Y:S02]  /*0480*/  @P0 R2UR UR16, R5 ;  /* 0x00000000051002ca */ /* 0x008fe400000e0000 */
[----:B------:R-:W-:Y:S01]  /*0490*/  ISETP.NE.U32.AND P0, PT, RZ, UR4, PT ;  /* 0x00000004ff007c0c */ /* 0x000fe2000bf05070 */
[----:B------:R-:W-:-:S10]  /*04a0*/  USHF.L.U32 UR4, UR6, 0x5, URZ ;  /* 0x0000000506047899 */ /* 0x000fd4000800063f */
[----:B------:R-:W-:-:S07]  /*04b0*/  @UP2 UIADD3 UR16, UR16, -UR28, URZ ;  /* 0x8000001c10102290 */ /* 0x000fce000fffe03f */
[----:B------:R-:W-:Y:S01]  /*04c0*/  @!UP2 ULDC UR16, c[0x0][0x2c4] ;  /* 0x0000b1000010aab9 */ /* 0x000fe20000000800 */
[----:B----4-:R-:W-:Y:S02]  /*04d0*/  @P1 R2UR UR13, R4 ;  /* 0x00000000040d12ca */ /* 0x010fe400000e0000 */
[----:B-----5:R-:W-:Y:S02]  /*04e0*/  @!P2 R2UR UR8, R0 ;  /* 0x000000000008a2ca */ /* 0x020fe400000e0000 */
[----:B------:R-:W-:Y:S01]  /*04f0*/  ISETP.NE.AND.EX P2, PT, RZ, UR5, PT, P0 ;  /* 0x00000005ff007c0c */ /* 0x000fe2000bf45300 */
[----:B------:R-:W-:Y:S01]  /*0500*/  USHF.R.S32.HI UR5, URZ, 0x1f, UR4 ;  /* 0x0000001f3f057899 */ /* 0x000fe20008011404 */
[--C-:B------:R-:W-:Y:S02]  /*0510*/  IADD3 R228, P1, P0, R228, UR4, R122.reuse ;  /* 0x00000004e4e47c10 */ /* 0x100fe4000f83e07a */
[----:B------:R-:W-:-:S04]  /*0520*/  SHF.R.S32.HI R0, RZ, 0x1f, R122 ;  /* 0x0000001fff007819 */ /* 0x000fc8000001147a */
[----:B------:R-:W-:-:S05]  /*0530*/  IADD3.X R117, R117, UR5, R0, P1, P0 ;  /* 0x0000000575757c10 */ /* 0x000fca0008fe0400 */
[----:B------:R-:W-:Y:S05]  /*0540*/  @!P2 BRA `(.L_x_398) ;  /* 0x00000000001ca947 */ /* 0x000fea0003800000 */
[----:B------:R-:W-:-:S13]  /*0550*/  PLOP3.LUT P0, PT, PT, PT, UP3, 0x80, 0x0 ;  /* 0x000000000000781c */ /* 0x000fda0003f0f038 */
[----:B------:R-:W2:Y:S04]  /*0560*/  @P0 LDG.E R0, desc[UR30][R2.64+0x4] ;  /* 0x0000041e02000981 */ /* 0x000ea8000c1e1900 */
[----:B------:R-:W3:Y:S01]  /*0570*/  @!P0 LDG.E R2, desc[UR30][R2.64] ;  /* 0x0000001e02028981 */ /* 0x000ee2000c1e1900 */
[----:B--2---:R-:W-:-:S13]  /*0580*/  @P0 R2UR UR6, R0 ;  /* 0x00000000000602ca */ /* 0x004fda00000e0000 */
[----:B------:R-:W-:-:S07]  /*0590*/  @UP3 UIADD3 UR6, UR6, -UR8, URZ ;  /* 0x8000000806063290 */ /* 0x000fce000fffe03f */
[----:B---3--:R-:W-:Y:S01]  /*05a0*/  @!P0 R2UR UR6, R2 ;  /* 0x00000000020682ca */ /* 0x008fe200000e0000 */
[----:B------:R-:W-:-:S14]  /*05b0*/  BRA `(.L_x_399) ;  /* 0x0000000000047947 */ /* 0x000fdc0003800000 */
.L_x_398:
[----:B------:R-:W-:-:S05]  /*05c0*/  ULDC UR6, c[0x0][0x2c8] ;  /* 0x0000b20000067ab9 */ /* 0x000fca0000000800 */
.L_x_399:
        /* <DEDUP_REMOVED lines=38> */
[----:B------:R-:W-:Y:S01]  /*0830*/  UISETP.NE.AND UP0, UPT, UR28, -0x1, UPT ;  /* 0xffffffff1c00788c */ /* 0x000fe2000bf05270 */
[----:B------:R-:W-:Y:S01]  /*0840*/  SHF.R.S32.HI R120, RZ, 0x5, R120 ;  /* 0x00000005ff787819 */ /* 0x000fe20000011478 */
[----:B------:R-:W-:Y:S02]  /*0850*/  UIADD3 UR23, -UR14, UR16, URZ ;  /* 0x000000100e177290 */ /* 0x000fe4000fffe13f */
[----:B------:R-:W-:-:S07]  /*0860*/  UIADD3 UR38, UR34, -0x1, URZ ;  /* 0xffffffff22267890 */ /* 0x000fce000fffe03f */
[----:B------:R-:W-:Y:S01]  /*0870*/  @UP0 ULDC.64 UR6, c[0x0][0x240] ;  /* 0x0000900000060ab9 */ /* 0x000fe20000000a00 */
[----:B------:R-:W-:Y:S02]  /*0880*/  @!UP0 USHF.R.S32.HI UR10, URZ, 0x1f, UR12 ;  /* 0x0000001f3f0a8899 */ /* 0x000fe4000801140c */
[----:B------:R-:W-:-:S04]  /*0890*/  @UP0 UIMAD.WIDE.U32 UR18, UR28, UR6, URZ ;  /* 0x000000061c1202a5 */ /* 0x000fc8000f8e003f */
[----:B------:R-:W-:-:S03]  /*08a0*/  @UP0 UIMAD UR4, UR28, UR7, UR19 ;  /* 0x000000071c0402a4 */ /* 0x000fc6000f8e0213 */
[----:B------:R-:W-:Y:S01]  /*08b0*/  @!UP0 ULDC.64 UR6, c[0x0][0x228] ;  /* 0x00008a0000068ab9 */ /* 0x000fe20000000a00 */
[----:B-1----:R-:W-:Y:S01]  /*08c0*/  IABS R4, R2 ;  /* 0x0000000200047213 */ /* 0x002fe20000000000 */
[----:B------:R-:W-:Y:S02]  /*08d0*/  @!UP0 UIMAD UR10, UR10, UR6, URZ ;  /* 0x000000060a0a82a4 */ /* 0x000fe4000f8e023f */
[----:B------:R-:W-:Y:S01]  /*08e0*/  @!UP0 UIMAD.WIDE.U32 UR20, UR12, UR6, URZ ;  /* 0x000000060c1482a5 */ /* 0x000fe2000f8e003f */
[----:B------:R-:W1:Y:S01]  /*08f0*/  I2F.RP R6, R4 ;  /* 0x0000000400067306 */ /* 0x000e620000209400 */
[----:B------:R-:W-:-:S03]  /*0900*/  @!UP0 UIMAD UR10, UR12, UR7, UR10 ;  /* 0x000000070c0a82a4 */ /* 0x000fc6000f8e020a */
[----:B------:R-:W-:Y:S01]  /*0910*/  ULDC.64 UR6, c[0x0][0x258] ;  /* 0x0000960000067ab9 */ /* 0x000fe20000000a00 */
[----:B--2---:R-:W-:Y:S01]  /*0920*/  IABS R3, R3 ;  /* 0x0000000300037213 */ /* 0x004fe20000000000 */
[----:B------:R-:W-:Y:S01]  /*0930*/  @!UP0 UIADD3 UR4, UR21, UR10, URZ ;  /* 0x0000000a15048290 */ /* 0x000fe2000fffe03f */
[----:B------:R-:W-:Y:S01]  /*0940*/  IMAD.U32 R20, RZ, RZ, UR6 ;  /* 0x00000006ff147e24 */ /* 0x000fe2000f8e00ff */
[----:B------:R-:W-:Y:S01]  /*0950*/  @!UP0 UMOV UR18, UR20 ;  /* 0x0000001400128c82 */ /* 0x000fe20008000000 */
[----:B------:R-:W-:Y:S02]  /*0960*/  UIMAD UR10, UR38, -0x40, UR15 ;  /* 0xffffffc0260a78a4 */ /* 0x000fe4000f8e020f */
[----:B------:R-:W-:Y:S01]  /*0970*/  UISETP.NE.AND UP0, UPT, UR8, -0x1, UPT ;  /* 0xffffffff0800788c */ /* 0x000fe2000bf05270 */
[----:B-1----:R-:W1:Y:S10]  /*0980*/  MUFU.RCP R6, R6 ;  /* 0x0000000600067308 */ /* 0x002e740000001000 */
[----:B------:R-:W-:-:S02]  /*0990*/  @UP0 UIADD3 UR17, UR13, UR8, URZ ;  /* 0x000000080d110290 */ /* 0x000fc4000fffe03f */
[----:B------:R-:W-:Y:S01]  /*09a0*/  @UP0 UIADD3 UR11, UR13, UR8, URZ ;  /* 0x000000080d0b0290 */ /* 0x000fe2000fffe03f */
[----:B-1----:R-:W-:-:S04]  /*09b0*/  VIADD R6, R6, 0xffffffe ;  /* 0x0ffffffe06067836 */ /* 0x002fc80000000000 */
        /* <DEDUP_REMOVED lines=10> */
[----:B------:R-:W-:Y:S02]  /*0a60*/  IMAD R5, R4, R5, R3 ;  /* 0x0000000504057224 */ /* 0x000fe400078e0203 */
[----:B------:R-:W1:Y:S01]  /*0a70*/  S2R R3, SR_CTAID.X ;  /* 0x0000000000037919 */ /* 0x000e620000002500 */
[----:B------:R-:W-:Y:S01]  /*0a80*/  IMAD.IADD R24, R121, 0x1, -R24 ;  /* 0x0000000179187824 */ /* 0x000fe200078e0a18 */
[C---:B------:R-:W-:Y:S01]  /*0a90*/  ISETP.GE.AND P3, PT, R26.reuse, UR23, PT ;  /* 0x000000171a007c0c */ /* 0x040fe2000bf66270 */
[----:B------:R-:W-:Y:S01]  /*0aa0*/  VIADD R12, R26, 0x20 ;  /* 0x000000201a0c7836 */ /* 0x000fe20000000000 */
[----:B------:R-:W-:Y:S01]  /*0ab0*/  ISETP.GT.U32.AND P4, PT, R4, R5, PT ;  /* 0x000000050400720c */ /* 0x000fe20003f84070 */
[----:B------:R-:W-:Y:S01]  /*0ac0*/  IMAD.SHL.U32 R24, R24, 0x8, RZ ;  /* 0x0000000818187824 */ /* 0x000fe200078e00ff */
[----:B------:R-:W-:Y:S01]  /*0ad0*/  SHF.R.S32.HI R27, RZ, 0x1f, R26 ;  /* 0x0000001fff1b7819 */ /* 0x000fe2000001141a */
[----:B------:R-:W-:Y:S01]  /*0ae0*/  VIADD R13, R26, 0x60 ;  /* 0x000000601a0d7836 */ /* 0x000fe20000000000 */
[----:B------:R-:W-:Y:S01]  /*0af0*/  ISETP.GE.AND P0, PT, R12, UR23, PT ;  /* 0x000000170c007c0c */ /* 0x000fe2000bf06270 */
[----:B------:R-:W-:Y:S01]  /*0b00*/  VIADD R17, R26, 0x40 ;  /* 0x000000401a117836 */ /* 0x000fe20000000000 */
[----:B------:R-:W-:-:S02]  /*0b10*/  SHF.R.S32.HI R25, RZ, 0x1f, R24 ;  /* 0x0000001fff197819 */ /* 0x000fc40000011418 */
[----:B------:R-:W-:Y:S02]  /*0b20*/  IADD3 R6, P1, R24, UR18, RZ ;  /* 0x0000001218067c10 */ /* 0x000fe4000ff3e0ff */
[----:B------:R-:W-:Y:S01]  /*0b30*/  ISETP.GE.AND P5, PT, R26, UR10, PT ;  /* 0x0000000a1a007c0c */ /* 0x000fe2000bfa6270 */
[----:B------:R-:W2:Y:S01]  /*0b40*/  @!P3 LDC.64 R8, c[0x0][0x240] ;  /* 0x00009000ff08bb82 */ /* 0x000ea20000000a00 */
[----:B------:R-:W-:Y:S01]  /*0b50*/  IADD3.X R7, R25, UR4, RZ, P1, !PT ;  /* 0x0000000419077c10 */ /* 0x000fe20008ffe4ff */
[----:B------:R-:W-:Y:S01]  /*0b60*/  @!P4 IMAD.IADD R5, R5, 0x1, -R4 ;  /* 0x000000010505c824 */ /* 0x000fe200078e0a04 */
[----:B------:R-:W-:Y:S01]  /*0b70*/  USHF.R.S32.HI UR4, URZ, 0x1f, UR9 ;  /* 0x0000001f3f047899 */ /* 0x000fe20008011409 */
[----:B------:R-:W-:Y:S01]  /*0b80*/  @!P4 VIADD R15, R15, 0x1 ;  /* 0x000000010f0fc836 */ /* 0x000fe20000000000 */
[----:B------:R-:W-:Y:S01]  /*0b90*/  ISETP.NE.AND P4, PT, R2, RZ, PT ;  /* 0x000000ff0200720c */ /* 0x000fe20003f85270 */
[----:B------:R-:W-:Y:S01]  /*0ba0*/  IMAD.WIDE.U32 R20, R20, UR9, R6 ;  /* 0x0000000914147c25 */ /* 0x000fe2000f8e0006 */
[----:B------:R-:W-:Y:S01]  /*0bb0*/  ISETP.GE.U32.AND P2, PT, R5, R4, PT ;  /* 0x000000040500720c */ /* 0x000fe20003f46070 */
[----:B------:R-:W3:Y:S01]  /*0bc0*/  @!P0 LDC.64 R6, c[0x0][0x240] ;  /* 0x00009000ff068b82 */ /* 0x000ee20000000a00 */
[----:B------:R-:W-:Y:S01]  /*0bd0*/  LOP3.LUT R4, R2, UR9, RZ, 0x3c, !PT ;  /* 0x0000000902047c12 */ /* 0x000fe2000f8e3cff */
[----:B------:R-:W-:Y:S01]  /*0be0*/  UIMAD UR6, UR4, UR6, URZ ;  /* 0x00000006040672a4 */ /* 0x000fe2000f8e023f */
[--C-:B------:R-:W-:Y:S01]  /*0bf0*/  @!P0 IMAD.MOV.U32 R18, RZ, RZ, R20.reuse ;  /* 0x000000ffff128224 */ /* 0x100fe200078e0014 */
[----:B------:R-:W-:Y:S01]  /*0c00*/  P2R R16, PR, RZ, 0x20 ;  /* 0x00000020ff107803 */ /* 0x000fe20000000000 */
[----:B------:R-:W-:Y:S01]  /*0c10*/  @!P3 IMAD.MOV.U32 R36, RZ, RZ, R20 ;  /* 0x000000ffff24b224 */ /* 0x000fe200078e0014 */
[----:B------:R-:W-:Y:S01]  /*0c20*/  ISETP.GE.AND P1, PT, R4, RZ, PT ;  /* 0x000000ff0400720c */ /* 0x000fe20003f26270 */
[----:B------:R-:W-:Y:S01]  /*0c30*/  UIMAD UR6, UR9, UR7, UR6 ;  /* 0x00000007090672a4 */ /* 0x000fe2000f8e0206 */
[----:B------:R-:W4:Y:S01]  /*0c40*/  @!P0 LDC.64 R4, c[0x0][0x210] ;  /* 0x00008400ff048b82 */ /* 0x000f220000000a00 */
[----:B-1----:R-:W-:Y:S01]  /*0c50*/  IMAD.WIDE R224, R3, 0x80, R26 ;  /* 0x0000008003e07825 */ /* 0x002fe200078e021a */
[----:B------:R-:W-:Y:S01]  /*0c60*/  ISETP.GE.AND P6, PT, R12, UR10, PT ;  /* 0x0000000a0c007c0c */ /* 0x000fe2000bfc6270 */
[----:B------:R-:W-:-:S02]  /*0c70*/  @UP0 ULDC.64 UR8, c[0x0][0x248] ;  /* 0x0000920000080ab9 */ /* 0x000fc40000000a00 */
[----:B------:R-:W-:Y:S01]  /*0c80*/  @P2 VIADD R15, R15, 0x1 ;  /* 0x000000010f0f2836 */ /* 0x000fe20000000000 */
[----:B------:R-:W-:Y:S01]  /*0c90*/  @!P0 IADD3 R34, P2, R224, 0x20, RZ ;  /* 0x00000020e0228810 */ /* 0x000fe20007f5e0ff */
[----:B------:R-:W-:Y:S01]  /*0ca0*/  VIADD R19, R21, UR6 ;  /* 0x0000000615137c36 */ /* 0x000fe20008000000 */
[----:B------:R-:W1:Y:S01]  /*0cb0*/  @!P3 LDC.64 R10, c[0x0][0x210] ;  /* 0x00008400ff0abb82 */ /* 0x000e620000000a00 */
[----:B------:R-:W-:Y:S01]  /*0cc0*/  UMOV UR6, 0x400 ;  /* 0x0000040000067882 */ /* 0x000fe20000000000 */
[----:B------:R-:W-:Y:S01]  /*0cd0*/  @UP0 UIMAD.WIDE.U32 UR24, UR17, UR8, URZ ;  /* 0x00000008111802a5 */ /* 0x000fe2000f8e003f */
[----:B------:R-:W-:Y:S01]  /*0ce0*/  @!P1 IMAD.MOV R15, RZ, RZ, -R15 ;  /* 0x000000ffff0f9224 */ /* 0x000fe200078e0a0f */
[----:B------:R-:W-:Y:S01]  /*0cf0*/  ISETP.GE.AND P1, PT, R13, UR23, PT ;  /* 0x000000170d007c0c */ /* 0x000fe2000bf26270 */
[----:B------:R-:W-:Y:S01]  /*0d00*/  @!P0 IMAD.X R14, RZ, RZ, R225, P2 ;  /* 0x000000ffff0e8224 */ /* 0x000fe200010e06e1 */
[----:B------:R-:W-:Y:S01]  /*0d10*/  ISETP.GE.AND P2, PT, R17, UR23, PT ;  /* 0x0000001711007c0c */ /* 0x000fe2000bf46270 */
[----:B--2---:R-:W-:Y:S01]  /*0d20*/  @!P3 IMAD R13, R225, R8, RZ ;  /* 0x00000008e10db224 */ /* 0x004fe200078e02ff */
[----:B------:R-:W2:Y:S01]  /*0d30*/  @!P5 S2R R17, SR_CgaCtaId ;  /* 0x000000000011d919 */ /* 0x000ea20000008800 */
[----:B---3--:R-:W-:Y:S01]  /*0d40*/  @!P0 IMAD R14, R14, R6, RZ ;  /* 0x000000060e0e8224 */ /* 0x008fe200078e02ff */
[----:B------:R-:W-:Y:S01]  /*0d50*/  @!P4 LOP3.LUT R15, RZ, R2, RZ, 0x33, !PT ;  /* 0x00000002ff0fc212 */ /* 0x000fe200078e33ff */
[--C-:B------:R-:W-:Y:S01]  /*0d60*/  @!P3 IMAD.MOV.U32 R37, RZ, RZ, R19.reuse ;  /* 0x000000ffff25b224 */ /* 0x100fe200078e0013 */
[----:B------:R-:W-:Y:S01]  /*0d70*/  LEA.HI R2, R22, R121, RZ, 0x3 ;  /* 0x0000007916027211 */ /* 0x000fe200078f18ff */
[C---:B------:R-:W-:Y:S01]  /*0d80*/  @!P0 IMAD R14, R34.reuse, R7, R14 ;  /* 0x00000007220e8224 */ /* 0x040fe200078e020e */
[----:B------:R-:W3:Y:S01]  /*0d90*/  S2UR UR4, SR_CgaCtaId ;  /* 0x00000000000479c3 */ /* 0x000ee20000008800 */
[----:B------:R-:W-:Y:S01]  /*0da0*/  @!P0 IMAD.WIDE.U32 R34, R34, R6, R18 ;  /* 0x0000000622228225 */ /* 0x000fe200078e0012 */
[----:B------:R-:W5:Y:S01]  /*0db0*/  @!P0 S2R R7, SR_CgaCtaId ;  /* 0x0000000000078919 */ /* 0x000f620000008800 */
[----:B------:R-:W-:Y:S01]  /*0dc0*/  LEA.HI R6, R22, R121, RZ, 0x4 ;  /* 0x0000007916067211 */ /* 0x000fe200078f20ff */
[----:B------:R-:W-:Y:S01]  /*0dd0*/  @UP0 UIMAD UR17, UR17, UR9, URZ ;  /* 0x00000009111102a4 */ /* 0x000fe2000f8e023f */
[C---:B------:R-:W-:Y:S01]  /*0de0*/  @!P3 IMAD R13, R224.reuse, R9, R13 ;  /* 0x00000009e00db224 */ /* 0x040fe200078e020d */
[----:B------:R-:W5:Y:S01]  /*0df0*/  @!P1 S2R R23, SR_CgaCtaId ;  /* 0x0000000000179919 */ /* 0x000f620000008800 */
[----:B------:R-:W-:Y:S01]  /*0e00*/  @!P3 IMAD.WIDE.U32 R36, R224, R8, R36 ;  /* 0x00000008e024b225 */ /* 0x000fe200078e0024 */
[----:B----4-:R-:W-:Y:S01]  /*0e10*/  @!P0 LEA R30, P4, R34, R4, 0x1 ;  /* 0x00000004221e8211 */ /* 0x010fe200078808ff */
[----:B------:R-:W-:Y:S01]  /*0e20*/  @UP0 UIADD3 UR17, UR25, UR17, URZ ;  /* 0x0000001119110290 */ /* 0x000fe2000fffe03f */
[----:B------:R-:W4:Y:S01]  /*0e30*/  @!P2 S2R R28, SR_CgaCtaId ;  /* 0x00000000001ca919 */ /* 0x000f220000008800 */
[----:B------:R-:W-:Y:S01]  /*0e40*/  @!P3 IMAD.IADD R4, R37, 0x1, R13 ;  /* 0x000000012504b824 */ /* 0x000fe200078e020d */
[C---:B-1----:R-:W-:Y:S01]  /*0e50*/  @!P3 LEA R32, P5, R36.reuse, R10, 0x1 ;  /* 0x0000000a2420b211 */ /* 0x042fe200078a08ff */
[----:B------:R-:W-:Y:S01]  /*0e60*/  @!P0 IMAD.IADD R9, R35, 0x1, R14 ;  /* 0x0000000123098824 */ /* 0x000fe200078e020e */
[----:B------:R-:W-:Y:S01]  /*0e70*/  SHF.R.S32.HI R8, RZ, 0x3, R2 ;  /* 0x00000003ff087819 */ /* 0x000fe20000011402 */
[----:B------:R-:W-:Y:S01]  /*0e80*/  @UP0 UMOV UR18, UR24 ;  /* 0x0000001800120c82 */ /* 0x000fe20008000000 */
[----:B------:R-:W-:-:S02]  /*0e90*/  @!P3 LEA.HI.X R33, R36, R11, R4, 0x1, P5 ;  /* 0x0000000b2421b211 */ /* 0x000fc400028f0c04 */
[----:B------:R-:W-:Y:S02]  /*0ea0*/  ISETP.NE.AND P5, PT, R16, RZ, PT ;  /* 0x000000ff1000720c */ /* 0x000fe40003fa5270 */
[----:B------:R-:W-:Y:S02]  /*0eb0*/  SHF.R.S32.HI R14, RZ, 0x4, R6 ;  /* 0x00000004ff0e7819 */ /* 0x000fe40000011406 */
[----:B------:R-:W-:Y:S01]  /*0ec0*/  @!P0 LEA.HI.X R31, R34, R5, R9, 0x1, P4 ;  /* 0x00000005221f8211 */ /* 0x000fe200020f0c09 */
[----:B------:R-:W-:Y:S01]  /*0ed0*/  IMAD.SHL.U32 R9, R8, 0x40, RZ ;  /* 0x0000004008097824 */ /* 0x000fe200078e00ff */
[C---:B------:R-:W-:Y:S01]  /*0ee0*/  LEA.HI R5, R6.reuse, R14, RZ, 0x1 ;  /* 0x0000000e06057211 */ /* 0x040fe200078f08ff */
[----:B---3--:R-:W-:Y:S01]  /*0ef0*/  ULEA UR4, UR4, UR6, 0x18 ;  /* 0x0000000604047291 */ /* 0x008fe2000f8ec03f */
[----:B------:R-:W-:Y:S02]  /*0f00*/  LOP3.LUT R119, R6, 0xfffffff0, RZ, 0xc0, !PT ;  /* 0xfffffff006777812 */ /* 0x000fe400078ec0ff */
[----:B------:R-:W-:Y:S01]  /*0f10*/  @!P2 IADD3 R11, P4, R224, 0x40, RZ ;  /* 0x00000040e00ba810 */ /* 0x000fe20007f9e0ff */
[----:B------:R-:W-:Y:S01]  /*0f20*/  @UP0 ULDC.64 UR6, c[0x0][0x250] ;  /* 0x0000940000060ab9 */ /* 0x000fe20000000a00 */
[----:B------:R-:W-:Y:S01]  /*0f30*/  LOP3.LUT R5, R5, 0xfffffffe, RZ, 0xc0, !PT ;  /* 0xfffffffe05057812 */ /* 0x000fe200078ec0ff */
[----:B------:R-:W-:Y:S01]  /*0f40*/  IMAD.IADD R119, R121, 0x1, -R119 ;  /* 0x0000000179777824 */ /* 0x000fe200078e0a77 */
[----:B------:R-:W-:Y:S01]  /*0f50*/  @!P5 MOV R4, 0x400 ;  /* 0x000004000004d802 */ /* 0x000fe20000000f00 */
[----:B------:R-:W-:Y:S01]  /*0f60*/  @!P2 IMAD.X R29, RZ, RZ, R225, P4 ;  /* 0x000000ffff1da224 */ /* 0x000fe200020e06e1 */
[----:B------:R-:W-:Y:S01]  /*0f70*/  LOP3.LUT R9, R9, 0xc0, RZ, 0xc0, !PT ;  /* 0x000000c009097812 */ /* 0x000fe200078ec0ff */
[----:B------:R-:W-:Y:S01]  /*0f80*/  IMAD.IADD R14, R14, 0x1, -R5 ;  /* 0x000000010e0e7824 */ /* 0x000fe200078e0a05 */
[----:B--2---:R-:W-:Y:S01]  /*0f90*/  @!P5 LEA R17, R17, R4, 0x18 ;  /* 0x000000041111d211 */ /* 0x004fe200078ec0ff */
[----:B------:R-:W-:Y:S01]  /*0fa0*/  @UP0 UIMAD.WIDE.U32 UR20, UR11, UR6, URZ ;  /* 0x000000060b1402a5 */ /* 0x000fe2000f8e003f */
[----:B------:R-:W-:Y:S01]  /*0fb0*/  @!P1 MOV R4, 0x400 ;  /* 0x0000040000049802 */ /* 0x000fe20000000f00 */
[----:B------:R-:W-:Y:S01]  /*0fc0*/  @UP0 UIMAD UR11, UR11, UR7, URZ ;  /* 0x000000070b0b02a4 */ /* 0x000fe2000f8e023f */
[----:B------:R-:W-:-:S02]  /*0fd0*/  @!P0 MOV R10, 0x400 ;  /* 0x00000400000a8802 */ /* 0x000fc40000000f00 */
[----:B-----5:R-:W-:Y:S01]  /*0fe0*/  @!P1 LEA R23, R23, R4, 0x18 ;  /* 0x0000000417179211 */ /* 0x020fe200078ec0ff */
[----:B------:R-:W-:Y:S01]  /*0ff0*/  @UP0 UIADD3 UR19, UR21, UR11, URZ ;  /* 0x0000000b15130290 */ /* 0x000fe2000fffe03f */
[----:B------:R-:W-:Y:S02]  /*1000*/  LEA.HI R4, R0, R26, RZ, 0x1 ;  /* 0x0000001a00047211 */ /* 0x000fe400078f08ff */
[----:B------:R-:W-:Y:S02]  /*1010*/  ISETP.GE.AND P4, PT, R12, UR10, PT ;  /* 0x0000000a0c007c0c */ /* 0x000fe4000bf86270 */
[----:B------:R-:W-:Y:S02]  /*1020*/  LOP3.LUT R4, R4, 0x7fffffe, RZ, 0xc0, !PT ;  /* 0x07fffffe04047812 */ /* 0x000fe400078ec0ff */
[----:B------:R-:W-:Y:S02]  /*1030*/  LOP3.LUT R12, R9, 0x18, R24, 0xf8, !PT ;  /* 0x00000018090c7812 */ /* 0x000fe400078ef818 */
[----:B------:R-:W-:Y:S01]  /*1040*/  @!P2 MOV R5, 0x400 ;  /* 0x000004000005a802 */ /* 0x000fe20000000f00 */
[----:B------:R-:W-:Y:S01]  /*1050*/  IMAD.IADD R4, R26, 0x1, -R4 ;  /* 0x000000011a047824 */ /* 0x000fe200078e0a04 */
[----:B------:R-:W-:-:S02]  /*1060*/  SHF.R.U32.HI R9, RZ, 0x3, R9 ;  /* 0x00000003ff097819 */ /* 0x000fc40000011609 */
[----:B------:R-:W-:Y:S01]  /*1070*/  @!P0 LEA R10, R7, R10, 0x18 ;  /* 0x0000000a070a8211 */ /* 0x000fe200078ec0ff */
[----:B------:R-:W-:Y:S01]  /*1080*/  IMAD R4, R120, 0x8, R4 ;  /* 0x0000000878047824 */ /* 0x000fe200078e0204 */
[----:B------:R-:W-:Y:S01]  /*1090*/  LEA.HI R22, R119, R119, RZ, 0x1 ;  /* 0x0000007777167211 */ /* 0x000fe200078f08ff */
[----:B------:R-:W1:Y:S01]  /*10a0*/  @!P2 LDC.64 R6, c[0x0][0x240] ;  /* 0x00009000ff06ab82 */ /* 0x000e620000000a00 */
[----:B------:R-:W-:Y:S02]  /*10b0*/  LOP3.LUT R2, R2, 0xfffffff8, RZ, 0xc0, !PT ;  /* 0xfffffff802027812 */ /* 0x000fe400078ec0ff */
[----:B----4-:R-:W-:Y:S02]  /*10c0*/  @!P2 LEA R28, R28, R5, 0x18 ;  /* 0x000000051c1ca211 */ /* 0x010fe400078ec0ff */
[----:B------:R-:W-:Y:S01]  /*10d0*/  LOP3.LUT R9, R12, R9, RZ, 0x3c, !PT ;  /* 0x000000090c097212 */ /* 0x000fe200078e3cff */
[----:B------:R-:W-:Y:S01]  /*10e0*/  IMAD.IADD R2, R121, 0x1, -R2 ;  /* 0x0000000179027824 */ /* 0x000fe200078e0a02 */
[----:B------:R-:W-:-:S02]  /*10f0*/  SHF.R.S32.HI R13, RZ, 0x1f, R119 ;  /* 0x0000001fff0d7819 */ /* 0x000fc40000011477 */
[----:B------:R-:W-:Y:S01]  /*1100*/  LOP3.LUT R5, R22, 0x7fffffe, RZ, 0xc0, !PT ;  /* 0x07fffffe16057812 */ /* 0x000fe200078ec0ff */
[----:B------:R-:W-:Y:S01]  /*1110*/  IMAD.U32 R9, R4, 0x20, R9 ;  /* 0x0000002004097824 */ /* 0x000fe200078e0009 */
[----:B------:R-:W-:Y:S02]  /*1120*/  LEA.HI R13, R13, R119, RZ, 0x3 ;  /* 0x000000770d0d7211 */ /* 0x000fe400078f18ff */
[----:B------:R-:W-:Y:S01]  /*1130*/  LEA.HI R0, R2, R2, RZ, 0x1 ;  /* 0x0000000202007211 */ /* 0x000fe200078f08ff */
[----:B------:R-:W-:Y:S01]  /*1140*/  IMAD.IADD R119, R119, 0x1, -R5 ;  /* 0x0000000177777824 */ /* 0x000fe200078e0a05 */
[C---:B------:R-:W-:Y:S01]  /*1150*/  LEA R218, R9.reuse, UR4, 0x1 ;  /* 0x0000000409da7c11 */ /* 0x040fe2000f8e08ff */
[----:B------:R-:W2:Y:S01]  /*1160*/  @!P2 LDC.64 R4, c[0x0][0x210] ;  /* 0x00008400ff04ab82 */ /* 0x000ea20000000a00 */
[----:B------:R-:W-:Y:S01]  /*1170*/  LOP3.LUT R12, R0, 0x7fffffe, RZ, 0xc0, !PT ;  /* 0x07fffffe000c7812 */ /* 0x000fe200078ec0ff */
[----:B------:R-:W-:Y:S01]  /*1180*/  @!P0 IMAD R10, R9, 0x2, R10 ;  /* 0x00000002090a8824 */ /* 0x000fe200078e020a */
[----:B------:R-:W-:Y:S01]  /*1190*/  ISETP.GE.AND P5, PT, R26, UR10, PT ;  /* 0x0000000a1a007c0c */ /* 0x000fe2000bfa6270 */
[----:B------:R-:W-:Y:S01]  /*11a0*/  @!PT LDS RZ, [RZ] ;  /* 0x00000000fffff984 */ /* 0x000fe20000000800 */
[----:B------:R-:W-:Y:S01]  /*11b0*/  @!PT LDS RZ, [RZ] ;  /* 0x00000000fffff984 */ /* 0x000fe20000000800 */
[----:B------:R-:W-:Y:S01]  /*11c0*/  @!PT LDS RZ, [RZ] ;  /* 0x00000000fffff984 */ /* 0x000fe20000000800 */
[----:B------:R-:W-:Y:S01]  /*11d0*/  @!P3 LDGSTS.E.BYPASS.LTC128B.128 [R218], desc[UR30][R32.64] ;  /* 0x0000000020dabfae */ /* 0x000fe2000b901d5e */
[----:B------:R-:W-:Y:S01]  /*11e0*/  SHF.R.S32.HI R0, RZ, 0x1, R0 ;  /* 0x00000001ff007819 */ /* 0x000fe20000011400 */
[----:B------:R-:W-:-:S02]  /*11f0*/  IMAD.IADD R12, R2, 0x1, -R12 ;  /* 0x00000001020c7824 */ /* 0x000fc400078e0a0c */
[----:B------:R-:W3:Y:S01]  /*1200*/  @!P6 S2R R2, SR_CgaCtaId ;  /* 0x000000000002e919 */ /* 0x000ee20000008800 */
[----:B-1----:R-:W-:Y:S01]  /*1210*/  @!P2 IMAD R29, R29, R6, RZ ;  /* 0x000000061d1da224 */ /* 0x002fe200078e02ff */
[----:B------:R-:W-:Y:S03]  /*1220*/  @!P3 LDGSTS.E.BYPASS.LTC128B.128 [R218+0x2000], desc[UR30][R32.64+0x40] ;  /* 0x0200004020dabfae */ /* 0x000fe6000b901d5e */
[----:B------:R-:W-:Y:S01]  /*1230*/  @!P2 IMAD R7, R11, R7, R29 ;  /* 0x000000070b07a224 */ /* 0x000fe200078e021d */
[----:B------:R1:W-:Y:S04]  /*1240*/  @!P3 LDGSTS.E.BYPASS.LTC128B.128 [R218+0x4000], desc[UR30][R32.64+0x80] ;  /* 0x0400008020dabfae */ /* 0x0003e8000b901d5e */
[----:B------:R-:W-:Y:S04]  /*1250*/  @!P0 LDGSTS.E.BYPASS.LTC128B.128 [R10+0x800], desc[UR30][R30.64] ;  /* 0x008000001e0a8fae */ /* 0x000fe8000b901d5e */
[----:B------:R-:W-:Y:S04]  /*1260*/  @!P0 LDGSTS.E.BYPASS.LTC128B.128 [R10+0x2800], desc[UR30][R30.64+0x40] ;  /* 0x028000401e0a8fae */ /* 0x000fe8000b901d5e */
[----:B------:R4:W-:Y:S01]  /*1270*/  @!P0 LDGSTS.E.BYPASS.LTC128B.128 [R10+0x4800], desc[UR30][R30.64+0x80] ;  /* 0x048000801e0a8fae */ /* 0x0009e2000b901d5e */
[----:B-1----:R-:W-:-:S02]  /*1280*/  @!P2 IMAD.MOV.U32 R32, RZ, RZ, R20 ;  /* 0x000000ffff20a224 */ /* 0x002fc400078e0014 */
[----:B------:R-:W-:Y:S02]  /*1290*/  @!P2 IMAD.MOV.U32 R33, RZ, RZ, R19 ;  /* 0x000000ffff21a224 */ /* 0x000fe400078e0013 */
[----:B------:R-:W-:-:S04]  /*12a0*/  @!P2 IMAD.WIDE.U32 R32, R11, R6, R32 ;  /* 0x000000060b20a225 */ /* 0x000fc800078e0020 */
[----:B------:R-:W-:Y:S01]  /*12b0*/  @!P2 IMAD.IADD R7, R33, 0x1, R7 ;  /* 0x000000012107a824 */ /* 0x000fe200078e0207 */
[C---:B--2---:R-:W-:Y:S01]  /*12c0*/  @!P2 LEA R6, P0, R32.reuse, R4, 0x1 ;  /* 0x000000042006a211 */ /* 0x044fe200078008ff */
[----:B----4-:R-:W1:Y:S01]  /*12d0*/  @!P1 LDC.64 R10, c[0x0][0x240] ;  /* 0x00009000ff0a9b82 */ /* 0x010e620000000a00 */
[--C-:B------:R-:W-:Y:S02]  /*12e0*/  SHF.R.S32.HI R4, RZ, 0x1, R22.reuse ;  /* 0x00000001ff047819 */ /* 0x100fe40000011416 */
[----:B------:R-:W-:Y:S02]  /*12f0*/  @!P2 LEA.HI.X R7, R32, R5, R7, 0x1, P0 ;  /* 0x000000052007a211 */ /* 0x000fe400000f0c07 */
[----:B------:R-:W-:Y:S02]  /*1300*/  PLOP3.LUT P0, PT, PT, PT, UP0, 0x80, 0x0 ;  /* 0x000000000000781c */ /* 0x000fe40003f0f008 */
[----:B------:R-:W-:Y:S02]  /*1310*/  SHF.R.S32.HI R22, RZ, 0x1f, R22 ;  /* 0x0000001fff167819 */ /* 0x000fe40000011416 */
[----:B------:R-:W-:-:S02]  /*1320*/  @!P6 MOV R5, 0x400 ;  /* 0x000004000005e802 */ /* 0x000fc40000000f00 */
[----:B------:R-:W-:Y:S02]  /*1330*/  LEA.HI R22, R22, R4, RZ, 0x2 ;  /* 0x0000000416167211 */ /* 0x000fe400078f10ff */
[----:B---3--:R-:W-:Y:S02]  /*1340*/  @!P6 LEA R5, R2, R5, 0x18 ;  /* 0x000000050205e211 */ /* 0x008fe400078ec0ff */
[----:B------:R-:W-:-:S05]  /*1350*/  LOP3.LUT R22, R22, 0xfffffffc, RZ, 0xc0, !PT ;  /* 0xfffffffc16167812 */ /* 0x000fca00078ec0ff */
[----:B------:R-:W-:Y:S01]  /*1360*/  IMAD.IADD R2, R4, 0x1, -R22 ;  /* 0x0000000104027824 */ /* 0x000fe200078e0a16 */
[----:B------:R-:W-:Y:S06]  /*1370*/  @P0 BRA `(.L_x_401) ;  /* 0x0000000000340947 */ /* 0x000fec0003800000 */
[----:B------:R-:W-:Y:S01]  /*1380*/  USHF.R.S32.HI UR18, URZ, 0x1f, UR13 ;  /* 0x0000001f3f127899 */ /* 0x000fe2000801140d */
[----:B------:R-:W-:Y:S01]  /*1390*/  ULDC.64 UR8, c[0x0][0x248] ;  /* 0x0000920000087ab9 */ /* 0x000fe20000000a00 */
[----:B------:R-:W-:Y:S02]  /*13a0*/  USHF.R.S32.HI UR17, URZ, 0x1f, UR12 ;  /* 0x0000001f3f117899 */ /* 0x000fe4000801140c */
[----:B------:R-:W-:Y:S02]  /*13b0*/  UIMAD UR18, UR18, UR8, URZ ;  /* 0x00000008121272a4 */ /* 0x000fe4000f8e023f */
[----:B------:R-:W-:Y:S02]  /*13c0*/  UIMAD.WIDE.U32 UR24, UR13, UR8, URZ ;  /* 0x000000080d1872a5 */ /* 0x000fe4000f8e003f */
[----:B------:R-:W-:Y:S01]  /*13d0*/  UIMAD UR18, UR13, UR9, UR18 ;  /* 0x000000090d1272a4 */ /* 0x000fe2000f8e0212 */
[----:B------:R-:W-:Y:S02]  /*13e0*/  ULDC.64 UR10, c[0x0][0x230] ;  /* 0x00008c00000a7ab9 */ /* 0x000fe40000000a00 */
[----:B------:R-:W-:-:S02]  /*13f0*/  UIMAD UR17, UR17, UR10, URZ ;  /* 0x0000000a111172a4 */ /* 0x000fc4000f8e023f */
[----:B------:R-:W-:Y:S02]  /*1400*/  UIADD3 UR25, UR25, UR18, URZ ;  /* 0x0000001219197290 */ /* 0x000fe4000fffe03f */
[----:B------:R-:W-:Y:S02]  /*1410*/  UIMAD UR17, UR12, UR11, UR17 ;  /* 0x0000000b0c1172a4 */ /* 0x000fe4000f8e0211 */
[----:B------:R-:W-:-:S04]  /*1420*/  UIMAD.WIDE.U32 UR10, UR12, UR10, UR24 ;  /* 0x0000000a0c0a72a5 */ /* 0x000fc8000f8e0018 */
[----:B------:R-:W-:-:S03]  /*1430*/  UIADD3 UR17, UR11, UR17, URZ ;  /* 0x000000110b117290 */ /* 0x000fc6000fffe03f */
[----:B------:R-:W-:Y:S01]  /*1440*/  UMOV UR18, UR10 ;  /* 0x0000000a00127c82 */ /* 0x000fe20008000000 */
.L_x_401:
[----:B------:R-:W-:Y:S02]  /*1450*/  SHF.L.U32 R29, R0, 0x6, RZ ;  /* 0x00000006001d7819 */ /* 0x000fe400000006ff */
[----:B------:R-:W-:Y:S01]  /*1460*/  @!P1 IADD3 R22, P3, R224, 0x60, RZ ;  /* 0x00000060e0169810 */ /* 0x000fe20007f7e0ff */
[----:B------:R-:W-:-:S12]  /*1470*/  @P0 BRA `(.L_x_402) ;  /* 0x0000000000300947 */ /* 0x000fd80003800000 */
        /* <DEDUP_REMOVED lines=11> */
[----:B------:R-:W-:-:S12]  /*1530*/  UIADD3 UR19, UR21, UR11, URZ ;  /* 0x0000000b15137290 */ /* 0x000fd8000fffe03f */
.L_x_402:
[----:B------:R-:W-:Y:S01]  /*1540*/  @!P1 IMAD.X R4, RZ, RZ, R225, P3 ;  /* 0x000000ffff049224 */ /* 0x000fe200018e06e1 */
[----:B------:R-:W-:Y:S01]  /*1550*/  ISETP.NE.AND P3, PT, R16, RZ, PT ;  /* 0x000000ff1000720c */ /* 0x000fe20003f65270 */
[----:B------:R-:W-:Y:S01]  /*1560*/  IMAD R18, R27, UR8, RZ ;  /* 0x000000081b127c24 */ /* 0x000fe2000f8e02ff */
[----:B------:R-:W-:Y:S01]  /*1570*/  LOP3.LUT R29, R29, 0xc0, RZ, 0xc0, !PT ;  /* 0x000000c01d1d7812 */ /* 0x000fe200078ec0ff */
[----:B------:R-:W-:Y:S01]  /*1580*/  IMAD.WIDE.U32 R30, R26, UR8, R24 ;  /* 0x000000081a1e7c25 */ /* 0x000fe2000f8e0018 */
[----:B------:R-:W-:Y:S01]  /*1590*/  ULDC.64 UR12, c[0x0][0x260] ;  /* 0x00009800000c7ab9 */ /* 0x000fe20000000a00 */
[----:B------:R-:W-:Y:S01]  /*15a0*/  USHF.L.U64.HI UR24, UR8, 0x6, UR9 ;  /* 0x0000000608187899 */ /* 0x000fe20008010209 */
[----:B------:R-:W-:Y:S01]  /*15b0*/  SHF.R.U32.HI R216, RZ, 0x3, R29 ;  /* 0x00000003ffd87819 */ /* 0x000fe2000001161d */
[----:B------:R-:W-:Y:S01]  /*15c0*/  IMAD.SHL.U32 R8, R8, 0x8, RZ ;  /* 0x0000000808087824 */ /* 0x000fe200078e00ff */
[----:B------:R-:W-:Y:S01]  /*15d0*/  IADD3 R220, P0, R30, UR18, RZ ;  /* 0x000000121edc7c10 */ /* 0x000fe2000ff1e0ff */
[C---:B------:R-:W-:Y:S01]  /*15e0*/  IMAD R18, R26.reuse, UR9, R18 ;  /* 0x000000091a127c24 */ /* 0x040fe2000f8e0212 */
[----:B------:R-:W-:Y:S01]  /*15f0*/  USHF.L.U32 UR25, UR8, 0x6, URZ ;  /* 0x0000000608197899 */ /* 0x000fe2000800063f */
[----:B------:R-:W-:Y:S01]  /*1600*/  IMAD R16, R27, UR6, RZ ;  /* 0x000000061b107c24 */ /* 0x000fe2000f8e02ff */
[----:B------:R-:W-:Y:S01]  /*1610*/  LOP3.LUT R8, R29, 0x8, R8, 0xf8, !PT ;  /* 0x000000081d087812 */ /* 0x000fe200078ef808 */
[----:B------:R-:W-:Y:S01]  /*1620*/  IMAD.WIDE.U32 R24, R26, UR6, R24 ;  /* 0x000000061a187c25 */ /* 0x000fe2000f8e0018 */
[----:B------:R-:W-:Y:S01]  /*1630*/  IADD3.X R221, R31, UR17, R18, P0, !PT ;  /* 0x000000111fdd7c10 */ /* 0x000fe200087fe412 */
[----:B------:R-:W-:Y:S01]  /*1640*/  USHF.R.S32.HI UR17, URZ, 0x1f, UR38 ;  /* 0x0000001f3f117899 */ /* 0x000fe20008011426 */
[----:B------:R-:W-:Y:S01]  /*1650*/  LOP3.LUT R216, R8, R216, RZ, 0x3c, !PT ;  /* 0x000000d808d87212 */ /* 0x000fe200078e3cff */
[C---:B------:R-:W-:Y:S01]  /*1660*/  @!P2 IMAD R28, R9.reuse, 0x2, R28 ;  /* 0x00000002091ca824 */ /* 0x040fe200078e021c */
[----:B------:R-:W-:Y:S01]  /*1670*/  IADD3 R242, P0, R24, UR20, RZ ;  /* 0x0000001418f27c10 */ /* 0x000fe2000ff1e0ff */
[----:B------:R-:W-:Y:S01]  /*1680*/  IMAD R26, R26, UR7, R16 ;  /* 0x000000071a1a7c24 */ /* 0x000fe2000f8e0210 */
[----:B------:R-:W-:Y:S01]  /*1690*/  UIMAD UR18, UR24, UR38, URZ ;  /* 0x00000026181272a4 */ /* 0x000fe2000f8e023f */
[C---:B------:R-:W-:Y:S01]  /*16a0*/  @!P1 IMAD R18, R9.reuse, 0x2, R23 ;  /* 0x0000000209129824 */ /* 0x040fe200078e0217 */
[----:B------:R-:W-:Y:S01]  /*16b0*/  @!PT LDS RZ, [RZ] ;  /* 0x00000000fffff984 */ /* 0x000fe20000000800 */
[----:B------:R-:W-:Y:S01]  /*16c0*/  @!PT LDS RZ, [RZ] ;  /* 0x00000000fffff984 */ /* 0x000fe20000000800 */
[----:B------:R-:W-:Y:S01]  /*16d0*/  @!PT LDS RZ, [RZ] ;  /* 0x00000000fffff984 */ /* 0x000fe20000000800 */
[----:B------:R-:W-:Y:S01]  /*16e0*/  @!P2 LDGSTS.E.BYPASS.LTC128B.128 [R28+0x1000], desc[UR30][R6.64] ;  /* 0x01000000061cafae */ /* 0x000fe2000b901d5e */
[----:B------:R-:W-:Y:S01]  /*16f0*/  @!P3 IMAD R17, R9, 0x2, R17 ;  /* 0x000000020911b824 */ /* 0x000fe200078e0211 */
[----:B------:R-:W-:Y:S01]  /*1700*/  IADD3.X R243, R25, UR19, R26, P0, !PT ;  /* 0x0000001319f37c10 */ /* 0x000fe200087fe41a */
[----:B------:R-:W-:Y:S01]  /*1710*/  @!P6 IMAD R16, R9, 0x2, R5 ;  /* 0x000000020910e824 */ /* 0x000fe200078e0205 */
[----:B------:R-:W-:Y:S01]  /*1720*/  @!P2 LDGSTS.E.BYPASS.LTC128B.128 [R28+0x3000], desc[UR30][R6.64+0x40] ;  /* 0x03000040061cafae */ /* 0x000fe2000b901d5e */
[----:B------:R-:W2:Y:S01]  /*1730*/  @!P1 LDC.64 R8, c[0x0][0x210] ;  /* 0x00008400ff089b82 */ /* 0x000ea20000000a00 */
[----:B------:R-:W-:Y:S01]  /*1740*/  @!P1 IMAD.MOV.U32 R21, RZ, RZ, R19 ;  /* 0x000000ffff159224 */ /* 0x000fe200078e0013 */
[----:B------:R-:W-:Y:S01]  /*1750*/  SHF.R.S32.HI R19, RZ, 0x1f, R15 ;  /* 0x0000001fff137819 */ /* 0x000fe2000001140f */
[----:B------:R3:W-:Y:S01]  /*1760*/  @!P2 LDGSTS.E.BYPASS.LTC128B.128 [R28+0x5000], desc[UR30][R6.64+0x80] ;  /* 0x05000080061cafae */ /* 0x0007e2000b901d5e */
[----:B-1----:R-:W-:Y:S01]  /*1770*/  @!P1 IMAD R4, R4, R10, RZ ;  /* 0x0000000a04049224 */ /* 0x002fe200078e02ff */
[----:B------:R-:W-:Y:S01]  /*1780*/  UIMAD UR18, UR17, UR25, UR18 ;  /* 0x00000019111272a4 */ /* 0x000fe2000f8e0212 */
[----:B------:R-:W-:Y:S01]  /*1790*/  IMAD.WIDE.U32 R220, R15, UR12, R220 ;  /* 0x0000000c0fdc7c25 */ /* 0x000fe2000f8e00dc */
[----:B------:R-:W-:Y:S01]  /*17a0*/  ULDC.64 UR10, c[0x0][0x268] ;  /* 0x00009a00000a7ab9 */ /* 0x000fe20000000a00 */
[----:B------:R-:W-:-:S02]  /*17b0*/  USHF.L.U64.HI UR26, UR6, 0x6, UR7 ;  /* 0x00000006061a7899 */ /* 0x000fc40008010207 */
[C---:B------:R-:W-:Y:S01]  /*17c0*/  @!P1 IMAD R11, R22.reuse, R11, R4 ;  /* 0x0000000b160b9224 */ /* 0x040fe200078e0204 */
[----:B------:R-:W-:Y:S01]  /*17d0*/  USHF.L.U32 UR27, UR6, 0x6, URZ ;  /* 0x00000006061b7899 */ /* 0x000fe2000800063f */
[----:B------:R-:W-:Y:S01]  /*17e0*/  IMAD R222, R19, UR12, RZ ;  /* 0x0000000c13de7c24 */ /* 0x000fe2000f8e02ff */
[----:B------:R-:W1:Y:S01]  /*17f0*/  @!P6 LDC.64 R4, c[0x0][0x218] ;  /* 0x00008600ff04eb82 */ /* 0x000e620000000a00 */
[----:B------:R-:W-:Y:S01]  /*1800*/  @!P1 IMAD.WIDE.U32 R24, R22, R10, R20 ;  /* 0x0000000a16189225 */ /* 0x000fe200078e0014 */
[----:B------:R-:W-:Y:S02]  /*1810*/  USHF.L.U64.HI UR12, UR8, 0x5, UR9 ;  /* 0x00000005080c7899 */ /* 0x000fe40008010209 */
[----:B------:R-:W-:Y:S01]  /*1820*/  USHF.L.U32 UR36, UR6, 0x5, URZ ;  /* 0x0000000506247899 */ /* 0x000fe2000800063f */
[----:B------:R-:W-:Y:S01]  /*1830*/  IMAD R222, R15, UR13, R222 ;  /* 0x0000000d0fde7c24 */ /* 0x000fe2000f8e02de */
[----:B------:R-:W-:Y:S01]  /*1840*/  USHF.L.U32 UR13, UR8, 0x5, URZ ;  /* 0x00000005080d7899 */ /* 0x000fe2000800063f */
[----:B------:R-:W-:Y:S01]  /*1850*/  IMAD.U32 R10, RZ, RZ, UR38 ;  /* 0x00000026ff0a7e24 */ /* 0x000fe2000f8e00ff */
[----:B------:R-:W-:Y:S01]  /*1860*/  USHF.L.U64.HI UR35, UR6, 0x5, UR7 ;  /* 0x0000000506237899 */ /* 0x000fe20008010207 */
[----:B------:R-:W-:Y:S01]  /*1870*/  IMAD.IADD R223, R221, 0x1, R222 ;  /* 0x00000001dddf7824 */ /* 0x000fe200078e02de */
[----:B------:R-:W-:Y:S01]  /*1880*/  UISETP.GE.AND UP0, UPT, UR34, 0x2, UPT ;  /* 0x000000022200788c */ /* 0x000fe2000bf06270 */
[----:B------:R-:W-:Y:S01]  /*1890*/  IMAD.MOV.U32 R222, RZ, RZ, R220 ;  /* 0x000000ffffde7224 */ /* 0x000fe200078e00dc */
[----:B--2---:R-:W-:Y:S01]  /*18a0*/  @!P1 LEA R22, P0, R24, R8, 0x1 ;  /* 0x0000000818169211 */ /* 0x004fe200078008ff */
[----:B------:R-:W-:-:S02]  /*18b0*/  @!P1 IMAD.IADD R11, R25, 0x1, R11 ;  /* 0x00000001190b9824 */ /* 0x000fc400078e020b */
[----:B------:R-:W-:Y:S01]  /*18c0*/  IMAD.WIDE.U32 R20, R10, UR25, R222 ;  /* 0x000000190a147c25 */ /* 0x000fe2000f8e00de */
[----:B---3--:R-:W2:Y:S02]  /*18d0*/  @!P3 LDC.64 R6, c[0x0][0x218] ;  /* 0x00008600ff06bb82 */ /* 0x008ea40000000a00 */
[----:B------:R-:W-:Y:S01]  /*18e0*/  @!P1 LEA.HI.X R23, R24, R9, R11, 0x1, P0 ;  /* 0x0000000918179211 */ /* 0x000fe200000f0c0b */
[----:B------:R-:W-:Y:S02]  /*18f0*/  VIADD R8, R21, UR18 ;  /* 0x0000001215087c36 */ /* 0x000fe40008000000 */
[----:B------:R-:W-:Y:S02]  /*1900*/  IMAD R19, R19, UR10, RZ ;  /* 0x0000000a13137c24 */ /* 0x000fe4000f8e02ff */
[----:B------:R-:W-:Y:S01]  /*1910*/  @!P1 LDGSTS.E.BYPASS.LTC128B.128 [R18+0x1800], desc[UR30][R22.64] ;  /* 0x0180000016129fae */ /* 0x000fe2000b901d5e */
[----:B------:R-:W-:Y:S02]  /*1920*/  IMAD.SHL.U32 R116, R2, 0x40, RZ ;  /* 0x0000004002747824 */ /* 0x000fe400078e00ff */
[C---:B------:R-:W-:Y:S01]  /*1930*/  IMAD.WIDE.U32 R242, R15.reuse, UR10, R242 ;  /* 0x0000000a0ff27c25 */ /* 0x040fe2000f8e00f2 */
[----:B------:R-:W-:Y:S01]  /*1940*/  @!P1 LDGSTS.E.BYPASS.LTC128B.128 [R18+0x3800], desc[UR30][R22.64+0x40] ;  /* 0x0380004016129fae */ /* 0x000fe2000b901d5e */
[----:B------:R-:W-:Y:S01]  /*1950*/  UIMAD UR10, UR26, UR38, URZ ;  /* 0x000000261a0a72a4 */ /* 0x000fe2000f8e023f */
[----:B------:R-:W-:Y:S01]  /*1960*/  LOP3.LUT R116, R116, 0xc0, RZ, 0xc0, !PT ;  /* 0x000000c074747812 */ /* 0x000fe200078ec0ff */
[----:B------:R-:W-:Y:S01]  /*1970*/  IMAD R15, R15, UR11, R19 ;  /* 0x0000000b0f0f7c24 */ /* 0x000fe2000f8e0213 */
[----:B------:R-:W-:Y:S01]  /*1980*/  @!P1 LDGSTS.E.BYPASS.LTC128B.128 [R18+0x5800], desc[UR30][R22.64+0x80] ;  /* 0x0580008016129fae */ /* 0x000fe2000b901d5e */
[----:B------:R-:W-:Y:S01]  /*1990*/  IMAD.SHL.U32 R9, R14, 0x8, RZ ;  /* 0x000000080e097824 */ /* 0x000fe200078e00ff */
[----:B------:R-:W-:Y:S01]  /*19a0*/  UIMAD UR17, UR17, UR27, UR10 ;  /* 0x0000001b111172a4 */ /* 0x000fe2000f8e020a */
[----:B------:R-:W-:-:S02]  /*19b0*/  IMAD.SHL.U32 R13, R13, 0x20, RZ ;  /* 0x000000200d0d7824 */ /* 0x000fc400078e00ff */
[----:B------:R-:W-:Y:S01]  /*19c0*/  IMAD.IADD R245, R243, 0x1, R15 ;  /* 0x00000001f3f57824 */ /* 0x000fe200078e020f */
[----:B------:R-:W-:Y:S01]  /*19d0*/  LOP3.LUT R9, R116, 0x8, R9, 0xf8, !PT ;  /* 0x0000000874097812 */ /* 0x000fe200078ef809 */
[----:B------:R-:W-:Y:S01]  /*19e0*/  IMAD.MOV.U32 R244, RZ, RZ, R242 ;  /* 0x000000fffff47224 */ /* 0x000fe200078e00f2 */
[----:B------:R-:W-:Y:S01]  /*19f0*/  LOP3.LUT R118, R13, 0xffffff00, RZ, 0xc0, !PT ;  /* 0xffffff000d767812 */ /* 0x000fe200078ec0ff */
[----:B------:R-:W-:Y:S01]  /*1a00*/  IMAD R12, R14, 0x8, R12 ;  /* 0x000000080e0c7824 */ /* 0x000fe200078e020c */
[----:B--2---:R-:W-:Y:S01]  /*1a10*/  @!P3 LEA R24, P2, R20, R6, 0x1 ;  /* 0x000000061418b211 */ /* 0x004fe200078408ff */
[----:B------:R-:W-:Y:S01]  /*1a20*/  IMAD.WIDE.U32 R10, R10, UR27, R244 ;  /* 0x0000001b0a0a7c25 */ /* 0x000fe2000f8e00f4 */
[C---:B------:R-:W-:Y:S02]  /*1a30*/  @!P6 IADD3 R6, P0, R20.reuse, UR13, RZ ;  /* 0x0000000d1406ec10 */ /* 0x040fe4000ff1e0ff */
[----:B------:R-:W-:Y:S01]  /*1a40*/  @!P3 LEA.HI.X R25, R20, R7, R8, 0x1, P2 ;  /* 0x000000071419b211 */ /* 0x000fe200010f0c08 */
[----:B------:R-:W-:Y:S01]  /*1a50*/  IMAD.U32 R216, R12, 0x20, R216 ;  /* 0x000000200cd87824 */ /* 0x000fe200078e00d8 */
[----:B------:R-:W-:Y:S01]  /*1a60*/  @!P6 IADD3.X R8, R8, UR12, RZ, P0, !PT ;  /* 0x0000000c0808ec10 */ /* 0x000fe200087fe4ff */
[----:B------:R-:W-:Y:S01]  /*1a70*/  IMAD.U32 R240, RZ, RZ, UR16 ;  /* 0x00000010fff07e24 */ /* 0x000fe2000f8e00ff */
[C---:B-1----:R-:W-:Y:S01]  /*1a80*/  @!P6 LEA R4, P0, R6.reuse, R4, 0x1 ;  /* 0x000000040604e211 */ /* 0x042fe200078008ff */
[----:B------:R-:W-:Y:S01]  /*1a90*/  @!P3 LDGSTS.E.BYPASS.LTC128B.128 [R17+0x6000], desc[UR30][R24.64] ;  /* 0x060000001811bfae */ /* 0x000fe2000b901d5e */
[----:B------:R-:W-:Y:S01]  /*1aa0*/  SHF.R.U32.HI R116, RZ, 0x3, R116 ;  /* 0x00000003ff747819 */ /* 0x000fe20000011674 */
[----:B------:R-:W-:Y:S01]  /*1ab0*/  IMAD.SHL.U32 R246, R121, 0x2, RZ ;  /* 0x0000000279f67824 */ /* 0x000fe200078e00ff */
[----:B------:R-:W-:Y:S01]  /*1ac0*/  @!P6 LEA.HI.X R5, R6, R5, R8, 0x1, P0 ;  /* 0x000000050605e211 */ /* 0x000fe200000f0c08 */
[----:B------:R-:W-:Y:S01]  /*1ad0*/  @!P3 LDGSTS.E.BYPASS.LTC128B.128 [R17+0x7000], desc[UR30][R24.64+0x40] ;  /* 0x070000401811bfae */ /* 0x000fe2000b901d5e */
[----:B------:R-:W1:Y:S01]  /*1ae0*/  @!P5 LDC.64 R6, c[0x0][0x220] ;  /* 0x00008800ff06db82 */ /* 0x000e620000000a00 */
[----:B------:R-:W-:Y:S01]  /*1af0*/  VIADD R8, R11, UR17 ;  /* 0x000000110b087c36 */ /* 0x000fe20008000000 */
[----:B------:R-:W-:Y:S01]  /*1b00*/  LOP3.LUT R116, R9, R116, RZ, 0x3c, !PT ;  /* 0x0000007409747212 */ /* 0x000fe200078e3cff */
[----:B------:R-:W-:Y:S01]  /*1b10*/  @!P3 LDGSTS.E.BYPASS.LTC128B.128 [R17+0x8000], desc[UR30][R24.64+0x80] ;  /* 0x080000801811bfae */ /* 0x000fe2000b901d5e */
[----:B------:R-:W-:Y:S01]  /*1b20*/  IMAD R9, R120, 0x200, R118 ;  /* 0x0000020078097824 */ /* 0x000fe200078e0276 */
[----:B------:R-:W-:Y:S01]  /*1b30*/  LEA R216, R216, UR4, 0x1 ;  /* 0x00000004d8d87c11 */ /* 0x000fe2000f8e08ff */
[----:B------:R-:W-:Y:S01]  /*1b40*/  IMAD R233, R3, 0x8, R120 ;  /* 0x0000000803e97824 */ /* 0x000fe200078e0278 */
[----:B------:R-:W-:Y:S01]  /*1b50*/  @!P6 LDGSTS.E.BYPASS.LTC128B.128 [R16+0x6800], desc[UR30][R4.64] ;  /* 0x068000000410efae */ /* 0x000fe2000b901d5e */
[----:B------:R-:W-:Y:S01]  /*1b60*/  IMAD R9, R119, 0x20, R9 ;  /* 0x0000002077097824 */ /* 0x000fe200078e0209 */
[----:B------:R-:W-:-:S02]  /*1b70*/  LOP3.LUT R246, R246, 0x6, RZ, 0xc0, !PT ;  /* 0x00000006f6f67812 */ /* 0x000fc400078ec0ff */
[----:B------:R-:W-:Y:S01]  /*1b80*/  @!P6 LDGSTS.E.BYPASS.LTC128B.128 [R16+0x7800], desc[UR30][R4.64+0x40] ;  /* 0x078000400410efae */ /* 0x000fe2000b901d5e */
[----:B------:R-:W-:-:S03]  /*1b90*/  IMAD.IADD R217, R116, 0x1, R9 ;  /* 0x0000000174d97824 */ /* 0x000fc600078e0209 */
[----:B------:R2:W-:Y:S02]  /*1ba0*/  @!P6 LDGSTS.E.BYPASS.LTC128B.128 [R16+0x8800], desc[UR30][R4.64+0x80] ;  /* 0x088000800410efae */ /* 0x0005e4000b901d5e */
[----:B------:R-:W-:Y:S02]  /*1bb0*/  LEA R217, R217, UR4, 0x1 ;  /* 0x00000004d9d97c11 */ /* 0x000fe4000f8e08ff */
[----:B------:R-:W0:Y:S01]  /*1bc0*/  LDGDEPBAR ;  /* 0x00000000000079af */ /* 0x000e220000000000 */
[C---:B-1----:R-:W-:Y:S02]  /*1bd0*/  @!P5 LEA R14, P1, R10.reuse, R6, 0x1 ;  /* 0x000000060a0ed211 */ /* 0x042fe400078208ff */
[C---:B------:R-:W-:Y:S02]  /*1be0*/  @!P4 IADD3 R6, P0, R10.reuse, UR36, RZ ;  /* 0x000000240a06cc10 */ /* 0x040fe4000ff1e0ff */
[----:B------:R-:W-:Y:S02]  /*1bf0*/  @!P5 LEA.HI.X R15, R10, R7, R8, 0x1, P1 ;  /* 0x000000070a0fd211 */ /* 0x000fe400008f0c08 */
[----:B------:R-:W-:-:S02]  /*1c00*/  @!P4 IADD3.X R8, R8, UR35, RZ, P0, !PT ;  /* 0x000000230808cc10 */ /* 0x000fc400087fe4ff */
[----:B------:R-:W-:Y:S01]  /*1c10*/  LOP3.LUT P1, RZ, R2, 0x2, RZ, 0xc0, !PT ;  /* 0x0000000202ff7812 */ /* 0x000fe2000782c0ff */
[----:B--2---:R-:W1:Y:S01]  /*1c20*/  @!P4 LDC.64 R4, c[0x0][0x220] ;  /* 0x00008800ff04cb82 */ /* 0x004e620000000a00 */
[----:B------:R-:W-:-:S07]  /*1c30*/  DEPBAR.LE SB0, 0x0 ;  /* 0x000080000000791a */ /* 0x000fce0000000000 */
[----:B------:R-:W-:Y:S01]  /*1c40*/  BAR.SYNC.DEFER_BLOCKING 0x0 ;  /* 0x0000000000007b1d */ /* 0x000fe20000010000 */
[----:B-1----:R-:W-:-:S04]  /*1c50*/  @!P4 LEA R4, P0, R6, R4, 0x1 ;  /* 0x000000040604c211 */ /* 0x002fc800078008ff */
[----:B------:R-:W-:Y:S01]  /*1c60*/  @!P4 LEA.HI.X R5, R6, R5, R8, 0x1, P0 ;  /* 0x000000050605c211 */ /* 0x000fe200000f0c08 */
[----:B------:R-:W-:Y:S01]  /*1c70*/  @P5 STS [R218+0x9000], RZ ;  /* 0x009000ffda005388 */ /* 0x000fe20000000800 */
[----:B------:R-:W-:Y:S01]  /*1c80*/  LOP3.LUT P0, RZ, R0, 0x2, RZ, 0xc0, !PT ;  /* 0x0000000200ff7812 */ /* 0x000fe2000780c0ff */
[----:B------:R-:W-:Y:S02]  /*1c90*/  IMAD.MOV.U32 R0, RZ, RZ, 0x10 ;  /* 0x00000010ff007424 */ /* 0x000fe400078e00ff */
[----:B------:R-:W-:Y:S03]  /*1ca0*/  @P5 STS [R218+0x9004], RZ ;  /* 0x009004ffda005388 */ /* 0x000fe60000000800 */
[C---:B------:R-:W-:Y:S01]  /*1cb0*/  SEL R2, R0.reuse, 0xfffffff0, !P0 ;  /* 0xfffffff000027807 */ /* 0x040fe20004000000 */
[----:B------:R-:W-:Y:S01]  /*1cc0*/  @P5 STS.64 [R218+0x9008], RZ ;  /* 0x009008ffda005388 */ /* 0x000fe20000000a00 */
[----:B------:R-:W-:-:S03]  /*1cd0*/  SEL R0, R0, 0xfffffff0, !P1 ;  /* 0xfffffff000007807 */ /* 0x000fc60004800000 */
[----:B------:R-:W-:Y:S01]  /*1ce0*/  @P5 STS.128 [R218+0xa000], RZ ;  /* 0x00a000ffda005388 */ /* 0x000fe20000000c00 */
[----:B------:R-:W-:Y:S01]  /*1cf0*/  IMAD R213, R2, 0x2, R216 ;  /* 0x0000000202d57824 */ /* 0x000fe200078e02d8 */
[----:B------:R-:W-:Y:S01]  /*1d00*/  SHF.R.S32.HI R2, RZ, 0x1f, R122 ;  /* 0x0000001fff027819 */ /* 0x000fe2000001147a */
[----:B------:R-:W-:Y:S01]  /*1d10*/  IMAD R215, R0, 0x2, R217 ;  /* 0x0000000200d77824 */ /* 0x000fe200078e02d9 */
[----:B------:R-:W-:Y:S02]  /*1d20*/  @P5 STS.128 [R218+0xb000], RZ ;  /* 0x00b000ffda005388 */ /* 0x000fe40000000c00 */
[----:B------:R-:W-:Y:S02]  /*1d30*/  LEA.HI R219, R2, R122, RZ, 0x2 ;  /* 0x0000007a02db7211 */ /* 0x000fe400078f10ff */
[----:B------:R-:W-:Y:S01]  /*1d40*/  @!PT LDS RZ, [RZ] ;  /* 0x00000000fffff984 */ /* 0x000fe20000000800 */
[----:B------:R-:W-:Y:S01]  /*1d50*/  @!PT LDS RZ, [RZ] ;  /* 0x00000000fffff984 */ /* 0x000fe20000000800 */
[----:B------:R-:W-:Y:S01]  /*1d60*/  @!PT LDS RZ, [RZ] ;  /* 0x00000000fffff984 */ /* 0x000fe20000000800 */
[----:B------:R-:W-:Y:S01]  /*1d70*/  @!P5 LDGSTS.E.BYPASS.LTC128B.128 [R218+0x9000], desc[UR30][R14.64] ;  /* 0x090000000edadfae */ /* 0x000fe2000b901d5e */
[----:B------:R-:W-:Y:S02]  /*1d80*/  LEA R2, R120, UR14, 0x4 ;  /* 0x0000000e78027c11 */ /* 0x000fe4000f8e20ff */
[----:B------:R-:W-:Y:S01]  /*1d90*/  SHF.R.S32.HI R219, RZ, 0x2, R219 ;  /* 0x00000002ffdb7819 */ /* 0x000fe200000114db */
[----:B------:R-:W-:Y:S03]  /*1da0*/  @!P5 LDGSTS.E.BYPASS.LTC128B.128 [R218+0xa000], desc[UR30][R14.64+0x40] ;  /* 0x0a0000400edadfae */ /* 0x000fe6000b901d5e */
[----:B------:R-:W-:Y:S01]  /*1db0*/  IADD3 R2, R2, 0x1, R219 ;  /* 0x0000000102027810 */ /* 0x000fe20007ffe0db */
[----:B------:R-:W-:Y:S03]  /*1dc0*/  @!P5 LDGSTS.E.BYPASS.LTC128B.128 [R218+0xb000], desc[UR30][R14.64+0x80] ;  /* 0x0b0000800edadfae */ /* 0x000fe6000b901d5e */
[----:B------:R-:W-:Y:S01]  /*1dd0*/  IADD3 R240, R2, UR15, -R240 ;  /* 0x0000000f02f07c10 */ /* 0x000fe2000fffe8f0 */
[----:B------:R-:W-:Y:S01]  /*1de0*/  @P4 STS.128 [R218+0x9800], RZ ;  /* 0x009800ffda004388 */ /* 0x000fe20000000c00 */
[----:B------:R-:W-:-:S03]  /*1df0*/  IMAD.U32 R2, RZ, RZ, UR15 ;  /* 0x0000000fff027e24 */ /* 0x000fc6000f8e00ff */
[----:B------:R-:W-:Y:S01]  /*1e00*/  @P4 STS.128 [R218+0xa800], RZ ;  /* 0x00a800ffda004388 */ /* 0x000fe20000000c00 */
[----:B------:R-:W-:-:S03]  /*1e10*/  VIADD R240, R240, UR5 ;  /* 0x00000005f0f07c36 */ /* 0x000fc60008000000 */
[----:B------:R-:W-:Y:S02]  /*1e20*/  @P4 STS.128 [R218+0xb800], RZ ;  /* 0x00b800ffda004388 */ /* 0x000fe40000000c00 */
[C-C-:B------:R-:W-:Y:S02]  /*1e30*/  VIADDMNMX R235, R240.reuse, 0x8, R2.reuse, PT ;  /* 0x00000008f0eb7846 */ /* 0x140fe40003800102 */
[----:B------:R-:W-:Y:S01]  /*1e40*/  @!PT LDS RZ, [RZ] ;  /* 0x00000000fffff984 */ /* 0x000fe20000000800 */
[----:B------:R-:W-:Y:S01]  /*1e50*/  @!PT LDS RZ, [RZ] ;  /* 0x00000000fffff984 */ /* 0x000fe20000000800 */
[----:B------:R-:W-:Y:S01]  /*1e60*/  @!PT LDS RZ, [RZ] ;  /* 0x00000000fffff984 */ /* 0x000fe20000000800 */
[----:B------:R-:W-:Y:S01]  /*1e70*/  @!P4 LDGSTS.E.BYPASS.LTC128B.128 [R218+0x9800], desc[UR30][R4.64] ;  /* 0x0980000004dacfae */ /* 0x000fe2000b901d5e */
[C-C-:B------:R-:W-:Y:S02]  /*1e80*/  VIADDMNMX R226, R240.reuse, 0x40, R2.reuse, PT ;  /* 0x00000040f0e27846 */ /* 0x140fe40003800102 */
[C---:B------:R-:W-:Y:S01]  /*1e90*/  VIADDMNMX R3, R240.reuse, 0x48, R2, PT ;  /* 0x00000048f0037846 */ /* 0x040fe20003800102 */
[----:B------:R-:W-:Y:S01]  /*1ea0*/  @!P4 LDGSTS.E.BYPASS.LTC128B.128 [R218+0xa800], desc[UR30][R4.64+0x40] ;  /* 0x0a80004004dacfae */ /* 0x000fe2000b901d5e */
[----:B------:R-:W-:Y:S01]  /*1eb0*/  VIMNMX R240, R240, UR15, PT ;  /* 0x0000000ff0f07c48 */ /* 0x000fe2000bfe0100 */
[----:B------:R-:W-:-:S02]  /*1ec0*/  IMAD R2, R119, 0x20, R118 ;  /* 0x0000002077027824 */ /* 0x000fc400078e0276 */
[----:B------:R1:W-:Y:S04]  /*1ed0*/  @!P4 LDGSTS.E.BYPASS.LTC128B.128 [R218+0xb800], desc[UR30][R4.64+0x80] ;  /* 0x0b80008004dacfae */ /* 0x0003e8000b901d5e */
[----:B------:R-:W-:Y:S04]  /*1ee0*/  LDSM.16.M88.4 R60, [R217+0x1000] ;  /* 0x00100000d93c783b */ /* 0x000fe80000000200 */
[----:B------:R-:W-:Y:S04]  /*1ef0*/  LDSM.16.M88.4 R56, [R217] ;  /* 0x00000000d938783b */ /* 0x000fe80000000200 */
[----:B------:R-:W2:Y:S04]  /*1f00*/  LDSM.16.M88.4 R80, [R216+0x6400] ;  /* 0x00640000d850783b */ /* 0x000ea80000000200 */
[----:B------:R-:W3:Y:S04]  /*1f10*/  LDSM.16.M88.4 R68, [R216+0x6800] ;  /* 0x00680000d844783b */ /* 0x000ee80000000200 */
[----:B------:R-:W-:Y:S04]  /*1f20*/  LDSM.16.M88.4 R52, [R216+0x6c00] ;  /* 0x006c0000d834783b */ /* 0x000fe80000000200 */
[----:B------:R-:W-:Y:S04]  /*1f30*/  LDSM.16.M88.4 R104, [R213+0x6000] ;  /* 0x00600000d568783b */ /* 0x000fe80000000200 */
[----:B-1----:R-:W1:Y:S04]  /*1f40*/  LDSM.16.M88.4 R4, [R216+0x6000] ;  /* 0x00600000d804783b */ /* 0x002e680000000200 */
[----:B------:R-:W4:Y:S04]  /*1f50*/  LDSM.16.M88.4 R108, [R215+0x1000] ;  /* 0x00100000d76c783b */ /* 0x000f280000000200 */
[----:B------:R-:W5:Y:S04]  /*1f60*/  LDSM.16.M88.4 R96, [R213+0x6800] ;  /* 0x00680000d560783b */ /* 0x000f680000000200 */
[----:B------:R-:W5:Y:S04]  /*1f70*/  LDSM.16.M88.4 R92, [R213+0x6c00] ;  /* 0x006c0000d55c783b */ /* 0x000f680000000200 */
[----:B------:R-:W5:Y:S04]  /*1f80*/  LDSM.16.M88.4 R112, [R215] ;  /* 0x00000000d770783b */ /* 0x000f680000000200 */
[----:B------:R-:W5:Y:S01]  /*1f90*/  LDSM.16.M88.4 R100, [R213+0x6400] ;  /* 0x00640000d564783b */ /* 0x000f620000000200 */
[C---:B--2---:R-:W-:Y:S03]  /*1fa0*/  HMMA.16816.F32 R24, R60.reuse, R80, RZ ;  /* 0x000000503c18723c */ /* 0x044fe600000018ff */
[----:B------:R-:W-:Y:S04]  /*1fb0*/  LDSM.16.M88.4 R48, [R217+0x3000] ;  /* 0x00300000d930783b */ /* 0x000fe80000000200 */
[----:B------:R-:W2:Y:S01]  /*1fc0*/  LDSM.16.M88.4 R44, [R216+0x7000] ;  /* 0x00700000d82c783b */ /* 0x000ea20000000200 */
[C---:B---3--:R-:W-:Y:S03]  /*1fd0*/  HMMA.16816.F32 R20, R60.reuse, R68, RZ ;  /* 0x000000443c14723c */ /* 0x048fe600000018ff */
[----:B------:R-:W3:Y:S03]  /*1fe0*/  LDSM.16.M88.4 R40, [R216+0x7400] ;  /* 0x00740000d828783b */ /* 0x000ee60000000200 */
[C---:B------:R-:W-:Y:S01]  /*1ff0*/  HMMA.16816.F32 R84, R60.reuse, R82, RZ ;  /* 0x000000523c54723c */ /* 0x040fe200000018ff */
[----:B------:R-:W3:Y:S04]  /*2000*/  LDSM.16.M88.4 R36, [R216+0x7800] ;  /* 0x00780000d824783b */ /* 0x000ee80000000200 */
[----:B------:R-:W3:Y:S01]  /*2010*/  LDSM.16.M88.4 R32, [R216+0x7c00] ;  /* 0x007c0000d820783b */ /* 0x000ee20000000200 */
[-C--:B-1----:R-:W-:Y:S03]  /*2020*/  HMMA.16816.F32 R28, R60, R4.reuse, RZ ;  /* 0x000000043c1c723c */ /* 0x082fe600000018ff */
[----:B------:R-:W0:Y:S03]  /*2030*/  LDGDEPBAR ;  /* 0x00000000000079af */ /* 0x000e260000000000 */
[----:B------:R-:W-:Y:S06]  /*2040*/  HMMA.16816.F32 R12, R56, R4, RZ ;  /* 0x00000004380c723c */ /* 0x000fec00000018ff */
[C---:B------:R-:W-:Y:S06]  /*2050*/  HMMA.16816.F32 R8, R60.reuse, R6, RZ ;  /* 0x000000063c08723c */ /* 0x040fec00000018ff */
[----:B------:R-:W-:Y:S06]  /*2060*/  HMMA.16816.F32 R72, R60, R70, RZ ;  /* 0x000000463c48723c */ /* 0x000fec00000018ff */
[C---:B------:R-:W-:Y:S06]  /*2070*/  HMMA.16816.F32 R88, R56.reuse, R80, RZ ;  /* 0x000000503858723c */ /* 0x040fec00000018ff */
[C---:B------:R-:W-:Y:S06]  /*2080*/  HMMA.16816.F32 R76, R56.reuse, R68, RZ ;  /* 0x00000044384c723c */ /* 0x040fec00000018ff */
[----:B------:R-:W-:Y:S06]  /*2090*/  HMMA.16816.F32 R4, R56, R6, RZ ;  /* 0x000000063804723c */ /* 0x000fec00000018ff */
[----:B------:R-:W-:Y:S06]  /*20a0*/  HMMA.16816.F32 R16, R60, R52, RZ ;  /* 0x000000343c10723c */ /* 0x000fec00000018ff */
[C---:B------:R-:W-:Y:S06]  /*20b0*/  HMMA.16816.F32 R80, R56.reuse, R82, RZ ;  /* 0x000000523850723c */ /* 0x040fec00000018ff */
[C---:B------:R-:W-:Y:S06]  /*20c0*/  HMMA.16816.F32 R68, R56.reuse, R70, RZ ;  /* 0x000000463844723c */ /* 0x040fec00000018ff */
[----:B------:R-:W-:Y:S06]  /*20d0*/  HMMA.16816.F32 R64, R56, R52, RZ ;  /* 0x000000343840723c */ /* 0x000fec00000018ff */
[-C--:B------:R-:W-:Y:S06]  /*20e0*/  HMMA.16816.F32 R60, R60, R54.reuse, RZ ;  /* 0x000000363c3c723c */ /* 0x080fec00000018ff */
[----:B------:R-:W-:Y:S01]  /*20f0*/  HMMA.16816.F32 R56, R56, R54, RZ ;  /* 0x000000363838723c */ /* 0x000fe200000018ff */
[----:B------:R-:W1:Y:S05]  /*2100*/  LDSM.16.M88.4 R52, [R217+0x2000] ;  /* 0x00200000d934783b */ /* 0x000e6a0000000200 */
[C---:B----4-:R-:W-:Y:S06]  /*2110*/  HMMA.16816.F32 R28, R108.reuse, R104, R28 ;  /* 0x000000686c1c723c */ /* 0x050fec000000181c */
[C---:B-----5:R-:W-:Y:S06]  /*2120*/  HMMA.16816.F32 R20, R108.reuse, R96, R20 ;  /* 0x000000606c14723c */ /* 0x060fec0000001814 */
        /* <DEDUP_REMOVED lines=9> */
[----:B------:R-:W4:Y:S05]  /*21c0*/  LDSM.16.M88.4 R92, [R215+0x3000] ;  /* 0x00300000d75c783b */ /* 0x000f2a0000000200 */
[C---:B------:R-:W-:Y:S06]  /*21d0*/  HMMA.16816.F32 R24, R108.reuse, R100, R24 ;  /* 0x000000646c18723c */ /* 0x040fec0000001818 */
[----:B------:R-:W-:Y:S01]  /*21e0*/  HMMA.16816.F32 R84, R108, R102, R84 ;  /* 0x000000666c54723c */ /* 0x000fe20000001854 */
[----:B------:R-:W5:Y:S05]  /*21f0*/  LDSM.16.M88.4 R108, [R215+0x2000] ;  /* 0x00200000d76c783b */ /* 0x000f6a0000000200 */
[C---:B------:R-:W-:Y:S06]  /*2200*/  HMMA.16816.F32 R12, R112.reuse, R104, R12 ;  /* 0x00000068700c723c */ /* 0x040fec000000180c */
[C---:B------:R-:W-:Y:S01]  /*2210*/  HMMA.16816.F32 R4, R112.reuse, R106, R4 ;  /* 0x0000006a7004723c */ /* 0x040fe20000001804 */
[----:B------:R-:W5:Y:S05]  /*2220*/  LDSM.16.M88.4 R104, [R213+0x7400] ;  /* 0x00740000d568783b */ /* 0x000f6a0000000200 */
[C---:B------:R-:W-:Y:S06]  /*2230*/  HMMA.16816.F32 R88, R112.reuse, R100, R88 ;  /* 0x000000647058723c */ /* 0x040fec0000001858 */
[----:B------:R-:W-:Y:S01]  /*2240*/  HMMA.16816.F32 R80, R112, R102, R80 ;  /* 0x000000667050723c */ /* 0x000fe20000001850 */
[----:B------:R-:W-:Y:S05]  /*2250*/  LDSM.16.M88.4 R100, [R213+0x7800] ;  /* 0x00780000d564783b */ /* 0x000fea0000000200 */
[C---:B--2---:R-:W-:Y:S06]  /*2260*/  HMMA.16816.F32 R28, R48.reuse, R44, R28 ;  /* 0x0000002c301c723c */ /* 0x044fec000000181c */
[C---:B------:R-:W-:Y:S06]  /*2270*/  HMMA.16816.F32 R8, R48.reuse, R46, R8 ;  /* 0x0000002e3008723c */ /* 0x040fec0000001808 */
[C---:B---3--:R-:W-:Y:S06]  /*2280*/  HMMA.16816.F32 R24, R48.reuse, R40, R24 ;  /* 0x000000283018723c */ /* 0x048fec0000001818 */
[C---:B------:R-:W-:Y:S06]  /*2290*/  HMMA.16816.F32 R20, R48.reuse, R36, R20 ;  /* 0x000000243014723c */ /* 0x040fec0000001814 */
[C---:B------:R-:W-:Y:S06]  /*22a0*/  HMMA.16816.F32 R16, R48.reuse, R32, R16 ;  /* 0x000000203010723c */ /* 0x040fec0000001810 */
[C---:B------:R-:W-:Y:S06]  /*22b0*/  HMMA.16816.F32 R84, R48.reuse, R42, R84 ;  /* 0x0000002a3054723c */ /* 0x040fec0000001854 */
[C---:B------:R-:W-:Y:S06]  /*22c0*/  HMMA.16816.F32 R72, R48.reuse, R38, R72 ;  /* 0x000000263048723c */ /* 0x040fec0000001848 */
[----:B------:R-:W-:Y:S01]  /*22d0*/  HMMA.16816.F32 R60, R48, R34, R60 ;  /* 0x00000022303c723c */ /* 0x000fe2000000183c */
[----:B------:R-:W2:Y:S05]  /*22e0*/  LDSM.16.M88.4 R48, [R213+0x7c00] ;  /* 0x007c0000d530783b */ /* 0x000eaa0000000200 */
[C---:B-1----:R-:W-:Y:S06]  /*22f0*/  HMMA.16816.F32 R12, R52.reuse, R44, R12 ;  /* 0x0000002c340c723c */ /* 0x042fec000000180c */
[C---:B------:R-:W-:Y:S01]  /*2300*/  HMMA.16816.F32 R112, R52.reuse, R46, R4 ;  /* 0x0000002e3470723c */ /* 0x040fe20000001804 */
[----:B------:R-:W-:Y:S04]  /*2310*/  LDSM.16.M88.4 R44, [R217+0x5000] ;  /* 0x00500000d92c783b */ /* 0x000fe80000000200 */
[----:B------:R-:W1:Y:S01]  /*2320*/  LDSM.16.M88.4 R4, [R216+0x8000] ;  /* 0x00800000d804783b */ /* 0x000e620000000200 */
[C---:B------:R-:W-:Y:S06]  /*2330*/  HMMA.16816.F32 R88, R52.reuse, R40, R88 ;  /* 0x000000283458723c */ /* 0x040fec0000001858 */
[C---:B------:R-:W-:Y:S01]  /*2340*/  HMMA.16816.F32 R80, R52.reuse, R42, R80 ;  /* 0x0000002a3450723c */ /* 0x040fe20000001850 */
[----:B------:R-:W-:Y:S05]  /*2350*/  LDSM.16.M88.4 R40, [R216+0x8400] ;  /* 0x00840000d828783b */ /* 0x000fea0000000200 */
[C---:B------:R-:W-:Y:S06]  /*2360*/  HMMA.16816.F32 R64, R52.reuse, R32, R64 ;  /* 0x000000203440723c */ /* 0x040fec0000001840 */
[C---:B------:R-:W-:Y:S06]  /*2370*/  HMMA.16816.F32 R76, R52.reuse, R36, R76 ;  /* 0x00000024344c723c */ /* 0x040fec000000184c */
[C---:B------:R-:W-:Y:S01]  /*2380*/  HMMA.16816.F32 R68, R52.reuse, R38, R68 ;  /* 0x000000263444723c */ /* 0x040fe20000001844 */
[----:B------:R-:W-:Y:S05]  /*2390*/  LDSM.16.M88.4 R36, [R216+0x8800] ;  /* 0x00880000d824783b */ /* 0x000fea0000000200 */
[----:B------:R-:W-:Y:S01]  /*23a0*/  HMMA.16816.F32 R56, R52, R34, R56 ;  /* 0x000000223438723c */ /* 0x000fe20000001838 */
[----:B------:R-:W-:Y:S05]  /*23b0*/  LDSM.16.M88.4 R32, [R216+0x8c00] ;  /* 0x008c0000d820783b */ /* 0x000fea0000000200 */
[C---:B----4-:R-:W-:Y:S01]  /*23c0*/  HMMA.16816.F32 R52, R92.reuse, R96, R28 ;  /* 0x000000605c34723c */ /* 0x050fe2000000181c */
[----:B------:R-:W3:Y:S05]  /*23d0*/  LDSM.16.M88.4 R28, [R217+0x4000] ;  /* 0x00400000d91c783b */ /* 0x000eea0000000200 */
[----:B------:R-:W-:Y:S06]  /*23e0*/  HMMA.16816.F32 R8, R92, R98, R8 ;  /* 0x000000625c08723c */ /* 0x000fec0000001808 */
[C---:B-----5:R-:W-:Y:S06]  /*23f0*/  HMMA.16816.F32 R12, R108.reuse, R96, R12 ;  /* 0x000000606c0c723c */ /* 0x060fec000000180c */
[----:B------:R-:W-:Y:S06]  /*2400*/  HMMA.16816.F32 R112, R108, R98, R112 ;  /* 0x000000626c70723c */ /* 0x000fec0000001870 */
[C---:B------:R-:W-:Y:S06]  /*2410*/  HMMA.16816.F32 R24, R92.reuse, R104, R24 ;  /* 0x000000685c18723c */ /* 0x040fec0000001818 */
[C---:B------:R-:W-:Y:S06]  /*2420*/  HMMA.16816.F32 R84, R92.reuse, R106, R84 ;  /* 0x0000006a5c54723c */ /* 0x040fec0000001854 */
[C---:B--2---:R-:W-:Y:S06]  /*2430*/  HMMA.16816.F32 R16, R92.reuse, R48, R16 ;  /* 0x000000305c10723c */ /* 0x044fec0000001810 */
[C---:B------:R-:W-:Y:S06]  /*2440*/  HMMA.16816.F32 R20, R92.reuse, R100, R20 ;  /* 0x000000645c14723c */ /* 0x040fec0000001814 */
[C---:B------:R-:W-:Y:S06]  /*2450*/  HMMA.16816.F32 R72, R92.reuse, R102, R72 ;  /* 0x000000665c48723c */ /* 0x040fec0000001848 */
[----:B------:R-:W-:Y:S01]  /*2460*/  HMMA.16816.F32 R60, R92, R50, R60 ;  /* 0x000000325c3c723c */ /* 0x000fe2000000183c */
[----:B------:R-:W-:Y:S05]  /*2470*/  LDSM.16.M88.4 R92, [R213+0x8000] ;  /* 0x00800000d55c783b */ /* 0x000fea0000000200 */
[C---:B------:R-:W-:Y:S06]  /*2480*/  HMMA.16816.F32 R64, R108.reuse, R48, R64 ;  /* 0x000000306c40723c */ /* 0x040fec0000001840 */
[----:B------:R-:W-:Y:S01]  /*2490*/  HMMA.16816.F32 R56, R108, R50, R56 ;  /* 0x000000326c38723c */ /* 0x000fe20000001838 */
[----:B------:R-:W2:Y:S05]  /*24a0*/  LDSM.16.M88.4 R48, [R215+0x4000] ;  /* 0x00400000d730783b */ /* 0x000eaa0000000200 */
[----:B-1----:R-:W-:Y:S01]  /*24b0*/  HMMA.16816.F32 R96, R44, R6, R8 ;  /* 0x000000062c60723c */ /* 0x002fe20000001808 */
[----:B------:R-:W1:Y:S05]  /*24c0*/  LDSM.16.M88.4 R8, [R215+0x5000] ;  /* 0x00500000d708783b */ /* 0x000e6a0000000200 */
[----:B------:R-:W-:Y:S06]  /*24d0*/  HMMA.16816.F32 R88, R108, R104, R88 ;  /* 0x000000686c58723c */ /* 0x000fec0000001858 */
[----:B------:R-:W-:Y:S06]  /*24e0*/  HMMA.16816.F32 R52, R44, R4, R52 ;  /* 0x000000042c34723c */ /* 0x000fec0000001834 */
[C---:B---3--:R-:W-:Y:S06]  /*24f0*/  HMMA.16816.F32 R112, R28.reuse, R6, R112 ;  /* 0x000000061c70723c */ /* 0x048fec0000001870 */
[----:B------:R-:W-:Y:S01]  /*2500*/  HMMA.16816.F32 R12, R28, R4, R12 ;  /* 0x000000041c0c723c */ /* 0x000fe2000000180c */
[----:B------:R-:W3:Y:S05]  /*2510*/  LDSM.16.M88.4 R4, [R213+0x8400] ;  /* 0x00840000d504783b */ /* 0x000eea0000000200 */
[C---:B------:R-:W-:Y:S06]  /*2520*/  HMMA.16816.F32 R76, R108.reuse, R100, R76 ;  /* 0x000000646c4c723c */ /* 0x040fec000000184c */
[----:B------:R-:W-:Y:S06]  /*2530*/  HMMA.16816.F32 R80, R108, R106, R80 ;  /* 0x0000006a6c50723c */ /* 0x000fec0000001850 */
[-C--:B------:R-:W-:Y:S06]  /*2540*/  HMMA.16816.F32 R88, R28, R40.reuse, R88 ;  /* 0x000000281c58723c */ /* 0x080fec0000001858 */
[----:B------:R-:W-:Y:S06]  /*2550*/  HMMA.16816.F32 R24, R44, R40, R24 ;  /* 0x000000282c18723c */ /* 0x000fec0000001818 */
[----:B--2---:R-:W-:Y:S06]  /*2560*/  HMMA.16816.F32 R112, R48, R94, R112 ;  /* 0x0000005e3070723c */ /* 0x004fec0000001870 */
[C---:B------:R-:W-:Y:S06]  /*2570*/  HMMA.16816.F32 R84, R44.reuse, R42, R84 ;  /* 0x0000002a2c54723c */ /* 0x040fec0000001854 */
[C---:B------:R-:W-:Y:S06]  /*2580*/  HMMA.16816.F32 R20, R44.reuse, R36, R20 ;  /* 0x000000242c14723c */ /* 0x040fec0000001814 */
[C---:B------:R-:W-:Y:S06]  /*2590*/  HMMA.16816.F32 R72, R44.reuse, R38, R72 ;  /* 0x000000262c48723c */ /* 0x040fec0000001848 */
[C---:B------:R-:W-:Y:S06]  /*25a0*/  HMMA.16816.F32 R16, R44.reuse, R32, R16 ;  /* 0x000000202c10723c */ /* 0x040fec0000001810 */
[----:B------:R-:W-:Y:S06]  /*25b0*/  HMMA.16816.F32 R60, R44, R34, R60 ;  /* 0x000000222c3c723c */ /* 0x000fec000000183c */
[----:B-1----:R-:W-:Y:S01]  /*25c0*/  HMMA.16816.F32 R96, R8, R94, R96 ;  /* 0x0000005e0860723c */ /* 0x002fe20000001860 */
[----:B------:R-:W-:-:S04]  /*25d0*/  IMAD.U32 R44, RZ, RZ, UR38 ;  /* 0x00000026ff2c7e24 */ /* 0x000fc8000f8e00ff */
[----:B------:R-:W-:Y:S01]  /*25e0*/  IMAD R44, R44, 0x40, R246 ;  /* 0x000000402c2c7824 */ /* 0x000fe200078e02f6 */
[----:B------:R-:W-:Y:S03]  /*25f0*/  HMMA.16816.F32 R76, R28, R36, R76 ;  /* 0x000000241c4c723c */ /* 0x000fe6000000184c */
[----:B------:R-:W-:-:S03]  /*2600*/  VIADD R40, R44, 0x1 ;  /* 0x000000012c287836 */ /* 0x000fc60000000000 */
[----:B------:R-:W-:Y:S01]  /*2610*/  HMMA.16816.F32 R80, R28, R42, R80 ;  /* 0x0000002a1c50723c */ /* 0x000fe20000001850 */
[----:B------:R-:W-:Y:S01]  /*2620*/  VIADD R37, R44, 0x8 ;  /* 0x000000082c257836 */ /* 0x000fe20000000000 */
[----:B------:R-:W-:Y:S01]  /*2630*/  ISETP.GE.AND P1, PT, R40, R240, PT ;  /* 0x000000f02800720c */ /* 0x000fe20003f26270 */
[----:B------:R-:W-:Y:S01]  /*2640*/  VIADD R36, R44, 0x9 ;  /* 0x000000092c247836 */ /* 0x000fe20000000000 */
[C---:B------:R-:W-:Y:S02]  /*2650*/  ISETP.GE.AND P4, PT, R40.reuse, R235, PT ;  /* 0x000000eb2800720c */ /* 0x040fe40003f86270 */
[C---:B------:R-:W-:Y:S01]  /*2660*/  ISETP.GE.AND P5, PT, R40.reuse, R226, PT ;  /* 0x000000e22800720c */ /* 0x040fe20003fa6270 */
[----:B---3--:R-:W-:Y:S01]  /*2670*/  HMMA.16816.F32 R88, R48, R4, R88 ;  /* 0x000000043058723c */ /* 0x008fe20000001858 */
[----:B------:R-:W-:Y:S02]  /*2680*/  ISETP.GE.AND P2, PT, R40, R3, PT ;  /* 0x000000032800720c */ /* 0x000fe40003f46270 */
[----:B------:R-:W1:Y:S01]  /*2690*/  LDSM.16.M88.4 R40, [R213+0x8800] ;  /* 0x00880000d528783b */ /* 0x000e620000000200 */
[----:B------:R-:W-:-:S02]  /*26a0*/  ISETP.GE.AND P0, PT, R37, R240, PT ;  /* 0x000000f02500720c */ /* 0x000fc40003f06270 */
[C---:B------:R-:W-:Y:S01]  /*26b0*/  ISETP.GE.AND P3, PT, R37.reuse, R235, PT ;  /* 0x000000eb2500720c */ /* 0x040fe20003f66270 */
[----:B------:R-:W-:Y:S01]  /*26c0*/  HMMA.16816.F32 R24, R8, R4, R24 ;  /* 0x000000040818723c */ /* 0x000fe20000001818 */
[----:B------:R-:W-:-:S04]  /*26d0*/  ISETP.GE.AND P6, PT, R37, R226, PT ;  /* 0x000000e22500720c */ /* 0x000fc80003fc6270 */
[----:B------:R-:W-:Y:S01]  /*26e0*/  FSEL R96, R96, -INF , !P6 ;  /* 0xff80000060607808 */ /* 0x000fe20007000000 */
[----:B------:R-:W-:Y:S01]  /*26f0*/  HMMA.16816.F32 R68, R108, R102, R68 ;  /* 0x000000666c44723c */ /* 0x000fe20000001844 */
[----:B------:R-:W-:Y:S01]  /*2700*/  VIADD R5, R44, 0x10 ;  /* 0x000000102c057836 */ /* 0x000fe20000000000 */
[----:B------:R-:W-:Y:S01]  /*2710*/  ISETP.GE.AND P6, PT, R36, R240, PT ;  /* 0x000000f02400720c */ /* 0x000fe20003fc6270 */
[----:B------:R-:W-:-:S03]  /*2720*/  VIADD R4, R44, 0x11 ;  /* 0x000000112c047836 */ /* 0x000fc60000000000 */
[-C--:B------:R-:W-:Y:S01]  /*2730*/  HMMA.16816.F32 R80, R48, R6.reuse, R80 ;  /* 0x000000063050723c */ /* 0x080fe20000001850 */
[----:B------:R-:W-:Y:S02]  /*2740*/  FSEL R110, R112, -INF , !P0 ;  /* 0xff800000706e7808 */ /* 0x000fe40004000000 */
[----:B------:R-:W-:Y:S02]  /*2750*/  FSEL R108, R114, -INF , !P3 ;  /* 0xff800000726c7808 */ /* 0x000fe40005800000 */
[-C--:B------:R-:W-:Y:S01]  /*2760*/  ISETP.GE.AND P0, PT, R37, R3.reuse, PT ;  /* 0x000000032500720c */ /* 0x080fe20003f06270 */
[----:B------:R-:W-:Y:S01]  /*2770*/  HMMA.16816.F32 R84, R8, R6, R84 ;  /* 0x000000060854723c */ /* 0x000fe20000001854 */
        /* <DEDUP_REMOVED lines=8> */
[----:B------:R-:W-:Y:S01]  /*2800*/  FSEL R109, R115, -INF , !P3 ;  /* 0xff800000736d7808 */ /* 0x000fe20005800000 */
[C---:B------:R-:W-:Y:S01]  /*2810*/  VIADD R33, R44.reuse, 0x18 ;  /* 0x000000182c217836 */ /* 0x040fe20000000000 */
[C---:B------:R-:W-:Y:S01]  /*2820*/  ISETP.GE.AND P3, PT, R5.reuse, R240, PT ;  /* 0x000000f00500720c */ /* 0x040fe20003f66270 */
[----:B------:R-:W-:Y:S01]  /*2830*/  VIADD R32, R44, 0x19 ;  /* 0x000000192c207836 */ /* 0x000fe20000000000 */
[----:B------:R-:W-:Y:S01]  /*2840*/  ISETP.GE.AND P0, PT, R5, R235, PT ;  /* 0x000000eb0500720c */ /* 0x000fe20003f06270 */
[----:B-1----:R-:W-:Y:S01]  /*2850*/  HMMA.16816.F32 R76, R48, R40, R76 ;  /* 0x00000028304c723c */ /* 0x002fe2000000184c */
[----:B------:R-:W-:-:S02]  /*2860*/  FSEL R111, R113, -INF , !P6 ;  /* 0xff800000716f7808 */ /* 0x000fc40007000000 */
[----:B------:R-:W-:Y:S02]  /*2870*/  FSEL R169, R88, -INF , !P3 ;  /* 0xff80000058a97808 */ /* 0x000fe40005800000 */
[----:B------:R-:W-:Y:S01]  /*2880*/  FSEL R174, R90, -INF , !P0 ;  /* 0xff8000005aae7808 */ /* 0x000fe20004000000 */
[----:B------:R-:W-:Y:S01]  /*2890*/  HMMA.16816.F32 R20, R8, R40, R20 ;  /* 0x000000280814723c */ /* 0x000fe20000001814 */
[C---:B------:R-:W-:Y:S02]  /*28a0*/  ISETP.GE.AND P6, PT, R5.reuse, R226, PT ;  /* 0x000000e20500720c */ /* 0x040fe40003fc6270 */
[----:B------:R-:W-:Y:S02]  /*28b0*/  ISETP.GE.AND P3, PT, R5, R3, PT ;  /* 0x000000030500720c */ /* 0x000fe40003f66270 */
[----:B------:R-:W-:Y:S01]  /*28c0*/  ISETP.GE.AND P0, PT, R4, R240, PT ;  /* 0x000000f00400720c */ /* 0x000fe20003f06270 */
[----:B------:R-:W-:Y:S01]  /*28d0*/  HMMA.16816.F32 R56, R28, R34, R56 ;  /* 0x000000221c38723c */ /* 0x000fe20000001838 */
[----:B------:R-:W-:-:S02]  /*28e0*/  FSEL R24, R24, -INF , !P6 ;  /* 0xff80000018187808 */ /* 0x000fc40007000000 */
[----:B------:R-:W-:Y:S02]  /*28f0*/  FSEL R26, R26, -INF , !P3 ;  /* 0xff8000001a1a7808 */ /* 0x000fe40005800000 */
[----:B------:R-:W-:Y:S01]  /*2900*/  FSEL R176, R89, -INF , !P0 ;  /* 0xff80000059b07808 */ /* 0x000fe20004000000 */
[-C--:B------:R-:W-:Y:S01]  /*2910*/  HMMA.16816.F32 R68, R48, R42.reuse, R68 ;  /* 0x0000002a3044723c */ /* 0x080fe20000001844 */
[----:B------:R-:W-:Y:S01]  /*2920*/  ISETP.GE.AND P6, PT, R4, R235, PT ;  /* 0x000000eb0400720c */ /* 0x000fe20003fc6270 */
[----:B------:R-:W-:Y:S01]  /*2930*/  VIADD R29, R44, 0x20 ;  /* 0x000000202c1d7836 */ /* 0x000fe20000000000 */
[----:B------:R-:W-:Y:S01]  /*2940*/  ISETP.GE.AND P3, PT, R4, R226, PT ;  /* 0x000000e20400720c */ /* 0x000fe20003f66270 */
[----:B------:R-:W-:Y:S01]  /*2950*/  VIADD R28, R44, 0x21 ;  /* 0x000000212c1c7836 */ /* 0x000fe20000000000 */
[----:B------:R-:W-:Y:S01]  /*2960*/  ISETP.GE.AND P0, PT, R4, R3, PT ;  /* 0x000000030400720c */ /* 0x000fe20003f06270 */
[----:B------:R-:W-:Y:S01]  /*2970*/  HMMA.16816.F32 R72, R8, R42, R72 ;  /* 0x0000002a0848723c */ /* 0x000fe20000001848 */
[----:B------:R-:W1:Y:S01]  /*2980*/  LDSM.16.M88.4 R4, [R213+0x8c00] ;  /* 0x008c0000d504783b */ /* 0x000e620000000200 */
[----:B------:R-:W-:Y:S01]  /*2990*/  FSEL R25, R25, -INF , !P3 ;  /* 0xff80000019197808 */ /* 0x000fe20005800000 */
[----:B------:R-:W-:-:S04]  /*29a0*/  DEPBAR.LE SB0, 0x0 ;  /* 0x000080000000791a */ /* 0x000fc80000000000 */
[----:B------:R-:W-:Y:S01]  /*29b0*/  FSEL R27, R27, -INF , !P0 ;  /* 0xff8000001b1b7808 */ /* 0x000fe20004000000 */
[-C--:B------:R-:W-:Y:S01]  /*29c0*/  HMMA.16816.F32 R52, R8, R92.reuse, R52 ;  /* 0x0000005c0834723c */ /* 0x080fe20000001834 */
[C---:B------:R-:W-:Y:S02]  /*29d0*/  ISETP.GE.AND P0, PT, R33.reuse, R240, PT ;  /* 0x000000f02100720c */ /* 0x040fe40003f06270 */
[C---:B------:R-:W-:Y:S02]  /*29e0*/  ISETP.GE.AND P3, PT, R33.reuse, R235, PT ;  /* 0x000000eb2100720c */ /* 0x040fe40003f66270 */
[----:B------:R-:W-:Y:S01]  /*29f0*/  FSEL R184, R80, -INF , !P0 ;  /* 0xff80000050b87808 */ /* 0x000fe20004000000 */
[----:B------:R-:W-:Y:S01]  /*2a00*/  HMMA.16816.F32 R12, R48, R92, R12 ;  /* 0x0000005c300c723c */ /* 0x000fe2000000180c */
[----:B------:R-:W-:Y:S02]  /*2a10*/  FSEL R203, R82, -INF , !P3 ;  /* 0xff80000052cb7808 */ /* 0x000fe40005800000 */
[----:B------:R-:W-:-:S02]  /*2a20*/  ISETP.GE.AND P0, PT, R33, R3, PT ;  /* 0x000000032100720c */ /* 0x000fc40003f06270 */
[----:B------:R-:W-:Y:S02]  /*2a30*/  ISETP.GE.AND P3, PT, R32, R226, PT ;  /* 0x000000e22000720c */ /* 0x000fe40003f66270 */
[----:B------:R-:W-:Y:S02]  /*2a40*/  FSEL R86, R86, -INF , !P0 ;  /* 0xff80000056567808 */ /* 0x000fe40004000000 */
[----:B------:R-:W-:Y:S02]  /*2a50*/  FSEL R85, R85, -INF , !P3 ;  /* 0xff80000055557808 */ /* 0x000fe40005800000 */
[C---:B------:R-:W-:Y:S02]  /*2a60*/  ISETP.GE.AND P0, PT, R32.reuse, R3, PT ;  /* 0x000000032000720c */ /* 0x040fe40003f06270 */
        /* <DEDUP_REMOVED lines=8> */
[----:B-1----:R-:W-:Y:S01]  /*2af0*/  HMMA.16816.F32 R16, R8, R4, R16 ;  /* 0x000000040810723c */ /* 0x002fe20000001810 */
[----:B------:R-:W-:-:S02]  /*2b00*/  ISETP.GE.AND P6, PT, R33, R226, PT ;  /* 0x000000e22100720c */ /* 0x000fc40003fc6270 */
[-C--:B------:R-:W-:Y:S02]  /*2b10*/  ISETP.GE.AND P3, PT, R29, R3.reuse, PT ;  /* 0x000000031d00720c */ /* 0x080fe40003f66270 */
[-C--:B------:R-:W-:Y:S01]  /*2b20*/  ISETP.GE.AND P0, PT, R28, R240.reuse, PT ;  /* 0x000000f01c00720c */ /* 0x080fe20003f06270 */
[----:B------:R-:W-:Y:S01]  /*2b30*/  HMMA.16816.F32 R60, R8, R6, R60 ;  /* 0x00000006083c723c */ /* 0x000fe2000000183c */
[----:B------:R-:W-:Y:S02]  /*2b40*/  FSEL R84, R84, -INF , !P6 ;  /* 0xff80000054547808 */ /* 0x000fe40007000000 */
[----:B------:R-:W-:Y:S01]  /*2b50*/  FSEL R183, R22, -INF , !P3 ;  /* 0xff80000016b77808 */ /* 0x000fe20005800000 */
[----:B------:R-:W-:Y:S01]  /*2b60*/  VIADD R22, R44, 0x28 ;  /* 0x000000282c167836 */ /* 0x000fe20000000000 */
[----:B------:R-:W-:Y:S01]  /*2b70*/  FSEL R190, R77, -INF , !P0 ;  /* 0xff8000004dbe7808 */ /* 0x000fe20004000000 */
[C---:B------:R-:W-:Y:S01]  /*2b80*/  HMMA.16816.F32 R64, R48.reuse, R4, R64 ;  /* 0x000000043040723c */ /* 0x040fe20000001840 */
[----:B------:R-:W-:Y:S01]  /*2b90*/  ISETP.GE.AND P6, PT, R32, R240, PT ;  /* 0x000000f02000720c */ /* 0x000fe20003fc6270 */
[----:B------:R-:W-:Y:S01]  /*2ba0*/  VIADD R9, R44, 0x30 ;  /* 0x000000302c097836 */ /* 0x000fe20000000000 */
[----:B------:R-:W-:Y:S01]  /*2bb0*/  ISETP.GE.AND P0, PT, R28, R3, PT ;  /* 0x000000031c00720c */ /* 0x000fe20003f06270 */
[----:B------:R-:W-:Y:S01]  /*2bc0*/  VIADD R8, R44, 0x31 ;  /* 0x000000312c087836 */ /* 0x000fe20000000000 */
[----:B------:R-:W-:Y:S01]  /*2bd0*/  FSEL R232, R81, -INF , !P6 ;  /* 0xff80000051e87808 */ /* 0x000fe20007000000 */
[----:B------:R-:W-:Y:S01]  /*2be0*/  HMMA.16816.F32 R56, R48, R6, R56 ;  /* 0x000000063038723c */ /* 0x000fe20000001838 */
[----:B------:R-:W-:Y:S01]  /*2bf0*/  FSEL R188, R23, -INF , !P0 ;  /* 0xff80000017bc7808 */ /* 0x000fe20004000000 */
[----:B------:R-:W-:Y:S01]  /*2c00*/  BAR.SYNC.DEFER_BLOCKING 0x0 ;  /* 0x0000000000007b1d */ /* 0x000fe20000010000 */
[----:B------:R-:W-:-:S02]  /*2c10*/  ISETP.GE.AND P6, PT, R29, R226, PT ;  /* 0x000000e21d00720c */ /* 0x000fc40003fc6270 */
[----:B------:R-:W-:Y:S02]  /*2c20*/  ISETP.GE.AND P0, PT, R22, R240, PT ;  /* 0x000000f01600720c */ /* 0x000fe40003f06270 */
[----:B------:R-:W-:Y:S01]  /*2c30*/  FSEL R210, R20, -INF , !P6 ;  /* 0xff80000014d27808 */ /* 0x000fe20007000000 */
[----:B------:R-:W-:Y:S01]  /*2c40*/  VIADD R20, R44, 0x29 ;  /* 0x000000292c147836 */ /* 0x000fe20000000000 */
[----:B------:R-:W-:Y:S02]  /*2c50*/  FSEL R197, R68, -INF , !P0 ;  /* 0xff80000044c57808 */ /* 0x000fe40004000000 */
[----:B------:R-:W-:Y:S02]  /*2c60*/  ISETP.GE.AND P0, PT, R22, R3, PT ;  /* 0x000000031600720c */ /* 0x000fe40003f06270 */
[----:B------:R-:W-:Y:S02]  /*2c70*/  ISETP.GE.AND P3, PT, R28, R226, PT ;  /* 0x000000e21c00720c */ /* 0x000fe40003f66270 */
        /* <DEDUP_REMOVED lines=12> */
[----:B------:R-:W-:-:S02]  /*2d40*/  ISETP.GE.AND P6, PT, R22, R226, PT ;  /* 0x000000e21600720c */ /* 0x000fc40003fc6270 */
[----:B------:R-:W-:Y:S02]  /*2d50*/  ISETP.GE.AND P3, PT, R20, R226, PT ;  /* 0x000000e21400720c */ /* 0x000fe40003f66270 */
[----:B------:R-:W-:Y:S02]  /*2d60*/  PLOP3.LUT P0, PT, PT, PT, UP0, 0x80, 0x0 ;  /* 0x000000000000781c */ /* 0x000fe40003f0f008 */
[----:B------:R-:W-:Y:S02]  /*2d70*/  FSEL R230, R72, -INF , !P6 ;  /* 0xff80000048e67808 */ /* 0x000fe40007000000 */
[----:B------:R-:W-:Y:S02]  /*2d80*/  FSEL R227, R73, -INF , !P3 ;  /* 0xff80000049e37808 */ /* 0x000fe40005800000 */
[C---:B------:R-:W-:Y:S02]  /*2d90*/  ISETP.GE.AND P6, PT, R20.reuse, R240, PT ;  /* 0x000000f01400720c */ /* 0x040fe40003fc6270 */
[----:B------:R-:W-:-:S02]  /*2da0*/  ISETP.GE.AND P3, PT, R20, R235, PT ;  /* 0x000000eb1400720c */ /* 0x000fc40003f66270 */
[----:B------:R-:W-:Y:S02]  /*2db0*/  FSEL R202, R69, -INF , !P6 ;  /* 0xff80000045ca7808 */ /* 0x000fe40007000000 */
[----:B------:R-:W-:Y:S02]  /*2dc0*/  FSEL R201, R71, -INF , !P3 ;  /* 0xff80000047c97808 */ /* 0x000fe40005800000 */
[----:B------:R-:W-:Y:S02]  /*2dd0*/  FSEL R55, R55, -INF , !P2 ;  /* 0xff80000037377808 */ /* 0x000fe40005000000 */
[-C--:B------:R-:W-:Y:S02]  /*2de0*/  ISETP.GE.AND P6, PT, R9, R226.reuse, PT ;  /* 0x000000e20900720c */ /* 0x080fe40003fc6270 */
[-C--:B------:R-:W-:Y:S02]  /*2df0*/  ISETP.GE.AND P3, PT, R8, R226.reuse, PT ;  /* 0x000000e20800720c */ /* 0x080fe40003f66270 */
[----:B------:R-:W-:-:S02]  /*2e00*/  ISETP.GE.AND P2, PT, R44, R226, PT ;  /* 0x000000e22c00720c */ /* 0x000fc40003f46270 */
[----:B------:R-:W-:Y:S02]  /*2e10*/  FSEL R13, R13, -INF , !P1 ;  /* 0xff8000000d0d7808 */ /* 0x000fe40004800000 */
[----:B------:R-:W-:Y:S02]  /*2e20*/  ISETP.GE.AND P1, PT, R44, R3, PT ;  /* 0x000000032c00720c */ /* 0x000fe40003f26270 */
[----:B------:R-:W-:Y:S02]  /*2e30*/  FSEL R198, R16, -INF , !P6 ;  /* 0xff80000010c67808 */ /* 0x000fe40007000000 */
[----:B------:R-:W-:Y:S02]  /*2e40*/  FSEL R196, R17, -INF , !P3 ;  /* 0xff80000011c47808 */ /* 0x000fe40005800000 */
[----:B------:R-:W-:Y:S02]  /*2e50*/  FSEL R53, R53, -INF , !P5 ;  /* 0xff80000035357808 */ /* 0x000fe40006800000 */
[----:B------:R-:W-:-:S02]  /*2e60*/  FSEL R52, R52, -INF , !P2 ;  /* 0xff80000034347808 */ /* 0x000fc40005000000 */
[CC--:B------:R-:W-:Y:S02]  /*2e70*/  ISETP.GE.AND P6, PT, R9.reuse, R240.reuse, PT ;  /* 0x000000f00900720c */ /* 0x0c0fe40003fc6270 */
[-C--:B------:R-:W-:Y:S02]  /*2e80*/  ISETP.GE.AND P3, PT, R9, R235.reuse, PT ;  /* 0x000000eb0900720c */ /* 0x080fe40003f66270 */
[C---:B------:R-:W-:Y:S02]  /*2e90*/  ISETP.GE.AND P5, PT, R8.reuse, R240, PT ;  /* 0x000000f00800720c */ /* 0x040fe40003fa6270 */
[----:B------:R-:W-:Y:S02]  /*2ea0*/  ISETP.GE.AND P2, PT, R8, R235, PT ;  /* 0x000000eb0800720c */ /* 0x000fe40003f46270 */
[----:B------:R-:W-:Y:S01]  /*2eb0*/  FSEL R5, R54, -INF , !P1 ;  /* 0xff80000036057808 */ /* 0x000fe20004800000 */
[----:B------:R-:W-:Y:S10]  /*2ec0*/  @!P0 BRA `(.L_x_403) ;  /* 0x0000000000608947 */ /* 0x000ff40003800000 */
[----:B------:R-:W-:Y:S01]  /*2ed0*/  UIADD3 UR11, UR34, -0x2, URZ ;  /* 0xfffffffe220b7890 */ /* 0x000fe2000fffe03f */
[----:B------:R-:W-:-:S03]  /*2ee0*/  MOV R6, UR13 ;  /* 0x0000000d00067c02 */ /* 0x000fc60008000f00 */
[----:B------:R-:W-:Y:S02]  /*2ef0*/  USHF.R.S32.HI UR10, URZ, 0x1f, UR11 ;  /* 0x0000001f3f0a7899 */ /* 0x000fe4000801140b */
[----:B------:R-:W-:Y:S01]  /*2f00*/  UIMAD UR5, UR24, UR11, URZ ;  /* 0x0000000b180572a4 */ /* 0x000fe2000f8e023f */
[----:B------:R-:W-:-:S03]  /*2f10*/  IMAD.U32 R4, RZ, RZ, UR11 ;  /* 0x0000000bff047e24 */ /* 0x000fc6000f8e00ff */
[----:B------:R-:W-:Y:S01]  /*2f20*/  UIMAD UR5, UR10, UR25, UR5 ;  /* 0x000000190a0572a4 */ /* 0x000fe2000f8e0205 */
[----:B------:R-:W-:Y:S02]  /*2f30*/  IMAD.WIDE.U32 R8, R4, UR25, R222 ;  /* 0x0000001904087c25 */ /* 0x000fe4000f8e00de */
[----:B------:R-:W-:Y:S02]  /*2f40*/  ULDC.64 UR10, c[0x0][0x218] ;  /* 0x00008600000a7ab9 */ /* 0x000fe40000000a00 */
[----:B------:R-:W-:Y:S01]  /*2f50*/  IMAD.U32 R4, RZ, RZ, UR12 ;  /* 0x0000000cff047e24 */ /* 0x000fe2000f8e00ff */
[----:B------:R-:W-:Y:S01]  /*2f60*/  LEA R10, P1, R8, UR10, 0x1 ;  /* 0x0000000a080a7c11 */ /* 0x000fe2000f8208ff */
[----:B------:R-:W-:-:S05]  /*2f70*/  VIADD R7, R9, UR5 ;  /* 0x0000000509077c36 */ /* 0x000fca0008000000 */
        /* <DEDUP_REMOVED lines=13> */
.L_x_403:
[----:B------:R-:W-:Y:S01]  /*3050*/  FMNMX.FTZ R7, R52, R53, !PT ;  /* 0x0000003534077209 */ /* 0x000fe20007810000 */
[----:B------:R-:W-:Y:S01]  /*3060*/  VIADD R234, R233, 0x4 ;  /* 0x00000004e9ea7836 */ /* 0x000fe20000000000 */
[----:B------:R-:W-:Y:S01]  /*3070*/  FMNMX.FTZ R165, R5, R55, !PT ;  /* 0x0000003705a57209 */ /* 0x000fe20007810000 */
[----:B------:R-:W-:Y:S01]  /*3080*/  USHF.L.U32 UR5, UR38, 0x1, URZ ;  /* 0x0000000126057899 */ /* 0x000fe2000800063f */
[----:B------:R-:W-:Y:S01]  /*3090*/  FMNMX.FTZ R7, R96, R7, !PT ;  /* 0x0000000760077209 */ /* 0x000fe20007810000 */
[----:B------:R-:W-:Y:S01]  /*30a0*/  IMAD.WIDE.U32 R250, R234, -0x326172a9, RZ ;  /* 0xcd9e8d57eafa7825 */ /* 0x000fe200078e00ff */
[----:B------:R-:W-:Y:S01]  /*30b0*/  FMNMX.FTZ R165, R98, R165, !PT ;  /* 0x000000a562a57209 */ /* 0x000fe20007810000 */
[----:B------:R-:W-:Y:S01]  /*30c0*/  UIADD3 UR20, UR33, -0x4498517b, URZ ;  /* 0xbb67ae8521147890 */ /* 0x000fe2000fffe03f */
[----:B------:R-:W-:Y:S01]  /*30d0*/  FMNMX.FTZ R7, R97, R7, !PT ;  /* 0x0000000761077209 */ /* 0x000fe20007810000 */
[----:B------:R-:W-:Y:S01]  /*30e0*/  VIADD R6, R44, 0x38 ;  /* 0x000000382c067836 */ /* 0x000fe20000000000 */
[----:B------:R-:W-:Y:S01]  /*30f0*/  FMNMX.FTZ R165, R99, R165, !PT ;  /* 0x000000a563a57209 */ /* 0x000fe20007810000 */
[----:B------:R-:W-:Y:S01]  /*3100*/  IMAD.WIDE.U32 R238, R228, -0x2daee0ad, RZ ;  /* 0xd2511f53e4ee7825 */ /* 0x000fe200078e00ff */
[----:B------:R-:W-:Y:S01]  /*3110*/  FMNMX.FTZ R7, R24, R7, !PT ;  /* 0x0000000718077209 */ /* 0x000fe20007810000 */
[----:B------:R-:W-:Y:S01]  /*3120*/  UIADD3 UR21, UR32, -0x61c88647, URZ ;  /* 0x9e3779b920157890 */ /* 0x000fe2000fffe03f */
[----:B------:R-:W-:Y:S01]  /*3130*/  FMNMX.FTZ R165, R26, R165, !PT ;  /* 0x000000a51aa57209 */ /* 0x000fe20007810000 */
[----:B------:R-:W-:Y:S01]  /*3140*/  IMAD.U32 R70, RZ, RZ, UR5 ;  /* 0x00000005ff467e24 */ /* 0x000fe2000f8e00ff */
[----:B------:R-:W-:Y:S01]  /*3150*/  FMNMX.FTZ R7, R25, R7, !PT ;  /* 0x0000000719077209 */ /* 0x000fe20007810000 */
[----:B------:R-:W-:Y:S01]  /*3160*/  VIADD R4, R44, 0x39 ;  /* 0x000000392c047836 */ /* 0x000fe20000000000 */
[----:B------:R-:W-:Y:S01]  /*3170*/  LOP3.LUT R229, R117, UR32, RZ, 0x3c, !PT ;  /* 0x0000002075e57c12 */ /* 0x000fe2000f8e3cff */
[----:B------:R-:W-:Y:S01]  /*3180*/  UIADD3 UR19, UR32, 0x3c6ef372, URZ ;  /* 0x3c6ef37220137890 */ /* 0x000fe2000fffe03f */
[----:B-1----:R-:W-:Y:S01]  /*3190*/  FMNMX.FTZ R9, R84, R7, !PT ;  /* 0x0000000754097209 */ /* 0x002fe20007810000 */
[----:B------:R-:W-:Y:S01]  /*31a0*/  UIADD3 UR18, UR33, 0x76cf5d0a, URZ ;  /* 0x76cf5d0a21127890 */ /* 0x000fe2000fffe03f */
[----:B------:R-:W-:Y:S01]  /*31b0*/  FMNMX.FTZ R165, R27, R165, !PT ;  /* 0x000000a51ba57209 */ /* 0x000fe20007810000 */
[----:B------:R-:W-:Y:S01]  /*31c0*/  UIADD3 UR16, UR33, 0x32370b8f, URZ ;  /* 0x32370b8f21107890 */ /* 0x000fe2000fffe03f */
[----:B------:R-:W-:Y:S01]  /*31d0*/  FMNMX.FTZ R9, R85, R9, !PT ;  /* 0x0000000955097209 */ /* 0x000fe20007810000 */
[----:B------:R-:W-:Y:S01]  /*31e0*/  UIADD3 UR17, UR32, -0x255992d5, URZ ;  /* 0xdaa66d2b20117890 */ /* 0x000fe2000fffe03f */
[----:B------:R-:W-:Y:S01]  /*31f0*/  LOP3.LUT R248, R251, R229, RZ, 0x3c, !PT ;  /* 0x000000e5fbf87212 */ /* 0x000fe200078e3cff */
[----:B------:R-:W-:Y:S01]  /*3200*/  UIADD3 UR15, UR32, 0x78dde6e4, URZ ;  /* 0x78dde6e4200f7890 */ /* 0x000fe2000fffe03f */
[----:B------:R-:W-:Y:S01]  /*3210*/  FMNMX.FTZ R9, R210, R9, !PT ;  /* 0x00000009d2097209 */ /* 0x000fe20007810000 */
[----:B------:R-:W-:Y:S01]  /*3220*/  UIADD3 UR14, UR33, -0x126145ec, URZ ;  /* 0xed9eba14210e7890 */ /* 0x000fe2000fffe03f */
[----:B------:R-:W-:Y:S01]  /*3230*/  FMNMX.FTZ R165, R86, R165, !PT ;  /* 0x000000a556a57209 */ /* 0x000fe20007810000 */
[----:B------:R-:W-:Y:S01]  /*3240*/  IMAD.WIDE.U32 R248, R248, -0x2daee0ad, RZ ;  /* 0xd2511f53f8f87825 */ /* 0x000fe200078e00ff */
[----:B------:R-:W-:Y:S01]  /*3250*/  FMNMX.FTZ R9, R211, R9, !PT ;  /* 0x00000009d3097209 */ /* 0x000fe20007810000 */
[----:B------:R-:W-:Y:S01]  /*3260*/  UIADD3 UR12, UR33, -0x56f99767, URZ ;  /* 0xa9066899210c7890 */ /* 0x000fe2000fffe03f */
[----:B------:R-:W-:Y:S01]  /*3270*/  FSEL R68, R15, -INF , !P4 ;  /* 0xff8000000f447808 */ /* 0x000fe20006000000 */
[----:B------:R-:W-:Y:S01]  /*3280*/  UIADD3 UR13, UR32, 0x1715609d, URZ ;  /* 0x1715609d200d7890 */ /* 0x000fe2000fffe03f */
[----:B------:R-:W-:Y:S01]  /*3290*/  FMNMX.FTZ R9, R230, R9, !PT ;  /* 0x00000009e6097209 */ /* 0x000fe20007810000 */
[----:B------:R-:W-:Y:S01]  /*32a0*/  IMAD.WIDE.U32 R208, R233, -0x326172a9, RZ ;  /* 0xcd9e8d57e9d07825 */ /* 0x000fe200078e00ff */
[----:B------:R-:W-:Y:S01]  /*32b0*/  ISETP.GE.AND P4, PT, R6, R226, PT ;  /* 0x000000e20600720c */ /* 0x000fe20003f86270 */
[----:B------:R-:W-:Y:S01]  /*32c0*/  ULDC UR37, c[0x0][0x2ec] ;  /* 0x0000bb0000257ab9 */ /* 0x000fe20000000800 */
[----:B------:R-:W-:Y:S01]  /*32d0*/  FMNMX.FTZ R9, R227, R9, !PT ;  /* 0x00000009e3097209 */ /* 0x000fe20007810000 */
[----:B------:R-:W1:Y:S01]  /*32e0*/  LDC.U8 R241, c[0x0][0x388] ;  /* 0x0000e200fff17b82 */ /* 0x000e620000000000 */
[----:B------:R-:W-:Y:S01]  /*32f0*/  FMNMX.FTZ R165, R87, R165, !PT ;  /* 0x000000a557a57209 */ /* 0x000fe20007810000 */
[----:B------:R-:W-:Y:S01]  /*3300*/  IMAD.IADD R2, R116, 0x1, R2 ;  /* 0x0000000174027824 */ /* 0x000fe200078e0202 */
[----:B------:R-:W-:Y:S01]  /*3310*/  FMNMX.FTZ R9, R198, R9, !PT ;  /* 0x00000009c6097209 */ /* 0x000fe20007810000 */
[----:B------:R-:W-:Y:S01]  /*3320*/  UIADD3 UR22, UR32, -0x4ab325aa, URZ ;  /* 0xb54cda5620167890 */ /* 0x000fe2000fffe03f */
[----:B------:R-:W-:Y:S01]  /*3330*/  ISETP.GE.AND P1, PT, R44, R240, PT ;  /* 0x000000f02c00720c */ /* 0x000fe20003f26270 */
[----:B------:R-:W-:Y:S01]  /*3340*/  UIADD3 UR29, UR33, 0x646e171e, URZ ;  /* 0x646e171e211d7890 */ /* 0x000fe2000fffe03f */
[----:B------:R-:W-:Y:S01]  /*3350*/  FSEL R178, R64, -INF , !P6 ;  /* 0xff80000040b27808 */ /* 0x000fe20007000000 */
[----:B------:R-:W-:Y:S01]  /*3360*/  UIADD3 UR5, UR5, 0x1, URZ ;  /* 0x0000000105057890 */ /* 0x000fe2000fffe03f */
[----:B------:R-:W-:-:S02]  /*3370*/  LOP3.LUT R70, R239, UR33, R70, 0x96, !PT ;  /* 0x00000021ef467c12 */ /* 0x000fc4000f8e9646 */
[----:B------:R-:W-:Y:S02]  /*3380*/  FSEL R195, R60, -INF , !P4 ;  /* 0xff8000003cc37808 */ /* 0x000fe40006000000 */
[----:B------:R-:W-:Y:S01]  /*3390*/  ISETP.GE.AND P6, PT, R4, R226, PT ;  /* 0x000000e20400720c */ /* 0x000fe20003fc6270 */
[----:B------:R-:W-:Y:S01]  /*33a0*/  IMAD.WIDE.U32 R70, R70, -0x326172a9, RZ ;  /* 0xcd9e8d5746467825 */ /* 0x000fe200078e00ff */
[----:B------:R-:W-:Y:S02]  /*33b0*/  FMNMX.FTZ R9, R196, R9, !PT ;  /* 0x00000009c4097209 */ /* 0x000fe40007810000 */
[----:B------:R-:W-:Y:S02]  /*33c0*/  FMNMX.FTZ R165, R183, R165, !PT ;  /* 0x000000a5b7a57209 */ /* 0x000fe40007810000 */
[----:B------:R-:W-:Y:S02]  /*33d0*/  FSEL R12, R12, -INF , !P1 ;  /* 0xff8000000c0c7808 */ /* 0x000fe40004800000 */
[----:B------:R-:W-:-:S02]  /*33e0*/  ISETP.GE.AND P1, PT, R6, R3, PT ;  /* 0x000000030600720c */ /* 0x000fc40003f26270 */
[----:B------:R-:W-:Y:S02]  /*33f0*/  LOP3.LUT R236, R249, UR20, R238, 0x96, !PT ;  /* 0x00000014f9ec7c12 */ /* 0x000fe4000f8e96ee */
[----:B------:R-:W-:Y:S02]  /*3400*/  FSEL R192, R61, -INF , !P6 ;  /* 0xff8000003dc07808 */ /* 0x000fe40007000000 */
[----:B------:R-:W-:Y:S01]  /*3410*/  FMNMX.FTZ R9, R195, R9, !PT ;  /* 0x00000009c3097209 */ /* 0x000fe20007810000 */
[----:B------:R-:W-:Y:S01]  /*3420*/  IMAD.WIDE.U32 R236, R236, -0x326172a9, RZ ;  /* 0xcd9e8d57ecec7825 */ /* 0x000fe200078e00ff */
[----:B------:R-:W-:Y:S02]  /*3430*/  FMNMX.FTZ R165, R188, R165, !PT ;  /* 0x000000a5bca57209 */ /* 0x000fe40007810000 */
[----:B------:R-:W-:Y:S02]  /*3440*/  FSEL R185, R62, -INF , !P1 ;  /* 0xff8000003eb97808 */ /* 0x000fe40004800000 */
[----:B------:R-:W-:-:S02]  /*3450*/  ISETP.GE.AND P4, PT, R6, R240, PT ;  /* 0x000000f00600720c */ /* 0x000fc40003f86270 */
[----:B------:R-:W-:Y:S02]  /*3460*/  ISETP.GE.AND P1, PT, R6, R235, PT ;  /* 0x000000eb0600720c */ /* 0x000fe40003f26270 */
[----:B------:R-:W-:Y:S02]  /*3470*/  FMNMX.FTZ R9, R192, R9, !PT ;  /* 0x00000009c0097209 */ /* 0x000fe40007810000 */
[----:B------:R-:W-:Y:S02]  /*3480*/  LOP3.LUT R6, R71, UR21, R250, 0x96, !PT ;  /* 0x0000001547067c12 */ /* 0x000fe4000f8e96fa */
[----:B------:R-:W-:Y:S01]  /*3490*/  FMNMX.FTZ R165, R191, R165, !PT ;  /* 0x000000a5bfa57209 */ /* 0x000fe20007810000 */
[----:B------:R-:W2:Y:S01]  /*34a0*/  SHFL.BFLY PT, R166, R9, 0x2, 0x1f ;  /* 0x0c401f0009a67f89 */ /* 0x000ea200000e0000 */
[----:B------:R-:W-:Y:S01]  /*34b0*/  LOP3.LUT R16, R237, UR19, R70, 0x96, !PT ;  /* 0x00000013ed107c12 */ /* 0x000fe2000f8e9646 */
[----:B------:R-:W-:Y:S01]  /*34c0*/  IMAD.WIDE.U32 R10, R6, -0x2daee0ad, RZ ;  /* 0xd2511f53060a7825 */ /* 0x000fe200078e00ff */
[----:B------:R-:W-:-:S02]  /*34d0*/  FMNMX.FTZ R165, R199, R165, !PT ;  /* 0x000000a5c7a57209 */ /* 0x000fc40007810000 */
[----:B------:R-:W-:Y:S01]  /*34e0*/  ISETP.GE.AND P6, PT, R44, R235, PT ;  /* 0x000000eb2c00720c */ /* 0x000fe20003fc6270 */
[----:B------:R-:W-:Y:S01]  /*34f0*/  IMAD.WIDE.U32 R16, R16, -0x2daee0ad, RZ ;  /* 0xd2511f5310107825 */ /* 0x000fe200078e00ff */
[----:B------:R-:W-:Y:S02]  /*3500*/  FMNMX.FTZ R165, R186, R165, !PT ;  /* 0x000000a5baa57209 */ /* 0x000fe40007810000 */
[----:B------:R-:W-:Y:S02]  /*3510*/  LOP3.LUT R6, R11, UR18, R248, 0x96, !PT ;  /* 0x000000120b067c12 */ /* 0x000fe4000f8e96f8 */
[----:B------:R-:W-:Y:S02]  /*3520*/  FSEL R54, R14, -INF , !P6 ;  /* 0xff8000000e367808 */ /* 0x000fe40007000000 */
[----:B------:R-:W-:Y:S02]  /*3530*/  ISETP.GE.AND P6, PT, R4, R3, PT ;  /* 0x000000030400720c */ /* 0x000fe40003fc6270 */
[----:B------:R-:W-:-:S02]  /*3540*/  FMNMX.FTZ R165, R182, R165, !PT ;  /* 0x000000a5b6a57209 */ /* 0x000fc40007810000 */
[----:B------:R-:W-:Y:S01]  /*3550*/  LOP3.LUT R15, R17, UR16, R10, 0x96, !PT ;  /* 0x00000010110f7c12 */ /* 0x000fe2000f8e960a */
[----:B------:R-:W-:Y:S01]  /*3560*/  IMAD.WIDE.U32 R10, R6, -0x326172a9, RZ ;  /* 0xcd9e8d57060a7825 */ /* 0x000fe200078e00ff */
[----:B------:R-:W-:Y:S02]  /*3570*/  FSEL R180, R63, -INF , !P6 ;  /* 0xff8000003fb47808 */ /* 0x000fe40007000000 */
[----:B------:R-:W-:Y:S01]  /*3580*/  FMNMX.FTZ R165, R185, R165, !PT ;  /* 0x000000a5b9a57209 */ /* 0x000fe20007810000 */
[----:B------:R-:W-:Y:S01]  /*3590*/  IMAD.WIDE.U32 R14, R15, -0x326172a9, RZ ;  /* 0xcd9e8d570f0e7825 */ /* 0x000fe200078e00ff */
[----:B------:R-:W-:Y:S02]  /*35a0*/  LOP3.LUT R7, R11, UR17, R236, 0x96, !PT ;  /* 0x000000110b077c12 */ /* 0x000fe4000f8e96ec */
[----:B------:R-:W-:Y:S02]  /*35b0*/  FMNMX.FTZ R165, R180, R165, !PT ;  /* 0x000000a5b4a57209 */ /* 0x000fe40007810000 */
[----:B------:R-:W-:Y:S01]  /*35c0*/  LOP3.LUT R8, R15, UR15, R10, 0x96, !PT ;  /* 0x0000000f0f087c12 */ /* 0x000fe2000f8e960a */
[----:B------:R-:W-:Y:S01]  /*35d0*/  IMAD.WIDE.U32 R18, R7, -0x2daee0ad, RZ ;  /* 0xd2511f5307127825 */ /* 0x000fe200078e00ff */
[----:B--2---:R-:W-:Y:S01]  /*35e0*/  FMNMX.FTZ R166, R9, R166, !PT ;  /* 0x000000a609a67209 */ /* 0x004fe20007810000 */
[----:B------:R-:W2:Y:S01]  /*35f0*/  SHFL.BFLY PT, R10, R165, 0x2, 0x1f ;  /* 0x0c401f00a50a7f89 */ /* 0x000ea200000e0000 */
[----:B------:R-:W-:Y:S01]  /*3600*/  FSEL R171, R66, -INF , !P3 ;  /* 0xff80000042ab7808 */ /* 0x000fe20005800000 */
[----:B------:R-:W-:Y:S01]  /*3610*/  IMAD.WIDE.U32 R8, R8, -0x2daee0ad, RZ ;  /* 0xd2511f5308087825 */ /* 0x000fe200078e00ff */
[----:B------:R-:W-:-:S02]  /*3620*/  ISETP.GE.AND P6, PT, R4, R240, PT ;  /* 0x000000f00400720c */ /* 0x000fc40003fc6270 */
[----:B------:R-:W-:Y:S02]  /*3630*/  ISETP.GE.AND P3, PT, R4, R235, PT ;  /* 0x000000eb0400720c */ /* 0x000fe40003f66270 */
[----:B------:R-:W-:Y:S02]  /*3640*/  LOP3.LUT R4, R19, UR14, R16, 0x96, !PT ;  /* 0x0000000e13047c12 */ /* 0x000fe4000f8e9610 */
        /* <DEDUP_REMOVED lines=9> */
[----:B------:R-:W-:Y:S01]  /*36e0*/  FMNMX.FTZ R11, R109, R11, !PT ;  /* 0x0000000b6d0b7209 */ /* 0x000fe20007810000 */
[----:B------:R-:W-:Y:S01]  /*36f0*/  SHFL.BFLY PT, R6, R166, 0x1, 0x1f ;  /* 0x0c201f00a6067f89 */ /* 0x000fe200000e0000 */
[----:B------:R-:W-:Y:S02]  /*3700*/  FMNMX.FTZ R14, R110, R14, !PT ;  /* 0x0000000e6e0e7209 */ /* 0x000fe40007810000 */
[----:B--2---:R-:W-:Y:S02]  /*3710*/  FMNMX.FTZ R165, R165, R10, !PT ;  /* 0x0000000aa5a57209 */ /* 0x004fe40007810000 */
        /* <DEDUP_REMOVED lines=17> */
[----:B--2---:R-:W-:Y:S02]  /*3830*/  FMNMX.FTZ R165, R165, R10, !PT ;  /* 0x0000000aa5a57209 */ /* 0x004fe40007810000 */
[----:B------:R-:W-:Y:S02]  /*3840*/  FSEL R60, R67, -INF , !P2 ;  /* 0xff800000433c7808 */ /* 0x000fe40005000000 */
[----:B------:R-:W-:Y:S01]  /*3850*/  FMNMX.FTZ R14, R202, R14, !PT ;  /* 0x0000000eca0e7209 */ /* 0x000fe20007810000 */
[----:B------:R-:W-:Y:S01]  /*3860*/  FMUL.FTZ R181, R165, UR37 ;  /* 0x00000025a5b57c20 */ /* 0x000fe20008410000 */
[----:B------:R-:W-:Y:S02]  /*3870*/  FMNMX.FTZ R167, R171, R167, !PT ;  /* 0x000000a7aba77209 */ /* 0x000fe40007810000 */
[----:B------:R-:W-:Y:S01]  /*3880*/  FSEL R164, R58, -INF , !P1 ;  /* 0xff8000003aa47808 */ /* 0x000fe20004800000 */
[----:B-1----:R-:W-:Y:S01]  /*3890*/  IMAD R58, R241, 0x10000, R241 ;  /* 0x00010000f13a7824 */ /* 0x002fe200078e02f1 */
[----:B------:R-:W-:-:S02]  /*38a0*/  FSETP.NEU.FTZ.AND P1, PT, R165, -INF , PT ;  /* 0xff800000a500780b */ /* 0x000fc40003f3d000 */
[----:B------:R-:W-:Y:S02]  /*38b0*/  FSEL R177, R65, -INF , !P5 ;  /* 0xff80000041b17808 */ /* 0x000fe40006800000 */
[----:B------:R-:W-:Y:S02]  /*38c0*/  FMNMX.FTZ R14, R178, R14, !PT ;  /* 0x0000000eb20e7209 */ /* 0x000fe40007810000 */
[----:B------:R-:W-:Y:S02]  /*38d0*/  FMNMX.FTZ R167, R60, R167, !PT ;  /* 0x000000a73ca77209 */ /* 0x000fe40007810000 */
[----:B------:R-:W-:Y:S02]  /*38e0*/  LOP3.LUT R206, R209, R229, RZ, 0x3c, !PT ;  /* 0x000000e5d1ce7212 */ /* 0x000fe400078e3cff */
[----:B------:R-:W-:Y:S02]  /*38f0*/  FSEL R181, R181, RZ, P1 ;  /* 0x000000ffb5b57208 */ /* 0x000fe40000800000 */
[----:B------:R-:W-:Y:S01]  /*3900*/  FSEL R175, R56, -INF , !P4 ;  /* 0xff80000038af7808 */ /* 0x000fe20006000000 */
[----:B------:R-:W-:Y:S01]  /*3910*/  IMAD.WIDE.U32 R206, R206, -0x2daee0ad, RZ ;  /* 0xd2511f53cece7825 */ /* 0x000fe200078e00ff */
[----:B------:R-:W-:-:S03]  /*3920*/  FSEL R59, R59, -INF , !P3 ;  /* 0xff8000003b3b7808 */ /* 0x000fc60005800000 */
[--C-:B------:R-:W-:Y:S01]  /*3930*/  FFMA.FTZ R44, R98, UR37, -R181.reuse ;  /* 0x00000025622c7c23 */ /* 0x100fe200080108b5 */
[----:B------:R-:W-:Y:S01]  /*3940*/  FMNMX.FTZ R168, R177, R14, !PT ;  /* 0x0000000eb1a87209 */ /* 0x000fe20007810000 */
[--C-:B------:R-:W-:Y:S01]  /*3950*/  FFMA.FTZ R42, R99, UR37, -R181.reuse ;  /* 0x00000025632a7c23 */ /* 0x100fe200080108b5 */
[----:B------:R-:W-:Y:S01]  /*3960*/  FMNMX.FTZ R167, R164, R167, !PT ;  /* 0x000000a7a4a77209 */ /* 0x000fe20007810000 */
[--C-:B------:R-:W-:Y:S01]  /*3970*/  FFMA.FTZ R48, R5, UR37, -R181.reuse ;  /* 0x0000002505307c23 */ /* 0x100fe200080108b5 */
[----:B------:R-:W-:Y:S01]  /*3980*/  FSEL R172, R57, -INF , !P6 ;  /* 0xff80000039ac7808 */ /* 0x000fe20007000000 */
[----:B------:R-:W-:Y:S01]  /*3990*/  FFMA.FTZ R49, R55, UR37, -R181 ;  /* 0x0000002537317c23 */ /* 0x000fe200080108b5 */
[----:B------:R-:W-:Y:S01]  /*39a0*/  FMNMX.FTZ R168, R175, R168, !PT ;  /* 0x000000a8afa87209 */ /* 0x000fe20007810000 */
[----:B------:R-:W-:Y:S01]  /*39b0*/  MUFU.EX2 R44, R44 ;  /* 0x0000002c002c7308 */ /* 0x000fe20000000800 */
[----:B------:R-:W-:Y:S01]  /*39c0*/  FMNMX.FTZ R167, R59, R167, !PT ;  /* 0x000000a73ba77209 */ /* 0x000fe20007810000 */
[----:B------:R-:W-:Y:S01]  /*39d0*/  IMAD.WIDE.U32 R14, R4, -0x2daee0ad, RZ ;  /* 0xd2511f53040e7825 */ /* 0x000fe200078e00ff */
[----:B------:R-:W-:-:S03]  /*39e0*/  FMNMX.FTZ R166, R166, R6, !PT ;  /* 0x00000006a6a67209 */ /* 0x000fc60007810000 */
[--C-:B------:R-:W-:Y:S01]  /*39f0*/  FFMA.FTZ R39, R26, UR37, -R181.reuse ;  /* 0x000000251a277c23 */ /* 0x100fe200080108b5 */
[----:B------:R-:W-:Y:S01]  /*3a00*/  LOP3.LUT R6, R16, 0xffff, RZ, 0xc0, !PT ;  /* 0x0000ffff10067812 */ /* 0x000fe200078ec0ff */
[--C-:B------:R-:W-:Y:S01]  /*3a10*/  FFMA.FTZ R38, R27, UR37, -R181.reuse ;  /* 0x000000251b267c23 */ /* 0x100fe200080108b5 */
[----:B------:R-:W-:Y:S01]  /*3a20*/  FMNMX.FTZ R168, R172, R168, !PT ;  /* 0x000000a8aca87209 */ /* 0x000fe20007810000 */
[----:B------:R-:W-:Y:S01]  /*3a30*/  FMUL.FTZ R194, R166, UR37 ;  /* 0x00000025a6c27c20 */ /* 0x000fe20008410000 */
[----:B------:R-:W-:Y:S01]  /*3a40*/  LEA R214, R2, UR4, 0x1 ;  /* 0x0000000402d67c11 */ /* 0x000fe2000f8e08ff */
[----:B------:R-:W1:Y:S01]  /*3a50*/  MUFU.EX2 R42, R42 ;  /* 0x0000002a002a7308 */ /* 0x000e620000000800 */
[----:B------:R-:W-:Y:S01]  /*3a60*/  LOP3.LUT R7, R137, UR18, R206, 0x96, !PT ;  /* 0x0000001289077c12 */ /* 0x000fe2000f8e96ce */
[----:B------:R-:W2:Y:S01]  /*3a70*/  SHFL.BFLY PT, R2, R167, 0x2, 0x1f ;  /* 0x0c401f00a7027f89 */ /* 0x000ea200000e0000 */
[----:B------:R-:W-:Y:S01]  /*3a80*/  SHF.R.U32.HI R9, RZ, 0x10, R16 ;  /* 0x00000010ff097819 */ /* 0x000fe20000011610 */
[----:B------:R-:W-:Y:S01]  /*3a90*/  IMAD R212, R0, 0x2, R214 ;  /* 0x0000000200d47824 */ /* 0x000fe200078e02d6 */
[----:B------:R-:W-:Y:S01]  /*3aa0*/  FSETP.NEU.FTZ.AND P5, PT, R166, -INF , PT ;  /* 0xff800000a600780b */ /* 0x000fe20003fbd000 */
[----:B------:R-:W-:Y:S01]  /*3ab0*/  IMAD.WIDE.U32 R62, R7, -0x326172a9, RZ ;  /* 0xcd9e8d57073e7825 */ /* 0x000fe200078e00ff */
[----:B------:R-:W-:Y:S01]  /*3ac0*/  SHF.R.U32.HI R10, RZ, 0x8, R6 ;  /* 0x00000008ff0a7819 */ /* 0x000fe20000011606 */
[----:B------:R-:W-:Y:S01]  /*3ad0*/  MUFU.EX2 R48, R48 ;  /* 0x0000003000307308 */ /* 0x000fe20000000800 */
[----:B------:R-:W3:Y:S01]  /*3ae0*/  SHFL.BFLY PT, R6, R168, 0x2, 0x1f ;  /* 0x0c401f00a8067f89 */ /* 0x000ee200000e0000 */
[----:B------:R-:W-:Y:S01]  /*3af0*/  SHF.R.U32.HI R131, RZ, 0x18, R16 ;  /* 0x00000018ff837819 */ /* 0x000fe20000011610 */
[--C-:B------:R-:W-:Y:S01]  /*3b00*/  FFMA.FTZ R87, R87, UR37, -R181.reuse ;  /* 0x0000002557577c23 */ /* 0x100fe200080108b5 */
[----:B------:R-:W-:Y:S01]  /*3b10*/  LOP3.LUT R9, R9, 0xff, RZ, 0xc0, !PT ;  /* 0x000000ff09097812 */ /* 0x000fe200078ec0ff */
[----:B------:R-:W-:Y:S01]  /*3b20*/  LDSM.16.MT88.4 R148, [R214+0x9000] ;  /* 0x00900000d694783b */ /* 0x000fe20000004200 */
[----:B------:R-:W-:Y:S01]  /*3b30*/  LOP3.LUT R7, R17, UR22, R18, 0x96, !PT ;  /* 0x0000001611077c12 */ /* 0x000fe2000f8e9612 */
[----:B------:R-:W-:Y:S01]  /*3b40*/  FFMA.FTZ R183, R183, UR37, -R181 ;  /* 0x00000025b7b77c23 */ /* 0x000fe200080108b5 */
[----:B------:R-:W-:Y:S01]  /*3b50*/  FSEL R194, R194, RZ, P5 ;  /* 0x000000ffc2c27208 */ /* 0x000fe20002800000 */
[----:B------:R-:W4:Y:S01]  /*3b60*/  MUFU.EX2 R49, R49 ;  /* 0x0000003100317308 */ /* 0x000f220000000800 */
[----:B------:R-:W-:Y:S01]  /*3b70*/  PRMT R131, R9, 0x5410, R131 ;  /* 0x0000541009837816 */ /* 0x000fe20000000083 */
[----:B------:R-:W-:Y:S01]  /*3b80*/  LDSM.16.MT88.4 R80, [R212+0x9000] ;  /* 0x00900000d450783b */ /* 0x000fe20000004200 */
[--C-:B------:R-:W-:Y:S01]  /*3b90*/  SHF.R.U32.HI R9, RZ, 0x10, R7.reuse ;  /* 0x00000010ff097819 */ /* 0x100fe20000011607 */
[--C-:B------:R-:W-:Y:S01]  /*3ba0*/  FFMA.FTZ R47, R52, UR37, -R194.reuse ;  /* 0x00000025342f7c23 */ /* 0x100fe200080108c2 */
[--C-:B------:R-:W-:Y:S01]  /*3bb0*/  FFMA.FTZ R46, R53, UR37, -R194.reuse ;  /* 0x00000025352e7c23 */ /* 0x100fe200080108c2 */
[----:B------:R-:W-:Y:S01]  /*3bc0*/  SHF.R.U32.HI R129, RZ, 0x18, R7 ;  /* 0x00000018ff817819 */ /* 0x000fe20000011607 */
[--C-:B------:R-:W-:Y:S01]  /*3bd0*/  FFMA.FTZ R45, R96, UR37, -R194.reuse ;  /* 0x00000025602d7c23 */ /* 0x100fe200080108c2 */
[----:B------:R-:W-:Y:S01]  /*3be0*/  LOP3.LUT R5, R9, 0xff, RZ, 0xc0, !PT ;  /* 0x000000ff09057812 */ /* 0x000fe200078ec0ff */
[--C-:B------:R-:W-:Y:S01]  /*3bf0*/  FFMA.FTZ R41, R97, UR37, -R194.reuse ;  /* 0x0000002561297c23 */ /* 0x100fe200080108c2 */
[----:B------:R-:W-:Y:S01]  /*3c00*/  LOP3.LUT R130, R16, 0xff, RZ, 0xc0, !PT ;  /* 0x000000ff10827812 */ /* 0x000fe200078ec0ff */
[----:B------:R-:W-:Y:S01]  /*3c10*/  MUFU.EX2 R47, R47 ;  /* 0x0000002f002f7308 */ /* 0x000fe20000000800 */
[--C-:B------:R-:W-:Y:S01]  /*3c20*/  HSET2.LE.AND R131, R131, R58.reuse, PT ;  /* 0x0000003a83837233 */ /* 0x100fe20003803000 */
[--C-:B------:R-:W-:Y:S01]  /*3c30*/  FFMA.FTZ R43, R24, UR37, -R194.reuse ;  /* 0x00000025182b7c23 */ /* 0x100fe200080108c2 */
[----:B------:R-:W-:Y:S01]  /*3c40*/  PRMT R129, R5, 0x5410, R129 ;  /* 0x0000541005817816 */ /* 0x000fe20000000081 */
[--C-:B------:R-:W-:Y:S01]  /*3c50*/  FFMA.FTZ R40, R25, UR37, -R194.reuse ;  /* 0x0000002519287c23 */ /* 0x100fe200080108c2 */
[----:B-1----:R-:W-:Y:S01]  /*3c60*/  F2FP.F16.F32.PACK_AB R0, R42, R44 ;  /* 0x0000002c2a00723e */ /* 0x002fe200000000ff */
[----:B------:R-:W-:Y:S01]  /*3c70*/  FFMA.FTZ R37, R84, UR37, -R194 ;  /* 0x0000002554257c23 */ /* 0x000fe200080108c2 */
[----:B------:R-:W-:Y:S01]  /*3c80*/  LOP3.LUT R204, R207, UR20, R238, 0x96, !PT ;  /* 0x00000014cfcc7c12 */ /* 0x000fe2000f8e96ee */
[----:B------:R-:W1:Y:S01]  /*3c90*/  MUFU.EX2 R46, R46 ;  /* 0x0000002e002e7308 */ /* 0x000e620000000800 */
[----:B------:R-:W-:Y:S01]  /*3ca0*/  PRMT R130, R130, 0x5410, R10 ;  /* 0x0000541082827816 */ /* 0x000fe2000000000a */
[----:B------:R-:W-:Y:S01]  /*3cb0*/  FFMA.FTZ R36, R85, UR37, -R194 ;  /* 0x0000002555247c23 */ /* 0x000fe200080108c2 */
[----:B------:R-:W-:Y:S01]  /*3cc0*/  LOP3.LUT R10, R7, 0xffff, RZ, 0xc0, !PT ;  /* 0x0000ffff070a7812 */ /* 0x000fe200078ec0ff */
[----:B------:R-:W-:Y:S01]  /*3cd0*/  IMAD.WIDE.U32 R204, R204, -0x326172a9, RZ ;  /* 0xcd9e8d57cccc7825 */ /* 0x000fe200078e00ff */
[----:B------:R-:W-:Y:S01]  /*3ce0*/  LOP3.LUT R131, R131, R0, RZ, 0xc0, !PT ;  /* 0x0000000083837212 */ /* 0x000fe200078ec0ff */
[----:B------:R-:W-:Y:S01]  /*3cf0*/  LDSM.16.MT88.4 R96, [R214+0xa000] ;  /* 0x00a00000d660783b */ /* 0x000fe20000004200 */
[----:B------:R-:W-:Y:S01]  /*3d00*/  LOP3.LUT R128, R7, 0xff, RZ, 0xc0, !PT ;  /* 0x000000ff07807812 */ /* 0x000fe200078ec0ff */
[----:B------:R-:W-:Y:S01]  /*3d10*/  MUFU.EX2 R45, R45 ;  /* 0x0000002d002d7308 */ /* 0x000fe20000000800 */
[--C-:B------:R-:W-:Y:S01]  /*3d20*/  HSET2.LE.AND R129, R129, R58.reuse, PT ;  /* 0x0000003a81817233 */ /* 0x100fe20003803000 */
[----:B------:R-:W-:Y:S01]  /*3d30*/  LDSM.16.MT88.4 R104, [R212+0xa000] ;  /* 0x00a00000d468783b */ /* 0x000fe20000004200 */
[----:B----4-:R-:W-:Y:S01]  /*3d40*/  F2FP.F16.F32.PACK_AB R0, R49, R48 ;  /* 0x000000303100723e */ /* 0x010fe200000000ff */
[----:B------:R-:W-:Y:S01]  /*3d50*/  IMAD.U32 R238, RZ, RZ, UR5 ;  /* 0x00000005ffee7e24 */ /* 0x000fe2000f8e00ff */
[----:B------:R-:W-:Y:S01]  /*3d60*/  SHF.R.U32.HI R7, RZ, 0x8, R10 ;  /* 0x00000008ff077819 */ /* 0x000fe2000001160a */
[----:B------:R-:W-:Y:S01]  /*3d70*/  LDSM.16.MT88.4 R120, [R214+0xb000] ;  /* 0x00b00000d678783b */ /* 0x000fe20000004200 */
[----:B--2---:R-:W-:Y:S01]  /*3d80*/  FMNMX.FTZ R167, R167, R2, !PT ;  /* 0x00000002a7a77209 */ /* 0x004fe20007810000 */
[----:B------:R-:W2:Y:S01]  /*3d90*/  MUFU.EX2 R41, R41 ;  /* 0x0000002900297308 */ /* 0x000ea20000000800 */
[----:B------:R-:W-:Y:S01]  /*3da0*/  PRMT R128, R128, 0x5410, R7 ;  /* 0x0000541080807816 */ /* 0x000fe20000000007 */
[----:B------:R-:W-:Y:S01]  /*3db0*/  LDSM.16.MT88.4 R28, [R214+0x9400] ;  /* 0x00940000d61c783b */ /* 0x000fe20000004200 */
[----:B---3--:R-:W-:Y:S01]  /*3dc0*/  FMNMX.FTZ R168, R168, R6, !PT ;  /* 0x00000006a8a87209 */ /* 0x008fe20007810000 */
[--C-:B------:R-:W-:Y:S01]  /*3dd0*/  FFMA.FTZ R188, R188, UR37, -R181.reuse ;  /* 0x00000025bcbc7c23 */ /* 0x100fe200080108b5 */
[----:B------:R-:W-:Y:S01]  /*3de0*/  LOP3.LUT R129, R129, R0, RZ, 0xc0, !PT ;  /* 0x0000000081817212 */ /* 0x000fe200078ec0ff */
[----:B------:R-:W-:Y:S01]  /*3df0*/  LDSM.16.MT88.4 R24, [R212+0x9400] ;  /* 0x00940000d418783b */ /* 0x000fe20000004200 */
[----:B------:R-:W-:Y:S01]  /*3e00*/  LOP3.LUT R70, R205, UR19, R70, 0x96, !PT ;  /* 0x00000013cd467c12 */ /* 0x000fe2000f8e9646 */
[----:B------:R-:W-:Y:S01]  /*3e10*/  MUFU.EX2 R43, R43 ;  /* 0x0000002b002b7308 */ /* 0x000fe20000000800 */
[--C-:B------:R-:W-:Y:S01]  /*3e20*/  HSET2.LE.AND R128, R128, R58.reuse, PT ;  /* 0x0000003a80807233 */ /* 0x100fe20003803000 */
[----:B------:R-:W3:Y:S01]  /*3e30*/  SHFL.BFLY PT, R0, R167, 0x1, 0x1f ;  /* 0x0c201f00a7007f89 */ /* 0x000ee200000e0000 */
[----:B-1----:R-:W-:Y:S01]  /*3e40*/  F2FP.F16.F32.PACK_AB R2, R46, R47 ;  /* 0x0000002f2e02723e */ /* 0x002fe200000000ff */
[----:B------:R-:W-:Y:S01]  /*3e50*/  IMAD.WIDE.U32 R70, R70, -0x2daee0ad, RZ ;  /* 0xd2511f5346467825 */ /* 0x000fe200078e00ff */
[----:B------:R-:W-:Y:S01]  /*3e60*/  SHF.R.U32.HI R35, RZ, 0x18, R14 ;  /* 0x00000018ff237819 */ /* 0x000fe2000001160e */
[----:B------:R-:W1:Y:S01]  /*3e70*/  SHFL.BFLY PT, R9, R168, 0x1, 0x1f ;  /* 0x0c201f00a8097f89 */ /* 0x000e6200000e0000 */
[----:B------:R-:W-:Y:S01]  /*3e80*/  LOP3.LUT R128, R128, R2, RZ, 0xc0, !PT ;  /* 0x0000000280807212 */ /* 0x000fe200078ec0ff */
[----:B------:R-:W-:Y:S01]  /*3e90*/  MUFU.EX2 R40, R40 ;  /* 0x0000002800287308 */ /* 0x000fe20000000800 */
[----:B------:R-:W-:Y:S01]  /*3ea0*/  LOP3.LUT R136, R71, UR16, R136, 0x96, !PT ;  /* 0x0000001047887c12 */ /* 0x000fe2000f8e9688 */
[----:B------:R-:W-:Y:S01]  /*3eb0*/  LDSM.16.MT88.4 R20, [R214+0xa400] ;  /* 0x00a40000d614783b */ /* 0x000fe20000004200 */
[----:B------:R-:W-:Y:S01]  /*3ec0*/  SHF.R.U32.HI R2, RZ, 0x10, R14 ;  /* 0x00000010ff027819 */ /* 0x000fe2000001160e */
[----:B------:R-:W-:Y:S01]  /*3ed0*/  FFMA.FTZ R191, R191, UR37, -R181 ;  /* 0x00000025bfbf7c23 */ /* 0x000fe200080108b5 */
[----:B------:R-:W-:Y:S01]  /*3ee0*/  HSET2.LE.AND R130, R130, R58, PT ;  /* 0x0000003a82827233 */ /* 0x000fe20003803000 */
[----:B------:R-:W-:Y:S01]  /*3ef0*/  IMAD.WIDE.U32 R136, R136, -0x326172a9, RZ ;  /* 0xcd9e8d5788887825 */ /* 0x000fe200078e00ff */
[----:B------:R-:W-:Y:S01]  /*3f00*/  LOP3.LUT R2, R2, 0xff, RZ, 0xc0, !PT ;  /* 0x000000ff02027812 */ /* 0x000fe200078ec0ff */
[----:B------:R-:W-:Y:S01]  /*3f10*/  MUFU.EX2 R37, R37 ;  /* 0x0000002500257308 */ /* 0x000fe20000000800 */
[----:B--2---:R-:W-:Y:S01]  /*3f20*/  F2FP.F16.F32.PACK_AB R5, R41, R45 ;  /* 0x0000002d2905723e */ /* 0x004fe200000000ff */
[----:B------:R-:W-:Y:S01]  /*3f30*/  LDSM.16.MT88.4 R16, [R212+0xa400] ;  /* 0x00a40000d410783b */ /* 0x000fe20000004200 */
[----:B------:R-:W-:Y:S01]  /*3f40*/  PRMT R35, R2, 0x5410, R35 ;  /* 0x0000541002237816 */ /* 0x000fe20000000023 */
[--C-:B------:R-:W-:Y:S01]  /*3f50*/  FFMA.FTZ R2, R86, UR37, -R181.reuse ;  /* 0x0000002556027c23 */ /* 0x100fe200080108b5 */
[----:B------:R-:W-:Y:S01]  /*3f60*/  LOP3.LUT R50, R63, UR17, R204, 0x96, !PT ;  /* 0x000000113f327c12 */ /* 0x000fe2000f8e96cc */
[----:B------:R-:W-:Y:S01]  /*3f70*/  FFMA.FTZ R199, R199, UR37, -R181 ;  /* 0x00000025c7c77c23 */ /* 0x000fe200080108b5 */
[----:B------:R-:W-:Y:S01]  /*3f80*/  LOP3.LUT R62, R137, UR15, R62, 0x96, !PT ;  /* 0x0000000f893e7c12 */ /* 0x000fe2000f8e963e */
[----:B------:R-:W2:Y:S01]  /*3f90*/  MUFU.EX2 R36, R36 ;  /* 0x0000002400247308 */ /* 0x000ea20000000800 */
[----:B------:R-:W-:Y:S01]  /*3fa0*/  LOP3.LUT R10, R14, 0xffff, RZ, 0xc0, !PT ;  /* 0x0000ffff0e0a7812 */ /* 0x000fe200078ec0ff */
[----:B------:R-:W-:Y:S01]  /*3fb0*/  IMAD.WIDE.U32 R64, R50, -0x2daee0ad, RZ ;  /* 0xd2511f5332407825 */ /* 0x000fe200078e00ff */
[----:B------:R-:W-:-:S03]  /*3fc0*/  LOP3.LUT R130, R130, R5, RZ, 0xc0, !PT ;  /* 0x0000000582827212 */ /* 0x000fc600078ec0ff */
[----:B------:R-:W-:Y:S01]  /*3fd0*/  FFMA.FTZ R198, R198, UR37, -R194 ;  /* 0x00000025c6c67c23 */ /* 0x000fe200080108c2 */
[----:B------:R-:W4:Y:S01]  /*3fe0*/  LDSM.16.MT88.4 R4, [R212+0xb000] ;  /* 0x00b00000d404783b */ /* 0x000f220000004200 */
[----:B------:R-:W-:Y:S01]  /*3ff0*/  LOP3.LUT R34, R14, 0xff, RZ, 0xc0, !PT ;  /* 0x000000ff0e227812 */ /* 0x000fe200078ec0ff */
[----:B------:R-:W-:Y:S01]  /*4000*/  IMAD.WIDE.U32 R62, R62, -0x2daee0ad, RZ ;  /* 0xd2511f533e3e7825 */ /* 0x000fe200078e00ff */
[----:B------:R-:W-:Y:S01]  /*4010*/  SHF.R.U32.HI R10, RZ, 0x8, R10 ;  /* 0x00000008ff0a7819 */ /* 0x000fe2000001160a */
[----:B------:R-:W-:Y:S01]  /*4020*/  MUFU.EX2 R2, R2 ;  /* 0x0000000200027308 */ /* 0x000fe20000000800 */
[----:B---3--:R-:W-:Y:S01]  /*4030*/  FMNMX.FTZ R167, R167, R0, !PT ;  /* 0x00000000a7a77209 */ /* 0x008fe20007810000 */
[C---:B------:R-:W-:Y:S01]  /*4040*/  HMMA.16816.F32 R156, R128.reuse, R148, RZ ;  /* 0x00000094809c723c */ /* 0x040fe200000018ff */
[----:B------:R-:W-:Y:S01]  /*4050*/  LOP3.LUT R8, R15, UR29, R8, 0x96, !PT ;  /* 0x0000001d0f087c12 */ /* 0x000fe2000f8e9608 */
[----:B------:R-:W-:Y:S01]  /*4060*/  FFMA.FTZ R196, R196, UR37, -R194 ;  /* 0x00000025c4c47c23 */ /* 0x000fe200080108c2 */
[----:B------:R-:W-:Y:S01]  /*4070*/  PRMT R34, R34, 0x5410, R10 ;  /* 0x0000541022227816 */ /* 0x000fe2000000000a */
[----:B------:R-:W-:Y:S01]  /*4080*/  FMUL.FTZ R66, R167, UR37 ;  /* 0x00000025a7427c20 */ /* 0x000fe20008410000 */
[----:B-1----:R-:W-:Y:S01]  /*4090*/  FMNMX.FTZ R168, R168, R9, !PT ;  /* 0x00000009a8a87209 */ /* 0x002fe20007810000 */
[----:B------:R-:W1:Y:S01]  /*40a0*/  MUFU.EX2 R0, R87 ;  /* 0x0000005700007308 */ /* 0x000e620000000800 */
[----:B------:R-:W-:Y:S01]  /*40b0*/  LOP3.LUT R10, R8, 0xffff, RZ, 0xc0, !PT ;  /* 0x0000ffff080a7812 */ /* 0x000fe200078ec0ff */
[C---:B------:R-:W-:Y:S01]  /*40c0*/  HMMA.16816.F32 R72, R128.reuse, R80, RZ ;  /* 0x000000508048723c */ /* 0x040fe200000018ff */
[----:B------:R-:W-:Y:S01]  /*40d0*/  SHF.R.U32.HI R33, RZ, 0x10, R8 ;  /* 0x00000010ff217819 */ /* 0x000fe20000011608 */
[----:B------:R-:W-:Y:S01]  /*40e0*/  FMUL.FTZ R173, R168, UR37 ;  /* 0x00000025a8ad7c20 */ /* 0x000fe20008410000 */
[----:B------:R-:W-:Y:S01]  /*40f0*/  LOP3.LUT R71, R63, UR12, R64, 0x96, !PT ;  /* 0x0000000c3f477c12 */ /* 0x000fe2000f8e9640 */
[--C-:B------:R-:W-:Y:S01]  /*4100*/  FFMA.FTZ R185, R185, UR37, -R181.reuse ;  /* 0x00000025b9b97c23 */ /* 0x100fe200080108b5 */
[----:B------:R-:W-:Y:S01]  /*4110*/  LOP3.LUT R32, R8, 0xff, RZ, 0xc0, !PT ;  /* 0x000000ff08207812 */ /* 0x000fe200078ec0ff */
[----:B------:R-:W-:Y:S01]  /*4120*/  MUFU.EX2 R39, R39 ;  /* 0x0000002700277308 */ /* 0x000fe20000000800 */
[----:B------:R-:W-:Y:S01]  /*4130*/  SHF.R.U32.HI R10, RZ, 0x8, R10 ;  /* 0x00000008ff0a7819 */ /* 0x000fe2000001160a */
[C---:B------:R-:W-:Y:S01]  /*4140*/  HMMA.16816.F32 R88, R128.reuse, R96, RZ ;  /* 0x000000608058723c */ /* 0x040fe200000018ff */
[----:B------:R-:W-:Y:S01]  /*4150*/  SHF.R.U32.HI R8, RZ, 0x18, R8 ;  /* 0x00000018ff087819 */ /* 0x000fe20000011608 */
[----:B------:R-:W-:Y:S01]  /*4160*/  FFMA.FTZ R195, R195, UR37, -R194 ;  /* 0x00000025c3c37c23 */ /* 0x000fe200080108c2 */
[----:B------:R-:W-:Y:S01]  /*4170*/  LOP3.LUT R33, R33, 0xff, RZ, 0xc0, !PT ;  /* 0x000000ff21217812 */ /* 0x000fe200078ec0ff */
[----:B------:R-:W-:Y:S01]  /*4180*/  FFMA.FTZ R186, R186, UR37, -R181 ;  /* 0x00000025baba7c23 */ /* 0x000fe200080108b5 */
[----:B------:R-:W-:Y:S01]  /*4190*/  FSETP.NEU.FTZ.AND P1, PT, R168, -INF , PT ;  /* 0xff800000a800780b */ /* 0x000fe20003f3d000 */
[----:B------:R-:W3:Y:S01]  /*41a0*/  MUFU.EX2 R38, R38 ;  /* 0x0000002600267308 */ /* 0x000ee20000000800 */
[----:B------:R-:W-:Y:S01]  /*41b0*/  LOP3.LUT R64, R65, UR14, R70, 0x96, !PT ;  /* 0x0000000e41407c12 */ /* 0x000fe2000f8e9646 */
[----:B------:R-:W-:Y:S01]  /*41c0*/  IMAD.WIDE.U32 R70, R71, -0x326172a9, RZ ;  /* 0xcd9e8d5747467825 */ /* 0x000fe200078e00ff */
[----:B------:R-:W-:Y:S01]  /*41d0*/  PRMT R32, R32, 0x5410, R10 ;  /* 0x0000541020207816 */ /* 0x000fe2000000000a */
[C---:B------:R-:W-:Y:S01]  /*41e0*/  HMMA.16816.F32 R140, R128.reuse, R104, RZ ;  /* 0x00000068808c723c */ /* 0x040fe200000018ff */
[----:B------:R-:W-:Y:S01]  /*41f0*/  PRMT R33, R33, 0x5410, R8 ;  /* 0x0000541021217816 */ /* 0x000fe20000000008 */
[----:B------:R-:W-:Y:S01]  /*4200*/  IMAD.WIDE.U32 R64, R64, -0x326172a9, RZ ;  /* 0xcd9e8d5740407825 */ /* 0x000fe200078e00ff */
[----:B------:R-:W-:Y:S01]  /*4210*/  FSEL R173, R173, RZ, P1 ;  /* 0x000000ffadad7208 */ /* 0x000fe20000800000 */
[----:B------:R-:W-:Y:S01]  /*4220*/  MUFU.EX2 R183, R183 ;  /* 0x000000b700b77308 */ /* 0x000fe20000000800 */
[----:B------:R-:W-:Y:S01]  /*4230*/  FSETP.NEU.FTZ.AND P1, PT, R167, -INF , PT ;  /* 0xff800000a700780b */ /* 0x000fe20003f3d000 */
[C---:B------:R-:W-:Y:S01]  /*4240*/  HMMA.16816.F32 R112, R128.reuse, R120, RZ ;  /* 0x000000788070723c */ /* 0x040fe200000018ff */
[--C-:B------:R-:W-:Y:S01]  /*4250*/  SHF.R.U32.HI R57, RZ, 0x10, R70.reuse ;  /* 0x00000010ff397819 */ /* 0x100fe20000011646 */
[--C-:B------:R-:W-:Y:S01]  /*4260*/  FFMA.FTZ R53, R12, UR37, -R173.reuse ;  /* 0x000000250c357c23 */ /* 0x100fe200080108ad */
[--C-:B------:R-:W-:Y:S01]  /*4270*/  HSET2.LE.AND R34, R34, R58.reuse, PT ;  /* 0x0000003a22227233 */ /* 0x100fe20003803000 */
[--C-:B------:R-:W-:Y:S01]  /*4280*/  FFMA.FTZ R52, R13, UR37, -R173.reuse ;  /* 0x000000250d347c23 */ /* 0x100fe200080108ad */
[--C-:B------:R-:W-:Y:S01]  /*4290*/  HSET2.LE.AND R35, R35, R58.reuse, PT ;  /* 0x0000003a23237233 */ /* 0x100fe20003803000 */
[----:B------:R-:W5:Y:S01]  /*42a0*/  LDSM.16.MT88.4 R12, [R214+0xb400] ;  /* 0x00b40000d60c783b */ /* 0x000f620000004200 */
[--C-:B------:R-:W-:Y:S01]  /*42b0*/  HSET2.LE.AND R32, R32, R58.reuse, PT ;  /* 0x0000003a20207233 */ /* 0x100fe20003803000 */
[--C-:B------:R-:W-:Y:S01]  /*42c0*/  FFMA.FTZ R51, R110, UR37, -R173.reuse ;  /* 0x000000256e337c23 */ /* 0x100fe200080108ad */
[----:B--2---:R-:W-:Y:S01]  /*42d0*/  F2FP.F16.F32.PACK_AB R10, R36, R37 ;  /* 0x00000025240a723e */ /* 0x004fe200000000ff */
[--C-:B------:R-:W-:Y:S01]  /*42e0*/  FFMA.FTZ R50, R111, UR37, -R173.reuse ;  /* 0x000000256f327c23 */ /* 0x100fe200080108ad */
[----:B-1----:R-:W-:Y:S01]  /*42f0*/  F2FP.F16.F32.PACK_AB R9, R0, R2 ;  /* 0x000000020009723e */ /* 0x002fe200000000ff */
[----:B------:R-:W-:Y:S01]  /*4300*/  MUFU.EX2 R53, R53 ;  /* 0x0000003500357308 */ /* 0x000fe20000000800 */
[----:B------:R-:W-:Y:S01]  /*4310*/  F2FP.F16.F32.PACK_AB R8, R40, R43 ;  /* 0x0000002b2808723e */ /* 0x000fe200000000ff */
[C---:B----4-:R-:W-:Y:S01]  /*4320*/  HMMA.16816.F32 R124, R128.reuse, R4, RZ ;  /* 0x00000004807c723c */ /* 0x050fe200000018ff */
[--C-:B------:R-:W-:Y:S01]  /*4330*/  HSET2.LE.AND R33, R33, R58.reuse, PT ;  /* 0x0000003a21217233 */ /* 0x100fe20003803000 */
[--C-:B------:R-:W-:Y:S01]  /*4340*/  FFMA.FTZ R184, R184, UR37, -R173.reuse ;  /* 0x00000025b8b87c23 */ /* 0x100fe200080108ad */
[----:B---3--:R-:W-:Y:S01]  /*4350*/  F2FP.F16.F32.PACK_AB R55, R38, R39 ;  /* 0x000000272637723e */ /* 0x008fe200000000ff */
[----:B------:R-:W-:Y:S01]  /*4360*/  FFMA.FTZ R170, R169, UR37, -R173 ;  /* 0x00000025a9aa7c23 */ /* 0x000fe200080108ad */
[----:B------:R-:W-:Y:S01]  /*4370*/  FSEL R66, R66, RZ, P1 ;  /* 0x000000ff42427208 */ /* 0x000fe20000800000 */
[----:B------:R-:W-:Y:S01]  /*4380*/  MUFU.EX2 R52, R52 ;  /* 0x0000003400347308 */ /* 0x000fe20000000800 */
[----:B------:R-:W-:Y:S01]  /*4390*/  SHF.R.U32.HI R61, RZ, 0x18, R70 ;  /* 0x00000018ff3d7819 */ /* 0x000fe20000011646 */
[C---:B------:R-:W-:Y:S01]  /*43a0*/  HMMA.16816.F32 R152, R128.reuse, R150, RZ ;  /* 0x000000968098723c */ /* 0x040fe200000018ff */
[----:B------:R-:W-:Y:S01]  /*43b0*/  LOP3.LUT R57, R57, 0xff, RZ, 0xc0, !PT ;  /* 0x000000ff39397812 */ /* 0x000fe200078ec0ff */
[--C-:B------:R-:W-:Y:S01]  /*43c0*/  FFMA.FTZ R56, R109, UR37, -R66.reuse ;  /* 0x000000256d387c23 */ /* 0x100fe20008010842 */
[----:B------:R-:W-:Y:S01]  /*43d0*/  LOP3.LUT R34, R34, R10, RZ, 0xc0, !PT ;  /* 0x0000000a22227212 */ /* 0x000fe200078ec0ff */
[--C-:B------:R-:W-:Y:S01]  /*43e0*/  FFMA.FTZ R169, R174, UR37, -R66.reuse ;  /* 0x00000025aea97c23 */ /* 0x100fe20008010842 */
[----:B------:R-:W-:Y:S01]  /*43f0*/  LOP3.LUT R35, R35, R9, RZ, 0xc0, !PT ;  /* 0x0000000923237212 */ /* 0x000fe200078ec0ff */
[----:B------:R-:W-:Y:S01]  /*4400*/  MUFU.EX2 R51, R51 ;  /* 0x0000003300337308 */ /* 0x000fe20000000800 */
[----:B------:R-:W-:Y:S01]  /*4410*/  LOP3.LUT R32, R32, R8, RZ, 0xc0, !PT ;  /* 0x0000000820207212 */ /* 0x000fe200078ec0ff */
[C---:B------:R-:W-:Y:S01]  /*4420*/  HMMA.16816.F32 R76, R128.reuse, R82, RZ ;  /* 0x00000052804c723c */ /* 0x040fe200000018ff */
[----:B------:R-:W-:Y:S01]  /*4430*/  LOP3.LUT R33, R33, R55, RZ, 0xc0, !PT ;  /* 0x0000003721217212 */ /* 0x000fe200078ec0ff */
[----:B------:R-:W1:Y:S01]  /*4440*/  LDSM.16.MT88.4 R8, [R212+0xb400] ;  /* 0x00b40000d408783b */ /* 0x000e620000004200 */
[--C-:B------:R-:W-:Y:S01]  /*4450*/  FFMA.FTZ R55, R54, UR37, -R66.reuse ;  /* 0x0000002536377c23 */ /* 0x100fe20008010842 */
[----:B------:R-:W-:Y:S01]  /*4460*/  PRMT R61, R57, 0x5410, R61 ;  /* 0x00005410393d7816 */ /* 0x000fe2000000003d */
[--C-:B------:R-:W-:Y:S01]  /*4470*/  FFMA.FTZ R54, R108, UR37, -R66.reuse ;  /* 0x000000256c367c23 */ /* 0x100fe20008010842 */
[----:B------:R-:W-:Y:S01]  /*4480*/  FFMA.FTZ R57, R68, UR37, -R66 ;  /* 0x0000002544397c23 */ /* 0x000fe20008010842 */
[C---:B------:R-:W-:Y:S01]  /*4490*/  LOP3.LUT R67, R70.reuse, 0xffff, RZ, 0xc0, !PT ;  /* 0x0000ffff46437812 */ /* 0x040fe200078ec0ff */
[----:B------:R-:W2:Y:S01]  /*44a0*/  MUFU.EX2 R50, R50 ;  /* 0x0000003200327308 */ /* 0x000ea20000000800 */
[----:B------:R-:W-:Y:S01]  /*44b0*/  LOP3.LUT R64, R71, UR22, R64, 0x96, !PT ;  /* 0x0000001647407c12 */ /* 0x000fe2000f8e9640 */
[C---:B------:R-:W-:Y:S01]  /*44c0*/  HMMA.16816.F32 R92, R128.reuse, R98, RZ ;  /* 0x00000062805c723c */ /* 0x040fe200000018ff */
[----:B------:R-:W-:Y:S01]  /*44d0*/  LOP3.LUT R63, R70, 0xff, RZ, 0xc0, !PT ;  /* 0x000000ff463f7812 */ /* 0x000fe200078ec0ff */
[----:B------:R-:W-:Y:S01]  /*44e0*/  FFMA.FTZ R174, R210, UR37, -R194 ;  /* 0x00000025d2ae7c23 */ /* 0x000fe200080108c2 */
[----:B------:R-:W-:Y:S01]  /*44f0*/  SHF.R.U32.HI R67, RZ, 0x8, R67 ;  /* 0x00000008ff437819 */ /* 0x000fe20000011643 */
[----:B------:R-:W-:Y:S01]  /*4500*/  FFMA.FTZ R197, R197, UR37, -R173 ;  /* 0x00000025c5c57c23 */ /* 0x000fe200080108ad */
[----:B------:R-:W-:Y:S01]  /*4510*/  LOP3.LUT R68, R64, 0xffff, RZ, 0xc0, !PT ;  /* 0x0000ffff40447812 */ /* 0x000fe200078ec0ff */
[----:B------:R-:W-:Y:S01]  /*4520*/  MUFU.EX2 R55, R55 ;  /* 0x0000003700377308 */ /* 0x000fe20000000800 */
[----:B------:R-:W-:Y:S01]  /*4530*/  SHF.R.U32.HI R70, RZ, 0x10, R64 ;  /* 0x00000010ff467819 */ /* 0x000fe20000011640 */
[C---:B------:R-:W-:Y:S01]  /*4540*/  HMMA.16816.F32 R100, R128.reuse, R106, RZ ;  /* 0x0000006a8064723c */ /* 0x040fe200000018ff */
[----:B------:R-:W-:Y:S01]  /*4550*/  PRMT R63, R63, 0x5410, R67 ;  /* 0x000054103f3f7816 */ /* 0x000fe20000000043 */
[--C-:B------:R-:W-:Y:S01]  /*4560*/  FFMA.FTZ R202, R202, UR37, -R173.reuse ;  /* 0x00000025caca7c23 */ /* 0x100fe200080108ad */
[----:B------:R-:W-:Y:S01]  /*4570*/  LOP3.LUT R67, R64, 0xff, RZ, 0xc0, !PT ;  /* 0x000000ff40437812 */ /* 0x000fe200078ec0ff */
[----:B------:R-:W-:Y:S01]  /*4580*/  FFMA.FTZ R200, R200, UR37, -R66 ;  /* 0x00000025c8c87c23 */ /* 0x000fe20008010842 */
[----:B------:R-:W-:Y:S01]  /*4590*/  SHF.R.U32.HI R69, RZ, 0x18, R64 ;  /* 0x00000018ff457819 */ /* 0x000fe20000011640 */
[----:B------:R-:W-:Y:S01]  /*45a0*/  MUFU.EX2 R54, R54 ;  /* 0x0000003600367308 */ /* 0x000fe20000000800 */
[----:B------:R-:W-:Y:S01]  /*45b0*/  SHF.R.U32.HI R68, RZ, 0x8, R68 ;  /* 0x00000008ff447819 */ /* 0x000fe20000011644 */
[C---:B------:R-:W-:Y:S01]  /*45c0*/  HMMA.16816.F32 R116, R128.reuse, R122, RZ ;  /* 0x0000007a8074723c */ /* 0x040fe200000018ff */
[----:B------:R-:W-:Y:S01]  /*45d0*/  LOP3.LUT R64, R70, 0xff, RZ, 0xc0, !PT ;  /* 0x000000ff46407812 */ /* 0x000fe200078ec0ff */
[----:B------:R-:W-:Y:S01]  /*45e0*/  FFMA.FTZ R201, R201, UR37, -R66 ;  /* 0x00000025c9c97c23 */ /* 0x000fe20008010842 */
[----:B------:R-:W-:Y:S01]  /*45f0*/  PRMT R67, R67, 0x5410, R68 ;  /* 0x0000541043437816 */ /* 0x000fe20000000044 */
[----:B------:R-:W-:Y:S01]  /*4600*/  FFMA.FTZ R187, R187, UR37, -R173 ;  /* 0x00000025bbbb7c23 */ /* 0x000fe200080108ad */
[----:B------:R-:W-:Y:S01]  /*4610*/  PRMT R64, R64, 0x5410, R69 ;  /* 0x0000541040407816 */ /* 0x000fe20000000045 */
[----:B------:R-:W3:Y:S01]  /*4620*/  MUFU.EX2 R56, R56 ;  /* 0x0000003800387308 */ /* 0x000ee20000000800 */
[----:B------:R-:W-:Y:S01]  /*4630*/  HMMA.16816.F32 R128, R128, R6, RZ ;  /* 0x000000068080723c */ /* 0x000fe200000018ff */
[--C-:B------:R-:W-:Y:S01]  /*4640*/  HSET2.LE.AND R63, R63, R58.reuse, PT ;  /* 0x0000003a3f3f7233 */ /* 0x100fe20003803000 */
[----:B------:R-:W-:Y:S01]  /*4650*/  FFMA.FTZ R190, R190, UR37, -R173 ;  /* 0x00000025bebe7c23 */ /* 0x000fe200080108ad */
[--C-:B------:R-:W-:Y:S01]  /*4660*/  HSET2.LE.AND R61, R61, R58.reuse, PT ;  /* 0x0000003a3d3d7233 */ /* 0x100fe20003803000 */
[--C-:B------:R-:W-:Y:S01]  /*4670*/  FFMA.FTZ R189, R189, UR37, -R66.reuse ;  /* 0x00000025bdbd7c23 */ /* 0x100fe20008010842 */
[--C-:B------:R-:W-:Y:S01]  /*4680*/  HSET2.LE.AND R67, R67, R58.reuse, PT ;  /* 0x0000003a43437233 */ /* 0x100fe20003803000 */
[C---:B------:R-:W-:Y:S01]  /*4690*/  HMMA.16816.F32 R156, R32.reuse, R28, R156 ;  /* 0x0000001c209c723c */ /* 0x040fe2000000189c */
[----:B------:R-:W4:Y:S01]  /*46a0*/  MUFU.EX2 R57, R57 ;  /* 0x0000003900397308 */ /* 0x000f220000000800 */
[----:B------:R-:W-:Y:S01]  /*46b0*/  HSET2.LE.AND R64, R64, R58, PT ;  /* 0x0000003a40407233 */ /* 0x000fe20003803000 */
[--C-:B------:R-:W-:Y:S01]  /*46c0*/  FFMA.FTZ R193, R193, UR37, -R66.reuse ;  /* 0x00000025c1c17c23 */ /* 0x100fe20008010842 */
[----:B--2---:R-:W-:Y:S01]  /*46d0*/  F2FP.F16.F32.PACK_AB R134, R50, R51 ;  /* 0x000000333286723e */ /* 0x004fe200000000ff */
[----:B------:R-:W-:Y:S01]  /*46e0*/  FFMA.FTZ R182, R182, UR37, -R181 ;  /* 0x00000025b6b67c23 */ /* 0x000fe200080108b5 */
[----:B------:R-:W-:Y:S01]  /*46f0*/  F2FP.F16.F32.PACK_AB R132, R52, R53 ;  /* 0x000000353484723e */ /* 0x000fe200000000ff */
[C---:B------:R-:W-:Y:S01]  /*4700*/  HMMA.16816.F32 R72, R32.reuse, R24, R72 ;  /* 0x000000182048723c */ /* 0x040fe20000001848 */
[----:B------:R-:W-:Y:S01]  /*4710*/  LOP3.LUT R134, R63, R134, RZ, 0xc0, !PT ;  /* 0x000000863f867212 */ /* 0x000fe200078ec0ff */
[--C-:B------:R-:W-:Y:S01]  /*4720*/  FFMA.FTZ R63, R232, UR37, -R173.reuse ;  /* 0x00000025e83f7c23 */ /* 0x100fe200080108ad */
[----:B---3--:R-:W-:Y:S01]  /*4730*/  F2FP.F16.F32.PACK_AB R135, R56, R54 ;  /* 0x000000363887723e */ /* 0x008fe200000000ff */
[----:B------:R-:W2:Y:S01]  /*4740*/  MUFU.EX2 R170, R170 ;  /* 0x000000aa00aa7308 */ /* 0x000ea20000000800 */
[----:B------:R-:W-:Y:S01]  /*4750*/  LOP3.LUT R132, R67, R132, RZ, 0xc0, !PT ;  /* 0x0000008443847212 */ /* 0x000fe200078ec0ff */
[C---:B------:R-:W-:Y:S01]  /*4760*/  HMMA.16816.F32 R88, R32.reuse, R20, R88 ;  /* 0x000000142058723c */ /* 0x040fe20000001858 */
[----:B------:R-:W-:Y:S01]  /*4770*/  LOP3.LUT R135, R61, R135, RZ, 0xc0, !PT ;  /* 0x000000873d877212 */ /* 0x000fe200078ec0ff */
[----:B------:R-:W-:Y:S01]  /*4780*/  FFMA.FTZ R61, R231, UR37, -R66 ;  /* 0x00000025e73d7c23 */ /* 0x000fe20008010842 */
[----:B------:R-:W-:Y:S01]  /*4790*/  FFMA.FTZ R67, R176, UR37, -R173 ;  /* 0x00000025b0437c23 */ /* 0x000fe200080108ad */
[----:B------:R-:W-:Y:S01]  /*47a0*/  LOP3.LUT R238, R239, UR33, R238, 0x96, !PT ;  /* 0x00000021efee7c12 */ /* 0x000fe2000f8e96ee */
[----:B------:R-:W-:Y:S01]  /*47b0*/  FFMA.FTZ R176, R211, UR37, -R194 ;  /* 0x00000025d3b07c23 */ /* 0x000fe200080108c2 */
[----:B----4-:R-:W-:Y:S01]  /*47c0*/  F2FP.F16.F32.PACK_AB R133, R57, R55 ;  /* 0x000000373985723e */ /* 0x010fe200000000ff */
[----:B------:R-:W-:Y:S01]  /*47d0*/  HMMA.16816.F32 R140, R32, R16, R140 ;  /* 0x00000010208c723c */ /* 0x000fe2000000188c */
[----:B------:R-:W-:Y:S01]  /*47e0*/  MUFU.EX2 R63, R63 ;  /* 0x0000003f003f7308 */ /* 0x000fe20000000800 */
[----:B------:R-:W-:Y:S01]  /*47f0*/  IMAD.WIDE.U32 R238, R238, -0x326172a9, RZ ;  /* 0xcd9e8d57eeee7825 */ /* 0x000fe200078e00ff */
[----:B------:R-:W-:-:S03]  /*4800*/  LOP3.LUT R133, R64, R133, RZ, 0xc0, !PT ;  /* 0x0000008540857212 */ /* 0x000fc600078ec0ff */
[----:B------:R-:W-:Y:S01]  /*4810*/  FADD.FTZ R52, R53, R52 ;  /* 0x0000003435347221 */ /* 0x000fe20000010000 */
[----:B------:R-:W-:Y:S01]  /*4820*/  LOP3.LUT R64, R65, UR13, R136, 0x96, !PT ;  /* 0x0000000d41407c12 */ /* 0x000fe2000f8e9688 */
[----:B-----5:R-:W-:Y:S01]  /*4830*/  HMMA.16816.F32 R112, R32, R12, R112 ;  /* 0x0000000c2070723c */ /* 0x020fe20000001870 */
[----:B------:R-:W-:Y:S01]  /*4840*/  FFMA.FTZ R65, R179, UR37, -R66 ;  /* 0x00000025b3417c23 */ /* 0x000fe20008010842 */
[C---:B------:R-:W-:Y:S01]  /*4850*/  LOP3.LUT R250, R239.reuse, UR21, R250, 0x96, !PT ;  /* 0x00000015effa7c12 */ /* 0x040fe2000f8e96fa */
[----:B------:R-:W-:Y:S01]  /*4860*/  MUFU.EX2 R61, R61 ;  /* 0x0000003d003d7308 */ /* 0x000fe20000000800 */
[----:B------:R-:W-:Y:S01]  /*4870*/  FFMA.FTZ R179, R230, UR37, -R194 ;  /* 0x00000025e6b37c23 */ /* 0x000fe200080108c2 */
[----:B------:R-:W-:Y:S01]  /*4880*/  LOP3.LUT R208, R239, UR21, R208, 0x96, !PT ;  /* 0x00000015efd07c12 */ /* 0x000fe2000f8e96d0 */
[----:B------:R-:W-:Y:S01]  /*4890*/  HMMA.16816.F32 R136, R132, R4, RZ ;  /* 0x000000048488723c */ /* 0x000fe200000018ff */
[----:B------:R-:W-:-:S04]  /*48a0*/  IMAD.WIDE.U32 R250, R250, -0x2daee0ad, RZ ;  /* 0xd2511f53fafa7825 */ /* 0x000fc800078e00ff */
[----:B------:R-:W-:Y:S01]  /*48b0*/  FADD.FTZ R55, R55, R57 ;  /* 0x0000003937377221 */ /* 0x000fe20000010000 */
[----:B------:R-:W-:Y:S01]  /*48c0*/  FADD.FTZ R46, R47, R46 ;  /* 0x0000002e2f2e7221 */ /* 0x000fe20000010000 */
[----:B------:R-:W-:Y:S01]  /*48d0*/  FADD.FTZ R48, R48, R49 ;  /* 0x0000003130307221 */ /* 0x000fe20000010000 */
[----:B------:R-:W-:Y:S01]  /*48e0*/  MUFU.EX2 R67, R67 ;  /* 0x0000004300437308 */ /* 0x000fe20000000800 */
[----:B------:R-:W-:Y:S01]  /*48f0*/  HMMA.16816.F32 R160, R132, R148, RZ ;  /* 0x0000009484a0723c */ /* 0x000fe200000018ff */
[----:B------:R-:W-:Y:S01]  /*4900*/  IMAD.WIDE.U32 R4, R64, -0x2daee0ad, RZ ;  /* 0xd2511f5340047825 */ /* 0x000fe200078e00ff */
[----:B------:R-:W-:-:S03]  /*4910*/  LOP3.LUT R248, R251, UR18, R248, 0x96, !PT ;  /* 0x00000012fbf87c12 */ /* 0x000fc6000f8e96f8 */
[----:B------:R-:W-:Y:S01]  /*4920*/  FADD.FTZ R52, R51, R52 ;  /* 0x0000003433347221 */ /* 0x000fe20000010000 */
[----:B------:R-:W-:Y:S01]  /*4930*/  FADD.FTZ R55, R54, R55 ;  /* 0x0000003736377221 */ /* 0x000fe20000010000 */
[----:B------:R-:W-:Y:S01]  /*4940*/  IMAD.WIDE.U32 R208, R208, -0x2daee0ad, RZ ;  /* 0xd2511f53d0d07825 */ /* 0x000fe200078e00ff */
[----:B------:R-:W-:Y:S01]  /*4950*/  HMMA.16816.F32 R68, R132, R80, RZ ;  /* 0x000000508444723c */ /* 0x000fe200000018ff */
[----:B------:R3:W-:Y:S02]  /*4960*/  MUFU.EX2 R64, R184 ;  /* 0x000000b800407308 */ /* 0x0007e40000000800 */
[----:B------:R-:W-:Y:S01]  /*4970*/  FADD.FTZ R46, R45, R46 ;  /* 0x0000002e2d2e7221 */ /* 0x000fe20000010000 */
[----:B------:R-:W-:Y:S01]  /*4980*/  IMAD.WIDE.U32 R248, R248, -0x326172a9, RZ ;  /* 0xcd9e8d57f8f87825 */ /* 0x000fe200078e00ff */
[----:B------:R-:W-:-:S03]  /*4990*/  LOP3.LUT R207, R209, UR18, R206, 0x96, !PT ;  /* 0x00000012d1cf7c12 */ /* 0x000fc6000f8e96ce */
[----:B------:R-:W-:Y:S01]  /*49a0*/  FADD.FTZ R48, R44, R48 ;  /* 0x000000302c307221 */ /* 0x000fe20000010000 */
[C---:B------:R-:W-:Y:S01]  /*49b0*/  HMMA.16816.F32 R84, R132.reuse, R96, RZ ;  /* 0x000000608454723c */ /* 0x040fe200000018ff */
[----:B------:R-:W-:Y:S01]  /*49c0*/  FFMA.FTZ R232, R172, UR37, -R173 ;  /* 0x00000025ace87c23 */ /* 0x000fe200080108ad */
[----:B------:R-:W-:Y:S01]  /*49d0*/  LOP3.LUT R236, R249, UR17, R236, 0x96, !PT ;  /* 0x00000011f9ec7c12 */ /* 0x000fe2000f8e96ec */
[----:B------:R-:W4:Y:S01]  /*49e0*/  MUFU.EX2 R169, R169 ;  /* 0x000000a900a97308 */ /* 0x000f220000000800 */
[----:B------:R-:W-:Y:S01]  /*49f0*/  FADD.FTZ R52, R50, R52 ;  /* 0x0000003432347221 */ /* 0x000fe20000010000 */
[----:B------:R-:W-:Y:S01]  /*4a00*/  FADD.FTZ R55, R56, R55 ;  /* 0x0000003738377221 */ /* 0x000fe20000010000 */
[C---:B------:R-:W-:Y:S01]  /*4a10*/  HMMA.16816.F32 R144, R132.reuse, R104, RZ ;  /* 0x000000688490723c */ /* 0x040fe200000018ff */
[----:B------:R-:W-:Y:S01]  /*4a20*/  FADD.FTZ R46, R41, R46 ;  /* 0x0000002e292e7221 */ /* 0x000fe20000010000 */
[----:B------:R-:W-:Y:S01]  /*4a30*/  FADD.FTZ R48, R42, R48 ;  /* 0x000000302a307221 */ /* 0x000fe20000010000 */
[----:B--2---:R-:W-:Y:S01]  /*4a40*/  FADD.FTZ R52, R170, R52 ;  /* 0x00000034aa347221 */ /* 0x004fe20000010000 */
[----:B------:R-:W-:Y:S01]  /*4a50*/  FFMA.FTZ R178, R178, UR37, -R173 ;  /* 0x00000025b2b27c23 */ /* 0x000fe200080108ad */
[----:B------:R-:W2:Y:S01]  /*4a60*/  MUFU.EX2 R65, R65 ;  /* 0x0000004100417308 */ /* 0x000ea20000000800 */
[C---:B------:R-:W-:Y:S01]  /*4a70*/  HMMA.16816.F32 R108, R132.reuse, R120, RZ ;  /* 0x00000078846c723c */ /* 0x040fe200000018ff */
[----:B---3--:R-:W-:Y:S01]  /*4a80*/  FFMA.FTZ R184, R227, UR37, -R194 ;  /* 0x00000025e3b87c23 */ /* 0x008fe200080108c2 */
[----:B------:R-:W-:Y:S01]  /*4a90*/  FFMA.FTZ R227, R180, UR37, -R181 ;  /* 0x00000025b4e37c23 */ /* 0x000fe200080108b5 */
[----:B------:R-:W-:Y:S01]  /*4aa0*/  FADD.FTZ R46, R43, R46 ;  /* 0x0000002e2b2e7221 */ /* 0x000fe20000010000 */
[----:B------:R-:W-:Y:S01]  /*4ab0*/  FADD.FTZ R48, R39, R48 ;  /* 0x0000003027307221 */ /* 0x000fe20000010000 */
[----:B------:R-:W-:Y:S01]  /*4ac0*/  FFMA.FTZ R177, R177, UR37, -R173 ;  /* 0x00000025b1b17c23 */ /* 0x000fe200080108ad */
[C---:B------:R-:W-:Y:S01]  /*4ad0*/  HMMA.16816.F32 R148, R132.reuse, R150, RZ ;  /* 0x000000968494723c */ /* 0x040fe200000018ff */
[----:B------:R-:W3:Y:S01]  /*4ae0*/  MUFU.EX2 R174, R174 ;  /* 0x000000ae00ae7308 */ /* 0x000ee20000000800 */
[----:B----4-:R-:W-:Y:S01]  /*4af0*/  FADD.FTZ R55, R169, R55 ;  /* 0x00000037a9377221 */ /* 0x010fe20000010000 */
[----:B------:R-:W-:Y:S01]  /*4b00*/  FFMA.FTZ R175, R175, UR37, -R173 ;  /* 0x00000025afaf7c23 */ /* 0x000fe200080108ad */
[----:B------:R-:W-:Y:S01]  /*4b10*/  FADD.FTZ R52, R67, R52 ;  /* 0x0000003443347221 */ /* 0x000fe20000010000 */
[----:B------:R-:W-:Y:S01]  /*4b20*/  FADD.FTZ R46, R40, R46 ;  /* 0x0000002e282e7221 */ /* 0x000fe20000010000 */
[C---:B------:R-:W-:Y:S01]  /*4b30*/  HMMA.16816.F32 R80, R132.reuse, R82, RZ ;  /* 0x000000528450723c */ /* 0x040fe200000018ff */
[----:B------:R-:W-:Y:S01]  /*4b40*/  FADD.FTZ R48, R38, R48 ;  /* 0x0000003026307221 */ /* 0x000fe20000010000 */
[--C-:B------:R-:W-:Y:S01]  /*4b50*/  FFMA.FTZ R171, R171, UR37, -R66.reuse ;  /* 0x00000025abab7c23 */ /* 0x100fe20008010842 */
[----:B------:R-:W4:Y:S01]  /*4b60*/  MUFU.EX2 R176, R176 ;  /* 0x000000b000b07308 */ /* 0x000f220000000800 */
[----:B--2---:R-:W-:Y:S01]  /*4b70*/  FADD.FTZ R55, R65, R55 ;  /* 0x0000003741377221 */ /* 0x004fe20000010000 */
[----:B------:R-:W-:Y:S01]  /*4b80*/  FFMA.FTZ R164, R164, UR37, -R66 ;  /* 0x00000025a4a47c23 */ /* 0x000fe20008010842 */
[----:B------:R-:W-:Y:S01]  /*4b90*/  HMMA.16816.F32 R96, R132, R98, RZ ;  /* 0x000000628460723c */ /* 0x000fe200000018ff */
[----:B------:R-:W-:Y:S01]  /*4ba0*/  FADD.FTZ R52, R64, R52 ;  /* 0x0000003440347221 */ /* 0x000fe20000010000 */
[----:B------:R-:W-:Y:S01]  /*4bb0*/  FADD.FTZ R46, R37, R46 ;  /* 0x0000002e252e7221 */ /* 0x000fe20000010000 */
[----:B------:R-:W-:-:S02]  /*4bc0*/  FADD.FTZ R48, R2, R48 ;  /* 0x0000003002307221 */ /* 0x000fc40000010000 */
[----:B------:R-:W2:Y:S01]  /*4bd0*/  MUFU.EX2 R188, R188 ;  /* 0x000000bc00bc7308 */ /* 0x000ea20000000800 */
[----:B------:R-:W-:Y:S01]  /*4be0*/  HMMA.16816.F32 R104, R132, R106, RZ ;  /* 0x0000006a8468723c */ /* 0x000fe200000018ff */
[----:B------:R-:W-:Y:S01]  /*4bf0*/  FADD.FTZ R52, R63, R52 ;  /* 0x000000343f347221 */ /* 0x000fe20000010000 */
[----:B------:R-:W-:Y:S01]  /*4c00*/  FADD.FTZ R46, R36, R46 ;  /* 0x0000002e242e7221 */ /* 0x000fe20000010000 */
[----:B------:R-:W-:-:S03]  /*4c10*/  FADD.FTZ R48, R0, R48 ;  /* 0x0000003000307221 */ /* 0x000fc60000010000 */
[----:B------:R-:W-:Y:S01]  /*4c20*/  HMMA.16816.F32 R120, R132, R122, RZ ;  /* 0x0000007a8478723c */ /* 0x000fe200000018ff */
[----:B------:R-:W5:Y:S01]  /*4c30*/  MUFU.EX2 R179, R179 ;  /* 0x000000b300b37308 */ /* 0x000f620000000800 */
[----:B---3--:R-:W-:Y:S01]  /*4c40*/  FADD.FTZ R46, R174, R46 ;  /* 0x0000002eae2e7221 */ /* 0x008fe20000010000 */
[----:B------:R-:W-:-:S03]  /*4c50*/  FADD.FTZ R48, R183, R48 ;  /* 0x00000030b7307221 */ /* 0x000fc60000010000 */
[C---:B-1----:R-:W-:Y:S01]  /*4c60*/  HMMA.16816.F32 R124, R32.reuse, R8, R124 ;  /* 0x00000008207c723c */ /* 0x042fe2000000187c */
[----:B----4-:R-:W-:Y:S02]  /*4c70*/  FADD.FTZ R46, R176, R46 ;  /* 0x0000002eb02e7221 */ /* 0x010fe40000010000 */
[----:B------:R-:W1:Y:S01]  /*4c80*/  MUFU.EX2 R184, R184 ;  /* 0x000000b800b87308 */ /* 0x000e620000000800 */
[----:B--2---:R-:W-:Y:S02]  /*4c90*/  FADD.FTZ R48, R188, R48 ;  /* 0x00000030bc307221 */ /* 0x004fe40000010000 */
[C---:B------:R-:W-:Y:S05]  /*4ca0*/  HMMA.16816.F32 R152, R32.reuse, R30, R152 ;  /* 0x0000001e2098723c */ /* 0x040fea0000001898 */
[----:B------:R-:W2:Y:S01]  /*4cb0*/  MUFU.EX2 R191, R191 ;  /* 0x000000bf00bf7308 */ /* 0x000ea20000000800 */
[----:B------:R-:W-:Y:S01]  /*4cc0*/  HMMA.16816.F32 R76, R32, R26, R76 ;  /* 0x0000001a204c723c */ /* 0x000fe2000000184c */
[----:B-----5:R-:W-:-:S05]  /*4cd0*/  FADD.FTZ R46, R179, R46 ;  /* 0x0000002eb32e7221 */ /* 0x020fca0000010000 */
        /* <DEDUP_REMOVED lines=11> */
[C---:B------:R-:W-:Y:S01]  /*4d90*/  LOP3.LUT R32, R4.reuse, 0xffff, RZ, 0xc0, !PT ;  /* 0x0000ffff04207812 */ /* 0x040fe200078ec0ff */
[----:B------:R-:W-:Y:S03]  /*4da0*/  MUFU.EX2 R200, R200 ;  /* 0x000000c800c87308 */ /* 0x000fe60000000800 */
[----:B------:R-:W-:Y:S02]  /*4db0*/  SHF.R.U32.HI R32, RZ, 0x8, R32 ;  /* 0x00000008ff207819 */ /* 0x000fe40000011620 */
[----:B------:R-:W-:Y:S01]  /*4dc0*/  LOP3.LUT R7, R5, UR29, R62, 0x96, !PT ;  /* 0x0000001d05077c12 */ /* 0x000fe2000f8e963e */
[----:B------:R-:W-:Y:S01]  /*4dd0*/  FFMA.FTZ R62, R203, UR37, -R66 ;  /* 0x00000025cb3e7c23 */ /* 0x000fe20008010842 */
[----:B------:R-:W-:Y:S01]  /*4de0*/  SHF.R.U32.HI R5, RZ, 0x10, R4 ;  /* 0x00000010ff057819 */ /* 0x000fe20000011604 */
[----:B------:R-:W-:Y:S01]  /*4df0*/  MUFU.EX2 R201, R201 ;  /* 0x000000c900c97308 */ /* 0x000fe20000000800 */
[----:B------:R-:W-:-:S02]  /*4e00*/  LOP3.LUT R6, R4, 0xff, RZ, 0xc0, !PT ;  /* 0x000000ff04067812 */ /* 0x000fc400078ec0ff */
[----:B------:R-:W-:Y:S02]  /*4e10*/  SHF.R.U32.HI R4, RZ, 0x18, R4 ;  /* 0x00000018ff047819 */ /* 0x000fe40000011604 */
[----:B------:R-:W-:Y:S02]  /*4e20*/  LOP3.LUT R5, R5, 0xff, RZ, 0xc0, !PT ;  /* 0x000000ff05057812 */ /* 0x000fe400078ec0ff */
[----:B------:R-:W-:Y:S01]  /*4e30*/  SHF.R.U32.HI R33, RZ, 0x10, R7 ;  /* 0x00000010ff217819 */ /* 0x000fe20000011607 */
[----:B------:R-:W1:Y:S01]  /*4e40*/  MUFU.EX2 R62, R62 ;  /* 0x0000003e003e7308 */ /* 0x000e620000000800 */
[----:B------:R-:W-:Y:S02]  /*4e50*/  PRMT R4, R5, 0x5410, R4 ;  /* 0x0000541005047816 */ /* 0x000fe40000000004 */
[----:B------:R-:W-:Y:S02]  /*4e60*/  LOP3.LUT R5, R7, 0xffff, RZ, 0xc0, !PT ;  /* 0x0000ffff07057812 */ /* 0x000fe400078ec0ff */
[----:B------:R-:W-:-:S02]  /*4e70*/  PRMT R6, R6, 0x5410, R32 ;  /* 0x0000541006067816 */ /* 0x000fc40000000020 */
[----:B------:R-:W-:Y:S01]  /*4e80*/  LOP3.LUT R32, R7, 0xff, RZ, 0xc0, !PT ;  /* 0x000000ff07207812 */ /* 0x000fe200078ec0ff */
[----:B------:R-:W2:Y:S01]  /*4e90*/  MUFU.EX2 R187, R187 ;  /* 0x000000bb00bb7308 */ /* 0x000ea20000000800 */
[----:B------:R-:W-:Y:S02]  /*4ea0*/  SHF.R.U32.HI R34, RZ, 0x8, R5 ;  /* 0x00000008ff227819 */ /* 0x000fe40000011605 */
[----:B------:R-:W-:Y:S02]  /*4eb0*/  SHF.R.U32.HI R7, RZ, 0x18, R7 ;  /* 0x00000018ff077819 */ /* 0x000fe40000011607 */
[----:B------:R-:W-:Y:S02]  /*4ec0*/  LOP3.LUT R5, R33, 0xff, RZ, 0xc0, !PT ;  /* 0x000000ff21057812 */ /* 0x000fe400078ec0ff */
[----:B------:R-:W-:Y:S01]  /*4ed0*/  HSET2.LE.AND R6, R6, R58, PT ;  /* 0x0000003a06067233 */ /* 0x000fe20003803000 */
[----:B------:R-:W3:Y:S01]  /*4ee0*/  MUFU.EX2 R190, R190 ;  /* 0x000000be00be7308 */ /* 0x000ee20000000800 */
[----:B------:R-:W-:Y:S01]  /*4ef0*/  PRMT R5, R5, 0x5410, R7 ;  /* 0x0000541005057816 */ /* 0x000fe20000000007 */
[----:B-1----:R-:W-:Y:S01]  /*4f00*/  FADD.FTZ R55, R62, R55 ;  /* 0x000000373e377221 */ /* 0x002fe20000010000 */
[----:B------:R-:W-:-:S02]  /*4f10*/  F2FP.F16.F32.PACK_AB R7, R63, R64 ;  /* 0x000000403f07723e */ /* 0x000fc400000000ff */
[--C-:B------:R-:W-:Y:S01]  /*4f20*/  HSET2.LE.AND R4, R4, R58.reuse, PT ;  /* 0x0000003a04047233 */ /* 0x100fe20003803000 */
[----:B------:R-:W-:Y:S01]  /*4f30*/  FADD.FTZ R55, R61, R55 ;  /* 0x000000373d377221 */ /* 0x000fe20000010000 */
[----:B------:R-:W-:Y:S01]  /*4f40*/  LOP3.LUT R6, R6, R7, RZ, 0xc0, !PT ;  /* 0x0000000706067212 */ /* 0x000fe200078ec0ff */
[----:B------:R-:W1:Y:S01]  /*4f50*/  MUFU.EX2 R189, R189 ;  /* 0x000000bd00bd7308 */ /* 0x000e620000000800 */
[----:B------:R-:W-:Y:S01]  /*4f60*/  PRMT R32, R32, 0x5410, R34 ;  /* 0x0000541020207816 */ /* 0x000fe20000000022 */
[----:B--2---:R-:W-:Y:S01]  /*4f70*/  FADD.FTZ R52, R187, R52 ;  /* 0x00000034bb347221 */ /* 0x004fe20000010000 */
[----:B------:R-:W-:Y:S02]  /*4f80*/  F2FP.F16.F32.PACK_AB R7, R61, R62 ;  /* 0x0000003e3d07723e */ /* 0x000fe400000000ff */
[--C-:B------:R-:W-:Y:S02]  /*4f90*/  HSET2.LE.AND R5, R5, R58.reuse, PT ;  /* 0x0000003a05057233 */ /* 0x100fe40003803000 */
[----:B------:R-:W-:Y:S01]  /*4fa0*/  LOP3.LUT R7, R4, R7, RZ, 0xc0, !PT ;  /* 0x0000000704077212 */ /* 0x000fe200078ec0ff */
[----:B------:R-:W2:Y:S01]  /*4fb0*/  MUFU.EX2 R193, R193 ;  /* 0x000000c100c17308 */ /* 0x000ea20000000800 */
[----:B------:R-:W-:Y:S01]  /*4fc0*/  HSET2.LE.AND R4, R32, R58, PT ;  /* 0x0000003a20047233 */ /* 0x000fe20003803000 */
[----:B---3--:R-:W-:Y:S01]  /*4fd0*/  FADD.FTZ R52, R190, R52 ;  /* 0x00000034be347221 */ /* 0x008fe20000010000 */
[----:B------:R-:W-:-:S03]  /*4fe0*/  F2FP.F16.F32.PACK_AB R32, R67, R170 ;  /* 0x000000aa4320723e */ /* 0x000fc600000000ff */
[----:B------:R-:W-:Y:S01]  /*4ff0*/  FADD.FTZ R52, R197, R52 ;  /* 0x00000034c5347221 */ /* 0x000fe20000010000 */
[----:B------:R-:W-:Y:S01]  /*5000*/  LOP3.LUT R4, R4, R32, RZ, 0xc0, !PT ;  /* 0x0000002004047212 */ /* 0x000fe200078ec0ff */
[----:B------:R-:W3:Y:S01]  /*5010*/  MUFU.EX2 R198, R198 ;  /* 0x000000c600c67308 */ /* 0x000ee20000000800 */
[----:B------:R-:W-:Y:S01]  /*5020*/  F2FP.F16.F32.PACK_AB R32, R65, R169 ;  /* 0x000000a94120723e */ /* 0x000fe200000000ff */
[----:B-1----:R-:W-:Y:S01]  /*5030*/  FADD.FTZ R55, R189, R55 ;  /* 0x00000037bd377221 */ /* 0x002fe20000010000 */
[----:B------:R-:W-:Y:S02]  /*5040*/  FADD.FTZ R52, R202, R52 ;  /* 0x00000034ca347221 */ /* 0x000fe40000010000 */
[----:B------:R-:W-:-:S03]  /*5050*/  LOP3.LUT R5, R5, R32, RZ, 0xc0, !PT ;  /* 0x0000002005057212 */ /* 0x000fc600078ec0ff */
[----:B------:R-:W1:Y:S01]  /*5060*/  MUFU.EX2 R196, R196 ;  /* 0x000000c400c47308 */ /* 0x000e620000000800 */
[----:B--2---:R-:W-:-:S03]  /*5070*/  FADD.FTZ R55, R193, R55 ;  /* 0x00000037c1377221 */ /* 0x004fc60000010000 */
[----:B------:R-:W-:Y:S01]  /*5080*/  HMMA.16816.F32 R84, R4, R20, R84 ;  /* 0x000000140454723c */ /* 0x000fe20000001854 */
[----:B------:R-:W-:-:S03]  /*5090*/  FADD.FTZ R55, R200, R55 ;  /* 0x00000037c8377221 */ /* 0x000fc60000010000 */
[----:B------:R-:W-:Y:S01]  /*50a0*/  MUFU.EX2 R185, R185 ;  /* 0x000000b900b97308 */ /* 0x000fe20000000800 */
[----:B------:R-:W-:Y:S01]  /*50b0*/  FADD.FTZ R55, R201, R55 ;  /* 0x00000037c9377221 */ /* 0x000fe20000010000 */
[----:B------:R-:W-:Y:S01]  /*50c0*/  HMMA.16816.F32 R136, R4, R8, R136 ;  /* 0x000000080488723c */ /* 0x000fe20000001888 */
[--C-:B------:R-:W-:Y:S01]  /*50d0*/  LOP3.LUT R20, R237, UR19, R238.reuse, 0x96, !PT ;  /* 0x00000013ed147c12 */ /* 0x100fe2000f8e96ee */
[----:B------:R-:W-:Y:S01]  /*50e0*/  IMAD.WIDE.U32 R236, R236, -0x2daee0ad, RZ ;  /* 0xd2511f53ecec7825 */ /* 0x000fe200078e00ff */
[----:B------:R-:W-:-:S03]  /*50f0*/  LOP3.LUT R238, R205, UR19, R238, 0x96, !PT ;  /* 0x00000013cdee7c12 */ /* 0x000fc6000f8e96ee */
[----:B---3--:R-:W-:Y:S01]  /*5100*/  FADD.FTZ R46, R198, R46 ;  /* 0x0000002ec62e7221 */ /* 0x008fe20000010000 */
[----:B------:R-:W-:Y:S01]  /*5110*/  IMAD.WIDE.U32 R20, R20, -0x2daee0ad, RZ ;  /* 0xd2511f5314147825 */ /* 0x000fe200078e00ff */
[C---:B------:R-:W-:Y:S01]  /*5120*/  HMMA.16816.F32 R144, R4.reuse, R16, R144 ;  /* 0x000000100490723c */ /* 0x040fe20000001890 */
[----:B------:R-:W-:Y:S02]  /*5130*/  MUFU.EX2 R227, R227 ;  /* 0x000000e300e37308 */ /* 0x000fe40000000800 */
[----:B-1----:R-:W-:Y:S01]  /*5140*/  FADD.FTZ R46, R196, R46 ;  /* 0x0000002ec42e7221 */ /* 0x002fe20000010000 */
[----:B------:R-:W-:Y:S01]  /*5150*/  IMAD.WIDE.U32 R238, R238, -0x2daee0ad, RZ ;  /* 0xd2511f53eeee7825 */ /* 0x000fe200078e00ff */
[----:B------:R-:W-:Y:S02]  /*5160*/  LOP3.LUT R32, R21, UR16, R250, 0x96, !PT ;  /* 0x0000001015207c12 */ /* 0x000fe4000f8e96fa */
[----:B------:R-:W-:Y:S01]  /*5170*/  LOP3.LUT R210, R237, UR14, R20, 0x96, !PT ;  /* 0x0000000eedd27c12 */ /* 0x000fe2000f8e9614 */
[C---:B------:R-:W-:Y:S01]  /*5180*/  HMMA.16816.F32 R108, R4.reuse, R12, R108 ;  /* 0x0000000c046c723c */ /* 0x040fe2000000186c */
[----:B------:R-:W-:Y:S01]  /*5190*/  LOP3.LUT R206, R239, UR16, R208, 0x96, !PT ;  /* 0x00000010efce7c12 */ /* 0x000fe2000f8e96d0 */
[----:B------:R-:W-:Y:S01]  /*51a0*/  IMAD.WIDE.U32 R32, R32, -0x326172a9, RZ ;  /* 0xcd9e8d5720207825 */ /* 0x000fe200078e00ff */
[----:B------:R-:W1:Y:S03]  /*51b0*/  MUFU.EX2 R195, R195 ;  /* 0x000000c300c37308 */ /* 0x000e660000000800 */
[----:B------:R-:W-:Y:S01]  /*51c0*/  IMAD.WIDE.U32 R210, R210, -0x326172a9, RZ ;  /* 0xcd9e8d57d2d27825 */ /* 0x000fe200078e00ff */
[----:B------:R-:W-:Y:S01]  /*51d0*/  LOP3.LUT R34, R33, UR15, R248, 0x96, !PT ;  /* 0x0000000f21227c12 */ /* 0x000fe2000f8e96f8 */
[C---:B------:R-:W-:Y:S03]  /*51e0*/  HMMA.16816.F32 R160, R4.reuse, R28, R160 ;  /* 0x0000001c04a0723c */ /* 0x040fe600000018a0 */
[----:B------:R-:W-:Y:S01]  /*51f0*/  LOP3.LUT R32, R211, UR13, R32, 0x96, !PT ;  /* 0x0000000dd3207c12 */ /* 0x000fe2000f8e9620 */
[----:B------:R-:W-:Y:S01]  /*5200*/  IMAD.WIDE.U32 R34, R34, -0x2daee0ad, RZ ;  /* 0xd2511f5322227825 */ /* 0x000fe200078e00ff */
[----:B------:R-:W2:Y:S01]  /*5210*/  MUFU.EX2 R186, R186 ;  /* 0x000000ba00ba7308 */ /* 0x000ea20000000800 */
[----:B------:R-:W-:Y:S03]  /*5220*/  HMMA.16816.F32 R68, R4, R24, R68 ;  /* 0x000000180444723c */ /* 0x000fe60000001844 */
[----:B------:R-:W-:-:S03]  /*5230*/  LOP3.LUT R8, R35, UR12, R236, 0x96, !PT ;  /* 0x0000000c23087c12 */ /* 0x000fc6000f8e96ec */
[C---:B------:R-:W-:Y:S01]  /*5240*/  HMMA.16816.F32 R148, R4.reuse, R30, R148 ;  /* 0x0000001e0494723c */ /* 0x040fe20000001894 */
[----:B------:R-:W3:Y:S01]  /*5250*/  LDSM.16.MT88.4 R28, [R214+0x9800] ;  /* 0x00980000d61c783b */ /* 0x000ee20000004200 */
[----:B------:R-:W-:Y:S01]  /*5260*/  IMAD.WIDE.U32 R16, R8, -0x326172a9, RZ ;  /* 0xcd9e8d5708107825 */ /* 0x000fe200078e00ff */
[----:B------:R-:W4:Y:S03]  /*5270*/  MUFU.EX2 R182, R182 ;  /* 0x000000b600b67308 */ /* 0x000f260000000800 */
[----:B-1----:R-:W-:Y:S01]  /*5280*/  FADD.FTZ R46, R195, R46 ;  /* 0x0000002ec32e7221 */ /* 0x002fe20000010000 */
[C---:B------:R-:W-:Y:S01]  /*5290*/  HMMA.16816.F32 R80, R4.reuse, R26, R80 ;  /* 0x0000001a0450723c */ /* 0x040fe20000001850 */
[C---:B------:R-:W-:Y:S01]  /*52a0*/  LOP3.LUT R8, R16.reuse, 0xffff, RZ, 0xc0, !PT ;  /* 0x0000ffff10087812 */ /* 0x040fe200078ec0ff */
[----:B------:R-:W1:Y:S01]  /*52b0*/  LDSM.16.MT88.4 R24, [R212+0x9800] ;  /* 0x00980000d418783b */ /* 0x000e620000004200 */
[----:B------:R-:W-:Y:S01]  /*52c0*/  LOP3.LUT R33, R16, 0xff, RZ, 0xc0, !PT ;  /* 0x000000ff10217812 */ /* 0x000fe200078ec0ff */
[----:B--2---:R-:W-:Y:S01]  /*52d0*/  FADD.FTZ R48, R186, R48 ;  /* 0x00000030ba307221 */ /* 0x004fe20000010000 */
[----:B------:R-:W-:Y:S01]  /*52e0*/  SHF.R.U32.HI R12, RZ, 0x8, R8 ;  /* 0x00000008ff0c7819 */ /* 0x000fe20000011608 */
[C---:B------:R-:W-:Y:S01]  /*52f0*/  HMMA.16816.F32 R96, R4.reuse, R22, R96 ;  /* 0x000000160460723c */ /* 0x040fe20000001860 */
[----:B------:R-:W-:Y:S01]  /*5300*/  LOP3.LUT R8, R17, UR22, R210, 0x96, !PT ;  /* 0x0000001611087c12 */ /* 0x000fe2000f8e96d2 */
[----:B------:R-:W2:Y:S01]  /*5310*/  LDSM.16.MT88.4 R20, [R214+0xa800] ;  /* 0x00a80000d614783b */ /* 0x000ea20000004200 */
[--C-:B------:R-:W-:Y:S01]  /*5320*/  SHF.R.U32.HI R9, RZ, 0x10, R16.reuse ;  /* 0x00000010ff097819 */ /* 0x100fe20000011610 */
[----:B------:R-:W-:Y:S01]  /*5330*/  MUFU.EX2 R175, R175 ;  /* 0x000000af00af7308 */ /* 0x000fe20000000800 */
[----:B------:R-:W-:Y:S01]  /*5340*/  SHF.R.U32.HI R35, RZ, 0x18, R16 ;  /* 0x00000018ff237819 */ /* 0x000fe20000011610 */
[----:B------:R-:W-:Y:S01]  /*5350*/  HMMA.16816.F32 R104, R4, R18, R104 ;  /* 0x000000120468723c */ /* 0x000fe20000001868 */
[----:B------:R-:W-:Y:S01]  /*5360*/  LOP3.LUT R16, R8, 0xffff, RZ, 0xc0, !PT ;  /* 0x0000ffff08107812 */ /* 0x000fe200078ec0ff */
[----:B----4-:R-:W-:Y:S01]  /*5370*/  FADD.FTZ R48, R182, R48 ;  /* 0x00000030b6307221 */ /* 0x010fe20000010000 */
[----:B------:R-:W-:-:S02]  /*5380*/  PRMT R33, R33, 0x5410, R12 ;  /* 0x0000541021217816 */ /* 0x000fc4000000000c */
[----:B------:R-:W-:Y:S01]  /*5390*/  LOP3.LUT R13, R9, 0xff, RZ, 0xc0, !PT ;  /* 0x000000ff090d7812 */ /* 0x000fe200078ec0ff */
[C---:B------:R-:W-:Y:S01]  /*53a0*/  HMMA.16816.F32 R120, R4.reuse, R14, R120 ;  /* 0x0000000e0478723c */ /* 0x040fe20000001878 */
[----:B------:R-:W-:Y:S01]  /*53b0*/  LOP3.LUT R12, R8, 0xff, RZ, 0xc0, !PT ;  /* 0x000000ff080c7812 */ /* 0x000fe200078ec0ff */
[----:B------:R-:W-:Y:S01]  /*53c0*/  MUFU.EX2 R232, R232 ;  /* 0x000000e800e87308 */ /* 0x000fe20000000800 */
[----:B------:R-:W-:Y:S01]  /*53d0*/  SHF.R.U32.HI R17, RZ, 0x10, R8 ;  /* 0x00000010ff117819 */ /* 0x000fe20000011608 */
[----:B------:R-:W-:Y:S01]  /*53e0*/  FADD.FTZ R48, R185, R48 ;  /* 0x00000030b9307221 */ /* 0x000fe20000010000 */
[----:B------:R-:W-:Y:S01]  /*53f0*/  SHF.R.U32.HI R9, RZ, 0x8, R16 ;  /* 0x00000008ff097819 */ /* 0x000fe20000011610 */
[----:B------:R-:W-:Y:S01]  /*5400*/  HMMA.16816.F32 R132, R4, R10, R132 ;  /* 0x0000000a0484723c */ /* 0x000fe20000001884 */
[----:B------:R-:W-:Y:S02]  /*5410*/  SHF.R.U32.HI R203, RZ, 0x18, R8 ;  /* 0x00000018ffcb7819 */ /* 0x000fe40000011608 */
[----:B------:R-:W-:Y:S01]  /*5420*/  LOP3.LUT R8, R17, 0xff, RZ, 0xc0, !PT ;  /* 0x000000ff11087812 */ /* 0x000fe200078ec0ff */
[----:B------:R-:W4:Y:S01]  /*5430*/  MUFU.EX2 R178, R178 ;  /* 0x000000b200b27308 */ /* 0x000f220000000800 */
[----:B------:R-:W-:Y:S01]  /*5440*/  PRMT R9, R12, 0x5410, R9 ;  /* 0x000054100c097816 */ /* 0x000fe20000000009 */
[----:B------:R-:W5:Y:S01]  /*5450*/  LDSM.16.MT88.4 R16, [R212+0xa800] ;  /* 0x00a80000d410783b */ /* 0x000f620000004200 */
[----:B------:R-:W-:-:S02]  /*5460*/  PRMT R35, R13, 0x5410, R35 ;  /* 0x000054100d237816 */ /* 0x000fc40000000023 */
[----:B------:R-:W-:Y:S01]  /*5470*/  PRMT R203, R8, 0x5410, R203 ;  /* 0x0000541008cb7816 */ /* 0x000fe200000000cb */
[----:B------:R-:W5:Y:S01]  /*5480*/  LDSM.16.MT88.4 R12, [R214+0xb800] ;  /* 0x00b80000d60c783b */ /* 0x000f620000004200 */
[--C-:B------:R-:W-:Y:S01]  /*5490*/  HSET2.LE.AND R4, R9, R58.reuse, PT ;  /* 0x0000003a09047233 */ /* 0x100fe20003803000 */
[----:B------:R-:W3:Y:S01]  /*54a0*/  MUFU.EX2 R177, R177 ;  /* 0x000000b100b17308 */ /* 0x000ee20000000800 */
[----:B------:R-:W-:Y:S01]  /*54b0*/  F2FP.F16.F32.PACK_AB R5, R176, R174 ;  /* 0x000000aeb005723e */ /* 0x000fe200000000ff */
[----:B------:R-:W5:Y:S01]  /*54c0*/  LDSM.16.MT88.4 R8, [R212+0xb800] ;  /* 0x00b80000d408783b */ /* 0x000f620000004200 */
[----:B------:R-:W-:Y:S02]  /*54d0*/  F2FP.F16.F32.PACK_AB R6, R188, R183 ;  /* 0x000000b7bc06723e */ /* 0x000fe400000000ff */
[----:B------:R-:W-:Y:S02]  /*54e0*/  LOP3.LUT R4, R4, R5, RZ, 0xc0, !PT ;  /* 0x0000000504047212 */ /* 0x000fe400078ec0ff */
[----:B------:R-:W-:Y:S01]  /*54f0*/  HSET2.LE.AND R5, R203, R58, PT ;  /* 0x0000003acb057233 */ /* 0x000fe20003803000 */
[----:B------:R-:W1:Y:S01]  /*5500*/  MUFU.EX2 R171, R171 ;  /* 0x000000ab00ab7308 */ /* 0x000e620000000800 */
[----:B------:R-:W-:Y:S01]  /*5510*/  F2FP.F16.F32.PACK_AB R7, R184, R179 ;  /* 0x000000b3b807723e */ /* 0x000fe200000000ff */
[----:B----4-:R-:W-:-:S02]  /*5520*/  FADD.FTZ R52, R178, R52 ;  /* 0x00000034b2347221 */ /* 0x010fc40000010000 */
[----:B------:R-:W-:Y:S02]  /*5530*/  LOP3.LUT R5, R5, R6, RZ, 0xc0, !PT ;  /* 0x0000000605057212 */ /* 0x000fe400078ec0ff */
[--C-:B------:R-:W-:Y:S02]  /*5540*/  HSET2.LE.AND R6, R33, R58.reuse, PT ;  /* 0x0000003a21067233 */ /* 0x100fe40003803000 */
[----:B------:R-:W-:Y:S01]  /*5550*/  F2FP.F16.F32.PACK_AB R33, R199, R191 ;  /* 0x000000bfc721723e */ /* 0x000fe200000000ff */
[----:B------:R-:W-:Y:S01]  /*5560*/  MUFU.EX2 R164, R164 ;  /* 0x000000a400a47308 */ /* 0x000fe20000000800 */
[----:B---3--:R-:W-:Y:S01]  /*5570*/  FADD.FTZ R52, R177, R52 ;  /* 0x00000034b1347221 */ /* 0x008fe20000010000 */
[----:B------:R-:W-:Y:S02]  /*5580*/  LOP3.LUT R6, R6, R7, RZ, 0xc0, !PT ;  /* 0x0000000706067212 */ /* 0x000fe400078ec0ff */
[----:B------:R-:W-:Y:S01]  /*5590*/  HSET2.LE.AND R7, R35, R58, PT ;  /* 0x0000003a23077233 */ /* 0x000fe20003803000 */
[----:B------:R-:W-:Y:S01]  /*55a0*/  FADD.FTZ R52, R175, R52 ;  /* 0x00000034af347221 */ /* 0x000fe20000010000 */
[----:B-1----:R-:W-:-:S03]  /*55b0*/  FADD.FTZ R55, R171, R55 ;  /* 0x00000037ab377221 */ /* 0x002fc60000010000 */
[----:B------:R-:W-:-:S07]  /*55c0*/  LOP3.LUT R7, R7, R33, RZ, 0xc0, !PT ;  /* 0x0000002107077212 */ /* 0x000fce00078ec0ff */
[C---:B------:R-:W-:Y:S06]  /*55d0*/  HMMA.16816.F32 R156, R4.reuse, R28, R156 ;  /* 0x0000001c049c723c */ /* 0x040fec000000189c */
[C---:B------:R-:W-:Y:S06]  /*55e0*/  HMMA.16816.F32 R72, R4.reuse, R24, R72 ;  /* 0x000000180448723c */ /* 0x040fec0000001848 */
[C---:B--2---:R-:W-:Y:S06]  /*55f0*/  HMMA.16816.F32 R88, R4.reuse, R20, R88 ;  /* 0x000000140458723c */ /* 0x044fec0000001858 */
        /* <DEDUP_REMOVED lines=8> */
[----:B------:R-:W-:Y:S07]  /*5680*/  HMMA.16816.F32 R128, R4, R10, R128 ;  /* 0x0000000a0480723c */ /* 0x000fee0000001880 */
[----:B------:R-:W-:-:S04]  /*5690*/  IMAD.WIDE.U32 R4, R207, -0x326172a9, RZ ;  /* 0xcd9e8d57cf047825 */ /* 0x000fc800078e00ff */
[----:B------:R-:W-:Y:S01]  /*56a0*/  IMAD.WIDE.U32 R206, R206, -0x326172a9, RZ ;  /* 0xcd9e8d57cece7825 */ /* 0x000fe200078e00ff */
[----:B------:R-:W-:-:S04]  /*56b0*/  LOP3.LUT R205, R5, UR17, R204, 0x96, !PT ;  /* 0x0000001105cd7c12 */ /* 0x000fc8000f8e96cc */
[----:B------:R-:W-:Y:S01]  /*56c0*/  LOP3.LUT R204, R207, UR15, R4, 0x96, !PT ;  /* 0x0000000fcfcc7c12 */ /* 0x000fe2000f8e9604 */
[----:B------:R-:W-:-:S04]  /*56d0*/  IMAD.WIDE.U32 R230, R205, -0x2daee0ad, RZ ;  /* 0xd2511f53cde67825 */ /* 0x000fc800078e00ff */
[----:B------:R-:W-:Y:S01]  /*56e0*/  IMAD.WIDE.U32 R204, R204, -0x2daee0ad, RZ ;  /* 0xd2511f53cccc7825 */ /* 0x000fe200078e00ff */
[----:B------:R-:W-:-:S04]  /*56f0*/  LOP3.LUT R208, R231, UR14, R238, 0x96, !PT ;  /* 0x0000000ee7d07c12 */ /* 0x000fc8000f8e96ee */
[----:B------:R-:W-:Y:S01]  /*5700*/  LOP3.LUT R230, R205, UR12, R230, 0x96, !PT ;  /* 0x0000000ccde67c12 */ /* 0x000fe2000f8e96e6 */
[----:B------:R-:W-:-:S04]  /*5710*/  IMAD.WIDE.U32 R208, R208, -0x326172a9, RZ ;  /* 0xcd9e8d57d0d07825 */ /* 0x000fc800078e00ff */
[----:B------:R-:W-:Y:S01]  /*5720*/  IMAD.WIDE.U32 R230, R230, -0x326172a9, RZ ;  /* 0xcd9e8d57e6e67825 */ /* 0x000fe200078e00ff */
[----:B------:R-:W-:Y:S02]  /*5730*/  LOP3.LUT R172, R209, UR13, R206, 0x96, !PT ;  /* 0x0000000dd1ac7c12 */ /* 0x000fe4000f8e96ce */
[----:B------:R-:W-:-:S03]  /*5740*/  LOP3.LUT R4, R230, 0xffff, RZ, 0xc0, !PT ;  /* 0x0000ffffe6047812 */ /* 0x000fc600078ec0ff */
[----:B------:R-:W-:Y:S01]  /*5750*/  IMAD.WIDE.U32 R172, R172, -0x2daee0ad, RZ ;  /* 0xd2511f53acac7825 */ /* 0x000fe200078e00ff */
[----:B------:R-:W-:Y:S02]  /*5760*/  LOP3.LUT R6, R230, 0xff, RZ, 0xc0, !PT ;  /* 0x000000ffe6067812 */ /* 0x000fe400078ec0ff */
[----:B------:R-:W-:Y:S02]  /*5770*/  SHF.R.U32.HI R4, RZ, 0x8, R4 ;  /* 0x00000008ff047819 */ /* 0x000fe40000011604 */
[----:B------:R-:W-:Y:S02]  /*5780*/  SHF.R.U32.HI R5, RZ, 0x18, R230 ;  /* 0x00000018ff057819 */ /* 0x000fe400000116e6 */
[----:B------:R-:W-:Y:S02]  /*5790*/  PRMT R6, R6, 0x5410, R4 ;  /* 0x0000541006067816 */ /* 0x000fe40000000004 */
[----:B------:R-:W-:Y:S01]  /*57a0*/  SHF.R.U32.HI R4, RZ, 0x10, R230 ;  /* 0x00000010ff047819 */ /* 0x000fe200000116e6 */
[----:B------:R-:W-:Y:S01]  /*57b0*/  FFMA.FTZ R230, R192, UR37, -R194 ;  /* 0x00000025c0e67c23 */ /* 0x000fe200080108c2 */
[----:B------:R-:W-:Y:S01]  /*57c0*/  LOP3.LUT R7, R231, UR22, R208, 0x96, !PT ;  /* 0x00000016e7077c12 */ /* 0x000fe2000f8e96d0 */
[--C-:B------:R-:W-:Y:S01]  /*57d0*/  FFMA.FTZ R231, R59, UR37, -R66.reuse ;  /* 0x000000253be77c23 */ /* 0x100fe20008010842 */
        /* <DEDUP_REMOVED lines=24> */
[----:B------:R-:W-:Y:S02]  /*5960*/  LOP3.LUT R204, R173, UR29, R204, 0x96, !PT ;  /* 0x0000001dadcc7c12 */ /* 0x000fe4000f8e96cc */
[----:B------:R-:W-:Y:S01]  /*5970*/  LOP3.LUT R4, R4, R33, RZ, 0xc0, !PT ;  /* 0x0000002104047212 */ /* 0x000fe200078ec0ff */
[----:B------:R-:W-:Y:S01]  /*5980*/  FADD.FTZ R55, R164, R55 ;  /* 0x00000037a4377221 */ /* 0x000fe20000010000 */
[----:B------:R-:W-:-:S02]  /*5990*/  F2FP.F16.F32.PACK_AB R33, R193, R189 ;  /* 0x000000bdc121723e */ /* 0x000fc400000000ff */
[----:B------:R-:W-:Y:S02]  /*59a0*/  LOP3.LUT R66, R204, 0xffff, RZ, 0xc0, !PT ;  /* 0x0000ffffcc427812 */ /* 0x000fe400078ec0ff */
[----:B------:R-:W-:Y:S01]  /*59b0*/  LOP3.LUT R5, R5, R33, RZ, 0xc0, !PT ;  /* 0x0000002105057212 */ /* 0x000fe200078ec0ff */
[----:B------:R-:W-:Y:S01]  /*59c0*/  IMAD.WIDE.U32 R32, R32, -0x2daee0ad, RZ ;  /* 0xd2511f5320207825 */ /* 0x000fe200078e00ff */
[----:B------:R-:W-:Y:S02]  /*59d0*/  LOP3.LUT R60, R204, 0xff, RZ, 0xc0, !PT ;  /* 0x000000ffcc3c7812 */ /* 0x000fe400078ec0ff */
[----:B------:R-:W-:Y:S02]  /*59e0*/  SHF.R.U32.HI R66, RZ, 0x8, R66 ;  /* 0x00000008ff427819 */ /* 0x000fe40000011642 */
[----:B------:R-:W-:Y:S01]  /*59f0*/  LOP3.LUT R34, R33, UR29, R34, 0x96, !PT ;  /* 0x0000001d21227c12 */ /* 0x000fe2000f8e9622 */
[----:B------:R-:W-:Y:S01]  /*5a00*/  HMMA.16816.F32 R84, R4, R20, R84 ;  /* 0x000000140454723c */ /* 0x000fe20000001854 */
[----:B------:R-:W-:-:S02]  /*5a10*/  PRMT R60, R60, 0x5410, R66 ;  /* 0x000054103c3c7816 */ /* 0x000fc40000000042 */
[----:B------:R-:W-:-:S03]  /*5a20*/  F2FP.F16.F32.PACK_AB R66, R177, R178 ;  /* 0x000000b2b142723e */ /* 0x000fc600000000ff */
[C---:B------:R-:W-:Y:S01]  /*5a30*/  HMMA.16816.F32 R104, R4.reuse, R18, R104 ;  /* 0x000000120468723c */ /* 0x040fe20000001868 */
[----:B------:R-:W-:Y:S02]  /*5a40*/  LOP3.LUT R20, R34, 0xffff, RZ, 0xc0, !PT ;  /* 0x0000ffff22147812 */ /* 0x000fe400078ec0ff */
[----:B------:R-:W-:Y:S02]  /*5a50*/  LOP3.LUT R21, R32, 0xffff, RZ, 0xc0, !PT ;  /* 0x0000ffff20157812 */ /* 0x000fe400078ec0ff */
[----:B------:R-:W-:Y:S01]  /*5a60*/  SHF.R.U32.HI R20, RZ, 0x8, R20 ;  /* 0x00000008ff147819 */ /* 0x000fe20000011614 */
[C---:B------:R-:W-:Y:S01]  /*5a70*/  HMMA.16816.F32 R108, R4.reuse, R12, R108 ;  /* 0x0000000c046c723c */ /* 0x040fe2000000186c */
[----:B------:R-:W-:Y:S02]  /*5a80*/  LOP3.LUT R19, R34, 0xff, RZ, 0xc0, !PT ;  /* 0x000000ff22137812 */ /* 0x000fe400078ec0ff */
[----:B------:R-:W-:Y:S02]  /*5a90*/  SHF.R.U32.HI R18, RZ, 0x10, R32 ;  /* 0x00000010ff127819 */ /* 0x000fe40000011620 */
[----:B------:R-:W-:Y:S01]  /*5aa0*/  SHF.R.U32.HI R21, RZ, 0x8, R21 ;  /* 0x00000008ff157819 */ /* 0x000fe20000011615 */
[----:B------:R-:W-:Y:S01]  /*5ab0*/  HMMA.16816.F32 R144, R4, R16, R144 ;  /* 0x000000100490723c */ /* 0x000fe20000001890 */
[----:B------:R-:W-:-:S02]  /*5ac0*/  SHF.R.U32.HI R13, RZ, 0x10, R34 ;  /* 0x00000010ff0d7819 */ /* 0x000fc40000011622 */
[----:B------:R-:W-:Y:S02]  /*5ad0*/  PRMT R12, R19, 0x5410, R20 ;  /* 0x00005410130c7816 */ /* 0x000fe40000000014 */
[----:B------:R-:W-:Y:S01]  /*5ae0*/  SHF.R.U32.HI R34, RZ, 0x18, R34 ;  /* 0x00000018ff227819 */ /* 0x000fe20000011622 */
[C---:B------:R-:W-:Y:S01]  /*5af0*/  HMMA.16816.F32 R120, R4.reuse, R14, R120 ;  /* 0x0000000e0478723c */ /* 0x040fe20000001878 */
[----:B------:R-:W-:Y:S02]  /*5b00*/  LOP3.LUT R16, R32, 0xff, RZ, 0xc0, !PT ;  /* 0x000000ff20107812 */ /* 0x000fe400078ec0ff */
[----:B------:R-:W-:Y:S02]  /*5b10*/  SHF.R.U32.HI R17, RZ, 0x18, R32 ;  /* 0x00000018ff117819 */ /* 0x000fe40000011620 */
[----:B------:R-:W-:Y:S01]  /*5b20*/  LOP3.LUT R18, R18, 0xff, RZ, 0xc0, !PT ;  /* 0x000000ff12127812 */ /* 0x000fe200078ec0ff */
[----:B------:R-:W-:Y:S01]  /*5b30*/  HMMA.16816.F32 R136, R4, R8, R136 ;  /* 0x000000080488723c */ /* 0x000fe20000001888 */
[----:B------:R-:W-:-:S02]  /*5b40*/  LOP3.LUT R13, R13, 0xff, RZ, 0xc0, !PT ;  /* 0x000000ff0d0d7812 */ /* 0x000fc400078ec0ff */
[--C-:B------:R-:W-:Y:S02]  /*5b50*/  HSET2.LE.AND R32, R12, R58.reuse, PT ;  /* 0x0000003a0c207233 */ /* 0x100fe40003803000 */
[----:B------:R-:W-:Y:S01]  /*5b60*/  PRMT R16, R16, 0x5410, R21 ;  /* 0x0000541010107816 */ /* 0x000fe20000000015 */
[C---:B------:R-:W-:Y:S01]  /*5b70*/  HMMA.16816.F32 R160, R4.reuse, R28, R160 ;  /* 0x0000001c04a0723c */ /* 0x040fe200000018a0 */
[----:B------:R-:W-:Y:S02]  /*5b80*/  PRMT R17, R18, 0x5410, R17 ;  /* 0x0000541012117816 */ /* 0x000fe40000000011 */
[----:B------:R-:W-:Y:S02]  /*5b90*/  PRMT R12, R13, 0x5410, R34 ;  /* 0x000054100d0c7816 */ /* 0x000fe40000000022 */
[----:B------:R-:W-:Y:S01]  /*5ba0*/  F2FP.F16.F32.PACK_AB R14, R196, R198 ;  /* 0x000000c6c40e723e */ /* 0x000fe200000000ff */
[----:B------:R-:W-:Y:S01]  /*5bb0*/  HMMA.16816.F32 R148, R4, R30, R148 ;  /* 0x0000001e0494723c */ /* 0x000fe20000001894 */
[--C-:B------:R-:W-:Y:S01]  /*5bc0*/  HSET2.LE.AND R16, R16, R58.reuse, PT ;  /* 0x0000003a10107233 */ /* 0x100fe20003803000 */
[----:B------:R-:W1:Y:S01]  /*5bd0*/  LDSM.16.MT88.4 R28, [R214+0x9c00] ;  /* 0x009c0000d61c783b */ /* 0x000e620000004200 */
[----:B------:R-:W-:-:S02]  /*5be0*/  HSET2.LE.AND R35, R17, R58, PT ;  /* 0x0000003a11237233 */ /* 0x000fc40003803000 */
[----:B------:R-:W-:Y:S01]  /*5bf0*/  HSET2.LE.AND R12, R12, R58, PT ;  /* 0x0000003a0c0c7233 */ /* 0x000fe20003803000 */
[C---:B------:R-:W-:Y:S01]  /*5c00*/  HMMA.16816.F32 R68, R4.reuse, R24, R68 ;  /* 0x000000180444723c */ /* 0x040fe20000001844 */
[C---:B------:R-:W-:Y:S01]  /*5c10*/  F2FP.F16.F32.PACK_AB R8, R227.reuse, R185 ;  /* 0x000000b9e308723e */ /* 0x040fe200000000ff */
[----:B------:R-:W-:Y:S01]  /*5c20*/  FADD.FTZ R227, R227, R48 ;  /* 0x00000030e3e37221 */ /* 0x000fe20000010000 */
[----:B------:R-:W-:Y:S02]  /*5c30*/  F2FP.F16.F32.PACK_AB R33, R182, R186 ;  /* 0x000000bab621723e */ /* 0x000fe400000000ff */
[----:B------:R-:W-:Y:S01]  /*5c40*/  F2FP.F16.F32.PACK_AB R34, R230, R195 ;  /* 0x000000c3e622723e */ /* 0x000fe200000000ff */
[C---:B------:R-:W-:Y:S01]  /*5c50*/  HMMA.16816.F32 R80, R4.reuse, R26, R80 ;  /* 0x0000001a0450723c */ /* 0x040fe20000001850 */
[----:B------:R-:W-:Y:S01]  /*5c60*/  LOP3.LUT R32, R32, R14, RZ, 0xc0, !PT ;  /* 0x0000000e20207212 */ /* 0x000fe200078ec0ff */
[----:B------:R-:W2:Y:S01]  /*5c70*/  LDSM.16.MT88.4 R24, [R212+0x9c00] ;  /* 0x009c0000d418783b */ /* 0x000ea20000004200 */
[----:B------:R-:W-:Y:S01]  /*5c80*/  LOP3.LUT R33, R12, R33, RZ, 0xc0, !PT ;  /* 0x000000210c217212 */ /* 0x000fe200078ec0ff */
[----:B------:R-:W-:Y:S01]  /*5c90*/  FADD.FTZ R230, R230, R46 ;  /* 0x0000002ee6e67221 */ /* 0x000fe20000010000 */
[----:B------:R-:W-:Y:S01]  /*5ca0*/  LOP3.LUT R34, R16, R34, RZ, 0xc0, !PT ;  /* 0x0000002210227212 */ /* 0x000fe200078ec0ff */
[C---:B------:R-:W-:Y:S01]  /*5cb0*/  HMMA.16816.F32 R96, R4.reuse, R22, R96 ;  /* 0x000000160460723c */ /* 0x040fe20000001860 */
[----:B------:R-:W-:Y:S01]  /*5cc0*/  LOP3.LUT R35, R35, R8, RZ, 0xc0, !PT ;  /* 0x0000000823237212 */ /* 0x000fe200078ec0ff */
[----:B------:R-:W3:Y:S04]  /*5cd0*/  LDSM.16.MT88.4 R20, [R214+0xac00] ;  /* 0x00ac0000d614783b */ /* 0x000ee80000004200 */
[----:B------:R-:W-:Y:S01]  /*5ce0*/  HMMA.16816.F32 R132, R4, R10, R132 ;  /* 0x0000000a0484723c */ /* 0x000fe20000001884 */
[----:B------:R-:W4:Y:S04]  /*5cf0*/  LDSM.16.MT88.4 R16, [R212+0xac00] ;  /* 0x00ac0000d410783b */ /* 0x000f280000004200 */
[----:B------:R-:W5:Y:S02]  /*5d00*/  LDSM.16.MT88.4 R12, [R214+0xbc00] ;  /* 0x00bc0000d60c783b */ /* 0x000f640000004200 */
[----:B------:R-:W-:-:S02]  /*5d10*/  LOP3.LUT R7, R172, 0xffff, RZ, 0xc0, !PT ;  /* 0x0000ffffac077812 */ /* 0x000fc400078ec0ff */
[----:B------:R-:W5:Y:S01]  /*5d20*/  LDSM.16.MT88.4 R8, [R212+0xbc00] ;  /* 0x00bc0000d408783b */ /* 0x000f620000004200 */
[----:B------:R-:W-:Y:S02]  /*5d30*/  LOP3.LUT R4, R172, 0xff, RZ, 0xc0, !PT ;  /* 0x000000ffac047812 */ /* 0x000fe400078ec0ff */
[--C-:B------:R-:W-:Y:S02]  /*5d40*/  SHF.R.U32.HI R6, RZ, 0x10, R172.reuse ;  /* 0x00000010ff067819 */ /* 0x100fe400000116ac */
[----:B------:R-:W-:Y:S02]  /*5d50*/  SHF.R.U32.HI R5, RZ, 0x18, R172 ;  /* 0x00000018ff057819 */ /* 0x000fe400000116ac */
[----:B------:R-:W-:Y:S02]  /*5d60*/  SHF.R.U32.HI R172, RZ, 0x10, R204 ;  /* 0x00000010ffac7819 */ /* 0x000fe400000116cc */
[----:B------:R-:W-:Y:S01]  /*5d70*/  SHF.R.U32.HI R7, RZ, 0x8, R7 ;  /* 0x00000008ff077819 */ /* 0x000fe20000011607 */
[----:B-1----:R-:W-:Y:S01]  /*5d80*/  HMMA.16816.F32 R156, R32, R28, R156 ;  /* 0x0000001c209c723c */ /* 0x002fe2000000189c */
[----:B------:R-:W-:-:S02]  /*5d90*/  LOP3.LUT R6, R6, 0xff, RZ, 0xc0, !PT ;  /* 0x000000ff06067812 */ /* 0x000fc400078ec0ff */
[----:B------:R-:W-:Y:S02]  /*5da0*/  SHF.R.U32.HI R204, RZ, 0x18, R204 ;  /* 0x00000018ffcc7819 */ /* 0x000fe400000116cc */
[----:B------:R-:W-:Y:S01]  /*5db0*/  LOP3.LUT R172, R172, 0xff, RZ, 0xc0, !PT ;  /* 0x000000ffacac7812 */ /* 0x000fe200078ec0ff */
[C---:B------:R-:W-:Y:S01]  /*5dc0*/  HMMA.16816.F32 R152, R32.reuse, R30, R152 ;  /* 0x0000001e2098723c */ /* 0x040fe20000001898 */
[----:B------:R-:W-:Y:S02]  /*5dd0*/  PRMT R4, R4, 0x5410, R7 ;  /* 0x0000541004047816 */ /* 0x000fe40000000007 */
[----:B------:R-:W-:Y:S02]  /*5de0*/  PRMT R5, R6, 0x5410, R5 ;  /* 0x0000541006057816 */ /* 0x000fe40000000005 */
[----:B------:R-:W-:Y:S01]  /*5df0*/  PRMT R172, R172, 0x5410, R204 ;  /* 0x00005410acac7816 */ /* 0x000fe200000000cc */
[----:B--2---:R-:W-:Y:S01]  /*5e00*/  HMMA.16816.F32 R72, R32, R24, R72 ;  /* 0x000000182048723c */ /* 0x004fe20000001848 */
[----:B------:R-:W-:-:S02]  /*5e10*/  HSET2.LE.AND R6, R4, R58, PT ;  /* 0x0000003a04067233 */ /* 0x000fc40003803000 */
[--C-:B------:R-:W-:Y:S02]  /*5e20*/  HSET2.LE.AND R7, R5, R58.reuse, PT ;  /* 0x0000003a05077233 */ /* 0x100fe40003803000 */
[--C-:B------:R-:W-:Y:S01]  /*5e30*/  HSET2.LE.AND R4, R60, R58.reuse, PT ;  /* 0x0000003a3c047233 */ /* 0x100fe20003803000 */
[C---:B------:R-:W-:Y:S01]  /*5e40*/  HMMA.16816.F32 R76, R32.reuse, R26, R76 ;  /* 0x0000001a204c723c */ /* 0x040fe2000000184c */
[----:B------:R-:W-:Y:S02]  /*5e50*/  HSET2.LE.AND R5, R172, R58, PT ;  /* 0x0000003aac057233 */ /* 0x000fe40003803000 */
[C---:B------:R-:W-:Y:S01]  /*5e60*/  F2FP.F16.F32.PACK_AB R58, R232.reuse, R175 ;  /* 0x000000afe83a723e */ /* 0x040fe200000000ff */
[----:B------:R-:W-:Y:S01]  /*5e70*/  FADD.FTZ R232, R232, R52 ;  /* 0x00000034e8e87221 */ /* 0x000fe20000010000 */
[C---:B------:R-:W-:Y:S01]  /*5e80*/  F2FP.F16.F32.PACK_AB R60, R231.reuse, R164 ;  /* 0x000000a4e73c723e */ /* 0x040fe200000000ff */
[----:B---3--:R-:W-:Y:S01]  /*5e90*/  HMMA.16816.F32 R88, R32, R20, R88 ;  /* 0x000000142058723c */ /* 0x008fe20000001858 */
[----:B------:R-:W-:Y:S01]  /*5ea0*/  LOP3.LUT R6, R6, R58, RZ, 0xc0, !PT ;  /* 0x0000003a06067212 */ /* 0x000fe200078ec0ff */
[----:B------:R-:W-:Y:S01]  /*5eb0*/  FADD.FTZ R231, R231, R55 ;  /* 0x00000037e7e77221 */ /* 0x000fe20000010000 */
[----:B------:R-:W-:-:S02]  /*5ec0*/  F2FP.F16.F32.PACK_AB R58, R59, R171 ;  /* 0x000000ab3b3a723e */ /* 0x000fc400000000ff */
[----:B------:R-:W-:Y:S01]  /*5ed0*/  LOP3.LUT R7, R7, R60, RZ, 0xc0, !PT ;  /* 0x0000003c07077212 */ /* 0x000fe200078ec0ff */
[----:B------:R-:W-:Y:S01]  /*5ee0*/  HMMA.16816.F32 R92, R32, R22, R92 ;  /* 0x00000016205c723c */ /* 0x000fe2000000185c */
[----:B------:R-:W-:Y:S02]  /*5ef0*/  LOP3.LUT R4, R4, R66, RZ, 0xc0, !PT ;  /* 0x0000004204047212 */ /* 0x000fe400078ec0ff */
[----:B------:R-:W-:-:S03]  /*5f00*/  LOP3.LUT R5, R5, R58, RZ, 0xc0, !PT ;  /* 0x0000003a05057212 */ /* 0x000fc600078ec0ff */
        /* <DEDUP_REMOVED lines=37> */
[----:B------:R-:W-:-:S04]  /*6160*/  LEA R8, P0, R4, R6, 0x1 ;  /* 0x0000000604087211 */ /* 0x000fc800078008ff */
        /* <DEDUP_REMOVED lines=10> */
[----:B------:R-:W-:Y:S04]  /*6210*/  LDSM.16.M88.4 R188, [R216+0x6000] ;  /* 0x00600000d8bc783b */ /* 0x000fe80000000200 */
[----:B------:R-:W-:Y:S04]  /*6220*/  LDSM.16.M88.4 R180, [R216+0x6400] ;  /* 0x00640000d8b4783b */ /* 0x000fe80000000200 */
[----:B------:R-:W-:Y:S04]  /*6230*/  LDSM.16.M88.4 R172, [R216+0x6800] ;  /* 0x00680000d8ac783b */ /* 0x000fe80000000200 */
[----:B-1----:R-:W1:Y:S04]  /*6240*/  LDSM.16.M88.4 R4, [R217+0x1000] ;  /* 0x00100000d904783b */ /* 0x002e680000000200 */
[----:B------:R-:W2:Y:S04]  /*6250*/  LDSM.16.M88.4 R196, [R216+0x6c00] ;  /* 0x006c0000d8c4783b */ /* 0x000ea80000000200 */
[----:B------:R-:W3:Y:S04]  /*6260*/  LDSM.16.M88.4 R60, [R217] ;  /* 0x00000000d93c783b */ /* 0x000ee80000000200 */
[----:B------:R-:W-:Y:S04]  /*6270*/  LDSM.16.M88.4 R56, [R213+0x6000] ;  /* 0x00600000d538783b */ /* 0x000fe80000000200 */
[----:B------:R-:W4:Y:S04]  /*6280*/  LDSM.16.M88.4 R236, [R215+0x1000] ;  /* 0x00100000d7ec783b */ /* 0x000f280000000200 */
[----:B------:R-:W5:Y:S04]  /*6290*/  LDSM.16.M88.4 R52, [R213+0x6400] ;  /* 0x00640000d534783b */ /* 0x000f680000000200 */
[----:B------:R-:W5:Y:S04]  /*62a0*/  LDSM.16.M88.4 R48, [R213+0x6800] ;  /* 0x00680000d530783b */ /* 0x000f680000000200 */
[----:B------:R-:W5:Y:S04]  /*62b0*/  LDSM.16.M88.4 R44, [R213+0x6c00] ;  /* 0x006c0000d52c783b */ /* 0x000f680000000200 */
[----:B------:R-:W5:Y:S04]  /*62c0*/  LDSM.16.M88.4 R40, [R215] ;  /* 0x00000000d728783b */ /* 0x000f680000000200 */
[----:B------:R-:W-:Y:S01]  /*62d0*/  LDSM.16.M88.4 R36, [R217+0x3000] ;  /* 0x00300000d924783b */ /* 0x000fe20000000200 */
[C---:B-1----:R-:W-:Y:S03]  /*62e0*/  HMMA.16816.F32 R32, R4.reuse, R188, RZ ;  /* 0x000000bc0420723c */ /* 0x042fe600000018ff */
[----:B------:R-:W1:Y:S04]  /*62f0*/  LDSM.16.M88.4 R208, [R216+0x7000] ;  /* 0x00700000d8d0783b */ /* 0x000e680000000200 */
[----:B------:R-:W1:Y:S01]  /*6300*/  LDSM.16.M88.4 R204, [R216+0x7400] ;  /* 0x00740000d8cc783b */ /* 0x000e620000000200 */
[C---:B------:R-:W-:Y:S03]  /*6310*/  HMMA.16816.F32 R28, R4.reuse, R190, RZ ;  /* 0x000000be041c723c */ /* 0x040fe600000018ff */
[----:B------:R-:W1:Y:S03]  /*6320*/  LDSM.16.M88.4 R200, [R216+0x7800] ;  /* 0x00780000d8c8783b */ /* 0x000e660000000200 */
[C---:B------:R-:W-:Y:S01]  /*6330*/  HMMA.16816.F32 R24, R4.reuse, R180, RZ ;  /* 0x000000b40418723c */ /* 0x040fe200000018ff */
[----:B------:R-:W0:Y:S05]  /*6340*/  LDGDEPBAR ;  /* 0x00000000000079af */ /* 0x000e2a0000000000 */
[C---:B------:R-:W-:Y:S06]  /*6350*/  HMMA.16816.F32 R16, R4.reuse, R172, RZ ;  /* 0x000000ac0410723c */ /* 0x040fec00000018ff */
[C---:B--2---:R-:W-:Y:S06]  /*6360*/  HMMA.16816.F32 R8, R4.reuse, R196, RZ ;  /* 0x000000c40408723c */ /* 0x044fec00000018ff */
[C---:B------:R-:W-:Y:S06]  /*6370*/  HMMA.16816.F32 R20, R4.reuse, R182, RZ ;  /* 0x000000b60414723c */ /* 0x040fec00000018ff */
[C---:B------:R-:W-:Y:S06]  /*6380*/  HMMA.16816.F32 R12, R4.reuse, R174, RZ ;  /* 0x000000ae040c723c */ /* 0x040fec00000018ff */
[----:B------:R-:W-:Y:S06]  /*6390*/  HMMA.16816.F32 R4, R4, R198, RZ ;  /* 0x000000c60404723c */ /* 0x000fec00000018ff */
[C---:B---3--:R-:W-:Y:S06]  /*63a0*/  HMMA.16816.F32 R192, R60.reuse, R188, RZ ;  /* 0x000000bc3cc0723c */ /* 0x048fec00000018ff */
        /* <DEDUP_REMOVED lines=8> */
[C---:B----4-:R-:W-:Y:S06]  /*6430*/  HMMA.16816.F32 R32, R236.reuse, R56, R32 ;  /* 0x00000038ec20723c */ /* 0x050fec0000001820 */
[C---:B-----5:R-:W-:Y:S06]  /*6440*/  HMMA.16816.F32 R24, R236.reuse, R52, R24 ;  /* 0x00000034ec18723c */ /* 0x060fec0000001818 */
        /* <DEDUP_REMOVED lines=16> */
[----:B------:R-:W4:Y:S05]  /*6550*/  LDSM.16.M88.4 R48, [R213+0x7000] ;  /* 0x00700000d530783b */ /* 0x000f2a0000000200 */
[----:B------:R-:W-:Y:S01]  /*6560*/  HMMA.16816.F32 R60, R40, R46, R60 ;  /* 0x0000002e283c723c */ /* 0x000fe2000000183c */
[----:B------:R-:W5:Y:S04]  /*6570*/  LDSM.16.M88.4 R44, [R213+0x7400] ;  /* 0x00740000d52c783b */ /* 0x000f680000000200 */
[----:B------:R-:W5:Y:S01]  /*6580*/  LDSM.16.M88.4 R40, [R213+0x7800] ;  /* 0x00780000d528783b */ /* 0x000f620000000200 */
[C---:B-1----:R-:W-:Y:S06]  /*6590*/  HMMA.16816.F32 R32, R36.reuse, R208, R32 ;  /* 0x000000d02420723c */ /* 0x042fec0000001820 */
[C---:B------:R-:W-:Y:S06]  /*65a0*/  HMMA.16816.F32 R24, R36.reuse, R204, R24 ;  /* 0x000000cc2418723c */ /* 0x040fec0000001818 */
[C---:B------:R-:W-:Y:S06]  /*65b0*/  HMMA.16816.F32 R16, R36.reuse, R200, R16 ;  /* 0x000000c82410723c */ /* 0x040fec0000001810 */
[C---:B--2---:R-:W-:Y:S06]  /*65c0*/  HMMA.16816.F32 R8, R36.reuse, R196, R8 ;  /* 0x000000c42408723c */ /* 0x044fec0000001808 */
[C---:B------:R-:W-:Y:S06]  /*65d0*/  HMMA.16816.F32 R28, R36.reuse, R210, R28 ;  /* 0x000000d2241c723c */ /* 0x040fec000000181c */
[C---:B------:R-:W-:Y:S06]  /*65e0*/  HMMA.16816.F32 R20, R36.reuse, R206, R20 ;  /* 0x000000ce2414723c */ /* 0x040fec0000001814 */
[C---:B------:R-:W-:Y:S06]  /*65f0*/  HMMA.16816.F32 R12, R36.reuse, R202, R12 ;  /* 0x000000ca240c723c */ /* 0x040fec000000180c */
[----:B------:R-:W-:Y:S01]  /*6600*/  HMMA.16816.F32 R4, R36, R198, R4 ;  /* 0x000000c62404723c */ /* 0x000fe20000001804 */
[----:B------:R-:W1:Y:S05]  /*6610*/  LDSM.16.M88.4 R36, [R213+0x7c00] ;  /* 0x007c0000d524783b */ /* 0x000e6a0000000200 */
[C---:B---3--:R-:W-:Y:S06]  /*6620*/  HMMA.16816.F32 R192, R236.reuse, R208, R192 ;  /* 0x000000d0ecc0723c */ /* 0x048fec00000018c0 */
[C---:B------:R-:W-:Y:S06]  /*6630*/  HMMA.16816.F32 R188, R236.reuse, R210, R188 ;  /* 0x000000d2ecbc723c */ /* 0x040fec00000018bc */
[C---:B------:R-:W-:Y:S06]  /*6640*/  HMMA.16816.F32 R176, R236.reuse, R200, R176 ;  /* 0x000000c8ecb0723c */ /* 0x040fec00000018b0 */
[C---:B------:R-:W-:Y:S01]  /*6650*/  HMMA.16816.F32 R172, R236.reuse, R202, R172 ;  /* 0x000000caecac723c */ /* 0x040fe200000018ac */
[----:B------:R-:W-:Y:S05]  /*6660*/  LDSM.16.M88.4 R200, [R217+0x4000] ;  /* 0x00400000d9c8783b */ /* 0x000fea0000000200 */
[----:B------:R-:W-:Y:S06]  /*6670*/  HMMA.16816.F32 R64, R236, R196, R64 ;  /* 0x000000c4ec40723c */ /* 0x000fec0000001840 */
[C---:B----4-:R-:W-:Y:S06]  /*6680*/  HMMA.16816.F32 R32, R52.reuse, R48, R32 ;  /* 0x000000303420723c */ /* 0x050fec0000001820 */
[C---:B------:R-:W-:Y:S06]  /*6690*/  HMMA.16816.F32 R28, R52.reuse, R50, R28 ;  /* 0x00000032341c723c */ /* 0x040fec000000181c */
[C---:B-----5:R-:W-:Y:S06]  /*66a0*/  HMMA.16816.F32 R24, R52.reuse, R44, R24 ;  /* 0x0000002c3418723c */ /* 0x060fec0000001818 */
[C---:B------:R-:W-:Y:S06]  /*66b0*/  HMMA.16816.F32 R20, R52.reuse, R46, R20 ;  /* 0x0000002e3414723c */ /* 0x040fec0000001814 */
[C---:B------:R-:W-:Y:S06]  /*66c0*/  HMMA.16816.F32 R16, R52.reuse, R40, R16 ;  /* 0x000000283410723c */ /* 0x040fec0000001810 */
[C---:B------:R-:W-:Y:S06]  /*66d0*/  HMMA.16816.F32 R12, R52.reuse, R42, R12 ;  /* 0x0000002a340c723c */ /* 0x040fec000000180c */
[C---:B-1----:R-:W-:Y:S06]  /*66e0*/  HMMA.16816.F32 R8, R52.reuse, R36, R8 ;  /* 0x000000243408723c */ /* 0x042fec0000001808 */
[----:B------:R-:W-:Y:S01]  /*66f0*/  HMMA.16816.F32 R4, R52, R38, R4 ;  /* 0x000000263404723c */ /* 0x000fe20000001804 */
[----:B------:R-:W1:Y:S05]  /*6700*/  LDSM.16.M88.4 R52, [R216+0x8000] ;  /* 0x00800000d834783b */ /* 0x000e6a0000000200 */
[C---:B------:R-:W-:Y:S01]  /*6710*/  HMMA.16816.F32 R60, R236.reuse, R198, R60 ;  /* 0x000000c6ec3c723c */ /* 0x040fe2000000183c */
[----:B------:R-:W2:Y:S05]  /*6720*/  LDSM.16.M88.4 R196, [R217+0x5000] ;  /* 0x00500000d9c4783b */ /* 0x000eaa0000000200 */
[C---:B------:R-:W-:Y:S06]  /*6730*/  HMMA.16816.F32 R184, R236.reuse, R204, R184 ;  /* 0x000000ccecb8723c */ /* 0x040fec00000018b8 */
[----:B------:R-:W-:Y:S01]  /*6740*/  HMMA.16816.F32 R180, R236, R206, R180 ;  /* 0x000000ceecb4723c */ /* 0x000fe200000018b4 */
[----:B------:R-:W-:Y:S05]  /*6750*/  LDSM.16.M88.4 R204, [R216+0x8c00] ;  /* 0x008c0000d8cc783b */ /* 0x000fea0000000200 */
[C---:B------:R-:W-:Y:S06]  /*6760*/  HMMA.16816.F32 R192, R56.reuse, R48, R192 ;  /* 0x0000003038c0723c */ /* 0x040fec00000018c0 */
[C---:B------:R-:W-:Y:S01]  /*6770*/  HMMA.16816.F32 R188, R56.reuse, R50, R188 ;  /* 0x0000003238bc723c */ /* 0x040fe200000018bc */
[----:B------:R-:W3:Y:S05]  /*6780*/  LDSM.16.M88.4 R48, [R216+0x8400] ;  /* 0x00840000d830783b */ /* 0x000eea0000000200 */
[C---:B------:R-:W-:Y:S06]  /*6790*/  HMMA.16816.F32 R176, R56.reuse, R40, R176 ;  /* 0x0000002838b0723c */ /* 0x040fec00000018b0 */
[C---:B------:R-:W-:Y:S01]  /*67a0*/  HMMA.16816.F32 R208, R56.reuse, R42, R172 ;  /* 0x0000002a38d0723c */ /* 0x040fe200000018ac */
[----:B------:R-:W-:Y:S04]  /*67b0*/  LDSM.16.M88.4 R40, [R213+0x8000] ;  /* 0x00800000d528783b */ /* 0x000fe80000000200 */
[----:B------:R-:W-:Y:S01]  /*67c0*/  LDSM.16.M88.4 R172, [R215+0x5000] ;  /* 0x00500000d7ac783b */ /* 0x000fe20000000200 */
[C---:B------:R-:W-:Y:S03]  /*67d0*/  HMMA.16816.F32 R236, R56.reuse, R36, R64 ;  /* 0x0000002438ec723c */ /* 0x040fe60000001840 */
[----:B------:R-:W4:Y:S03]  /*67e0*/  LDSM.16.M88.4 R64, [R215+0x4000] ;  /* 0x00400000d740783b */ /* 0x000f260000000200 */
[C---:B------:R-:W-:Y:S06]  /*67f0*/  HMMA.16816.F32 R184, R56.reuse, R44, R184 ;  /* 0x0000002c38b8723c */ /* 0x040fec00000018b8 */
[C---:B------:R-:W-:Y:S01]  /*6800*/  HMMA.16816.F32 R180, R56.reuse, R46, R180 ;  /* 0x0000002e38b4723c */ /* 0x040fe200000018b4 */
[----:B------:R-:W5:Y:S05]  /*6810*/  LDSM.16.M88.4 R44, [R216+0x8800] ;  /* 0x00880000d82c783b */ /* 0x000f6a0000000200 */
[----:B------:R-:W-:Y:S01]  /*6820*/  HMMA.16816.F32 R60, R56, R38, R60 ;  /* 0x00000026383c723c */ /* 0x000fe2000000183c */
[----:B------:R-:W5:Y:S05]  /*6830*/  LDSM.16.M88.4 R36, [R213+0x8400] ;  /* 0x00840000d524783b */ /* 0x000f6a0000000200 */
[-C--:B-1----:R-:W-:Y:S06]  /*6840*/  HMMA.16816.F32 R188, R200, R54.reuse, R188 ;  /* 0x00000036c8bc723c */ /* 0x082fec00000018bc */
[----:B--2---:R-:W-:Y:S06]  /*6850*/  HMMA.16816.F32 R28, R196, R54, R28 ;  /* 0x00000036c41c723c */ /* 0x004fec000000181c */
[-C--:B---3--:R-:W-:Y:S06]  /*6860*/  HMMA.16816.F32 R184, R200, R48.reuse, R184 ;  /* 0x00000030c8b8723c */ /* 0x088fec00000018b8 */
[----:B------:R-:W-:Y:S06]  /*6870*/  HMMA.16816.F32 R24, R196, R48, R24 ;  /* 0x00000030c418723c */ /* 0x000fec0000001818 */
[-C--:B----4-:R-:W-:Y:S06]  /*6880*/  HMMA.16816.F32 R188, R64, R42.reuse, R188 ;  /* 0x0000002a40bc723c */ /* 0x090fec00000018bc */
[----:B------:R-:W-:Y:S06]  /*6890*/  HMMA.16816.F32 R28, R172, R42, R28 ;  /* 0x0000002aac1c723c */ /* 0x000fec000000181c */
[----:B------:R-:W-:Y:S01]  /*68a0*/  HMMA.16816.F32 R180, R200, R50, R180 ;  /* 0x00000032c8b4723c */ /* 0x000fe200000018b4 */
[----:B------:R-:W-:-:S04]  /*68b0*/  IMAD.U32 R43, RZ, RZ, UR4 ;  /* 0x00000004ff2b7e24 */ /* 0x000fc8000f8e00ff */
[----:B------:R-:W-:Y:S01]  /*68c0*/  IMAD R43, R43, 0x40, R246 ;  /* 0x000000402b2b7824 */ /* 0x000fe200078e02f6 */
[C---:B-----5:R-:W-:Y:S03]  /*68d0*/  HMMA.16816.F32 R176, R200.reuse, R44, R176 ;  /* 0x0000002cc8b0723c */ /* 0x060fe600000018b0 */
[C---:B------:R-:W-:Y:S02]  /*68e0*/  VIADD R0, R43.reuse, 0x8 ;  /* 0x000000082b007836 */ /* 0x040fe40000000000 */
[----:B------:R-:W-:Y:S01]  /*68f0*/  VIADD R2, R43, 0x1 ;  /* 0x000000012b027836 */ /* 0x000fe20000000000 */
[----:B------:R-:W-:Y:S02]  /*6900*/  HMMA.16816.F32 R208, R200, R46, R208 ;  /* 0x0000002ec8d0723c */ /* 0x000fe400000018d0 */
[-C--:B------:R-:W-:Y:S02]  /*6910*/  ISETP.GE.AND P3, PT, R0, R240.reuse, PT ;  /* 0x000000f00000720c */ /* 0x080fe40003f66270 */
[----:B------:R-:W-:-:S02]  /*6920*/  ISETP.GE.AND P4, PT, R2, R240, PT ;  /* 0x000000f00200720c */ /* 0x000fc40003f86270 */
[C---:B------:R-:W-:Y:S01]  /*6930*/  HMMA.16816.F32 R16, R196.reuse, R44, R16 ;  /* 0x0000002cc410723c */ /* 0x040fe20000001810 */
[C---:B------:R-:W-:Y:S02]  /*6940*/  ISETP.GE.AND P0, PT, R2.reuse, R235, PT ;  /* 0x000000eb0200720c */ /* 0x040fe40003f06270 */
[C---:B------:R-:W-:Y:S02]  /*6950*/  ISETP.GE.AND P2, PT, R2.reuse, R226, PT ;  /* 0x000000e20200720c */ /* 0x040fe40003f46270 */
[----:B------:R-:W-:Y:S01]  /*6960*/  ISETP.GE.AND P1, PT, R2, R3, PT ;  /* 0x000000030200720c */ /* 0x000fe20003f26270 */
[----:B------:R-:W-:Y:S01]  /*6970*/  HMMA.16816.F32 R12, R196, R46, R12 ;  /* 0x0000002ec40c723c */ /* 0x000fe2000000180c */
[----:B------:R-:W1:Y:S01]  /*6980*/  LDSM.16.M88.4 R44, [R213+0x8800] ;  /* 0x00880000d52c783b */ /* 0x000e620000000200 */
[----:B------:R-:W-:Y:S02]  /*6990*/  ISETP.GE.AND P5, PT, R0, R235, PT ;  /* 0x000000eb0000720c */ /* 0x000fe40003fa6270 */
[----:B------:R-:W-:-:S02]  /*69a0*/  FSEL R2, R188, -INF , !P3 ;  /* 0xff800000bc027808 */ /* 0x000fc40005800000 */
[----:B------:R-:W-:Y:S01]  /*69b0*/  HMMA.16816.F32 R20, R196, R50, R20 ;  /* 0x00000032c414723c */ /* 0x000fe20000001814 */
[C---:B------:R-:W-:Y:S02]  /*69c0*/  ISETP.GE.AND P3, PT, R0.reuse, R3, PT ;  /* 0x000000030000720c */ /* 0x040fe40003f66270 */
[----:B------:R-:W-:Y:S02]  /*69d0*/  ISETP.GE.AND P6, PT, R0, R226, PT ;  /* 0x000000e20000720c */ /* 0x000fe40003fc6270 */
[----:B------:R-:W-:Y:S01]  /*69e0*/  FSEL R0, R190, -INF , !P5 ;  /* 0xff800000be007808 */ /* 0x000fe20006800000 */
[----:B------:R-:W-:Y:S01]  /*69f0*/  HMMA.16816.F32 R184, R64, R36, R184 ;  /* 0x0000002440b8723c */ /* 0x000fe200000018b8 */
[----:B------:R-:W-:Y:S02]  /*6a00*/  FSEL R30, R30, -INF , !P3 ;  /* 0xff8000001e1e7808 */ /* 0x000fe40005800000 */
[----:B------:R-:W-:-:S03]  /*6a10*/  FSEL R28, R28, -INF , !P6 ;  /* 0xff8000001c1c7808 */ /* 0x000fc60007000000 */
[----:B------:R-:W-:Y:S06]  /*6a20*/  HMMA.16816.F32 R24, R172, R36, R24 ;  /* 0x00000024ac18723c */ /* 0x000fec0000001818 */
[----:B------:R-:W-:Y:S01]  /*6a30*/  HMMA.16816.F32 R180, R64, R38, R180 ;  /* 0x0000002640b4723c */ /* 0x000fe200000018b4 */
[C---:B------:R-:W-:Y:S02]  /*6a40*/  VIADD R36, R43.reuse, 0x9 ;  /* 0x000000092b247836 */ /* 0x040fe40000000000 */
[----:B------:R-:W-:-:S03]  /*6a50*/  VIADD R37, R43, 0x10 ;  /* 0x000000102b257836 */ /* 0x000fc60000000000 */
[C---:B------:R-:W-:Y:S01]  /*6a60*/  ISETP.GE.AND P5, PT, R36.reuse, R226, PT ;  /* 0x000000e22400720c */ /* 0x040fe20003fa6270 */
[C---:B------:R-:W-:Y:S01]  /*6a70*/  HMMA.16816.F32 R192, R200.reuse, R52, R192 ;  /* 0x00000034c8c0723c */ /* 0x040fe200000018c0 */
[C---:B------:R-:W-:Y:S02]  /*6a80*/  ISETP.GE.AND P3, PT, R36.reuse, R3, PT ;  /* 0x000000032400720c */ /* 0x040fe40003f66270 */
[----:B------:R-:W-:Y:S02]  /*6a90*/  FSEL R29, R29, -INF , !P5 ;  /* 0xff8000001d1d7808 */ /* 0x000fe40006800000 */
[C---:B------:R-:W-:Y:S01]  /*6aa0*/  ISETP.GE.AND P6, PT, R36.reuse, R240, PT ;  /* 0x000000f02400720c */ /* 0x040fe20003fc6270 */
[----:B------:R-:W-:Y:S01]  /*6ab0*/  HMMA.16816.F32 R236, R200, R204, R236 ;  /* 0x000000ccc8ec723c */ /* 0x000fe200000018ec */
[----:B------:R-:W-:Y:S01]  /*6ac0*/  ISETP.GE.AND P5, PT, R36, R235, PT ;  /* 0x000000eb2400720c */ /* 0x000fe20003fa6270 */
[----:B------:R-:W-:Y:S01]  /*6ad0*/  VIADD R36, R43, 0x11 ;  /* 0x000000112b247836 */ /* 0x000fe20000000000 */
[----:B------:R-:W-:-:S02]  /*6ae0*/  FSEL R31, R31, -INF , !P3 ;  /* 0xff8000001f1f7808 */ /* 0x000fc40005800000 */
[----:B------:R-:W-:Y:S01]  /*6af0*/  ISETP.GE.AND P3, PT, R37, R235, PT ;  /* 0x000000eb2500720c */ /* 0x000fe20003f66270 */
[----:B------:R-:W-:Y:S01]  /*6b00*/  HMMA.16816.F32 R60, R200, R206, R60 ;  /* 0x000000cec83c723c */ /* 0x000fe2000000183c */
[----:B------:R-:W-:Y:S02]  /*6b10*/  FSEL R42, R189, -INF , !P6 ;  /* 0xff800000bd2a7808 */ /* 0x000fe40007000000 */
[----:B------:R-:W-:-:S03]  /*6b20*/  ISETP.GE.AND P6, PT, R37, R226, PT ;  /* 0x000000e22500720c */ /* 0x000fc60003fc6270 */
[----:B------:R-:W-:Y:S01]  /*6b30*/  HMMA.16816.F32 R20, R172, R38, R20 ;  /* 0x00000026ac14723c */ /* 0x000fe20000001814 */
[----:B------:R-:W-:Y:S02]  /*6b40*/  FSEL R201, R186, -INF , !P3 ;  /* 0xff800000bac97808 */ /* 0x000fe40005800000 */
[-C--:B------:R-:W-:Y:S02]  /*6b50*/  ISETP.GE.AND P3, PT, R36, R240.reuse, PT ;  /* 0x000000f02400720c */ /* 0x080fe40003f66270 */
[----:B------:R-:W-:Y:S01]  /*6b60*/  FSEL R59, R24, -INF , !P6 ;  /* 0xff800000183b7808 */ /* 0x000fe20007000000 */
[----:B------:R-:W-:Y:S01]  /*6b70*/  VIADD R24, R43, 0x18 ;  /* 0x000000182b187836 */ /* 0x000fe20000000000 */
[----:B------:R-:W-:Y:S01]  /*6b80*/  FSEL R39, R191, -INF , !P5 ;  /* 0xff800000bf277808 */ /* 0x000fe20006800000 */
[----:B-1----:R-:W-:Y:S01]  /*6b90*/  HMMA.16816.F32 R176, R64, R44, R176 ;  /* 0x0000002c40b0723c */ /* 0x002fe200000018b0 */
[----:B------:R-:W-:Y:S02]  /*6ba0*/  ISETP.GE.AND P5, PT, R37, R240, PT ;  /* 0x000000f02500720c */ /* 0x000fe40003fa6270 */
[----:B------:R-:W-:-:S02]  /*6bb0*/  FSEL R202, R185, -INF , !P3 ;  /* 0xff800000b9ca7808 */ /* 0x000fc40005800000 */
[----:B------:R-:W-:Y:S01]  /*6bc0*/  FSEL R200, R184, -INF , !P5 ;  /* 0xff800000b8c87808 */ /* 0x000fe20006800000 */
[----:B------:R-:W-:Y:S01]  /*6bd0*/  HMMA.16816.F32 R16, R172, R44, R16 ;  /* 0x0000002cac10723c */ /* 0x000fe20000001810 */
[-C--:B------:R-:W-:Y:S02]  /*6be0*/  ISETP.GE.AND P5, PT, R37, R3.reuse, PT ;  /* 0x000000032500720c */ /* 0x080fe40003fa6270 */
[----:B------:R-:W-:Y:S02]  /*6bf0*/  ISETP.GE.AND P3, PT, R36, R3, PT ;  /* 0x000000032400720c */ /* 0x000fe40003f66270 */
[----:B------:R-:W-:Y:S01]  /*6c00*/  FSEL R55, R26, -INF , !P5 ;  /* 0xff8000001a377808 */ /* 0x000fe20006800000 */
[----:B------:R-:W-:Y:S01]  /*6c10*/  HMMA.16816.F32 R208, R64, R46, R208 ;  /* 0x0000002e40d0723c */ /* 0x000fe200000018d0 */
[----:B------:R-:W-:Y:S02]  /*6c20*/  FSEL R49, R27, -INF , !P3 ;  /* 0xff8000001b317808 */ /* 0x000fe40005800000 */
[----:B------:R-:W-:-:S02]  /*6c30*/  ISETP.GE.AND P6, PT, R36, R235, PT ;  /* 0x000000eb2400720c */ /* 0x000fc40003fc6270 */
[----:B------:R-:W-:Y:S01]  /*6c40*/  ISETP.GE.AND P5, PT, R36, R226, PT ;  /* 0x000000e22400720c */ /* 0x000fe20003fa6270 */
[----:B------:R-:W-:Y:S01]  /*6c50*/  VIADD R36, R43, 0x19 ;  /* 0x000000192b247836 */ /* 0x000fe20000000000 */
[----:B------:R-:W-:Y:S01]  /*6c60*/  ISETP.GE.AND P3, PT, R24, R240, PT ;  /* 0x000000f01800720c */ /* 0x000fe20003f66270 */
[C---:B------:R-:W-:Y:S01]  /*6c70*/  HMMA.16816.F32 R32, R196.reuse, R52, R32 ;  /* 0x00000034c420723c */ /* 0x040fe20000001820 */
[----:B------:R-:W-:Y:S02]  /*6c80*/  FSEL R247, R187, -INF , !P6 ;  /* 0xff800000bbf77808 */ /* 0x000fe40007000000 */
[----:B------:R-:W-:Y:S02]  /*6c90*/  FSEL R58, R25, -INF , !P5 ;  /* 0xff800000193a7808 */ /* 0x000fe40006800000 */
[----:B------:R-:W-:Y:S01]  /*6ca0*/  FSEL R248, R180, -INF , !P3 ;  /* 0xff800000b4f87808 */ /* 0x000fe20005800000 */
[----:B------:R-:W-:Y:S01]  /*6cb0*/  HMMA.16816.F32 R8, R196, R204, R8 ;  /* 0x000000ccc408723c */ /* 0x000fe20000001808 */
[----:B------:R-:W-:-:S02]  /*6cc0*/  ISETP.GE.AND P5, PT, R24, R235, PT ;  /* 0x000000eb1800720c */ /* 0x000fc40003fa6270 */
        /* <DEDUP_REMOVED lines=8> */
[----:B------:R-:W-:Y:S02]  /*6d50*/  FSEL R54, R22, -INF , !P3 ;  /* 0xff80000016367808 */ /* 0x000fe40005800000 */
[----:B------:R-:W-:Y:S01]  /*6d60*/  FSEL R56, R21, -INF , !P5 ;  /* 0xff80000015387808 */ /* 0x000fe20006800000 */
[C---:B------:R-:W-:Y:S01]  /*6d70*/  VIADD R21, R43.reuse, 0x20 ;  /* 0x000000202b157836 */ /* 0x040fe20000000000 */
[----:B------:R-:W-:Y:S01]  /*6d80*/  BAR.SYNC.DEFER_BLOCKING 0x0 ;  /* 0x0000000000007b1d */ /* 0x000fe20000010000 */
        /* <DEDUP_REMOVED lines=8> */
[CC--:B------:R-:W-:Y:S02]  /*6e10*/  ISETP.GE.AND P5, PT, R21.reuse, R240.reuse, PT ;  /* 0x000000f01500720c */ /* 0x0c0fe40003fa6270 */
[C---:B------:R-:W-:Y:S02]  /*6e20*/  ISETP.GE.AND P3, PT, R21.reuse, R235, PT ;  /* 0x000000eb1500720c */ /* 0x040fe40003f66270 */
[----:B------:R-:W-:Y:S02]  /*6e30*/  FSEL R164, R176, -INF , !P5 ;  /* 0xff800000b0a47808 */ /* 0x000fe40006800000 */
[----:B------:R-:W-:Y:S02]  /*6e40*/  FSEL R169, R178, -INF , !P3 ;  /* 0xff800000b2a97808 */ /* 0x000fe40005800000 */
[----:B------:R-:W-:Y:S02]  /*6e50*/  ISETP.GE.AND P5, PT, R21, R3, PT ;  /* 0x000000031500720c */ /* 0x000fe40003fa6270 */
[----:B------:R-:W-:-:S02]  /*6e60*/  ISETP.GE.AND P3, PT, R20, R240, PT ;  /* 0x000000f01400720c */ /* 0x000fc40003f66270 */
[----:B------:R-:W-:Y:S01]  /*6e70*/  FSEL R185, R18, -INF , !P5 ;  /* 0xff80000012b97808 */ /* 0x000fe20006800000 */
[----:B------:R-:W-:Y:S01]  /*6e80*/  VIADD R18, R43, 0x28 ;  /* 0x000000282b127836 */ /* 0x000fe20000000000 */
[----:B------:R-:W-:Y:S02]  /*6e90*/  FSEL R171, R177, -INF , !P3 ;  /* 0xff800000b1ab7808 */ /* 0x000fe40005800000 */
[----:B------:R-:W-:Y:S01]  /*6ea0*/  ISETP.GE.AND P6, PT, R36, R240, PT ;  /* 0x000000f02400720c */ /* 0x000fe20003fc6270 */
[-C--:B-1----:R-:W-:Y:S01]  /*6eb0*/  HMMA.16816.F32 R236, R64, R24.reuse, R236 ;  /* 0x0000001840ec723c */ /* 0x082fe200000018ec */
[----:B------:R-:W-:Y:S02]  /*6ec0*/  ISETP.GE.AND P3, PT, R20, R3, PT ;  /* 0x000000031400720c */ /* 0x000fe40003f66270 */
[----:B------:R-:W-:Y:S02]  /*6ed0*/  FSEL R252, R181, -INF , !P6 ;  /* 0xff800000b5fc7808 */ /* 0x000fe40007000000 */
[----:B------:R-:W-:Y:S01]  /*6ee0*/  FSEL R203, R19, -INF , !P3 ;  /* 0xff80000013cb7808 */ /* 0x000fe20005800000 */
[----:B------:R-:W-:Y:S01]  /*6ef0*/  HMMA.16816.F32 R8, R172, R24, R8 ;  /* 0x00000018ac08723c */ /* 0x000fe20000001808 */
[----:B------:R-:W-:Y:S01]  /*6f00*/  ISETP.GE.AND P6, PT, R21, R226, PT ;  /* 0x000000e21500720c */ /* 0x000fe20003fc6270 */
[----:B------:R-:W-:Y:S01]  /*6f10*/  VIADD R21, R43, 0x38 ;  /* 0x000000382b157836 */ /* 0x000fe20000000000 */
[----:B------:R-:W-:-:S02]  /*6f20*/  ISETP.GE.AND P3, PT, R18, R240, PT ;  /* 0x000000f01200720c */ /* 0x000fc40003f66270 */
[----:B------:R-:W-:Y:S01]  /*6f30*/  FSEL R205, R16, -INF , !P6 ;  /* 0xff80000010cd7808 */ /* 0x000fe20007000000 */
[----:B------:R-:W-:Y:S01]  /*6f40*/  VIADD R16, R43, 0x29 ;  /* 0x000000292b107836 */ /* 0x000fe20000000000 */
[----:B------:R-:W-:Y:S01]  /*6f50*/  FSEL R176, R208, -INF , !P3 ;  /* 0xff800000d0b07808 */ /* 0x000fe20005800000 */
[-C--:B------:R-:W-:Y:S01]  /*6f60*/  HMMA.16816.F32 R64, R64, R26.reuse, R60 ;  /* 0x0000001a4040723c */ /* 0x080fe2000000183c */
[-C--:B------:R-:W-:Y:S02]  /*6f70*/  ISETP.GE.AND P3, PT, R18, R3.reuse, PT ;  /* 0x000000031200720c */ /* 0x080fe40003f66270 */
[----:B------:R-:W-:Y:S02]  /*6f80*/  ISETP.GE.AND P5, PT, R20, R226, PT ;  /* 0x000000e21400720c */ /* 0x000fe40003fa6270 */
[----:B------:R-:W-:Y:S01]  /*6f90*/  FSEL R204, R14, -INF , !P3 ;  /* 0xff8000000ecc7808 */ /* 0x000fe20005800000 */
[----:B------:R-:W-:Y:S01]  /*6fa0*/  HMMA.16816.F32 R4, R172, R26, R4 ;  /* 0x0000001aac04723c */ /* 0x000fe20000001804 */
[----:B------:R-:W-:-:S02]  /*6fb0*/  ISETP.GE.AND P3, PT, R16, R3, PT ;  /* 0x000000031000720c */ /* 0x000fc40003f66270 */
[-C--:B------:R-:W-:Y:S02]  /*6fc0*/  ISETP.GE.AND P6, PT, R20, R235.reuse, PT ;  /* 0x000000eb1400720c */ /* 0x080fe40003fc6270 */
        /* <DEDUP_REMOVED lines=10> */
[----:B------:R-:W-:Y:S01]  /*7070*/  FSEL R251, R12, -INF , !P6 ;  /* 0xff8000000cfb7808 */ /* 0x000fe20007000000 */
[----:B------:R-:W-:Y:S01]  /*7080*/  VIADD R12, R43, 0x30 ;  /* 0x000000302b0c7836 */ /* 0x000fe20000000000 */
[----:B------:R-:W-:-:S02]  /*7090*/  FSEL R15, R193, -INF , !P4 ;  /* 0xff800000c10f7808 */ /* 0x000fc40006000000 */
[----:B------:R-:W-:Y:S02]  /*70a0*/  FMNMX.FTZ R20, R168, R19, !PT ;  /* 0x00000013a8147209 */ /* 0x000fe40007810000 */
[----:B------:R-:W-:Y:S02]  /*70b0*/  FSEL R210, R13, -INF , !P5 ;  /* 0xff8000000dd27808 */ /* 0x000fe40006800000 */
[C---:B------:R-:W-:Y:S02]  /*70c0*/  ISETP.GE.AND P6, PT, R16.reuse, R240, PT ;  /* 0x000000f01000720c */ /* 0x040fe40003fc6270 */
[-C--:B------:R-:W-:Y:S02]  /*70d0*/  ISETP.GE.AND P5, PT, R16, R235.reuse, PT ;  /* 0x000000eb1000720c */ /* 0x080fe40003fa6270 */
[----:B------:R-:W-:Y:S02]  /*70e0*/  FSEL R13, R195, -INF , !P0 ;  /* 0xff800000c30d7808 */ /* 0x000fe40004000000 */
[----:B------:R-:W-:-:S02]  /*70f0*/  ISETP.GE.AND P4, PT, R12, R235, PT ;  /* 0x000000eb0c00720c */ /* 0x000fc40003f86270 */
[----:B------:R-:W-:Y:S02]  /*7100*/  ISETP.GE.AND P0, PT, R12, R226, PT ;  /* 0x000000e20c00720c */ /* 0x000fe40003f06270 */
[----:B------:R-:W-:Y:S02]  /*7110*/  FMNMX.FTZ R20, R15, R20, !PT ;  /* 0x000000140f147209 */ /* 0x000fe40007810000 */
[----:B------:R-:W-:Y:S02]  /*7120*/  FSEL R178, R209, -INF , !P6 ;  /* 0xff800000d1b27808 */ /* 0x000fe40007000000 */
[----:B------:R-:W-:Y:S02]  /*7130*/  FSEL R180, R211, -INF , !P5 ;  /* 0xff800000d3b47808 */ /* 0x000fe40006800000 */
[----:B------:R-:W-:Y:S02]  /*7140*/  FSEL R14, R33, -INF , !P2 ;  /* 0xff800000210e7808 */ /* 0x000fe40005000000 */
[----:B------:R-:W-:-:S02]  /*7150*/  ISETP.GE.AND P6, PT, R43, R235, PT ;  /* 0x000000eb2b00720c */ /* 0x000fc40003fc6270 */
[C---:B------:R-:W-:Y:S02]  /*7160*/  ISETP.GE.AND P5, PT, R12.reuse, R240, PT ;  /* 0x000000f00c00720c */ /* 0x040fe40003fa6270 */
[----:B------:R-:W-:Y:S02]  /*7170*/  ISETP.GE.AND P3, PT, R12, R3, PT ;  /* 0x000000030c00720c */ /* 0x000fe40003f66270 */
[----:B------:R-:W-:Y:S02]  /*7180*/  ISETP.GE.AND P2, PT, R43, R226, PT ;  /* 0x000000e22b00720c */ /* 0x000fe40003f46270 */
[----:B------:R-:W-:Y:S02]  /*7190*/  FSEL R12, R35, -INF , !P1 ;  /* 0xff800000230c7808 */ /* 0x000fe40004800000 */
[----:B------:R-:W-:Y:S02]  /*71a0*/  FSEL R36, R238, -INF , !P4 ;  /* 0xff800000ee247808 */ /* 0x000fe40006000000 */
[----:B------:R-:W-:-:S02]  /*71b0*/  FMNMX.FTZ R20, R2, R20, !PT ;  /* 0x0000001402147209 */ /* 0x000fc40007810000 */
[----:B------:R-:W-:Y:S02]  /*71c0*/  FSEL R175, R8, -INF , !P0 ;  /* 0xff80000008af7808 */ /* 0x000fe40004000000 */
[C---:B------:R-:W-:Y:S01]  /*71d0*/  ISETP.GE.AND P1, PT, R43.reuse, R3, PT ;  /* 0x000000032b00720c */ /* 0x040fe20003f26270 */
[----:B------:R-:W-:Y:S01]  /*71e0*/  VIADD R43, R43, 0x39 ;  /* 0x000000392b2b7836 */ /* 0x000fe20000000000 */
[----:B------:R-:W-:Y:S02]  /*71f0*/  ISETP.GE.AND P4, PT, R17, R235, PT ;  /* 0x000000eb1100720c */ /* 0x000fe40003f86270 */
[----:B------:R-:W-:Y:S02]  /*7200*/  PLOP3.LUT P0, PT, PT, PT, UP0, 0x80, 0x0 ;  /* 0x000000000000781c */ /* 0x000fe40003f0f008 */
[----:B------:R-:W-:Y:S02]  /*7210*/  FSEL R18, R194, -INF , !P6 ;  /* 0xff800000c2127808 */ /* 0x000fe40007000000 */
[----:B------:R-:W-:-:S02]  /*7220*/  FSEL R63, R236, -INF , !P5 ;  /* 0xff800000ec3f7808 */ /* 0x000fc40006800000 */
[----:B------:R-:W-:Y:S02]  /*7230*/  FSEL R16, R32, -INF , !P2 ;  /* 0xff80000020107808 */ /* 0x000fe40005000000 */
[C---:B------:R-:W-:Y:S02]  /*7240*/  ISETP.GE.AND P5, PT, R17.reuse, R240, PT ;  /* 0x000000f01100720c */ /* 0x040fe40003fa6270 */
[C---:B------:R-:W-:Y:S02]  /*7250*/  ISETP.GE.AND P6, PT, R17.reuse, R226, PT ;  /* 0x000000e21100720c */ /* 0x040fe40003fc6270 */
[----:B------:R-:W-:Y:S02]  /*7260*/  ISETP.GE.AND P2, PT, R17, R3, PT ;  /* 0x000000031100720c */ /* 0x000fe40003f46270 */
[----:B------:R-:W-:Y:S02]  /*7270*/  FMNMX.FTZ R20, R42, R20, !PT ;  /* 0x000000142a147209 */ /* 0x000fe40007810000 */
[----:B------:R-:W-:-:S02]  /*7280*/  FSEL R17, R34, -INF , !P1 ;  /* 0xff80000022117808 */ /* 0x000fc40004800000 */
[----:B------:R-:W-:Y:S02]  /*7290*/  FSEL R37, R239, -INF , !P4 ;  /* 0xff800000ef257808 */ /* 0x000fe40006000000 */
[C---:B------:R-:W-:Y:S02]  /*72a0*/  ISETP.GE.AND P1, PT, R21.reuse, R240, PT ;  /* 0x000000f01500720c */ /* 0x040fe40003f26270 */
[----:B------:R-:W-:Y:S02]  /*72b0*/  ISETP.GE.AND P4, PT, R21, R235, PT ;  /* 0x000000eb1500720c */ /* 0x000fe40003f86270 */
[----:B------:R-:W-:Y:S02]  /*72c0*/  FMNMX.FTZ R20, R200, R20, !PT ;  /* 0x00000014c8147209 */ /* 0x000fe40007810000 */
[----:B------:R-:W-:Y:S02]  /*72d0*/  FSEL R64, R64, -INF , !P1 ;  /* 0xff80000040407808 */ /* 0x000fe40004800000 */
[----:B------:R-:W-:-:S02]  /*72e0*/  FSEL R38, R66, -INF , !P4 ;  /* 0xff80000042267808 */ /* 0x000fc40006000000 */
[C---:B------:R-:W-:Y:S02]  /*72f0*/  ISETP.GE.AND P1, PT, R43.reuse, R240, PT ;  /* 0x000000f02b00720c */ /* 0x040fe40003f26270 */
[----:B------:R-:W-:Y:S02]  /*7300*/  ISETP.GE.AND P4, PT, R43, R235, PT ;  /* 0x000000eb2b00720c */ /* 0x000fe40003f86270 */
[----:B------:R-:W-:Y:S02]  /*7310*/  FMNMX.FTZ R20, R202, R20, !PT ;  /* 0x00000014ca147209 */ /* 0x000fe40007810000 */
[----:B------:R-:W-:Y:S02]  /*7320*/  FSEL R170, R237, -INF , !P5 ;  /* 0xff800000edaa7808 */ /* 0x000fe40006800000 */
[----:B------:R-:W-:Y:S02]  /*7330*/  FSEL R51, R65, -INF , !P1 ;  /* 0xff80000041337808 */ /* 0x000fe40004800000 */
[----:B------:R-:W-:-:S02]  /*7340*/  FSEL R53, R67, -INF , !P4 ;  /* 0xff80000043357808 */ /* 0x000fc40006000000 */
[CC--:B------:R-:W-:Y:S02]  /*7350*/  ISETP.GE.AND P5, PT, R21.reuse, R226.reuse, PT ;  /* 0x000000e21500720c */ /* 0x0c0fe40003fa6270 */
[----:B------:R-:W-:Y:S02]  /*7360*/  ISETP.GE.AND P1, PT, R21, R3, PT ;  /* 0x000000031500720c */ /* 0x000fe40003f26270 */
        /* <DEDUP_REMOVED lines=29> */
.L_x_405:
[----:B-1----:R-:W-:Y:S01]  /*7540*/  FMNMX.FTZ R21, R252, R22, !PT ;  /* 0x00000016fc157209 */ /* 0x002fe20007810000 */
[----:B------:R-:W-:Y:S01]  /*7550*/  USHF.L.U32 UR4, UR38, 0x1, URZ ;  /* 0x0000000126047899 */ /* 0x000fe2000800063f */
[----:B------:R-:W-:Y:S01]  /*7560*/  FMNMX.FTZ R23, R167, R18, !PT ;  /* 0x00000012a7177209 */ /* 0x000fe20007810000 */
[----:B------:R-:W-:Y:S01]  /*7570*/  IMAD.U32 R44, RZ, RZ, UR33 ;  /* 0x00000021ff2c7e24 */ /* 0x000fe2000f8e00ff */
[----:B------:R-:W-:Y:S01]  /*7580*/  FMNMX.FTZ R21, R164, R21, !PT ;  /* 0x00000015a4157209 */ /* 0x000fe20007810000 */
[----:B------:R-:W-:Y:S01]  /*7590*/  IMAD.WIDE.U32 R238, R228, -0x2daee0ad, RZ ;  /* 0xd2511f53e4ee7825 */ /* 0x000fe200078e00ff */
[----:B------:R-:W-:Y:S01]  /*75a0*/  FMNMX.FTZ R23, R13, R23, !PT ;  /* 0x000000170d177209 */ /* 0x000fe20007810000 */
[----:B------:R-:W-:Y:S01]  /*75b0*/  UISETP.GE.AND UP0, UPT, UR34, 0x3, UPT ;  /* 0x000000032200788c */ /* 0x000fe2000bf06270 */
[----:B------:R-:W-:Y:S01]  /*75c0*/  FMNMX.FTZ R21, R171, R21, !PT ;  /* 0x00000015ab157209 */ /* 0x000fe20007810000 */
[----:B------:R-:W-:Y:S01]  /*75d0*/  IMAD.WIDE.U32 R236, R234, -0x326172a9, RZ ;  /* 0xcd9e8d57eaec7825 */ /* 0x000fe200078e00ff */
[----:B------:R-:W-:Y:S01]  /*75e0*/  LOP3.LUT R44, R239, UR4, R44, 0x96, !PT ;  /* 0x00000004ef2c7c12 */ /* 0x000fe2000f8e962c */
[----:B------:R-:W-:Y:S01]  /*75f0*/  UIADD3 UR4, UR4, 0x1, URZ ;  /* 0x0000000104047890 */ /* 0x000fe2000fffe03f */
[----:B------:R-:W-:Y:S01]  /*7600*/  FMNMX.FTZ R21, R176, R21, !PT ;  /* 0x00000015b0157209 */ /* 0x000fe20007810000 */
[----:B------:R-:W-:Y:S01]  /*7610*/  IMAD.WIDE.U32 R190, R233, -0x326172a9, RZ ;  /* 0xcd9e8d57e9be7825 */ /* 0x000fe200078e00ff */
[----:B------:R-:W-:-:S02]  /*7620*/  FMNMX.FTZ R23, R0, R23, !PT ;  /* 0x0000001700177209 */ /* 0x000fc40007810000 */
[----:B------:R-:W-:Y:S01]  /*7630*/  FMNMX.FTZ R21, R178, R21, !PT ;  /* 0x00000015b2157209 */ /* 0x000fe20007810000 */
[----:B------:R-:W-:Y:S01]  /*7640*/  IMAD.WIDE.U32 R44, R44, -0x326172a9, RZ ;  /* 0xcd9e8d572c2c7825 */ /* 0x000fe200078e00ff */
[----:B------:R-:W-:Y:S02]  /*7650*/  FMNMX.FTZ R23, R39, R23, !PT ;  /* 0x0000001727177209 */ /* 0x000fe40007810000 */
[----:B------:R-:W-:Y:S01]  /*7660*/  FMNMX.FTZ R21, R63, R21, !PT ;  /* 0x000000153f157209 */ /* 0x000fe20007810000 */
[----:B------:R-:W-:Y:S01]  /*7670*/  IMAD.MOV.U32 R211, RZ, RZ, R48 ;  /* 0x000000ffffd37224 */ /* 0x000fe200078e0030 */
[----:B------:R-:W-:Y:S01]  /*7680*/  FMNMX.FTZ R23, R201, R23, !PT ;  /* 0x00000017c9177209 */ /* 0x000fe20007810000 */
[----:B------:R-:W-:Y:S01]  /*7690*/  IMAD.MOV.U32 R197, RZ, RZ, R49 ;  /* 0x000000ffffc57224 */ /* 0x000fe200078e0031 */
[----:B------:R-:W-:Y:S02]  /*76a0*/  FMNMX.FTZ R21, R170, R21, !PT ;  /* 0x00000015aa157209 */ /* 0x000fe40007810000 */
[----:B------:R-:W-:-:S02]  /*76b0*/  LOP3.LUT R198, R237, R229, RZ, 0x3c, !PT ;  /* 0x000000e5edc67212 */ /* 0x000fc400078e3cff */
[----:B------:R-:W-:Y:S02]  /*76c0*/  FMNMX.FTZ R21, R64, R21, !PT ;  /* 0x0000001540157209 */ /* 0x000fe40007810000 */
[----:B------:R-:W-:Y:S01]  /*76d0*/  LOP3.LUT R8, R45, UR21, R236, 0x96, !PT ;  /* 0x000000152d087c12 */ /* 0x000fe2000f8e96ec */
[----:B------:R-:W-:Y:S01]  /*76e0*/  IMAD.WIDE.U32 R198, R198, -0x2daee0ad, RZ ;  /* 0xd2511f53c6c67825 */ /* 0x000fe200078e00ff */
[----:B------:R-:W-:Y:S02]  /*76f0*/  FMNMX.FTZ R22, R166, R16, !PT ;  /* 0x00000010a6167209 */ /* 0x000fe40007810000 */
[----:B------:R-:W-:Y:S01]  /*7700*/  FMNMX.FTZ R21, R51, R21, !PT ;  /* 0x0000001533157209 */ /* 0x000fe20007810000 */
[----:B------:R-:W-:Y:S01]  /*7710*/  IMAD.WIDE.U32 R26, R8, -0x2daee0ad, RZ ;  /* 0xd2511f53081a7825 */ /* 0x000fe200078e00ff */
[----:B------:R-:W-:Y:S02]  /*7720*/  FMNMX.FTZ R23, R247, R23, !PT ;  /* 0x00000017f7177209 */ /* 0x000fe40007810000 */
[----:B------:R-:W-:Y:S01]  /*7730*/  FMNMX.FTZ R22, R14, R22, !PT ;  /* 0x000000160e167209 */ /* 0x000fe20007810000 */
[----:B------:R-:W1:Y:S01]  /*7740*/  SHFL.BFLY PT, R24, R21, 0x2, 0x1f ;  /* 0x0c401f0015187f89 */ /* 0x000e6200000e0000 */
[----:B------:R-:W-:Y:S01]  /*7750*/  LOP3.LUT R188, R191, R229, RZ, 0x3c, !PT ;  /* 0x000000e5bfbc7212 */ /* 0x000fe200078e3cff */
[----:B------:R-:W-:Y:S01]  /*7760*/  IMAD.MOV.U32 R191, RZ, RZ, R55 ;  /* 0x000000ffffbf7224 */ /* 0x000fe200078e0037 */
[----:B------:R-:W-:-:S02]  /*7770*/  FMNMX.FTZ R23, R249, R23, !PT ;  /* 0x00000017f9177209 */ /* 0x000fc40007810000 */
[----:B------:R-:W-:Y:S01]  /*7780*/  FMNMX.FTZ R22, R28, R22, !PT ;  /* 0x000000161c167209 */ /* 0x000fe20007810000 */
[----:B------:R-:W-:Y:S01]  /*7790*/  IMAD.WIDE.U32 R188, R188, -0x2daee0ad, RZ ;  /* 0xd2511f53bcbc7825 */ /* 0x000fe200078e00ff */
[----:B------:R-:W-:Y:S02]  /*77a0*/  LOP3.LUT R8, R27, UR18, R198, 0x96, !PT ;  /* 0x000000121b087c12 */ /* 0x000fe4000f8e96c6 */
[----:B------:R-:W-:Y:S02]  /*77b0*/  FMNMX.FTZ R23, R211, R23, !PT ;  /* 0x00000017d3177209 */ /* 0x000fe40007810000 */
[----:B------:R-:W-:Y:S01]  /*77c0*/  FMNMX.FTZ R25, R165, R17, !PT ;  /* 0x00000011a5197209 */ /* 0x000fe20007810000 */
[----:B------:R-:W-:Y:S01]  /*77d0*/  IMAD.WIDE.U32 R192, R8, -0x326172a9, RZ ;  /* 0xcd9e8d5708c07825 */ /* 0x000fe200078e00ff */
[----:B------:R-:W-:Y:S02]  /*77e0*/  FMNMX.FTZ R22, R29, R22, !PT ;  /* 0x000000161d167209 */ /* 0x000fe40007810000 */
[----:B------:R-:W-:-:S02]  /*77f0*/  FMNMX.FTZ R23, R169, R23, !PT ;  /* 0x00000017a9177209 */ /* 0x000fc40007810000 */
[----:B------:R-:W-:Y:S02]  /*7800*/  FMNMX.FTZ R25, R12, R25, !PT ;  /* 0x000000190c197209 */ /* 0x000fe40007810000 */
[----:B------:R-:W-:Y:S02]  /*7810*/  FMNMX.FTZ R8, R59, R22, !PT ;  /* 0x000000163b087209 */ /* 0x000fe40007810000 */
[----:B------:R-:W-:Y:S01]  /*7820*/  LOP3.LUT R186, R189, UR20, R238, 0x96, !PT ;  /* 0x00000014bdba7c12 */ /* 0x000fe2000f8e96ee */
[----:B------:R-:W-:Y:S01]  /*7830*/  IMAD.MOV.U32 R189, RZ, RZ, R54 ;  /* 0x000000ffffbd7224 */ /* 0x000fe200078e0036 */
[----:B------:R-:W-:Y:S01]  /*7840*/  LOP3.LUT R194, R199, UR20, R238, 0x96, !PT ;  /* 0x00000014c7c27c12 */ /* 0x000fe2000f8e96ee */
[----:B------:R-:W-:Y:S01]  /*7850*/  IMAD.MOV.U32 R199, RZ, RZ, R56 ;  /* 0x000000ffffc77224 */ /* 0x000fe200078e0038 */
[----:B------:R-:W-:Y:S01]  /*7860*/  FMNMX.FTZ R23, R179, R23, !PT ;  /* 0x00000017b3177209 */ /* 0x000fe20007810000 */
[----:B------:R-:W-:Y:S01]  /*7870*/  IMAD.WIDE.U32 R186, R186, -0x326172a9, RZ ;  /* 0xcd9e8d57baba7825 */ /* 0x000fe200078e00ff */
[----:B------:R-:W-:-:S02]  /*7880*/  FMNMX.FTZ R25, R30, R25, !PT ;  /* 0x000000191e197209 */ /* 0x000fc40007810000 */
[----:B------:R-:W-:Y:S01]  /*7890*/  FMNMX.FTZ R8, R58, R8, !PT ;  /* 0x000000083a087209 */ /* 0x000fe20007810000 */
[----:B------:R-:W-:Y:S01]  /*78a0*/  IMAD.WIDE.U32 R194, R194, -0x326172a9, RZ ;  /* 0xcd9e8d57c2c27825 */ /* 0x000fe200078e00ff */
[----:B------:R-:W-:Y:S02]  /*78b0*/  LOP3.LUT R20, R45, UR21, R190, 0x96, !PT ;  /* 0x000000152d147c12 */ /* 0x000fe4000f8e96be */
[----:B------:R-:W-:Y:S01]  /*78c0*/  FMNMX.FTZ R23, R177, R23, !PT ;  /* 0x00000017b1177209 */ /* 0x000fe20007810000 */
[----:B------:R-:W-:Y:S01]  /*78d0*/  IMAD.MOV.U32 R238, RZ, RZ, R52 ;  /* 0x000000ffffee7224 */ /* 0x000fe200078e0034 */
[----:B------:R-:W-:Y:S01]  /*78e0*/  FMNMX.FTZ R25, R31, R25, !PT ;  /* 0x000000191f197209 */ /* 0x000fe20007810000 */
[----:B------:R-:W-:Y:S01]  /*78f0*/  IMAD.WIDE.U32 R34, R20, -0x2daee0ad, RZ ;  /* 0xd2511f5314227825 */ /* 0x000fe200078e00ff */
[----:B------:R-:W-:Y:S02]  /*7900*/  FMNMX.FTZ R8, R57, R8, !PT ;  /* 0x0000000839087209 */ /* 0x000fe40007810000 */
[----:B------:R-:W-:-:S02]  /*7910*/  LOP3.LUT R206, R187, UR19, R44, 0x96, !PT ;  /* 0x00000013bbce7c12 */ /* 0x000fc4000f8e962c */
[----:B------:R-:W-:Y:S02]  /*7920*/  FMNMX.FTZ R23, R180, R23, !PT ;  /* 0x00000017b4177209 */ /* 0x000fe40007810000 */
[----:B------:R-:W-:Y:S01]  /*7930*/  FMNMX.FTZ R25, R191, R25, !PT ;  /* 0x00000019bf197209 */ /* 0x000fe20007810000 */
[----:B------:R-:W-:Y:S01]  /*7940*/  IMAD.WIDE.U32 R206, R206, -0x2daee0ad, RZ ;  /* 0xd2511f53cece7825 */ /* 0x000fe200078e00ff */
[----:B------:R-:W-:Y:S02]  /*7950*/  LOP3.LUT R44, R195, UR19, R44, 0x96, !PT ;  /* 0x00000013c32c7c12 */ /* 0x000fe4000f8e962c */
[----:B------:R-:W-:Y:S02]  /*7960*/  FMNMX.FTZ R8, R199, R8, !PT ;  /* 0x00000008c7087209 */ /* 0x000fe40007810000 */
[----:B------:R-:W-:Y:S01]  /*7970*/  FMNMX.FTZ R23, R36, R23, !PT ;  /* 0x0000001724177209 */ /* 0x000fe20007810000 */
[----:B------:R-:W-:Y:S01]  /*7980*/  IMAD.WIDE.U32 R44, R44, -0x2daee0ad, RZ ;  /* 0xd2511f532c2c7825 */ /* 0x000fe200078e00ff */
[----:B-1----:R-:W-:-:S02]  /*7990*/  FMNMX.FTZ R24, R21, R24, !PT ;  /* 0x0000001815187209 */ /* 0x002fc40007810000 */
[----:B------:R-:W-:Y:S02]  /*79a0*/  FMNMX.FTZ R25, R197, R25, !PT ;  /* 0x00000019c5197209 */ /* 0x000fe40007810000 */
[----:B------:R-:W-:Y:S01]  /*79b0*/  FMNMX.FTZ R8, R205, R8, !PT ;  /* 0x00000008cd087209 */ /* 0x000fe20007810000 */
[----:B------:R-:W1:Y:S01]  /*79c0*/  SHFL.BFLY PT, R209, R24, 0x1, 0x1f ;  /* 0x0c201f0018d17f89 */ /* 0x000e6200000e0000 */
[----:B------:R-:W-:Y:S02]  /*79d0*/  LOP3.LUT R20, R35, UR18, R188, 0x96, !PT ;  /* 0x0000001223147c12 */ /* 0x000fe4000f8e96bc */
[----:B------:R-:W-:Y:S02]  /*79e0*/  FMNMX.FTZ R23, R37, R23, !PT ;  /* 0x0000001725177209 */ /* 0x000fe40007810000 */
[----:B------:R-:W-:Y:S01]  /*79f0*/  FMNMX.FTZ R25, R189, R25, !PT ;  /* 0x00000019bd197209 */ /* 0x000fe20007810000 */
[----:B------:R-:W-:Y:S01]  /*7a00*/  IMAD.WIDE.U32 R32, R20, -0x326172a9, RZ ;  /* 0xcd9e8d5714207825 */ /* 0x000fe200078e00ff */
[----:B------:R-:W-:-:S02]  /*7a10*/  FMNMX.FTZ R8, R250, R8, !PT ;  /* 0x00000008fa087209 */ /* 0x000fc40007810000 */
[----:B------:R-:W-:Y:S02]  /*7a20*/  LOP3.LUT R26, R45, UR16, R26, 0x96, !PT ;  /* 0x000000102d1a7c12 */ /* 0x000fe4000f8e961a */
[----:B------:R-:W-:Y:S02]  /*7a30*/  FSEL R182, R4, -INF , !P5 ;  /* 0xff80000004b67808 */ /* 0x000fe40006800000 */
[----:B------:R-:W-:Y:S01]  /*7a40*/  FMNMX.FTZ R23, R38, R23, !PT ;  /* 0x0000001726177209 */ /* 0x000fe20007810000 */
[----:B------:R-:W-:Y:S01]  /*7a50*/  IMAD.WIDE.U32 R26, R26, -0x326172a9, RZ ;  /* 0xcd9e8d571a1a7825 */ /* 0x000fe200078e00ff */
[----:B------:R-:W-:Y:S02]  /*7a60*/  FMNMX.FTZ R4, R238, R25, !PT ;  /* 0x00000019ee047209 */ /* 0x000fe40007810000 */
[----:B------:R-:W-:Y:S02]  /*7a70*/  FMNMX.FTZ R8, R251, R8, !PT ;  /* 0x00000008fb087209 */ /* 0x000fe40007810000 */
[----:B------:R-:W-:-:S02]  /*7a80*/  LOP3.LUT R20, R33, UR17, R186, 0x96, !PT ;  /* 0x0000001121147c12 */ /* 0x000fc4000f8e96ba */
[----:B------:R-:W-:Y:S02]  /*7a90*/  FMNMX.FTZ R23, R53, R23, !PT ;  /* 0x0000001735177209 */ /* 0x000fe40007810000 */
[----:B------:R-:W-:Y:S01]  /*7aa0*/  FMNMX.FTZ R4, R185, R4, !PT ;  /* 0x00000004b9047209 */ /* 0x000fe20007810000 */
[----:B------:R-:W-:Y:S01]  /*7ab0*/  IMAD.WIDE.U32 R20, R20, -0x2daee0ad, RZ ;  /* 0xd2511f5314147825 */ /* 0x000fe200078e00ff */
[----:B------:R-:W-:Y:S01]  /*7ac0*/  LOP3.LUT R40, R193, UR17, R194, 0x96, !PT ;  /* 0x00000011c1287c12 */ /* 0x000fe2000f8e96c2 */
[----:B------:R-:W2:Y:S01]  /*7ad0*/  SHFL.BFLY PT, R22, R23, 0x2, 0x1f ;  /* 0x0c401f0017167f89 */ /* 0x000ea200000e0000 */
[----:B------:R-:W-:Y:S02]  /*7ae0*/  FMNMX.FTZ R8, R210, R8, !PT ;  /* 0x00000008d2087209 */ /* 0x000fe40007810000 */
[----:B------:R-:W-:Y:S01]  /*7af0*/  FSEL R181, R9, -INF , !P6 ;  /* 0xff80000009b57808 */ /* 0x000fe20007000000 */
[----:B------:R-:W-:Y:S01]  /*7b00*/  IMAD.WIDE.U32 R40, R40, -0x2daee0ad, RZ ;  /* 0xd2511f5328287825 */ /* 0x000fe200078e00ff */
[----:B------:R-:W-:-:S02]  /*7b10*/  FMNMX.FTZ R4, R203, R4, !PT ;  /* 0x00000004cb047209 */ /* 0x000fc40007810000 */
[----:B------:R-:W-:Y:S02]  /*7b20*/  LOP3.LUT R192, R27, UR15, R192, 0x96, !PT ;  /* 0x0000000f1bc07c12 */ /* 0x000fe4000f8e96c0 */
[----:B------:R-:W-:Y:S02]  /*7b30*/  FMNMX.FTZ R9, R175, R8, !PT ;  /* 0x00000008af097209 */ /* 0x000fe40007810000 */
[----:B------:R-:W-:Y:S01]  /*7b40*/  FMNMX.FTZ R4, R204, R4, !PT ;  /* 0x00000004cc047209 */ /* 0x000fe20007810000 */
[----:B------:R-:W-:Y:S01]  /*7b50*/  IMAD.WIDE.U32 R192, R192, -0x2daee0ad, RZ ;  /* 0xd2511f53c0c07825 */ /* 0x000fe200078e00ff */
[----:B------:R-:W-:Y:S02]  /*7b60*/  FMNMX.FTZ R9, R181, R9, !PT ;  /* 0x00000009b5097209 */ /* 0x000fe40007810000 */
[----:B------:R-:W-:Y:S02]  /*7b70*/  LOP3.LUT R206, R21, UR14, R206, 0x96, !PT ;  /* 0x0000000e15ce7c12 */ /* 0x000fe4000f8e96ce */
[----:B------:R-:W-:-:S02]  /*7b80*/  LOP3.LUT R21, R41, UR14, R44, 0x96, !PT ;  /* 0x0000000e29157c12 */ /* 0x000fc4000f8e962c */
[----:B------:R-:W-:Y:S02]  /*7b90*/  FSEL R174, R10, -INF , !P3 ;  /* 0xff8000000aae7808 */ /* 0x000fe40005800000 */
[----:B------:R-:W-:Y:S02]  /*7ba0*/  FMNMX.FTZ R4, R196, R4, !PT ;  /* 0x00000004c4047209 */ /* 0x000fe40007810000 */
[----:B------:R-:W-:Y:S02]  /*7bb0*/  FSEL R183, R5, -INF , !P4 ;  /* 0xff80000005b77808 */ /* 0x000fe40006000000 */
[----:B------:R-:W-:Y:S02]  /*7bc0*/  FMNMX.FTZ R9, R182, R9, !PT ;  /* 0x00000009b6097209 */ /* 0x000fe40007810000 */
[----:B------:R-:W-:Y:S01]  /*7bd0*/  LOP3.LUT R8, R193, UR12, R40, 0x96, !PT ;  /* 0x0000000cc1087c12 */ /* 0x000fe2000f8e9628 */
[----:B------:R-:W-:Y:S01]  /*7be0*/  IMAD.WIDE.U32 R40, R21, -0x326172a9, RZ ;  /* 0xcd9e8d5715287825 */ /* 0x000fe200078e00ff */
[----:B------:R-:W-:-:S02]  /*7bf0*/  FSEL R173, R11, -INF , !P2 ;  /* 0xff8000000bad7808 */ /* 0x000fc40005000000 */
[----:B------:R-:W-:Y:S01]  /*7c00*/  FMNMX.FTZ R11, R174, R4, !PT ;  /* 0x00000004ae0b7209 */ /* 0x000fe20007810000 */
[----:B------:R-:W-:Y:S01]  /*7c10*/  IMAD.MOV.U32 R193, RZ, RZ, R57 ;  /* 0x000000ffffc17224 */ /* 0x000fe200078e0039 */
[----:B-1----:R-:W-:Y:S01]  /*7c20*/  FMNMX.FTZ R209, R24, R209, !PT ;  /* 0x000000d118d17209 */ /* 0x002fe20007810000 */
[----:B------:R-:W-:Y:S01]  /*7c30*/  IMAD.WIDE.U32 R24, R8, -0x326172a9, RZ ;  /* 0xcd9e8d5708187825 */ /* 0x000fe200078e00ff */
[----:B------:R-:W-:Y:S02]  /*7c40*/  FMNMX.FTZ R21, R183, R9, !PT ;  /* 0x00000009b7157209 */ /* 0x000fe40007810000 */
        /* <DEDUP_REMOVED lines=9> */
[----:B------:R-:W-:Y:S02]  /*7ce0*/  FMNMX.FTZ R11, R66, R11, !PT ;  /* 0x0000000b420b7209 */ /* 0x000fe40007810000 */
[----:B--2---:R-:W-:Y:S01]  /*7cf0*/  FMNMX.FTZ R22, R23, R22, !PT ;  /* 0x0000001617167209 */ /* 0x004fe20007810000 */
[--C-:B------:R-:W-:Y:S01]  /*7d00*/  FFMA.FTZ R50, R19, UR37, -R65.reuse ;  /* 0x0000002513327c23 */ /* 0x100fe20008010841 */
[----:B------:R-:W-:Y:S01]  /*7d10*/  LOP3.LUT R34, R207, UR16, R34, 0x96, !PT ;  /* 0x00000010cf227c12 */ /* 0x000fe2000f8e9622 */
[----:B------:R-:W2:Y:S01]  /*7d20*/  SHFL.BFLY PT, R19, R11, 0x2, 0x1f ;  /* 0x0c401f000b137f89 */ /* 0x000ea200000e0000 */
[--C-:B------:R-:W-:Y:S01]  /*7d30*/  FFMA.FTZ R48, R2, UR37, -R65.reuse ;  /* 0x0000002502307c23 */ /* 0x100fe20008010841 */
[----:B------:R-:W-:Y:S01]  /*7d40*/  FFMA.FTZ R49, R15, UR37, -R65 ;  /* 0x000000250f317c23 */ /* 0x000fe20008010841 */
[----:B------:R-:W-:Y:S01]  /*7d50*/  LOP3.LUT R7, R24, 0xffff, RZ, 0xc0, !PT ;  /* 0x0000ffff18077812 */ /* 0x000fe200078ec0ff */
[----:B------:R-:W3:Y:S01]  /*7d60*/  SHFL.BFLY PT, R208, R22, 0x1, 0x1f ;  /* 0x0c201f0016d07f89 */ /* 0x000ee200000e0000 */
[----:B------:R-:W-:Y:S01]  /*7d70*/  IMAD.WIDE.U32 R34, R34, -0x326172a9, RZ ;  /* 0xcd9e8d5722227825 */ /* 0x000fe200078e00ff */
[----:B------:R-:W-:-:S03]  /*7d80*/  SHF.R.U32.HI R4, RZ, 0x10, R24 ;  /* 0x00000010ff047819 */ /* 0x000fc60000011618 */
[----:B------:R-:W-:Y:S01]  /*7d90*/  FFMA.FTZ R47, R42, UR37, -R65 ;  /* 0x000000252a2f7c23 */ /* 0x000fe20008010841 */
[----:B-1----:R-:W-:Y:S01]  /*7da0*/  FMNMX.FTZ R2, R21, R5, !PT ;  /* 0x0000000515027209 */ /* 0x002fe20007810000 */
[----:B------:R-:W-:Y:S01]  /*7db0*/  IMAD.WIDE.U32 R206, R206, -0x326172a9, RZ ;  /* 0xcd9e8d57cece7825 */ /* 0x000fe200078e00ff */
[----:B------:R-:W-:Y:S01]  /*7dc0*/  LOP3.LUT R32, R35, UR15, R32, 0x96, !PT ;  /* 0x0000000f23207c12 */ /* 0x000fe2000f8e9620 */
[----:B------:R-:W-:Y:S01]  /*7dd0*/  MUFU.EX2 R48, R48 ;  /* 0x0000003000307308 */ /* 0x000fe20000000800 */
[----:B------:R-:W-:Y:S01]  /*7de0*/  SHF.R.U32.HI R8, RZ, 0x18, R24 ;  /* 0x00000018ff087819 */ /* 0x000fe20000011618 */
[----:B------:R-:W1:Y:S01]  /*7df0*/  SHFL.BFLY PT, R15, R2, 0x1, 0x1f ;  /* 0x0c201f00020f7f89 */ /* 0x000e6200000e0000 */
[----:B------:R-:W-:Y:S01]  /*7e00*/  LOP3.LUT R9, R25, UR22, R40, 0x96, !PT ;  /* 0x0000001619097c12 */ /* 0x000fe2000f8e9628 */
[----:B------:R-:W-:Y:S01]  /*7e10*/  IMAD.WIDE.U32 R32, R32, -0x2daee0ad, RZ ;  /* 0xd2511f5320207825 */ /* 0x000fe200078e00ff */
[----:B------:R-:W-:-:S03]  /*7e20*/  PRMT R62, R241, 0x7054, R241 ;  /* 0x00007054f13e7816 */ /* 0x000fc600000000f1 */
[--C-:B------:R-:W-:Y:S01]  /*7e30*/  FFMA.FTZ R176, R176, UR37, -R65.reuse ;  /* 0x00000025b0b07c23 */ /* 0x100fe20008010841 */
[----:B------:R-:W-:Y:S01]  /*7e40*/  LOP3.LUT R10, R24, 0xff, RZ, 0xc0, !PT ;  /* 0x000000ff180a7812 */ /* 0x000fe200078ec0ff */
[----:B------:R-:W4:Y:S01]  /*7e50*/  MUFU.EX2 R47, R47 ;  /* 0x0000002f002f7308 */ /* 0x000f220000000800 */
[----:B------:R-:W-:Y:S01]  /*7e60*/  LOP3.LUT R20, R33, UR12, R20, 0x96, !PT ;  /* 0x0000000c21147c12 */ /* 0x000fe2000f8e9614 */
[--C-:B------:R-:W-:Y:S01]  /*7e70*/  FFMA.FTZ R178, R178, UR37, -R65.reuse ;  /* 0x00000025b2b27c23 */ /* 0x100fe20008010841 */
[----:B------:R-:W-:Y:S01]  /*7e80*/  LOP3.LUT R33, R41, UR13, R26, 0x96, !PT ;  /* 0x0000000d29217c12 */ /* 0x000fe2000f8e961a */
[----:B------:R-:W-:Y:S01]  /*7e90*/  FFMA.FTZ R164, R164, UR37, -R65 ;  /* 0x00000025a4a47c23 */ /* 0x000fe20008010841 */
[----:B--2---:R-:W-:Y:S01]  /*7ea0*/  FMNMX.FTZ R11, R11, R19, !PT ;  /* 0x000000130b0b7209 */ /* 0x004fe20007810000 */
[----:B------:R-:W-:Y:S01]  /*7eb0*/  LDSM.16.MT88.4 R24, [R214+0xa000] ;  /* 0x00a00000d618783b */ /* 0x000fe20000004200 */
[----:B------:R-:W-:Y:S01]  /*7ec0*/  SHF.R.U32.HI R19, RZ, 0x8, R7 ;  /* 0x00000008ff137819 */ /* 0x000fe20000011607 */
[----:B------:R-:W-:Y:S01]  /*7ed0*/  MUFU.EX2 R50, R50 ;  /* 0x0000003200327308 */ /* 0x000fe20000000800 */
[----:B---3--:R-:W-:Y:S01]  /*7ee0*/  FMNMX.FTZ R208, R22, R208, !PT ;  /* 0x000000d016d07209 */ /* 0x008fe20007810000 */
[----:B------:R-:W-:Y:S01]  /*7ef0*/  IMAD.WIDE.U32 R22, R20, -0x326172a9, RZ ;  /* 0xcd9e8d5714167825 */ /* 0x000fe200078e00ff */
[----:B------:R-:W2:Y:S01]  /*7f00*/  SHFL.BFLY PT, R7, R11, 0x1, 0x1f ;  /* 0x0c201f000b077f89 */ /* 0x000ea200000e0000 */
[----:B------:R-:W-:-:S02]  /*7f10*/  PRMT R10, R10, 0x5410, R19 ;  /* 0x000054100a0a7816 */ /* 0x000fc40000000013 */
[--C-:B------:R-:W-:Y:S01]  /*7f20*/  FFMA.FTZ R171, R171, UR37, -R65.reuse ;  /* 0x00000025abab7c23 */ /* 0x100fe20008010841 */
[----:B------:R-:W-:Y:S01]  /*7f30*/  FMUL.FTZ R57, R208, UR37 ;  /* 0x00000025d0397c20 */ /* 0x000fe20008410000 */
[----:B------:R-:W-:Y:S01]  /*7f40*/  LOP3.LUT R5, R22, 0xffff, RZ, 0xc0, !PT ;  /* 0x0000ffff16057812 */ /* 0x000fe200078ec0ff */
[----:B------:R-:W-:Y:S01]  /*7f50*/  MUFU.EX2 R49, R49 ;  /* 0x0000003100317308 */ /* 0x000fe20000000800 */
[----:B------:R-:W-:Y:S01]  /*7f60*/  FSETP.NEU.FTZ.AND P2, PT, R208, -INF , PT ;  /* 0xff800000d000780b */ /* 0x000fe20003f5d000 */
[--C-:B------:R-:W-:Y:S01]  /*7f70*/  FFMA.FTZ R64, R64, UR37, -R65.reuse ;  /* 0x0000002540407c23 */ /* 0x100fe20008010841 */
[----:B------:R-:W-:Y:S01]  /*7f80*/  LOP3.LUT R6, R22, 0xff, RZ, 0xc0, !PT ;  /* 0x000000ff16067812 */ /* 0x000fe200078ec0ff */
[----:B------:R-:W-:Y:S01]  /*7f90*/  FFMA.FTZ R51, R51, UR37, -R65 ;  /* 0x0000002533337c23 */ /* 0x000fe20008010841 */
[----:B------:R-:W-:Y:S01]  /*7fa0*/  SHF.R.U32.HI R5, RZ, 0x8, R5 ;  /* 0x00000008ff057819 */ /* 0x000fe20000011605 */
[----:B------:R-:W-:Y:S01]  /*7fb0*/  FFMA.FTZ R63, R63, UR37, -R65 ;  /* 0x000000253f3f7c23 */ /* 0x000fe20008010841 */
[----:B------:R-:W-:Y:S01]  /*7fc0*/  FSEL R57, R57, RZ, P2 ;  /* 0x000000ff39397208 */ /* 0x000fe20001000000 */
[----:B------:R-:W-:Y:S01]  /*7fd0*/  MUFU.EX2 R176, R176 ;  /* 0x000000b000b07308 */ /* 0x000fe20000000800 */
[----:B------:R-:W-:-:S02]  /*7fe0*/  SHF.R.U32.HI R20, RZ, 0x10, R22 ;  /* 0x00000010ff147819 */ /* 0x000fc40000011616 */
[----:B------:R-:W-:Y:S01]  /*7ff0*/  PRMT R6, R6, 0x5410, R5 ;  /* 0x0000541006067816 */ /* 0x000fe20000000005 */
[--C-:B------:R-:W-:Y:S01]  /*8000*/  FFMA.FTZ R46, R18, UR37, -R57.reuse ;  /* 0x00000025122e7c23 */ /* 0x100fe20008010839 */
[----:B------:R-:W-:Y:S01]  /*8010*/  LOP3.LUT R5, R23, UR22, R206, 0x96, !PT ;  /* 0x0000001617057c12 */ /* 0x000fe2000f8e96ce */
[--C-:B------:R-:W-:Y:S01]  /*8020*/  FFMA.FTZ R45, R13, UR37, -R57.reuse ;  /* 0x000000250d2d7c23 */ /* 0x100fe20008010839 */
[----:B------:R-:W-:Y:S01]  /*8030*/  SHF.R.U32.HI R18, RZ, 0x18, R22 ;  /* 0x00000018ff127819 */ /* 0x000fe20000011616 */
[--C-:B------:R-:W-:Y:S01]  /*8040*/  FFMA.FTZ R44, R0, UR37, -R57.reuse ;  /* 0x00000025002c7c23 */ /* 0x100fe20008010839 */
[----:B------:R-:W-:Y:S01]  /*8050*/  LOP3.LUT R20, R20, 0xff, RZ, 0xc0, !PT ;  /* 0x000000ff14147812 */ /* 0x000fe200078ec0ff */
[--C-:B------:R-:W-:Y:S01]  /*8060*/  FFMA.FTZ R43, R39, UR37, -R57.reuse ;  /* 0x00000025272b7c23 */ /* 0x100fe20008010839 */
[----:B------:R-:W-:Y:S01]  /*8070*/  LOP3.LUT R13, R4, 0xff, RZ, 0xc0, !PT ;  /* 0x000000ff040d7812 */ /* 0x000fe200078ec0ff */
[----:B------:R-:W-:Y:S01]  /*8080*/  MUFU.EX2 R46, R46 ;  /* 0x0000002e002e7308 */ /* 0x000fe20000000800 */
[----:B-1----:R-:W-:Y:S01]  /*8090*/  FMNMX.FTZ R2, R2, R15, !PT ;  /* 0x0000000f02027209 */ /* 0x002fe20007810000 */
[----:B------:R-:W-:Y:S01]  /*80a0*/  FFMA.FTZ R206, R249, UR37, -R57 ;  /* 0x00000025f9ce7c23 */ /* 0x000fe20008010839 */
[----:B------:R-:W-:Y:S01]  /*80b0*/  SHF.R.U32.HI R15, RZ, 0x10, R5 ;  /* 0x00000010ff0f7819 */ /* 0x000fe20000011605 */
[--C-:B------:R-:W-:Y:S01]  /*80c0*/  FFMA.FTZ R201, R201, UR37, -R57.reuse ;  /* 0x00000025c9c97c23 */ /* 0x100fe20008010839 */
[----:B------:R-:W-:Y:S01]  /*80d0*/  PRMT R4, R20, 0x5410, R18 ;  /* 0x0000541014047816 */ /* 0x000fe20000000012 */
[----:B------:R-:W-:Y:S01]  /*80e0*/  FMUL.FTZ R184, R2, UR37 ;  /* 0x0000002502b87c20 */ /* 0x000fe20008410000 */
[----:B------:R-:W-:Y:S01]  /*80f0*/  PRMT R8, R13, 0x5410, R8 ;  /* 0x000054100d087816 */ /* 0x000fe20000000008 */
[----:B------:R-:W-:Y:S01]  /*8100*/  MUFU.EX2 R44, R44 ;  /* 0x0000002c002c7308 */ /* 0x000fe20000000800 */
[C---:B------:R-:W-:Y:S01]  /*8110*/  LOP3.LUT R18, R5.reuse, 0xffff, RZ, 0xc0, !PT ;  /* 0x0000ffff05127812 */ /* 0x040fe200078ec0ff */
[----:B------:R-:W-:Y:S01]  /*8120*/  LDSM.16.MT88.4 R20, [R212+0xa000] ;  /* 0x00a00000d414783b */ /* 0x000fe20000004200 */
[----:B------:R-:W-:Y:S01]  /*8130*/  LOP3.LUT R13, R5, 0xff, RZ, 0xc0, !PT ;  /* 0x000000ff050d7812 */ /* 0x000fe200078ec0ff */
[----:B------:R-:W-:Y:S01]  /*8140*/  FFMA.FTZ R177, R177, UR37, -R57 ;  /* 0x00000025b1b17c23 */ /* 0x000fe20008010839 */
[----:B------:R-:W-:Y:S01]  /*8150*/  SHF.R.U32.HI R0, RZ, 0x18, R5 ;  /* 0x00000018ff007819 */ /* 0x000fe20000011605 */
[--C-:B------:R-:W-:Y:S01]  /*8160*/  FFMA.FTZ R180, R180, UR37, -R57.reuse ;  /* 0x00000025b4b47c23 */ /* 0x100fe20008010839 */
[----:B------:R-:W-:Y:S01]  /*8170*/  FSETP.NEU.FTZ.AND P1, PT, R2, -INF , PT ;  /* 0xff8000000200780b */ /* 0x000fe20003f3d000 */
[----:B------:R-:W1:Y:S01]  /*8180*/  MUFU.EX2 R43, R43 ;  /* 0x0000002b002b7308 */ /* 0x000e620000000800 */
[----:B------:R-:W-:Y:S01]  /*8190*/  LOP3.LUT R5, R15, 0xff, RZ, 0xc0, !PT ;  /* 0x000000ff0f057812 */ /* 0x000fe200078ec0ff */
[--C-:B------:R-:W-:Y:S01]  /*81a0*/  FFMA.FTZ R169, R169, UR37, -R57.reuse ;  /* 0x00000025a9a97c23 */ /* 0x100fe20008010839 */
[----:B------:R-:W-:Y:S01]  /*81b0*/  FSEL R184, R184, RZ, P1 ;  /* 0x000000ffb8b87208 */ /* 0x000fe20000800000 */
[--C-:B------:R-:W-:Y:S01]  /*81c0*/  FFMA.FTZ R179, R179, UR37, -R57.reuse ;  /* 0x00000025b3b37c23 */ /* 0x100fe20008010839 */
[----:B------:R-:W-:Y:S01]  /*81d0*/  PRMT R5, R5, 0x5410, R0 ;  /* 0x0000541005057816 */ /* 0x000fe20000000000 */
[----:B------:R-:W-:Y:S01]  /*81e0*/  FFMA.FTZ R38, R38, UR37, -R57 ;  /* 0x0000002526267c23 */ /* 0x000fe20008010839 */
[----:B--2---:R-:W-:Y:S01]  /*81f0*/  FMNMX.FTZ R0, R11, R7, !PT ;  /* 0x000000070b007209 */ /* 0x004fe20007810000 */
[--C-:B------:R-:W-:Y:S01]  /*8200*/  FFMA.FTZ R42, R16, UR37, -R184.reuse ;  /* 0x00000025102a7c23 */ /* 0x100fe200080108b8 */
[C---:B------:R-:W-:Y:S01]  /*8210*/  LOP3.LUT R7, R9.reuse, 0xffff, RZ, 0xc0, !PT ;  /* 0x0000ffff09077812 */ /* 0x040fe200078ec0ff */
[--C-:B------:R-:W-:Y:S01]  /*8220*/  FFMA.FTZ R40, R28, UR37, -R184.reuse ;  /* 0x000000251c287c23 */ /* 0x100fe200080108b8 */
[----:B------:R-:W-:Y:S01]  /*8230*/  LOP3.LUT R16, R9, 0xff, RZ, 0xc0, !PT ;  /* 0x000000ff09107812 */ /* 0x000fe200078ec0ff */
[--C-:B------:R-:W-:Y:S01]  /*8240*/  FFMA.FTZ R39, R29, UR37, -R184.reuse ;  /* 0x000000251d277c23 */ /* 0x100fe200080108b8 */
[----:B------:R-:W-:Y:S01]  /*8250*/  SHF.R.U32.HI R7, RZ, 0x8, R7 ;  /* 0x00000008ff077819 */ /* 0x000fe20000011607 */
[----:B------:R-:W2:Y:S01]  /*8260*/  MUFU.EX2 R45, R45 ;  /* 0x0000002d002d7308 */ /* 0x000ea20000000800 */
[--C-:B------:R-:W-:Y:S01]  /*8270*/  HSET2.LE.AND R6, R6, R62.reuse, PT ;  /* 0x0000003e06067233 */ /* 0x100fe20003803000 */
[----:B------:R-:W-:Y:S01]  /*8280*/  FMUL.FTZ R67, R0, UR37 ;  /* 0x0000002500437c20 */ /* 0x000fe20008410000 */
[----:B------:R-:W-:Y:S01]  /*8290*/  PRMT R16, R16, 0x5410, R7 ;  /* 0x0000541010107816 */ /* 0x000fe20000000007 */
[--C-:B------:R-:W-:Y:S01]  /*82a0*/  FFMA.FTZ R41, R14, UR37, -R184.reuse ;  /* 0x000000250e297c23 */ /* 0x100fe200080108b8 */
[----:B----4-:R-:W-:Y:S01]  /*82b0*/  F2FP.F16.F32.PACK_AB R7, R47, R48 ;  /* 0x000000302f07723e */ /* 0x010fe200000000ff */
[----:B------:R-:W-:Y:S01]  /*82c0*/  FFMA.FTZ R193, R193, UR37, -R184 ;  /* 0x00000025c1c17c23 */ /* 0x000fe200080108b8 */
[----:B------:R-:W-:Y:S01]  /*82d0*/  SHF.R.U32.HI R18, RZ, 0x8, R18 ;  /* 0x00000008ff127819 */ /* 0x000fe20000011612 */
[----:B------:R-:W-:Y:S01]  /*82e0*/  MUFU.EX2 R40, R40 ;  /* 0x0000002800287308 */ /* 0x000fe20000000800 */
[----:B------:R-:W-:Y:S01]  /*82f0*/  FSETP.NEU.FTZ.AND P0, PT, R0, -INF , PT ;  /* 0xff8000000000780b */ /* 0x000fe20003f1d000 */
[--C-:B------:R-:W-:Y:S01]  /*8300*/  FFMA.FTZ R175, R175, UR37, -R184.reuse ;  /* 0x00000025afaf7c23 */ /* 0x100fe200080108b8 */
[----:B------:R-:W-:Y:S01]  /*8310*/  LOP3.LUT R6, R6, R7, RZ, 0xc0, !PT ;  /* 0x0000000706067212 */ /* 0x000fe200078ec0ff */
[--C-:B------:R-:W-:Y:S01]  /*8320*/  FFMA.FTZ R181, R181, UR37, -R184.reuse ;  /* 0x00000025b5b57c23 */ /* 0x100fe200080108b8 */
[--C-:B------:R-:W-:Y:S01]  /*8330*/  HSET2.LE.AND R4, R4, R62.reuse, PT ;  /* 0x0000003e04047233 */ /* 0x100fe20003803000 */
[----:B------:R-:W-:Y:S01]  /*8340*/  FFMA.FTZ R182, R182, UR37, -R184 ;  /* 0x00000025b6b67c23 */ /* 0x000fe200080108b8 */
[----:B------:R-:W-:Y:S01]  /*8350*/  PRMT R13, R13, 0x5410, R18 ;  /* 0x000054100d0d7816 */ /* 0x000fe20000000012 */
[----:B------:R-:W3:Y:S01]  /*8360*/  MUFU.EX2 R39, R39 ;  /* 0x0000002700277308 */ /* 0x000ee20000000800 */
[----:B------:R-:W-:Y:S01]  /*8370*/  FSEL R67, R67, RZ, P0 ;  /* 0x000000ff43437208 */ /* 0x000fe20000000000 */
[----:B------:R-:W-:Y:S01]  /*8380*/  FFMA.FTZ R183, R183, UR37, -R184 ;  /* 0x00000025b7b77c23 */ /* 0x000fe200080108b8 */
[----:B-1----:R-:W-:Y:S01]  /*8390*/  F2FP.F16.F32.PACK_AB R7, R43, R44 ;  /* 0x0000002c2b07723e */ /* 0x002fe200000000ff */
[----:B------:R-:W-:Y:S01]  /*83a0*/  FFMA.FTZ R36, R36, UR37, -R57 ;  /* 0x0000002524247c23 */ /* 0x000fe20008010839 */
[----:B------:R-:W-:Y:S01]  /*83b0*/  FSEL R15, R208, RZ, P2 ;  /* 0x000000ffd00f7208 */ /* 0x000fe20001000000 */
[--C-:B------:R-:W-:Y:S01]  /*83c0*/  FFMA.FTZ R56, R12, UR37, -R67.reuse ;  /* 0x000000250c387c23 */ /* 0x100fe20008010843 */
[----:B------:R-:W-:Y:S01]  /*83d0*/  LOP3.LUT R7, R4, R7, RZ, 0xc0, !PT ;  /* 0x0000000704077212 */ /* 0x000fe200078ec0ff */
[----:B------:R-:W-:Y:S01]  /*83e0*/  FFMA.FTZ R55, R30, UR37, -R67 ;  /* 0x000000251e377c23 */ /* 0x000fe20008010843 */
[--C-:B------:R-:W-:Y:S01]  /*83f0*/  HSET2.LE.AND R4, R13, R62.reuse, PT ;  /* 0x0000003e0d047233 */ /* 0x100fe20003803000 */
[----:B------:R-:W-:Y:S01]  /*8400*/  FADD.FTZ R15, R167, -R15 ;  /* 0x8000000fa70f7221 */ /* 0x000fe20000010000 */
[----:B------:R-:W-:Y:S01]  /*8410*/  F2FP.F16.F32.PACK_AB R12, R49, R50 ;  /* 0x00000032310c723e */ /* 0x000fe200000000ff */
[----:B------:R-:W-:Y:S01]  /*8420*/  FFMA.FTZ R54, R31, UR37, -R67 ;  /* 0x000000251f367c23 */ /* 0x000fe20008010843 */
[----:B------:R-:W-:Y:S01]  /*8430*/  FSEL R14, R2, RZ, P1 ;  /* 0x000000ff020e7208 */ /* 0x000fe20000800000 */
[----:B------:R-:W-:Y:S01]  /*8440*/  FMUL.FTZ R15, R15, UR37 ;  /* 0x000000250f0f7c20 */ /* 0x000fe20008410000 */
[----:B------:R-:W-:Y:S01]  /*8450*/  LOP3.LUT R4, R4, R12, RZ, 0xc0, !PT ;  /* 0x0000000c04047212 */ /* 0x000fe200078ec0ff */
[----:B------:R-:W-:Y:S01]  /*8460*/  IMAD.MOV.U32 R167, RZ, RZ, R59 ;  /* 0x000000ffffa77224 */ /* 0x000fe200078e003b */
[--C-:B------:R-:W-:Y:S01]  /*8470*/  HSET2.LE.AND R5, R5, R62.reuse, PT ;  /* 0x0000003e05057233 */ /* 0x100fe20003803000 */
[----:B------:R-:W-:Y:S01]  /*8480*/  FADD.FTZ R14, R166, -R14 ;  /* 0x8000000ea60e7221 */ /* 0x000fe20000010000 */
[----:B--2---:R-:W-:Y:S01]  /*8490*/  F2FP.F16.F32.PACK_AB R12, R45, R46 ;  /* 0x0000002e2d0c723e */ /* 0x004fe200000000ff */
[----:B------:R-:W1:Y:S01]  /*84a0*/  MUFU.EX2 R60, R15 ;  /* 0x0000000f003c7308 */ /* 0x000e620000000800 */
[----:B------:R-:W-:Y:S01]  /*84b0*/  SHF.R.U32.HI R11, RZ, 0x10, R9 ;  /* 0x00000010ff0b7819 */ /* 0x000fe20000011609 */
[----:B------:R-:W-:Y:S01]  /*84c0*/  FMUL.FTZ R14, R14, UR37 ;  /* 0x000000250e0e7c20 */ /* 0x000fe20008410000 */
[----:B------:R-:W-:Y:S01]  /*84d0*/  LOP3.LUT R5, R5, R12, RZ, 0xc0, !PT ;  /* 0x0000000c05057212 */ /* 0x000fe200078ec0ff */
[----:B------:R-:W-:Y:S01]  /*84e0*/  FFMA.FTZ R52, R17, UR37, -R67 ;  /* 0x0000002511347c23 */ /* 0x000fe20008010843 */
[--C-:B------:R-:W-:Y:S01]  /*84f0*/  HSET2.LE.AND R10, R10, R62.reuse, PT ;  /* 0x0000003e0a0a7233 */ /* 0x100fe20003803000 */
[----:B------:R-:W-:Y:S01]  /*8500*/  LDSM.16.MT88.4 R28, [R212+0x9000] ;  /* 0x00900000d41c783b */ /* 0x000fe20000004200 */
[----:B---3--:R-:W-:Y:S01]  /*8510*/  F2FP.F16.F32.PACK_AB R12, R39, R40 ;  /* 0x00000028270c723e */ /* 0x008fe200000000ff */
[----:B------:R2:W3:Y:S01]  /*8520*/  MUFU.EX2 R59, R14 ;  /* 0x0000000e003b7308 */ /* 0x0004e20000000800 */
[----:B------:R-:W-:Y:S01]  /*8530*/  SHF.R.U32.HI R9, RZ, 0x18, R9 ;  /* 0x00000018ff097819 */ /* 0x000fe20000011609 */
[----:B------:R-:W-:Y:S01]  /*8540*/  FFMA.FTZ R166, R167, UR37, -R184 ;  /* 0x00000025a7a67c23 */ /* 0x000fe200080108b8 */
[----:B------:R-:W-:Y:S01]  /*8550*/  LOP3.LUT R11, R11, 0xff, RZ, 0xc0, !PT ;  /* 0x000000ff0b0b7812 */ /* 0x000fe200078ec0ff */
[--C-:B------:R-:W-:Y:S01]  /*8560*/  FFMA.FTZ R191, R191, UR37, -R67.reuse ;  /* 0x00000025bfbf7c23 */ /* 0x100fe20008010843 */
[----:B------:R-:W-:Y:S01]  /*8570*/  LOP3.LUT R10, R10, R12, RZ, 0xc0, !PT ;  /* 0x0000000c0a0a7212 */ /* 0x000fe200078ec0ff */
[----:B------:R-:W-:Y:S01]  /*8580*/  FFMA.FTZ R167, R238, UR37, -R67 ;  /* 0x00000025eea77c23 */ /* 0x000fe20008010843 */
[----:B------:R-:W-:Y:S01]  /*8590*/  PRMT R9, R11, 0x5410, R9 ;  /* 0x000054100b097816 */ /* 0x000fe20000000009 */
[----:B------:R-:W-:Y:S01]  /*85a0*/  MUFU.EX2 R55, R55 ;  /* 0x0000003700377308 */ /* 0x000fe20000000800 */
[----:B------:R-:W-:Y:S01]  /*85b0*/  FSEL R11, R0, RZ, P0 ;  /* 0x000000ff000b7208 */ /* 0x000fe20000000000 */
[-C--:B-1----:R-:W-:Y:S01]  /*85c0*/  FMUL.FTZ R162, R162, R60.reuse ;  /* 0x0000003ca2a27220 */ /* 0x082fe20000410000 */
[----:B------:R-:W-:Y:S01]  /*85d0*/  FSEL R18, R209, RZ, P4 ;  /* 0x000000ffd1127208 */ /* 0x000fe20002000000 */
[----:B------:R-:W-:Y:S01]  /*85e0*/  FMUL.FTZ R163, R163, R60 ;  /* 0x0000003ca3a37220 */ /* 0x000fe20000410000 */
[--C-:B------:R-:W-:Y:S01]  /*85f0*/  HSET2.LE.AND R8, R8, R62.reuse, PT ;  /* 0x0000003e08087233 */ /* 0x100fe20003803000 */
[----:B------:R-:W-:Y:S01]  /*8600*/  FADD.FTZ R11, R165, -R11 ;  /* 0x8000000ba50b7221 */ /* 0x000fe20000010000 */
[----:B------:R-:W-:Y:S01]  /*8610*/  HSET2.LE.AND R9, R9, R62, PT ;  /* 0x0000003e09097233 */ /* 0x000fe20003803000 */
[----:B------:R-:W1:Y:S01]  /*8620*/  MUFU.EX2 R54, R54 ;  /* 0x0000003600367308 */ /* 0x000e620000000800 */
[----:B--2---:R-:W2:Y:S01]  /*8630*/  LDSM.16.MT88.4 R12, [R214+0x9000] ;  /* 0x00900000d60c783b */ /* 0x004ea20000004200 */
[----:B------:R-:W-:Y:S01]  /*8640*/  FADD.FTZ R18, R168, -R18 ;  /* 0x80000012a8127221 */ /* 0x000fe20000010000 */
[----:B------:R-:W-:-:S02]  /*8650*/  IMAD.MOV.U32 R168, RZ, RZ, R58 ;  /* 0x000000ffffa87224 */ /* 0x000fc400078e003a */
[----:B------:R-:W-:Y:S01]  /*8660*/  FMUL.FTZ R58, R11, UR37 ;  /* 0x000000250b3a7c20 */ /* 0x000fe20008410000 */
[-C--:B---3--:R-:W-:Y:S01]  /*8670*/  FMUL.FTZ R156, R156, R59.reuse ;  /* 0x0000003b9c9c7220 */ /* 0x088fe20000410000 */
[----:B------:R-:W-:Y:S01]  /*8680*/  FMUL.FTZ R18, R18, UR37 ;  /* 0x0000002512127c20 */ /* 0x000fe20008410000 */
[-C--:B------:R-:W-:Y:S01]  /*8690*/  FMUL.FTZ R157, R157, R59.reuse ;  /* 0x0000003b9d9d7220 */ /* 0x080fe20000410000 */
[----:B------:R-:W-:Y:S01]  /*86a0*/  MUFU.EX2 R42, R42 ;  /* 0x0000002a002a7308 */ /* 0x000fe20000000800 */
[-C--:B------:R-:W-:Y:S01]  /*86b0*/  FMUL.FTZ R150, R150, R60.reuse ;  /* 0x0000003c96967220 */ /* 0x080fe20000410000 */
[-C--:B------:R-:W-:Y:S01]  /*86c0*/  FMUL.FTZ R152, R152, R59.reuse ;  /* 0x0000003b98987220 */ /* 0x080fe20000410000 */
[-C--:B------:R-:W-:Y:S01]  /*86d0*/  FMUL.FTZ R153, R153, R59.reuse ;  /* 0x0000003b99997220 */ /* 0x080fe20000410000 */
[----:B------:R-:W-:Y:S01]  /*86e0*/  FMUL.FTZ R151, R151, R60 ;  /* 0x0000003c97977220 */ /* 0x000fe20000410000 */
[-C--:B------:R-:W-:Y:S01]  /*86f0*/  FMUL.FTZ R72, R72, R59.reuse ;  /* 0x0000003b48487220 */ /* 0x080fe20000410000 */
[-C--:B------:R-:W-:Y:S01]  /*8700*/  FMUL.FTZ R73, R73, R59.reuse ;  /* 0x0000003b49497220 */ /* 0x080fe20000410000 */
[----:B------:R-:W-:Y:S01]  /*8710*/  FMUL.FTZ R76, R76, R59 ;  /* 0x0000003b4c4c7220 */ /* 0x000fe20000410000 */
[----:B------:R-:W3:Y:S01]  /*8720*/  MUFU.EX2 R41, R41 ;  /* 0x0000002900297308 */ /* 0x000ee20000000800 */
[----:B-1----:R-:W-:Y:S01]  /*8730*/  F2FP.F16.F32.PACK_AB R17, R54, R55 ;  /* 0x000000373611723e */ /* 0x002fe200000000ff */
[-C--:B------:R-:W-:Y:S01]  /*8740*/  FMUL.FTZ R77, R77, R59.reuse ;  /* 0x0000003b4d4d7220 */ /* 0x080fe20000410000 */
[-C--:B------:R-:W-:Y:S01]  /*8750*/  FMUL.FTZ R88, R88, R59.reuse ;  /* 0x0000003b58587220 */ /* 0x080fe20000410000 */
[----:B------:R-:W-:Y:S01]  /*8760*/  FMUL.FTZ R89, R89, R59 ;  /* 0x0000003b59597220 */ /* 0x000fe20000410000 */
[----:B------:R-:W-:Y:S01]  /*8770*/  LOP3.LUT R11, R8, R17, RZ, 0xc0, !PT ;  /* 0x00000011080b7212 */ /* 0x000fe200078ec0ff */
[-C--:B------:R-:W-:Y:S01]  /*8780*/  FMUL.FTZ R92, R92, R59.reuse ;  /* 0x0000003b5c5c7220 */ /* 0x080fe20000410000 */
[----:B------:R-:W-:Y:S01]  /*8790*/  HSET2.LE.AND R8, R16, R62, PT ;  /* 0x0000003e10087233 */ /* 0x000fe20003803000 */
        /* <DEDUP_REMOVED lines=8> */
[----:B------:R-:W1:Y:S01]  /*8820*/  MUFU.EX2 R56, R56 ;  /* 0x0000003800387308 */ /* 0x000e620000000800 */
[----:B---3--:R-:W-:Y:S01]  /*8830*/  F2FP.F16.F32.PACK_AB R16, R41, R42 ;  /* 0x0000002a2910723e */ /* 0x008fe200000000ff */
[-C--:B------:R-:W-:Y:S01]  /*8840*/  FMUL.FTZ R116, R116, R59.reuse ;  /* 0x0000003b74747220 */ /* 0x080fe20000410000 */
[-C--:B------:R-:W-:Y:S01]  /*8850*/  FMUL.FTZ R117, R117, R59.reuse ;  /* 0x0000003b75757220 */ /* 0x080fe20000410000 */
[-C--:B------:R-:W-:Y:S01]  /*8860*/  FMUL.FTZ R124, R124, R59.reuse ;  /* 0x0000003b7c7c7220 */ /* 0x080fe20000410000 */
[----:B------:R-:W-:Y:S01]  /*8870*/  LOP3.LUT R8, R8, R16, RZ, 0xc0, !PT ;  /* 0x0000001008087212 */ /* 0x000fe200078ec0ff */
[-C--:B------:R-:W-:Y:S01]  /*8880*/  FMUL.FTZ R125, R125, R59.reuse ;  /* 0x0000003b7d7d7220 */ /* 0x080fe20000410000 */
[-C--:B------:R-:W-:Y:S01]  /*8890*/  FMUL.FTZ R128, R128, R59.reuse ;  /* 0x0000003b80807220 */ /* 0x080fe20000410000 */
[----:B------:R-:W3:Y:S01]  /*88a0*/  MUFU.EX2 R61, R18 ;  /* 0x00000012003d7308 */ /* 0x000ee20000000800 */
[----:B------:R-:W-:Y:S01]  /*88b0*/  FMUL.FTZ R129, R129, R59 ;  /* 0x0000003b81817220 */ /* 0x000fe20000410000 */
[-C--:B------:R-:W-:Y:S01]  /*88c0*/  FMUL.FTZ R138, R138, R60.reuse ;  /* 0x0000003c8a8a7220 */ /* 0x080fe20000410000 */
[-C--:B------:R-:W-:Y:S01]  /*88d0*/  FMUL.FTZ R139, R139, R60.reuse ;  /* 0x0000003c8b8b7220 */ /* 0x080fe20000410000 */
[----:B------:R-:W-:Y:S01]  /*88e0*/  FFMA.FTZ R165, R168, UR37, -R184 ;  /* 0x00000025a8a57c23 */ /* 0x000fe200080108b8 */
[--C-:B------:R-:W-:Y:S01]  /*88f0*/  FFMA.FTZ R168, R189, UR37, -R67.reuse ;  /* 0x00000025bda87c23 */ /* 0x100fe20008010843 */
[----:B------:R-:W-:Y:S01]  /*8900*/  FFMA.FTZ R189, R197, UR37, -R67 ;  /* 0x00000025c5bd7c23 */ /* 0x000fe20008010843 */
[----:B------:R-:W-:Y:S01]  /*8910*/  FMUL.FTZ R70, R70, R60 ;  /* 0x0000003c46467220 */ /* 0x000fe20000410000 */
[----:B------:R-:W4:Y:S01]  /*8920*/  MUFU.EX2 R58, R58 ;  /* 0x0000003a003a7308 */ /* 0x000f220000000800 */
[----:B-1----:R-:W-:Y:S01]  /*8930*/  F2FP.F16.F32.PACK_AB R16, R56, R52 ;  /* 0x000000343810723e */ /* 0x002fe200000000ff */
[-C--:B------:R-:W-:Y:S01]  /*8940*/  FMUL.FTZ R71, R71, R60.reuse ;  /* 0x0000003c47477220 */ /* 0x080fe20000410000 */
[-C--:B------:R-:W-:Y:S01]  /*8950*/  FMUL.FTZ R82, R82, R60.reuse ;  /* 0x0000003c52527220 */ /* 0x080fe20000410000 */
[----:B------:R-:W-:Y:S01]  /*8960*/  FMUL.FTZ R83, R83, R60 ;  /* 0x0000003c53537220 */ /* 0x000fe20000410000 */
[----:B------:R-:W-:Y:S01]  /*8970*/  LOP3.LUT R9, R9, R16, RZ, 0xc0, !PT ;  /* 0x0000001009097212 */ /* 0x000fe200078ec0ff */
[-C--:B------:R-:W-:Y:S01]  /*8980*/  FMUL.FTZ R86, R86, R60.reuse ;  /* 0x0000003c56567220 */ /* 0x080fe20000410000 */
[----:B------:R-:W-:Y:S01]  /*8990*/  FMUL.FTZ R87, R87, R60 ;  /* 0x0000003c57577220 */ /* 0x000fe20000410000 */
[----:B------:R-:W-:Y:S01]  /*89a0*/  MUFU.EX2 R166, R166 ;  /* 0x000000a600a67308 */ /* 0x000fe20000000800 */
[-C--:B---3--:R-:W-:Y:S01]  /*89b0*/  FMUL.FTZ R160, R160, R61.reuse ;  /* 0x0000003da0a07220 */ /* 0x088fe20000410000 */
[-C--:B------:R-:W-:Y:S01]  /*89c0*/  FMUL.FTZ R161, R161, R61.reuse ;  /* 0x0000003da1a17220 */ /* 0x080fe20000410000 */
[-C--:B------:R-:W-:Y:S01]  /*89d0*/  FMUL.FTZ R148, R148, R61.reuse ;  /* 0x0000003d94947220 */ /* 0x080fe20000410000 */
[-C--:B------:R-:W-:Y:S01]  /*89e0*/  FMUL.FTZ R149, R149, R61.reuse ;  /* 0x0000003d95957220 */ /* 0x080fe20000410000 */
[----:B------:R-:W1:Y:S01]  /*89f0*/  LDSM.16.MT88.4 R16, [R214+0xb000] ;  /* 0x00b00000d610783b */ /* 0x000e620000004200 */
[-C--:B------:R-:W-:Y:S01]  /*8a00*/  FMUL.FTZ R136, R136, R61.reuse ;  /* 0x0000003d88887220 */ /* 0x080fe20000410000 */
[-C--:B------:R-:W-:Y:S01]  /*8a10*/  FMUL.FTZ R137, R137, R61.reuse ;  /* 0x0000003d89897220 */ /* 0x080fe20000410000 */
[----:B------:R-:W-:Y:S01]  /*8a20*/  MUFU.EX2 R165, R165 ;  /* 0x000000a500a57308 */ /* 0x000fe20000000800 */
[-C--:B----4-:R-:W-:Y:S01]  /*8a30*/  FMUL.FTZ R158, R158, R58.reuse ;  /* 0x0000003a9e9e7220 */ /* 0x090fe20000410000 */
        /* <DEDUP_REMOVED lines=21> */
[----:B------:R-:W-:Y:S01]  /*8b90*/  HMMA.16816.F32 R148, R4, R14, R148 ;  /* 0x0000000e0494723c */ /* 0x000fe20000001894 */
[----:B------:R-:W2:Y:S01]  /*8ba0*/  LDSM.16.MT88.4 R12, [R212+0xb000] ;  /* 0x00b00000d40c783b */ /* 0x000ea20000004200 */
[-C--:B------:R-:W-:Y:S01]  /*8bb0*/  FMUL.FTZ R119, R119, R58.reuse ;  /* 0x0000003a77777220 */ /* 0x080fe20000410000 */
[-C--:B------:R-:W-:Y:S01]  /*8bc0*/  FMUL.FTZ R126, R126, R58.reuse ;  /* 0x0000003a7e7e7220 */ /* 0x080fe20000410000 */
[-C--:B------:R-:W-:Y:S01]  /*8bd0*/  FMUL.FTZ R127, R127, R58.reuse ;  /* 0x0000003a7f7f7220 */ /* 0x080fe20000410000 */
[-C--:B------:R-:W-:Y:S01]  /*8be0*/  FMUL.FTZ R130, R130, R58.reuse ;  /* 0x0000003a82827220 */ /* 0x080fe20000410000 */
[----:B------:R-:W-:Y:S01]  /*8bf0*/  FMUL.FTZ R131, R131, R58 ;  /* 0x0000003a83837220 */ /* 0x000fe20000410000 */
[C---:B------:R-:W-:Y:S01]  /*8c00*/  HMMA.16816.F32 R72, R8.reuse, R28, R72 ;  /* 0x0000001c0848723c */ /* 0x040fe20000001848 */
[----:B------:R-:W-:Y:S01]  /*8c10*/  MUFU.EX2 R193, R193 ;  /* 0x000000c100c17308 */ /* 0x000fe20000000800 */
[-C--:B------:R-:W-:Y:S01]  /*8c20*/  FMUL.FTZ R68, R68, R61.reuse ;  /* 0x0000003d44447220 */ /* 0x080fe20000410000 */
[-C--:B------:R-:W-:Y:S01]  /*8c30*/  FMUL.FTZ R69, R69, R61.reuse ;  /* 0x0000003d45457220 */ /* 0x080fe20000410000 */
[-C--:B------:R-:W-:Y:S01]  /*8c40*/  FMUL.FTZ R80, R80, R61.reuse ;  /* 0x0000003d50507220 */ /* 0x080fe20000410000 */
[-C--:B------:R-:W-:Y:S01]  /*8c50*/  FMUL.FTZ R81, R81, R61.reuse ;  /* 0x0000003d51517220 */ /* 0x080fe20000410000 */
[C---:B------:R-:W-:Y:S01]  /*8c60*/  HMMA.16816.F32 R76, R8.reuse, R30, R76 ;  /* 0x0000001e084c723c */ /* 0x040fe2000000184c */
[-C--:B------:R-:W-:Y:S01]  /*8c70*/  FMUL.FTZ R84, R84, R61.reuse ;  /* 0x0000003d54547220 */ /* 0x080fe20000410000 */
[-C--:B------:R-:W-:Y:S01]  /*8c80*/  FMUL.FTZ R85, R85, R61.reuse ;  /* 0x0000003d55557220 */ /* 0x080fe20000410000 */
[----:B------:R-:W-:Y:S01]  /*8c90*/  MUFU.EX2 R191, R191 ;  /* 0x000000bf00bf7308 */ /* 0x000fe20000000800 */
        /* <DEDUP_REMOVED lines=9> */
[-C--:B------:R-:W-:Y:S01]  /*8d30*/  FMUL.FTZ R146, R146, R60.reuse ;  /* 0x0000003c92927220 */ /* 0x080fe20000410000 */
[-C--:B------:R-:W-:Y:S01]  /*8d40*/  FMUL.FTZ R147, R147, R60.reuse ;  /* 0x0000003c93937220 */ /* 0x080fe20000410000 */
[-C--:B------:R-:W-:Y:S01]  /*8d50*/  FMUL.FTZ R104, R104, R61.reuse ;  /* 0x0000003d68687220 */ /* 0x080fe20000410000 */
[-C--:B------:R-:W-:Y:S01]  /*8d60*/  FMUL.FTZ R105, R105, R61.reuse ;  /* 0x0000003d69697220 */ /* 0x080fe20000410000 */
[-C--:B------:R-:W-:Y:S01]  /*8d70*/  FMUL.FTZ R106, R106, R60.reuse ;  /* 0x0000003c6a6a7220 */ /* 0x080fe20000410000 */
        /* <DEDUP_REMOVED lines=12> */
[C---:B-1----:R-:W-:Y:S01]  /*8e40*/  HMMA.16816.F32 R112, R8.reuse, R16, R112 ;  /* 0x000000100870723c */ /* 0x042fe20000001870 */
[-C--:B------:R-:W-:Y:S01]  /*8e50*/  FMUL.FTZ R123, R123, R60.reuse ;  /* 0x0000003c7b7b7220 */ /* 0x080fe20000410000 */
[-C--:B------:R-:W-:Y:S01]  /*8e60*/  FMUL.FTZ R132, R132, R61.reuse ;  /* 0x0000003d84847220 */ /* 0x080fe20000410000 */
[----:B------:R-:W-:Y:S01]  /*8e70*/  FMUL.FTZ R133, R133, R61 ;  /* 0x0000003d85857220 */ /* 0x000fe20000410000 */
[-C--:B------:R-:W-:Y:S01]  /*8e80*/  FMUL.FTZ R134, R134, R60.reuse ;  /* 0x0000003c86867220 */ /* 0x080fe20000410000 */
[----:B------:R-:W-:Y:S01]  /*8e90*/  FMUL.FTZ R135, R135, R60 ;  /* 0x0000003c87877220 */ /* 0x000fe20000410000 */
[C---:B------:R-:W-:Y:S01]  /*8ea0*/  HMMA.16816.F32 R116, R8.reuse, R18, R116 ;  /* 0x000000120874723c */ /* 0x040fe20000001874 */
[----:B------:R-:W-:Y:S01]  /*8eb0*/  LOP3.LUT R34, R207, UR13, R34, 0x96, !PT ;  /* 0x0000000dcf227c12 */ /* 0x000fe2000f8e9622 */
[----:B------:R-:W-:Y:S01]  /*8ec0*/  FFMA.FTZ R197, R200, UR37, -R65 ;  /* 0x00000025c8c57c23 */ /* 0x000fe20008010841 */
[----:B------:R-:W-:Y:S01]  /*8ed0*/  FFMA.FTZ R207, R211, UR37, -R57 ;  /* 0x00000025d3cf7c23 */ /* 0x000fe20008010839 */
[----:B------:R-:W-:Y:S01]  /*8ee0*/  FFMA.FTZ R200, R248, UR37, -R65 ;  /* 0x00000025f8c87c23 */ /* 0x000fe20008010841 */
[----:B------:R-:W-:Y:S01]  /*8ef0*/  FFMA.FTZ R211, R247, UR37, -R57 ;  /* 0x00000025f7d37c23 */ /* 0x000fe20008010839 */
[C---:B--2---:R-:W-:Y:S01]  /*8f00*/  HMMA.16816.F32 R124, R8.reuse, R12, R124 ;  /* 0x0000000c087c723c */ /* 0x044fe2000000187c */
[----:B------:R-:W-:Y:S01]  /*8f10*/  IMAD.WIDE.U32 R34, R34, -0x2daee0ad, RZ ;  /* 0xd2511f5322227825 */ /* 0x000fe200078e00ff */
[----:B------:R-:W-:Y:S03]  /*8f20*/  MUFU.EX2 R197, R197 ;  /* 0x000000c500c57308 */ /* 0x000fe60000000800 */
[--C-:B------:R-:W-:Y:S01]  /*8f30*/  FFMA.FTZ R185, R185, UR37, -R67.reuse ;  /* 0x00000025b9b97c23 */ /* 0x100fe20008010843 */
[--C-:B------:R-:W-:Y:S01]  /*8f40*/  FFMA.FTZ R203, R203, UR37, -R67.reuse ;  /* 0x00000025cbcb7c23 */ /* 0x100fe20008010843 */
[----:B------:R-:W-:Y:S01]  /*8f50*/  IMAD.U32 R238, RZ, RZ, UR33 ;  /* 0x00000021ffee7e24 */ /* 0x000fe2000f8e00ff */
[----:B------:R-:W-:Y:S01]  /*8f60*/  HMMA.16816.F32 R128, R8, R14, R128 ;  /* 0x0000000e0880723c */ /* 0x000fe20000001880 */
[----:B------:R-:W-:Y:S01]  /*8f70*/  LOP3.LUT R32, R35, UR29, R32, 0x96, !PT ;  /* 0x0000001d23207c12 */ /* 0x000fe2000f8e9620 */
[--C-:B------:R-:W-:Y:S01]  /*8f80*/  FFMA.FTZ R204, R204, UR37, -R67.reuse ;  /* 0x00000025cccc7c23 */ /* 0x100fe20008010843 */
[----:B------:R-:W-:Y:S01]  /*8f90*/  FFMA.FTZ R196, R196, UR37, -R67 ;  /* 0x00000025c4c47c23 */ /* 0x000fe20008010843 */
[----:B------:R-:W-:Y:S01]  /*8fa0*/  MUFU.EX2 R200, R200 ;  /* 0x000000c800c87308 */ /* 0x000fe20000000800 */
[----:B------:R-:W-:Y:S01]  /*8fb0*/  LOP3.LUT R238, R239, UR4, R238, 0x96, !PT ;  /* 0x00000004efee7c12 */ /* 0x000fe2000f8e96ee */
[----:B------:R-:W-:Y:S01]  /*8fc0*/  HMMA.16816.F32 R136, R4, R12, R136 ;  /* 0x0000000c0488723c */ /* 0x000fe20000001888 */
[----:B------:R-:W-:Y:S01]  /*8fd0*/  IMAD.WIDE.U32 R8, R33, -0x2daee0ad, RZ ;  /* 0xd2511f5321087825 */ /* 0x000fe200078e00ff */
[----:B------:R-:W-:-:S03]  /*8fe0*/  LOP3.LUT R33, R32, 0xffff, RZ, 0xc0, !PT ;  /* 0x0000ffff20217812 */ /* 0x000fc600078ec0ff */
[--C-:B------:R-:W-:Y:S01]  /*8ff0*/  FFMA.FTZ R174, R174, UR37, -R67.reuse ;  /* 0x00000025aeae7c23 */ /* 0x100fe20008010843 */
[--C-:B------:R-:W-:Y:S01]  /*9000*/  FFMA.FTZ R173, R173, UR37, -R67.reuse ;  /* 0x00000025adad7c23 */ /* 0x100fe20008010843 */
[----:B------:R-:W-:Y:S01]  /*9010*/  FFMA.FTZ R172, R172, UR37, -R67 ;  /* 0x00000025acac7c23 */ /* 0x000fe20008010843 */
[----:B------:R-:W-:Y:S01]  /*9020*/  LOP3.LUT R10, R9, UR29, R192, 0x96, !PT ;  /* 0x0000001d090a7c12 */ /* 0x000fe2000f8e96c0 */
[----:B------:R-:W-:Y:S01]  /*9030*/  FFMA.FTZ R192, R199, UR37, -R184 ;  /* 0x00000025c7c07c23 */ /* 0x000fe200080108b8 */
[C---:B------:R-:W-:Y:S01]  /*9040*/  LOP3.LUT R9, R8.reuse, 0xffff, RZ, 0xc0, !PT ;  /* 0x0000ffff08097812 */ /* 0x040fe200078ec0ff */
[C---:B------:R-:W-:Y:S01]  /*9050*/  HMMA.16816.F32 R68, R4.reuse, R28, R68 ;  /* 0x0000001c0444723c */ /* 0x040fe20000001844 */
[----:B------:R-:W-:Y:S01]  /*9060*/  LOP3.LUT R11, R8, 0xff, RZ, 0xc0, !PT ;  /* 0x000000ff080b7812 */ /* 0x000fe200078ec0ff */
[----:B------:R-:W-:Y:S01]  /*9070*/  FFMA.FTZ R199, R202, UR37, -R65 ;  /* 0x00000025cac77c23 */ /* 0x000fe20008010841 */
[--C-:B------:R-:W-:Y:S01]  /*9080*/  SHF.R.U32.HI R12, RZ, 0x10, R8.reuse ;  /* 0x00000010ff0c7819 */ /* 0x100fe20000011608 */
[----:B------:R-:W1:Y:S01]  /*9090*/  MUFU.EX2 R192, R192 ;  /* 0x000000c000c07308 */ /* 0x000e620000000800 */
[----:B------:R-:W-:Y:S01]  /*90a0*/  SHF.R.U32.HI R9, RZ, 0x8, R9 ;  /* 0x00000008ff097819 */ /* 0x000fe20000011609 */
[C---:B------:R-:W-:Y:S01]  /*90b0*/  HMMA.16816.F32 R80, R4.reuse, R30, R80 ;  /* 0x0000001e0450723c */ /* 0x040fe20000001850 */
[----:B------:R-:W-:Y:S01]  /*90c0*/  SHF.R.U32.HI R8, RZ, 0x18, R8 ;  /* 0x00000018ff087819 */ /* 0x000fe20000011608 */
[----:B------:R-:W-:Y:S01]  /*90d0*/  FFMA.FTZ R202, R252, UR37, -R65 ;  /* 0x00000025fcca7c23 */ /* 0x000fe20008010841 */
[----:B------:R-:W-:Y:S01]  /*90e0*/  PRMT R11, R11, 0x5410, R9 ;  /* 0x000054100b0b7816 */ /* 0x000fe20000000009 */
[----:B------:R-:W-:Y:S01]  /*90f0*/  FFMA.FTZ R66, R66, UR37, -R67 ;  /* 0x0000002542427c23 */ /* 0x000fe20008010843 */
[----:B------:R-:W-:Y:S01]  /*9100*/  LOP3.LUT R12, R12, 0xff, RZ, 0xc0, !PT ;  /* 0x000000ff0c0c7812 */ /* 0x000fe200078ec0ff */
[C---:B------:R-:W-:Y:S01]  /*9110*/  HMMA.16816.F32 R84, R4.reuse, R24, R84 ;  /* 0x000000180454723c */ /* 0x040fe20000001854 */
[----:B------:R-:W-:Y:S01]  /*9120*/  LOP3.LUT R9, R10, 0xffff, RZ, 0xc0, !PT ;  /* 0x0000ffff0a097812 */ /* 0x000fe200078ec0ff */
[----:B------:R-:W-:Y:S01]  /*9130*/  MUFU.EX2 R199, R199 ;  /* 0x000000c700c77308 */ /* 0x000fe20000000800 */
[----:B------:R-:W-:Y:S01]  /*9140*/  PRMT R8, R12, 0x5410, R8 ;  /* 0x000054100c087816 */ /* 0x000fe20000000008 */
[----:B------:R-:W-:Y:S01]  /*9150*/  FFMA.FTZ R50, R232, R61, R50 ;  /* 0x0000003de8327223 */ /* 0x000fe20000010032 */
[----:B------:R-:W-:Y:S01]  /*9160*/  SHF.R.U32.HI R9, RZ, 0x8, R9 ;  /* 0x00000008ff097819 */ /* 0x000fe20000011609 */
[C---:B------:R-:W-:Y:S01]  /*9170*/  HMMA.16816.F32 R96, R4.reuse, R26, R96 ;  /* 0x0000001a0460723c */ /* 0x040fe20000001860 */
[----:B------:R-:W-:Y:S01]  /*9180*/  LOP3.LUT R12, R10, 0xff, RZ, 0xc0, !PT ;  /* 0x000000ff0a0c7812 */ /* 0x000fe200078ec0ff */
[----:B------:R-:W2:Y:S01]  /*9190*/  LDSM.16.MT88.4 R24, [R214+0x9400] ;  /* 0x00940000d618783b */ /* 0x000ea20000004200 */
[--C-:B------:R-:W-:Y:S01]  /*91a0*/  HSET2.LE.AND R11, R11, R62.reuse, PT ;  /* 0x0000003e0b0b7233 */ /* 0x100fe20003803000 */
[----:B------:R-:W-:Y:S01]  /*91b0*/  MUFU.EX2 R202, R202 ;  /* 0x000000ca00ca7308 */ /* 0x000fe20000000800 */
[----:B------:R-:W-:Y:S01]  /*91c0*/  PRMT R9, R12, 0x5410, R9 ;  /* 0x000054100c097816 */ /* 0x000fe20000000009 */
[C---:B------:R-:W-:Y:S01]  /*91d0*/  HMMA.16816.F32 R144, R4.reuse, R20, R144 ;  /* 0x000000140490723c */ /* 0x040fe20000001890 */
[----:B------:R-:W-:Y:S01]  /*91e0*/  SHF.R.U32.HI R12, RZ, 0x10, R10 ;  /* 0x00000010ff0c7819 */ /* 0x000fe2000001160a */
[----:B------:R-:W-:Y:S01]  /*91f0*/  FFMA.FTZ R46, R231, R60, R46 ;  /* 0x0000003ce72e7223 */ /* 0x000fe2000001002e */
[----:B------:R-:W-:Y:S01]  /*9200*/  SHF.R.U32.HI R10, RZ, 0x18, R10 ;  /* 0x00000018ff0a7819 */ /* 0x000fe2000001160a */
[----:B------:R-:W-:Y:S01]  /*9210*/  FFMA.FTZ R42, R230, R59, R42 ;  /* 0x0000003be62a7223 */ /* 0x000fe2000001002a */
[----:B------:R-:W-:Y:S01]  /*9220*/  LOP3.LUT R12, R12, 0xff, RZ, 0xc0, !PT ;  /* 0x000000ff0c0c7812 */ /* 0x000fe200078ec0ff */
[C---:B------:R-:W-:Y:S01]  /*9230*/  HMMA.16816.F32 R104, R4.reuse, R22, R104 ;  /* 0x000000160468723c */ /* 0x040fe20000001868 */
[--C-:B------:R-:W-:Y:S01]  /*9240*/  HSET2.LE.AND R8, R8, R62.reuse, PT ;  /* 0x0000003e08087233 */ /* 0x100fe20003803000 */
[----:B------:R-:W3:Y:S01]  /*9250*/  LDSM.16.MT88.4 R20, [R212+0x9400] ;  /* 0x00940000d414783b */ /* 0x000ee20000004200 */
[----:B------:R-:W-:Y:S01]  /*9260*/  PRMT R10, R12, 0x5410, R10 ;  /* 0x000054100c0a7816 */ /* 0x000fe2000000000a */
[----:B------:R-:W-:Y:S01]  /*9270*/  MUFU.EX2 R206, R206 ;  /* 0x000000ce00ce7308 */ /* 0x000fe20000000800 */
[--C-:B------:R-:W-:Y:S01]  /*9280*/  HSET2.LE.AND R9, R9, R62.reuse, PT ;  /* 0x0000003e09097233 */ /* 0x100fe20003803000 */
[C---:B------:R-:W-:Y:S01]  /*9290*/  HMMA.16816.F32 R108, R4.reuse, R16, R108 ;  /* 0x00000010046c723c */ /* 0x040fe2000000186c */
[----:B-1----:R-:W-:Y:S01]  /*92a0*/  F2FP.F16.F32.PACK_AB R30, R192, R193 ;  /* 0x000000c1c01e723e */ /* 0x002fe200000000ff */
[----:B------:R-:W-:Y:S01]  /*92b0*/  FFMA.FTZ R52, R227, R58, R52 ;  /* 0x0000003ae3347223 */ /* 0x000fe20000010034 */
[----:B------:R-:W-:Y:S01]  /*92c0*/  HSET2.LE.AND R10, R10, R62, PT ;  /* 0x0000003e0a0a7233 */ /* 0x000fe20003803000 */
[----:B------:R-:W-:Y:S01]  /*92d0*/  FADD.FTZ R50, R49, R50 ;  /* 0x0000003231327221 */ /* 0x000fe20000010000 */
[----:B------:R-:W-:Y:S01]  /*92e0*/  F2FP.F16.F32.PACK_AB R31, R167, R168 ;  /* 0x000000a8a71f723e */ /* 0x000fe200000000ff */
[C---:B------:R-:W-:Y:S01]  /*92f0*/  HMMA.16816.F32 R120, R4.reuse, R18, R120 ;  /* 0x000000120478723c */ /* 0x040fe20000001878 */
[----:B------:R-:W-:Y:S01]  /*9300*/  F2FP.F16.F32.PACK_AB R28, R165, R166 ;  /* 0x000000a6a51c723e */ /* 0x000fe200000000ff */
[----:B------:R-:W1:Y:S01]  /*9310*/  LDSM.16.MT88.4 R16, [R214+0xa400] ;  /* 0x00a40000d610783b */ /* 0x000e620000004200 */
[----:B------:R-:W-:Y:S01]  /*9320*/  F2FP.F16.F32.PACK_AB R29, R189, R191 ;  /* 0x000000bfbd1d723e */ /* 0x000fe200000000ff */
[----:B------:R-:W-:Y:S01]  /*9330*/  MUFU.EX2 R207, R207 ;  /* 0x000000cf00cf7308 */ /* 0x000fe20000000800 */
[----:B------:R-:W-:Y:S01]  /*9340*/  LOP3.LUT R30, R11, R30, RZ, 0xc0, !PT ;  /* 0x0000001e0b1e7212 */ /* 0x000fe200078ec0ff */
[----:B------:R-:W-:Y:S01]  /*9350*/  HMMA.16816.F32 R132, R4, R14, R132 ;  /* 0x0000000e0484723c */ /* 0x000fe20000001884 */
[----:B------:R-:W-:Y:S01]  /*9360*/  LOP3.LUT R31, R8, R31, RZ, 0xc0, !PT ;  /* 0x0000001f081f7212 */ /* 0x000fe200078ec0ff */
[----:B------:R-:W4:Y:S01]  /*9370*/  LDSM.16.MT88.4 R12, [R212+0xa400] ;  /* 0x00a40000d40c783b */ /* 0x000f220000004200 */
[----:B------:R-:W-:Y:S01]  /*9380*/  LOP3.LUT R28, R9, R28, RZ, 0xc0, !PT ;  /* 0x0000001c091c7212 */ /* 0x000fe200078ec0ff */
[----:B------:R-:W-:Y:S01]  /*9390*/  FADD.FTZ R46, R45, R46 ;  /* 0x0000002e2d2e7221 */ /* 0x000fe20000010000 */
[----:B------:R-:W-:Y:S01]  /*93a0*/  LOP3.LUT R29, R10, R29, RZ, 0xc0, !PT ;  /* 0x0000001d0a1d7212 */ /* 0x000fe200078ec0ff */
[----:B------:R-:W-:Y:S01]  /*93b0*/  LDSM.16.MT88.4 R4, [R212+0xb400] ;  /* 0x00b40000d404783b */ /* 0x000fe20000004200 */
[----:B------:R-:W5:Y:S01]  /*93c0*/  MUFU.EX2 R201, R201 ;  /* 0x000000c900c97308 */ /* 0x000f620000000800 */
[----:B------:R-:W-:Y:S01]  /*93d0*/  SHF.R.U32.HI R33, RZ, 0x8, R33 ;  /* 0x00000008ff217819 */ /* 0x000fe20000011621 */
[----:B------:R-:W-:Y:S01]  /*93e0*/  FADD.FTZ R42, R41, R42 ;  /* 0x0000002a292a7221 */ /* 0x000fe20000010000 */
[----:B------:R-:W4:Y:S01]  /*93f0*/  LDSM.16.MT88.4 R8, [R214+0xb400] ;  /* 0x00b40000d608783b */ /* 0x000f220000004200 */
[----:B------:R-:W-:Y:S01]  /*9400*/  FADD.FTZ R52, R56, R52 ;  /* 0x0000003438347221 */ /* 0x000fe20000010000 */
[C---:B--2---:R-:W-:Y:S01]  /*9410*/  HMMA.16816.F32 R156, R28.reuse, R24, R156 ;  /* 0x000000181c9c723c */ /* 0x044fe2000000189c */
[----:B------:R-:W-:Y:S01]  /*9420*/  FADD.FTZ R50, R48, R50 ;  /* 0x0000003230327221 */ /* 0x000fe20000010000 */
[----:B------:R-:W-:Y:S01]  /*9430*/  FADD.FTZ R46, R44, R46 ;  /* 0x0000002e2c2e7221 */ /* 0x000fe20000010000 */
[----:B------:R-:W2:Y:S01]  /*9440*/  MUFU.EX2 R211, R211 ;  /* 0x000000d300d37308 */ /* 0x000ea20000000800 */
[----:B------:R-:W-:Y:S01]  /*9450*/  FADD.FTZ R42, R40, R42 ;  /* 0x0000002a282a7221 */ /* 0x000fe20000010000 */
[----:B------:R-:W-:Y:S01]  /*9460*/  FADD.FTZ R52, R55, R52 ;  /* 0x0000003437347221 */ /* 0x000fe20000010000 */
[C---:B------:R-:W-:Y:S01]  /*9470*/  HMMA.16816.F32 R152, R28.reuse, R26, R152 ;  /* 0x0000001a1c98723c */ /* 0x040fe20000001898 */
[----:B------:R-:W-:Y:S01]  /*9480*/  FADD.FTZ R50, R47, R50 ;  /* 0x000000322f327221 */ /* 0x000fe20000010000 */
[----:B------:R-:W-:Y:S01]  /*9490*/  FADD.FTZ R46, R43, R46 ;  /* 0x0000002e2b2e7221 */ /* 0x000fe20000010000 */
[----:B------:R-:W-:Y:S01]  /*94a0*/  FADD.FTZ R42, R39, R42 ;  /* 0x0000002a272a7221 */ /* 0x000fe20000010000 */
[----:B------:R-:W-:Y:S01]  /*94b0*/  FADD.FTZ R52, R54, R52 ;  /* 0x0000003436347221 */ /* 0x000fe20000010000 */
[----:B------:R-:W4:Y:S01]  /*94c0*/  MUFU.EX2 R185, R185 ;  /* 0x000000b900b97308 */ /* 0x000f220000000800 */
[C---:B---3--:R-:W-:Y:S01]  /*94d0*/  HMMA.16816.F32 R72, R28.reuse, R20, R72 ;  /* 0x000000141c48723c */ /* 0x048fe20000001848 */
[----:B------:R-:W-:Y:S01]  /*94e0*/  FADD.FTZ R50, R197, R50 ;  /* 0x00000032c5327221 */ /* 0x000fe20000010000 */
[----:B-----5:R-:W-:Y:S01]  /*94f0*/  FADD.FTZ R46, R201, R46 ;  /* 0x0000002ec92e7221 */ /* 0x020fe20000010000 */
[----:B------:R-:W-:Y:S01]  /*9500*/  FADD.FTZ R42, R166, R42 ;  /* 0x0000002aa62a7221 */ /* 0x000fe20000010000 */
[----:B------:R-:W-:Y:S01]  /*9510*/  FADD.FTZ R52, R191, R52 ;  /* 0x00000034bf347221 */ /* 0x000fe20000010000 */
[----:B------:R-:W-:Y:S01]  /*9520*/  FADD.FTZ R50, R199, R50 ;  /* 0x00000032c7327221 */ /* 0x000fe20000010000 */
[C---:B------:R-:W-:Y:S01]  /*9530*/  HMMA.16816.F32 R76, R28.reuse, R22, R76 ;  /* 0x000000161c4c723c */ /* 0x040fe2000000184c */
[----:B------:R-:W3:Y:S01]  /*9540*/  MUFU.EX2 R203, R203 ;  /* 0x000000cb00cb7308 */ /* 0x000ee20000000800 */
[----:B--2---:R-:W-:Y:S01]  /*9550*/  FADD.FTZ R46, R211, R46 ;  /* 0x0000002ed32e7221 */ /* 0x004fe20000010000 */
[----:B------:R-:W-:Y:S01]  /*9560*/  FADD.FTZ R42, R165, R42 ;  /* 0x0000002aa52a7221 */ /* 0x000fe20000010000 */
[----:B------:R-:W-:Y:S01]  /*9570*/  FADD.FTZ R52, R189, R52 ;  /* 0x00000034bd347221 */ /* 0x000fe20000010000 */
[----:B------:R-:W-:Y:S01]  /*9580*/  FFMA.FTZ R67, R170, UR37, -R65 ;  /* 0x00000025aa437c23 */ /* 0x000fe20008010841 */
[C---:B-1----:R-:W-:Y:S01]  /*9590*/  HMMA.16816.F32 R88, R28.reuse, R16, R88 ;  /* 0x000000101c58723c */ /* 0x042fe20000001858 */
[--C-:B------:R-:W-:Y:S01]  /*95a0*/  FFMA.FTZ R53, R53, UR37, -R57.reuse ;  /* 0x0000002535357c23 */ /* 0x100fe20008010839 */
[----:B------:R-:W-:Y:S01]  /*95b0*/  FADD.FTZ R50, R200, R50 ;  /* 0x00000032c8327221 */ /* 0x000fe20000010000 */
[----:B------:R-:W1:Y:S01]  /*95c0*/  MUFU.EX2 R204, R204 ;  /* 0x000000cc00cc7308 */ /* 0x000e620000000800 */
[----:B------:R-:W-:Y:S01]  /*95d0*/  FADD.FTZ R46, R206, R46 ;  /* 0x0000002ece2e7221 */ /* 0x000fe20000010000 */
[----:B------:R-:W-:Y:S01]  /*95e0*/  FADD.FTZ R42, R193, R42 ;  /* 0x0000002ac12a7221 */ /* 0x000fe20000010000 */
[C---:B------:R-:W-:Y:S01]  /*95f0*/  HMMA.16816.F32 R92, R28.reuse, R18, R92 ;  /* 0x000000121c5c723c */ /* 0x040fe2000000185c */
[----:B------:R-:W-:Y:S01]  /*9600*/  FADD.FTZ R52, R168, R52 ;  /* 0x00000034a8347221 */ /* 0x000fe20000010000 */
[----:B------:R-:W-:Y:S01]  /*9610*/  FFMA.FTZ R57, R37, UR37, -R57 ;  /* 0x0000002525397c23 */ /* 0x000fe20008010839 */
[----:B------:R-:W-:Y:S01]  /*9620*/  FADD.FTZ R50, R202, R50 ;  /* 0x00000032ca327221 */ /* 0x000fe20000010000 */
[----:B------:R-:W-:Y:S01]  /*9630*/  FADD.FTZ R46, R207, R46 ;  /* 0x0000002ecf2e7221 */ /* 0x000fe20000010000 */
[----:B------:R-:W2:Y:S01]  /*9640*/  MUFU.EX2 R196, R196 ;  /* 0x000000c400c47308 */ /* 0x000ea20000000800 */
[----:B----4-:R-:W-:Y:S01]  /*9650*/  HMMA.16816.F32 R140, R28, R12, R140 ;  /* 0x0000000c1c8c723c */ /* 0x010fe2000000188c */
[----:B------:R-:W-:Y:S01]  /*9660*/  FADD.FTZ R42, R192, R42 ;  /* 0x0000002ac02a7221 */ /* 0x000fe20000010000 */
[----:B------:R-:W-:Y:S01]  /*9670*/  FADD.FTZ R52, R167, R52 ;  /* 0x00000034a7347221 */ /* 0x000fe20000010000 */
[----:B------:R-:W-:Y:S01]  /*9680*/  PLOP3.LUT P0, PT, PT, PT, UP0, 0x80, 0x0 ;  /* 0x000000000000781c */ /* 0x000fe20003f0f008 */
[----:B------:R-:W-:-:S02]  /*9690*/  IMAD.MOV.U32 R167, RZ, RZ, R208 ;  /* 0x000000ffffa77224 */ /* 0x000fc400078e00d0 */
[C---:B------:R-:W-:Y:S01]  /*96a0*/  HMMA.16816.F32 R100, R28.reuse, R14, R100 ;  /* 0x0000000e1c64723c */ /* 0x040fe20000001864 */
[----:B------:R-:W-:Y:S01]  /*96b0*/  MUFU.EX2 R178, R178 ;  /* 0x000000b200b27308 */ /* 0x000fe20000000800 */
[----:B------:R-:W-:Y:S01]  /*96c0*/  FADD.FTZ R52, R185, R52 ;  /* 0x00000034b9347221 */ /* 0x000fe20000010000 */
[----:B------:R-:W-:Y:S02]  /*96d0*/  IMAD.MOV.U32 R168, RZ, RZ, R209 ;  /* 0x000000ffffa87224 */ /* 0x000fe400078e00d1 */
[----:B------:R-:W-:Y:S01]  /*96e0*/  IMAD.MOV.U32 R165, RZ, RZ, R0 ;  /* 0x000000ffffa57224 */ /* 0x000fe200078e0000 */
[C---:B------:R-:W-:Y:S01]  /*96f0*/  HMMA.16816.F32 R112, R28.reuse, R8, R112 ;  /* 0x000000081c70723c */ /* 0x040fe20000001870 */
[----:B---3--:R-:W-:Y:S01]  /*9700*/  FADD.FTZ R52, R203, R52 ;  /* 0x00000034cb347221 */ /* 0x008fe20000010000 */
[----:B------:R-:W-:Y:S01]  /*9710*/  IMAD.MOV.U32 R166, RZ, RZ, R2 ;  /* 0x000000ffffa67224 */ /* 0x000fe200078e0002 */
[----:B------:R-:W-:Y:S02]  /*9720*/  MUFU.EX2 R177, R177 ;  /* 0x000000b100b17308 */ /* 0x000fe40000000800 */
[----:B-1----:R-:W-:Y:S01]  /*9730*/  FADD.FTZ R52, R204, R52 ;  /* 0x00000034cc347221 */ /* 0x002fe20000010000 */
[----:B------:R-:W-:Y:S03]  /*9740*/  HMMA.16816.F32 R116, R28, R10, R116 ;  /* 0x0000000a1c74723c */ /* 0x000fe60000001874 */
[----:B--2---:R-:W-:-:S02]  /*9750*/  FADD.FTZ R52, R196, R52 ;  /* 0x00000034c4347221 */ /* 0x004fc40000010000 */
[----:B------:R-:W-:Y:S01]  /*9760*/  MUFU.EX2 R180, R180 ;  /* 0x000000b400b47308 */ /* 0x000fe20000000800 */
[C---:B------:R-:W-:Y:S06]  /*9770*/  HMMA.16816.F32 R124, R28.reuse, R4, R124 ;  /* 0x000000041c7c723c */ /* 0x040fec000000187c */
[----:B------:R-:W-:Y:S01]  /*9780*/  HMMA.16816.F32 R128, R28, R6, R128 ;  /* 0x000000061c80723c */ /* 0x000fe20000001880 */
[----:B------:R-:W1:Y:S06]  /*9790*/  MUFU.EX2 R164, R164 ;  /* 0x000000a400a47308 */ /* 0x000e6c0000000800 */
[----:B------:R-:W-:-:S02]  /*97a0*/  SHF.R.U32.HI R28, RZ, 0x10, R34 ;  /* 0x00000010ff1c7819 */ /* 0x000fc40000011622 */
[----:B------:R-:W-:Y:S01]  /*97b0*/  LOP3.LUT R30, R34, 0xffff, RZ, 0xc0, !PT ;  /* 0x0000ffff221e7812 */ /* 0x000fe200078ec0ff */
[----:B------:R-:W2:Y:S01]  /*97c0*/  MUFU.EX2 R171, R171 ;  /* 0x000000ab00ab7308 */ /* 0x000ea20000000800 */
[----:B------:R-:W-:Y:S02]  /*97d0*/  SHF.R.U32.HI R29, RZ, 0x18, R34 ;  /* 0x00000018ff1d7819 */ /* 0x000fe40000011622 */
[----:B------:R-:W-:Y:S02]  /*97e0*/  LOP3.LUT R28, R28, 0xff, RZ, 0xc0, !PT ;  /* 0x000000ff1c1c7812 */ /* 0x000fe400078ec0ff */
[----:B------:R-:W-:Y:S02]  /*97f0*/  LOP3.LUT R31, R34, 0xff, RZ, 0xc0, !PT ;  /* 0x000000ff221f7812 */ /* 0x000fe400078ec0ff */
[----:B------:R-:W-:Y:S01]  /*9800*/  SHF.R.U32.HI R30, RZ, 0x8, R30 ;  /* 0x00000008ff1e7819 */ /* 0x000fe2000001161e */
[----:B------:R-:W3:Y:S01]  /*9810*/  MUFU.EX2 R169, R169 ;  /* 0x000000a900a97308 */ /* 0x000ee20000000800 */
[----:B------:R-:W-:Y:S01]  /*9820*/  PRMT R29, R28, 0x5410, R29 ;  /* 0x000054101c1d7816 */ /* 0x000fe2000000001d */
[----:B-1----:R-:W-:Y:S01]  /*9830*/  FADD.FTZ R50, R164, R50 ;  /* 0x00000032a4327221 */ /* 0x002fe20000010000 */
[----:B------:R-:W-:-:S02]  /*9840*/  SHF.R.U32.HI R28, RZ, 0x10, R32 ;  /* 0x00000010ff1c7819 */ /* 0x000fc40000011620 */
[----:B------:R-:W-:Y:S02]  /*9850*/  PRMT R31, R31, 0x5410, R30 ;  /* 0x000054101f1f7816 */ /* 0x000fe4000000001e */
[----:B------:R-:W-:Y:S01]  /*9860*/  LOP3.LUT R30, R32, 0xff, RZ, 0xc0, !PT ;  /* 0x000000ff201e7812 */ /* 0x000fe200078ec0ff */
[----:B------:R-:W1:Y:S01]  /*9870*/  MUFU.EX2 R179, R179 ;  /* 0x000000b300b37308 */ /* 0x000e620000000800 */
[----:B------:R-:W-:Y:S01]  /*9880*/  SHF.R.U32.HI R32, RZ, 0x18, R32 ;  /* 0x00000018ff207819 */ /* 0x000fe20000011620 */
[----:B--2---:R-:W-:Y:S01]  /*9890*/  FADD.FTZ R50, R171, R50 ;  /* 0x00000032ab327221 */ /* 0x004fe20000010000 */
[----:B------:R-:W-:Y:S02]  /*98a0*/  LOP3.LUT R28, R28, 0xff, RZ, 0xc0, !PT ;  /* 0x000000ff1c1c7812 */ /* 0x000fe400078ec0ff */
[----:B------:R-:W-:Y:S01]  /*98b0*/  PRMT R30, R30, 0x5410, R33 ;  /* 0x000054101e1e7816 */ /* 0x000fe20000000021 */
[----:B------:R-:W-:Y:S01]  /*98c0*/  FADD.FTZ R50, R176, R50 ;  /* 0x00000032b0327221 */ /* 0x000fe20000010000 */
[----:B------:R-:W-:Y:S01]  /*98d0*/  PRMT R28, R28, 0x5410, R32 ;  /* 0x000054101c1c7816 */ /* 0x000fe20000000020 */
[----:B------:R-:W-:Y:S01]  /*98e0*/  MUFU.EX2 R175, R175 ;  /* 0x000000af00af7308 */ /* 0x000fe20000000800 */
[--C-:B------:R-:W-:Y:S01]  /*98f0*/  HSET2.LE.AND R31, R31, R62.reuse, PT ;  /* 0x0000003e1f1f7233 */ /* 0x100fe20003803000 */
[----:B---3--:R-:W-:Y:S01]  /*9900*/  FADD.FTZ R46, R169, R46 ;  /* 0x0000002ea92e7221 */ /* 0x008fe20000010000 */
[--C-:B------:R-:W-:Y:S01]  /*9910*/  HSET2.LE.AND R29, R29, R62.reuse, PT ;  /* 0x0000003e1d1d7233 */ /* 0x100fe20003803000 */
[----:B------:R-:W-:Y:S01]  /*9920*/  FADD.FTZ R50, R178, R50 ;  /* 0x00000032b2327221 */ /* 0x000fe20000010000 */
[----:B------:R-:W-:-:S02]  /*9930*/  HSET2.LE.AND R30, R30, R62, PT ;  /* 0x0000003e1e1e7233 */ /* 0x000fc40003803000 */
[----:B------:R-:W-:Y:S01]  /*9940*/  HSET2.LE.AND R28, R28, R62, PT ;  /* 0x0000003e1c1c7233 */ /* 0x000fe20003803000 */
[----:B------:R-:W-:Y:S01]  /*9950*/  MUFU.EX2 R181, R181 ;  /* 0x000000b500b57308 */ /* 0x000fe20000000800 */
[----:B------:R-:W-:Y:S01]  /*9960*/  F2FP.F16.F32.PACK_AB R34, R202, R200 ;  /* 0x000000c8ca22723e */ /* 0x000fe200000000ff */
[----:B-1----:R-:W-:Y:S01]  /*9970*/  FADD.FTZ R46, R179, R46 ;  /* 0x0000002eb32e7221 */ /* 0x002fe20000010000 */
[----:B------:R-:W-:Y:S02]  /*9980*/  F2FP.F16.F32.PACK_AB R35, R207, R206 ;  /* 0x000000cecf23723e */ /* 0x000fe400000000ff */
[----:B------:R-:W-:Y:S01]  /*9990*/  F2FP.F16.F32.PACK_AB R32, R199, R197 ;  /* 0x000000c5c720723e */ /* 0x000fe200000000ff */
[----:B------:R-:W-:Y:S01]  /*99a0*/  FADD.FTZ R46, R177, R46 ;  /* 0x0000002eb12e7221 */ /* 0x000fe20000010000 */
[----:B------:R-:W-:Y:S01]  /*99b0*/  F2FP.F16.F32.PACK_AB R33, R211, R201 ;  /* 0x000000c9d321723e */ /* 0x000fe200000000ff */
[----:B------:R-:W-:Y:S01]  /*99c0*/  MUFU.EX2 R182, R182 ;  /* 0x000000b600b67308 */ /* 0x000fe20000000800 */
[----:B------:R-:W-:Y:S01]  /*99d0*/  LOP3.LUT R34, R31, R34, RZ, 0xc0, !PT ;  /* 0x000000221f227212 */ /* 0x000fe200078ec0ff */
[----:B------:R-:W-:Y:S01]  /*99e0*/  FADD.FTZ R46, R180, R46 ;  /* 0x0000002eb42e7221 */ /* 0x000fe20000010000 */
[----:B------:R-:W-:-:S02]  /*99f0*/  LOP3.LUT R35, R29, R35, RZ, 0xc0, !PT ;  /* 0x000000231d237212 */ /* 0x000fc400078ec0ff */
[----:B------:R-:W-:Y:S01]  /*9a00*/  LOP3.LUT R32, R30, R32, RZ, 0xc0, !PT ;  /* 0x000000201e207212 */ /* 0x000fe200078ec0ff */
[----:B------:R-:W-:Y:S01]  /*9a10*/  IMAD.WIDE.U32 R30, R238, -0x326172a9, RZ ;  /* 0xcd9e8d57ee1e7825 */ /* 0x000fe200078e00ff */
[----:B------:R-:W-:Y:S01]  /*9a20*/  LOP3.LUT R33, R28, R33, RZ, 0xc0, !PT ;  /* 0x000000211c217212 */ /* 0x000fe200078ec0ff */
[----:B------:R-:W-:Y:S03]  /*9a30*/  MUFU.EX2 R183, R183 ;  /* 0x000000b700b77308 */ /* 0x000fe60000000800 */
[----:B------:R-:W-:-:S03]  /*9a40*/  LOP3.LUT R236, R31, UR21, R236, 0x96, !PT ;  /* 0x000000151fec7c12 */ /* 0x000fc6000f8e96ec */
[C---:B------:R-:W-:Y:S02]  /*9a50*/  HMMA.16816.F32 R84, R32.reuse, R16, R84 ;  /* 0x000000102054723c */ /* 0x040fe40000001854 */
[----:B------:R-:W-:Y:S01]  /*9a60*/  IMAD.WIDE.U32 R236, R236, -0x2daee0ad, RZ ;  /* 0xd2511f53ecec7825 */ /* 0x000fe200078e00ff */
[----:B------:R-:W1:Y:S03]  /*9a70*/  MUFU.EX2 R174, R174 ;  /* 0x000000ae00ae7308 */ /* 0x000e660000000800 */
[C---:B------:R-:W-:Y:S01]  /*9a80*/  HMMA.16816.F32 R144, R32.reuse, R12, R144 ;  /* 0x0000000c2090723c */ /* 0x040fe20000001890 */
[----:B------:R-:W-:Y:S02]  /*9a90*/  LOP3.LUT R16, R195, UR19, R30, 0x96, !PT ;  /* 0x00000013c3107c12 */ /* 0x000fe4000f8e961e */
[----:B------:R-:W-:Y:S02]  /*9aa0*/  LOP3.LUT R198, R237, UR18, R198, 0x96, !PT ;  /* 0x00000012edc67c12 */ /* 0x000fe4000f8e96c6 */
[----:B------:R-:W2:Y:S01]  /*9ab0*/  MUFU.EX2 R173, R173 ;  /* 0x000000ad00ad7308 */ /* 0x000ea20000000800 */
[----:B------:R-:W-:Y:S01]  /*9ac0*/  IMAD.WIDE.U32 R16, R16, -0x2daee0ad, RZ ;  /* 0xd2511f5310107825 */ /* 0x000fe200078e00ff */
[----:B------:R-:W-:Y:S03]  /*9ad0*/  HMMA.16816.F32 R104, R32, R14, R104 ;  /* 0x0000000e2068723c */ /* 0x000fe60000001868 */
[----:B------:R-:W-:Y:S01]  /*9ae0*/  IMAD.WIDE.U32 R238, R198, -0x326172a9, RZ ;  /* 0xcd9e8d57c6ee7825 */ /* 0x000fe200078e00ff */
[----:B------:R-:W-:-:S03]  /*9af0*/  LOP3.LUT R236, R17, UR16, R236, 0x96, !PT ;  /* 0x0000001011ec7c12 */ /* 0x000fc6000f8e96ec */
[----:B------:R-:W-:Y:S01]  /*9b00*/  FFMA.FTZ R198, R251, UR37, -R184 ;  /* 0x00000025fbc67c23 */ /* 0x000fe200080108b8 */
[----:B------:R-:W-:Y:S01]  /*9b10*/  HMMA.16816.F32 R120, R32, R10, R120 ;  /* 0x0000000a2078723c */ /* 0x000fe20000001878 */
[----:B------:R-:W-:Y:S01]  /*9b20*/  IMAD.MOV.U32 R251, RZ, RZ, R31 ;  /* 0x000000fffffb7224 */ /* 0x000fe200078e001f */
[----:B------:R-:W-:Y:S01]  /*9b30*/  LOP3.LUT R195, R239, UR17, R194, 0x96, !PT ;  /* 0x00000011efc37c12 */ /* 0x000fe2000f8e96c2 */
[----:B------:R-:W-:-:S04]  /*9b40*/  IMAD.WIDE.U32 R236, R236, -0x326172a9, RZ ;  /* 0xcd9e8d57ecec7825 */ /* 0x000fc800078e00ff */
[--C-:B------:R-:W-:Y:S01]  /*9b50*/  FFMA.FTZ R194, R205, UR37, -R184.reuse ;  /* 0x00000025cdc27c23 */ /* 0x100fe200080108b8 */
[----:B------:R-:W-:Y:S01]  /*9b60*/  FFMA.FTZ R205, R210, UR37, -R184 ;  /* 0x00000025d2cd7c23 */ /* 0x000fe200080108b8 */
[----:B------:R-:W-:Y:S01]  /*9b70*/  HMMA.16816.F32 R108, R32, R8, R108 ;  /* 0x00000008206c723c */ /* 0x000fe2000000186c */
[----:B------:R-:W-:Y:S01]  /*9b80*/  IMAD.WIDE.U32 R12, R195, -0x2daee0ad, RZ ;  /* 0xd2511f53c30c7825 */ /* 0x000fe200078e00ff */
[----:B------:R-:W-:-:S03]  /*9b90*/  LOP3.LUT R238, R237, UR15, R238, 0x96, !PT ;  /* 0x0000000fedee7c12 */ /* 0x000fc6000f8e96ee */
[----:B------:R-:W-:Y:S01]  /*9ba0*/  FFMA.FTZ R195, R250, UR37, -R184 ;  /* 0x00000025fac37c23 */ /* 0x000fe200080108b8 */
[----:B------:R-:W3:Y:S01]  /*9bb0*/  MUFU.EX2 R194, R194 ;  /* 0x000000c200c27308 */ /* 0x000ee20000000800 */
[----:B------:R-:W-:Y:S01]  /*9bc0*/  IMAD.MOV.U32 R250, RZ, RZ, R30 ;  /* 0x000000fffffa7224 */ /* 0x000fe200078e001e */
[----:B------:R-:W-:Y:S01]  /*9bd0*/  LOP3.LUT R248, R13, UR14, R16, 0x96, !PT ;  /* 0x0000000e0df87c12 */ /* 0x000fe2000f8e9610 */
[----:B------:R-:W-:Y:S01]  /*9be0*/  IMAD.WIDE.U32 R238, R238, -0x2daee0ad, RZ ;  /* 0xd2511f53eeee7825 */ /* 0x000fe200078e00ff */
[C---:B------:R-:W-:Y:S01]  /*9bf0*/  HMMA.16816.F32 R136, R32.reuse, R4, R136 ;  /* 0x000000042088723c */ /* 0x040fe20000001888 */
[----:B------:R-:W-:Y:S02]  /*9c00*/  LOP3.LUT R190, R251, UR21, R190, 0x96, !PT ;  /* 0x00000015fbbe7c12 */ /* 0x000fe4000f8e96be */
[----:B-1----:R-:W-:Y:S01]  /*9c10*/  FADD.FTZ R52, R174, R52 ;  /* 0x00000034ae347221 */ /* 0x002fe20000010000 */
[----:B------:R-:W-:Y:S01]  /*9c20*/  IMAD.WIDE.U32 R248, R248, -0x326172a9, RZ ;  /* 0xcd9e8d57f8f87825 */ /* 0x000fe200078e00ff */
[----:B------:R-:W-:Y:S01]  /*9c30*/  LOP3.LUT R12, R239, UR12, R12, 0x96, !PT ;  /* 0x0000000cef0c7c12 */ /* 0x000fe2000f8e960c */
[----:B------:R-:W1:Y:S01]  /*9c40*/  MUFU.EX2 R195, R195 ;  /* 0x000000c300c37308 */ /* 0x000e620000000800 */
[----:B------:R-:W-:Y:S01]  /*9c50*/  HMMA.16816.F32 R160, R32, R24, R160 ;  /* 0x0000001820a0723c */ /* 0x000fe200000018a0 */
[----:B--2---:R-:W-:Y:S01]  /*9c60*/  FADD.FTZ R52, R173, R52 ;  /* 0x00000034ad347221 */ /* 0x004fe20000010000 */
[----:B------:R-:W-:Y:S01]  /*9c70*/  LOP3.LUT R236, R249, UR13, R236, 0x96, !PT ;  /* 0x0000000df9ec7c12 */ /* 0x000fe2000f8e96ec */
[----:B------:R-:W-:-:S03]  /*9c80*/  IMAD.WIDE.U32 R14, R12, -0x326172a9, RZ ;  /* 0xcd9e8d570c0e7825 */ /* 0x000fc600078e00ff */
[C---:B------:R-:W-:Y:S01]  /*9c90*/  HMMA.16816.F32 R148, R32.reuse, R26, R148 ;  /* 0x0000001a2094723c */ /* 0x040fe20000001894 */
[----:B------:R-:W2:Y:S01]  /*9ca0*/  LDSM.16.MT88.4 R24, [R214+0x9800] ;  /* 0x00980000d618783b */ /* 0x000ea20000004200 */
[----:B------:R-:W-:Y:S01]  /*9cb0*/  LOP3.LUT R10, R15, UR22, R248, 0x96, !PT ;  /* 0x000000160f0a7c12 */ /* 0x000fe2000f8e96f8 */
[----:B------:R-:W4:Y:S01]  /*9cc0*/  MUFU.EX2 R198, R198 ;  /* 0x000000c600c67308 */ /* 0x000f220000000800 */
[----:B------:R-:W-:Y:S01]  /*9cd0*/  LOP3.LUT R8, R14, 0xffff, RZ, 0xc0, !PT ;  /* 0x0000ffff0e087812 */ /* 0x000fe200078ec0ff */
[----:B------:R-:W-:Y:S01]  /*9ce0*/  IMAD.WIDE.U32 R236, R236, -0x2daee0ad, RZ ;  /* 0xd2511f53ecec7825 */ /* 0x000fe200078e00ff */
[----:B------:R-:W-:Y:S01]  /*9cf0*/  LOP3.LUT R12, R10, 0xffff, RZ, 0xc0, !PT ;  /* 0x0000ffff0a0c7812 */ /* 0x000fe200078ec0ff */
[C---:B------:R-:W-:Y:S01]  /*9d00*/  HMMA.16816.F32 R68, R32.reuse, R20, R68 ;  /* 0x000000142044723c */ /* 0x040fe20000001844 */
[----:B------:R-:W-:Y:S01]  /*9d10*/  LOP3.LUT R30, R14, 0xff, RZ, 0xc0, !PT ;  /* 0x000000ff0e1e7812 */ /* 0x000fe200078ec0ff */
[----:B---3--:R-:W-:Y:S01]  /*9d20*/  FADD.FTZ R42, R194, R42 ;  /* 0x0000002ac22a7221 */ /* 0x008fe20000010000 */
[----:B------:R-:W-:Y:S01]  /*9d30*/  SHF.R.U32.HI R8, RZ, 0x8, R8 ;  /* 0x00000008ff087819 */ /* 0x000fe20000011608 */
[----:B------:R-:W3:Y:S01]  /*9d40*/  MUFU.EX2 R205, R205 ;  /* 0x000000cd00cd7308 */ /* 0x000ee20000000800 */
[----:B------:R-:W-:Y:S01]  /*9d50*/  LOP3.LUT R11, R10, 0xff, RZ, 0xc0, !PT ;  /* 0x000000ff0a0b7812 */ /* 0x000fe200078ec0ff */
[C---:B------:R-:W-:Y:S01]  /*9d60*/  HMMA.16816.F32 R80, R32.reuse, R22, R80 ;  /* 0x000000162050723c */ /* 0x040fe20000001850 */
[----:B------:R-:W-:Y:S01]  /*9d70*/  SHF.R.U32.HI R12, RZ, 0x8, R12 ;  /* 0x00000008ff0c7819 */ /* 0x000fe2000001160c */
[----:B------:R-:W5:Y:S01]  /*9d80*/  LDSM.16.MT88.4 R20, [R212+0x9800] ;  /* 0x00980000d414783b */ /* 0x000f620000004200 */
[----:B------:R-:W-:Y:S01]  /*9d90*/  PRMT R30, R30, 0x5410, R8 ;  /* 0x000054101e1e7816 */ /* 0x000fe20000000008 */
[----:B-1----:R-:W-:Y:S01]  /*9da0*/  FADD.FTZ R42, R195, R42 ;  /* 0x0000002ac32a7221 */ /* 0x002fe20000010000 */
[----:B------:R-:W-:Y:S01]  /*9db0*/  PRMT R8, R11, 0x5410, R12 ;  /* 0x000054100b087816 */ /* 0x000fe2000000000c */
[C---:B------:R-:W-:Y:S01]  /*9dc0*/  HMMA.16816.F32 R96, R32.reuse, R18, R96 ;  /* 0x000000122060723c */ /* 0x040fe20000001860 */
[----:B------:R-:W-:Y:S01]  /*9dd0*/  SHF.R.U32.HI R9, RZ, 0x10, R14 ;  /* 0x00000010ff097819 */ /* 0x000fe2000001160e */
[----:B------:R-:W1:Y:S01]  /*9de0*/  LDSM.16.MT88.4 R16, [R214+0xa800] ;  /* 0x00a80000d610783b */ /* 0x000e620000004200 */
[----:B------:R-:W-:Y:S01]  /*9df0*/  SHF.R.U32.HI R4, RZ, 0x10, R10 ;  /* 0x00000010ff047819 */ /* 0x000fe2000001160a */
[----:B------:R-:W2:Y:S01]  /*9e00*/  MUFU.EX2 R172, R172 ;  /* 0x000000ac00ac7308 */ /* 0x000ea20000000800 */
[----:B------:R-:W-:Y:S01]  /*9e10*/  LOP3.LUT R9, R9, 0xff, RZ, 0xc0, !PT ;  /* 0x000000ff09097812 */ /* 0x000fe200078ec0ff */
[----:B------:R-:W-:Y:S01]  /*9e20*/  HMMA.16816.F32 R132, R32, R6, R132 ;  /* 0x000000062084723c */ /* 0x000fe20000001884 */
[----:B------:R-:W-:Y:S01]  /*9e30*/  LOP3.LUT R4, R4, 0xff, RZ, 0xc0, !PT ;  /* 0x000000ff04047812 */ /* 0x000fe200078ec0ff */
[----:B----4-:R-:W-:Y:S01]  /*9e40*/  FADD.FTZ R42, R198, R42 ;  /* 0x0000002ac62a7221 */ /* 0x010fe20000010000 */
[----:B------:R-:W-:-:S02]  /*9e50*/  HSET2.LE.AND R8, R8, R62, PT ;  /* 0x0000003e08087233 */ /* 0x000fc40003803000 */
[----:B------:R-:W-:Y:S01]  /*9e60*/  SHF.R.U32.HI R31, RZ, 0x18, R14 ;  /* 0x00000018ff1f7819 */ /* 0x000fe2000001160e */
[----:B------:R-:W4:Y:S01]  /*9e70*/  MUFU.EX2 R66, R66 ;  /* 0x0000004200427308 */ /* 0x000f220000000800 */
[----:B------:R-:W-:Y:S01]  /*9e80*/  SHF.R.U32.HI R29, RZ, 0x18, R10 ;  /* 0x00000018ff1d7819 */ /* 0x000fe2000001160a */
[----:B------:R-:W1:Y:S01]  /*9e90*/  LDSM.16.MT88.4 R12, [R212+0xa800] ;  /* 0x00a80000d40c783b */ /* 0x000e620000004200 */
[----:B------:R-:W-:Y:S01]  /*9ea0*/  F2FP.F16.F32.PACK_AB R28, R195, R194 ;  /* 0x000000c2c31c723e */ /* 0x000fe200000000ff */
[----:B---3--:R-:W-:Y:S01]  /*9eb0*/  FADD.FTZ R42, R205, R42 ;  /* 0x0000002acd2a7221 */ /* 0x008fe20000010000 */
[----:B------:R-:W-:Y:S02]  /*9ec0*/  PRMT R31, R9, 0x5410, R31 ;  /* 0x00005410091f7816 */ /* 0x000fe4000000001f */
[----:B------:R-:W-:Y:S01]  /*9ed0*/  PRMT R29, R4, 0x5410, R29 ;  /* 0x00005410041d7816 */ /* 0x000fe2000000001d */
[----:B------:R-:W-:Y:S01]  /*9ee0*/  MUFU.EX2 R64, R64 ;  /* 0x0000004000407308 */ /* 0x000fe20000000800 */
[----:B------:R-:W-:Y:S01]  /*9ef0*/  LOP3.LUT R28, R8, R28, RZ, 0xc0, !PT ;  /* 0x0000001c081c7212 */ /* 0x000fe200078ec0ff */
[----:B------:R-:W-:Y:S01]  /*9f00*/  LDSM.16.MT88.4 R4, [R212+0xb800] ;  /* 0x00b80000d404783b */ /* 0x000fe20000004200 */
[----:B------:R-:W-:Y:S01]  /*9f10*/  F2FP.F16.F32.PACK_AB R32, R203, R185 ;  /* 0x000000b9cb20723e */ /* 0x000fe200000000ff */
[----:B------:R-:W-:Y:S01]  /*9f20*/  FADD.FTZ R42, R175, R42 ;  /* 0x0000002aaf2a7221 */ /* 0x000fe20000010000 */
[--C-:B------:R-:W-:Y:S01]  /*9f30*/  HSET2.LE.AND R29, R29, R62.reuse, PT ;  /* 0x0000003e1d1d7233 */ /* 0x100fe20003803000 */
[----:B------:R-:W3:Y:S01]  /*9f40*/  LDSM.16.MT88.4 R8, [R214+0xb800] ;  /* 0x00b80000d608783b */ /* 0x000ee20000004200 */
[--C-:B------:R-:W-:Y:S01]  /*9f50*/  HSET2.LE.AND R30, R30, R62.reuse, PT ;  /* 0x0000003e1e1e7233 */ /* 0x100fe20003803000 */
[----:B------:R-:W-:Y:S01]  /*9f60*/  MUFU.EX2 R51, R51 ;  /* 0x0000003300337308 */ /* 0x000fe20000000800 */
[----:B------:R-:W-:Y:S01]  /*9f70*/  HSET2.LE.AND R31, R31, R62, PT ;  /* 0x0000003e1f1f7233 */ /* 0x000fe20003803000 */
[----:B------:R-:W-:Y:S01]  /*9f80*/  FADD.FTZ R42, R181, R42 ;  /* 0x0000002ab52a7221 */ /* 0x000fe20000010000 */
[----:B------:R-:W-:Y:S01]  /*9f90*/  LOP3.LUT R29, R29, R32, RZ, 0xc0, !PT ;  /* 0x000000201d1d7212 */ /* 0x000fe200078ec0ff */
[----:B--2---:R-:W-:Y:S01]  /*9fa0*/  FADD.FTZ R52, R172, R52 ;  /* 0x00000034ac347221 */ /* 0x004fe20000010000 */
[----:B------:R-:W-:Y:S01]  /*9fb0*/  F2FP.F16.F32.PACK_AB R32, R205, R198 ;  /* 0x000000c6cd20723e */ /* 0x000fe200000000ff */
[----:B------:R-:W-:Y:S01]  /*9fc0*/  FADD.FTZ R42, R182, R42 ;  /* 0x0000002ab62a7221 */ /* 0x000fe20000010000 */
[----:B------:R-:W-:Y:S01]  /*9fd0*/  LOP3.LUT R238, R237, UR29, R238, 0x96, !PT ;  /* 0x0000001dedee7c12 */ /* 0x000fe2000f8e96ee */
[----:B------:R-:W-:Y:S01]  /*9fe0*/  MUFU.EX2 R38, R38 ;  /* 0x0000002600267308 */ /* 0x000fe20000000800 */
[----:B------:R-:W-:Y:S01]  /*9ff0*/  LOP3.LUT R30, R30, R32, RZ, 0xc0, !PT ;  /* 0x000000201e1e7212 */ /* 0x000fe200078ec0ff */
[----:B------:R-:W-:Y:S01]  /*a000*/  FADD.FTZ R230, R183, R42 ;  /* 0x0000002ab7e67221 */ /* 0x000fe20000010000 */
[----:B------:R-:W-:Y:S01]  /*a010*/  F2FP.F16.F32.PACK_AB R32, R196, R204 ;  /* 0x000000ccc420723e */ /* 0x000fe200000000ff */
[----:B----4-:R-:W-:-:S03]  /*a020*/  FADD.FTZ R227, R66, R52 ;  /* 0x0000003442e37221 */ /* 0x010fc60000010000 */
[----:B------:R-:W-:Y:S01]  /*a030*/  LOP3.LUT R31, R31, R32, RZ, 0xc0, !PT ;  /* 0x000000201f1f7212 */ /* 0x000fe200078ec0ff */
[----:B------:R-:W-:Y:S06]  /*a040*/  MUFU.EX2 R37, R53 ;  /* 0x0000003500257308 */ /* 0x000fec0000000800 */
[C---:B------:R-:W-:Y:S02]  /*a050*/  HMMA.16816.F32 R156, R28.reuse, R24, R156 ;  /* 0x000000181c9c723c */ /* 0x040fe4000000189c */
[----:B------:R-:W2:Y:S04]  /*a060*/  MUFU.EX2 R63, R63 ;  /* 0x0000003f003f7308 */ /* 0x000ea80000000800 */
[C---:B------:R-:W-:Y:S04]  /*a070*/  HMMA.16816.F32 R152, R28.reuse, R26, R152 ;  /* 0x0000001a1c98723c */ /* 0x040fe80000001898 */
[----:B------:R-:W4:Y:S02]  /*a080*/  MUFU.EX2 R67, R67 ;  /* 0x0000004300437308 */ /* 0x000f240000000800 */
[C---:B-----5:R-:W-:Y:S06]  /*a090*/  HMMA.16816.F32 R72, R28.reuse, R20, R72 ;  /* 0x000000141c48723c */ /* 0x060fec0000001848 */
[----:B------:R-:W-:Y:S01]  /*a0a0*/  HMMA.16816.F32 R76, R28, R22, R76 ;  /* 0x000000161c4c723c */ /* 0x000fe2000000184c */
[----:B------:R-:W5:Y:S01]  /*a0b0*/  MUFU.EX2 R36, R36 ;  /* 0x0000002400247308 */ /* 0x000f620000000800 */
[----:B--2---:R-:W-:-:S04]  /*a0c0*/  FADD.FTZ R50, R63, R50 ;  /* 0x000000323f327221 */ /* 0x004fc80000010000 */
[C---:B-1----:R-:W-:Y:S03]  /*a0d0*/  HMMA.16816.F32 R88, R28.reuse, R16, R88 ;  /* 0x000000101c58723c */ /* 0x042fe60000001858 */
[----:B------:R-:W1:Y:S01]  /*a0e0*/  MUFU.EX2 R53, R57 ;  /* 0x0000003900357308 */ /* 0x000e620000000800 */
[----:B----4-:R-:W-:Y:S02]  /*a0f0*/  FADD.FTZ R50, R67, R50 ;  /* 0x0000003243327221 */ /* 0x010fe40000010000 */
[----:B------:R-:W-:Y:S02]  /*a100*/  HMMA.16816.F32 R92, R28, R18, R92 ;  /* 0x000000121c5c723c */ /* 0x000fe4000000185c */
[----:B------:R-:W-:-:S04]  /*a110*/  FADD.FTZ R50, R64, R50 ;  /* 0x0000003240327221 */ /* 0x000fc80000010000 */
[----:B------:R-:W-:Y:S01]  /*a120*/  HMMA.16816.F32 R140, R28, R12, R140 ;  /* 0x0000000c1c8c723c */ /* 0x000fe2000000188c */
[----:B-----5:R-:W-:Y:S01]  /*a130*/  FADD.FTZ R46, R36, R46 ;  /* 0x0000002e242e7221 */ /* 0x020fe20000010000 */
[----:B------:R-:W-:-:S04]  /*a140*/  FADD.FTZ R232, R51, R50 ;  /* 0x0000003233e87221 */ /* 0x000fc80000010000 */
[----:B------:R-:W-:Y:S01]  /*a150*/  HMMA.16816.F32 R100, R28, R14, R100 ;  /* 0x0000000e1c64723c */ /* 0x000fe20000001864 */
[----:B-1----:R-:W-:-:S05]  /*a160*/  FADD.FTZ R46, R53, R46 ;  /* 0x0000002e352e7221 */ /* 0x002fca0000010000 */
[----:B---3--:R-:W-:Y:S01]  /*a170*/  HMMA.16816.F32 R112, R28, R8, R112 ;  /* 0x000000081c70723c */ /* 0x008fe20000001870 */
[----:B------:R-:W-:-:S04]  /*a180*/  FADD.FTZ R46, R38, R46 ;  /* 0x0000002e262e7221 */ /* 0x000fc80000010000 */
[----:B------:R-:W-:Y:S01]  /*a190*/  FADD.FTZ R231, R37, R46 ;  /* 0x0000002e25e77221 */ /* 0x000fe20000010000 */
[C---:B------:R-:W-:Y:S06]  /*a1a0*/  HMMA.16816.F32 R116, R28.reuse, R10, R116 ;  /* 0x0000000a1c74723c */ /* 0x040fec0000001874 */
[C---:B------:R-:W-:Y:S06]  /*a1b0*/  HMMA.16816.F32 R124, R28.reuse, R4, R124 ;  /* 0x000000041c7c723c */ /* 0x040fec000000187c */
[----:B------:R-:W-:Y:S07]  /*a1c0*/  HMMA.16816.F32 R128, R28, R6, R128 ;  /* 0x000000061c80723c */ /* 0x000fee0000001880 */
[----:B------:R-:W-:Y:S01]  /*a1d0*/  LOP3.LUT R28, R187, UR19, R250, 0x96, !PT ;  /* 0x00000013bb1c7c12 */ /* 0x000fe2000f8e96fa */
        /* <DEDUP_REMOVED lines=13> */
[----:B------:R-:W-:-:S04]  /*a2b0*/  IMAD.WIDE.U32 R32, R32, -0x326172a9, RZ ;  /* 0xcd9e8d5720207825 */ /* 0x000fc800078e00ff */
[----:B------:R-:W-:Y:S01]  /*a2c0*/  IMAD.MOV.U32 R249, RZ, RZ, R35 ;  /* 0x000000fffff97224 */ /* 0x000fe200078e0023 */
[C---:B------:R-:W-:Y:S01]  /*a2d0*/  LOP3.LUT R29, R32.reuse, 0xffff, RZ, 0xc0, !PT ;  /* 0x0000ffff201d7812 */ /* 0x040fe200078ec0ff */
[----:B------:R-:W-:Y:S01]  /*a2e0*/  IMAD.MOV.U32 R248, RZ, RZ, R34 ;  /* 0x000000fffff87224 */ /* 0x000fe200078e0022 */
[----:B------:R-:W-:Y:S02]  /*a2f0*/  LOP3.LUT R30, R32, 0xff, RZ, 0xc0, !PT ;  /* 0x000000ff201e7812 */ /* 0x000fe400078ec0ff */
[----:B------:R-:W-:Y:S02]  /*a300*/  SHF.R.U32.HI R29, RZ, 0x8, R29 ;  /* 0x00000008ff1d7819 */ /* 0x000fe4000001161d */
[--C-:B------:R-:W-:Y:S02]  /*a310*/  SHF.R.U32.HI R28, RZ, 0x10, R32.reuse ;  /* 0x00000010ff1c7819 */ /* 0x100fe40000011620 */
[----:B------:R-:W-:Y:S02]  /*a320*/  PRMT R30, R30, 0x5410, R29 ;  /* 0x000054101e1e7816 */ /* 0x000fe4000000001d */
[----:B------:R-:W-:-:S02]  /*a330*/  SHF.R.U32.HI R29, RZ, 0x18, R32 ;  /* 0x00000018ff1d7819 */ /* 0x000fc40000011620 */
[----:B------:R-:W-:Y:S02]  /*a340*/  LOP3.LUT R28, R28, 0xff, RZ, 0xc0, !PT ;  /* 0x000000ff1c1c7812 */ /* 0x000fe400078ec0ff */
[----:B------:R-:W-:Y:S02]  /*a350*/  LOP3.LUT R31, R33, UR22, R34, 0x96, !PT ;  /* 0x00000016211f7c12 */ /* 0x000fe4000f8e9622 */
[----:B------:R-:W-:Y:S02]  /*a360*/  PRMT R28, R28, 0x5410, R29 ;  /* 0x000054101c1c7816 */ /* 0x000fe4000000001d */
[----:B------:R-:W-:Y:S02]  /*a370*/  SHF.R.U32.HI R29, RZ, 0x10, R31 ;  /* 0x00000010ff1d7819 */ /* 0x000fe4000001161f */
[C---:B------:R-:W-:Y:S02]  /*a380*/  LOP3.LUT R33, R31.reuse, 0xffff, RZ, 0xc0, !PT ;  /* 0x0000ffff1f217812 */ /* 0x040fe400078ec0ff */
        /* <DEDUP_REMOVED lines=17> */
[----:B------:R-:W-:Y:S02]  /*a4a0*/  F2FP.F16.F32.PACK_AB R32, R179, R169 ;  /* 0x000000a9b320723e */ /* 0x000fe400000000ff */
[----:B------:R-:W-:-:S02]  /*a4b0*/  F2FP.F16.F32.PACK_AB R34, R183, R182 ;  /* 0x000000b6b722723e */ /* 0x000fc400000000ff */
[----:B------:R-:W-:Y:S02]  /*a4c0*/  LOP3.LUT R29, R29, R32, RZ, 0xc0, !PT ;  /* 0x000000201d1d7212 */ /* 0x000fe400078ec0ff */
[----:B------:R-:W-:-:S05]  /*a4d0*/  F2FP.F16.F32.PACK_AB R35, R66, R172 ;  /* 0x000000ac4223723e */ /* 0x000fca00000000ff */
[C---:B------:R-:W-:Y:S06]  /*a4e0*/  HMMA.16816.F32 R84, R28.reuse, R16, R84 ;  /* 0x000000101c54723c */ /* 0x040fec0000001854 */
[----:B------:R-:W-:Y:S01]  /*a4f0*/  HMMA.16816.F32 R96, R28, R18, R96 ;  /* 0x000000121c60723c */ /* 0x000fe20000001860 */
[C---:B------:R-:W-:Y:S02]  /*a500*/  LOP3.LUT R17, R236.reuse, 0xffff, RZ, 0xc0, !PT ;  /* 0x0000ffffec117812 */ /* 0x040fe400078ec0ff */
[----:B------:R-:W-:-:S03]  /*a510*/  LOP3.LUT R16, R236, 0xff, RZ, 0xc0, !PT ;  /* 0x000000ffec107812 */ /* 0x000fc600078ec0ff */
[----:B------:R-:W-:Y:S01]  /*a520*/  HMMA.16816.F32 R104, R28, R14, R104 ;  /* 0x0000000e1c68723c */ /* 0x000fe20000001868 */
[----:B------:R-:W-:-:S05]  /*a530*/  LOP3.LUT R18, R238, 0xffff, RZ, 0xc0, !PT ;  /* 0x0000ffffee127812 */ /* 0x000fca00078ec0ff */
[C---:B------:R-:W-:Y:S01]  /*a540*/  HMMA.16816.F32 R144, R28.reuse, R12, R144 ;  /* 0x0000000c1c90723c */ /* 0x040fe20000001890 */
[----:B------:R-:W-:Y:S02]  /*a550*/  SHF.R.U32.HI R14, RZ, 0x8, R17 ;  /* 0x00000008ff0e7819 */ /* 0x000fe40000011611 */
[----:B------:R-:W-:Y:S02]  /*a560*/  LOP3.LUT R15, R238, 0xff, RZ, 0xc0, !PT ;  /* 0x000000ffee0f7812 */ /* 0x000fe400078ec0ff */
[----:B------:R-:W-:Y:S01]  /*a570*/  SHF.R.U32.HI R17, RZ, 0x8, R18 ;  /* 0x00000008ff117819 */ /* 0x000fe20000011612 */
[C---:B------:R-:W-:Y:S01]  /*a580*/  HMMA.16816.F32 R120, R28.reuse, R10, R120 ;  /* 0x0000000a1c78723c */ /* 0x040fe20000001878 */
[--C-:B------:R-:W-:Y:S02]  /*a590*/  SHF.R.U32.HI R13, RZ, 0x10, R236.reuse ;  /* 0x00000010ff0d7819 */ /* 0x100fe400000116ec */
[----:B------:R-:W-:Y:S02]  /*a5a0*/  SHF.R.U32.HI R12, RZ, 0x18, R236 ;  /* 0x00000018ff0c7819 */ /* 0x000fe400000116ec */
[----:B------:R-:W-:Y:S01]  /*a5b0*/  LOP3.LUT R13, R13, 0xff, RZ, 0xc0, !PT ;  /* 0x000000ff0d0d7812 */ /* 0x000fe200078ec0ff */
[----:B------:R-:W-:Y:S01]  /*a5c0*/  HMMA.16816.F32 R108, R28, R8, R108 ;  /* 0x000000081c6c723c */ /* 0x000fe2000000186c */
[----:B------:R-:W-:-:S02]  /*a5d0*/  SHF.R.U32.HI R10, RZ, 0x10, R238 ;  /* 0x00000010ff0a7819 */ /* 0x000fc400000116ee */
[----:B------:R-:W-:Y:S02]  /*a5e0*/  SHF.R.U32.HI R238, RZ, 0x18, R238 ;  /* 0x00000018ffee7819 */ /* 0x000fe400000116ee */
[----:B------:R-:W-:Y:S01]  /*a5f0*/  LOP3.LUT R10, R10, 0xff, RZ, 0xc0, !PT ;  /* 0x000000ff0a0a7812 */ /* 0x000fe200078ec0ff */
[C---:B------:R-:W-:Y:S01]  /*a600*/  HMMA.16816.F32 R160, R28.reuse, R24, R160 ;  /* 0x000000181ca0723c */ /* 0x040fe200000018a0 */
[----:B------:R-:W-:Y:S02]  /*a610*/  PRMT R9, R15, 0x5410, R17 ;  /* 0x000054100f097816 */ /* 0x000fe40000000011 */
[----:B------:R-:W-:Y:S02]  /*a620*/  PRMT R8, R16, 0x5410, R14 ;  /* 0x0000541010087816 */ /* 0x000fe4000000000e */
[----:B------:R-:W-:Y:S01]  /*a630*/  PRMT R12, R13, 0x5410, R12 ;  /* 0x000054100d0c7816 */ /* 0x000fe2000000000c */
[----:B------:R-:W-:Y:S01]  /*a640*/  HMMA.16816.F32 R148, R28, R26, R148 ;  /* 0x0000001a1c94723c */ /* 0x000fe20000001894 */
[----:B------:R-:W-:Y:S01]  /*a650*/  HSET2.LE.AND R32, R9, R62, PT ;  /* 0x0000003e09207233 */ /* 0x000fe20003803000 */
[----:B------:R-:W1:Y:S01]  /*a660*/  LDSM.16.MT88.4 R24, [R214+0x9c00] ;  /* 0x009c0000d618783b */ /* 0x000e620000004200 */
[----:B------:R-:W-:-:S02]  /*a670*/  PRMT R9, R10, 0x5410, R238 ;  /* 0x000054100a097816 */ /* 0x000fc400000000ee */
[----:B------:R-:W-:Y:S01]  /*a680*/  F2FP.F16.F32.PACK_AB R11, R181, R175 ;  /* 0x000000afb50b723e */ /* 0x000fe200000000ff */
[C---:B------:R-:W-:Y:S01]  /*a690*/  HMMA.16816.F32 R68, R28.reuse, R20, R68 ;  /* 0x000000141c44723c */ /* 0x040fe20000001844 */
[--C-:B------:R-:W-:Y:S01]  /*a6a0*/  HSET2.LE.AND R8, R8, R62.reuse, PT ;  /* 0x0000003e08087233 */ /* 0x100fe20003803000 */
[----:B------:R-:W-:Y:S01]  /*a6b0*/  LDSM.16.MT88.4 R16, [R214+0xac00] ;  /* 0x00ac0000d610783b */ /* 0x000fe20000004200 */
[--C-:B------:R-:W-:Y:S02]  /*a6c0*/  HSET2.LE.AND R12, R12, R62.reuse, PT ;  /* 0x0000003e0c0c7233 */ /* 0x100fe40003803000 */
[----:B------:R-:W-:Y:S01]  /*a6d0*/  HSET2.LE.AND R9, R9, R62, PT ;  /* 0x0000003e09097233 */ /* 0x000fe20003803000 */
[----:B------:R-:W-:Y:S01]  /*a6e0*/  HMMA.16816.F32 R80, R28, R22, R80 ;  /* 0x000000161c50723c */ /* 0x000fe20000001850 */
[----:B------:R-:W-:Y:S01]  /*a6f0*/  LOP3.LUT R32, R32, R11, RZ, 0xc0, !PT ;  /* 0x0000000b20207212 */ /* 0x000fe200078ec0ff */
[----:B------:R-:W2:Y:S01]  /*a700*/  LDSM.16.MT88.4 R20, [R212+0x9c00] ;  /* 0x009c0000d414783b */ /* 0x000ea20000004200 */
[----:B------:R-:W-:-:S02]  /*a710*/  LOP3.LUT R34, R8, R34, RZ, 0xc0, !PT ;  /* 0x0000002208227212 */ /* 0x000fc400078ec0ff */
[----:B------:R-:W-:Y:S01]  /*a720*/  LOP3.LUT R33, R9, R33, RZ, 0xc0, !PT ;  /* 0x0000002109217212 */ /* 0x000fe200078ec0ff */
[C---:B------:R-:W-:Y:S01]  /*a730*/  HMMA.16816.F32 R136, R28.reuse, R4, R136 ;  /* 0x000000041c88723c */ /* 0x040fe20000001888 */
[----:B------:R-:W-:Y:S01]  /*a740*/  LOP3.LUT R35, R12, R35, RZ, 0xc0, !PT ;  /* 0x000000230c237212 */ /* 0x000fe200078ec0ff */
[----:B------:R-:W-:Y:S04]  /*a750*/  LDSM.16.MT88.4 R8, [R214+0xbc00] ;  /* 0x00bc0000d608783b */ /* 0x000fe80000004200 */
[----:B------:R-:W-:Y:S01]  /*a760*/  HMMA.16816.F32 R132, R28, R6, R132 ;  /* 0x000000061c84723c */ /* 0x000fe20000001884 */
[----:B------:R-:W3:Y:S04]  /*a770*/  LDSM.16.MT88.4 R12, [R212+0xac00] ;  /* 0x00ac0000d40c783b */ /* 0x000ee80000004200 */
[----:B------:R-:W4:Y:S02]  /*a780*/  LDSM.16.MT88.4 R4, [R212+0xbc00] ;  /* 0x00bc0000d404783b */ /* 0x000f240000004200 */
[----:B------:R-:W-:-:S05]  /*a790*/  LOP3.LUT R28, R249, UR13, R250, 0x96, !PT ;  /* 0x0000000df91c7c12 */ /* 0x000fca000f8e96fa */
[----:B------:R-:W-:-:S03]  /*a7a0*/  IMAD.WIDE.U32 R28, R28, -0x2daee0ad, RZ ;  /* 0xd2511f531c1c7825 */ /* 0x000fc600078e00ff */
[C---:B------:R-:W-:Y:S01]  /*a7b0*/  LOP3.LUT R31, R28.reuse, 0xffff, RZ, 0xc0, !PT ;  /* 0x0000ffff1c1f7812 */ /* 0x040fe200078ec0ff */
[C---:B-1----:R-:W-:Y:S01]  /*a7c0*/  HMMA.16816.F32 R156, R32.reuse, R24, R156 ;  /* 0x00000018209c723c */ /* 0x042fe2000000189c */
[----:B------:R-:W-:Y:S02]  /*a7d0*/  LOP3.LUT R186, R29, UR29, R186, 0x96, !PT ;  /* 0x0000001d1dba7c12 */ /* 0x000fe4000f8e96ba */
[----:B------:R-:W-:Y:S02]  /*a7e0*/  LOP3.LUT R29, R28, 0xff, RZ, 0xc0, !PT ;  /* 0x000000ff1c1d7812 */ /* 0x000fe400078ec0ff */
[----:B------:R-:W-:Y:S01]  /*a7f0*/  SHF.R.U32.HI R31, RZ, 0x8, R31 ;  /* 0x00000008ff1f7819 */ /* 0x000fe2000001161f */
[----:B------:R-:W-:Y:S01]  /*a800*/  HMMA.16816.F32 R152, R32, R26, R152 ;  /* 0x0000001a2098723c */ /* 0x000fe20000001898 */
[----:B------:R-:W-:Y:S02]  /*a810*/  SHF.R.U32.HI R170, RZ, 0x10, R186 ;  /* 0x00000010ffaa7819 */ /* 0x000fe400000116ba */
[----:B------:R-:W-:-:S02]  /*a820*/  PRMT R29, R29, 0x5410, R31 ;  /* 0x000054101d1d7816 */ /* 0x000fc4000000001f */
[----:B------:R-:W-:Y:S01]  /*a830*/  SHF.R.U32.HI R30, RZ, 0x10, R28 ;  /* 0x00000010ff1e7819 */ /* 0x000fe2000001161c */
[C---:B--2---:R-:W-:Y:S01]  /*a840*/  HMMA.16816.F32 R72, R32.reuse, R20, R72 ;  /* 0x000000142048723c */ /* 0x044fe20000001848 */
[C---:B------:R-:W-:Y:S02]  /*a850*/  LOP3.LUT R65, R186.reuse, 0xffff, RZ, 0xc0, !PT ;  /* 0x0000ffffba417812 */ /* 0x040fe400078ec0ff */
[----:B------:R-:W-:Y:S02]  /*a860*/  LOP3.LUT R31, R186, 0xff, RZ, 0xc0, !PT ;  /* 0x000000ffba1f7812 */ /* 0x000fe400078ec0ff */
[----:B------:R-:W-:Y:S01]  /*a870*/  SHF.R.U32.HI R186, RZ, 0x18, R186 ;  /* 0x00000018ffba7819 */ /* 0x000fe200000116ba */
[----:B------:R-:W-:Y:S01]  /*a880*/  HMMA.16816.F32 R76, R32, R22, R76 ;  /* 0x00000016204c723c */ /* 0x000fe2000000184c */
[----:B------:R-:W-:Y:S02]  /*a890*/  LOP3.LUT R57, R170, 0xff, RZ, 0xc0, !PT ;  /* 0x000000ffaa397812 */ /* 0x000fe400078ec0ff */
[----:B------:R-:W-:-:S02]  /*a8a0*/  SHF.R.U32.HI R28, RZ, 0x18, R28 ;  /* 0x00000018ff1c7819 */ /* 0x000fc4000001161c */
[----:B------:R-:W-:Y:S01]  /*a8b0*/  LOP3.LUT R30, R30, 0xff, RZ, 0xc0, !PT ;  /* 0x000000ff1e1e7812 */ /* 0x000fe200078ec0ff */
[C---:B------:R-:W-:Y:S01]  /*a8c0*/  HMMA.16816.F32 R88, R32.reuse, R16, R88 ;  /* 0x000000102058723c */ /* 0x040fe20000001858 */
[----:B------:R-:W-:Y:S02]  /*a8d0*/  SHF.R.U32.HI R65, RZ, 0x8, R65 ;  /* 0x00000008ff417819 */ /* 0x000fe40000011641 */
[----:B------:R-:W-:Y:S02]  /*a8e0*/  PRMT R57, R57, 0x5410, R186 ;  /* 0x0000541039397816 */ /* 0x000fe400000000ba */
[----:B------:R-:W-:Y:S01]  /*a8f0*/  PRMT R28, R30, 0x5410, R28 ;  /* 0x000054101e1c7816 */ /* 0x000fe2000000001c */
[----:B------:R-:W-:Y:S01]  /*a900*/  HMMA.16816.F32 R92, R32, R18, R92 ;  /* 0x00000012205c723c */ /* 0x000fe2000000185c */
[----:B------:R-:W-:Y:S02]  /*a910*/  PRMT R31, R31, 0x5410, R65 ;  /* 0x000054101f1f7816 */ /* 0x000fe40000000041 */
[----:B------:R-:W-:-:S02]  /*a920*/  HSET2.LE.AND R30, R29, R62, PT ;  /* 0x0000003e1d1e7233 */ /* 0x000fc40003803000 */
[--C-:B------:R-:W-:Y:S01]  /*a930*/  HSET2.LE.AND R29, R57, R62.reuse, PT ;  /* 0x0000003e391d7233 */ /* 0x100fe20003803000 */
[C---:B---3--:R-:W-:Y:S01]  /*a940*/  HMMA.16816.F32 R140, R32.reuse, R12, R140 ;  /* 0x0000000c208c723c */ /* 0x048fe2000000188c */
[----:B------:R-:W-:Y:S02]  /*a950*/  F2FP.F16.F32.PACK_AB R57, R51, R64 ;  /* 0x000000403339723e */ /* 0x000fe400000000ff */
[--C-:B------:R-:W-:Y:S02]  /*a960*/  HSET2.LE.AND R28, R28, R62.reuse, PT ;  /* 0x0000003e1c1c7233 */ /* 0x100fe40003803000 */
[----:B------:R-:W-:Y:S01]  /*a970*/  HSET2.LE.AND R65, R31, R62, PT ;  /* 0x0000003e1f417233 */ /* 0x000fe20003803000 */
[----:B------:R-:W-:Y:S01]  /*a980*/  HMMA.16816.F32 R100, R32, R14, R100 ;  /* 0x0000000e2064723c */ /* 0x000fe20000001864 */
[----:B------:R-:W-:Y:S02]  /*a990*/  F2FP.F16.F32.PACK_AB R31, R37, R38 ;  /* 0x00000026251f723e */ /* 0x000fe400000000ff */
[----:B------:R-:W-:-:S02]  /*a9a0*/  LOP3.LUT R30, R30, R57, RZ, 0xc0, !PT ;  /* 0x000000391e1e7212 */ /* 0x000fc400078ec0ff */
[----:B------:R-:W-:Y:S01]  /*a9b0*/  F2FP.F16.F32.PACK_AB R62, R67, R63 ;  /* 0x0000003f433e723e */ /* 0x000fe200000000ff */
[C---:B------:R-:W-:Y:S01]  /*a9c0*/  HMMA.16816.F32 R112, R32.reuse, R8, R112 ;  /* 0x000000082070723c */ /* 0x040fe20000001870 */
[----:B------:R-:W-:Y:S02]  /*a9d0*/  F2FP.F16.F32.PACK_AB R57, R53, R36 ;  /* 0x000000243539723e */ /* 0x000fe400000000ff */
[----:B------:R-:W-:Y:S02]  /*a9e0*/  LOP3.LUT R31, R28, R31, RZ, 0xc0, !PT ;  /* 0x0000001f1c1f7212 */ /* 0x000fe400078ec0ff */
[----:B------:R-:W-:Y:S01]  /*a9f0*/  LOP3.LUT R28, R65, R62, RZ, 0xc0, !PT ;  /* 0x0000003e411c7212 */ /* 0x000fe200078ec0ff */
[----:B------:R-:W-:Y:S01]  /*aa00*/  HMMA.16816.F32 R116, R32, R10, R116 ;  /* 0x0000000a2074723c */ /* 0x000fe20000001874 */
[----:B------:R-:W-:-:S05]  /*aa10*/  LOP3.LUT R29, R29, R57, RZ, 0xc0, !PT ;  /* 0x000000391d1d7212 */ /* 0x000fca00078ec0ff */
        /* <DEDUP_REMOVED lines=45> */
[----:B------:R-:W3:Y:S04]  /*acf0*/  LDSM.16.M88.4 R60, [R217+0x1000] ;  /* 0x00100000d93c783b */ /* 0x000ee80000000200 */
[----:B------:R-:W-:Y:S04]  /*ad00*/  LDSM.16.M88.4 R20, [R216+0x6400] ;  /* 0x00640000d814783b */ /* 0x000fe80000000200 */
[----:B-1----:R-:W1:Y:S04]  /*ad10*/  LDSM.16.M88.4 R4, [R217] ;  /* 0x00000000d904783b */ /* 0x002e680000000200 */
[----:B------:R-:W4:Y:S04]  /*ad20*/  LDSM.16.M88.4 R12, [R216+0x6800] ;  /* 0x00680000d80c783b */ /* 0x000f280000000200 */
[----:B------:R-:W2:Y:S04]  /*ad30*/  LDSM.16.M88.4 R36, [R216+0x6c00] ;  /* 0x006c0000d824783b */ /* 0x000ea80000000200 */
[----:B------:R-:W-:Y:S04]  /*ad40*/  LDSM.16.M88.4 R204, [R215] ;  /* 0x00000000d7cc783b */ /* 0x000fe80000000200 */
[----:B------:R-:W5:Y:S04]  /*ad50*/  LDSM.16.M88.4 R56, [R213+0x6000] ;  /* 0x00600000d538783b */ /* 0x000f680000000200 */
[----:B------:R-:W5:Y:S04]  /*ad60*/  LDSM.16.M88.4 R52, [R213+0x6400] ;  /* 0x00640000d534783b */ /* 0x000f680000000200 */
[----:B------:R-:W5:Y:S04]  /*ad70*/  LDSM.16.M88.4 R44, [R213+0x6c00] ;  /* 0x006c0000d52c783b */ /* 0x000f680000000200 */
[----:B------:R-:W5:Y:S01]  /*ad80*/  LDSM.16.M88.4 R48, [R213+0x6800] ;  /* 0x00680000d530783b */ /* 0x000f620000000200 */
[C---:B---3--:R-:W-:Y:S03]  /*ad90*/  HMMA.16816.F32 R184, R60.reuse, R28, RZ ;  /* 0x0000001c3cb8723c */ /* 0x048fe600000018ff */
[----:B------:R-:W3:Y:S04]  /*ada0*/  LDSM.16.M88.4 R40, [R215+0x1000] ;  /* 0x00100000d728783b */ /* 0x000ee80000000200 */
[----:B------:R-:W-:Y:S01]  /*adb0*/  LDSM.16.M88.4 R200, [R216+0x7000] ;  /* 0x00700000d8c8783b */ /* 0x000fe20000000200 */
[----:B------:R-:W-:Y:S03]  /*adc0*/  HMMA.16816.F32 R180, R60, R30, RZ ;  /* 0x0000001e3cb4723c */ /* 0x000fe600000018ff */
[----:B------:R-:W-:Y:S03]  /*add0*/  LDSM.16.M88.4 R196, [R216+0x7400] ;  /* 0x00740000d8c4783b */ /* 0x000fe60000000200 */
[C---:B-1----:R-:W-:Y:S01]  /*ade0*/  HMMA.16816.F32 R32, R4.reuse, R28, RZ ;  /* 0x0000001c0420723c */ /* 0x042fe200000018ff */
[----:B------:R-:W-:Y:S04]  /*adf0*/  LDSM.16.M88.4 R188, [R216+0x7c00] ;  /* 0x007c0000d8bc783b */ /* 0x000fe80000000200 */
[----:B------:R-:W-:Y:S01]  /*ae00*/  LDSM.16.M88.4 R192, [R216+0x7800] ;  /* 0x00780000d8c0783b */ /* 0x000fe20000000200 */
[-C--:B------:R-:W-:Y:S03]  /*ae10*/  HMMA.16816.F32 R24, R4, R20.reuse, RZ ;  /* 0x000000140418723c */ /* 0x080fe600000018ff */
[----:B------:R-:W0:Y:S03]  /*ae20*/  LDGDEPBAR ;  /* 0x00000000000079af */ /* 0x000e260000000000 */
[C---:B------:R-:W-:Y:S06]  /*ae30*/  HMMA.16816.F32 R176, R60.reuse, R20, RZ ;  /* 0x000000143cb0723c */ /* 0x040fec00000018ff */
[C---:B------:R-:W-:Y:S06]  /*ae40*/  HMMA.16816.F32 R172, R60.reuse, R22, RZ ;  /* 0x000000163cac723c */ /* 0x040fec00000018ff */
[C---:B----4-:R-:W-:Y:S06]  /*ae50*/  HMMA.16816.F32 R168, R60.reuse, R12, RZ ;  /* 0x0000000c3ca8723c */ /* 0x050fec00000018ff */
[----:B------:R-:W-:Y:S06]  /*ae60*/  HMMA.16816.F32 R164, R60, R14, RZ ;  /* 0x0000000e3ca4723c */ /* 0x000fec00000018ff */
[C---:B------:R-:W-:Y:S06]  /*ae70*/  HMMA.16816.F32 R16, R4.reuse, R12, RZ ;  /* 0x0000000c0410723c */ /* 0x040fec00000018ff */
[C---:B------:R-:W-:Y:S06]  /*ae80*/  HMMA.16816.F32 R28, R4.reuse, R30, RZ ;  /* 0x0000001e041c723c */ /* 0x040fec00000018ff */
[C---:B------:R-:W-:Y:S06]  /*ae90*/  HMMA.16816.F32 R20, R4.reuse, R22, RZ ;  /* 0x000000160414723c */ /* 0x040fec00000018ff */
[C---:B--2---:R-:W-:Y:S06]  /*aea0*/  HMMA.16816.F32 R8, R4.reuse, R36, RZ ;  /* 0x000000240408723c */ /* 0x044fec00000018ff */
[C---:B------:R-:W-:Y:S06]  /*aeb0*/  HMMA.16816.F32 R12, R4.reuse, R14, RZ ;  /* 0x0000000e040c723c */ /* 0x040fec00000018ff */
[----:B------:R-:W-:Y:S06]  /*aec0*/  HMMA.16816.F32 R4, R4, R38, RZ ;  /* 0x000000260404723c */ /* 0x000fec00000018ff */
[C---:B------:R-:W-:Y:S06]  /*aed0*/  HMMA.16816.F32 R64, R60.reuse, R36, RZ ;  /* 0x000000243c40723c */ /* 0x040fec00000018ff */
[----:B------:R-:W-:Y:S01]  /*aee0*/  HMMA.16816.F32 R60, R60, R38, RZ ;  /* 0x000000263c3c723c */ /* 0x000fe200000018ff */
[----:B------:R-:W1:Y:S05]  /*aef0*/  LDSM.16.M88.4 R36, [R217+0x2000] ;  /* 0x00200000d924783b */ /* 0x000e6a0000000200 */
[C---:B-----5:R-:W-:Y:S06]  /*af00*/  HMMA.16816.F32 R32, R204.reuse, R56, R32 ;  /* 0x00000038cc20723c */ /* 0x060fec0000001820 */
[C---:B------:R-:W-:Y:S06]  /*af10*/  HMMA.16816.F32 R28, R204.reuse, R58, R28 ;  /* 0x0000003acc1c723c */ /* 0x040fec000000181c */
[C---:B------:R-:W-:Y:S06]  /*af20*/  HMMA.16816.F32 R24, R204.reuse, R52, R24 ;  /* 0x00000034cc18723c */ /* 0x040fec0000001818 */
[C---:B------:R-:W-:Y:S06]  /*af30*/  HMMA.16816.F32 R20, R204.reuse, R54, R20 ;  /* 0x00000036cc14723c */ /* 0x040fec0000001814 */
[C---:B------:R-:W-:Y:S06]  /*af40*/  HMMA.16816.F32 R8, R204.reuse, R44, R8 ;  /* 0x0000002ccc08723c */ /* 0x040fec0000001808 */
[C---:B------:R-:W-:Y:S06]  /*af50*/  HMMA.16816.F32 R16, R204.reuse, R48, R16 ;  /* 0x00000030cc10723c */ /* 0x040fec0000001810 */
[C---:B------:R-:W-:Y:S06]  /*af60*/  HMMA.16816.F32 R12, R204.reuse, R50, R12 ;  /* 0x00000032cc0c723c */ /* 0x040fec000000180c */
[----:B------:R-:W-:Y:S01]  /*af70*/  HMMA.16816.F32 R4, R204, R46, R4 ;  /* 0x0000002ecc04723c */ /* 0x000fe20000001804 */
[----:B------:R-:W2:Y:S05]  /*af80*/  LDSM.16.M88.4 R204, [R217+0x3000] ;  /* 0x00300000d9cc783b */ /* 0x000eaa0000000200 */
[C---:B---3--:R-:W-:Y:S06]  /*af90*/  HMMA.16816.F32 R184, R40.reuse, R56, R184 ;  /* 0x0000003828b8723c */ /* 0x048fec00000018b8 */
[C---:B------:R-:W-:Y:S01]  /*afa0*/  HMMA.16816.F32 R180, R40.reuse, R58, R180 ;  /* 0x0000003a28b4723c */ /* 0x040fe200000018b4 */
[----:B------:R-:W-:Y:S05]  /*afb0*/  LDSM.16.M88.4 R56, [R215+0x2000] ;  /* 0x00200000d738783b */ /* 0x000fea0000000200 */
[C---:B------:R-:W-:Y:S06]  /*afc0*/  HMMA.16816.F32 R176, R40.reuse, R52, R176 ;  /* 0x0000003428b0723c */ /* 0x040fec00000018b0 */
[C---:B------:R-:W-:Y:S01]  /*afd0*/  HMMA.16816.F32 R172, R40.reuse, R54, R172 ;  /* 0x0000003628ac723c */ /* 0x040fe200000018ac */
[----:B------:R-:W-:Y:S05]  /*afe0*/  LDSM.16.M88.4 R52, [R215+0x3000] ;  /* 0x00300000d734783b */ /* 0x000fea0000000200 */
[C---:B------:R-:W-:Y:S06]  /*aff0*/  HMMA.16816.F32 R64, R40.reuse, R44, R64 ;  /* 0x0000002c2840723c */ /* 0x040fec0000001840 */
[C---:B------:R-:W-:Y:S06]  /*b000*/  HMMA.16816.F32 R168, R40.reuse, R48, R168 ;  /* 0x0000003028a8723c */ /* 0x040fec00000018a8 */
[C---:B------:R-:W-:Y:S01]  /*b010*/  HMMA.16816.F32 R164, R40.reuse, R50, R164 ;  /* 0x0000003228a4723c */ /* 0x040fe200000018a4 */
[----:B------:R-:W3:Y:S05]  /*b020*/  LDSM.16.M88.4 R48, [R213+0x7000] ;  /* 0x00700000d530783b */ /* 0x000eea0000000200 */
[----:B------:R-:W-:Y:S01]  /*b030*/  HMMA.16816.F32 R60, R40, R46, R60 ;  /* 0x0000002e283c723c */ /* 0x000fe2000000183c */
[----:B------:R-:W4:Y:S04]  /*b040*/  LDSM.16.M88.4 R40, [R213+0x7800] ;  /* 0x00780000d528783b */ /* 0x000f280000000200 */
[----:B------:R-:W5:Y:S01]  /*b050*/  LDSM.16.M88.4 R44, [R213+0x7400] ;  /* 0x00740000d52c783b */ /* 0x000f620000000200 */
[C---:B-1----:R-:W-:Y:S06]  /*b060*/  HMMA.16816.F32 R32, R36.reuse, R200, R32 ;  /* 0x000000c82420723c */ /* 0x042fec0000001820 */
[----:B------:R-:W-:Y:S06]  /*b070*/  HMMA.16816.F32 R28, R36, R202, R28 ;  /* 0x000000ca241c723c */ /* 0x000fec000000181c */
[C---:B--2---:R-:W-:Y:S06]  /*b080*/  HMMA.16816.F32 R184, R204.reuse, R200, R184 ;  /* 0x000000c8ccb8723c */ /* 0x044fec00000018b8 */
[C---:B------:R-:W-:Y:S06]  /*b090*/  HMMA.16816.F32 R180, R204.reuse, R202, R180 ;  /* 0x000000caccb4723c */ /* 0x040fec00000018b4 */
[C---:B------:R-:W-:Y:S06]  /*b0a0*/  HMMA.16816.F32 R176, R204.reuse, R196, R176 ;  /* 0x000000c4ccb0723c */ /* 0x040fec00000018b0 */
[C---:B------:R-:W-:Y:S06]  /*b0b0*/  HMMA.16816.F32 R172, R204.reuse, R198, R172 ;  /* 0x000000c6ccac723c */ /* 0x040fec00000018ac */
[C---:B------:R-:W-:Y:S06]  /*b0c0*/  HMMA.16816.F32 R168, R204.reuse, R192, R168 ;  /* 0x000000c0cca8723c */ /* 0x040fec00000018a8 */
[C---:B------:R-:W-:Y:S06]  /*b0d0*/  HMMA.16816.F32 R164, R204.reuse, R194, R164 ;  /* 0x000000c2cca4723c */ /* 0x040fec00000018a4 */
[-C--:B------:R-:W-:Y:S06]  /*b0e0*/  HMMA.16816.F32 R64, R204, R188.reuse, R64 ;  /* 0x000000bccc40723c */ /* 0x080fec0000001840 */
[C---:B------:R-:W-:Y:S06]  /*b0f0*/  HMMA.16816.F32 R8, R36.reuse, R188, R8 ;  /* 0x000000bc2408723c */ /* 0x040fec0000001808 */
[C---:B------:R-:W-:Y:S06]  /*b100*/  HMMA.16816.F32 R16, R36.reuse, R192, R16 ;  /* 0x000000c02410723c */ /* 0x040fec0000001810 */
[C---:B------:R-:W-:Y:S01]  /*b110*/  HMMA.16816.F32 R12, R36.reuse, R194, R12 ;  /* 0x000000c2240c723c */ /* 0x040fe2000000180c */
[----:B------:R-:W-:Y:S05]  /*b120*/  LDSM.16.M88.4 R192, [R217+0x4000] ;  /* 0x00400000d9c0783b */ /* 0x000fea0000000200 */
[-C--:B------:R-:W-:Y:S06]  /*b130*/  HMMA.16816.F32 R4, R36, R190.reuse, R4 ;  /* 0x000000be2404723c */ /* 0x080fec0000001804 */
[----:B------:R-:W-:Y:S01]  /*b140*/  HMMA.16816.F32 R204, R204, R190, R60 ;  /* 0x000000becccc723c */ /* 0x000fe2000000183c */
[----:B------:R-:W-:Y:S04]  /*b150*/  LDSM.16.M88.4 R188, [R217+0x5000] ;  /* 0x00500000d9bc783b */ /* 0x000fe80000000200 */
[----:B------:R-:W1:Y:S01]  /*b160*/  LDSM.16.M88.4 R60, [R216+0x8000] ;  /* 0x00800000d83c783b */ /* 0x000e620000000200 */
[C---:B------:R-:W-:Y:S06]  /*b170*/  HMMA.16816.F32 R24, R36.reuse, R196, R24 ;  /* 0x000000c42418723c */ /* 0x040fec0000001818 */
[----:B------:R-:W-:Y:S01]  /*b180*/  HMMA.16816.F32 R20, R36, R198, R20 ;  /* 0x000000c62414723c */ /* 0x000fe20000001814 */
[----:B------:R-:W2:Y:S05]  /*b190*/  LDSM.16.M88.4 R36, [R213+0x7c00] ;  /* 0x007c0000d524783b */ /* 0x000eaa0000000200 */
[C---:B---3--:R-:W-:Y:S06]  /*b1a0*/  HMMA.16816.F32 R32, R56.reuse, R48, R32 ;  /* 0x000000303820723c */ /* 0x048fec0000001820 */
[----:B------:R-:W-:Y:S06]  /*b1b0*/  HMMA.16816.F32 R28, R56, R50, R28 ;  /* 0x00000032381c723c */ /* 0x000fec000000181c */
[C---:B------:R-:W-:Y:S06]  /*b1c0*/  HMMA.16816.F32 R184, R52.reuse, R48, R184 ;  /* 0x0000003034b8723c */ /* 0x040fec00000018b8 */
[----:B------:R-:W-:Y:S01]  /*b1d0*/  HMMA.16816.F32 R180, R52, R50, R180 ;  /* 0x0000003234b4723c */ /* 0x000fe200000018b4 */
[----:B------:R-:W-:Y:S05]  /*b1e0*/  LDSM.16.M88.4 R48, [R216+0x8400] ;  /* 0x00840000d830783b */ /* 0x000fea0000000200 */
[C---:B----4-:R-:W-:Y:S06]  /*b1f0*/  HMMA.16816.F32 R16, R56.reuse, R40, R16 ;  /* 0x000000283810723c */ /* 0x050fec0000001810 */
[----:B------:R-:W-:Y:S06]  /*b200*/  HMMA.16816.F32 R12, R56, R42, R12 ;  /* 0x0000002a380c723c */ /* 0x000fec000000180c */
[C---:B------:R-:W-:Y:S06]  /*b210*/  HMMA.16816.F32 R168, R52.reuse, R40, R168 ;  /* 0x0000002834a8723c */ /* 0x040fec00000018a8 */
[----:B------:R-:W-:Y:S01]  /*b220*/  HMMA.16816.F32 R196, R52, R42, R164 ;  /* 0x0000002a34c4723c */ /* 0x000fe200000018a4 */
[----:B------:R-:W-:Y:S04]  /*b230*/  LDSM.16.M88.4 R40, [R213+0x8000] ;  /* 0x00800000d528783b */ /* 0x000fe80000000200 */
[----:B------:R-:W3:Y:S01]  /*b240*/  LDSM.16.M88.4 R164, [R215+0x4000] ;  /* 0x00400000d7a4783b */ /* 0x000ee20000000200 */
[C---:B-----5:R-:W-:Y:S06]  /*b250*/  HMMA.16816.F32 R24, R56.reuse, R44, R24 ;  /* 0x0000002c3818723c */ /* 0x060fec0000001818 */
[----:B------:R-:W-:Y:S06]  /*b260*/  HMMA.16816.F32 R20, R56, R46, R20 ;  /* 0x0000002e3814723c */ /* 0x000fec0000001814 */
[C---:B------:R-:W-:Y:S06]  /*b270*/  HMMA.16816.F32 R176, R52.reuse, R44, R176 ;  /* 0x0000002c34b0723c */ /* 0x040fec00000018b0 */
[----:B------:R-:W-:Y:S01]  /*b280*/  HMMA.16816.F32 R172, R52, R46, R172 ;  /* 0x0000002e34ac723c */ /* 0x000fe200000018ac */
[----:B------:R-:W4:Y:S05]  /*b290*/  LDSM.16.M88.4 R44, [R216+0x8800] ;  /* 0x00880000d82c783b */ /* 0x000f2a0000000200 */
[-C--:B-1----:R-:W-:Y:S06]  /*b2a0*/  HMMA.16816.F32 R184, R188, R60.reuse, R184 ;  /* 0x0000003cbcb8723c */ /* 0x082fec00000018b8 */
[----:B------:R-:W-:Y:S06]  /*b2b0*/  HMMA.16816.F32 R32, R192, R60, R32 ;  /* 0x0000003cc020723c */ /* 0x000fec0000001820 */
[-C--:B------:R-:W-:Y:S06]  /*b2c0*/  HMMA.16816.F32 R180, R188, R62.reuse, R180 ;  /* 0x0000003ebcb4723c */ /* 0x080fec00000018b4 */
[----:B------:R-:W-:Y:S01]  /*b2d0*/  HMMA.16816.F32 R28, R192, R62, R28 ;  /* 0x0000003ec01c723c */ /* 0x000fe2000000181c */
[----:B------:R-:W1:Y:S05]  /*b2e0*/  LDSM.16.M88.4 R60, [R215+0x5000] ;  /* 0x00500000d73c783b */ /* 0x000e6a0000000200 */
[----:B--2---:R-:W-:Y:S06]  /*b2f0*/  HMMA.16816.F32 R8, R56, R36, R8 ;  /* 0x000000243808723c */ /* 0x004fec0000001808 */
[----:B---3--:R-:W-:Y:S06]  /*b300*/  HMMA.16816.F32 R32, R164, R40, R32 ;  /* 0x00000028a420723c */ /* 0x008fec0000001820 */
[----:B------:R-:W-:Y:S01]  /*b310*/  HMMA.16816.F32 R4, R56, R38, R4 ;  /* 0x000000263804723c */ /* 0x000fe20000001804 */
[----:B------:R-:W-:Y:S05]  /*b320*/  LDSM.16.M88.4 R56, [R216+0x8c00] ;  /* 0x008c0000d838783b */ /* 0x000fea0000000200 */
[C---:B------:R-:W-:Y:S06]  /*b330*/  HMMA.16816.F32 R64, R52.reuse, R36, R64 ;  /* 0x000000243440723c */ /* 0x040fec0000001840 */
[----:B------:R-:W-:Y:S01]  /*b340*/  HMMA.16816.F32 R204, R52, R38, R204 ;  /* 0x0000002634cc723c */ /* 0x000fe200000018cc */
[----:B------:R-:W2:Y:S05]  /*b350*/  LDSM.16.M88.4 R36, [R213+0x8400] ;  /* 0x00840000d524783b */ /* 0x000eaa0000000200 */
[-C--:B----4-:R-:W-:Y:S06]  /*b360*/  HMMA.16816.F32 R16, R192, R44.reuse, R16 ;  /* 0x0000002cc010723c */ /* 0x090fec0000001810 */
[----:B------:R-:W-:Y:S06]  /*b370*/  HMMA.16816.F32 R168, R188, R44, R168 ;  /* 0x0000002cbca8723c */ /* 0x000fec00000018a8 */
[----:B-1----:R-:W-:Y:S01]  /*b380*/  HMMA.16816.F32 R184, R60, R40, R184 ;  /* 0x000000283cb8723c */ /* 0x002fe200000018b8 */
[----:B------:R-:W-:-:S04]  /*b390*/  IMAD.U32 R44, RZ, RZ, UR4 ;  /* 0x00000004ff2c7e24 */ /* 0x000fc8000f8e00ff */
[----:B------:R-:W-:Y:S01]  /*b3a0*/  IMAD R246, R44, 0x40, R246 ;  /* 0x000000402cf67824 */ /* 0x000fe200078e02f6 */
[C---:B------:R-:W-:Y:S03]  /*b3b0*/  HMMA.16816.F32 R24, R192.reuse, R48, R24 ;  /* 0x00000030c018723c */ /* 0x040fe60000001818 */
[C---:B------:R-:W-:Y:S01]  /*b3c0*/  VIADD R40, R246.reuse, 0x1 ;  /* 0x00000001f6287836 */ /* 0x040fe20000000000 */
[CC--:B------:R-:W-:Y:S02]  /*b3d0*/  ISETP.GE.AND P5, PT, R246.reuse, R240.reuse, PT ;  /* 0x000000f0f600720c */ /* 0x0c0fe40003fa6270 */
[-C--:B------:R-:W-:Y:S01]  /*b3e0*/  ISETP.GE.AND P1, PT, R246, R235.reuse, PT ;  /* 0x000000ebf600720c */ /* 0x080fe20003f26270 */
[----:B------:R-:W-:Y:S01]  /*b3f0*/  HMMA.16816.F32 R12, R192, R46, R12 ;  /* 0x0000002ec00c723c */ /* 0x000fe2000000180c */
[C---:B------:R-:W-:Y:S02]  /*b400*/  ISETP.GE.AND P4, PT, R40.reuse, R240, PT ;  /* 0x000000f02800720c */ /* 0x040fe40003f86270 */
[----:B------:R-:W-:-:S02]  /*b410*/  ISETP.GE.AND P0, PT, R40, R235, PT ;  /* 0x000000eb2800720c */ /* 0x000fc40003f06270 */
[----:B------:R-:W-:Y:S01]  /*b420*/  FSEL R45, R34, -INF , !P1 ;  /* 0xff800000222d7808 */ /* 0x000fe20004800000 */
[C---:B------:R-:W-:Y:S01]  /*b430*/  HMMA.16816.F32 R196, R188.reuse, R46, R196 ;  /* 0x0000002ebcc4723c */ /* 0x040fe200000018c4 */
[----:B------:R-:W-:Y:S02]  /*b440*/  FSEL R44, R35, -INF , !P0 ;  /* 0xff800000232c7808 */ /* 0x000fe40004000000 */
[C---:B------:R-:W-:Y:S02]  /*b450*/  ISETP.GE.AND P2, PT, R40.reuse, R226, PT ;  /* 0x000000e22800720c */ /* 0x040fe40003f46270 */
[----:B------:R-:W-:Y:S01]  /*b460*/  ISETP.GE.AND P3, PT, R40, R3, PT ;  /* 0x000000032800720c */ /* 0x000fe20003f66270 */
[----:B------:R-:W-:Y:S01]  /*b470*/  HMMA.16816.F32 R176, R188, R48, R176 ;  /* 0x00000030bcb0723c */ /* 0x000fe200000018b0 */
[----:B------:R-:W-:Y:S01]  /*b480*/  FSEL R47, R32, -INF , !P5 ;  /* 0xff800000202f7808 */ /* 0x000fe20006800000 */
[----:B------:R-:W-:Y:S01]  /*b490*/  VIADD R40, R246, 0x8 ;  /* 0x00000008f6287836 */ /* 0x000fe20000000000 */
[----:B------:R-:W-:-:S02]  /*b4a0*/  FSEL R46, R33, -INF , !P4 ;  /* 0xff800000212e7808 */ /* 0x000fc40006000000 */
[----:B------:R-:W1:Y:S01]  /*b4b0*/  LDSM.16.M88.4 R32, [R213+0x8800] ;  /* 0x00880000d520783b */ /* 0x000e620000000200 */
[----:B------:R-:W-:Y:S01]  /*b4c0*/  HMMA.16816.F32 R172, R188, R50, R172 ;  /* 0x00000032bcac723c */ /* 0x000fe200000018ac */
[C---:B------:R-:W-:Y:S02]  /*b4d0*/  ISETP.GE.AND P6, PT, R40.reuse, R240, PT ;  /* 0x000000f02800720c */ /* 0x040fe40003fc6270 */
[C---:B------:R-:W-:Y:S02]  /*b4e0*/  ISETP.GE.AND P5, PT, R40.reuse, R235, PT ;  /* 0x000000eb2800720c */ /* 0x040fe40003fa6270 */
[CC--:B------:R-:W-:Y:S01]  /*b4f0*/  ISETP.GE.AND P4, PT, R40.reuse, R226.reuse, PT ;  /* 0x000000e22800720c */ /* 0x0c0fe20003f86270 */
[----:B------:R-:W-:Y:S01]  /*b500*/  HMMA.16816.F32 R180, R60, R42, R180 ;  /* 0x0000002a3cb4723c */ /* 0x000fe200000018b4 */
[----:B------:R-:W-:Y:S02]  /*b510*/  ISETP.GE.AND P1, PT, R40, R3, PT ;  /* 0x000000032800720c */ /* 0x000fe40003f26270 */
[----:B------:R-:W-:-:S02]  /*b520*/  ISETP.GE.AND P0, PT, R246, R226, PT ;  /* 0x000000e2f600720c */ /* 0x000fc40003f06270 */
[----:B------:R-:W-:Y:S01]  /*b530*/  FSEL R236, R185, -INF , !P2 ;  /* 0xff800000b9ec7808 */ /* 0x000fe20005000000 */
[----:B------:R-:W-:Y:S01]  /*b540*/  HMMA.16816.F32 R20, R192, R50, R20 ;  /* 0x00000032c014723c */ /* 0x000fe20000001814 */
[----:B------:R-:W-:Y:S02]  /*b550*/  FSEL R237, R184, -INF , !P0 ;  /* 0xff800000b8ed7808 */ /* 0x000fe40004000000 */
[----:B------:R-:W-:Y:S02]  /*b560*/  ISETP.GE.AND P0, PT, R246, R3, PT ;  /* 0x00000003f600720c */ /* 0x000fe40003f06270 */
[----:B------:R-:W-:Y:S01]  /*b570*/  FSEL R54, R187, -INF , !P3 ;  /* 0xff800000bb367808 */ /* 0x000fe20005800000 */
[----:B------:R-:W-:Y:S01]  /*b580*/  HMMA.16816.F32 R28, R164, R42, R28 ;  /* 0x0000002aa41c723c */ /* 0x000fe2000000181c */
[----:B------:R-:W3:Y:S01]  /*b590*/  LDSM.16.M88.4 R40, [R213+0x8c00] ;  /* 0x008c0000d528783b */ /* 0x000ee20000000200 */
[----:B------:R-:W-:Y:S01]  /*b5a0*/  FSEL R50, R186, -INF , !P0 ;  /* 0xff800000ba327808 */ /* 0x000fe20004000000 */
[----:B------:R-:W-:-:S04]  /*b5b0*/  DEPBAR.LE SB0, 0x0 ;  /* 0x000080000000791a */ /* 0x000fc80000000000 */
[-C--:B--2---:R-:W-:Y:S06]  /*b5c0*/  HMMA.16816.F32 R24, R164, R36.reuse, R24 ;  /* 0x00000024a418723c */ /* 0x084fec0000001818 */
[C---:B------:R-:W-:Y:S06]  /*b5d0*/  HMMA.16816.F32 R176, R60.reuse, R36, R176 ;  /* 0x000000243cb0723c */ /* 0x040fec00000018b0 */
[----:B------:R-:W-:Y:S01]  /*b5e0*/  HMMA.16816.F32 R172, R60, R38, R172 ;  /* 0x000000263cac723c */ /* 0x000fe200000018ac */
[----:B------:R-:W-:-:S02]  /*b5f0*/  VIADD R37, R246, 0x9 ;  /* 0x00000009f6257836 */ /* 0x000fc40000000000 */
[----:B------:R-:W-:Y:S02]  /*b600*/  VIADD R36, R246, 0x10 ;  /* 0x00000010f6247836 */ /* 0x000fe40000000000 */
[----:B------:R-:W-:Y:S01]  /*b610*/  FSEL R210, R28, -INF , !P6 ;  /* 0xff8000001cd27808 */ /* 0x000fe20007000000 */
[-C--:B------:R-:W-:Y:S01]  /*b620*/  HMMA.16816.F32 R8, R192, R56.reuse, R8 ;  /* 0x00000038c008723c */ /* 0x080fe20000001808 */
[----:B------:R-:W-:Y:S02]  /*b630*/  ISETP.GE.AND P2, PT, R37, R226, PT ;  /* 0x000000e22500720c */ /* 0x000fe40003f46270 */
[----:B------:R-:W-:Y:S02]  /*b640*/  FSEL R28, R182, -INF , !P1 ;  /* 0xff800000b61c7808 */ /* 0x000fe40004800000 */
[----:B------:R-:W-:Y:S01]  /*b650*/  FSEL R55, R181, -INF , !P2 ;  /* 0xff800000b5377808 */ /* 0x000fe20005000000 */
[----:B------:R-:W-:Y:S01]  /*b660*/  HMMA.16816.F32 R64, R188, R56, R64 ;  /* 0x00000038bc40723c */ /* 0x000fe20000001840 */
[----:B------:R-:W-:-:S02]  /*b670*/  ISETP.GE.AND P3, PT, R36, R240, PT ;  /* 0x000000f02400720c */ /* 0x000fc40003f66270 */
[C---:B------:R-:W-:Y:S02]  /*b680*/  ISETP.GE.AND P6, PT, R36.reuse, R226, PT ;  /* 0x000000e22400720c */ /* 0x040fe40003fc6270 */
[----:B------:R-:W-:Y:S01]  /*b690*/  ISETP.GE.AND P1, PT, R36, R3, PT ;  /* 0x000000032400720c */ /* 0x000fe20003f26270 */
[----:B------:R-:W-:Y:S01]  /*b6a0*/  HMMA.16816.F32 R20, R164, R38, R20 ;  /* 0x00000026a414723c */ /* 0x000fe20000001814 */
[----:B------:R-:W-:Y:S02]  /*b6b0*/  FSEL R56, R180, -INF , !P4 ;  /* 0xff800000b4387808 */ /* 0x000fe40006000000 */
[C---:B------:R-:W-:Y:S02]  /*b6c0*/  ISETP.GE.AND P4, PT, R37.reuse, R240, PT ;  /* 0x000000f02500720c */ /* 0x040fe40003f86270 */
[-C--:B------:R-:W-:Y:S01]  /*b6d0*/  ISETP.GE.AND P2, PT, R37, R235.reuse, PT ;  /* 0x000000eb2500720c */ /* 0x080fe20003f46270 */
[----:B------:R-:W-:Y:S01]  /*b6e0*/  HMMA.16816.F32 R4, R192, R58, R4 ;  /* 0x0000003ac004723c */ /* 0x000fe20000001804 */
[----:B------:R-:W-:Y:S01]  /*b6f0*/  FSEL R53, R29, -INF , !P4 ;  /* 0xff8000001d357808 */ /* 0x000fe20006000000 */
[----:B------:R-:W-:Y:S01]  /*b700*/  IMAD.MOV.U32 R39, RZ, RZ, R210 ;  /* 0x000000ffff277224 */ /* 0x000fe200078e00d2 */
[----:B------:R-:W-:Y:S01]  /*b710*/  ISETP.GE.AND P4, PT, R36, R235, PT ;  /* 0x000000eb2400720c */ /* 0x000fe20003f86270 */
[----:B------:R-:W-:Y:S01]  /*b720*/  VIADD R36, R246, 0x11 ;  /* 0x00000011f6247836 */ /* 0x000fe20000000000 */
[----:B------:R-:W-:Y:S01]  /*b730*/  ISETP.GE.AND P0, PT, R37, R3, PT ;  /* 0x000000032500720c */ /* 0x000fe20003f06270 */
[----:B-1----:R-:W-:Y:S01]  /*b740*/  HMMA.16816.F32 R16, R164, R32, R16 ;  /* 0x00000020a410723c */ /* 0x002fe20000001810 */
[----:B------:R-:W-:-:S02]  /*b750*/  FSEL R30, R30, -INF , !P5 ;  /* 0xff8000001e1e7808 */ /* 0x000fc40006800000 */
[----:B------:R-:W-:Y:S02]  /*b760*/  FSEL R29, R183, -INF , !P0 ;  /* 0xff800000b71d7808 */ /* 0x000fe40004000000 */
[----:B------:R-:W-:Y:S01]  /*b770*/  FSEL R31, R31, -INF , !P2 ;  /* 0xff8000001f1f7808 */ /* 0x000fe20005000000 */
[----:B------:R-:W-:Y:S01]  /*b780*/  HMMA.16816.F32 R12, R164, R34, R12 ;  /* 0x00000022a40c723c */ /* 0x000fe2000000180c */
[----:B------:R-:W-:Y:S01]  /*b790*/  FSEL R186, R24, -INF , !P3 ;  /* 0xff80000018ba7808 */ /* 0x000fe20005800000 */
[----:B------:R-:W-:Y:S01]  /*b7a0*/  VIADD R24, R246, 0x19 ;  /* 0x00000019f6187836 */ /* 0x000fe20000000000 */
        /* <DEDUP_REMOVED lines=9> */
[-C--:B------:R-:W-:Y:S02]  /*b840*/  ISETP.GE.AND P0, PT, R36, R226.reuse, PT ;  /* 0x000000e22400720c */ /* 0x080fe40003f06270 */
[----:B------:R-:W-:Y:S01]  /*b850*/  ISETP.GE.AND P2, PT, R24, R226, PT ;  /* 0x000000e21800720c */ /* 0x000fe20003f46270 */
[----:B---3--:R-:W-:Y:S01]  /*b860*/  HMMA.16816.F32 R8, R164, R40, R8 ;  /* 0x00000028a408723c */ /* 0x008fe20000001808 */
[----:B------:R-:W-:-:S02]  /*b870*/  FSEL R252, R172, -INF , !P0 ;  /* 0xff800000acfc7808 */ /* 0x000fc40004000000 */
[----:B------:R-:W-:Y:S02]  /*b880*/  FSEL R251, R173, -INF , !P2 ;  /* 0xff800000adfb7808 */ /* 0x000fe40005000000 */
[----:B------:R-:W-:Y:S01]  /*b890*/  FSEL R250, R178, -INF , !P1 ;  /* 0xff800000b2fa7808 */ /* 0x000fe20004800000 */
[----:B------:R-:W-:Y:S01]  /*b8a0*/  HMMA.16816.F32 R4, R164, R42, R4 ;  /* 0x0000002aa404723c */ /* 0x000fe20000001804 */
[----:B------:R-:W-:Y:S02]  /*b8b0*/  FSEL R192, R26, -INF , !P4 ;  /* 0xff8000001ac07808 */ /* 0x000fe40006000000 */
[CC--:B------:R-:W-:Y:S02]  /*b8c0*/  ISETP.GE.AND P0, PT, R24.reuse, R240.reuse, PT ;  /* 0x000000f01800720c */ /* 0x0c0fe40003f06270 */
[C---:B------:R-:W-:Y:S01]  /*b8d0*/  ISETP.GE.AND P2, PT, R24.reuse, R235, PT ;  /* 0x000000eb1800720c */ /* 0x040fe20003f46270 */
[----:B------:R-:W-:Y:S01]  /*b8e0*/  HMMA.16816.F32 R168, R60, R32, R168 ;  /* 0x000000203ca8723c */ /* 0x000fe200000018a8 */
[----:B------:R-:W-:Y:S01]  /*b8f0*/  ISETP.GE.AND P1, PT, R24, R3, PT ;  /* 0x000000031800720c */ /* 0x000fe20003f26270 */
[----:B------:R-:W-:Y:S01]  /*b900*/  VIADD R24, R246, 0x20 ;  /* 0x00000020f6187836 */ /* 0x000fe20000000000 */
[----:B------:R-:W-:-:S02]  /*b910*/  ISETP.GE.AND P4, PT, R36, R240, PT ;  /* 0x000000f02400720c */ /* 0x000fc40003f86270 */
[----:B------:R-:W-:Y:S01]  /*b920*/  FSEL R187, R25, -INF , !P5 ;  /* 0xff80000019bb7808 */ /* 0x000fe20006800000 */
[----:B------:R-:W-:Y:S01]  /*b930*/  HMMA.16816.F32 R204, R60, R42, R204 ;  /* 0x0000002a3ccc723c */ /* 0x000fe200000018cc */
[----:B------:R-:W-:Y:S02]  /*b940*/  FSEL R195, R179, -INF , !P3 ;  /* 0xff800000b3c37808 */ /* 0x000fe40005800000 */
[----:B------:R-:W-:Y:S01]  /*b950*/  FSEL R201, R20, -INF , !P4 ;  /* 0xff80000014c97808 */ /* 0x000fe20006000000 */
[----:B------:R-:W-:Y:S01]  /*b960*/  VIADD R20, R246, 0x21 ;  /* 0x00000021f6147836 */ /* 0x000fe20000000000 */
[----:B------:R-:W-:Y:S01]  /*b970*/  BAR.SYNC.DEFER_BLOCKING 0x0 ;  /* 0x0000000000007b1d */ /* 0x000fe20000010000 */
[----:B------:R-:W-:Y:S02]  /*b980*/  ISETP.GE.AND P5, PT, R36, R235, PT ;  /* 0x000000eb2400720c */ /* 0x000fe40003fa6270 */
[----:B------:R-:W-:Y:S02]  /*b990*/  ISETP.GE.AND P3, PT, R24, R240, PT ;  /* 0x000000f01800720c */ /* 0x000fe40003f66270 */
[----:B------:R-:W-:-:S02]  /*b9a0*/  FSEL R180, R175, -INF , !P1 ;  /* 0xff800000afb47808 */ /* 0x000fc40004800000 */
[----:B------:R-:W-:Y:S02]  /*b9b0*/  FSEL R210, R22, -INF , !P5 ;  /* 0xff80000016d27808 */ /* 0x000fe40006800000 */
[----:B------:R-:W-:Y:S02]  /*b9c0*/  FSEL R211, R23, -INF , !P2 ;  /* 0xff80000017d37808 */ /* 0x000fe40005000000 */
[----:B------:R-:W-:Y:S01]  /*b9d0*/  FSEL R164, R16, -INF , !P3 ;  /* 0xff80000010a47808 */ /* 0x000fe20005800000 */
[----:B------:R-:W-:Y:S01]  /*b9e0*/  VIADD R16, R246, 0x28 ;  /* 0x00000028f6107836 */ /* 0x000fe20000000000 */
[----:B------:R-:W-:Y:S02]  /*b9f0*/  FSEL R202, R21, -INF , !P0 ;  /* 0xff80000015ca7808 */ /* 0x000fe40004000000 */
[C---:B------:R-:W-:Y:S02]  /*ba00*/  ISETP.GE.AND P5, PT, R20.reuse, R240, PT ;  /* 0x000000f01400720c */ /* 0x040fe40003fa6270 */
[----:B------:R-:W-:-:S02]  /*ba10*/  ISETP.GE.AND P2, PT, R20, R235, PT ;  /* 0x000000eb1400720c */ /* 0x000fc40003f46270 */
[C---:B------:R-:W-:Y:S02]  /*ba20*/  ISETP.GE.AND P1, PT, R20.reuse, R226, PT ;  /* 0x000000e21400720c */ /* 0x040fe40003f26270 */
[----:B------:R-:W-:Y:S01]  /*ba30*/  ISETP.GE.AND P3, PT, R20, R3, PT ;  /* 0x000000031400720c */ /* 0x000fe20003f66270 */
[----:B------:R-:W-:Y:S01]  /*ba40*/  VIADD R20, R246, 0x29 ;  /* 0x00000029f6147836 */ /* 0x000fe20000000000 */
[----:B------:R-:W-:Y:S02]  /*ba50*/  ISETP.GE.AND P0, PT, R24, R235, PT ;  /* 0x000000eb1800720c */ /* 0x000fe40003f06270 */
[----:B------:R-:W-:Y:S01]  /*ba60*/  FSEL R172, R17, -INF , !P5 ;  /* 0xff80000011ac7808 */ /* 0x000fe20006800000 */
[----:B------:R-:W-:Y:S01]  /*ba70*/  VIADD R17, R246, 0x31 ;  /* 0x00000031f6117836 */ /* 0x000fe20000000000 */
[-C--:B------:R-:W-:Y:S02]  /*ba80*/  ISETP.GE.AND P5, PT, R16, R240.reuse, PT ;  /* 0x000000f01000720c */ /* 0x080fe40003fa6270 */
[----:B------:R-:W-:Y:S01]  /*ba90*/  FSEL R173, R18, -INF , !P0 ;  /* 0xff80000012ad7808 */ /* 0x000fe20004000000 */
[----:B------:R-:W-:Y:S01]  /*baa0*/  VIADD R18, R246, 0x30 ;  /* 0x00000030f6127836 */ /* 0x000fe20000000000 */
[----:B------:R-:W-:-:S02]  /*bab0*/  ISETP.GE.AND P0, PT, R20, R240, PT ;  /* 0x000000f01400720c */ /* 0x000fc40003f06270 */
[----:B------:R-:W-:Y:S02]  /*bac0*/  FSEL R38, R176, -INF , !P6 ;  /* 0xff800000b0267808 */ /* 0x000fe40007000000 */
[----:B------:R-:W-:Y:S02]  /*bad0*/  ISETP.GE.AND P6, PT, R36, R3, PT ;  /* 0x000000032400720c */ /* 0x000fe40003fc6270 */
[----:B------:R-:W-:Y:S02]  /*bae0*/  FSEL R175, R12, -INF , !P5 ;  /* 0xff8000000caf7808 */ /* 0x000fe40006800000 */
[-C--:B------:R-:W-:Y:S02]  /*baf0*/  ISETP.GE.AND P5, PT, R16, R235.reuse, PT ;  /* 0x000000eb1000720c */ /* 0x080fe40003fa6270 */
[----:B------:R-:W-:Y:S02]  /*bb00*/  FSEL R176, R13, -INF , !P0 ;  /* 0xff8000000db07808 */ /* 0x000fe40004000000 */
[----:B------:R-:W-:-:S02]  /*bb10*/  ISETP.GE.AND P0, PT, R20, R235, PT ;  /* 0x000000eb1400720c */ /* 0x000fc40003f06270 */
[----:B------:R-:W-:Y:S02]  /*bb20*/  FSEL R49, R174, -INF , !P6 ;  /* 0xff800000ae317808 */ /* 0x000fe40007000000 */
[----:B------:R-:W-:Y:S02]  /*bb30*/  FSEL R174, R19, -INF , !P2 ;  /* 0xff80000013ae7808 */ /* 0x000fe40005000000 */
[----:B------:R-:W-:Y:S02]  /*bb40*/  FSEL R177, R14, -INF , !P5 ;  /* 0xff8000000eb17808 */ /* 0x000fe40006800000 */
[----:B------:R-:W-:Y:S02]  /*bb50*/  FMNMX.FTZ R19, R209, R47, !PT ;  /* 0x0000002fd1137209 */ /* 0x000fe40007810000 */
[CC--:B------:R-:W-:Y:S02]  /*bb60*/  ISETP.GE.AND P2, PT, R16.reuse, R226.reuse, PT ;  /* 0x000000e21000720c */ /* 0x0c0fe40003f46270 */
[----:B------:R-:W-:Y:S01]  /*bb70*/  ISETP.GE.AND P5, PT, R16, R3, PT ;  /* 0x000000031000720c */ /* 0x000fe20003fa6270 */
[C---:B------:R-:W-:Y:S01]  /*bb80*/  VIADD R16, R246.reuse, 0x38 ;  /* 0x00000038f6107836 */ /* 0x040fe20000000000 */
[----:B------:R-:W-:Y:S01]  /*bb90*/  FSEL R178, R15, -INF , !P0 ;  /* 0xff8000000fb27808 */ /* 0x000fe20004000000 */
[----:B------:R-:W-:Y:S01]  /*bba0*/  VIADD R246, R246, 0x39 ;  /* 0x00000039f6f67836 */ /* 0x000fe20000000000 */
[----:B------:R-:W-:Y:S01]  /*bbb0*/  ISETP.GE.AND P0, PT, R20, R226, PT ;  /* 0x000000e21400720c */ /* 0x000fe20003f06270 */
[----:B------:R-:W-:Y:S01]  /*bbc0*/  HMMA.16816.F32 R12, R60, R40, R64 ;  /* 0x000000283c0c723c */ /* 0x000fe20000001840 */
[----:B------:R-:W-:-:S02]  /*bbd0*/  FMNMX.FTZ R19, R46, R19, !PT ;  /* 0x000000132e137209 */ /* 0x000fc40007810000 */
[----:B------:R-:W-:Y:S02]  /*bbe0*/  FSEL R197, R197, -INF , !P0 ;  /* 0xff800000c5c57808 */ /* 0x000fe40004000000 */
[----:B------:R-:W-:Y:S02]  /*bbf0*/  ISETP.GE.AND P0, PT, R16, R240, PT ;  /* 0x000000f01000720c */ /* 0x000fe40003f06270 */
[----:B------:R-:W-:Y:S02]  /*bc00*/  FMNMX.FTZ R19, R39, R19, !PT ;  /* 0x0000001327137209 */ /* 0x000fe40007810000 */
[----:B------:R-:W-:Y:S02]  /*bc10*/  FSEL R58, R4, -INF , !P0 ;  /* 0xff800000043a7808 */ /* 0x000fe40004000000 */
[----:B------:R-:W-:Y:S02]  /*bc20*/  FMNMX.FTZ R4, R53, R19, !PT ;  /* 0x0000001335047209 */ /* 0x000fe40007810000 */
[----:B------:R-:W-:-:S02]  /*bc30*/  ISETP.GE.AND P0, PT, R246, R235, PT ;  /* 0x000000ebf600720c */ /* 0x000fc40003f06270 */
[----:B------:R-:W-:Y:S02]  /*bc40*/  FMNMX.FTZ R4, R186, R4, !PT ;  /* 0x00000004ba047209 */ /* 0x000fe40007810000 */
[----:B------:R-:W-:Y:S02]  /*bc50*/  FSEL R37, R7, -INF , !P0 ;  /* 0xff80000007257808 */ /* 0x000fe40004000000 */
[----:B------:R-:W-:Y:S02]  /*bc60*/  FMNMX.FTZ R4, R187, R4, !PT ;  /* 0x00000004bb047209 */ /* 0x000fe40007810000 */
[----:B------:R-:W-:Y:S02]  /*bc70*/  ISETP.GE.AND P0, PT, R16, R226, PT ;  /* 0x000000e21000720c */ /* 0x000fe40003f06270 */
[----:B------:R-:W-:Y:S02]  /*bc80*/  FMNMX.FTZ R4, R201, R4, !PT ;  /* 0x00000004c9047209 */ /* 0x000fe40007810000 */
[----:B------:R-:W-:-:S02]  /*bc90*/  ISETP.GE.AND P6, PT, R24, R3, PT ;  /* 0x000000031800720c */ /* 0x000fc40003fc6270 */
[----:B------:R-:W-:Y:S02]  /*bca0*/  FSEL R203, R169, -INF , !P1 ;  /* 0xff800000a9cb7808 */ /* 0x000fe40004800000 */
[----:B------:R-:W-:Y:S02]  /*bcb0*/  FMNMX.FTZ R4, R202, R4, !PT ;  /* 0x00000004ca047209 */ /* 0x000fe40007810000 */
[----:B------:R-:W-:Y:S02]  /*bcc0*/  FSEL R204, R204, -INF , !P0 ;  /* 0xff800000cccc7808 */ /* 0x000fe40004000000 */
[----:B------:R-:W-:Y:S02]  /*bcd0*/  ISETP.GE.AND P1, PT, R18, R240, PT ;  /* 0x000000f01200720c */ /* 0x000fe40003f26270 */
[----:B------:R-:W-:Y:S02]  /*bce0*/  PLOP3.LUT P0, PT, PT, PT, UP0, 0x80, 0x0 ;  /* 0x000000000000781c */ /* 0x000fe40003f0f008 */
[----:B------:R-:W-:-:S02]  /*bcf0*/  FSEL R191, R170, -INF , !P6 ;  /* 0xff800000aabf7808 */ /* 0x000fc40007000000 */
[----:B------:R-:W-:Y:S02]  /*bd00*/  ISETP.GE.AND P6, PT, R246, R240, PT ;  /* 0x000000f0f600720c */ /* 0x000fe40003fc6270 */
[----:B------:R-:W-:Y:S02]  /*bd10*/  FMNMX.FTZ R4, R164, R4, !PT ;  /* 0x00000004a4047209 */ /* 0x000fe40007810000 */
[----:B------:R-:W-:Y:S02]  /*bd20*/  FSEL R196, R196, -INF , !P2 ;  /* 0xff800000c4c47808 */ /* 0x000fe40005000000 */
[----:B------:R-:W-:Y:S02]  /*bd30*/  FSEL R64, R8, -INF , !P1 ;  /* 0xff80000008407808 */ /* 0x000fe40004800000 */
[C---:B------:R-:W-:Y:S02]  /*bd40*/  ISETP.GE.AND P2, PT, R17.reuse, R240, PT ;  /* 0x000000f01100720c */ /* 0x040fe40003f46270 */
[----:B------:R-:W-:-:S02]  /*bd50*/  ISETP.GE.AND P1, PT, R17, R235, PT ;  /* 0x000000eb1100720c */ /* 0x000fc40003f26270 */
[----:B------:R-:W-:Y:S02]  /*bd60*/  FSEL R52, R5, -INF , !P6 ;  /* 0xff80000005347808 */ /* 0x000fe40007000000 */
[----:B------:R-:W-:Y:S02]  /*bd70*/  FMNMX.FTZ R5, R208, R45, !PT ;  /* 0x0000002dd0057209 */ /* 0x000fe40007810000 */
[----:B------:R-:W-:Y:S02]  /*bd80*/  FMNMX.FTZ R4, R172, R4, !PT ;  /* 0x00000004ac047209 */ /* 0x000fe40007810000 */
[----:B------:R-:W-:Y:S02]  /*bd90*/  FSEL R200, R171, -INF , !P3 ;  /* 0xff800000abc87808 */ /* 0x000fe40005800000 */
[----:B------:R-:W-:Y:S02]  /*bda0*/  FSEL R59, R9, -INF , !P2 ;  /* 0xff800000093b7808 */ /* 0x000fe40005000000 */
[----:B------:R-:W-:-:S02]  /*bdb0*/  FSEL R36, R11, -INF , !P1 ;  /* 0xff8000000b247808 */ /* 0x000fc40004800000 */
[-C--:B------:R-:W-:Y:S02]  /*bdc0*/  ISETP.GE.AND P4, PT, R24, R226.reuse, PT ;  /* 0x000000e21800720c */ /* 0x080fe40003f86270 */
[-C--:B------:R-:W-:Y:S02]  /*bdd0*/  ISETP.GE.AND P3, PT, R18, R235.reuse, PT ;  /* 0x000000eb1200720c */ /* 0x080fe40003f66270 */
[----:B------:R-:W-:Y:S02]  /*bde0*/  ISETP.GE.AND P2, PT, R16, R235, PT ;  /* 0x000000eb1000720c */ /* 0x000fe40003f46270 */
[-C--:B------:R-:W-:Y:S02]  /*bdf0*/  ISETP.GE.AND P6, PT, R18, R226.reuse, PT ;  /* 0x000000e21200720c */ /* 0x080fe40003fc6270 */
[----:B------:R-:W-:Y:S02]  /*be00*/  ISETP.GE.AND P1, PT, R17, R226, PT ;  /* 0x000000e21100720c */ /* 0x000fe40003f26270 */
[----:B------:R-:W-:-:S02]  /*be10*/  FMNMX.FTZ R5, R44, R5, !PT ;  /* 0x000000052c057209 */ /* 0x000fc40007810000 */
[----:B------:R-:W-:Y:S02]  /*be20*/  FMNMX.FTZ R4, R175, R4, !PT ;  /* 0x00000004af047209 */ /* 0x000fe40007810000 */
[----:B------:R-:W-:Y:S02]  /*be30*/  FSEL R194, R168, -INF , !P4 ;  /* 0xff800000a8c27808 */ /* 0x000fe40006000000 */
[----:B------:R-:W-:Y:S02]  /*be40*/  FSEL R57, R10, -INF , !P3 ;  /* 0xff8000000a397808 */ /* 0x000fe40005800000 */
[----:B------:R-:W-:Y:S02]  /*be50*/  FSEL R51, R6, -INF , !P2 ;  /* 0xff80000006337808 */ /* 0x000fe40005000000 */
[----:B------:R-:W-:Y:S02]  /*be60*/  FSEL R170, R12, -INF , !P6 ;  /* 0xff8000000caa7808 */ /* 0x000fe40007000000 */
[----:B------:R-:W-:-:S02]  /*be70*/  FSEL R67, R13, -INF , !P1 ;  /* 0xff8000000d437808 */ /* 0x000fc40004800000 */
[-C--:B------:R-:W-:Y:S02]  /*be80*/  ISETP.GE.AND P4, PT, R20, R3.reuse, PT ;  /* 0x000000031400720c */ /* 0x080fe40003f86270 */
[-C--:B------:R-:W-:Y:S02]  /*be90*/  ISETP.GE.AND P3, PT, R18, R3.reuse, PT ;  /* 0x000000031200720c */ /* 0x080fe40003f66270 */
[-C--:B------:R-:W-:Y:S02]  /*bea0*/  ISETP.GE.AND P2, PT, R17, R3.reuse, PT ;  /* 0x000000031100720c */ /* 0x080fe40003f46270 */
[----:B------:R-:W-:Y:S02]  /*beb0*/  ISETP.GE.AND P6, PT, R246, R226, PT ;  /* 0x000000e2f600720c */ /* 0x000fe40003fc6270 */
[----:B------:R-:W-:Y:S02]  /*bec0*/  ISETP.GE.AND P1, PT, R16, R3, PT ;  /* 0x000000031000720c */ /* 0x000fe40003f26270 */
[----:B------:R-:W-:-:S02]  /*bed0*/  FMNMX.FTZ R7, R30, R5, !PT ;  /* 0x000000051e077209 */ /* 0x000fc40007810000 */
[----:B------:R-:W-:Y:S01]  /*bee0*/  FMNMX.FTZ R8, R176, R4, !PT ;  /* 0x00000004b0087209 */ /* 0x000fe20007810000 */
[----:B------:R-:W-:Y:S08]  /*bef0*/  @!P0 BRA `(.L_x_406) ;  /* 0x0000000000688947 */ /* 0x000ff00003800000 */
        /* <DEDUP_REMOVED lines=26> */
.L_x_406:
[----:B------:R-:W-:Y:S01]  /*c0a0*/  FMNMX.FTZ R6, R31, R7, !PT ;  /* 0x000000071f067209 */ /* 0x000fe20007810000 */
[----:B------:R-:W-:Y:S01]  /*c0b0*/  IMAD.MOV.U32 R21, RZ, RZ, R237 ;  /* 0x000000ffff157224 */ /* 0x000fe200078e00ed */
[----:B------:R-:W-:Y:S01]  /*c0c0*/  ISETP.GE.AND P0, PT, R246, R3, PT ;  /* 0x00000003f600720c */ /* 0x000fe20003f06270 */
[----:B------:R-:W-:Y:S01]  /*c0d0*/  IMAD.MOV.U32 R20, RZ, RZ, R236 ;  /* 0x000000ffff147224 */ /* 0x000fe200078e00ec */
[----:B------:R-:W-:Y:S01]  /*c0e0*/  FMNMX.FTZ R6, R192, R6, !PT ;  /* 0x00000006c0067209 */ /* 0x000fe20007810000 */
        /* <DEDUP_REMOVED lines=8> */
[----:B------:R-:W-:Y:S01]  /*c170*/  IMAD.WIDE.U32 R184, R233, -0x326172a9, RZ ;  /* 0xcd9e8d57e9b87825 */ /* 0x000fe200078e00ff */
[----:B------:R-:W-:Y:S01]  /*c180*/  FMNMX.FTZ R3, R58, R3, !PT ;  /* 0x000000033a037209 */ /* 0x000fe20007810000 */
[----:B------:R-:W-:Y:S01]  /*c190*/  USHF.L.U32 UR4, UR38, 0x1, URZ ;  /* 0x0000000126047899 */ /* 0x000fe2000800063f */
[----:B------:R-:W-:Y:S01]  /*c1a0*/  FMNMX.FTZ R6, R211, R6, !PT ;  /* 0x00000006d3067209 */ /* 0x000fe20007810000 */
[----:B-1----:R-:W-:Y:S01]  /*c1b0*/  IMAD.U32 R10, RZ, RZ, UR33 ;  /* 0x00000021ff0a7e24 */ /* 0x002fe2000f8e00ff */
[----:B------:R-:W-:Y:S01]  /*c1c0*/  FMNMX.FTZ R3, R52, R3, !PT ;  /* 0x0000000334037209 */ /* 0x000fe20007810000 */
[----:B------:R-:W-:Y:S01]  /*c1d0*/  IMAD.WIDE.U32 R248, R228, -0x2daee0ad, RZ ;  /* 0xd2511f53e4f87825 */ /* 0x000fe200078e00ff */
[----:B------:R-:W-:Y:S01]  /*c1e0*/  FMNMX.FTZ R6, R173, R6, !PT ;  /* 0x00000006ad067209 */ /* 0x000fe20007810000 */
[----:B------:R-:W-:Y:S01]  /*c1f0*/  STL.64 [R1+0x8], R218 ;  /* 0x000008da01007387 */ /* 0x000fe20000100a00 */
[----:B------:R-:W-:Y:S01]  /*c200*/  FMNMX.FTZ R166, R2, R21, !PT ;  /* 0x0000001502a67209 */ /* 0x000fe20007810000 */
[----:B------:R-:W-:Y:S01]  /*c210*/  IMAD.WIDE.U32 R246, R234, -0x326172a9, RZ ;  /* 0xcd9e8d57eaf67825 */ /* 0x000fe200078e00ff */
[----:B------:R-:W-:Y:S01]  /*c220*/  FMNMX.FTZ R6, R174, R6, !PT ;  /* 0x00000006ae067209 */ /* 0x000fe20007810000 */
[----:B------:R-:W1:Y:S01]  /*c230*/  SHFL.BFLY PT, R5, R3, 0x2, 0x1f ;  /* 0x0c401f0003057f89 */ /* 0x000e6200000e0000 */
[----:B------:R-:W-:-:S02]  /*c240*/  FMNMX.FTZ R166, R20, R166, !PT ;  /* 0x000000a614a67209 */ /* 0x000fc40007810000 */
[----:B------:R-:W-:Y:S01]  /*c250*/  FMNMX.FTZ R6, R177, R6, !PT ;  /* 0x00000006b1067209 */ /* 0x000fe20007810000 */
[----:B------:R-:W-:Y:S01]  /*c260*/  STL.64 [R1], R216 ;  /* 0x000000d801007387 */ /* 0x000fe20000100a00 */
[----:B------:R-:W-:Y:S02]  /*c270*/  FMNMX.FTZ R165, R0, R50, !PT ;  /* 0x0000003200a57209 */ /* 0x000fe40007810000 */
        /* <DEDUP_REMOVED lines=12> */
[----:B-1----:R-:W-:Y:S01]  /*c340*/  FMNMX.FTZ R5, R3, R5, !PT ;  /* 0x0000000503057209 */ /* 0x002fe20007810000 */
[----:B------:R-:W1:Y:S01]  /*c350*/  SHFL.BFLY PT, R167, R6, 0x2, 0x1f ;  /* 0x0c401f0006a77f89 */ /* 0x000e6200000e0000 */
[----:B------:R-:W-:Y:S02]  /*c360*/  FMNMX.FTZ R165, R29, R165, !PT ;  /* 0x000000a51da57209 */ /* 0x000fe40007810000 */
[----:B------:R-:W-:Y:S01]  /*c370*/  FMNMX.FTZ R166, R171, R166, !PT ;  /* 0x000000a6aba67209 */ /* 0x000fe20007810000 */
[----:B------:R-:W2:Y:S01]  /*c380*/  SHFL.BFLY PT, R168, R5, 0x1, 0x1f ;  /* 0x0c201f0005a87f89 */ /* 0x000ea200000e0000 */
        /* <DEDUP_REMOVED lines=11> */
[----:B------:R-:W-:Y:S02]  /*c440*/  FSEL R198, R198, -INF , !P5 ;  /* 0xff800000c6c67808 */ /* 0x000fe40006800000 */
[----:B------:R-:W-:Y:S02]  /*c450*/  FMNMX.FTZ R165, R200, R165, !PT ;  /* 0x000000a5c8a57209 */ /* 0x000fe40007810000 */
[----:B------:R-:W-:Y:S02]  /*c460*/  FMNMX.FTZ R166, R197, R166, !PT ;  /* 0x000000a6c5a67209 */ /* 0x000fe40007810000 */
[----:B--2---:R-:W-:-:S02]  /*c470*/  FMNMX.FTZ R168, R5, R168, !PT ;  /* 0x000000a805a87209 */ /* 0x004fc40007810000 */
[----:B------:R-:W1:Y:S01]  /*c480*/  SHFL.BFLY PT, R5, R167, 0x1, 0x1f ;  /* 0x0c201f00a7057f89 */ /* 0x000e6200000e0000 */
[----:B------:R-:W-:Y:S02]  /*c490*/  FSEL R199, R199, -INF , !P4 ;  /* 0xff800000c7c77808 */ /* 0x000fe40006000000 */
[----:B------:R-:W-:Y:S01]  /*c4a0*/  FMNMX.FTZ R165, R198, R165, !PT ;  /* 0x000000a5c6a57209 */ /* 0x000fe20007810000 */
[----:B------:R-:W-:Y:S01]  /*c4b0*/  FMUL.FTZ R60, R168, UR37 ;  /* 0x00000025a83c7c20 */ /* 0x000fe20008410000 */
[----:B------:R-:W-:Y:S02]  /*c4c0*/  FMNMX.FTZ R166, R170, R166, !PT ;  /* 0x000000a6aaa67209 */ /* 0x000fe40007810000 */
[----:B------:R-:W-:Y:S02]  /*c4d0*/  FSEL R63, R14, -INF , !P3 ;  /* 0xff8000000e3f7808 */ /* 0x000fe40005800000 */
[----:B------:R-:W-:Y:S02]  /*c4e0*/  FMNMX.FTZ R165, R199, R165, !PT ;  /* 0x000000a5c7a57209 */ /* 0x000fe40007810000 */
[----:B------:R-:W-:-:S02]  /*c4f0*/  FMNMX.FTZ R166, R67, R166, !PT ;  /* 0x000000a643a67209 */ /* 0x000fc40007810000 */
[----:B------:R-:W-:Y:S02]  /*c500*/  LOP3.LUT R182, R185, R229, RZ, 0x3c, !PT ;  /* 0x000000e5b9b67212 */ /* 0x000fe400078e3cff */
[----:B------:R-:W-:Y:S02]  /*c510*/  FSEL R62, R15, -INF , !P2 ;  /* 0xff8000000f3e7808 */ /* 0x000fe40005000000 */
[----:B------:R-:W-:Y:S01]  /*c520*/  FMNMX.FTZ R165, R63, R165, !PT ;  /* 0x000000a53fa57209 */ /* 0x000fe20007810000 */
[----:B------:R-:W-:Y:S01]  /*c530*/  IMAD.WIDE.U32 R182, R182, -0x2daee0ad, RZ ;  /* 0xd2511f53b6b67825 */ /* 0x000fe200078e00ff */
[----:B------:R-:W-:Y:S02]  /*c540*/  FSEL R205, R205, -INF , !P6 ;  /* 0xff800000cdcd7808 */ /* 0x000fe40007000000 */
[----:B------:R-:W-:Y:S02]  /*c550*/  FMNMX.FTZ R166, R204, R166, !PT ;  /* 0x000000a6cca67209 */ /* 0x000fe40007810000 */
[----:B------:R-:W-:-:S02]  /*c560*/  LOP3.LUT R10, R249, UR4, R10, 0x96, !PT ;  /* 0x00000004f90a7c12 */ /* 0x000fc4000f8e960a */
[----:B------:R-:W-:Y:S02]  /*c570*/  LOP3.LUT R238, R247, R229, RZ, 0x3c, !PT ;  /* 0x000000e5f7ee7212 */ /* 0x000fe400078e3cff */
[----:B------:R-:W-:Y:S01]  /*c580*/  FSEL R206, R206, -INF , !P1 ;  /* 0xff800000cece7808 */ /* 0x000fe20004800000 */
[----:B------:R-:W-:Y:S01]  /*c590*/  IMAD.WIDE.U32 R10, R10, -0x326172a9, RZ ;  /* 0xcd9e8d570a0a7825 */ /* 0x000fe200078e00ff */
[----:B------:R-:W-:Y:S02]  /*c5a0*/  FMNMX.FTZ R165, R62, R165, !PT ;  /* 0x000000a53ea57209 */ /* 0x000fe40007810000 */
[----:B------:R-:W-:Y:S01]  /*c5b0*/  FMNMX.FTZ R166, R205, R166, !PT ;  /* 0x000000a6cda67209 */ /* 0x000fe20007810000 */
[----:B------:R-:W-:Y:S01]  /*c5c0*/  IMAD.WIDE.U32 R238, R238, -0x2daee0ad, RZ ;  /* 0xd2511f53eeee7825 */ /* 0x000fe200078e00ff */
[----:B------:R-:W-:Y:S02]  /*c5d0*/  FSEL R207, R207, -INF , !P0 ;  /* 0xff800000cfcf7808 */ /* 0x000fe40004000000 */
[----:B------:R-:W-:Y:S01]  /*c5e0*/  FMNMX.FTZ R165, R206, R165, !PT ;  /* 0x000000a5cea57209 */ /* 0x000fe20007810000 */
[----:B------:R-:W2:Y:S01]  /*c5f0*/  SHFL.BFLY PT, R6, R166, 0x2, 0x1f ;  /* 0x0c401f00a6067f89 */ /* 0x000ea200000e0000 */
[----:B------:R-:W-:-:S02]  /*c600*/  LOP3.LUT R180, R183, UR20, R248, 0x96, !PT ;  /* 0x00000014b7b47c12 */ /* 0x000fc4000f8e96f8 */
[----:B------:R-:W-:Y:S02]  /*c610*/  FMNMX.FTZ R165, R207, R165, !PT ;  /* 0x000000a5cfa57209 */ /* 0x000fe40007810000 */
[----:B------:R-:W-:Y:S01]  /*c620*/  LOP3.LUT R8, R11, UR21, R246, 0x96, !PT ;  /* 0x000000150b087c12 */ /* 0x000fe2000f8e96f6 */
[----:B------:R-:W-:Y:S01]  /*c630*/  IMAD.WIDE.U32 R180, R180, -0x326172a9, RZ ;  /* 0xcd9e8d57b4b47825 */ /* 0x000fe200078e00ff */
[----:B------:R-:W-:Y:S02]  /*c640*/  LOP3.LUT R236, R239, UR20, R248, 0x96, !PT ;  /* 0x00000014efec7c12 */ /* 0x000fe4000f8e96f8 */
[----:B-1----:R-:W-:Y:S01]  /*c650*/  FMNMX.FTZ R167, R167, R5, !PT ;  /* 0x00000005a7a77209 */ /* 0x002fe20007810000 */
[----:B------:R-:W-:Y:S01]  /*c660*/  IMAD.WIDE.U32 R8, R8, -0x2daee0ad, RZ ;  /* 0xd2511f5308087825 */ /* 0x000fe200078e00ff */
[----:B------:R-:W-:Y:S01]  /*c670*/  LOP3.LUT R12, R11, UR21, R184, 0x96, !PT ;  /* 0x000000150b0c7c12 */ /* 0x000fe2000f8e96b8 */
[----:B------:R-:W1:Y:S01]  /*c680*/  SHFL.BFLY PT, R5, R165, 0x2, 0x1f ;  /* 0x0c401f00a5057f89 */ /* 0x000e6200000e0000 */
[----:B------:R-:W-:Y:S01]  /*c690*/  LOP3.LUT R16, R181, UR19, R10, 0x96, !PT ;  /* 0x00000013b5107c12 */ /* 0x000fe2000f8e960a */
[----:B------:R-:W-:Y:S01]  /*c6a0*/  IMAD.WIDE.U32 R236, R236, -0x326172a9, RZ ;  /* 0xcd9e8d57ecec7825 */ /* 0x000fe200078e00ff */
[----:B------:R-:W-:-:S02]  /*c6b0*/  LOP3.LUT R3, R9, UR18, R238, 0x96, !PT ;  /* 0x0000001209037c12 */ /* 0x000fc4000f8e96ee */
[----:B------:R-:W-:Y:S01]  /*c6c0*/  FSETP.NEU.FTZ.AND P5, PT, R168, -INF , PT ;  /* 0xff800000a800780b */ /* 0x000fe20003fbd000 */
[----:B------:R-:W-:Y:S01]  /*c6d0*/  IMAD.WIDE.U32 R12, R12, -0x2daee0ad, RZ ;  /* 0xd2511f530c0c7825 */ /* 0x000fe200078e00ff */
[----:B------:R-:W-:Y:S02]  /*c6e0*/  LOP3.LUT R10, R237, UR19, R10, 0x96, !PT ;  /* 0x00000013ed0a7c12 */ /* 0x000fe4000f8e960a */
[----:B------:R-:W-:Y:S01]  /*c6f0*/  FSEL R60, R60, RZ, P5 ;  /* 0x000000ff3c3c7208 */ /* 0x000fe20002800000 */
[----:B------:R-:W-:Y:S01]  /*c700*/  IMAD.WIDE.U32 R16, R16, -0x2daee0ad, RZ ;  /* 0xd2511f5310107825 */ /* 0x000fe200078e00ff */
[----:B------:R-:W-:Y:S02]  /*c710*/  LOP3.LUT R7, R13, UR18, R182, 0x96, !PT ;  /* 0x000000120d077c12 */ /* 0x000fe4000f8e96b6 */
[----:B--2---:R-:W-:Y:S01]  /*c720*/  FMNMX.FTZ R166, R166, R6, !PT ;  /* 0x00000006a6a67209 */ /* 0x004fe20007810000 */
[----:B------:R-:W-:Y:S01]  /*c730*/  IMAD.WIDE.U32 R188, R3, -0x326172a9, RZ ;  /* 0xcd9e8d5703bc7825 */ /* 0x000fe200078e00ff */
[----:B------:R-:W-:-:S03]  /*c740*/  LOP3.LUT R4, R17, UR16, R12, 0x96, !PT ;  /* 0x0000001011047c12 */ /* 0x000fc6000f8e960c */
[----:B------:R-:W-:Y:S01]  /*c750*/  FFMA.FTZ R48, R46, UR37, -R60 ;  /* 0x000000252e307c23 */ /* 0x000fe2000801083c */
[----:B------:R-:W-:Y:S01]  /*c760*/  FSETP.NEU.FTZ.AND P2, PT, R167, -INF , PT ;  /* 0xff800000a700780b */ /* 0x000fe20003f5d000 */
[----:B------:R-:W-:-:S04]  /*c770*/  IMAD.WIDE.U32 R10, R10, -0x2daee0ad, RZ ;  /* 0xd2511f530a0a7825 */ /* 0x000fc800078e00ff */
[--C-:B------:R-:W-:Y:S01]  /*c780*/  FFMA.FTZ R46, R53, UR37, -R60.reuse ;  /* 0x00000025352e7c23 */ /* 0x100fe2000801083c */
[--C-:B------:R-:W-:Y:S01]  /*c790*/  FFMA.FTZ R49, R47, UR37, -R60.reuse ;  /* 0x000000252f317c23 */ /* 0x100fe2000801083c */
[----:B------:R-:W-:Y:S01]  /*c7a0*/  FFMA.FTZ R47, R39, UR37, -R60 ;  /* 0x00000025272f7c23 */ /* 0x000fe2000801083c */
[----:B------:R-:W-:Y:S01]  /*c7b0*/  IMAD.WIDE.U32 R18, R7, -0x326172a9, RZ ;  /* 0xcd9e8d5707127825 */ /* 0x000fe200078e00ff */
[----:B------:R-:W-:Y:S01]  /*c7c0*/  LOP3.LUT R7, R189, UR17, R236, 0x96, !PT ;  /* 0x00000011bd077c12 */ /* 0x000fe2000f8e96ec */
[----:B------:R-:W-:Y:S01]  /*c7d0*/  MUFU.EX2 R48, R48 ;  /* 0x0000003000307308 */ /* 0x000fe20000000800 */
[----:B------:R-:W-:Y:S01]  /*c7e0*/  LOP3.LUT R8, R11, UR16, R8, 0x96, !PT ;  /* 0x000000100b087c12 */ /* 0x000fe2000f8e9608 */
[----:B------:R-:W-:Y:S01]  /*c7f0*/  IMAD.WIDE.U32 R216, R4, -0x326172a9, RZ ;  /* 0xcd9e8d5704d87825 */ /* 0x000fe200078e00ff */
[----:B------:R-:W-:Y:S02]  /*c800*/  LOP3.LUT R12, R19, UR17, R180, 0x96, !PT ;  /* 0x00000011130c7c12 */ /* 0x000fe4000f8e96b4 */
[----:B-1----:R-:W-:Y:S01]  /*c810*/  FMNMX.FTZ R165, R165, R5, !PT ;  /* 0x00000005a5a57209 */ /* 0x002fe20007810000 */
[----:B------:R-:W-:Y:S01]  /*c820*/  IMAD.WIDE.U32 R14, R7, -0x2daee0ad, RZ ;  /* 0xd2511f53070e7825 */ /* 0x000fe200078e00ff */
[----:B------:R-:W-:Y:S01]  /*c830*/  LOP3.LUT R4, R217, UR15, R18, 0x96, !PT ;  /* 0x0000000fd9047c12 */ /* 0x000fe2000f8e9612 */
[----:B------:R-:W1:Y:S01]  /*c840*/  SHFL.BFLY PT, R7, R166, 0x1, 0x1f ;  /* 0x0c201f00a6077f89 */ /* 0x000e6200000e0000 */
[----:B------:R-:W-:Y:S01]  /*c850*/  MUFU.EX2 R49, R49 ;  /* 0x0000003100317308 */ /* 0x000fe20000000800 */
[----:B------:R-:W-:Y:S01]  /*c860*/  IMAD.WIDE.U32 R8, R8, -0x326172a9, RZ ;  /* 0xcd9e8d5708087825 */ /* 0x000fe200078e00ff */
[----:B------:R-:W-:Y:S01]  /*c870*/  LOP3.LUT R6, R15, UR14, R10, 0x96, !PT ;  /* 0x0000000e0f067c12 */ /* 0x000fe2000f8e960a */
[----:B------:R-:W2:Y:S01]  /*c880*/  SHFL.BFLY PT, R5, R165, 0x1, 0x1f ;  /* 0x0c201f00a5057f89 */ /* 0x000ea200000e0000 */
[----:B------:R-:W-:Y:S01]  /*c890*/  FSEL R66, R168, RZ, P5 ;  /* 0x000000ffa8427208 */ /* 0x000fe20002800000 */
[----:B------:R-:W-:Y:S01]  /*c8a0*/  IMAD.WIDE.U32 R18, R4, -0x2daee0ad, RZ ;  /* 0xd2511f5304127825 */ /* 0x000fe200078e00ff */
[----:B------:R-:W-:-:S03]  /*c8b0*/  LOP3.LUT R188, R9, UR15, R188, 0x96, !PT ;  /* 0x0000000f09bc7c12 */ /* 0x000fc6000f8e96bc */
[C---:B------:R-:W-:Y:S01]  /*c8c0*/  FMUL.FTZ R4, R167.reuse, UR37 ;  /* 0x00000025a7047c20 */ /* 0x040fe20008410000 */
[----:B------:R-:W-:Y:S01]  /*c8d0*/  MUFU.EX2 R47, R47 ;  /* 0x0000002f002f7308 */ /* 0x000fe20000000800 */
[----:B------:R-:W-:Y:S01]  /*c8e0*/  IMAD.WIDE.U32 R12, R12, -0x2daee0ad, RZ ;  /* 0xd2511f530c0c7825 */ /* 0x000fe200078e00ff */
[----:B------:R-:W-:-:S03]  /*c8f0*/  FSEL R65, R167, RZ, P2 ;  /* 0x000000ffa7417208 */ /* 0x000fc60001000000 */
[----:B------:R-:W-:Y:S01]  /*c900*/  FADD.FTZ R66, R209, -R66 ;  /* 0x80000042d1427221 */ /* 0x000fe20000010000 */
[----:B------:R-:W-:Y:S01]  /*c910*/  FSEL R53, R4, RZ, P2 ;  /* 0x000000ff04357208 */ /* 0x000fe20001000000 */
[----:B------:R-:W-:Y:S01]  /*c920*/  IMAD.WIDE.U32 R188, R188, -0x2daee0ad, RZ ;  /* 0xd2511f53bcbc7825 */ /* 0x000fe200078e00ff */
[----:B------:R-:W-:-:S03]  /*c930*/  LOP3.LUT R4, R19, UR12, R12, 0x96, !PT ;  /* 0x0000000c13047c12 */ /* 0x000fc6000f8e960c */
[----:B------:R-:W-:Y:S01]  /*c940*/  FADD.FTZ R65, R208, -R65 ;  /* 0x80000041d0417221 */ /* 0x000fe20000010000 */
[----:B------:R-:W-:Y:S01]  /*c950*/  LOP3.LUT R3, R13, UR14, R16, 0x96, !PT ;  /* 0x0000000e0d037c12 */ /* 0x000fe2000f8e9610 */
[----:B------:R-:W-:Y:S01]  /*c960*/  IMAD.WIDE.U32 R12, R6, -0x326172a9, RZ ;  /* 0xcd9e8d57060c7825 */ /* 0x000fe200078e00ff */
[----:B------:R-:W-:-:S03]  /*c970*/  LOP3.LUT R14, R189, UR12, R14, 0x96, !PT ;  /* 0x0000000cbd0e7c12 */ /* 0x000fc6000f8e960e */
[--C-:B------:R-:W-:Y:S01]  /*c980*/  FFMA.FTZ R43, R30, UR37, -R53.reuse ;  /* 0x000000251e2b7c23 */ /* 0x100fe20008010835 */
[----:B------:R-:W-:Y:S01]  /*c990*/  FFMA.FTZ R42, R31, UR37, -R53 ;  /* 0x000000251f2a7c23 */ /* 0x000fe20008010835 */
[----:B------:R-:W-:Y:S01]  /*c9a0*/  IMAD.WIDE.U32 R16, R4, -0x326172a9, RZ ;  /* 0xcd9e8d5704107825 */ /* 0x000fe200078e00ff */
[----:B------:R-:W-:-:S03]  /*c9b0*/  LOP3.LUT R183, R13, UR13, R8, 0x96, !PT ;  /* 0x0000000d0db77c12 */ /* 0x000fc6000f8e9608 */
[----:B------:R-:W-:Y:S01]  /*c9c0*/  FFMA.FTZ R45, R45, UR37, -R53 ;  /* 0x000000252d2d7c23 */ /* 0x000fe20008010835 */
[----:B-1----:R-:W-:Y:S01]  /*c9d0*/  FMNMX.FTZ R166, R166, R7, !PT ;  /* 0x00000007a6a67209 */ /* 0x002fe20007810000 */
[----:B------:R-:W-:Y:S01]  /*c9e0*/  IMAD.WIDE.U32 R14, R14, -0x326172a9, RZ ;  /* 0xcd9e8d570e0e7825 */ /* 0x000fe200078e00ff */
[----:B------:R-:W-:Y:S01]  /*c9f0*/  SHF.R.U32.HI R9, RZ, 0x10, R16 ;  /* 0x00000010ff097819 */ /* 0x000fe20000011610 */
[----:B------:R-:W-:Y:S01]  /*ca00*/  MUFU.EX2 R43, R43 ;  /* 0x0000002b002b7308 */ /* 0x000fe20000000800 */
[----:B------:R-:W-:Y:S01]  /*ca10*/  LOP3.LUT R13, R16, 0xffff, RZ, 0xc0, !PT ;  /* 0x0000ffff100d7812 */ /* 0x000fe200078ec0ff */
[----:B------:R-:W-:Y:S01]  /*ca20*/  IMAD.WIDE.U32 R218, R3, -0x326172a9, RZ ;  /* 0xcd9e8d5703da7825 */ /* 0x000fe200078e00ff */
[----:B------:R-:W-:-:S03]  /*ca30*/  LOP3.LUT R7, R14, 0xffff, RZ, 0xc0, !PT ;  /* 0x0000ffff0e077812 */ /* 0x000fc600078ec0ff */
[----:B------:R-:W-:Y:S01]  /*ca40*/  FMUL.FTZ R169, R166, UR37 ;  /* 0x00000025a6a97c20 */ /* 0x000fe20008410000 */
[----:B------:R-:W-:Y:S01]  /*ca50*/  SHF.R.U32.HI R4, RZ, 0x18, R16 ;  /* 0x00000018ff047819 */ /* 0x000fe20000011610 */
[----:B------:R-:W-:Y:S01]  /*ca60*/  FFMA.FTZ R44, R44, UR37, -R53 ;  /* 0x000000252c2c7c23 */ /* 0x000fe20008010835 */
[----:B------:R-:W-:Y:S01]  /*ca70*/  LOP3.LUT R3, R15, UR22, R12, 0x96, !PT ;  /* 0x000000160f037c12 */ /* 0x000fe2000f8e960c */
[----:B------:R-:W1:Y:S01]  /*ca80*/  MUFU.EX2 R42, R42 ;  /* 0x0000002a002a7308 */ /* 0x000e620000000800 */
[----:B------:R-:W-:Y:S02]  /*ca90*/  LOP3.LUT R9, R9, 0xff, RZ, 0xc0, !PT ;  /* 0x000000ff09097812 */ /* 0x000fe400078ec0ff */
[----:B--2---:R-:W-:-:S05]  /*caa0*/  FMNMX.FTZ R165, R165, R5, !PT ;  /* 0x00000005a5a57209 */ /* 0x004fca0007810000 */
[----:B------:R-:W2:Y:S01]  /*cab0*/  MUFU.EX2 R46, R46 ;  /* 0x0000002e002e7308 */ /* 0x000ea20000000800 */
[----:B------:R-:W-:Y:S01]  /*cac0*/  LOP3.LUT R10, R17, UR22, R218, 0x96, !PT ;  /* 0x00000016110a7c12 */ /* 0x000fe2000f8e96da */
[----:B------:R-:W-:Y:S01]  /*cad0*/  FMUL.FTZ R61, R165, UR37 ;  /* 0x00000025a53d7c20 */ /* 0x000fe20008410000 */
[----:B------:R-:W-:Y:S01]  /*cae0*/  SHF.R.U32.HI R12, RZ, 0x10, R14 ;  /* 0x00000010ff0c7819 */ /* 0x000fe2000001160e */
[----:B------:R-:W-:Y:S01]  /*caf0*/  FMUL.FTZ R66, R66, UR37 ;  /* 0x0000002542427c20 */ /* 0x000fe20008410000 */
[----:B------:R-:W-:Y:S01]  /*cb00*/  LOP3.LUT R6, R16, 0xff, RZ, 0xc0, !PT ;  /* 0x000000ff10067812 */ /* 0x000fe200078ec0ff */
[----:B------:R-:W-:Y:S01]  /*cb10*/  IMAD.MOV.U32 R208, RZ, RZ, R18 ;  /* 0x000000ffffd07224 */ /* 0x000fe200078e0012 */
[----:B------:R-:W-:Y:S01]  /*cb20*/  LOP3.LUT R11, R14, 0xff, RZ, 0xc0, !PT ;  /* 0x000000ff0e0b7812 */ /* 0x000fe200078ec0ff */
[----:B------:R-:W-:Y:S01]  /*cb30*/  MUFU.EX2 R45, R45 ;  /* 0x0000002d002d7308 */ /* 0x000fe20000000800 */
[----:B------:R-:W-:Y:S01]  /*cb40*/  SHF.R.U32.HI R13, RZ, 0x8, R13 ;  /* 0x00000008ff0d7819 */ /* 0x000fe2000001160d */
[----:B------:R-:W-:Y:S01]  /*cb50*/  IMAD.MOV.U32 R209, RZ, RZ, R19 ;  /* 0x000000ffffd17224 */ /* 0x000fe200078e0013 */
[----:B------:R-:W-:Y:S01]  /*cb60*/  SHF.R.U32.HI R7, RZ, 0x8, R7 ;  /* 0x00000008ff077819 */ /* 0x000fe20000011607 */
[----:B------:R-:W-:Y:S01]  /*cb70*/  FMUL.FTZ R65, R65, UR37 ;  /* 0x0000002541417c20 */ /* 0x000fe20008410000 */
[----:B------:R-:W-:Y:S01]  /*cb80*/  PRMT R4, R9, 0x5410, R4 ;  /* 0x0000541009047816 */ /* 0x000fe20000000004 */
[----:B------:R-:W-:Y:S01]  /*cb90*/  LDSM.16.MT88.4 R16, [R212+0x9000] ;  /* 0x00900000d410783b */ /* 0x000fe20000004200 */
[----:B------:R-:W-:Y:S01]  /*cba0*/  SHF.R.U32.HI R8, RZ, 0x18, R14 ;  /* 0x00000018ff087819 */ /* 0x000fe2000001160e */
[----:B------:R-:W3:Y:S01]  /*cbb0*/  MUFU.EX2 R44, R44 ;  /* 0x0000002c002c7308 */ /* 0x000ee20000000800 */
[----:B------:R-:W-:-:S02]  /*cbc0*/  LOP3.LUT R12, R12, 0xff, RZ, 0xc0, !PT ;  /* 0x000000ff0c0c7812 */ /* 0x000fc400078ec0ff */
[----:B------:R-:W-:Y:S02]  /*cbd0*/  SHF.R.U32.HI R9, RZ, 0x10, R10 ;  /* 0x00000010ff097819 */ /* 0x000fe4000001160a */
[----:B------:R-:W-:Y:S02]  /*cbe0*/  PRMT R6, R6, 0x5410, R13 ;  /* 0x0000541006067816 */ /* 0x000fe4000000000d */
[----:B------:R-:W-:Y:S02]  /*cbf0*/  PRMT R11, R11, 0x5410, R7 ;  /* 0x000054100b0b7816 */ /* 0x000fe40000000007 */
[C---:B------:R-:W-:Y:S02]  /*cc00*/  LOP3.LUT R13, R10.reuse, 0xffff, RZ, 0xc0, !PT ;  /* 0x0000ffff0a0d7812 */ /* 0x040fe400078ec0ff */
[----:B------:R-:W-:Y:S02]  /*cc10*/  LOP3.LUT R7, R10, 0xff, RZ, 0xc0, !PT ;  /* 0x000000ff0a077812 */ /* 0x000fe400078ec0ff */
[----:B------:R-:W-:-:S02]  /*cc20*/  FSETP.NEU.FTZ.AND P1, PT, R166, -INF , PT ;  /* 0xff800000a600780b */ /* 0x000fc40003f3d000 */
[----:B------:R-:W-:Y:S02]  /*cc30*/  SHF.R.U32.HI R10, RZ, 0x18, R10 ;  /* 0x00000018ff0a7819 */ /* 0x000fe4000001160a */
[----:B------:R-:W-:Y:S02]  /*cc40*/  LOP3.LUT R9, R9, 0xff, RZ, 0xc0, !PT ;  /* 0x000000ff09097812 */ /* 0x000fe400078ec0ff */
[----:B------:R-:W-:Y:S02]  /*cc50*/  PRMT R8, R12, 0x5410, R8 ;  /* 0x000054100c087816 */ /* 0x000fe40000000008 */
[----:B------:R-:W-:Y:S02]  /*cc60*/  LOP3.LUT R12, R3, 0xffff, RZ, 0xc0, !PT ;  /* 0x0000ffff030c7812 */ /* 0x000fe400078ec0ff */
[----:B------:R-:W-:Y:S02]  /*cc70*/  FSETP.NEU.FTZ.AND P0, PT, R165, -INF , PT ;  /* 0xff800000a500780b */ /* 0x000fe40003f1d000 */
[----:B------:R-:W-:-:S02]  /*cc80*/  FSEL R169, R169, RZ, P1 ;  /* 0x000000ffa9a97208 */ /* 0x000fc40000800000 */
[----:B------:R-:W-:Y:S02]  /*cc90*/  SHF.R.U32.HI R13, RZ, 0x8, R13 ;  /* 0x00000008ff0d7819 */ /* 0x000fe4000001160d */
[----:B------:R-:W-:Y:S01]  /*cca0*/  PRMT R5, R9, 0x5410, R10 ;  /* 0x0000541009057816 */ /* 0x000fe2000000000a */
[--C-:B------:R-:W-:Y:S01]  /*ccb0*/  FFMA.FTZ R39, R56, UR37, -R169.reuse ;  /* 0x0000002538277c23 */ /* 0x100fe200080108a9 */
[----:B------:R-:W-:Y:S01]  /*ccc0*/  LOP3.LUT R10, R3, 0xff, RZ, 0xc0, !PT ;  /* 0x000000ff030a7812 */ /* 0x000fe200078ec0ff */
[--C-:B------:R-:W-:Y:S01]  /*ccd0*/  FFMA.FTZ R41, R21, UR37, -R169.reuse ;  /* 0x0000002515297c23 */ /* 0x100fe200080108a9 */
[----:B------:R-:W-:Y:S01]  /*cce0*/  SHF.R.U32.HI R12, RZ, 0x8, R12 ;  /* 0x00000008ff0c7819 */ /* 0x000fe2000001160c */
[----:B------:R-:W-:Y:S01]  /*ccf0*/  FFMA.FTZ R40, R20, UR37, -R169 ;  /* 0x0000002514287c23 */ /* 0x000fe200080108a9 */
[----:B------:R-:W-:Y:S01]  /*cd00*/  SHF.R.U32.HI R9, RZ, 0x10, R3 ;  /* 0x00000010ff097819 */ /* 0x000fe20000011603 */
[----:B------:R-:W-:Y:S01]  /*cd10*/  FFMA.FTZ R38, R55, UR37, -R169 ;  /* 0x0000002537267c23 */ /* 0x000fe200080108a9 */
[----:B------:R-:W-:Y:S01]  /*cd20*/  FSEL R61, R61, RZ, P0 ;  /* 0x000000ff3d3d7208 */ /* 0x000fe20000000000 */
[----:B------:R-:W-:Y:S01]  /*cd30*/  MUFU.EX2 R41, R41 ;  /* 0x0000002900297308 */ /* 0x000fe20000000800 */
[----:B------:R-:W-:Y:S01]  /*cd40*/  PRMT R7, R7, 0x5410, R13 ;  /* 0x0000541007077816 */ /* 0x000fe2000000000d */
[----:B------:R-:W-:Y:S01]  /*cd50*/  LDSM.16.MT88.4 R20, [R214+0xa000] ;  /* 0x00a00000d614783b */ /* 0x000fe20000004200 */
[----:B------:R-:W-:Y:S01]  /*cd60*/  SHF.R.U32.HI R3, RZ, 0x18, R3 ;  /* 0x00000018ff037819 */ /* 0x000fe20000011603 */
[--C-:B------:R-:W-:Y:S01]  /*cd70*/  FFMA.FTZ R50, R50, UR37, -R61.reuse ;  /* 0x0000002532327c23 */ /* 0x100fe2000801083d */
[----:B------:R-:W-:Y:S01]  /*cd80*/  PRMT R10, R10, 0x5410, R12 ;  /* 0x000054100a0a7816 */ /* 0x000fe2000000000c */
[----:B------:R-:W-:Y:S01]  /*cd90*/  FFMA.FTZ R54, R54, UR37, -R61 ;  /* 0x0000002536367c23 */ /* 0x000fe2000801083d */
[----:B------:R-:W-:Y:S01]  /*cda0*/  FSEL R13, R166, RZ, P1 ;  /* 0x000000ffa60d7208 */ /* 0x000fe20000800000 */
[----:B------:R-:W-:Y:S01]  /*cdb0*/  MUFU.EX2 R40, R40 ;  /* 0x0000002800287308 */ /* 0x000fe20000000800 */
[----:B------:R-:W-:-:S02]  /*cdc0*/  LOP3.LUT R9, R9, 0xff, RZ, 0xc0, !PT ;  /* 0x000000ff09097812 */ /* 0x000fc400078ec0ff */
[----:B------:R-:W-:Y:S01]  /*cdd0*/  PRMT R56, R241, 0x7054, R241 ;  /* 0x00007054f1387816 */ /* 0x000fe200000000f1 */
[----:B------:R-:W-:Y:S01]  /*cde0*/  FADD.FTZ R13, R2, -R13 ;  /* 0x8000000d020d7221 */ /* 0x000fe20000010000 */
[----:B------:R-:W-:Y:S02]  /*cdf0*/  FSEL R12, R165, RZ, P0 ;  /* 0x000000ffa50c7208 */ /* 0x000fe40000000000 */
[----:B------:R-:W-:Y:S01]  /*ce00*/  PRMT R9, R9, 0x5410, R3 ;  /* 0x0000541009097816 */ /* 0x000fe20000000003 */
[----:B------:R-:W-:Y:S01]  /*ce10*/  MUFU.EX2 R39, R39 ;  /* 0x0000002700277308 */ /* 0x000fe20000000800 */
[--C-:B------:R-:W-:Y:S01]  /*ce20*/  HSET2.LE.AND R4, R4, R56.reuse, PT ;  /* 0x0000003804047233 */ /* 0x100fe20003803000 */
[----:B------:R-:W-:Y:S01]  /*ce30*/  FADD.FTZ R12, R0, -R12 ;  /* 0x8000000c000c7221 */ /* 0x000fe20000010000 */
[----:B------:R-:W-:Y:S01]  /*ce40*/  HSET2.LE.AND R2, R7, R56, PT ;  /* 0x0000003807027233 */ /* 0x000fe20003803000 */
[----:B------:R-:W-:Y:S01]  /*ce50*/  FFMA.FTZ R0, R29, UR37, -R61 ;  /* 0x000000251d007c23 */ /* 0x000fe2000801083d */
[----:B-1----:R-:W-:Y:S01]  /*ce60*/  F2FP.F16.F32.PACK_AB R7, R42, R43 ;  /* 0x0000002b2a07723e */ /* 0x002fe200000000ff */
[----:B------:R-:W-:Y:S01]  /*ce70*/  FMUL.FTZ R13, R13, UR37 ;  /* 0x000000250d0d7c20 */ /* 0x000fe20008410000 */
[----:B------:R-:W-:Y:S01]  /*ce80*/  F2FP.F16.F32.PACK_AB R15, R48, R49 ;  /* 0x00000031300f723e */ /* 0x000fe200000000ff */
[----:B------:R1:W-:Y:S01]  /*ce90*/  MUFU.EX2 R3, R50 ;  /* 0x0000003200037308 */ /* 0x0003e20000000800 */
[----:B------:R-:W-:Y:S01]  /*cea0*/  LOP3.LUT R7, R4, R7, RZ, 0xc0, !PT ;  /* 0x0000000704077212 */ /* 0x000fe200078ec0ff */
[----:B------:R-:W-:Y:S01]  /*ceb0*/  FMUL.FTZ R12, R12, UR37 ;  /* 0x000000250c0c7c20 */ /* 0x000fe20008410000 */
[----:B------:R-:W-:-:S02]  /*cec0*/  LOP3.LUT R4, R2, R15, RZ, 0xc0, !PT ;  /* 0x0000000f02047212 */ /* 0x000fc400078ec0ff */
[--C-:B------:R-:W-:Y:S02]  /*ced0*/  HSET2.LE.AND R6, R6, R56.reuse, PT ;  /* 0x0000003806067233 */ /* 0x100fe40003803000 */
[----:B--2---:R-:W-:Y:S01]  /*cee0*/  F2FP.F16.F32.PACK_AB R14, R46, R47 ;  /* 0x0000002f2e0e723e */ /* 0x004fe200000000ff */
[----:B------:R-:W2:Y:S01]  /*cef0*/  MUFU.EX2 R38, R38 ;  /* 0x0000002600267308 */ /* 0x000ea20000000800 */
[--C-:B------:R-:W-:Y:S02]  /*cf00*/  HSET2.LE.AND R5, R5, R56.reuse, PT ;  /* 0x0000003805057233 */ /* 0x100fe40003803000 */
[----:B------:R-:W-:Y:S02]  /*cf10*/  LOP3.LUT R6, R6, R14, RZ, 0xc0, !PT ;  /* 0x0000000e06067212 */ /* 0x000fe400078ec0ff */
[----:B---3--:R-:W-:Y:S02]  /*cf20*/  F2FP.F16.F32.PACK_AB R14, R44, R45 ;  /* 0x0000002d2c0e723e */ /* 0x008fe400000000ff */
[----:B------:R-:W-:Y:S01]  /*cf30*/  HSET2.LE.AND R11, R11, R56, PT ;  /* 0x000000380b0b7233 */ /* 0x000fe20003803000 */
[----:B------:R-:W-:Y:S01]  /*cf40*/  MUFU.EX2 R0, R0 ;  /* 0x0000000000007308 */ /* 0x000fe20000000800 */
[----:B-1----:R-:W-:Y:S01]  /*cf50*/  FFMA.FTZ R50, R28, UR37, -R61 ;  /* 0x000000251c327c23 */ /* 0x002fe2000801083d */
[----:B------:R-:W-:-:S02]  /*cf60*/  LOP3.LUT R5, R5, R14, RZ, 0xc0, !PT ;  /* 0x0000000e05057212 */ /* 0x000fc400078ec0ff */
[--C-:B------:R-:W-:Y:S02]  /*cf70*/  HSET2.LE.AND R8, R8, R56.reuse, PT ;  /* 0x0000003808087233 */ /* 0x100fe40003803000 */
[--C-:B------:R-:W-:Y:S02]  /*cf80*/  HSET2.LE.AND R10, R10, R56.reuse, PT ;  /* 0x000000380a0a7233 */ /* 0x100fe40003803000 */
[----:B------:R-:W1:Y:S01]  /*cf90*/  MUFU.EX2 R50, R50 ;  /* 0x0000003200327308 */ /* 0x000e620000000800 */
[----:B------:R-:W-:Y:S02]  /*cfa0*/  HSET2.LE.AND R9, R9, R56, PT ;  /* 0x0000003809097233 */ /* 0x000fe40003803000 */
[----:B--2---:R-:W-:Y:S02]  /*cfb0*/  F2FP.F16.F32.PACK_AB R30, R38, R39 ;  /* 0x00000027261e723e */ /* 0x004fe400000000ff */
[----:B------:R-:W-:Y:S02]  /*cfc0*/  F2FP.F16.F32.PACK_AB R28, R40, R41 ;  /* 0x00000029281c723e */ /* 0x000fe400000000ff */
[----:B------:R-:W-:Y:S01]  /*cfd0*/  LOP3.LUT R30, R11, R30, RZ, 0xc0, !PT ;  /* 0x0000001e0b1e7212 */ /* 0x000fe200078ec0ff */
[----:B------:R-:W2:Y:S01]  /*cfe0*/  MUFU.EX2 R2, R54 ;  /* 0x0000003600027308 */ /* 0x000ea20000000800 */
[----:B------:R-:W-:-:S07]  /*cff0*/  LOP3.LUT R28, R10, R28, RZ, 0xc0, !PT ;  /* 0x0000001c0a1c7212 */ /* 0x000fce00078ec0ff */
[----:B------:R-:W3:Y:S01]  /*d000*/  MUFU.EX2 R55, R13 ;  /* 0x0000000d00377308 */ /* 0x000ee20000000800 */
[----:B-1----:R-:W-:-:S04]  /*d010*/  F2FP.F16.F32.PACK_AB R31, R0, R50 ;  /* 0x00000032001f723e */ /* 0x002fc800000000ff */
[----:B------:R-:W-:-:S03]  /*d020*/  LOP3.LUT R31, R8, R31, RZ, 0xc0, !PT ;  /* 0x0000001f081f7212 */ /* 0x000fc600078ec0ff */
[----:B------:R1:W4:Y:S01]  /*d030*/  MUFU.EX2 R54, R12 ;  /* 0x0000000c00367308 */ /* 0x0003220000000800 */
[----:B--2---:R-:W-:-:S04]  /*d040*/  F2FP.F16.F32.PACK_AB R29, R2, R3 ;  /* 0x00000003021d723e */ /* 0x004fc800000000ff */
[----:B------:R-:W-:Y:S02]  /*d050*/  LOP3.LUT R29, R9, R29, RZ, 0xc0, !PT ;  /* 0x0000001d091d7212 */ /* 0x000fe400078ec0ff */
[----:B------:R-:W2:Y:S01]  /*d060*/  LDSM.16.MT88.4 R8, [R214+0xb000] ;  /* 0x00b00000d608783b */ /* 0x000ea20000004200 */
[----:B------:R-:W4:Y:S01]  /*d070*/  MUFU.EX2 R66, R66 ;  /* 0x0000004200427308 */ /* 0x000f220000000800 */
[-C--:B---3--:R-:W-:Y:S01]  /*d080*/  FMUL.FTZ R140, R140, R55.reuse ;  /* 0x000000378c8c7220 */ /* 0x088fe20000410000 */
[----:B------:R-:W-:-:S06]  /*d090*/  FMUL.FTZ R141, R141, R55 ;  /* 0x000000378d8d7220 */ /* 0x000fcc0000410000 */
[----:B------:R-:W3:Y:S01]  /*d0a0*/  MUFU.EX2 R65, R65 ;  /* 0x0000004100417308 */ /* 0x000ee20000000800 */
[----:B-1----:R-:W1:Y:S01]  /*d0b0*/  LDSM.16.MT88.4 R12, [R212+0xa000] ;  /* 0x00a00000d40c783b */ /* 0x002e620000004200 */
[-C--:B----4-:R-:W-:Y:S01]  /*d0c0*/  FMUL.FTZ R142, R142, R54.reuse ;  /* 0x000000368e8e7220 */ /* 0x090fe20000410000 */
[----:B------:R-:W-:Y:S01]  /*d0d0*/  FMUL.FTZ R143, R143, R54 ;  /* 0x000000368f8f7220 */ /* 0x000fe20000410000 */
[--C-:B------:R-:W-:Y:S01]  /*d0e0*/  FFMA.FTZ R185, R251, UR37, -R169.reuse ;  /* 0x00000025fbb97c23 */ /* 0x100fe200080108a9 */
        /* <DEDUP_REMOVED lines=10> */
[----:B------:R-:W-:Y:S01]  /*d190*/  FFMA.FTZ R252, R252, UR37, -R169 ;  /* 0x00000025fcfc7c23 */ /* 0x000fe200080108a9 */
        /* <DEDUP_REMOVED lines=11> */
[----:B------:R-:W-:Y:S01]  /*d250*/  MUFU.EX2 R185, R185 ;  /* 0x000000b900b97308 */ /* 0x000fe20000000800 */
        /* <DEDUP_REMOVED lines=24> */
[----:B------:R-:W-:Y:S01]  /*d3e0*/  FMUL.FTZ R93, R93, R55 ;  /* 0x000000375d5d7220 */ /* 0x000fe20000410000 */
[-C--:B------:R-:W-:Y:S01]  /*d3f0*/  FMUL.FTZ R94, R94, R54.reuse ;  /* 0x000000365e5e7220 */ /* 0x080fe20000410000 */
[----:B------:R-:W-:Y:S01]  /*d400*/  FMUL.FTZ R95, R95, R54 ;  /* 0x000000365f5f7220 */ /* 0x000fe20000410000 */
[----:B------:R-:W-:Y:S01]  /*d410*/  HMMA.16816.F32 R108, R4, R8, R108 ;  /* 0x00000008046c723c */ /* 0x000fe2000000186c */
[----:B------:R-:W-:-:S04]  /*d420*/  IMAD.WIDE.U32 R12, R183, -0x2daee0ad, RZ ;  /* 0xd2511f53b70c7825 */ /* 0x000fc800078e00ff */
[-C--:B------:R-:W-:Y:S01]  /*d430*/  FMUL.FTZ R100, R100, R55.reuse ;  /* 0x0000003764647220 */ /* 0x080fe20000410000 */
[----:B------:R-:W1:Y:S01]  /*d440*/  MUFU.EX2 R183, R252 ;  /* 0x000000fc00b77308 */ /* 0x000e620000000800 */
[-C--:B------:R-:W-:Y:S01]  /*d450*/  FMUL.FTZ R101, R101, R55.reuse ;  /* 0x0000003765657220 */ /* 0x080fe20000410000 */
[-C--:B------:R-:W-:Y:S01]  /*d460*/  FMUL.FTZ R102, R102, R54.reuse ;  /* 0x0000003666667220 */ /* 0x080fe20000410000 */
[----:B------:R-:W-:Y:S01]  /*d470*/  HMMA.16816.F32 R120, R4, R10, R120 ;  /* 0x0000000a0478723c */ /* 0x000fe20000001878 */
[----:B------:R-:W-:Y:S01]  /*d480*/  SHF.R.U32.HI R8, RZ, 0x10, R12 ;  /* 0x00000010ff087819 */ /* 0x000fe2000001160c */
[-C--:B------:R-:W-:Y:S01]  /*d490*/  FMUL.FTZ R103, R103, R54.reuse ;  /* 0x0000003667677220 */ /* 0x080fe20000410000 */
[-C--:B------:R-:W-:Y:S01]  /*d4a0*/  FMUL.FTZ R124, R124, R55.reuse ;  /* 0x000000377c7c7220 */ /* 0x080fe20000410000 */
[-C--:B------:R-:W-:Y:S01]  /*d4b0*/  FMUL.FTZ R125, R125, R55.reuse ;  /* 0x000000377d7d7220 */ /* 0x080fe20000410000 */
[-C--:B------:R-:W-:Y:S01]  /*d4c0*/  FMUL.FTZ R128, R128, R55.reuse ;  /* 0x0000003780807220 */ /* 0x080fe20000410000 */
[----:B------:R-:W-:Y:S01]  /*d4d0*/  FMUL.FTZ R129, R129, R55 ;  /* 0x0000003781817220 */ /* 0x000fe20000410000 */
[----:B------:R-:W-:Y:S01]  /*d4e0*/  LOP3.LUT R10, R12, 0xffff, RZ, 0xc0, !PT ;  /* 0x0000ffff0c0a7812 */ /* 0x000fe200078ec0ff */
[-C--:B------:R-:W-:Y:S01]  /*d4f0*/  FMUL.FTZ R126, R126, R54.reuse ;  /* 0x000000367e7e7220 */ /* 0x080fe20000410000 */
[-C--:B------:R-:W-:Y:S01]  /*d500*/  FMUL.FTZ R127, R127, R54.reuse ;  /* 0x000000367f7f7220 */ /* 0x080fe20000410000 */
[-C--:B------:R-:W-:Y:S01]  /*d510*/  FMUL.FTZ R130, R130, R54.reuse ;  /* 0x0000003682827220 */ /* 0x080fe20000410000 */
[----:B------:R-:W-:Y:S01]  /*d520*/  FMUL.FTZ R131, R131, R54 ;  /* 0x0000003683837220 */ /* 0x000fe20000410000 */
[----:B------:R-:W-:Y:S01]  /*d530*/  LOP3.LUT R9, R12, 0xff, RZ, 0xc0, !PT ;  /* 0x000000ff0c097812 */ /* 0x000fe200078ec0ff */
[-C--:B------:R-:W-:Y:S01]  /*d540*/  FMUL.FTZ R160, R160, R66.reuse ;  /* 0x00000042a0a07220 */ /* 0x080fe20000410000 */
[----:B------:R-:W-:Y:S01]  /*d550*/  SHF.R.U32.HI R10, RZ, 0x8, R10 ;  /* 0x00000008ff0a7819 */ /* 0x000fe2000001160a */
[----:B------:R-:W-:Y:S01]  /*d560*/  FMUL.FTZ R161, R161, R66 ;  /* 0x00000042a1a17220 */ /* 0x000fe20000410000 */
[----:B------:R-:W-:Y:S01]  /*d570*/  LOP3.LUT R8, R8, 0xff, RZ, 0xc0, !PT ;  /* 0x000000ff08087812 */ /* 0x000fe200078ec0ff */
[-C--:B------:R-:W-:Y:S01]  /*d580*/  FMUL.FTZ R162, R162, R65.reuse ;  /* 0x00000041a2a27220 */ /* 0x080fe20000410000 */
[----:B------:R-:W-:Y:S01]  /*d590*/  SHF.R.U32.HI R11, RZ, 0x18, R12 ;  /* 0x00000018ff0b7819 */ /* 0x000fe2000001160c */
[----:B------:R-:W-:Y:S01]  /*d5a0*/  FMUL.FTZ R163, R163, R65 ;  /* 0x00000041a3a37220 */ /* 0x000fe20000410000 */
[----:B------:R-:W-:Y:S01]  /*d5b0*/  LOP3.LUT R188, R13, UR29, R188, 0x96, !PT ;  /* 0x0000001d0dbc7c12 */ /* 0x000fe2000f8e96bc */
[----:B------:R-:W-:Y:S01]  /*d5c0*/  HMMA.16816.F32 R156, R28, R24, R156 ;  /* 0x000000181c9c723c */ /* 0x000fe2000000189c */
[----:B------:R-:W-:-:S02]  /*d5d0*/  PRMT R9, R9, 0x5410, R10 ;  /* 0x0000541009097816 */ /* 0x000fc4000000000a */
[----:B------:R-:W-:Y:S01]  /*d5e0*/  PRMT R8, R8, 0x5410, R11 ;  /* 0x0000541008087816 */ /* 0x000fe2000000000b */
[-C--:B------:R-:W-:Y:S01]  /*d5f0*/  FMUL.FTZ R132, R132, R66.reuse ;  /* 0x0000004284847220 */ /* 0x080fe20000410000 */
[----:B------:R-:W-:Y:S01]  /*d600*/  LOP3.LUT R11, R188, 0xffff, RZ, 0xc0, !PT ;  /* 0x0000ffffbc0b7812 */ /* 0x000fe200078ec0ff */
[C---:B------:R-:W-:Y:S01]  /*d610*/  HMMA.16816.F32 R152, R28.reuse, R26, R152 ;  /* 0x0000001a1c98723c */ /* 0x040fe20000001898 */
[----:B------:R-:W-:Y:S01]  /*d620*/  SHF.R.U32.HI R10, RZ, 0x10, R188 ;  /* 0x00000010ff0a7819 */ /* 0x000fe200000116bc */
[-C--:B------:R-:W-:Y:S01]  /*d630*/  FMUL.FTZ R133, R133, R66.reuse ;  /* 0x0000004285857220 */ /* 0x080fe20000410000 */
[-C--:B------:R-:W-:Y:S01]  /*d640*/  FMUL.FTZ R134, R134, R65.reuse ;  /* 0x0000004186867220 */ /* 0x080fe20000410000 */
[-C--:B------:R-:W-:Y:S02]  /*d650*/  FMUL.FTZ R135, R135, R65.reuse ;  /* 0x0000004187877220 */ /* 0x080fe40000410000 */
[----:B------:R-:W-:Y:S01]  /*d660*/  HMMA.16816.F32 R72, R28, R16, R72 ;  /* 0x000000101c48723c */ /* 0x000fe20000001848 */
[-C--:B------:R-:W-:Y:S01]  /*d670*/  FMUL.FTZ R148, R148, R66.reuse ;  /* 0x0000004294947220 */ /* 0x080fe20000410000 */
[----:B------:R-:W-:Y:S01]  /*d680*/  FMUL.FTZ R149, R149, R66 ;  /* 0x0000004295957220 */ /* 0x000fe20000410000 */
[----:B------:R-:W-:-:S03]  /*d690*/  FMUL.FTZ R150, R150, R65 ;  /* 0x0000004196967220 */ /* 0x000fc60000410000 */
[----:B------:R-:W-:Y:S01]  /*d6a0*/  HMMA.16816.F32 R76, R28, R18, R76 ;  /* 0x000000121c4c723c */ /* 0x000fe2000000184c */
[----:B------:R-:W-:Y:S01]  /*d6b0*/  FMUL.FTZ R151, R151, R65 ;  /* 0x0000004197977220 */ /* 0x000fe20000410000 */
[-C--:B------:R-:W-:Y:S01]  /*d6c0*/  FMUL.FTZ R68, R68, R66.reuse ;  /* 0x0000004244447220 */ /* 0x080fe20000410000 */
[----:B------:R-:W-:-:S03]  /*d6d0*/  FMUL.FTZ R69, R69, R66 ;  /* 0x0000004245457220 */ /* 0x000fc60000410000 */
        /* <DEDUP_REMOVED lines=18> */
[-C--:B------:R-:W-:Y:S01]  /*d800*/  FMUL.FTZ R99, R99, R65.reuse ;  /* 0x0000004163637220 */ /* 0x080fe20000410000 */
[-C--:B------:R-:W-:Y:S01]  /*d810*/  FMUL.FTZ R104, R104, R66.reuse ;  /* 0x0000004268687220 */ /* 0x080fe20000410000 */
[----:B------:R-:W-:Y:S01]  /*d820*/  FMUL.FTZ R105, R105, R66 ;  /* 0x0000004269697220 */ /* 0x000fe20000410000 */
[----:B------:R-:W-:Y:S02]  /*d830*/  FMUL.FTZ R106, R106, R65 ;  /* 0x000000416a6a7220 */ /* 0x000fe40000410000 */
[----:B------:R-:W-:Y:S02]  /*d840*/  IMAD.MOV.U32 R30, RZ, RZ, R218 ;  /* 0x000000ffff1e7224 */ /* 0x000fe400078e00da */
[----:B------:R-:W-:Y:S02]  /*d850*/  IMAD.MOV.U32 R28, RZ, RZ, R216 ;  /* 0x000000ffff1c7224 */ /* 0x000fe400078e00d8 */
[----:B------:R-:W-:-:S02]  /*d860*/  IMAD.MOV.U32 R29, RZ, RZ, R217 ;  /* 0x000000ffff1d7224 */ /* 0x000fc400078e00d9 */
[-C--:B------:R-:W-:Y:S01]  /*d870*/  FMUL.FTZ R107, R107, R65.reuse ;  /* 0x000000416b6b7220 */ /* 0x080fe20000410000 */
[-C--:B------:R-:W-:Y:S01]  /*d880*/  FMUL.FTZ R136, R136, R66.reuse ;  /* 0x0000004288887220 */ /* 0x080fe20000410000 */
[----:B------:R-:W-:Y:S01]  /*d890*/  FMUL.FTZ R137, R137, R66 ;  /* 0x0000004289897220 */ /* 0x000fe20000410000 */
[-C--:B------:R-:W-:Y:S01]  /*d8a0*/  FMUL.FTZ R138, R138, R65.reuse ;  /* 0x000000418a8a7220 */ /* 0x080fe20000410000 */
[----:B------:R-:W-:Y:S01]  /*d8b0*/  FMUL.FTZ R139, R139, R65 ;  /* 0x000000418b8b7220 */ /* 0x000fe20000410000 */
[----:B------:R-:W-:Y:S01]  /*d8c0*/  HMMA.16816.F32 R160, R4, R24, R160 ;  /* 0x0000001804a0723c */ /* 0x000fe200000018a0 */
[----:B------:R-:W-:Y:S01]  /*d8d0*/  FFMA.FTZ R190, R250, UR37, -R61 ;  /* 0x00000025fabe7c23 */ /* 0x000fe2000801083d */
[----:B------:R-:W-:Y:S01]  /*d8e0*/  IMAD.MOV.U32 R31, RZ, RZ, R219 ;  /* 0x000000ffff1f7224 */ /* 0x000fe200078e00db */
[----:B------:R-:W-:Y:S01]  /*d8f0*/  SHF.R.U32.HI R11, RZ, 0x8, R11 ;  /* 0x00000008ff0b7819 */ /* 0x000fe2000001160b */
[----:B------:R-:W-:Y:S01]  /*d900*/  IMAD.MOV.U32 R250, RZ, RZ, R30 ;  /* 0x000000fffffa7224 */ /* 0x000fe200078e001e */
[----:B------:R-:W-:-:S02]  /*d910*/  LOP3.LUT R10, R10, 0xff, RZ, 0xc0, !PT ;  /* 0x000000ff0a0a7812 */ /* 0x000fc400078ec0ff */
[--C-:B------:R-:W-:Y:S01]  /*d920*/  HSET2.LE.AND R9, R9, R56.reuse, PT ;  /* 0x0000003809097233 */ /* 0x100fe20003803000 */
[----:B------:R-:W-:Y:S01]  /*d930*/  IMAD.MOV.U32 R24, RZ, RZ, R28 ;  /* 0x000000ffff187224 */ /* 0x000fe200078e001c */
[----:B------:R-:W-:Y:S01]  /*d940*/  LOP3.LUT R28, R188, 0xff, RZ, 0xc0, !PT ;  /* 0x000000ffbc1c7812 */ /* 0x000fe200078ec0ff */
[----:B------:R-:W-:Y:S01]  /*d950*/  IMAD.MOV.U32 R25, RZ, RZ, R29 ;  /* 0x000000ffff197224 */ /* 0x000fe200078e001d */
[----:B------:R-:W-:Y:S01]  /*d960*/  SHF.R.U32.HI R29, RZ, 0x18, R188 ;  /* 0x00000018ff1d7819 */ /* 0x000fe200000116bc */
[--C-:B------:R-:W-:Y:S01]  /*d970*/  FFMA.FTZ R189, R235, UR37, -R61.reuse ;  /* 0x00000025ebbd7c23 */ /* 0x100fe2000801083d */
[----:B-1----:R-:W-:Y:S01]  /*d980*/  F2FP.F16.F32.PACK_AB R30, R185, R183 ;  /* 0x000000b7b91e723e */ /* 0x002fe200000000ff */
[----:B------:R-:W-:Y:S01]  /*d990*/  FFMA.FTZ R188, R226, UR37, -R61 ;  /* 0x00000025e2bc7c23 */ /* 0x000fe2000801083d */
[----:B------:R-:W-:Y:S01]  /*d9a0*/  IMAD.MOV.U32 R251, RZ, RZ, R31 ;  /* 0x000000fffffb7224 */ /* 0x000fe200078e001f */
[C---:B------:R-:W-:Y:S01]  /*d9b0*/  HMMA.16816.F32 R132, R4.reuse, R34, R132 ;  /* 0x000000220484723c */ /* 0x040fe20000001884 */
[----:B------:R-:W-:Y:S01]  /*d9c0*/  PRMT R28, R28, 0x5410, R11 ;  /* 0x000054101c1c7816 */ /* 0x000fe2000000000b */
[----:B------:R-:W-:Y:S01]  /*d9d0*/  FFMA.FTZ R179, R179, UR37, -R169 ;  /* 0x00000025b3b37c23 */ /* 0x000fe200080108a9 */
[----:B------:R-:W-:Y:S01]  /*d9e0*/  PRMT R29, R10, 0x5410, R29 ;  /* 0x000054100a1d7816 */ /* 0x000fe2000000001d */
[----:B------:R-:W-:Y:S01]  /*d9f0*/  FFMA.FTZ R171, R171, UR37, -R169 ;  /* 0x00000025abab7c23 */ /* 0x000fe200080108a9 */
[----:B------:R-:W-:Y:S01]  /*da00*/  LOP3.LUT R30, R9, R30, RZ, 0xc0, !PT ;  /* 0x0000001e091e7212 */ /* 0x000fe200078ec0ff */
[C---:B------:R-:W-:Y:S01]  /*da10*/  HMMA.16816.F32 R148, R4.reuse, R26, R148 ;  /* 0x0000001a0494723c */ /* 0x040fe20000001894 */
[----:B------:R-:W-:Y:S01]  /*da20*/  IMAD.MOV.U32 R34, RZ, RZ, R24 ;  /* 0x000000ffff227224 */ /* 0x000fe200078e0018 */
[--C-:B------:R-:W-:Y:S01]  /*da30*/  HSET2.LE.AND R31, R8, R56.reuse, PT ;  /* 0x00000038081f7233 */ /* 0x100fe20003803000 */
[----:B------:R-:W-:Y:S01]  /*da40*/  IMAD.MOV.U32 R35, RZ, RZ, R25 ;  /* 0x000000ffff237224 */ /* 0x000fe200078e0019 */
[----:B------:R-:W-:Y:S02]  /*da50*/  LDSM.16.MT88.4 R8, [R214+0xb400] ;  /* 0x00b40000d608783b */ /* 0x000fe40000004200 */
[C---:B------:R-:W-:Y:S02]  /*da60*/  HMMA.16816.F32 R68, R4.reuse, R16, R68 ;  /* 0x000000100444723c */ /* 0x040fe40000001844 */
[----:B------:R-:W1:Y:S01]  /*da70*/  LDSM.16.MT88.4 R24, [R214+0x9400] ;  /* 0x00940000d618783b */ /* 0x000e620000004200 */
[----:B------:R-:W-:Y:S03]  /*da80*/  MUFU.EX2 R189, R189 ;  /* 0x000000bd00bd7308 */ /* 0x000fe60000000800 */
[C---:B------:R-:W-:Y:S01]  /*da90*/  HMMA.16816.F32 R80, R4.reuse, R18, R80 ;  /* 0x000000120450723c */ /* 0x040fe20000001850 */
[----:B------:R-:W-:Y:S05]  /*daa0*/  LDSM.16.MT88.4 R16, [R214+0xa400] ;  /* 0x00a40000d610783b */ /* 0x000fea0000004200 */
[C---:B------:R-:W-:Y:S01]  /*dab0*/  HMMA.16816.F32 R84, R4.reuse, R20, R84 ;  /* 0x000000140454723c */ /* 0x040fe20000001854 */
[----:B------:R-:W2:Y:S01]  /*dac0*/  MUFU.EX2 R188, R188 ;  /* 0x000000bc00bc7308 */ /* 0x000ea20000000800 */
[----:B------:R-:W-:Y:S01]  /*dad0*/  FFMA.FTZ R195, R195, UR37, -R61 ;  /* 0x00000025c3c37c23 */ /* 0x000fe2000801083d */
[----:B------:R3:W5:Y:S03]  /*dae0*/  LDL.LU.64 R218, [R1+0x8] ;  /* 0x0000080001da7983 */ /* 0x0007660000300a00 */
[C---:B------:R-:W-:Y:S01]  /*daf0*/  HMMA.16816.F32 R96, R4.reuse, R22, R96 ;  /* 0x000000160460723c */ /* 0x040fe20000001860 */
[----:B------:R-:W4:Y:S05]  /*db00*/  LDSM.16.MT88.4 R20, [R212+0x9400] ;  /* 0x00940000d414783b */ /* 0x000f2a0000004200 */
[C---:B------:R-:W-:Y:S01]  /*db10*/  HMMA.16816.F32 R104, R4.reuse, R14, R104 ;  /* 0x0000000e0468723c */ /* 0x040fe20000001868 */
[----:B------:R-:W3:Y:S05]  /*db20*/  LDSM.16.MT88.4 R12, [R212+0xa400] ;  /* 0x00a40000d40c783b */ /* 0x000eea0000004200 */
[----:B------:R-:W-:Y:S01]  /*db30*/  HMMA.16816.F32 R136, R4, R32, R136 ;  /* 0x000000200488723c */ /* 0x000fe20000001888 */
[----:B------:R-:W3:Y:S01]  /*db40*/  LDSM.16.MT88.4 R4, [R212+0xb400] ;  /* 0x00b40000d404783b */ /* 0x000ee20000004200 */
[----:B------:R-:W-:Y:S08]  /*db50*/  MUFU.EX2 R179, R179 ;  /* 0x000000b300b37308 */ /* 0x000ff00000000800 */
[----:B------:R-:W-:Y:S08]  /*db60*/  MUFU.EX2 R190, R190 ;  /* 0x000000be00be7308 */ /* 0x000ff00000000800 */
[----:B------:R-:W1:Y:S01]  /*db70*/  MUFU.EX2 R171, R171 ;  /* 0x000000ab00ab7308 */ /* 0x000e620000000800 */
[----:B--2---:R-:W-:Y:S01]  /*db80*/  F2FP.F16.F32.PACK_AB R32, R188, R189 ;  /* 0x000000bdbc20723e */ /* 0x004fe200000000ff */
[----:B------:R2:W5:Y:S01]  /*db90*/  LDL.LU.64 R216, [R1] ;  /* 0x0000000001d87983 */ /* 0x0005620000300a00 */
[--C-:B------:R-:W-:Y:S01]  /*dba0*/  HSET2.LE.AND R28, R28, R56.reuse, PT ;  /* 0x000000381c1c7233 */ /* 0x100fe20003803000 */
[--C-:B------:R-:W-:Y:S01]  /*dbb0*/  FFMA.FTZ R201, R201, UR37, -R60.reuse ;  /* 0x00000025c9c97c23 */ /* 0x100fe2000801083c */
[----:B------:R-:W-:Y:S01]  /*dbc0*/  LOP3.LUT R31, R31, R32, RZ, 0xc0, !PT ;  /* 0x000000201f1f7212 */ /* 0x000fe200078ec0ff */
[--C-:B------:R-:W-:Y:S01]  /*dbd0*/  FFMA.FTZ R202, R202, UR37, -R60.reuse ;  /* 0x00000025caca7c23 */ /* 0x100fe2000801083c */
[----:B------:R-:W-:Y:S01]  /*dbe0*/  HSET2.LE.AND R29, R29, R56, PT ;  /* 0x000000381d1d7233 */ /* 0x000fe20003803000 */
[----:B------:R-:W4:Y:S01]  /*dbf0*/  MUFU.EX2 R195, R195 ;  /* 0x000000c300c37308 */ /* 0x000f220000000800 */
[--C-:B------:R-:W-:Y:S01]  /*dc00*/  FFMA.FTZ R209, R211, UR37, -R53.reuse ;  /* 0x00000025d3d17c23 */ /* 0x100fe20008010835 */
[--C-:B------:R-:W-:Y:S01]  /*dc10*/  FFMA.FTZ R186, R186, UR37, -R60.reuse ;  /* 0x00000025baba7c23 */ /* 0x100fe2000801083c */
[----:B------:R-:W-:Y:S01]  /*dc20*/  FFMA.FTZ R187, R187, UR37, -R60 ;  /* 0x00000025bbbb7c23 */ /* 0x000fe2000801083c */
[--C-:B------:R-:W-:Y:S01]  /*dc30*/  FFMA.FTZ R192, R192, UR37, -R53.reuse ;  /* 0x00000025c0c07c23 */ /* 0x100fe20008010835 */
[----:B------:R-:W-:Y:S01]  /*dc40*/  FFMA.FTZ R193, R193, UR37, -R53 ;  /* 0x00000025c1c17c23 */ /* 0x000fe20008010835 */
[----:B------:R-:W-:Y:S01]  /*dc50*/  UIADD3 UR4, UR4, 0x1, URZ ;  /* 0x0000000104047890 */ /* 0x000fe2000fffe03f */
[----:B------:R-:W-:Y:S01]  /*dc60*/  IMAD.U32 R248, RZ, RZ, UR33 ;  /* 0x00000021fff87e24 */ /* 0x000fe2000f8e00ff */
[----:B------:R-:W-:Y:S01]  /*dc70*/  MUFU.EX2 R201, R201 ;  /* 0x000000c900c97308 */ /* 0x000fe20000000800 */
[----:B-1----:R-:W-:Y:S01]  /*dc80*/  F2FP.F16.F32.PACK_AB R32, R171, R179 ;  /* 0x000000b3ab20723e */ /* 0x002fe200000000ff */
[--C-:B------:R-:W-:Y:S01]  /*dc90*/  FFMA.FTZ R194, R194, UR37, -R169.reuse ;  /* 0x00000025c2c27c23 */ /* 0x100fe200080108a9 */
[----:B------:R-:W-:Y:S01]  /*dca0*/  FFMA.FTZ R203, R203, UR37, -R169 ;  /* 0x00000025cbcb7c23 */ /* 0x000fe200080108a9 */
[----:B------:R-:W-:Y:S01]  /*dcb0*/  LOP3.LUT R248, R249, UR4, R248, 0x96, !PT ;  /* 0x00000004f9f87c12 */ /* 0x000fe2000f8e96f8 */
[--C-:B------:R-:W-:Y:S01]  /*dcc0*/  FFMA.FTZ R191, R191, UR37, -R61.reuse ;  /* 0x00000025bfbf7c23 */ /* 0x100fe2000801083d */
[----:B------:R-:W-:Y:S01]  /*dcd0*/  LOP3.LUT R28, R28, R32, RZ, 0xc0, !PT ;  /* 0x000000201c1c7212 */ /* 0x000fe200078ec0ff */
[----:B------:R-:W-:Y:S01]  /*dce0*/  FFMA.FTZ R200, R200, UR37, -R61 ;  /* 0x00000025c8c87c23 */ /* 0x000fe2000801083d */
[----:B------:R-:W-:Y:S01]  /*dcf0*/  MUFU.EX2 R202, R202 ;  /* 0x000000ca00ca7308 */ /* 0x000fe20000000800 */
[----:B----4-:R-:W-:Y:S01]  /*dd00*/  F2FP.F16.F32.PACK_AB R32, R195, R190 ;  /* 0x000000bec320723e */ /* 0x010fe200000000ff */
[----:B------:R-:W-:-:S04]  /*dd10*/  IMAD.WIDE.U32 R248, R248, -0x326172a9, RZ ;  /* 0xcd9e8d57f8f87825 */ /* 0x000fc800078e00ff */
[--C-:B------:R-:W-:Y:S01]  /*dd20*/  FFMA.FTZ R196, R196, UR37, -R169.reuse ;  /* 0x00000025c4c47c23 */ /* 0x100fe200080108a9 */
[----:B------:R-:W-:Y:S01]  /*dd30*/  FFMA.FTZ R197, R197, UR37, -R169 ;  /* 0x00000025c5c57c23 */ /* 0x000fe200080108a9 */
[----:B------:R-:W-:Y:S01]  /*dd40*/  LOP3.LUT R29, R29, R32, RZ, 0xc0, !PT ;  /* 0x000000201d1d7212 */ /* 0x000fe200078ec0ff */
[--C-:B------:R-:W-:Y:S01]  /*dd50*/  FFMA.FTZ R198, R198, UR37, -R61.reuse ;  /* 0x00000025c6c67c23 */ /* 0x100fe2000801083d */
[----:B------:R-:W-:Y:S01]  /*dd60*/  LOP3.LUT R246, R249, UR21, R246, 0x96, !PT ;  /* 0x00000015f9f67c12 */ /* 0x000fe2000f8e96f6 */
[----:B------:R-:W-:Y:S01]  /*dd70*/  MUFU.EX2 R209, R209 ;  /* 0x000000d100d17308 */ /* 0x000fe20000000800 */
[----:B------:R-:W-:Y:S01]  /*dd80*/  FFMA.FTZ R199, R199, UR37, -R61 ;  /* 0x00000025c7c77c23 */ /* 0x000fe2000801083d */
[----:B------:R-:W-:Y:S01]  /*dd90*/  LOP3.LUT R184, R249, UR21, R184, 0x96, !PT ;  /* 0x00000015f9b87c12 */ /* 0x000fe2000f8e96b8 */
[----:B------:R-:W-:Y:S01]  /*dda0*/  FFMA.FTZ R175, R175, UR37, -R60 ;  /* 0x00000025afaf7c23 */ /* 0x000fe2000801083c */
[----:B------:R-:W-:Y:S01]  /*ddb0*/  HMMA.16816.F32 R156, R28, R24, R156 ;  /* 0x000000181c9c723c */ /* 0x000fe2000000189c */
[----:B------:R-:W-:-:S04]  /*ddc0*/  IMAD.WIDE.U32 R246, R246, -0x2daee0ad, RZ ;  /* 0xd2511f53f6f67825 */ /* 0x000fc800078e00ff */
[----:B------:R-:W-:Y:S01]  /*ddd0*/  FFMA.FTZ R176, R176, UR37, -R60 ;  /* 0x00000025b0b07c23 */ /* 0x000fe2000801083c */
[--C-:B------:R-:W-:Y:S01]  /*dde0*/  FFMA.FTZ R177, R177, UR37, -R53.reuse ;  /* 0x00000025b1b17c23 */ /* 0x100fe20008010835 */
[----:B------:R-:W1:Y:S01]  /*ddf0*/  MUFU.EX2 R186, R186 ;  /* 0x000000ba00ba7308 */ /* 0x000e620000000800 */
[--C-:B------:R-:W-:Y:S01]  /*de00*/  FFMA.FTZ R178, R178, UR37, -R53.reuse ;  /* 0x00000025b2b27c23 */ /* 0x100fe20008010835 */
[C---:B------:R-:W-:Y:S01]  /*de10*/  HMMA.16816.F32 R152, R28.reuse, R26, R152 ;  /* 0x0000001a1c98723c */ /* 0x040fe20000001898 */
[----:B------:R-:W-:Y:S01]  /*de20*/  LOP3.LUT R238, R247, UR18, R238, 0x96, !PT ;  /* 0x00000012f7ee7c12 */ /* 0x000fe2000f8e96ee */
[--C-:B------:R-:W-:Y:S01]  /*de30*/  FFMA.FTZ R164, R164, UR37, -R60.reuse ;  /* 0x00000025a4a47c23 */ /* 0x100fe2000801083c */
[----:B------:R-:W-:Y:S01]  /*de40*/  FFMA.FTZ R172, R172, UR37, -R60 ;  /* 0x00000025acac7c23 */ /* 0x000fe2000801083c */
[--C-:B------:R-:W-:Y:S01]  /*de50*/  FFMA.FTZ R173, R173, UR37, -R53.reuse ;  /* 0x00000025adad7c23 */ /* 0x100fe20008010835 */
[----:B------:R-:W-:Y:S01]  /*de60*/  FFMA.FTZ R174, R174, UR37, -R53 ;  /* 0x00000025aeae7c23 */ /* 0x000fe20008010835 */
[----:B------:R-:W-:Y:S01]  /*de70*/  HMMA.16816.F32 R72, R28, R20, R72 ;  /* 0x000000141c48723c */ /* 0x000fe20000001848 */
[----:B------:R-:W-:Y:S01]  /*de80*/  MUFU.EX2 R187, R187 ;  /* 0x000000bb00bb7308 */ /* 0x000fe20000000800 */
[----:B------:R-:W-:-:S04]  /*de90*/  IMAD.WIDE.U32 R238, R238, -0x326172a9, RZ ;  /* 0xcd9e8d57eeee7825 */ /* 0x000fc800078e00ff */
[--C-:B------:R-:W-:Y:S01]  /*dea0*/  FFMA.FTZ R63, R63, UR37, -R61.reuse ;  /* 0x000000253f3f7c23 */ /* 0x100fe2000801083d */
[----:B------:R-:W-:Y:S01]  /*deb0*/  FFMA.FTZ R62, R62, UR37, -R61 ;  /* 0x000000253e3e7c23 */ /* 0x000fe2000801083d */
[--C-:B------:R-:W-:Y:S01]  /*dec0*/  FFMA.FTZ R170, R170, UR37, -R169.reuse ;  /* 0x00000025aaaa7c23 */ /* 0x100fe200080108a9 */
[C---:B------:R-:W-:Y:S01]  /*ded0*/  HMMA.16816.F32 R76, R28.reuse, R22, R76 ;  /* 0x000000161c4c723c */ /* 0x040fe2000000184c */
[----:B------:R-:W-:Y:S01]  /*dee0*/  LOP3.LUT R236, R239, UR17, R236, 0x96, !PT ;  /* 0x00000011efec7c12 */ /* 0x000fe2000f8e96ec */
[----:B------:R-:W-:Y:S01]  /*def0*/  FFMA.FTZ R67, R67, UR37, -R169 ;  /* 0x0000002543437c23 */ /* 0x000fe200080108a9 */
[----:B------:R-:W4:Y:S01]  /*df00*/  MUFU.EX2 R192, R192 ;  /* 0x000000c000c07308 */ /* 0x000f220000000800 */
[----:B------:R-:W-:Y:S01]  /*df10*/  FFMA.FTZ R49, R232, R66, R49 ;  /* 0x00000042e8317223 */ /* 0x000fe20000010031 */
[----:B------:R-:W-:Y:S01]  /*df20*/  FFMA.FTZ R45, R231, R65, R45 ;  /* 0x00000041e72d7223 */ /* 0x000fe2000001002d */
[C---:B------:R-:W-:Y:S01]  /*df30*/  HMMA.16816.F32 R88, R28.reuse, R16, R88 ;  /* 0x000000101c58723c */ /* 0x040fe20000001858 */
[----:B------:R-:W-:Y:S01]  /*df40*/  FFMA.FTZ R41, R230, R55, R41 ;  /* 0x00000037e6297223 */ /* 0x000fe20000010029 */
[----:B------:R-:W-:Y:S01]  /*df50*/  FFMA.FTZ R3, R227, R54, R3 ;  /* 0x00000036e3037223 */ /* 0x000fe20000010003 */
[----:B------:R-:W-:Y:S01]  /*df60*/  FADD.FTZ R49, R48, R49 ;  /* 0x0000003130317221 */ /* 0x000fe20000010000 */
[----:B------:R-:W-:Y:S01]  /*df70*/  FADD.FTZ R45, R44, R45 ;  /* 0x0000002d2c2d7221 */ /* 0x000fe20000010000 */
[----:B------:R-:W2:Y:S01]  /*df80*/  MUFU.EX2 R193, R193 ;  /* 0x000000c100c17308 */ /* 0x000ea20000000800 */
[C---:B------:R-:W-:Y:S01]  /*df90*/  HMMA.16816.F32 R92, R28.reuse, R18, R92 ;  /* 0x000000121c5c723c */ /* 0x040fe2000000185c */
[----:B------:R-:W-:Y:S01]  /*dfa0*/  FADD.FTZ R41, R40, R41 ;  /* 0x0000002928297221 */ /* 0x000fe20000010000 */
[----:B------:R-:W-:Y:S01]  /*dfb0*/  FADD.FTZ R3, R2, R3 ;  /* 0x0000000302037221 */ /* 0x000fe20000010000 */
[----:B------:R-:W-:Y:S01]  /*dfc0*/  FADD.FTZ R49, R47, R49 ;  /* 0x000000312f317221 */ /* 0x000fe20000010000 */
[----:B------:R-:W-:Y:S01]  /*dfd0*/  FADD.FTZ R45, R43, R45 ;  /* 0x0000002d2b2d7221 */ /* 0x000fe20000010000 */
[----:B------:R-:W-:Y:S01]  /*dfe0*/  FADD.FTZ R41, R39, R41 ;  /* 0x0000002927297221 */ /* 0x000fe20000010000 */
[C---:B---3--:R-:W-:Y:S01]  /*dff0*/  HMMA.16816.F32 R140, R28.reuse, R12, R140 ;  /* 0x0000000c1c8c723c */ /* 0x048fe2000000188c */
[----:B------:R-:W3:Y:S01]  /*e000*/  MUFU.EX2 R194, R194 ;  /* 0x000000c200c27308 */ /* 0x000ee20000000800 */
[----:B------:R-:W-:Y:S01]  /*e010*/  FADD.FTZ R3, R50, R3 ;  /* 0x0000000332037221 */ /* 0x000fe20000010000 */
[----:B------:R-:W-:Y:S01]  /*e020*/  FADD.FTZ R49, R46, R49 ;  /* 0x000000312e317221 */ /* 0x000fe20000010000 */
[----:B------:R-:W-:Y:S01]  /*e030*/  FADD.FTZ R45, R42, R45 ;  /* 0x0000002d2a2d7221 */ /* 0x000fe20000010000 */
[----:B------:R-:W-:Y:S01]  /*e040*/  FADD.FTZ R41, R38, R41 ;  /* 0x0000002926297221 */ /* 0x000fe20000010000 */
[C---:B------:R-:W-:Y:S01]  /*e050*/  HMMA.16816.F32 R100, R28.reuse, R14, R100 ;  /* 0x0000000e1c64723c */ /* 0x040fe20000001864 */
[----:B------:R-:W-:Y:S01]  /*e060*/  FADD.FTZ R3, R0, R3 ;  /* 0x0000000300037221 */ /* 0x000fe20000010000 */
[----:B-1----:R-:W-:Y:S01]  /*e070*/  FADD.FTZ R49, R186, R49 ;  /* 0x00000031ba317221 */ /* 0x002fe20000010000 */
[----:B------:R-:W-:Y:S01]  /*e080*/  MUFU.EX2 R203, R203 ;  /* 0x000000cb00cb7308 */ /* 0x000fe20000000800 */
[----:B----4-:R-:W-:Y:S01]  /*e090*/  FADD.FTZ R45, R192, R45 ;  /* 0x0000002dc02d7221 */ /* 0x010fe20000010000 */
[----:B------:R-:W-:Y:S01]  /*e0a0*/  FADD.FTZ R41, R179, R41 ;  /* 0x00000029b3297221 */ /* 0x000fe20000010000 */
[C---:B------:R-:W-:Y:S01]  /*e0b0*/  HMMA.16816.F32 R112, R28.reuse, R8, R112 ;  /* 0x000000081c70723c */ /* 0x040fe20000001870 */
[----:B------:R-:W-:Y:S01]  /*e0c0*/  FADD.FTZ R3, R190, R3 ;  /* 0x00000003be037221 */ /* 0x000fe20000010000 */
[--C-:B------:R-:W-:Y:S01]  /*e0d0*/  FFMA.FTZ R58, R58, UR37, -R60.reuse ;  /* 0x000000253a3a7c23 */ /* 0x100fe2000801083c */
[--C-:B------:R-:W-:Y:S01]  /*e0e0*/  FFMA.FTZ R52, R52, UR37, -R60.reuse ;  /* 0x0000002534347c23 */ /* 0x100fe2000801083c */
[----:B------:R-:W-:Y:S01]  /*e0f0*/  FADD.FTZ R49, R187, R49 ;  /* 0x00000031bb317221 */ /* 0x000fe20000010000 */
[----:B------:R-:W1:Y:S01]  /*e100*/  MUFU.EX2 R191, R191 ;  /* 0x000000bf00bf7308 */ /* 0x000e620000000800 */
[C---:B------:R-:W-:Y:S01]  /*e110*/  HMMA.16816.F32 R116, R28.reuse, R10, R116 ;  /* 0x0000000a1c74723c */ /* 0x040fe20000001874 */
[----:B--2---:R-:W-:Y:S01]  /*e120*/  FADD.FTZ R45, R193, R45 ;  /* 0x0000002dc12d7221 */ /* 0x004fe20000010000 */
[----:B------:R-:W-:Y:S01]  /*e130*/  FADD.FTZ R41, R171, R41 ;  /* 0x00000029ab297221 */ /* 0x000fe20000010000 */
[----:B------:R-:W-:Y:S01]  /*e140*/  FADD.FTZ R3, R195, R3 ;  /* 0x00000003c3037221 */ /* 0x000fe20000010000 */
[--C-:B------:R-:W-:Y:S01]  /*e150*/  FFMA.FTZ R64, R64, UR37, -R60.reuse ;  /* 0x0000002540407c23 */ /* 0x100fe2000801083c */
[----:B------:R-:W-:Y:S01]  /*e160*/  FFMA.FTZ R59, R59, UR37, -R60 ;  /* 0x000000253b3b7c23 */ /* 0x000fe2000801083c */
[C---:B------:R-:W-:Y:S01]  /*e170*/  HMMA.16816.F32 R124, R28.reuse, R4, R124 ;  /* 0x000000041c7c723c */ /* 0x040fe2000000187c */
[----:B------:R-:W2:Y:S01]  /*e180*/  MUFU.EX2 R200, R200 ;  /* 0x000000c800c87308 */ /* 0x000ea20000000800 */
[--C-:B------:R-:W-:Y:S01]  /*e190*/  FFMA.FTZ R60, R37, UR37, -R53.reuse ;  /* 0x00000025253c7c23 */ /* 0x100fe20008010835 */
[--C-:B------:R-:W-:Y:S01]  /*e1a0*/  FFMA.FTZ R57, R57, UR37, -R53.reuse ;  /* 0x0000002539397c23 */ /* 0x100fe20008010835 */
[--C-:B------:R-:W-:Y:S01]  /*e1b0*/  FFMA.FTZ R51, R51, UR37, -R53.reuse ;  /* 0x0000002533337c23 */ /* 0x100fe20008010835 */
[----:B------:R-:W-:Y:S01]  /*e1c0*/  FFMA.FTZ R37, R36, UR37, -R53 ;  /* 0x0000002524257c23 */ /* 0x000fe20008010835 */
[----:B------:R-:W-:Y:S01]  /*e1d0*/  HMMA.16816.F32 R128, R28, R6, R128 ;  /* 0x000000061c80723c */ /* 0x000fe20000001880 */
[----:B------:R-:W-:Y:S01]  /*e1e0*/  FADD.FTZ R49, R201, R49 ;  /* 0x00000031c9317221 */ /* 0x000fe20000010000 */
[----:B------:R-:W-:Y:S01]  /*e1f0*/  FADD.FTZ R41, R183, R41 ;  /* 0x00000029b7297221 */ /* 0x000fe20000010000 */
[----:B------:R-:W4:Y:S01]  /*e200*/  MUFU.EX2 R196, R196 ;  /* 0x000000c400c47308 */ /* 0x000f220000000800 */
[----:B------:R-:W-:Y:S01]  /*e210*/  FADD.FTZ R3, R189, R3 ;  /* 0x00000003bd037221 */ /* 0x000fe20000010000 */
[----:B------:R-:W-:Y:S01]  /*e220*/  FADD.FTZ R49, R202, R49 ;  /* 0x00000031ca317221 */ /* 0x000fe20000010000 */
[----:B------:R-:W-:Y:S01]  /*e230*/  FADD.FTZ R41, R185, R41 ;  /* 0x00000029b9297221 */ /* 0x000fe20000010000 */
[----:B------:R-:W-:Y:S01]  /*e240*/  LOP3.LUT R28, R251, UR13, R34, 0x96, !PT ;  /* 0x0000000dfb1c7c12 */ /* 0x000fe2000f8e9622 */
[----:B------:R-:W-:Y:S01]  /*e250*/  FADD.FTZ R3, R188, R3 ;  /* 0x00000003bc037221 */ /* 0x000fe20000010000 */
[----:B------:R-:W-:Y:S01]  /*e260*/  UISETP.GE.AND UP0, UPT, UR34, 0x4, UPT ;  /* 0x000000042200788c */ /* 0x000fe2000bf06270 */
[----:B---3--:R-:W-:Y:S01]  /*e270*/  FADD.FTZ R41, R194, R41 ;  /* 0x00000029c2297221 */ /* 0x008fe20000010000 */
[----:B------:R-:W3:Y:S01]  /*e280*/  MUFU.EX2 R197, R197 ;  /* 0x000000c500c57308 */ /* 0x000ee20000000800 */
[----:B------:R-:W-:-:S04]  /*e290*/  IMAD.WIDE.U32 R28, R28, -0x2daee0ad, RZ ;  /* 0xd2511f531c1c7825 */ /* 0x000fc800078e00ff */
[----:B-1----:R-:W-:Y:S01]  /*e2a0*/  FADD.FTZ R3, R191, R3 ;  /* 0x00000003bf037221 */ /* 0x002fe20000010000 */
[----:B------:R-:W-:Y:S01]  /*e2b0*/  FADD.FTZ R41, R203, R41 ;  /* 0x00000029cb297221 */ /* 0x000fe20000010000 */
[----:B------:R-:W-:Y:S02]  /*e2c0*/  PLOP3.LUT P0, PT, PT, PT, UP0, 0x80, 0x0 ;  /* 0x000000000000781c */ /* 0x000fe40003f0f008 */
[----:B------:R-:W-:Y:S01]  /*e2d0*/  LOP3.LUT R31, R29, UR29, R208, 0x96, !PT ;  /* 0x0000001d1d1f7c12 */ /* 0x000fe2000f8e96d0 */
[----:B------:R-:W-:Y:S01]  /*e2e0*/  FFMA.FTZ R208, R210, UR37, -R53 ;  /* 0x00000025d2d07c23 */ /* 0x000fe20008010835 */
[----:B------:R-:W-:Y:S01]  /*e2f0*/  LOP3.LUT R32, R28, 0xffff, RZ, 0xc0, !PT ;  /* 0x0000ffff1c207812 */ /* 0x000fe200078ec0ff */
[----:B------:R-:W1:Y:S01]  /*e300*/  MUFU.EX2 R198, R198 ;  /* 0x000000c600c67308 */ /* 0x000e620000000800 */
[--C-:B------:R-:W-:Y:S01]  /*e310*/  SHF.R.U32.HI R29, RZ, 0x10, R28.reuse ;  /* 0x00000010ff1d7819 */ /* 0x100fe2000001161c */
[----:B--2---:R-:W-:Y:S01]  /*e320*/  FADD.FTZ R3, R200, R3 ;  /* 0x00000003c8037221 */ /* 0x004fe20000010000 */
[----:B------:R-:W-:Y:S01]  /*e330*/  LOP3.LUT R30, R28, 0xff, RZ, 0xc0, !PT ;  /* 0x000000ff1c1e7812 */ /* 0x000fe200078ec0ff */
[----:B----4-:R-:W-:Y:S01]  /*e340*/  FADD.FTZ R41, R196, R41 ;  /* 0x00000029c4297221 */ /* 0x010fe20000010000 */
[----:B------:R-:W-:Y:S01]  /*e350*/  SHF.R.U32.HI R28, RZ, 0x18, R28 ;  /* 0x00000018ff1c7819 */ /* 0x000fe2000001161c */
[----:B------:R-:W-:Y:S01]  /*e360*/  @UP0 UIADD3 UR34, UR34, -0x4, URZ ;  /* 0xfffffffc22220890 */ /* 0x000fe2000fffe03f */
[----:B------:R-:W-:Y:S01]  /*e370*/  LOP3.LUT R29, R29, 0xff, RZ, 0xc0, !PT ;  /* 0x000000ff1d1d7812 */ /* 0x000fe200078ec0ff */
[----:B------:R-:W2:Y:S01]  /*e380*/  MUFU.EX2 R208, R208 ;  /* 0x000000d000d07308 */ /* 0x000ea20000000800 */
[----:B------:R-:W-:Y:S01]  /*e390*/  SHF.R.U32.HI R32, RZ, 0x8, R32 ;  /* 0x00000008ff207819 */ /* 0x000fe20000011620 */
[----:B---3--:R-:W-:Y:S01]  /*e3a0*/  FADD.FTZ R41, R197, R41 ;  /* 0x00000029c5297221 */ /* 0x008fe20000010000 */
[----:B------:R-:W-:-:S02]  /*e3b0*/  PRMT R28, R29, 0x5410, R28 ;  /* 0x000054101d1c7816 */ /* 0x000fc4000000001c */
[----:B------:R-:W-:Y:S02]  /*e3c0*/  SHF.R.U32.HI R29, RZ, 0x10, R31 ;  /* 0x00000010ff1d7819 */ /* 0x000fe4000001161f */
[----:B------:R-:W-:Y:S01]  /*e3d0*/  PRMT R30, R30, 0x5410, R32 ;  /* 0x000054101e1e7816 */ /* 0x000fe20000000020 */
[----:B------:R-:W3:Y:S01]  /*e3e0*/  MUFU.EX2 R199, R199 ;  /* 0x000000c700c77308 */ /* 0x000ee20000000800 */
[C---:B------:R-:W-:Y:S01]  /*e3f0*/  LOP3.LUT R33, R31.reuse, 0xffff, RZ, 0xc0, !PT ;  /* 0x0000ffff1f217812 */ /* 0x040fe200078ec0ff */
[----:B-1----:R-:W-:Y:S01]  /*e400*/  FADD.FTZ R3, R198, R3 ;  /* 0x00000003c6037221 */ /* 0x002fe20000010000 */
[----:B------:R-:W-:Y:S02]  /*e410*/  LOP3.LUT R32, R31, 0xff, RZ, 0xc0, !PT ;  /* 0x000000ff1f207812 */ /* 0x000fe400078ec0ff */
[----:B------:R-:W-:Y:S02]  /*e420*/  SHF.R.U32.HI R31, RZ, 0x18, R31 ;  /* 0x00000018ff1f7819 */ /* 0x000fe4000001161f */
[----:B------:R-:W-:Y:S01]  /*e430*/  LOP3.LUT R29, R29, 0xff, RZ, 0xc0, !PT ;  /* 0x000000ff1d1d7812 */ /* 0x000fe200078ec0ff */
[----:B------:R-:W-:Y:S01]  /*e440*/  MUFU.EX2 R175, R175 ;  /* 0x000000af00af7308 */ /* 0x000fe20000000800 */
[----:B------:R-:W-:Y:S01]  /*e450*/  HSET2.LE.AND R30, R30, R56, PT ;  /* 0x000000381e1e7233 */ /* 0x000fe20003803000 */
[----:B--2---:R-:W-:Y:S01]  /*e460*/  FADD.FTZ R45, R208, R45 ;  /* 0x0000002dd02d7221 */ /* 0x004fe20000010000 */
[----:B------:R-:W-:-:S02]  /*e470*/  PRMT R29, R29, 0x5410, R31 ;  /* 0x000054101d1d7816 */ /* 0x000fc4000000001f */
[----:B------:R-:W-:Y:S01]  /*e480*/  F2FP.F16.F32.PACK_AB R31, R202, R201 ;  /* 0x000000c9ca1f723e */ /* 0x000fe200000000ff */
[----:B------:R-:W-:Y:S01]  /*e490*/  FADD.FTZ R45, R209, R45 ;  /* 0x0000002dd12d7221 */ /* 0x000fe20000010000 */
[----:B------:R-:W-:Y:S01]  /*e4a0*/  SHF.R.U32.HI R33, RZ, 0x8, R33 ;  /* 0x00000008ff217819 */ /* 0x000fe20000011621 */
[----:B------:R-:W-:Y:S01]  /*e4b0*/  MUFU.EX2 R176, R176 ;  /* 0x000000b000b07308 */ /* 0x000fe20000000800 */
[----:B------:R-:W-:Y:S01]  /*e4c0*/  LOP3.LUT R30, R30, R31, RZ, 0xc0, !PT ;  /* 0x0000001f1e1e7212 */ /* 0x000fe200078ec0ff */
[----:B---3--:R-:W-:Y:S01]  /*e4d0*/  FADD.FTZ R3, R199, R3 ;  /* 0x00000003c7037221 */ /* 0x008fe20000010000 */
[--C-:B------:R-:W-:Y:S02]  /*e4e0*/  HSET2.LE.AND R28, R28, R56.reuse, PT ;  /* 0x000000381c1c7233 */ /* 0x100fe40003803000 */
[----:B------:R-:W-:Y:S02]  /*e4f0*/  PRMT R32, R32, 0x5410, R33 ;  /* 0x0000541020207816 */ /* 0x000fe40000000021 */
[----:B------:R-:W-:Y:S01]  /*e500*/  F2FP.F16.F32.PACK_AB R31, R209, R208 ;  /* 0x000000d0d11f723e */ /* 0x000fe200000000ff */
[----:B------:R-:W-:Y:S01]  /*e510*/  MUFU.EX2 R177, R177 ;  /* 0x000000b100b17308 */ /* 0x000fe20000000800 */
[----:B------:R-:W-:-:S02]  /*e520*/  HSET2.LE.AND R29, R29, R56, PT ;  /* 0x000000381d1d7233 */ /* 0x000fc40003803000 */
[----:B------:R-:W-:Y:S02]  /*e530*/  LOP3.LUT R31, R28, R31, RZ, 0xc0, !PT ;  /* 0x0000001f1c1f7212 */ /* 0x000fe400078ec0ff */
[----:B------:R-:W-:Y:S02]  /*e540*/  HSET2.LE.AND R28, R32, R56, PT ;  /* 0x00000038201c7233 */ /* 0x000fe40003803000 */
[----:B------:R-:W-:Y:S01]  /*e550*/  F2FP.F16.F32.PACK_AB R32, R187, R186 ;  /* 0x000000babb20723e */ /* 0x000fe200000000ff */
[----:B------:R-:W-:Y:S03]  /*e560*/  MUFU.EX2 R178, R178 ;  /* 0x000000b200b27308 */ /* 0x000fe60000000800 */
[----:B------:R-:W-:Y:S02]  /*e570*/  LOP3.LUT R28, R28, R32, RZ, 0xc0, !PT ;  /* 0x000000201c1c7212 */ /* 0x000fe400078ec0ff */
[----:B------:R-:W-:-:S03]  /*e580*/  F2FP.F16.F32.PACK_AB R32, R193, R192 ;  /* 0x000000c0c120723e */ /* 0x000fc600000000ff */
[----:B------:R-:W1:Y:S01]  /*e590*/  MUFU.EX2 R164, R164 ;  /* 0x000000a400a47308 */ /* 0x000e620000000800 */
[----:B------:R-:W-:Y:S02]  /*e5a0*/  LOP3.LUT R29, R29, R32, RZ, 0xc0, !PT ;  /* 0x000000201d1d7212 */ /* 0x000fe400078ec0ff */
[----:B------:R-:W-:-:S05]  /*e5b0*/  F2FP.F16.F32.PACK_AB R32, R203, R194 ;  /* 0x000000c2cb20723e */ /* 0x000fca00000000ff */
[C---:B------:R-:W-:Y:S01]  /*e5c0*/  HMMA.16816.F32 R68, R28.reuse, R20, R68 ;  /* 0x000000141c44723c */ /* 0x040fe20000001844 */
[----:B------:R-:W2:Y:S05]  /*e5d0*/  MUFU.EX2 R172, R172 ;  /* 0x000000ac00ac7308 */ /* 0x000eaa0000000800 */
[C---:B------:R-:W-:Y:S01]  /*e5e0*/  HMMA.16816.F32 R144, R28.reuse, R12, R144 ;  /* 0x0000000c1c90723c */ /* 0x040fe20000001890 */
[--C-:B------:R-:W-:Y:S02]  /*e5f0*/  LOP3.LUT R20, R237, UR19, R248.reuse, 0x96, !PT ;  /* 0x00000013ed147c12 */ /* 0x100fe4000f8e96f8 */
[----:B------:R-:W-:Y:S01]  /*e600*/  LOP3.LUT R248, R181, UR19, R248, 0x96, !PT ;  /* 0x00000013b5f87c12 */ /* 0x000fe2000f8e96f8 */
[----:B------:R-:W3:Y:S01]  /*e610*/  MUFU.EX2 R173, R173 ;  /* 0x000000ad00ad7308 */ /* 0x000ee20000000800 */
[----:B-1----:R-:W-:Y:S01]  /*e620*/  FADD.FTZ R49, R164, R49 ;  /* 0x00000031a4317221 */ /* 0x002fe20000010000 */
[----:B------:R-:W-:Y:S01]  /*e630*/  IMAD.WIDE.U32 R20, R20, -0x2daee0ad, RZ ;  /* 0xd2511f5314147825 */ /* 0x000fe200078e00ff */
[C---:B------:R-:W-:Y:S03]  /*e640*/  HMMA.16816.F32 R104, R28.reuse, R14, R104 ;  /* 0x0000000e1c68723c */ /* 0x040fe60000001868 */
[----:B------:R-:W-:Y:S01]  /*e650*/  IMAD.WIDE.U32 R12, R236, -0x2daee0ad, RZ ;  /* 0xd2511f53ec0c7825 */ /* 0x000fe200078e00ff */
[----:B------:R-:W-:Y:S01]  /*e660*/  LOP3.LUT R210, R21, UR16, R246, 0x96, !PT ;  /* 0x0000001015d27c12 */ /* 0x000fe2000f8e96f6 */
[----:B------:R-:W1:Y:S01]  /*e670*/  MUFU.EX2 R174, R174 ;  /* 0x000000ae00ae7308 */ /* 0x000e620000000800 */
[----:B------:R-:W-:Y:S01]  /*e680*/  HMMA.16816.F32 R108, R28, R8, R108 ;  /* 0x000000081c6c723c */ /* 0x000fe2000000186c */
[----:B------:R-:W-:-:S04]  /*e690*/  IMAD.WIDE.U32 R250, R248, -0x2daee0ad, RZ ;  /* 0xd2511f53f8fa7825 */ /* 0x000fc800078e00ff */
[----:B--2---:R-:W-:Y:S01]  /*e6a0*/  FADD.FTZ R49, R172, R49 ;  /* 0x00000031ac317221 */ /* 0x004fe20000010000 */
[----:B------:R-:W-:Y:S01]  /*e6b0*/  IMAD.WIDE.U32 R210, R210, -0x326172a9, RZ ;  /* 0xcd9e8d57d2d27825 */ /* 0x000fe200078e00ff */
[C---:B------:R-:W-:Y:S01]  /*e6c0*/  HMMA.16816.F32 R136, R28.reuse, R4, R136 ;  /* 0x000000041c88723c */ /* 0x040fe20000001888 */
[----:B------:R-:W2:Y:S02]  /*e6d0*/  MUFU.EX2 R170, R170 ;  /* 0x000000aa00aa7308 */ /* 0x000ea40000000800 */
[----:B---3--:R-:W-:Y:S01]  /*e6e0*/  FADD.FTZ R45, R173, R45 ;  /* 0x0000002dad2d7221 */ /* 0x008fe20000010000 */
[----:B------:R-:W-:Y:S01]  /*e6f0*/  FADD.FTZ R49, R175, R49 ;  /* 0x00000031af317221 */ /* 0x000fe20000010000 */
[----:B------:R-:W-:Y:S02]  /*e700*/  LOP3.LUT R237, R211, UR15, R238, 0x96, !PT ;  /* 0x0000000fd3ed7c12 */ /* 0x000fe4000f8e96ee */
[----:B------:R-:W-:Y:S01]  /*e710*/  LOP3.LUT R238, R13, UR14, R20, 0x96, !PT ;  /* 0x0000000e0dee7c12 */ /* 0x000fe2000f8e9614 */
[C---:B------:R-:W-:Y:S01]  /*e720*/  HMMA.16816.F32 R120, R28.reuse, R10, R120 ;  /* 0x0000000a1c78723c */ /* 0x040fe20000001878 */
[----:B------:R-:W-:Y:S01]  /*e730*/  FADD.FTZ R49, R176, R49 ;  /* 0x00000031b0317221 */ /* 0x000fe20000010000 */
[----:B------:R-:W-:Y:S01]  /*e740*/  IMAD.WIDE.U32 R236, R237, -0x2daee0ad, RZ ;  /* 0xd2511f53edec7825 */ /* 0x000fe200078e00ff */
[----:B------:R-:W-:Y:S03]  /*e750*/  MUFU.EX2 R67, R67 ;  /* 0x0000004300437308 */ /* 0x000fe60000000800 */
[----:B-1----:R-:W-:Y:S01]  /*e760*/  FADD.FTZ R45, R174, R45 ;  /* 0x0000002dae2d7221 */ /* 0x002fe20000010000 */
[----:B------:R-:W-:Y:S01]  /*e770*/  IMAD.WIDE.U32 R238, R238, -0x326172a9, RZ ;  /* 0xcd9e8d57eeee7825 */ /* 0x000fe200078e00ff */
[----:B------:R-:W-:Y:S01]  /*e780*/  LOP3.LUT R12, R237, UR12, R12, 0x96, !PT ;  /* 0x0000000ced0c7c12 */ /* 0x000fe2000f8e960c */
[C---:B------:R-:W-:Y:S02]  /*e790*/  HMMA.16816.F32 R160, R28.reuse, R24, R160 ;  /* 0x000000181ca0723c */ /* 0x040fe400000018a0 */
[----:B------:R-:W-:Y:S01]  /*e7a0*/  FADD.FTZ R45, R177, R45 ;  /* 0x0000002db12d7221 */ /* 0x000fe20000010000 */
[----:B------:R-:W-:Y:S01]  /*e7b0*/  LOP3.LUT R210, R239, UR13, R210, 0x96, !PT ;  /* 0x0000000defd27c12 */ /* 0x000fe2000f8e96d2 */
[----:B------:R-:W-:Y:S01]  /*e7c0*/  IMAD.WIDE.U32 R14, R12, -0x326172a9, RZ ;  /* 0xcd9e8d570c0e7825 */ /* 0x000fe200078e00ff */
[----:B------:R-:W1:Y:S01]  /*e7d0*/  MUFU.EX2 R63, R63 ;  /* 0x0000003f003f7308 */ /* 0x000e620000000800 */
[----:B------:R-:W-:Y:S01]  /*e7e0*/  HMMA.16816.F32 R148, R28, R26, R148 ;  /* 0x0000001a1c94723c */ /* 0x000fe20000001894 */
[----:B------:R-:W3:Y:S01]  /*e7f0*/  LDSM.16.MT88.4 R24, [R214+0x9800] ;  /* 0x00980000d618783b */ /* 0x000ee20000004200 */
[----:B------:R-:W-:Y:S01]  /*e800*/  IMAD.WIDE.U32 R210, R210, -0x2daee0ad, RZ ;  /* 0xd2511f53d2d27825 */ /* 0x000fe200078e00ff */
[----:B------:R-:W-:-:S03]  /*e810*/  LOP3.LUT R9, R15, UR22, R238, 0x96, !PT ;  /* 0x000000160f097c12 */ /* 0x000fc6000f8e96ee */
[----:B------:R-:W-:Y:S01]  /*e820*/  FADD.FTZ R45, R178, R45 ;  /* 0x0000002db22d7221 */ /* 0x000fe20000010000 */
[----:B------:R-:W-:Y:S01]  /*e830*/  LOP3.LUT R11, R14, 0xffff, RZ, 0xc0, !PT ;  /* 0x0000ffff0e0b7812 */ /* 0x000fe200078ec0ff */
[C---:B------:R-:W-:Y:S01]  /*e840*/  HMMA.16816.F32 R80, R28.reuse, R22, R80 ;  /* 0x000000161c50723c */ /* 0x040fe20000001850 */
[C---:B------:R-:W-:Y:S01]  /*e850*/  LOP3.LUT R12, R9.reuse, 0xffff, RZ, 0xc0, !PT ;  /* 0x0000ffff090c7812 */ /* 0x040fe200078ec0ff */
[----:B------:R-:W4:Y:S01]  /*e860*/  LDSM.16.MT88.4 R20, [R212+0x9800] ;  /* 0x00980000d414783b */ /* 0x000f220000004200 */
[----:B------:R-:W-:Y:S01]  /*e870*/  LOP3.LUT R8, R9, 0xff, RZ, 0xc0, !PT ;  /* 0x000000ff09087812 */ /* 0x000fe200078ec0ff */
[----:B------:R-:W1:Y:S01]  /*e880*/  MUFU.EX2 R62, R62 ;  /* 0x0000003e003e7308 */ /* 0x000e620000000800 */
[----:B------:R-:W-:Y:S01]  /*e890*/  SHF.R.U32.HI R12, RZ, 0x8, R12 ;  /* 0x00000008ff0c7819 */ /* 0x000fe2000001160c */
[C---:B------:R-:W-:Y:S01]  /*e8a0*/  HMMA.16816.F32 R84, R28.reuse, R16, R84 ;  /* 0x000000101c54723c */ /* 0x040fe20000001854 */
[----:B------:R-:W-:Y:S01]  /*e8b0*/  SHF.R.U32.HI R4, RZ, 0x10, R9 ;  /* 0x00000010ff047819 */ /* 0x000fe20000011609 */
[----:B--2---:R-:W-:Y:S01]  /*e8c0*/  FADD.FTZ R41, R170, R41 ;  /* 0x00000029aa297221 */ /* 0x004fe20000010000 */
[----:B------:R-:W-:Y:S01]  /*e8d0*/  PRMT R8, R8, 0x5410, R12 ;  /* 0x0000541008087816 */ /* 0x000fe2000000000c */
[----:B-1----:R-:W-:Y:S01]  /*e8e0*/  FADD.FTZ R3, R63, R3 ;  /* 0x000000033f037221 */ /* 0x002fe20000010000 */
[--C-:B------:R-:W-:Y:S01]  /*e8f0*/  SHF.R.U32.HI R10, RZ, 0x10, R14.reuse ;  /* 0x00000010ff0a7819 */ /* 0x100fe2000001160e */
[C---:B------:R-:W-:Y:S01]  /*e900*/  HMMA.16816.F32 R96, R28.reuse, R18, R96 ;  /* 0x000000121c60723c */ /* 0x040fe20000001860 */
[----:B------:R-:W-:Y:S01]  /*e910*/  SHF.R.U32.HI R33, RZ, 0x18, R9 ;  /* 0x00000018ff217819 */ /* 0x000fe20000011609 */
[----:B------:R-:W1:Y:S01]  /*e920*/  LDSM.16.MT88.4 R16, [R214+0xa800] ;  /* 0x00a80000d610783b */ /* 0x000e620000004200 */
[----:B------:R-:W-:Y:S01]  /*e930*/  LOP3.LUT R4, R4, 0xff, RZ, 0xc0, !PT ;  /* 0x000000ff04047812 */ /* 0x000fe200078ec0ff */
[----:B------:R-:W-:Y:S01]  /*e940*/  MUFU.EX2 R58, R58 ;  /* 0x0000003a003a7308 */ /* 0x000fe20000000800 */
[----:B------:R-:W-:Y:S01]  /*e950*/  SHF.R.U32.HI R11, RZ, 0x8, R11 ;  /* 0x00000008ff0b7819 */ /* 0x000fe2000001160b */
[----:B------:R-:W-:Y:S01]  /*e960*/  HMMA.16816.F32 R132, R28, R6, R132 ;  /* 0x000000061c84723c */ /* 0x000fe20000001884 */
[----:B------:R-:W-:Y:S01]  /*e970*/  LOP3.LUT R10, R10, 0xff, RZ, 0xc0, !PT ;  /* 0x000000ff0a0a7812 */ /* 0x000fe200078ec0ff */
[----:B------:R-:W-:Y:S01]  /*e980*/  FADD.FTZ R41, R67, R41 ;  /* 0x0000002943297221 */ /* 0x000fe20000010000 */
[----:B------:R-:W-:Y:S01]  /*e990*/  HSET2.LE.AND R8, R8, R56, PT ;  /* 0x0000003808087233 */ /* 0x000fe20003803000 */
[----:B------:R-:W-:Y:S01]  /*e9a0*/  FADD.FTZ R3, R62, R3 ;  /* 0x000000033e037221 */ /* 0x000fe20000010000 */
[----:B------:R-:W-:Y:S01]  /*e9b0*/  LOP3.LUT R34, R14, 0xff, RZ, 0xc0, !PT ;  /* 0x000000ff0e227812 */ /* 0x000fe200078ec0ff */
[----:B------:R-:W-:Y:S01]  /*e9c0*/  MUFU.EX2 R52, R52 ;  /* 0x0000003400347308 */ /* 0x000fe20000000800 */
[----:B------:R-:W-:-:S02]  /*e9d0*/  SHF.R.U32.HI R35, RZ, 0x18, R14 ;  /* 0x00000018ff237819 */ /* 0x000fc4000001160e */
[----:B------:R-:W-:Y:S01]  /*e9e0*/  PRMT R33, R4, 0x5410, R33 ;  /* 0x0000541004217816 */ /* 0x000fe20000000021 */
[----:B------:R-:W2:Y:S01]  /*e9f0*/  LDSM.16.MT88.4 R12, [R212+0xa800] ;  /* 0x00a80000d40c783b */ /* 0x000ea20000004200 */
[----:B------:R-:W-:Y:S02]  /*ea00*/  PRMT R34, R34, 0x5410, R11 ;  /* 0x0000541022227816 */ /* 0x000fe4000000000b */
[----:B------:R-:W-:Y:S01]  /*ea10*/  PRMT R35, R10, 0x5410, R35 ;  /* 0x000054100a237816 */ /* 0x000fe20000000023 */
[----:B------:R-:W-:Y:S01]  /*ea20*/  LDSM.16.MT88.4 R4, [R212+0xb800] ;  /* 0x00b80000d404783b */ /* 0x000fe20000004200 */
[----:B------:R-:W-:Y:S01]  /*ea30*/  LOP3.LUT R32, R8, R32, RZ, 0xc0, !PT ;  /* 0x0000002008207212 */ /* 0x000fe200078ec0ff */
[----:B------:R-:W3:Y:S01]  /*ea40*/  MUFU.EX2 R64, R64 ;  /* 0x0000004000407308 */ /* 0x000ee20000000800 */
[----:B------:R-:W-:Y:S01]  /*ea50*/  HSET2.LE.AND R33, R33, R56, PT ;  /* 0x0000003821217233 */ /* 0x000fe20003803000 */
[----:B------:R-:W2:Y:S01]  /*ea60*/  LDSM.16.MT88.4 R8, [R214+0xb800] ;  /* 0x00b80000d608783b */ /* 0x000ea20000004200 */
[----:B------:R-:W-:-:S02]  /*ea70*/  F2FP.F16.F32.PACK_AB R28, R200, R191 ;  /* 0x000000bfc81c723e */ /* 0x000fc400000000ff */
[--C-:B------:R-:W-:Y:S02]  /*ea80*/  HSET2.LE.AND R34, R34, R56.reuse, PT ;  /* 0x0000003822227233 */ /* 0x100fe40003803000 */
[----:B------:R-:W-:Y:S01]  /*ea90*/  LOP3.LUT R33, R33, R28, RZ, 0xc0, !PT ;  /* 0x0000001c21217212 */ /* 0x000fe200078ec0ff */
[----:B------:R-:W4:Y:S01]  /*eaa0*/  MUFU.EX2 R59, R59 ;  /* 0x0000003b003b7308 */ /* 0x000f220000000800 */
[----:B------:R-:W-:Y:S02]  /*eab0*/  F2FP.F16.F32.PACK_AB R28, R197, R196 ;  /* 0x000000c4c51c723e */ /* 0x000fe400000000ff */
[----:B------:R-:W-:Y:S02]  /*eac0*/  HSET2.LE.AND R35, R35, R56, PT ;  /* 0x0000003823237233 */ /* 0x000fe40003803000 */
[----:B------:R-:W-:Y:S02]  /*ead0*/  LOP3.LUT R34, R34, R28, RZ, 0xc0, !PT ;  /* 0x0000001c22227212 */ /* 0x000fe400078ec0ff */
[----:B------:R-:W-:Y:S01]  /*eae0*/  F2FP.F16.F32.PACK_AB R28, R199, R198 ;  /* 0x000000c6c71c723e */ /* 0x000fe200000000ff */
[----:B------:R-:W1:Y:S01]  /*eaf0*/  MUFU.EX2 R57, R57 ;  /* 0x0000003900397308 */ /* 0x000e620000000800 */
[----:B------:R-:W-:Y:S01]  /*eb00*/  LOP3.LUT R236, R211, UR29, R236, 0x96, !PT ;  /* 0x0000001dd3ec7c12 */ /* 0x000fe2000f8e96ec */
[----:B---3--:R-:W-:Y:S01]  /*eb10*/  FADD.FTZ R49, R64, R49 ;  /* 0x0000003140317221 */ /* 0x008fe20000010000 */
[----:B------:R-:W-:Y:S01]  /*eb20*/  LOP3.LUT R35, R35, R28, RZ, 0xc0, !PT ;  /* 0x0000001c23237212 */ /* 0x000fe200078ec0ff */
[----:B------:R-:W-:-:S04]  /*eb30*/  IMAD.WIDE.U32 R28, R184, -0x2daee0ad, RZ ;  /* 0xd2511f53b81c7825 */ /* 0x000fc800078e00ff */
[----:B------:R-:W-:Y:S01]  /*eb40*/  MUFU.EX2 R51, R51 ;  /* 0x0000003300337308 */ /* 0x000fe20000000800 */
[----:B------:R-:W-:Y:S01]  /*eb50*/  LOP3.LUT R182, R29, UR18, R182, 0x96, !PT ;  /* 0x000000121db67c12 */ /* 0x000fe2000f8e96b6 */
[C---:B------:R-:W-:Y:S01]  /*eb60*/  HMMA.16816.F32 R156, R32.reuse, R24, R156 ;  /* 0x00000018209c723c */ /* 0x040fe2000000189c */
[----:B------:R-:W-:Y:S01]  /*eb70*/  LOP3.LUT R248, R251, UR16, R28, 0x96, !PT ;  /* 0x00000010fbf87c12 */ /* 0x000fe2000f8e961c */
[----:B----4-:R-:W-:Y:S02]  /*eb80*/  FADD.FTZ R49, R59, R49 ;  /* 0x000000313b317221 */ /* 0x010fe40000010000 */
[----:B------:R-:W-:Y:S02]  /*eb90*/  IMAD.WIDE.U32 R246, R182, -0x326172a9, RZ ;  /* 0xcd9e8d57b6f67825 */ /* 0x000fe400078e00ff */
[----:B------:R-:W-:Y:S01]  /*eba0*/  HMMA.16816.F32 R152, R32, R26, R152 ;  /* 0x0000001a2098723c */ /* 0x000fe20000001898 */
[----:B------:R-:W-:Y:S01]  /*ebb0*/  MUFU.EX2 R36, R60 ;  /* 0x0000003c00247308 */ /* 0x000fe20000000800 */
[----:B------:R-:W-:Y:S01]  /*ebc0*/  IMAD.WIDE.U32 R248, R248, -0x326172a9, RZ ;  /* 0xcd9e8d57f8f87825 */ /* 0x000fe200078e00ff */
[----:B------:R-:W-:-:S03]  /*ebd0*/  LOP3.LUT R180, R247, UR17, R180, 0x96, !PT ;  /* 0x00000011f7b47c12 */ /* 0x000fc6000f8e96b4 */
[----:B-1----:R-:W-:Y:S01]  /*ebe0*/  FADD.FTZ R45, R57, R45 ;  /* 0x0000002d392d7221 */ /* 0x002fe20000010000 */
[----:B------:R-:W-:Y:S01]  /*ebf0*/  FADD.FTZ R49, R58, R49 ;  /* 0x000000313a317221 */ /* 0x000fe20000010000 */
[C---:B------:R-:W-:Y:S01]  /*ec00*/  HMMA.16816.F32 R72, R32.reuse, R20, R72 ;  /* 0x000000142048723c */ /* 0x040fe20000001848 */
[----:B------:R-:W-:Y:S01]  /*ec10*/  LOP3.LUT R246, R249, UR15, R246, 0x96, !PT ;  /* 0x0000000ff9f67c12 */ /* 0x000fe2000f8e96f6 */
[----:B------:R-:W-:Y:S01]  /*ec20*/  IMAD.WIDE.U32 R180, R180, -0x2daee0ad, RZ ;  /* 0xd2511f53b4b47825 */ /* 0x000fe200078e00ff */
[----:B------:R-:W1:Y:S03]  /*ec30*/  MUFU.EX2 R37, R37 ;  /* 0x0000002500257308 */ /* 0x000e660000000800 */
[----:B------:R-:W-:Y:S01]  /*ec40*/  FADD.FTZ R232, R52, R49 ;  /* 0x0000003134e87221 */ /* 0x000fe20000010000 */
[----:B------:R-:W-:Y:S01]  /*ec50*/  IMAD.WIDE.U32 R246, R246, -0x2daee0ad, RZ ;  /* 0xd2511f53f6f67825 */ /* 0x000fe200078e00ff */
[----:B------:R-:W-:Y:S01]  /*ec60*/  HMMA.16816.F32 R76, R32, R22, R76 ;  /* 0x00000016204c723c */ /* 0x000fe2000000184c */
[----:B------:R-:W-:-:S02]  /*ec70*/  LOP3.LUT R250, R181, UR14, R250, 0x96, !PT ;  /* 0x0000000eb5fa7c12 */ /* 0x000fc4000f8e96fa */
[--C-:B------:R-:W-:Y:S01]  /*ec80*/  FFMA.FTZ R181, R206, UR37, -R61.reuse ;  /* 0x00000025ceb57c23 */ /* 0x100fe2000801083d */
[----:B------:R-:W-:Y:S02]  /*ec90*/  FFMA.FTZ R61, R207, UR37, -R61 ;  /* 0x00000025cf3d7c23 */ /* 0x000fe4000801083d */
[C---:B------:R-:W-:Y:S01]  /*eca0*/  HMMA.16816.F32 R88, R32.reuse, R16, R88 ;  /* 0x000000102058723c */ /* 0x040fe20000001858 */
[----:B------:R-:W-:Y:S02]  /*ecb0*/  IMAD.WIDE.U32 R250, R250, -0x326172a9, RZ ;  /* 0xcd9e8d57fafa7825 */ /* 0x000fe400078e00ff */
[----:B------:R-:W3:Y:S03]  /*ecc0*/  MUFU.EX2 R181, R181 ;  /* 0x000000b500b57308 */ /* 0x000ee60000000800 */
[----:B------:R-:W-:Y:S01]  /*ecd0*/  HMMA.16816.F32 R92, R32, R18, R92 ;  /* 0x00000012205c723c */ /* 0x000fe2000000185c */
[----:B-1----:R-:W-:-:S04]  /*ece0*/  FADD.FTZ R45, R37, R45 ;  /* 0x0000002d252d7221 */ /* 0x002fc80000010000 */
[----:B------:R-:W1:Y:S01]  /*ecf0*/  MUFU.EX2 R61, R61 ;  /* 0x0000003d003d7308 */ /* 0x000e620000000800 */
[----:B------:R-:W-:Y:S01]  /*ed00*/  FADD.FTZ R45, R51, R45 ;  /* 0x0000002d332d7221 */ /* 0x000fe20000010000 */
[----:B--2---:R-:W-:Y:S03]  /*ed10*/  HMMA.16816.F32 R140, R32, R12, R140 ;  /* 0x0000000c208c723c */ /* 0x004fe6000000188c */
[----:B------:R-:W-:-:S03]  /*ed20*/  FADD.FTZ R231, R36, R45 ;  /* 0x0000002d24e77221 */ /* 0x000fc60000010000 */
[----:B------:R-:W-:Y:S01]  /*ed30*/  HMMA.16816.F32 R100, R32, R14, R100 ;  /* 0x0000000e2064723c */ /* 0x000fe20000001864 */
[----:B---3--:R-:W-:-:S05]  /*ed40*/  FADD.FTZ R3, R181, R3 ;  /* 0x00000003b5037221 */ /* 0x008fca0000010000 */
[----:B------:R-:W-:Y:S01]  /*ed50*/  HMMA.16816.F32 R112, R32, R8, R112 ;  /* 0x000000082070723c */ /* 0x000fe20000001870 */
[----:B-1----:R-:W-:-:S05]  /*ed60*/  FADD.FTZ R227, R61, R3 ;  /* 0x000000033de37221 */ /* 0x002fca0000010000 */
[C---:B------:R-:W-:Y:S06]  /*ed70*/  HMMA.16816.F32 R116, R32.reuse, R10, R116 ;  /* 0x0000000a2074723c */ /* 0x040fec0000001874 */
[C---:B------:R-:W-:Y:S06]  /*ed80*/  HMMA.16816.F32 R124, R32.reuse, R4, R124 ;  /* 0x00000004207c723c */ /* 0x040fec000000187c */
[----:B------:R-:W-:Y:S07]  /*ed90*/  HMMA.16816.F32 R128, R32, R6, R128 ;  /* 0x000000062080723c */ /* 0x000fee0000001880 */
[----:B------:R-:W-:Y:S01]  /*eda0*/  LOP3.LUT R32, R247, UR12, R180, 0x96, !PT ;  /* 0x0000000cf7207c12 */ /* 0x000fe2000f8e96b4 */
[--C-:B------:R-:W-:Y:S01]  /*edb0*/  FFMA.FTZ R180, R204, UR37, -R169.reuse ;  /* 0x00000025ccb47c23 */ /* 0x100fe200080108a9 */
[----:B------:R-:W-:Y:S01]  /*edc0*/  FFMA.FTZ R169, R205, UR37, -R169 ;  /* 0x00000025cda97c23 */ /* 0x000fe200080108a9 */
[----:B------:R-:W-:-:S02]  /*edd0*/  LOP3.LUT R204, R251, UR13, R248, 0x96, !PT ;  /* 0x0000000dfbcc7c12 */ /* 0x000fc4000f8e96f8 */
[----:B------:R-:W-:Y:S02]  /*ede0*/  IMAD.WIDE.U32 R32, R32, -0x326172a9, RZ ;  /* 0xcd9e8d5720207825 */ /* 0x000fe400078e00ff */
[----:B------:R-:W1:Y:S02]  /*edf0*/  MUFU.EX2 R180, R180 ;  /* 0x000000b400b47308 */ /* 0x000e640000000800 */
[----:B------:R-:W-:Y:S01]  /*ee00*/  IMAD.WIDE.U32 R204, R204, -0x2daee0ad, RZ ;  /* 0xd2511f53cccc7825 */ /* 0x000fe200078e00ff */
[C---:B------:R-:W-:Y:S02]  /*ee10*/  LOP3.LUT R28, R32.reuse, 0xffff, RZ, 0xc0, !PT ;  /* 0x0000ffff201c7812 */ /* 0x040fe400078ec0ff */
[----:B------:R-:W-:Y:S02]  /*ee20*/  LOP3.LUT R30, R32, 0xff, RZ, 0xc0, !PT ;  /* 0x000000ff201e7812 */ /* 0x000fe400078ec0ff */
[----:B------:R-:W-:Y:S01]  /*ee30*/  SHF.R.U32.HI R28, RZ, 0x8, R28 ;  /* 0x00000008ff1c7819 */ /* 0x000fe2000001161c */
[----:B------:R-:W2:Y:S01]  /*ee40*/  MUFU.EX2 R169, R169 ;  /* 0x000000a900a97308 */ /* 0x000ea20000000800 */
[----:B------:R-:W-:-:S02]  /*ee50*/  SHF.R.U32.HI R29, RZ, 0x18, R32 ;  /* 0x00000018ff1d7819 */ /* 0x000fc40000011620 */
[----:B------:R-:W-:Y:S02]  /*ee60*/  PRMT R30, R30, 0x5410, R28 ;  /* 0x000054101e1e7816 */ /* 0x000fe4000000001c */
[----:B------:R-:W-:Y:S02]  /*ee70*/  SHF.R.U32.HI R28, RZ, 0x10, R32 ;  /* 0x00000010ff1c7819 */ /* 0x000fe40000011620 */
[----:B------:R-:W-:Y:S02]  /*ee80*/  LOP3.LUT R31, R33, UR22, R250, 0x96, !PT ;  /* 0x00000016211f7c12 */ /* 0x000fe4000f8e96fa */
[----:B------:R-:W-:Y:S01]  /*ee90*/  LOP3.LUT R28, R28, 0xff, RZ, 0xc0, !PT ;  /* 0x000000ff1c1c7812 */ /* 0x000fe200078ec0ff */
[----:B-1----:R-:W-:Y:S01]  /*eea0*/  FADD.FTZ R41, R180, R41 ;  /* 0x00000029b4297221 */ /* 0x002fe20000010000 */
[----:B------:R-:W-:Y:S02]  /*eeb0*/  LOP3.LUT R33, R31, 0xffff, RZ, 0xc0, !PT ;  /* 0x0000ffff1f217812 */ /* 0x000fe400078ec0ff */
[----:B------:R-:W-:-:S02]  /*eec0*/  PRMT R28, R28, 0x5410, R29 ;  /* 0x000054101c1c7816 */ /* 0x000fc4000000001d */
[----:B------:R-:W-:Y:S02]  /*eed0*/  SHF.R.U32.HI R29, RZ, 0x10, R31 ;  /* 0x00000010ff1d7819 */ /* 0x000fe4000001161f */
[----:B------:R-:W-:Y:S01]  /*eee0*/  LOP3.LUT R32, R31, 0xff, RZ, 0xc0, !PT ;  /* 0x000000ff1f207812 */ /* 0x000fe200078ec0ff */
[----:B--2---:R-:W-:Y:S01]  /*eef0*/  FADD.FTZ R230, R169, R41 ;  /* 0x00000029a9e67221 */ /* 0x004fe20000010000 */
[----:B------:R-:W-:Y:S02]  /*ef00*/  SHF.R.U32.HI R31, RZ, 0x18, R31 ;  /* 0x00000018ff1f7819 */ /* 0x000fe4000001161f */
[----:B------:R-:W-:Y:S02]  /*ef10*/  LOP3.LUT R29, R29, 0xff, RZ, 0xc0, !PT ;  /* 0x000000ff1d1d7812 */ /* 0x000fe400078ec0ff */
[----:B------:R-:W-:Y:S02]  /*ef20*/  HSET2.LE.AND R30, R30, R56, PT ;  /* 0x000000381e1e7233 */ /* 0x000fe40003803000 */
[----:B------:R-:W-:-:S02]  /*ef30*/  PRMT R29, R29, 0x5410, R31 ;  /* 0x000054101d1d7816 */ /* 0x000fc4000000001f */
[----:B------:R-:W-:Y:S02]  /*ef40*/  F2FP.F16.F32.PACK_AB R31, R176, R175 ;  /* 0x000000afb01f723e */ /* 0x000fe400000000ff */
        /* <DEDUP_REMOVED lines=8> */
[----:B------:R-:W-:Y:S02]  /*efd0*/  F2FP.F16.F32.PACK_AB R32, R172, R164 ;  /* 0x000000a4ac20723e */ /* 0x000fe400000000ff */
[----:B------:R-:W-:Y:S02]  /*efe0*/  F2FP.F16.F32.PACK_AB R33, R62, R63 ;  /* 0x0000003f3e21723e */ /* 0x000fe400000000ff */
[----:B------:R-:W-:-:S02]  /*eff0*/  LOP3.LUT R28, R28, R32, RZ, 0xc0, !PT ;  /* 0x000000201c1c7212 */ /* 0x000fc400078ec0ff */
[----:B------:R-:W-:Y:S02]  /*f000*/  F2FP.F16.F32.PACK_AB R32, R174, R173 ;  /* 0x000000adae20723e */ /* 0x000fe400000000ff */
[----:B------:R-:W-:Y:S02]  /*f010*/  F2FP.F16.F32.PACK_AB R34, R169, R180 ;  /* 0x000000b4a922723e */ /* 0x000fe400000000ff */
[----:B------:R-:W-:Y:S02]  /*f020*/  LOP3.LUT R29, R29, R32, RZ, 0xc0, !PT ;  /* 0x000000201d1d7212 */ /* 0x000fe400078ec0ff */
[----:B------:R-:W-:-:S04]  /*f030*/  LOP3.LUT R246, R205, UR29, R246, 0x96, !PT ;  /* 0x0000001dcdf67c12 */ /* 0x000fc8000f8e96f6 */
[C---:B------:R-:W-:Y:S01]  /*f040*/  LOP3.LUT R60, R246.reuse, 0xffff, RZ, 0xc0, !PT ;  /* 0x0000fffff63c7812 */ /* 0x040fe200078ec0ff */
[C---:B------:R-:W-:Y:S01]  /*f050*/  HMMA.16816.F32 R84, R28.reuse, R16, R84 ;  /* 0x000000101c54723c */ /* 0x040fe20000001854 */
[--C-:B------:R-:W-:Y:S02]  /*f060*/  SHF.R.U32.HI R182, RZ, 0x10, R246.reuse ;  /* 0x00000010ffb67819 */ /* 0x100fe400000116f6 */
[----:B------:R-:W-:Y:S02]  /*f070*/  LOP3.LUT R53, R246, 0xff, RZ, 0xc0, !PT ;  /* 0x000000fff6357812 */ /* 0x000fe400078ec0ff */
[----:B------:R-:W-:Y:S01]  /*f080*/  SHF.R.U32.HI R246, RZ, 0x18, R246 ;  /* 0x00000018fff67819 */ /* 0x000fe200000116f6 */
[----:B------:R-:W-:Y:S01]  /*f090*/  HMMA.16816.F32 R104, R28, R14, R104 ;  /* 0x0000000e1c68723c */ /* 0x000fe20000001868 */
[----:B------:R-:W-:Y:S02]  /*f0a0*/  LOP3.LUT R16, R236, 0xffff, RZ, 0xc0, !PT ;  /* 0x0000ffffec107812 */ /* 0x000fe400078ec0ff */
[----:B------:R-:W-:-:S02]  /*f0b0*/  LOP3.LUT R17, R210, 0xffff, RZ, 0xc0, !PT ;  /* 0x0000ffffd2117812 */ /* 0x000fc400078ec0ff */
[----:B------:R-:W-:Y:S01]  /*f0c0*/  SHF.R.U32.HI R16, RZ, 0x8, R16 ;  /* 0x00000008ff107819 */ /* 0x000fe20000011610 */
[C---:B------:R-:W-:Y:S01]  /*f0d0*/  HMMA.16816.F32 R108, R28.reuse, R8, R108 ;  /* 0x000000081c6c723c */ /* 0x040fe2000000186c */
[----:B------:R-:W-:Y:S02]  /*f0e0*/  LOP3.LUT R15, R236, 0xff, RZ, 0xc0, !PT ;  /* 0x000000ffec0f7812 */ /* 0x000fe400078ec0ff */
[----:B------:R-:W-:Y:S02]  /*f0f0*/  SHF.R.U32.HI R14, RZ, 0x10, R210 ;  /* 0x00000010ff0e7819 */ /* 0x000fe400000116d2 */
[----:B------:R-:W-:Y:S01]  /*f100*/  SHF.R.U32.HI R17, RZ, 0x8, R17 ;  /* 0x00000008ff117819 */ /* 0x000fe20000011611 */
[----:B------:R-:W-:Y:S01]  /*f110*/  HMMA.16816.F32 R144, R28, R12, R144 ;  /* 0x0000000c1c90723c */ /* 0x000fe20000001890 */
[----:B------:R-:W-:Y:S02]  /*f120*/  SHF.R.U32.HI R9, RZ, 0x10, R236 ;  /* 0x00000010ff097819 */ /* 0x000fe400000116ec */
[----:B------:R-:W-:-:S02]  /*f130*/  PRMT R8, R15, 0x5410, R16 ;  /* 0x000054100f087816 */ /* 0x000fc40000000010 */
[----:B------:R-:W-:Y:S01]  /*f140*/  SHF.R.U32.HI R236, RZ, 0x18, R236 ;  /* 0x00000018ffec7819 */ /* 0x000fe200000116ec */
[C---:B------:R-:W-:Y:S01]  /*f150*/  HMMA.16816.F32 R120, R28.reuse, R10, R120 ;  /* 0x0000000a1c78723c */ /* 0x040fe20000001878 */
[----:B------:R-:W-:Y:S02]  /*f160*/  LOP3.LUT R12, R210, 0xff, RZ, 0xc0, !PT ;  /* 0x000000ffd20c7812 */ /* 0x000fe400078ec0ff */
[----:B------:R-:W-:Y:S02]  /*f170*/  SHF.R.U32.HI R13, RZ, 0x18, R210 ;  /* 0x00000018ff0d7819 */ /* 0x000fe400000116d2 */
[----:B------:R-:W-:Y:S01]  /*f180*/  LOP3.LUT R14, R14, 0xff, RZ, 0xc0, !PT ;  /* 0x000000ff0e0e7812 */ /* 0x000fe200078ec0ff */
[----:B------:R-:W-:Y:S01]  /*f190*/  HMMA.16816.F32 R136, R28, R4, R136 ;  /* 0x000000041c88723c */ /* 0x000fe20000001888 */
[----:B------:R-:W-:Y:S02]  /*f1a0*/  LOP3.LUT R9, R9, 0xff, RZ, 0xc0, !PT ;  /* 0x000000ff09097812 */ /* 0x000fe400078ec0ff */
[----:B------:R-:W-:-:S02]  /*f1b0*/  HSET2.LE.AND R32, R8, R56, PT ;  /* 0x0000003808207233 */ /* 0x000fc40003803000 */
        /* <DEDUP_REMOVED lines=11> */
[----:B------:R-:W-:Y:S02]  /*f270*/  F2FP.F16.F32.PACK_AB R4, R61, R181 ;  /* 0x000000b53d04723e */ /* 0x000fe400000000ff */
[----:B------:R-:W-:Y:S02]  /*f280*/  LOP3.LUT R32, R32, R10, RZ, 0xc0, !PT ;  /* 0x0000000a20207212 */ /* 0x000fe400078ec0ff */
[----:B------:R-:W-:Y:S01]  /*f290*/  LOP3.LUT R33, R8, R33, RZ, 0xc0, !PT ;  /* 0x0000002108217212 */ /* 0x000fe200078ec0ff */
[----:B------:R-:W-:Y:S01]  /*f2a0*/  HMMA.16816.F32 R80, R28, R22, R80 ;  /* 0x000000161c50723c */ /* 0x000fe20000001850 */
[----:B------:R-:W-:Y:S01]  /*f2b0*/  LOP3.LUT R34, R12, R34, RZ, 0xc0, !PT ;  /* 0x000000220c227212 */ /* 0x000fe200078ec0ff */
[----:B------:R-:W2:Y:S01]  /*f2c0*/  LDSM.16.MT88.4 R20, [R212+0x9c00] ;  /* 0x009c0000d414783b */ /* 0x000ea20000004200 */
[----:B------:R-:W-:-:S02]  /*f2d0*/  LOP3.LUT R35, R35, R4, RZ, 0xc0, !PT ;  /* 0x0000000423237212 */ /* 0x000fc400078ec0ff */
[----:B------:R-:W-:Y:S01]  /*f2e0*/  SHF.R.U32.HI R60, RZ, 0x8, R60 ;  /* 0x00000008ff3c7819 */ /* 0x000fe2000001163c */
[----:B------:R-:W-:Y:S01]  /*f2f0*/  HMMA.16816.F32 R96, R28, R18, R96 ;  /* 0x000000121c60723c */ /* 0x000fe20000001860 */
[----:B------:R-:W3:Y:S01]  /*f300*/  LDSM.16.MT88.4 R16, [R214+0xac00] ;  /* 0x00ac0000d610783b */ /* 0x000ee20000004200 */
[----:B------:R-:W-:-:S03]  /*f310*/  LOP3.LUT R182, R182, 0xff, RZ, 0xc0, !PT ;  /* 0x000000ffb6b67812 */ /* 0x000fc600078ec0ff */
[----:B------:R-:W4:Y:S01]  /*f320*/  LDSM.16.MT88.4 R12, [R212+0xac00] ;  /* 0x00ac0000d40c783b */ /* 0x000f220000004200 */
[----:B------:R-:W-:Y:S01]  /*f330*/  HMMA.16816.F32 R132, R28, R6, R132 ;  /* 0x000000061c84723c */ /* 0x000fe20000001884 */
[----:B------:R-:W-:Y:S02]  /*f340*/  PRMT R182, R182, 0x5410, R246 ;  /* 0x00005410b6b67816 */ /* 0x000fe400000000f6 */
[----:B------:R-:W4:Y:S04]  /*f350*/  LDSM.16.MT88.4 R8, [R214+0xbc00] ;  /* 0x00bc0000d608783b */ /* 0x000f280000004200 */
[----:B------:R-:W4:Y:S01]  /*f360*/  LDSM.16.MT88.4 R4, [R212+0xbc00] ;  /* 0x00bc0000d404783b */ /* 0x000f220000004200 */
[C---:B------:R-:W-:Y:S02]  /*f370*/  LOP3.LUT R31, R204.reuse, 0xffff, RZ, 0xc0, !PT ;  /* 0x0000ffffcc1f7812 */ /* 0x040fe400078ec0ff */
[----:B------:R-:W-:-:S02]  /*f380*/  LOP3.LUT R28, R204, 0xff, RZ, 0xc0, !PT ;  /* 0x000000ffcc1c7812 */ /* 0x000fc400078ec0ff */
[--C-:B------:R-:W-:Y:S02]  /*f390*/  SHF.R.U32.HI R30, RZ, 0x10, R204.reuse ;  /* 0x00000010ff1e7819 */ /* 0x100fe400000116cc */
[----:B------:R-:W-:Y:S02]  /*f3a0*/  SHF.R.U32.HI R31, RZ, 0x8, R31 ;  /* 0x00000008ff1f7819 */ /* 0x000fe4000001161f */
[----:B------:R-:W-:Y:S02]  /*f3b0*/  SHF.R.U32.HI R29, RZ, 0x18, R204 ;  /* 0x00000018ff1d7819 */ /* 0x000fe400000116cc */
[----:B------:R-:W-:Y:S01]  /*f3c0*/  LOP3.LUT R30, R30, 0xff, RZ, 0xc0, !PT ;  /* 0x000000ff1e1e7812 */ /* 0x000fe200078ec0ff */
[----:B-1----:R-:W-:Y:S01]  /*f3d0*/  HMMA.16816.F32 R156, R32, R24, R156 ;  /* 0x00000018209c723c */ /* 0x002fe2000000189c */
[----:B------:R-:W-:Y:S02]  /*f3e0*/  PRMT R31, R28, 0x5410, R31 ;  /* 0x000054101c1f7816 */ /* 0x000fe4000000001f */
[----:B------:R-:W-:-:S02]  /*f3f0*/  PRMT R29, R30, 0x5410, R29 ;  /* 0x000054101e1d7816 */ /* 0x000fc4000000001d */
[----:B------:R-:W-:Y:S01]  /*f400*/  PRMT R28, R53, 0x5410, R60 ;  /* 0x00005410351c7816 */ /* 0x000fe2000000003c */
[C---:B------:R-:W-:Y:S01]  /*f410*/  HMMA.16816.F32 R152, R32.reuse, R26, R152 ;  /* 0x0000001a2098723c */ /* 0x040fe20000001898 */
[--C-:B------:R-:W-:Y:S02]  /*f420*/  HSET2.LE.AND R30, R31, R56.reuse, PT ;  /* 0x000000381f1e7233 */ /* 0x100fe40003803000 */
[----:B------:R-:W-:Y:S02]  /*f430*/  F2FP.F16.F32.PACK_AB R53, R52, R58 ;  /* 0x0000003a3435723e */ /* 0x000fe400000000ff */
[--C-:B------:R-:W-:Y:S01]  /*f440*/  HSET2.LE.AND R31, R29, R56.reuse, PT ;  /* 0x000000381d1f7233 */ /* 0x100fe20003803000 */
[----:B--2---:R-:W-:Y:S01]  /*f450*/  HMMA.16816.F32 R72, R32, R20, R72 ;  /* 0x000000142048723c */ /* 0x004fe20000001848 */
[--C-:B------:R-:W-:Y:S02]  /*f460*/  HSET2.LE.AND R28, R28, R56.reuse, PT ;  /* 0x000000381c1c7233 */ /* 0x100fe40003803000 */
[----:B------:R-:W-:-:S02]  /*f470*/  HSET2.LE.AND R29, R182, R56, PT ;  /* 0x00000038b61d7233 */ /* 0x000fc40003803000 */
[----:B------:R-:W-:Y:S01]  /*f480*/  LOP3.LUT R30, R30, R53, RZ, 0xc0, !PT ;  /* 0x000000351e1e7212 */ /* 0x000fe200078ec0ff */
[C---:B------:R-:W-:Y:S01]  /*f490*/  HMMA.16816.F32 R76, R32.reuse, R22, R76 ;  /* 0x00000016204c723c */ /* 0x040fe2000000184c */
[----:B------:R-:W-:Y:S02]  /*f4a0*/  F2FP.F16.F32.PACK_AB R56, R36, R51 ;  /* 0x000000332438723e */ /* 0x000fe400000000ff */
[----:B------:R-:W-:Y:S02]  /*f4b0*/  F2FP.F16.F32.PACK_AB R60, R59, R64 ;  /* 0x000000403b3c723e */ /* 0x000fe400000000ff */
[----:B------:R-:W-:Y:S01]  /*f4c0*/  F2FP.F16.F32.PACK_AB R53, R37, R57 ;  /* 0x000000392535723e */ /* 0x000fe200000000ff */
[----:B---3--:R-:W-:Y:S01]  /*f4d0*/  HMMA.16816.F32 R88, R32, R16, R88 ;  /* 0x000000102058723c */ /* 0x008fe20000001858 */
[----:B------:R-:W-:Y:S02]  /*f4e0*/  LOP3.LUT R31, R31, R56, RZ, 0xc0, !PT ;  /* 0x000000381f1f7212 */ /* 0x000fe400078ec0ff */
[----:B------:R-:W-:-:S02]  /*f4f0*/  LOP3.LUT R28, R28, R60, RZ, 0xc0, !PT ;  /* 0x0000003c1c1c7212 */ /* 0x000fc400078ec0ff */
[----:B------:R-:W-:Y:S01]  /*f500*/  LOP3.LUT R29, R29, R53, RZ, 0xc0, !PT ;  /* 0x000000351d1d7212 */ /* 0x000fe200078ec0ff */
[C---:B------:R-:W-:Y:S06]  /*f510*/  HMMA.16816.F32 R92, R32.reuse, R18, R92 ;  /* 0x00000012205c723c */ /* 0x040fec000000185c */
[C---:B----4-:R-:W-:Y:S06]  /*f520*/  HMMA.16816.F32 R140, R32.reuse, R12, R140 ;  /* 0x0000000c208c723c */ /* 0x050fec000000188c */
        /* <DEDUP_REMOVED lines=19> */
.L_x_404:
[----:B------:R-:W-:-:S12]  /*f660*/  UIADD3 UR34, UR38, -0x1, URZ ;  /* 0xffffffff26227890 */ /* 0x000fd8000fffe03f */
.L_x_407:
[----:B------:R-:W-:-:S13]  /*f670*/  ISETP.LE.AND P0, PT, RZ, UR34, PT ;  /* 0x00000022ff007c0c */ /* 0x000fda000bf03270 */
[----:B------:R-:W-:Y:S05]  /*f680*/  @!P0 BRA `(.L_x_408) ;  /* 0x0000004000588947 */ /* 0x000fea0003800000 */
[----:B------:R-:W-:Y:S01]  /*f690*/  IMAD.WIDE.U32 R238, R233, -0x326172a9, RZ ;  /* 0xcd9e8d57e9ee7825 */ /* 0x000fe200078e00ff */
[----:B------:R-:W-:Y:S01]  /*f6a0*/  PRMT R226, R241, 0x7054, R241 ;  /* 0x00007054f1e27816 */ /* 0x000fe200000000f1 */
[----:B------:R-:W-:Y:S01]  /*f6b0*/  USHF.L.U64.HI UR35, UR36, 0x1, UR35 ;  /* 0x0000000124237899 */ /* 0x000fe20008010223 */
[----:B------:R-:W-:Y:S01]  /*f6c0*/  MOV R164, R167 ;  /* 0x000000a700a47202 */ /* 0x000fe20000000f00 */
[----:B------:R-:W-:Y:S01]  /*f6d0*/  IMAD.WIDE.U32 R234, R234, -0x326172a9, RZ ;  /* 0xcd9e8d57eaea7825 */ /* 0x000fe200078e00ff */
[-C--:B------:R-:W-:Y:S01]  /*f6e0*/  LOP3.LUT R236, R239, R229.reuse, RZ, 0x3c, !PT ;  /* 0x000000e5efec7212 */ /* 0x080fe200078e3cff */
[----:B------:R-:W-:Y:S01]  /*f6f0*/  USHF.L.U32 UR36, UR36, 0x1, URZ ;  /* 0x0000000124247899 */ /* 0x000fe2000800063f */
[----:B------:R-:W-:Y:S01]  /*f700*/  MOV R3, R168 ;  /* 0x000000a800037202 */ /* 0x000fe20000000f00 */
[----:B------:R-:W-:Y:S01]  /*f710*/  IMAD.WIDE.U32 R240, R228, -0x2daee0ad, RZ ;  /* 0xd2511f53e4f07825 */ /* 0x000fe200078e00ff */
[----:B------:R-:W-:Y:S01]  /*f720*/  LOP3.LUT R229, R235, R229, RZ, 0x3c, !PT ;  /* 0x000000e5ebe57212 */ /* 0x000fe200078e3cff */
[----:B------:R-:W-:Y:S01]  /*f730*/  ULDC UR4, c[0x0][0x2ec] ;  /* 0x0000bb0000047ab9 */ /* 0x000fe20000000800 */
[----:B------:R-:W-:Y:S01]  /*f740*/  MOV R0, R165 ;  /* 0x000000a500007202 */ /* 0x000fe20000000f00 */
[----:B------:R-:W-:Y:S01]  /*f750*/  IMAD.WIDE.U32 R236, R236, -0x2daee0ad, RZ ;  /* 0xd2511f53ecec7825 */ /* 0x000fe200078e00ff */
[----:B------:R-:W-:Y:S01]  /*f760*/  MOV R2, R166 ;  /* 0x000000a600027202 */ /* 0x000fe20000000f00 */
[----:B------:R-:W-:Y:S01]  /*f770*/  ULDC.64 UR6, c[0x0][0x218] ;  /* 0x0000860000067ab9 */ /* 0x000fe20000000a00 */
[----:B------:R-:W-:Y:S01]  /*f780*/  MOV R243, R245 ;  /* 0x000000f500f37202 */ /* 0x000fe20000000f00 */
[----:B------:R-:W-:Y:S01]  /*f790*/  IMAD.WIDE.U32 R228, R229, -0x2daee0ad, RZ ;  /* 0xd2511f53e5e47825 */ /* 0x000fe200078e00ff */
[----:B------:R-:W-:Y:S01]  /*f7a0*/  ULDC.64 UR10, c[0x0][0x220] ;  /* 0x00008800000a7ab9 */ /* 0x000fe20000000a00 */
[----:B------:R-:W-:Y:S01]  /*f7b0*/  ULDC.64 UR8, c[0x0][0x248] ;  /* 0x0000920000087ab9 */ /* 0x000fe20000000a00 */
[----:B------:R-:W-:Y:S05]  /*f7c0*/  BRA `(.L_x_409) ;  /* 0x0000000000687947 */ /* 0x000fea0003800000 */
.L_x_411:
        /* <DEDUP_REMOVED lines=26> */
.L_x_409:
        /* <DEDUP_REMOVED lines=14> */
[----:B-----5:R-:W-:Y:S01]  /*fa50*/  LDGSTS.E.BYPASS.LTC128B.128 [R218+0x9000], desc[UR30][R8.64] ;  /* 0x0900000008da7fae */ /* 0x020fe2000b901d5e */
        /* <DEDUP_REMOVED lines=8> */
[----:B------:R-:W1:Y:S06]  /*fae0*/  LDSM.16.M88.4 R16, [R216+0x6000] ;  /* 0x00600000d810783b */ /* 0x000e6c0000000200 */
[----:B------:R-:W2:Y:S06]  /*faf0*/  LDSM.16.M88.4 R60, [R217+0x1000] ;  /* 0x00100000d93c783b */ /* 0x000eac0000000200 */
[----:B------:R-:W3:Y:S06]  /*fb00*/  LDSM.16.M88.4 R32, [R216+0x6400] ;  /* 0x00640000d820783b */ /* 0x000eec0000000200 */
[----:B------:R-:W0:Y:S06]  /*fb10*/  LDGDEPBAR ;  /* 0x00000000000079af */ /* 0x000e2c0000000000 */
[----:B------:R-:W4:Y:S06]  /*fb20*/  LDSM.16.M88.4 R48, [R216+0x6800] ;  /* 0x00680000d830783b */ /* 0x000f2c0000000200 */
[----:B------:R-:W4:Y:S06]  /*fb30*/  LDSM.16.M88.4 R168, [R216+0x6c00] ;  /* 0x006c0000d8a8783b */ /* 0x000f2c0000000200 */
        /* <DEDUP_REMOVED lines=19> */
[C---:B------:R-:W-:Y:S06]  /*fc70*/  HMMA.16816.F32 R40, R60.reuse, R48, RZ ;  /* 0x000000303c28723c */ /* 0x040fec00000018ff */
[-C--:B------:R-:W-:Y:S06]  /*fc80*/  HMMA.16816.F32 R44, R60, R50.reuse, RZ ;  /* 0x000000323c2c723c */ /* 0x080fec00000018ff */
[C---:B------:R-:W-:Y:S06]  /*fc90*/  HMMA.16816.F32 R48, R64.reuse, R50, RZ ;  /* 0x000000324030723c */ /* 0x040fec00000018ff */
[-C--:B------:R-:W-:Y:S06]  /*fca0*/  HMMA.16816.F32 R52, R64, R168.reuse, RZ ;  /* 0x000000a84034723c */ /* 0x080fec00000018ff */
        /* <DEDUP_REMOVED lines=18> */
[----:B------:R-:W2:Y:S05]  /*fdd0*/  LDSM.16.M88.4 R188, [R216+0x7c00] ;  /* 0x007c0000d8bc783b */ /* 0x000eaa0000000200 */
[-C--:B---3--:R-:W-:Y:S06]  /*fde0*/  HMMA.16816.F32 R52, R172, R192.reuse, R52 ;  /* 0x000000c0ac34723c */ /* 0x088fec0000001834 */
[C---:B------:R-:W-:Y:S06]  /*fdf0*/  HMMA.16816.F32 R56, R180.reuse, R192, R56 ;  /* 0x000000c0b438723c */ /* 0x040fec0000001838 */
[-C--:B------:R-:W-:Y:S01]  /*fe00*/  HMMA.16816.F32 R60, R180, R194.reuse, R60 ;  /* 0x000000c2b43c723c */ /* 0x080fe2000000183c */
[----:B------:R-:W3:Y:S05]  /*fe10*/  LDSM.16.M88.4 R180, [R215+0x2000] ;  /* 0x00200000d7b4783b */ /* 0x000eea0000000200 */
[----:B------:R-:W-:Y:S01]  /*fe20*/  HMMA.16816.F32 R64, R172, R194, R64 ;  /* 0x000000c2ac40723c */ /* 0x000fe20000001840 */
[----:B------:R-:W3:Y:S05]  /*fe30*/  LDSM.16.M88.4 R172, [R215+0x3000] ;  /* 0x00300000d7ac783b */ /* 0x000eea0000000200 */
[-C--:B----4-:R-:W-:Y:S01]  /*fe40*/  HMMA.16816.F32 R4, R168, R196.reuse, R4 ;  /* 0x000000c4a804723c */ /* 0x090fe20000001804 */
[----:B------:R-:W4:Y:S05]  /*fe50*/  LDSM.16.M88.4 R192, [R213+0x7400] ;  /* 0x00740000d5c0783b */ /* 0x000f2a0000000200 */
        /* <DEDUP_REMOVED lines=19> */
[----:B------:R-:W2:Y:S05]  /*ff90*/  LDSM.16.M88.4 R168, [R217+0x4000] ;  /* 0x00400000d9a8783b */ /* 0x000eaa0000000200 */
[-C--:B---3--:R-:W-:Y:S01]  /*ffa0*/  HMMA.16816.F32 R4, R180, R204.reuse, R4 ;  /* 0x000000ccb404723c */ /* 0x088fe20000001804 */
[----:B------:R-:W3:Y:S05]  /*ffb0*/  LDSM.16.M88.4 R188, [R217+0x5000] ;  /* 0x00500000d9bc783b */ /* 0x000eea0000000200 */
[C---:B------:R-:W-:Y:S06]  /*ffc0*/  HMMA.16816.F32 R8, R172.reuse, R204, R8 ;  /* 0x000000ccac08723c */ /* 0x040fec0000001808 */
[-C--:B------:R-:W-:Y:S06]  /*ffd0*/  HMMA.16816.F32 R12, R172, R206.reuse, R12 ;  /* 0x000000ceac0c723c */ /* 0x080fec000000180c */
[C---:B------:R-:W-:Y:S01]  /*ffe0*/  HMMA.16816.F32 R16, R180.reuse, R206, R16 ;  /* 0x000000ceb410723c */ /* 0x040fe20000001810 */
[----:B------:R-:W-:Y:S05]  /*fff0*/  LDSM.16.M88.4 R204, [R216+0x8c00] ;  /* 0x008c0000d8cc783b */ /* 0x000fea0000000200 */
[-C--:B----4-:R-:W-:Y:S06]  /*10000*/  HMMA.16816.F32 R20, R180, R192.reuse, R20 ;  /* 0x000000c0b414723c */ /* 0x090fec0000001814 */
        /* <DEDUP_REMOVED lines=12> */
[----:B------:R-:W1:Y:S05]  /*100d0*/  LDSM.16.M88.4 R172, [R215+0x5000] ;  /* 0x00500000d7ac783b */ /* 0x000e6a0000000200 */
[----:B------:R-:W-:Y:S01]  /*100e0*/  HMMA.16816.F32 R64, R180, R178, R64 ;  /* 0x000000b2b440723c */ /* 0x000fe20000001840 */
[----:B------:R-:W1:Y:S05]  /*100f0*/  LDSM.16.M88.4 R176, [R213+0x8400] ;  /* 0x00840000d5b0783b */ /* 0x000e6a0000000200 */
[-C--:B--2---:R-:W-:Y:S01]  /*10100*/  HMMA.16816.F32 R4, R168, R184.reuse, R4 ;  /* 0x000000b8a804723c */ /* 0x084fe20000001804 */
[----:B------:R-:W2:Y:S05]  /*10110*/  LDSM.16.M88.4 R180, [R213+0x8800] ;  /* 0x00880000d5b4783b */ /* 0x000eaa0000000200 */
[C---:B---3--:R-:W-:Y:S06]  /*10120*/  HMMA.16816.F32 R8, R188.reuse, R184, R8 ;  /* 0x000000b8bc08723c */ /* 0x048fec0000001808 */
        /* <DEDUP_REMOVED lines=21> */
[----:B------:R-:W-:Y:S01]  /*10280*/  FMNMX.FTZ R166, R4, R3, !PT ;  /* 0x0000000304a67209 */ /* 0x000fe20007810000 */
[-C--:B------:R-:W-:Y:S04]  /*10290*/  HMMA.16816.F32 R20, R196, R176.reuse, R20 ;  /* 0x000000b0c414723c */ /* 0x080fe80000001814 */
[----:B------:R-:W-:Y:S02]  /*102a0*/  FMNMX.FTZ R165, R6, R164, !PT ;  /* 0x000000a406a57209 */ /* 0x000fe40007810000 */
[----:B------:R-:W-:Y:S01]  /*102b0*/  FMNMX.FTZ R167, R8, R2, !PT ;  /* 0x0000000208a77209 */ /* 0x000fe20007810000 */
[C---:B------:R-:W-:Y:S06]  /*102c0*/  HMMA.16816.F32 R24, R172.reuse, R176, R24 ;  /* 0x000000b0ac18723c */ /* 0x040fec0000001818 */
        /* <DEDUP_REMOVED lines=56> */
.L_x_410:
[----:B------:R-:W-:Y:S01]  /*10650*/  FMNMX.FTZ R169, R10, R0, !PT ;  /* 0x000000000aa97209 */ /* 0x000fe20007810000 */
[----:B------:R-:W2:Y:S01]  /*10660*/  SHFL.BFLY PT, R168, R171, 0x2, 0x1f ;  /* 0x0c401f00aba87f89 */ /* 0x000ea200000e0000 */
[--C-:B------:R-:W-:Y:S01]  /*10670*/  LOP3.LUT R246, R237, UR20, R240.reuse, 0x96, !PT ;  /* 0x00000014edf67c12 */ /* 0x100fe2000f8e96f0 */
[----:B------:R-:W-:Y:S01]  /*10680*/  USHF.L.U32 UR5, UR34, 0x1, URZ ;  /* 0x0000000122057899 */ /* 0x000fe2000800063f */
[----:B------:R-:W-:Y:S05]  /*10690*/  FMNMX.FTZ R169, R11, R169, !PT ;  /* 0x000000a90ba97209 */ /* 0x000fea0007810000 */
[----:B------:R-:W3:Y:S01]  /*106a0*/  SHFL.BFLY PT, R165, R166, 0x2, 0x1f ;  /* 0x0c401f00a6a57f89 */ /* 0x000ee200000e0000 */
[----:B------:R-:W-:Y:S01]  /*106b0*/  LOP3.LUT R244, R229, UR20, R240, 0x96, !PT ;  /* 0x00000014e5f47c12 */ /* 0x000fe2000f8e96f0 */
[----:B------:R-:W-:Y:S01]  /*106c0*/  IMAD.WIDE.U32 R246, R246, -0x326172a9, RZ ;  /* 0xcd9e8d57f6f67825 */ /* 0x000fe200078e00ff */
[----:B------:R-:W-:Y:S05]  /*106d0*/  FMNMX.FTZ R169, R14, R169, !PT ;  /* 0x000000a90ea97209 */ /* 0x000fea0007810000 */
[----:B------:R-:W4:Y:S01]  /*106e0*/  SHFL.BFLY PT, R167, R170, 0x2, 0x1f ;  /* 0x0c401f00aaa77f89 */ /* 0x000f2200000e0000 */
[----:B------:R-:W-:Y:S01]  /*106f0*/  UIADD3 UR34, UR34, -0x1, URZ ;  /* 0xffffffff22227890 */ /* 0x000fe2000fffe03f */
[----:B------:R-:W-:Y:S01]  /*10700*/  IMAD.WIDE.U32 R244, R244, -0x326172a9, RZ ;  /* 0xcd9e8d57f4f47825 */ /* 0x000fe200078e00ff */
[----:B------:R-:W-:Y:S03]  /*10710*/  FMNMX.FTZ R169, R15, R169, !PT ;  /* 0x000000a90fa97209 */ /* 0x000fe60007810000 */
[----:B------:R-:W-:Y:S01]  /*10720*/  IMAD.U32 R176, RZ, RZ, UR33 ;  /* 0x00000021ffb07e24 */ /* 0x000fe2000f8e00ff */
[----:B------:R-:W-:Y:S04]  /*10730*/  FMNMX.FTZ R169, R26, R169, !PT ;  /* 0x000000a91aa97209 */ /* 0x000fe80007810000 */
[----:B------:R-:W-:Y:S02]  /*10740*/  FMNMX.FTZ R169, R27, R169, !PT ;  /* 0x000000a91ba97209 */ /* 0x000fe40007810000 */
[----:B------:R-:W-:Y:S01]  /*10750*/  LOP3.LUT R176, R241, UR5, R176, 0x96, !PT ;  /* 0x00000005f1b07c12 */ /* 0x000fe2000f8e96b0 */
[----:B------:R-:W-:Y:S01]  /*10760*/  UIADD3 UR5, UR5, 0x1, URZ ;  /* 0x0000000105057890 */ /* 0x000fe2000fffe03f */
[----:B------:R-:W-:Y:S02]  /*10770*/  FMNMX.FTZ R169, R30, R169, !PT ;  /* 0x000000a91ea97209 */ /* 0x000fe40007810000 */
[----:B--2---:R-:W-:Y:S01]  /*10780*/  FMNMX.FTZ R171, R171, R168, !PT ;  /* 0x000000a8abab7209 */ /* 0x004fe20007810000 */
[----:B------:R-:W-:Y:S01]  /*10790*/  IMAD.WIDE.U32 R176, R176, -0x326172a9, RZ ;  /* 0xcd9e8d57b0b07825 */ /* 0x000fe200078e00ff */
[----:B------:R-:W-:Y:S02]  /*107a0*/  FMNMX.FTZ R169, R31, R169, !PT ;  /* 0x000000a91fa97209 */ /* 0x000fe40007810000 */
[----:B---3--:R-:W-:Y:S01]  /*107b0*/  FMNMX.FTZ R165, R166, R165, !PT ;  /* 0x000000a5a6a57209 */ /* 0x008fe20007810000 */
[----:B------:R-:W2:Y:S01]  /*107c0*/  SHFL.BFLY PT, R168, R171, 0x1, 0x1f ;  /* 0x0c201f00aba87f89 */ /* 0x000ea200000e0000 */
[----:B------:R-:W-:Y:S02]  /*107d0*/  FMNMX.FTZ R169, R42, R169, !PT ;  /* 0x000000a92aa97209 */ /* 0x000fe40007810000 */
[----:B----4-:R-:W-:Y:S05]  /*107e0*/  FMNMX.FTZ R170, R170, R167, !PT ;  /* 0x000000a7aaaa7209 */ /* 0x010fea0007810000 */
[----:B------:R-:W3:Y:S01]  /*107f0*/  SHFL.BFLY PT, R166, R165, 0x1, 0x1f ;  /* 0x0c201f00a5a67f89 */ /* 0x000ee200000e0000 */
[----:B------:R-:W-:Y:S02]  /*10800*/  FMNMX.FTZ R169, R43, R169, !PT ;  /* 0x000000a92ba97209 */ /* 0x000fe40007810000 */
[--C-:B------:R-:W-:Y:S05]  /*10810*/  LOP3.LUT R180, R247, UR19, R176.reuse, 0x96, !PT ;  /* 0x00000013f7b47c12 */ /* 0x100fea000f8e96b0 */
[----:B------:R-:W4:Y:S01]  /*10820*/  SHFL.BFLY PT, R167, R170, 0x1, 0x1f ;  /* 0x0c201f00aaa77f89 */ /* 0x000f2200000e0000 */
[----:B------:R-:W-:Y:S02]  /*10830*/  FMNMX.FTZ R169, R46, R169, !PT ;  /* 0x000000a92ea97209 */ /* 0x000fe40007810000 */
[----:B------:R-:W-:Y:S01]  /*10840*/  LOP3.LUT R176, R245, UR19, R176, 0x96, !PT ;  /* 0x00000013f5b07c12 */ /* 0x000fe2000f8e96b0 */
[----:B------:R-:W-:Y:S01]  /*10850*/  IMAD.WIDE.U32 R180, R180, -0x2daee0ad, RZ ;  /* 0xd2511f53b4b47825 */ /* 0x000fe200078e00ff */
[----:B--2---:R-:W-:Y:S02]  /*10860*/  FMNMX.FTZ R168, R171, R168, !PT ;  /* 0x000000a8aba87209 */ /* 0x004fe40007810000 */
[----:B---3--:R-:W-:Y:S03]  /*10870*/  FMNMX.FTZ R166, R165, R166, !PT ;  /* 0x000000a6a5a67209 */ /* 0x008fe60007810000 */
[C---:B------:R-:W-:Y:S01]  /*10880*/  FADD.FTZ R165, -R168.reuse, R3 ;  /* 0x00000003a8a57221 */ /* 0x040fe20000010100 */
[C---:B------:R-:W-:Y:S01]  /*10890*/  FMUL.FTZ R204, R168.reuse, UR4 ;  /* 0x00000004a8cc7c20 */ /* 0x040fe20008410000 */
[----:B------:R-:W-:Y:S02]  /*108a0*/  FSETP.NEU.FTZ.AND P1, PT, R168, -INF , PT ;  /* 0xff800000a800780b */ /* 0x000fe40003f3d000 */
[----:B----4-:R-:W-:Y:S01]  /*108b0*/  FMNMX.FTZ R167, R170, R167, !PT ;  /* 0x000000a7aaa77209 */ /* 0x010fe20007810000 */
[----:B------:R-:W-:Y:S01]  /*108c0*/  FMUL.FTZ R165, R165, UR4 ;  /* 0x00000004a5a57c20 */ /* 0x000fe20008410000 */
[----:B------:R-:W-:Y:S01]  /*108d0*/  FSEL R204, R204, RZ, P1 ;  /* 0x000000ffcccc7208 */ /* 0x000fe20000800000 */
[----:B------:R-:W-:Y:S01]  /*108e0*/  FMUL.FTZ R202, R166, UR4 ;  /* 0x00000004a6ca7c20 */ /* 0x000fe20008410000 */
[----:B------:R-:W-:Y:S01]  /*108f0*/  LOP3.LUT R170, R177, UR21, R234, 0x96, !PT ;  /* 0x00000015b1aa7c12 */ /* 0x000fe2000f8e96ea */
[C---:B------:R-:W-:Y:S01]  /*10900*/  FADD.FTZ R3, -R167.reuse, R164 ;  /* 0x000000a4a7037221 */ /* 0x040fe20000010100 */
[C---:B------:R-:W-:Y:S01]  /*10910*/  FMUL.FTZ R203, R167.reuse, UR4 ;  /* 0x00000004a7cb7c20 */ /* 0x040fe20008410000 */
[----:B------:R2:W3:Y:S01]  /*10920*/  MUFU.EX2 R164, R165 ;  /* 0x000000a500a47308 */ /* 0x0004e20000000800 */
[----:B------:R-:W-:Y:S01]  /*10930*/  FSETP.NEU.FTZ.AND P1, PT, R167, -INF , PT ;  /* 0xff800000a700780b */ /* 0x000fe20003f3d000 */
[----:B------:R-:W-:Y:S04]  /*10940*/  IMAD.WIDE.U32 R178, R170, -0x2daee0ad, RZ ;  /* 0xd2511f53aab27825 */ /* 0x000fe800078e00ff */
[--C-:B------:R-:W-:Y:S01]  /*10950*/  FFMA.FTZ R170, R17, UR4, -R204.reuse ;  /* 0x0000000411aa7c23 */ /* 0x100fe200080108cc */
[----:B------:R-:W-:Y:S01]  /*10960*/  FSEL R203, R203, RZ, P1 ;  /* 0x000000ffcbcb7208 */ /* 0x000fe20000800000 */
[----:B------:R-:W-:Y:S01]  /*10970*/  FFMA.FTZ R189, R4, UR4, -R204 ;  /* 0x0000000404bd7c23 */ /* 0x000fe200080108cc */
[----:B------:R-:W-:Y:S01]  /*10980*/  LOP3.LUT R17, R179, UR18, R228, 0x96, !PT ;  /* 0x00000012b3117c12 */ /* 0x000fe2000f8e96e4 */
[----:B------:R-:W-:Y:S01]  /*10990*/  FFMA.FTZ R191, R5, UR4, -R204 ;  /* 0x0000000405bf7c23 */ /* 0x000fe200080108cc */
[----:B------:R-:W-:Y:S01]  /*109a0*/  FSETP.NEU.FTZ.AND P1, PT, R166, -INF , PT ;  /* 0xff800000a600780b */ /* 0x000fe20003f3d000 */
[--C-:B------:R-:W-:Y:S01]  /*109b0*/  FFMA.FTZ R188, R19, UR4, -R203.reuse ;  /* 0x0000000413bc7c23 */ /* 0x100fe200080108cb */
[--C-:B------:R-:W-:Y:S01]  /*109c0*/  FFMA.FTZ R192, R6, UR4, -R203.reuse ;  /* 0x0000000406c07c23 */ /* 0x100fe200080108cb */
[----:B-1----:R-:W-:Y:S01]  /*109d0*/  IMAD.WIDE.U32 R172, R17, -0x326172a9, RZ ;  /* 0xcd9e8d5711ac7825 */ /* 0x002fe200078e00ff */
[----:B------:R-:W-:Y:S01]  /*109e0*/  FSEL R202, R202, RZ, P1 ;  /* 0x000000ffcaca7208 */ /* 0x000fe20000800000 */
[----:B------:R-:W-:Y:S02]  /*109f0*/  MUFU.EX2 R170, R170 ;  /* 0x000000aa00aa7308 */ /* 0x000fe40000000800 */
[--C-:B------:R-:W-:Y:S01]  /*10a00*/  FFMA.FTZ R190, R7, UR4, -R203.reuse ;  /* 0x0000000407be7c23 */ /* 0x100fe200080108cb */
[----:B------:R-:W-:Y:S01]  /*10a10*/  FMUL.FTZ R3, R3, UR4 ;  /* 0x0000000403037c20 */ /* 0x000fe20008410000 */
[----:B--2---:R-:W-:Y:S01]  /*10a20*/  FMNMX.FTZ R165, R47, R169, !PT ;  /* 0x000000a92fa57209 */ /* 0x004fe20007810000 */
[----:B------:R-:W-:Y:S01]  /*10a30*/  FFMA.FTZ R195, R12, UR4, -R202 ;  /* 0x000000040cc37c23 */ /* 0x000fe200080108ca */
[----:B------:R-:W-:Y:S01]  /*10a40*/  LOP3.LUT R169, R177, UR21, R238, 0x96, !PT ;  /* 0x00000015b1a97c12 */ /* 0x000fe2000f8e96ee */
[----:B------:R-:W-:Y:S01]  /*10a50*/  IMAD.WIDE.U32 R176, R176, -0x2daee0ad, RZ ;  /* 0xd2511f53b0b07825 */ /* 0x000fe200078e00ff */
[----:B------:R-:W-:Y:S02]  /*10a60*/  FMNMX.FTZ R165, R58, R165, !PT ;  /* 0x000000a53aa57209 */ /* 0x000fe40007810000 */
[----:B------:R-:W-:Y:S01]  /*10a70*/  MUFU.EX2 R188, R188 ;  /* 0x000000bc00bc7308 */ /* 0x000fe20000000800 */
[----:B------:R-:W-:Y:S01]  /*10a80*/  LOP3.LUT R19, R173, UR17, R244, 0x96, !PT ;  /* 0x00000011ad137c12 */ /* 0x000fe2000f8e96f4 */
[----:B------:R-:W-:Y:S01]  /*10a90*/  IMAD.WIDE.U32 R174, R169, -0x2daee0ad, RZ ;  /* 0xd2511f53a9ae7825 */ /* 0x000fe200078e00ff */
[----:B------:R-:W-:Y:S03]  /*10aa0*/  FMNMX.FTZ R165, R59, R165, !PT ;  /* 0x000000a53ba57209 */ /* 0x000fe60007810000 */
[----:B------:R-:W-:Y:S01]  /*10ab0*/  FFMA.FTZ R169, R16, UR4, -R204 ;  /* 0x0000000410a97c23 */ /* 0x000fe200080108cc */
[----:B------:R-:W-:Y:S01]  /*10ac0*/  LOP3.LUT R178, R177, UR16, R178, 0x96, !PT ;  /* 0x00000010b1b27c12 */ /* 0x000fe2000f8e96b2 */
[--C-:B------:R-:W-:Y:S01]  /*10ad0*/  FFMA.FTZ R197, R13, UR4, -R202.reuse ;  /* 0x000000040dc57c23 */ /* 0x100fe200080108ca */
[----:B------:R-:W-:Y:S01]  /*10ae0*/  FMNMX.FTZ R165, R62, R165, !PT ;  /* 0x000000a53ea57209 */ /* 0x000fe20007810000 */
[----:B------:R-:W-:Y:S01]  /*10af0*/  FFMA.FTZ R196, R8, UR4, -R202 ;  /* 0x0000000408c47c23 */ /* 0x000fe200080108ca */
[----:B------:R-:W-:Y:S01]  /*10b00*/  LOP3.LUT R171, R175, UR18, R236, 0x96, !PT ;  /* 0x00000012afab7c12 */ /* 0x000fe2000f8e96ec */
[----:B------:R-:W-:Y:S01]  /*10b10*/  IMAD.WIDE.U32 R178, R178, -0x326172a9, RZ ;  /* 0xcd9e8d57b2b27825 */ /* 0x000fe200078e00ff */
[----:B------:R-:W-:Y:S01]  /*10b20*/  FMNMX.FTZ R165, R63, R165, !PT ;  /* 0x000000a53fa57209 */ /* 0x000fe20007810000 */
[----:B------:R-:W1:Y:S01]  /*10b30*/  MUFU.EX2 R169, R169 ;  /* 0x000000a900a97308 */ /* 0x000e620000000800 */
[----:B------:R-:W-:Y:S01]  /*10b40*/  LOP3.LUT R174, R181, UR16, R174, 0x96, !PT ;  /* 0x00000010b5ae7c12 */ /* 0x000fe2000f8e96ae */
[----:B------:R-:W-:Y:S01]  /*10b50*/  IMAD.WIDE.U32 R206, R171, -0x326172a9, RZ ;  /* 0xcd9e8d57abce7825 */ /* 0x000fe200078e00ff */
[----:B------:R-:W-:Y:S01]  /*10b60*/  LOP3.LUT R172, R179, UR15, R172, 0x96, !PT ;  /* 0x0000000fb3ac7c12 */ /* 0x000fe2000f8e96ac */
[----:B------:R-:W2:Y:S02]  /*10b70*/  SHFL.BFLY PT, R16, R165, 0x2, 0x1f ;  /* 0x0c401f00a5107f89 */ /* 0x000ea400000e0000 */
[----:B------:R-:W-:Y:S01]  /*10b80*/  FFMA.FTZ R171, R18, UR4, -R203 ;  /* 0x0000000412ab7c23 */ /* 0x000fe200080108cb */
[----:B------:R-:W-:Y:S01]  /*10b90*/  IMAD.WIDE.U32 R174, R174, -0x326172a9, RZ ;  /* 0xcd9e8d57aeae7825 */ /* 0x000fe200078e00ff */
[----:B------:R-:W-:Y:S02]  /*10ba0*/  LOP3.LUT R17, R207, UR17, R246, 0x96, !PT ;  /* 0x00000011cf117c12 */ /* 0x000fe4000f8e96f6 */
[----:B------:R-:W-:Y:S01]  /*10bb0*/  MUFU.EX2 R189, R189 ;  /* 0x000000bd00bd7308 */ /* 0x000fe20000000800 */
[----:B------:R-:W-:Y:S01]  /*10bc0*/  FFMA.FTZ R193, R9, UR4, -R202 ;  /* 0x0000000409c17c23 */ /* 0x000fe200080108ca */
[----:B------:R-:W-:Y:S01]  /*10bd0*/  IMAD.WIDE.U32 R172, R172, -0x2daee0ad, RZ ;  /* 0xd2511f53acac7825 */ /* 0x000fe200078e00ff */
[----:B------:R-:W-:Y:S03]  /*10be0*/  LOP3.LUT R206, R175, UR15, R206, 0x96, !PT ;  /* 0x0000000fafce7c12 */ /* 0x000fe6000f8e96ce */
[----:B------:R-:W-:Y:S01]  /*10bf0*/  FADD.FTZ R2, -R166, R2 ;  /* 0x00000002a6027221 */ /* 0x000fe20000010100 */
[----:B------:R-:W-:Y:S04]  /*10c00*/  IMAD.WIDE.U32 R182, R17, -0x2daee0ad, RZ ;  /* 0xd2511f5311b67825 */ /* 0x000fe800078e00ff */
[----:B---3--:R-:W-:Y:S01]  /*10c10*/  FMUL.FTZ R68, R164, R68 ;  /* 0x00000044a4447220 */ /* 0x008fe20000410000 */
[----:B------:R-:W3:Y:S01]  /*10c20*/  MUFU.EX2 R171, R171 ;  /* 0x000000ab00ab7308 */ /* 0x000ee20000000800 */
[----:B------:R-:W-:Y:S01]  /*10c30*/  FMUL.FTZ R2, R2, UR4 ;  /* 0x0000000402027c20 */ /* 0x000fe20008410000 */
[----:B------:R-:W-:Y:S01]  /*10c40*/  IMAD.WIDE.U32 R206, R206, -0x2daee0ad, RZ ;  /* 0xd2511f53cece7825 */ /* 0x000fe200078e00ff */
[----:B------:R-:W-:Y:S03]  /*10c50*/  LOP3.LUT R18, R183, UR14, R180, 0x96, !PT ;  /* 0x0000000eb7127c12 */ /* 0x000fe6000f8e96b4 */
[C---:B------:R-:W-:Y:S01]  /*10c60*/  FMUL.FTZ R69, R164.reuse, R69 ;  /* 0x00000045a4457220 */ /* 0x040fe20000410000 */
[----:B------:R-:W-:Y:S01]  /*10c70*/  IMAD.WIDE.U32 R180, R19, -0x2daee0ad, RZ ;  /* 0xd2511f5313b47825 */ /* 0x000fe200078e00ff */
[----:B------:R-:W-:Y:S02]  /*10c80*/  LOP3.LUT R17, R207, UR12, R182, 0x96, !PT ;  /* 0x0000000ccf117c12 */ /* 0x000fe4000f8e96b6 */
[----:B------:R-:W-:Y:S01]  /*10c90*/  MUFU.EX2 R191, R191 ;  /* 0x000000bf00bf7308 */ /* 0x000fe20000000800 */
[----:B------:R-:W-:Y:S01]  /*10ca0*/  FMUL.FTZ R80, R164, R80 ;  /* 0x00000050a4507220 */ /* 0x000fe20000410000 */
[----:B------:R-:W-:Y:S01]  /*10cb0*/  IMAD.WIDE.U32 R184, R18, -0x326172a9, RZ ;  /* 0xcd9e8d5712b87825 */ /* 0x000fe200078e00ff */
[----:B------:R-:W-:Y:S02]  /*10cc0*/  LOP3.LUT R18, R181, UR14, R176, 0x96, !PT ;  /* 0x0000000eb5127c12 */ /* 0x000fe4000f8e96b0 */
[----:B--2---:R-:W-:Y:S01]  /*10cd0*/  FMNMX.FTZ R16, R165, R16, !PT ;  /* 0x00000010a5107209 */ /* 0x004fe20007810000 */
[----:B------:R-:W-:Y:S01]  /*10ce0*/  IMAD.WIDE.U32 R182, R17, -0x326172a9, RZ ;  /* 0xcd9e8d5711b67825 */ /* 0x000fe200078e00ff */
[----:B------:R-:W-:Y:S03]  /*10cf0*/  LOP3.LUT R4, R173, UR12, R180, 0x96, !PT ;  /* 0x0000000cad047c12 */ /* 0x000fe6000f8e96b4 */
[----:B------:R-:W-:Y:S01]  /*10d00*/  MUFU.EX2 R192, R192 ;  /* 0x000000c000c07308 */ /* 0x000fe20000000800 */
[----:B------:R-:W-:Y:S01]  /*10d10*/  LOP3.LUT R17, R185, UR13, R174, 0x96, !PT ;  /* 0x0000000db9117c12 */ /* 0x000fe2000f8e96ae */
[----:B------:R-:W2:Y:S01]  /*10d20*/  SHFL.BFLY PT, R165, R16, 0x1, 0x1f ;  /* 0x0c201f0010a57f89 */ /* 0x000ea200000e0000 */
[----:B------:R-:W-:Y:S01]  /*10d30*/  IMAD.WIDE.U32 R180, R18, -0x326172a9, RZ ;  /* 0xcd9e8d5712b47825 */ /* 0x000fe200078e00ff */
[C---:B------:R-:W-:Y:S02]  /*10d40*/  LOP3.LUT R19, R182.reuse, 0xffff, RZ, 0xc0, !PT ;  /* 0x0000ffffb6137812 */ /* 0x040fe400078ec0ff */
[----:B------:R-:W-:Y:S01]  /*10d50*/  LOP3.LUT R174, R182, 0xff, RZ, 0xc0, !PT ;  /* 0x000000ffb6ae7812 */ /* 0x000fe200078ec0ff */
[----:B------:R-:W-:Y:S01]  /*10d60*/  IMAD.WIDE.U32 R176, R4, -0x326172a9, RZ ;  /* 0xcd9e8d5704b07825 */ /* 0x000fe200078e00ff */
[----:B------:R-:W-:Y:S02]  /*10d70*/  LOP3.LUT R18, R181, UR13, R178, 0x96, !PT ;  /* 0x0000000db5127c12 */ /* 0x000fe4000f8e96b2 */
[----:B------:R-:W-:Y:S01]  /*10d80*/  MUFU.EX2 R190, R190 ;  /* 0x000000be00be7308 */ /* 0x000fe20000000800 */
[----:B------:R-:W-:Y:S01]  /*10d90*/  SHF.R.U32.HI R19, RZ, 0x8, R19 ;  /* 0x00000008ff137819 */ /* 0x000fe20000011613 */
[----:B------:R-:W-:Y:S01]  /*10da0*/  IMAD.WIDE.U32 R8, R17, -0x2daee0ad, RZ ;  /* 0xd2511f5311087825 */ /* 0x000fe200078e00ff */
[----:B------:R-:W-:Y:S02]  /*10db0*/  LOP3.LUT R5, R183, UR22, R184, 0x96, !PT ;  /* 0x00000016b7057c12 */ /* 0x000fe4000f8e96b8 */
[--C-:B------:R-:W-:Y:S01]  /*10dc0*/  SHF.R.U32.HI R6, RZ, 0x10, R182.reuse ;  /* 0x00000010ff067819 */ /* 0x100fe200000116b6 */
[----:B------:R-:W-:Y:S01]  /*10dd0*/  LDSM.16.MT88.4 R184, [R212+0x9000] ;  /* 0x00900000d4b8783b */ /* 0x000fe20000004200 */
[----:B------:R-:W-:Y:S03]  /*10de0*/  SHF.R.U32.HI R175, RZ, 0x18, R182 ;  /* 0x00000018ffaf7819 */ /* 0x000fe600000116b6 */
[----:B------:R-:W-:Y:S01]  /*10df0*/  MUFU.EX2 R196, R196 ;  /* 0x000000c400c47308 */ /* 0x000fe20000000800 */
[----:B------:R-:W-:Y:S01]  /*10e00*/  LOP3.LUT R4, R177, UR22, R180, 0x96, !PT ;  /* 0x00000016b1047c12 */ /* 0x000fe2000f8e96b4 */
[----:B------:R-:W-:Y:S01]  /*10e10*/  FMUL.FTZ R81, R164, R81 ;  /* 0x00000051a4517220 */ /* 0x000fe20000410000 */
[----:B------:R-:W-:Y:S01]  /*10e20*/  LOP3.LUT R7, R176, 0xffff, RZ, 0xc0, !PT ;  /* 0x0000ffffb0077812 */ /* 0x000fe200078ec0ff */
[----:B------:R-:W-:Y:S01]  /*10e30*/  FMUL.FTZ R84, R164, R84 ;  /* 0x00000054a4547220 */ /* 0x000fe20000410000 */
[----:B------:R-:W-:Y:S01]  /*10e40*/  LOP3.LUT R182, R176, 0xff, RZ, 0xc0, !PT ;  /* 0x000000ffb0b67812 */ /* 0x000fe200078ec0ff */
[----:B------:R-:W-:Y:S01]  /*10e50*/  FMUL.FTZ R85, R164, R85 ;  /* 0x00000055a4557220 */ /* 0x000fe20000410000 */
[--C-:B------:R-:W-:Y:S03]  /*10e60*/  SHF.R.U32.HI R183, RZ, 0x18, R176.reuse ;  /* 0x00000018ffb77819 */ /* 0x100fe600000116b0 */
[----:B------:R-:W-:Y:S01]  /*10e70*/  MUFU.EX2 R193, R193 ;  /* 0x000000c100c17308 */ /* 0x000fe20000000800 */
[----:B--2---:R-:W-:Y:S01]  /*10e80*/  FMNMX.FTZ R165, R16, R165, !PT ;  /* 0x000000a510a57209 */ /* 0x004fe20007810000 */
[--C-:B------:R-:W-:Y:S01]  /*10e90*/  FFMA.FTZ R233, R39, UR4, -R203.reuse ;  /* 0x0000000427e97c23 */ /* 0x100fe200080108cb */
[----:B------:R-:W-:Y:S01]  /*10ea0*/  SHF.R.U32.HI R16, RZ, 0x10, R176 ;  /* 0x00000010ff107819 */ /* 0x000fe200000116b0 */
[----:B------:R-:W-:Y:S01]  /*10eb0*/  FFMA.FTZ R54, R54, UR4, -R203 ;  /* 0x0000000436367c23 */ /* 0x000fe200080108cb */
[C---:B------:R-:W-:Y:S01]  /*10ec0*/  FSETP.NEU.FTZ.AND P1, PT, R165.reuse, -INF , PT ;  /* 0xff800000a500780b */ /* 0x040fe20003f3d000 */
[----:B------:R-:W-:Y:S01]  /*10ed0*/  FMUL.FTZ R201, R165, UR4 ;  /* 0x00000004a5c97c20 */ /* 0x000fe20008410000 */
[----:B------:R-:W2:Y:S01]  /*10ee0*/  LDSM.16.MT88.4 R176, [R214+0x9000] ;  /* 0x00900000d6b0783b */ /* 0x000ea20000004200 */
[----:B------:R-:W-:Y:S01]  /*10ef0*/  PRMT R174, R174, 0x5410, R19 ;  /* 0x00005410aeae7816 */ /* 0x000fe20000000013 */
[----:B------:R-:W-:Y:S01]  /*10f00*/  IMAD.WIDE.U32 R18, R18, -0x2daee0ad, RZ ;  /* 0xd2511f5312127825 */ /* 0x000fe200078e00ff */
[----:B------:R-:W-:Y:S01]  /*10f10*/  LOP3.LUT R6, R6, 0xff, RZ, 0xc0, !PT ;  /* 0x000000ff06067812 */ /* 0x000fe200078ec0ff */
[----:B------:R-:W-:Y:S01]  /*10f20*/  MUFU.EX2 R195, R195 ;  /* 0x000000c300c37308 */ /* 0x000fe20000000800 */
[----:B------:R-:W-:Y:S01]  /*10f30*/  FSEL R201, R201, RZ, P1 ;  /* 0x000000ffc9c97208 */ /* 0x000fe20000800000 */
[----:B------:R-:W-:Y:S01]  /*10f40*/  FADD.FTZ R0, -R165, R0 ;  /* 0x00000000a5007221 */ /* 0x000fe20000010100 */
[----:B------:R-:W-:Y:S01]  /*10f50*/  SHF.R.U32.HI R7, RZ, 0x8, R7 ;  /* 0x00000008ff077819 */ /* 0x000fe20000011607 */
[----:B------:R-:W-:Y:S01]  /*10f60*/  FFMA.FTZ R57, R57, UR4, -R202 ;  /* 0x0000000439397c23 */ /* 0x000fe200080108ca */
[----:B------:R-:W-:Y:S01]  /*10f70*/  LOP3.LUT R207, R19, UR29, R172, 0x96, !PT ;  /* 0x0000001d13cf7c12 */ /* 0x000fe2000f8e96ac */
[--C-:B------:R-:W-:Y:S01]  /*10f80*/  FFMA.FTZ R199, R10, UR4, -R201.reuse ;  /* 0x000000040ac77c23 */ /* 0x100fe200080108c9 */
[----:B------:R-:W-:Y:S01]  /*10f90*/  FFMA.FTZ R194, R11, UR4, -R201 ;  /* 0x000000040bc27c23 */ /* 0x000fe200080108c9 */
[----:B------:R-:W-:Y:S01]  /*10fa0*/  PRMT R175, R6, 0x5410, R175 ;  /* 0x0000541006af7816 */ /* 0x000fe200000000af */
[----:B------:R-:W-:Y:S01]  /*10fb0*/  FFMA.FTZ R198, R14, UR4, -R201 ;  /* 0x000000040ec67c23 */ /* 0x000fe200080108c9 */
[----:B------:R-:W-:Y:S01]  /*10fc0*/  PRMT R182, R182, 0x5410, R7 ;  /* 0x00005410b6b67816 */ /* 0x000fe20000000007 */
[----:B------:R-:W-:Y:S01]  /*10fd0*/  FFMA.FTZ R200, R15, UR4, -R201 ;  /* 0x000000040fc87c23 */ /* 0x000fe200080108c9 */
[C---:B------:R-:W-:Y:S01]  /*10fe0*/  LOP3.LUT R7, R5.reuse, 0xffff, RZ, 0xc0, !PT ;  /* 0x0000ffff05077812 */ /* 0x040fe200078ec0ff */
[----:B------:R-:W-:Y:S01]  /*10ff0*/  MUFU.EX2 R199, R199 ;  /* 0x000000c700c77308 */ /* 0x000fe20000000800 */
[----:B------:R-:W-:Y:S01]  /*11000*/  SHF.R.U32.HI R6, RZ, 0x10, R5 ;  /* 0x00000010ff067819 */ /* 0x000fe20000011605 */
[----:B------:R-:W-:Y:S01]  /*11010*/  FMUL.FTZ R0, R0, UR4 ;  /* 0x0000000400007c20 */ /* 0x000fe20008410000 */
[----:B------:R-:W-:Y:S01]  /*11020*/  LOP3.LUT R172, R5, 0xff, RZ, 0xc0, !PT ;  /* 0x000000ff05ac7812 */ /* 0x000fe200078ec0ff */
[----:B------:R-:W-:Y:S01]  /*11030*/  FFMA.FTZ R58, R58, UR4, -R201 ;  /* 0x000000043a3a7c23 */ /* 0x000fe200080108c9 */
[----:B------:R-:W-:Y:S01]  /*11040*/  SHF.R.U32.HI R173, RZ, 0x18, R5 ;  /* 0x00000018ffad7819 */ /* 0x000fe20000011605 */
[----:B------:R-:W-:Y:S01]  /*11050*/  FFMA.FTZ R59, R59, UR4, -R201 ;  /* 0x000000043b3b7c23 */ /* 0x000fe200080108c9 */
[C---:B------:R-:W-:Y:S03]  /*11060*/  LOP3.LUT R5, R4.reuse, 0xffff, RZ, 0xc0, !PT ;  /* 0x0000ffff04057812 */ /* 0x040fe600078ec0ff */
[----:B------:R-:W-:Y:S01]  /*11070*/  MUFU.EX2 R194, R194 ;  /* 0x000000c200c27308 */ /* 0x000fe20000000800 */
[----:B------:R-:W-:Y:S01]  /*11080*/  LOP3.LUT R180, R4, 0xff, RZ, 0xc0, !PT ;  /* 0x000000ff04b47812 */ /* 0x000fe200078ec0ff */
[C---:B------:R-:W-:Y:S01]  /*11090*/  FMUL.FTZ R104, R164.reuse, R104 ;  /* 0x00000068a4687220 */ /* 0x040fe20000410000 */
[----:B------:R-:W-:Y:S01]  /*110a0*/  SHF.R.U32.HI R5, RZ, 0x8, R5 ;  /* 0x00000008ff057819 */ /* 0x000fe20000011605 */
[----:B------:R-:W-:Y:S01]  /*110b0*/  FMUL.FTZ R105, R164, R105 ;  /* 0x00000069a4697220 */ /* 0x000fe20000410000 */
[----:B------:R-:W-:Y:S01]  /*110c0*/  SHF.R.U32.HI R7, RZ, 0x8, R7 ;  /* 0x00000008ff077819 */ /* 0x000fe20000011607 */
[----:B------:R-:W-:Y:S01]  /*110d0*/  FFMA.FTZ R248, R44, UR4, -R202 ;  /* 0x000000042cf87c23 */ /* 0x000fe200080108ca */
[----:B------:R-:W-:Y:S03]  /*110e0*/  SHF.R.U32.HI R181, RZ, 0x10, R4 ;  /* 0x00000010ffb57819 */ /* 0x000fe60000011604 */
[----:B------:R-:W-:Y:S01]  /*110f0*/  MUFU.EX2 R197, R197 ;  /* 0x000000c500c57308 */ /* 0x000fe20000000800 */
[----:B------:R-:W-:Y:S01]  /*11100*/  PRMT R180, R180, 0x5410, R5 ;  /* 0x00005410b4b47816 */ /* 0x000fe20000000005 */
[----:B------:R-:W-:Y:S01]  /*11110*/  FFMA.FTZ R249, R45, UR4, -R202 ;  /* 0x000000042df97c23 */ /* 0x000fe200080108ca */
[--C-:B------:R-:W-:Y:S01]  /*11120*/  HSET2.LE.AND R174, R174, R226.reuse, PT ;  /* 0x000000e2aeae7233 */ /* 0x100fe20003803000 */
[----:B------:R-:W-:Y:S01]  /*11130*/  FFMA.FTZ R250, R46, UR4, -R201 ;  /* 0x000000042efa7c23 */ /* 0x000fe200080108c9 */
[----:B------:R-:W-:Y:S01]  /*11140*/  PRMT R172, R172, 0x5410, R7 ;  /* 0x00005410acac7816 */ /* 0x000fe20000000007 */
[----:B------:R-:W-:Y:S01]  /*11150*/  FFMA.FTZ R251, R47, UR4, -R201 ;  /* 0x000000042ffb7c23 */ /* 0x000fe200080108c9 */
[----:B------:R-:W-:Y:S03]  /*11160*/  SHF.R.U32.HI R5, RZ, 0x18, R4 ;  /* 0x00000018ff057819 */ /* 0x000fe60000011604 */
[----:B------:R-:W4:Y:S01]  /*11170*/  MUFU.EX2 R3, R3 ;  /* 0x0000000300037308 */ /* 0x000f220000000800 */
[----:B-1----:R-:W-:Y:S01]  /*11180*/  F2FP.F16.F32.PACK_AB R4, R170, R169 ;  /* 0x000000a9aa04723e */ /* 0x002fe200000000ff */
[----:B------:R-:W-:Y:S01]  /*11190*/  FFMA.FTZ R252, R52, UR4, -R204 ;  /* 0x0000000434fc7c23 */ /* 0x000fe200080108cc */
[----:B------:R-:W-:Y:S01]  /*111a0*/  LOP3.LUT R6, R6, 0xff, RZ, 0xc0, !PT ;  /* 0x000000ff06067812 */ /* 0x000fe200078ec0ff */
[--C-:B------:R-:W-:Y:S01]  /*111b0*/  FFMA.FTZ R66, R66, UR4, -R203.reuse ;  /* 0x0000000442427c23 */ /* 0x100fe200080108cb */
[----:B------:R-:W-:Y:S01]  /*111c0*/  LOP3.LUT R181, R181, 0xff, RZ, 0xc0, !PT ;  /* 0x000000ffb5b57812 */ /* 0x000fe200078ec0ff */
[----:B------:R-:W-:Y:S01]  /*111d0*/  FFMA.FTZ R67, R67, UR4, -R203 ;  /* 0x0000000443437c23 */ /* 0x000fe200080108cb */
[----:B------:R-:W-:Y:S03]  /*111e0*/  LOP3.LUT R174, R174, R4, RZ, 0xc0, !PT ;  /* 0x00000004aeae7212 */ /* 0x000fe600078ec0ff */
        /* <DEDUP_REMOVED lines=8> */
[----:B------:R-:W-:Y:S01]  /*11270*/  MUFU.EX2 R200, R200 ;  /* 0x000000c800c87308 */ /* 0x000fe20000000800 */
[----:B---3--:R-:W-:Y:S01]  /*11280*/  F2FP.F16.F32.PACK_AB R5, R188, R171 ;  /* 0x000000abbc05723e */ /* 0x008fe200000000ff */
[----:B----4-:R-:W-:Y:S01]  /*11290*/  FMUL.FTZ R70, R3, R70 ;  /* 0x0000004603467220 */ /* 0x010fe20000410000 */
[----:B------:R-:W-:Y:S01]  /*112a0*/  F2FP.F16.F32.PACK_AB R4, R191, R189 ;  /* 0x000000bdbf04723e */ /* 0x000fe200000000ff */
[C---:B------:R-:W-:Y:S01]  /*112b0*/  FMUL.FTZ R71, R3.reuse, R71 ;  /* 0x0000004703477220 */ /* 0x040fe20000410000 */
[----:B------:R-:W-:Y:S01]  /*112c0*/  LOP3.LUT R16, R16, 0xff, RZ, 0xc0, !PT ;  /* 0x000000ff10107812 */ /* 0x000fe200078ec0ff */
[----:B------:R-:W-:Y:S01]  /*112d0*/  FMUL.FTZ R82, R3, R82 ;  /* 0x0000005203527220 */ /* 0x000fe20000410000 */
[----:B------:R-:W-:Y:S03]  /*112e0*/  LOP3.LUT R175, R175, R5, RZ, 0xc0, !PT ;  /* 0x00000005afaf7212 */ /* 0x000fe600078ec0ff */
[----:B------:R-:W1:Y:S01]  /*112f0*/  MUFU.EX2 R2, R2 ;  /* 0x0000000200027308 */ /* 0x000e620000000800 */
[----:B------:R-:W-:Y:S01]  /*11300*/  LOP3.LUT R172, R172, R4, RZ, 0xc0, !PT ;  /* 0x00000004acac7212 */ /* 0x000fe200078ec0ff */
[C---:B------:R-:W-:Y:S01]  /*11310*/  FMUL.FTZ R83, R3.reuse, R83 ;  /* 0x0000005303537220 */ /* 0x040fe20000410000 */
[--C-:B------:R-:W-:Y:S01]  /*11320*/  HSET2.LE.AND R182, R182, R226.reuse, PT ;  /* 0x000000e2b6b67233 */ /* 0x100fe20003803000 */
[C---:B------:R-:W-:Y:S01]  /*11330*/  FMUL.FTZ R86, R3.reuse, R86 ;  /* 0x0000005603567220 */ /* 0x040fe20000410000 */
[--C-:B------:R-:W-:Y:S01]  /*11340*/  HSET2.LE.AND R173, R173, R226.reuse, PT ;  /* 0x000000e2adad7233 */ /* 0x100fe20003803000 */
[C---:B------:R-:W-:Y:S01]  /*11350*/  FMUL.FTZ R87, R3.reuse, R87 ;  /* 0x0000005703577220 */ /* 0x040fe20000410000 */
[--C-:B------:R-:W-:Y:S03]  /*11360*/  HSET2.LE.AND R180, R180, R226.reuse, PT ;  /* 0x000000e2b4b47233 */ /* 0x100fe60003803000 */
[----:B------:R-:W3:Y:S01]  /*11370*/  MUFU.EX2 R0, R0 ;  /* 0x0000000000007308 */ /* 0x000ee20000000800 */
[--C-:B------:R-:W-:Y:S01]  /*11380*/  HSET2.LE.AND R181, R181, R226.reuse, PT ;  /* 0x000000e2b5b57233 */ /* 0x100fe20003803000 */
[C---:B------:R-:W-:Y:S01]  /*11390*/  FMUL.FTZ R106, R3.reuse, R106 ;  /* 0x0000006a036a7220 */ /* 0x040fe20000410000 */
[----:B------:R-:W-:Y:S01]  /*113a0*/  PRMT R183, R16, 0x5410, R183 ;  /* 0x0000541010b77816 */ /* 0x000fe200000000b7 */
[C---:B------:R-:W-:Y:S01]  /*113b0*/  FMUL.FTZ R107, R3.reuse, R107 ;  /* 0x0000006b036b7220 */ /* 0x040fe20000410000 */
[----:B------:R-:W-:Y:S01]  /*113c0*/  F2FP.F16.F32.PACK_AB R7, R190, R192 ;  /* 0x000000c0be07723e */ /* 0x000fe200000000ff */
[----:B------:R-:W-:Y:S01]  /*113d0*/  FMUL.FTZ R98, R3, R98 ;  /* 0x0000006203627220 */ /* 0x000fe20000410000 */
[----:B------:R-:W-:Y:S03]  /*113e0*/  F2FP.F16.F32.PACK_AB R6, R193, R196 ;  /* 0x000000c4c106723e */ /* 0x000fe600000000ff */
[----:B------:R-:W-:Y:S01]  /*113f0*/  MUFU.EX2 R250, R250 ;  /* 0x000000fa00fa7308 */ /* 0x000fe20000000800 */
[----:B------:R-:W-:Y:S01]  /*11400*/  F2FP.F16.F32.PACK_AB R5, R194, R199 ;  /* 0x000000c7c205723e */ /* 0x000fe200000000ff */
[C---:B-1----:R-:W-:Y:S01]  /*11410*/  FMUL.FTZ R12, R2.reuse, R152 ;  /* 0x00000098020c7220 */ /* 0x042fe20000410000 */
[----:B------:R-:W-:Y:S01]  /*11420*/  F2FP.F16.F32.PACK_AB R4, R197, R195 ;  /* 0x000000c3c504723e */ /* 0x000fe200000000ff */
[C---:B------:R-:W-:Y:S01]  /*11430*/  FMUL.FTZ R13, R2.reuse, R153 ;  /* 0x00000099020d7220 */ /* 0x040fe20000410000 */
[----:B------:R-:W-:Y:S01]  /*11440*/  LOP3.LUT R206, R9, UR29, R206, 0x96, !PT ;  /* 0x0000001d09ce7c12 */ /* 0x000fe2000f8e96ce */
[----:B------:R-:W-:Y:S01]  /*11450*/  FMUL.FTZ R72, R2, R72 ;  /* 0x0000004802487220 */ /* 0x000fe20000410000 */
[----:B------:R-:W-:Y:S01]  /*11460*/  LOP3.LUT R173, R173, R7, RZ, 0xc0, !PT ;  /* 0x00000007adad7212 */ /* 0x000fe200078ec0ff */
[C---:B------:R-:W-:Y:S01]  /*11470*/  FMUL.FTZ R7, R3.reuse, R163 ;  /* 0x000000a303077220 */ /* 0x040fe20000410000 */
[----:B------:R-:W-:Y:S01]  /*11480*/  LOP3.LUT R180, R180, R6, RZ, 0xc0, !PT ;  /* 0x00000006b4b47212 */ /* 0x000fe200078ec0ff */
[----:B------:R-:W-:Y:S01]  /*11490*/  FMUL.FTZ R6, R3, R162 ;  /* 0x000000a203067220 */ /* 0x000fe20000410000 */
[----:B------:R-:W-:Y:S01]  /*114a0*/  LOP3.LUT R181, R181, R5, RZ, 0xc0, !PT ;  /* 0x00000005b5b57212 */ /* 0x000fe200078ec0ff */
[----:B------:R-:W-:Y:S01]  /*114b0*/  FMUL.FTZ R5, R164, R161 ;  /* 0x000000a1a4057220 */ /* 0x000fe20000410000 */
[----:B------:R-:W-:Y:S01]  /*114c0*/  LOP3.LUT R182, R182, R4, RZ, 0xc0, !PT ;  /* 0x00000004b6b67212 */ /* 0x000fe200078ec0ff */
[----:B------:R-:W-:Y:S01]  /*114d0*/  FMUL.FTZ R4, R164, R160 ;  /* 0x000000a0a4047220 */ /* 0x000fe20000410000 */
[----:B------:R-:W-:Y:S01]  /*114e0*/  LOP3.LUT R17, R8, 0xff, RZ, 0xc0, !PT ;  /* 0x000000ff08117812 */ /* 0x000fe200078ec0ff */
[C---:B---3--:R-:W-:Y:S01]  /*114f0*/  FMUL.FTZ R10, R0.reuse, R158 ;  /* 0x0000009e000a7220 */ /* 0x048fe20000410000 */
[--C-:B------:R-:W-:Y:S01]  /*11500*/  SHF.R.U32.HI R16, RZ, 0x10, R8.reuse ;  /* 0x00000010ff107819 */ /* 0x100fe20000011608 */
[C---:B------:R-:W-:Y:S01]  /*11510*/  FMUL.FTZ R11, R0.reuse, R159 ;  /* 0x0000009f000b7220 */ /* 0x040fe20000410000 */
[----:B------:R-:W-:Y:S01]  /*11520*/  SHF.R.U32.HI R205, RZ, 0x18, R8 ;  /* 0x00000018ffcd7819 */ /* 0x000fe20000011608 */
[C---:B------:R-:W-:Y:S01]  /*11530*/  FMUL.FTZ R14, R0.reuse, R154 ;  /* 0x0000009a000e7220 */ /* 0x040fe20000410000 */
[-C--:B--2---:R-:W-:Y:S01]  /*11540*/  HMMA.16816.F32 R4, R172, R176.reuse, R4 ;  /* 0x000000b0ac04723c */ /* 0x084fe20000001804 */
[----:B------:R-:W-:Y:S04]  /*11550*/  MUFU.EX2 R251, R251 ;  /* 0x000000fb00fb7308 */ /* 0x000fe80000000800 */
[--C-:B------:R-:W-:Y:S01]  /*11560*/  HSET2.LE.AND R183, R183, R226.reuse, PT ;  /* 0x000000e2b7b77233 */ /* 0x100fe20003803000 */
[----:B------:R-:W-:Y:S01]  /*11570*/  FMUL.FTZ R15, R0, R155 ;  /* 0x0000009b000f7220 */ /* 0x000fe20000410000 */
[----:B------:R-:W-:Y:S01]  /*11580*/  LOP3.LUT R9, R8, 0xffff, RZ, 0xc0, !PT ;  /* 0x0000ffff08097812 */ /* 0x000fe200078ec0ff */
[----:B------:R-:W1:Y:S03]  /*11590*/  LDSM.16.MT88.4 R152, [R214+0xa000] ;  /* 0x00a00000d698783b */ /* 0x000e660000004200 */
[----:B------:R-:W-:Y:S01]  /*115a0*/  MUFU.EX2 R233, R233 ;  /* 0x000000e900e97308 */ /* 0x000fe20000000800 */
[----:B------:R-:W-:Y:S01]  /*115b0*/  F2FP.F16.F32.PACK_AB R8, R200, R198 ;  /* 0x000000c6c808723e */ /* 0x000fe200000000ff */
[C---:B------:R-:W-:Y:S01]  /*115c0*/  FMUL.FTZ R73, R2.reuse, R73 ;  /* 0x0000004902497220 */ /* 0x040fe20000410000 */
[----:B------:R-:W-:Y:S01]  /*115d0*/  SHF.R.U32.HI R160, RZ, 0x8, R9 ;  /* 0x00000008ffa07819 */ /* 0x000fe20000011609 */
[C---:B------:R-:W-:Y:S01]  /*115e0*/  FMUL.FTZ R9, R2.reuse, R157 ;  /* 0x0000009d02097220 */ /* 0x040fe20000410000 */
[----:B------:R-:W-:Y:S01]  /*115f0*/  LOP3.LUT R183, R183, R8, RZ, 0xc0, !PT ;  /* 0x00000008b7b77212 */ /* 0x000fe200078ec0ff */
[----:B------:R-:W-:Y:S01]  /*11600*/  FMUL.FTZ R8, R2, R156 ;  /* 0x0000009c02087220 */ /* 0x000fe20000410000 */
[C---:B------:R-:W-:Y:S01]  /*11610*/  LOP3.LUT R157, R18.reuse, 0xffff, RZ, 0xc0, !PT ;  /* 0x0000ffff129d7812 */ /* 0x040fe200078ec0ff */
[C---:B------:R-:W-:Y:S01]  /*11620*/  FMUL.FTZ R19, R3.reuse, R151 ;  /* 0x0000009703137220 */ /* 0x040fe20000410000 */
[----:B------:R-:W-:Y:S01]  /*11630*/  LOP3.LUT R161, R18, 0xff, RZ, 0xc0, !PT ;  /* 0x000000ff12a17812 */ /* 0x000fe200078ec0ff */
[C---:B------:R-:W-:Y:S01]  /*11640*/  FMUL.FTZ R100, R2.reuse, R100 ;  /* 0x0000006402647220 */ /* 0x040fe20000410000 */
[----:B------:R-:W-:Y:S01]  /*11650*/  SHF.R.U32.HI R157, RZ, 0x8, R157 ;  /* 0x00000008ff9d7819 */ /* 0x000fe2000001169d */
[----:B------:R-:W-:Y:S01]  /*11660*/  FMUL.FTZ R101, R2, R101 ;  /* 0x0000006502657220 */ /* 0x000fe20000410000 */
[C---:B------:R-:W-:Y:S01]  /*11670*/  HMMA.16816.F32 R8, R180.reuse, R176, R8 ;  /* 0x000000b0b408723c */ /* 0x040fe20000001808 */
[----:B------:R-:W-:Y:S03]  /*11680*/  MUFU.EX2 R248, R248 ;  /* 0x000000f800f87308 */ /* 0x000fe60000000800 */
[--C-:B------:R-:W-:Y:S01]  /*11690*/  SHF.R.U32.HI R156, RZ, 0x10, R18.reuse ;  /* 0x00000010ff9c7819 */ /* 0x100fe20000011612 */
[----:B------:R-:W-:Y:S01]  /*116a0*/  FMUL.FTZ R102, R0, R102 ;  /* 0x0000006600667220 */ /* 0x000fe20000410000 */
[-C--:B------:R-:W-:Y:S05]  /*116b0*/  HMMA.16816.F32 R12, R180, R178.reuse, R12 ;  /* 0x000000b2b40c723c */ /* 0x080fea000000180c */
[----:B------:R-:W-:Y:S01]  /*116c0*/  MUFU.EX2 R249, R249 ;  /* 0x000000f900f97308 */ /* 0x000fe20000000800 */
[----:B------:R-:W-:Y:S01]  /*116d0*/  SHF.R.U32.HI R163, RZ, 0x18, R18 ;  /* 0x00000018ffa37819 */ /* 0x000fe20000011612 */
[----:B------:R-:W-:Y:S01]  /*116e0*/  FMUL.FTZ R18, R3, R150 ;  /* 0x0000009603127220 */ /* 0x000fe20000410000 */
[----:B------:R-:W-:Y:S03]  /*116f0*/  PRMT R160, R17, 0x5410, R160 ;  /* 0x0000541011a07816 */ /* 0x000fe600000000a0 */
[----:B------:R-:W-:Y:S01]  /*11700*/  FMUL.FTZ R17, R164, R149 ;  /* 0x00000095a4117220 */ /* 0x000fe20000410000 */
[----:B------:R-:W-:Y:S01]  /*11710*/  LOP3.LUT R162, R16, 0xff, RZ, 0xc0, !PT ;  /* 0x000000ff10a27812 */ /* 0x000fe200078ec0ff */
[----:B------:R-:W-:Y:S01]  /*11720*/  FMUL.FTZ R16, R164, R148 ;  /* 0x00000094a4107220 */ /* 0x000fe20000410000 */
[----:B------:R-:W-:Y:S01]  /*11730*/  LOP3.LUT R156, R156, 0xff, RZ, 0xc0, !PT ;  /* 0x000000ff9c9c7812 */ /* 0x000fe200078ec0ff */
[----:B------:R-:W2:Y:S01]  /*11740*/  LDSM.16.MT88.4 R148, [R212+0xa000] ;  /* 0x00a00000d494783b */ /* 0x000ea20000004200 */
[----:B------:R-:W-:Y:S01]  /*11750*/  PRMT R161, R161, 0x5410, R157 ;  /* 0x00005410a1a17816 */ /* 0x000fe2000000009d */
[----:B------:R-:W-:Y:S01]  /*11760*/  FMUL.FTZ R103, R0, R103 ;  /* 0x0000006700677220 */ /* 0x000fe20000410000 */
[----:B------:R-:W-:Y:S01]  /*11770*/  PRMT R163, R156, 0x5410, R163 ;  /* 0x000054109ca37816 */ /* 0x000fe200000000a3 */
[C---:B------:R-:W-:Y:S01]  /*11780*/  FMUL.FTZ R74, R0.reuse, R74 ;  /* 0x0000004a004a7220 */ /* 0x040fe20000410000 */
[C---:B------:R-:W-:Y:S01]  /*11790*/  HMMA.16816.F32 R16, R172.reuse, R178, R16 ;  /* 0x000000b2ac10723c */ /* 0x040fe20000001810 */
[----:B------:R-:W-:Y:S02]  /*117a0*/  MUFU.EX2 R66, R66 ;  /* 0x0000004200427308 */ /* 0x000fe40000000800 */
[----:B------:R-:W3:Y:S01]  /*117b0*/  LDSM.16.MT88.4 R156, [R214+0xb000] ;  /* 0x00b00000d69c783b */ /* 0x000ee20000004200 */
[----:B------:R-:W-:Y:S01]  /*117c0*/  FMUL.FTZ R75, R0, R75 ;  /* 0x0000004b004b7220 */ /* 0x000fe20000410000 */
[----:B------:R-:W-:Y:S01]  /*117d0*/  PRMT R162, R162, 0x5410, R205 ;  /* 0x00005410a2a27816 */ /* 0x000fe200000000cd */
[-C--:B------:R-:W-:Y:S05]  /*117e0*/  HMMA.16816.F32 R68, R172, R184.reuse, R68 ;  /* 0x000000b8ac44723c */ /* 0x080fea0000001844 */
[----:B------:R-:W-:Y:S01]  /*117f0*/  MUFU.EX2 R67, R67 ;  /* 0x0000004300437308 */ /* 0x000fe20000000800 */
[C---:B------:R-:W-:Y:S01]  /*11800*/  FMUL.FTZ R76, R2.reuse, R76 ;  /* 0x0000004c024c7220 */ /* 0x040fe20000410000 */
[C---:B------:R-:W-:Y:S04]  /*11810*/  HMMA.16816.F32 R72, R180.reuse, R184, R72 ;  /* 0x000000b8b448723c */ /* 0x040fe80000001848 */
[----:B------:R-:W-:Y:S01]  /*11820*/  FMUL.FTZ R77, R2, R77 ;  /* 0x0000004d024d7220 */ /* 0x000fe20000410000 */
[C---:B------:R-:W-:Y:S01]  /*11830*/  FMUL.FTZ R78, R0.reuse, R78 ;  /* 0x0000004e004e7220 */ /* 0x040fe20000410000 */
[----:B------:R-:W-:Y:S01]  /*11840*/  FMUL.FTZ R79, R0, R79 ;  /* 0x0000004f004f7220 */ /* 0x000fe20000410000 */
[--C-:B------:R-:W-:Y:S01]  /*11850*/  FFMA.FTZ R178, R34, UR4, -R203.reuse ;  /* 0x0000000422b27c23 */ /* 0x100fe200080108cb */
[----:B------:R-:W-:Y:S03]  /*11860*/  MUFU.EX2 R252, R252 ;  /* 0x000000fc00fc7308 */ /* 0x000fe60000000800 */
[--C-:B------:R-:W-:Y:S01]  /*11870*/  FFMA.FTZ R179, R35, UR4, -R203.reuse ;  /* 0x0000000423b37c23 */ /* 0x100fe200080108cb */
[----:B------:R-:W-:Y:S01]  /*11880*/  FMUL.FTZ R34, R3, R146 ;  /* 0x0000009203227220 */ /* 0x000fe20000410000 */
[----:B------:R-:W-:Y:S01]  /*11890*/  LOP3.LUT R146, R206, 0xff, RZ, 0xc0, !PT ;  /* 0x000000ffce927812 */ /* 0x000fe200078ec0ff */
[-C--:B------:R-:W-:Y:S03]  /*118a0*/  HMMA.16816.F32 R76, R180, R186.reuse, R76 ;  /* 0x000000bab44c723c */ /* 0x080fe6000000184c */
[--C-:B------:R-:W-:Y:S01]  /*118b0*/  FFMA.FTZ R184, R20, UR4, -R204.reuse ;  /* 0x0000000414b87c23 */ /* 0x100fe200080108cc */
[C---:B------:R-:W-:Y:S01]  /*118c0*/  FMUL.FTZ R20, R2.reuse, R140 ;  /* 0x0000008c02147220 */ /* 0x040fe20000410000 */
[--C-:B------:R-:W-:Y:S01]  /*118d0*/  FFMA.FTZ R185, R21, UR4, -R204.reuse ;  /* 0x0000000415b97c23 */ /* 0x100fe200080108cc */
[C---:B------:R-:W-:Y:S01]  /*118e0*/  HMMA.16816.F32 R80, R172.reuse, R186, R80 ;  /* 0x000000baac50723c */ /* 0x040fe20000001850 */
[----:B------:R-:W-:Y:S04]  /*118f0*/  MUFU.EX2 R178, R178 ;  /* 0x000000b200b27308 */ /* 0x000fe80000000800 */
[C---:B------:R-:W-:Y:S01]  /*11900*/  FMUL.FTZ R88, R2.reuse, R88 ;  /* 0x0000005802587220 */ /* 0x040fe20000410000 */
[-C--:B-1----:R-:W-:Y:S05]  /*11910*/  HMMA.16816.F32 R84, R172, R152.reuse, R84 ;  /* 0x00000098ac54723c */ /* 0x082fea0000001854 */
[----:B------:R-:W-:Y:S01]  /*11920*/  MUFU.EX2 R179, R179 ;  /* 0x000000b300b37308 */ /* 0x000fe20000000800 */
[----:B------:R-:W-:Y:S01]  /*11930*/  FMUL.FTZ R89, R2, R89 ;  /* 0x0000005902597220 */ /* 0x000fe20000410000 */
[C---:B------:R-:W-:Y:S01]  /*11940*/  FMUL.FTZ R90, R0.reuse, R90 ;  /* 0x0000005a005a7220 */ /* 0x040fe20000410000 */
[----:B------:R-:W-:Y:S03]  /*11950*/  FMUL.FTZ R91, R0, R91 ;  /* 0x0000005b005b7220 */ /* 0x000fe60000410000 */
[C---:B------:R-:W-:Y:S01]  /*11960*/  FMUL.FTZ R92, R2.reuse, R92 ;  /* 0x0000005c025c7220 */ /* 0x040fe20000410000 */
[----:B------:R-:W-:Y:S01]  /*11970*/  FMUL.FTZ R93, R2, R93 ;  /* 0x0000005d025d7220 */ /* 0x000fe20000410000 */
[C---:B------:R-:W-:Y:S01]  /*11980*/  FMUL.FTZ R94, R0.reuse, R94 ;  /* 0x0000005e005e7220 */ /* 0x040fe20000410000 */
[----:B------:R-:W-:Y:S01]  /*11990*/  FMUL.FTZ R95, R0, R95 ;  /* 0x0000005f005f7220 */ /* 0x000fe20000410000 */
[C---:B------:R-:W-:Y:S01]  /*119a0*/  HMMA.16816.F32 R88, R180.reuse, R152, R88 ;  /* 0x00000098b458723c */ /* 0x040fe20000001858 */
[----:B------:R-:W-:Y:S03]  /*119b0*/  MUFU.EX2 R184, R184 ;  /* 0x000000b800b87308 */ /* 0x000fe60000000800 */
[----:B------:R-:W-:Y:S01]  /*119c0*/  FMUL.FTZ R99, R3, R99 ;  /* 0x0000006303637220 */ /* 0x000fe20000410000 */
[----:B------:R-:W-:Y:S01]  /*119d0*/  FMUL.FTZ R21, R2, R141 ;  /* 0x0000008d02157220 */ /* 0x000fe20000410000 */
[-C--:B------:R-:W-:Y:S05]  /*119e0*/  HMMA.16816.F32 R92, R180, R154.reuse, R92 ;  /* 0x0000009ab45c723c */ /* 0x080fea000000185c */
[----:B------:R-:W-:Y:S01]  /*119f0*/  MUFU.EX2 R185, R185 ;  /* 0x000000b900b97308 */ /* 0x000fe20000000800 */
[--C-:B------:R-:W-:Y:S01]  /*11a00*/  FFMA.FTZ R176, R32, UR4, -R204.reuse ;  /* 0x0000000420b07c23 */ /* 0x100fe200080108cc */
[C---:B------:R-:W-:Y:S04]  /*11a10*/  HMMA.16816.F32 R96, R172.reuse, R154, R96 ;  /* 0x0000009aac60723c */ /* 0x040fe80000001860 */
[----:B------:R-:W-:Y:S01]  /*11a20*/  FFMA.FTZ R177, R33, UR4, -R204 ;  /* 0x0000000421b17c23 */ /* 0x000fe200080108cc */
[C---:B------:R-:W-:Y:S01]  /*11a30*/  FMUL.FTZ R33, R164.reuse, R145 ;  /* 0x00000091a4217220 */ /* 0x040fe20000410000 */
[----:B------:R-:W-:Y:S01]  /*11a40*/  FMUL.FTZ R32, R164, R144 ;  /* 0x00000090a4207220 */ /* 0x000fe20000410000 */
[----:B------:R-:W-:Y:S01]  /*11a50*/  FMUL.FTZ R35, R3, R147 ;  /* 0x0000009303237220 */ /* 0x000fe20000410000 */
[----:B------:R-:W-:Y:S03]  /*11a60*/  MUFU.EX2 R176, R176 ;  /* 0x000000b000b07308 */ /* 0x000fe60000000800 */
[--C-:B------:R-:W-:Y:S01]  /*11a70*/  FFMA.FTZ R186, R22, UR4, -R203.reuse ;  /* 0x0000000416ba7c23 */ /* 0x100fe200080108cb */
[----:B------:R-:W-:Y:S01]  /*11a80*/  FFMA.FTZ R187, R23, UR4, -R203 ;  /* 0x0000000417bb7c23 */ /* 0x000fe200080108cb */
[C---:B------:R-:W-:Y:S01]  /*11a90*/  FMUL.FTZ R22, R0.reuse, R142 ;  /* 0x0000008e00167220 */ /* 0x040fe20000410000 */
[----:B------:R-:W-:Y:S01]  /*11aa0*/  FMUL.FTZ R23, R0, R143 ;  /* 0x0000008f00177220 */ /* 0x000fe20000410000 */
[-C--:B--2---:R-:W-:Y:S01]  /*11ab0*/  HMMA.16816.F32 R32, R172, R148.reuse, R32 ;  /* 0x00000094ac20723c */ /* 0x084fe20000001820 */
[----:B------:R-:W1:Y:S02]  /*11ac0*/  LDSM.16.MT88.4 R140, [R212+0xb000] ;  /* 0x00b00000d48c783b */ /* 0x000e640000004200 */
[----:B------:R-:W2:Y:S01]  /*11ad0*/  MUFU.EX2 R177, R177 ;  /* 0x000000b100b17308 */ /* 0x000ea20000000800 */
[--C-:B------:R-:W-:Y:S01]  /*11ae0*/  SHF.R.U32.HI R145, RZ, 0x18, R206.reuse ;  /* 0x00000018ff917819 */ /* 0x100fe200000116ce */
[----:B------:R-:W-:Y:S01]  /*11af0*/  FMUL.FTZ R109, R164, R109 ;  /* 0x0000006da46d7220 */ /* 0x000fe20000410000 */
[----:B------:R-:W-:Y:S01]  /*11b00*/  SHF.R.U32.HI R147, RZ, 0x10, R206 ;  /* 0x00000010ff937819 */ /* 0x000fe200000116ce */
[C---:B------:R-:W-:Y:S06]  /*11b10*/  HMMA.16816.F32 R20, R180.reuse, R148, R20 ;  /* 0x00000094b414723c */ /* 0x040fec0000001814 */
[----:B------:R-:W-:Y:S01]  /*11b20*/  MUFU.EX2 R186, R186 ;  /* 0x000000ba00ba7308 */ /* 0x000fe20000000800 */
[----:B------:R-:W-:Y:S01]  /*11b30*/  LOP3.LUT R147, R147, 0xff, RZ, 0xc0, !PT ;  /* 0x000000ff93937812 */ /* 0x000fe200078ec0ff */
[-C--:B------:R-:W-:Y:S03]  /*11b40*/  HMMA.16816.F32 R100, R180, R150.reuse, R100 ;  /* 0x00000096b464723c */ /* 0x080fe60000001864 */
[C---:B------:R-:W-:Y:S03]  /*11b50*/  FMUL.FTZ R110, R3.reuse, R110 ;  /* 0x0000006e036e7220 */ /* 0x040fe60000410000 */
[C---:B------:R-:W-:Y:S02]  /*11b60*/  HMMA.16816.F32 R104, R172.reuse, R150, R104 ;  /* 0x00000096ac68723c */ /* 0x040fe40000001868 */
[----:B------:R-:W-:Y:S03]  /*11b70*/  MUFU.EX2 R187, R187 ;  /* 0x000000bb00bb7308 */ /* 0x000fe60000000800 */
[----:B------:R-:W-:Y:S01]  /*11b80*/  FMUL.FTZ R111, R3, R111 ;  /* 0x0000006f036f7220 */ /* 0x000fe20000410000 */
[----:B------:R-:W-:Y:S01]  /*11b90*/  FFMA.FTZ R29, R29, UR4, -R202 ;  /* 0x000000041d1d7c23 */ /* 0x000fe200080108ca */
[----:B------:R-:W-:Y:S01]  /*11ba0*/  FFMA.FTZ R30, R30, UR4, -R201 ;  /* 0x000000041e1e7c23 */ /* 0x000fe200080108c9 */
[--C-:B------:R-:W-:Y:S03]  /*11bb0*/  SHF.R.U32.HI R149, RZ, 0x10, R207.reuse ;  /* 0x00000010ff957819 */ /* 0x100fe600000116cf */
[----:B------:R-:W-:Y:S01]  /*11bc0*/  LOP3.LUT R148, R206, 0xffff, RZ, 0xc0, !PT ;  /* 0x0000ffffce947812 */ /* 0x000fe200078ec0ff */
[-C--:B---3--:R-:W-:Y:S01]  /*11bd0*/  HMMA.16816.F32 R108, R172, R156.reuse, R108 ;  /* 0x0000009cac6c723c */ /* 0x088fe2000000186c */
[----:B------:R3:W-:Y:S02]  /*11be0*/  MUFU.EX2 R206, R29 ;  /* 0x0000001d00ce7308 */ /* 0x0007e40000000800 */
[C---:B------:R-:W-:Y:S01]  /*11bf0*/  LOP3.LUT R144, R207.reuse, 0xffff, RZ, 0xc0, !PT ;  /* 0x0000ffffcf907812 */ /* 0x040fe200078ec0ff */
[C---:B------:R-:W-:Y:S01]  /*11c00*/  FMUL.FTZ R112, R2.reuse, R112 ;  /* 0x0000007002707220 */ /* 0x040fe20000410000 */
[----:B------:R-:W-:Y:S01]  /*11c10*/  LOP3.LUT R153, R207, 0xff, RZ, 0xc0, !PT ;  /* 0x000000ffcf997812 */ /* 0x000fe200078ec0ff */
[----:B------:R-:W-:Y:S01]  /*11c20*/  FMUL.FTZ R113, R2, R113 ;  /* 0x0000007102717220 */ /* 0x000fe20000410000 */
[----:B------:R-:W-:Y:S01]  /*11c30*/  SHF.R.U32.HI R152, RZ, 0x18, R207 ;  /* 0x00000018ff987819 */ /* 0x000fe200000116cf */
[C---:B------:R-:W-:Y:S03]  /*11c40*/  FMUL.FTZ R114, R0.reuse, R114 ;  /* 0x0000007200727220 */ /* 0x040fe60000410000 */
[----:B------:R4:W-:Y:S01]  /*11c50*/  MUFU.EX2 R207, R30 ;  /* 0x0000001e00cf7308 */ /* 0x0009e20000000800 */
[----:B------:R-:W-:Y:S01]  /*11c60*/  FMUL.FTZ R115, R0, R115 ;  /* 0x0000007300737220 */ /* 0x000fe20000410000 */
[C---:B------:R-:W-:Y:S01]  /*11c70*/  FMUL.FTZ R116, R2.reuse, R116 ;  /* 0x0000007402747220 */ /* 0x040fe20000410000 */
[----:B------:R-:W-:Y:S01]  /*11c80*/  FMUL.FTZ R117, R2, R117 ;  /* 0x0000007502757220 */ /* 0x000fe20000410000 */
[C---:B------:R-:W-:Y:S01]  /*11c90*/  FMUL.FTZ R118, R0.reuse, R118 ;  /* 0x0000007600767220 */ /* 0x040fe20000410000 */
[----:B------:R-:W-:Y:S01]  /*11ca0*/  FMUL.FTZ R119, R0, R119 ;  /* 0x0000007700777220 */ /* 0x000fe20000410000 */
[----:B------:R-:W-:Y:S01]  /*11cb0*/  SHF.R.U32.HI R148, RZ, 0x8, R148 ;  /* 0x00000008ff947819 */ /* 0x000fe20000011694 */
[C---:B------:R-:W-:Y:S01]  /*11cc0*/  FMUL.FTZ R120, R164.reuse, R120 ;  /* 0x00000078a4787220 */ /* 0x040fe20000410000 */
[C---:B------:R-:W-:Y:S04]  /*11cd0*/  HMMA.16816.F32 R112, R180.reuse, R156, R112 ;  /* 0x0000009cb470723c */ /* 0x040fe80000001870 */
[----:B------:R-:W-:Y:S01]  /*11ce0*/  FMUL.FTZ R121, R164, R121 ;  /* 0x00000079a4797220 */ /* 0x000fe20000410000 */
[C---:B------:R-:W-:Y:S01]  /*11cf0*/  FMUL.FTZ R122, R3.reuse, R122 ;  /* 0x0000007a037a7220 */ /* 0x040fe20000410000 */
[-C--:B------:R-:W-:Y:S05]  /*11d00*/  HMMA.16816.F32 R116, R180, R158.reuse, R116 ;  /* 0x0000009eb474723c */ /* 0x080fea0000001874 */
[----:B------:R-:W-:Y:S01]  /*11d10*/  FMUL.FTZ R123, R3, R123 ;  /* 0x0000007b037b7220 */ /* 0x000fe20000410000 */
[----:B------:R-:W-:Y:S01]  /*11d20*/  FFMA.FTZ R205, R28, UR4, -R202 ;  /* 0x000000041ccd7c23 */ /* 0x000fe200080108ca */
[----:B------:R-:W-:Y:S01]  /*11d30*/  FFMA.FTZ R208, R31, UR4, -R201 ;  /* 0x000000041fd07c23 */ /* 0x000fe200080108c9 */
[----:B------:R-:W-:Y:S03]  /*11d40*/  SHF.R.U32.HI R144, RZ, 0x8, R144 ;  /* 0x00000008ff907819 */ /* 0x000fe60000011690 */
[C---:B------:R-:W-:Y:S01]  /*11d50*/  FMUL.FTZ R28, R164.reuse, R136 ;  /* 0x00000088a41c7220 */ /* 0x040fe20000410000 */
[C---:B------:R-:W-:Y:S01]  /*11d60*/  HMMA.16816.F32 R120, R172.reuse, R158, R120 ;  /* 0x0000009eac78723c */ /* 0x040fe20000001878 */
[----:B------:R-:W5:Y:S03]  /*11d70*/  MUFU.EX2 R205, R205 ;  /* 0x000000cd00cd7308 */ /* 0x000f660000000800 */
[----:B---3--:R-:W-:Y:S01]  /*11d80*/  FMUL.FTZ R29, R164, R137 ;  /* 0x00000089a41d7220 */ /* 0x008fe20000410000 */
[C---:B----4-:R-:W-:Y:S01]  /*11d90*/  FMUL.FTZ R30, R3.reuse, R138 ;  /* 0x0000008a031e7220 */ /* 0x050fe20000410000 */
[----:B------:R-:W-:Y:S01]  /*11da0*/  FMUL.FTZ R31, R3, R139 ;  /* 0x0000008b031f7220 */ /* 0x000fe20000410000 */
[----:B------:R-:W-:Y:S01]  /*11db0*/  PRMT R136, R146, 0x5410, R148 ;  /* 0x0000541092887816 */ /* 0x000fe20000000094 */
[C---:B------:R-:W-:Y:S03]  /*11dc0*/  FMUL.FTZ R124, R2.reuse, R124 ;  /* 0x0000007c027c7220 */ /* 0x040fe60000410000 */
[----:B------:R-:W-:Y:S01]  /*11dd0*/  MUFU.EX2 R159, R54 ;  /* 0x00000036009f7308 */ /* 0x000fe20000000800 */
[----:B------:R-:W-:Y:S01]  /*11de0*/  PRMT R137, R147, 0x5410, R145 ;  /* 0x0000541093897816 */ /* 0x000fe20000000091 */
[----:B------:R-:W-:Y:S01]  /*11df0*/  FMUL.FTZ R125, R2, R125 ;  /* 0x0000007d027d7220 */ /* 0x000fe20000410000 */
[-C--:B-1----:R-:W-:Y:S03]  /*11e00*/  HMMA.16816.F32 R28, R172, R140.reuse, R28 ;  /* 0x0000008cac1c723c */ /* 0x082fe6000000181c */
[----:B------:R-:W-:Y:S01]  /*11e10*/  PRMT R153, R153, 0x5410, R144 ;  /* 0x0000541099997816 */ /* 0x000fe20000000090 */
[C---:B------:R-:W-:Y:S01]  /*11e20*/  FMUL.FTZ R126, R0.reuse, R126 ;  /* 0x0000007e007e7220 */ /* 0x040fe20000410000 */
[----:B------:R-:W1:Y:S01]  /*11e30*/  LDSM.16.MT88.4 R144, [R214+0x9400] ;  /* 0x00940000d690783b */ /* 0x000e620000004200 */
[----:B------:R-:W-:Y:S01]  /*11e40*/  FMUL.FTZ R127, R0, R127 ;  /* 0x0000007f007f7220 */ /* 0x000fe20000410000 */
[----:B------:R-:W-:Y:S01]  /*11e50*/  LOP3.LUT R138, R149, 0xff, RZ, 0xc0, !PT ;  /* 0x000000ff958a7812 */ /* 0x000fe200078ec0ff */
[C---:B------:R-:W-:Y:S01]  /*11e60*/  FMUL.FTZ R128, R2.reuse, R128 ;  /* 0x0000008002807220 */ /* 0x040fe20000410000 */
[----:B------:R-:W-:Y:S02]  /*11e70*/  MUFU.EX2 R208, R208 ;  /* 0x000000d000d07308 */ /* 0x000fe40000000800 */
[--C-:B------:R-:W-:Y:S01]  /*11e80*/  HSET2.LE.AND R139, R162, R226.reuse, PT ;  /* 0x000000e2a28b7233 */ /* 0x100fe20003803000 */
[----:B------:R-:W-:Y:S01]  /*11e90*/  FMUL.FTZ R129, R2, R129 ;  /* 0x0000008102817220 */ /* 0x000fe20000410000 */
[C---:B------:R-:W-:Y:S01]  /*11ea0*/  HMMA.16816.F32 R124, R180.reuse, R140, R124 ;  /* 0x0000008cb47c723c */ /* 0x040fe2000000187c */
[----:B------:R-:W3:Y:S03]  /*11eb0*/  LDSM.16.MT88.4 R148, [R212+0x9400] ;  /* 0x00940000d494783b */ /* 0x000ee60000004200 */
[C---:B------:R-:W-:Y:S01]  /*11ec0*/  FMUL.FTZ R130, R0.reuse, R130 ;  /* 0x0000008200827220 */ /* 0x040fe20000410000 */
[----:B------:R-:W-:Y:S01]  /*11ed0*/  FMUL.FTZ R131, R0, R131 ;  /* 0x0000008300837220 */ /* 0x000fe20000410000 */
[--C-:B------:R-:W-:Y:S01]  /*11ee0*/  FFMA.FTZ R209, R24, UR4, -R202.reuse ;  /* 0x0000000418d17c23 */ /* 0x100fe200080108ca */
[----:B------:R-:W-:Y:S01]  /*11ef0*/  FFMA.FTZ R210, R25, UR4, -R202 ;  /* 0x0000000419d27c23 */ /* 0x000fe200080108ca */
[--C-:B------:R-:W-:Y:S01]  /*11f00*/  FFMA.FTZ R211, R26, UR4, -R201.reuse ;  /* 0x000000041ad37c23 */ /* 0x100fe200080108c9 */
[----:B------:R-:W-:Y:S02]  /*11f10*/  MUFU.EX2 R162, R57 ;  /* 0x0000003900a27308 */ /* 0x000fe40000000800 */
[----:B------:R-:W-:Y:S01]  /*11f20*/  FFMA.FTZ R140, R27, UR4, -R201 ;  /* 0x000000041b8c7c23 */ /* 0x000fe200080108c9 */
[-C--:B------:R-:W-:Y:S03]  /*11f30*/  HMMA.16816.F32 R128, R180, R142.reuse, R128 ;  /* 0x0000008eb480723c */ /* 0x080fe60000001880 */
[----:B------:R-:W-:Y:S01]  /*11f40*/  PRMT R152, R138, 0x5410, R152 ;  /* 0x000054108a987816 */ /* 0x000fe20000000098 */
[----:B------:R-:W-:Y:S01]  /*11f50*/  FMUL.FTZ R26, R3, R134 ;  /* 0x00000086031a7220 */ /* 0x000fe20000410000 */
[--C-:B------:R-:W-:Y:S02]  /*11f60*/  HSET2.LE.AND R138, R160, R226.reuse, PT ;  /* 0x000000e2a08a7233 */ /* 0x100fe40003803000 */
[----:B------:R-:W-:Y:S01]  /*11f70*/  MUFU.EX2 R209, R209 ;  /* 0x000000d100d17308 */ /* 0x000fe20000000800 */
[----:B--2---:R-:W-:Y:S03]  /*11f80*/  F2FP.F16.F32.PACK_AB R25, R177, R176 ;  /* 0x000000b0b119723e */ /* 0x004fe600000000ff */
[----:B------:R-:W-:Y:S01]  /*11f90*/  FMUL.FTZ R27, R3, R135 ;  /* 0x00000087031b7220 */ /* 0x000fe20000410000 */
[----:B------:R-:W-:Y:S01]  /*11fa0*/  F2FP.F16.F32.PACK_AB R24, R179, R178 ;  /* 0x000000b2b318723e */ /* 0x000fe200000000ff */
[--C-:B------:R-:W-:Y:S01]  /*11fb0*/  FFMA.FTZ R183, R38, UR4, -R203.reuse ;  /* 0x0000000426b77c23 */ /* 0x100fe200080108cb */
[----:B------:R-:W-:Y:S03]  /*11fc0*/  LOP3.LUT R138, R138, R25, RZ, 0xc0, !PT ;  /* 0x000000198a8a7212 */ /* 0x000fe600078ec0ff */
[----:B------:R-:W2:Y:S01]  /*11fd0*/  MUFU.EX2 R210, R210 ;  /* 0x000000d200d27308 */ /* 0x000ea20000000800 */
[----:B------:R-:W-:Y:S01]  /*11fe0*/  LOP3.LUT R139, R139, R24, RZ, 0xc0, !PT ;  /* 0x000000188b8b7212 */ /* 0x000fe200078ec0ff */
[C---:B------:R-:W-:Y:S01]  /*11ff0*/  FMUL.FTZ R24, R164.reuse, R132 ;  /* 0x00000084a4187220 */ /* 0x040fe20000410000 */
[----:B------:R-:W-:Y:S01]  /*12000*/  FMUL.FTZ R25, R164, R133 ;  /* 0x00000085a4197220 */ /* 0x000fe20000410000 */
[--C-:B------:R-:W-:Y:S01]  /*12010*/  HSET2.LE.AND R134, R161, R226.reuse, PT ;  /* 0x000000e2a1867233 */ /* 0x100fe20003803000 */
[--C-:B------:R-:W-:Y:S01]  /*12020*/  FFMA.FTZ R182, R37, UR4, -R204.reuse ;  /* 0x0000000425b67c23 */ /* 0x100fe200080108cc */
[----:B-----5:R-:W-:Y:S01]  /*12030*/  F2FP.F16.F32.PACK_AB R132, R206, R205 ;  /* 0x000000cdce84723e */ /* 0x020fe200000000ff */
[--C-:B------:R-:W-:Y:S03]  /*12040*/  FFMA.FTZ R181, R36, UR4, -R204.reuse ;  /* 0x0000000424b57c23 */ /* 0x100fe600080108cc */
[----:B------:R-:W-:Y:S01]  /*12050*/  MUFU.EX2 R211, R211 ;  /* 0x000000d300d37308 */ /* 0x000fe20000000800 */
[--C-:B------:R-:W-:Y:S01]  /*12060*/  HSET2.LE.AND R136, R136, R226.reuse, PT ;  /* 0x000000e288887233 */ /* 0x100fe20003803000 */
[----:B------:R-:W-:Y:S04]  /*12070*/  HMMA.16816.F32 R24, R172, R142, R24 ;  /* 0x0000008eac18723c */ /* 0x000fe80000001818 */
[--C-:B------:R-:W-:Y:S01]  /*12080*/  HSET2.LE.AND R137, R137, R226.reuse, PT ;  /* 0x000000e289897233 */ /* 0x100fe20003803000 */
[--C-:B------:R-:W-:Y:S03]  /*12090*/  FFMA.FTZ R64, R64, UR4, -R204.reuse ;  /* 0x0000000440407c23 */ /* 0x100fe600080108cc */
[----:B------:R-:W4:Y:S03]  /*120a0*/  MUFU.EX2 R180, R140 ;  /* 0x0000008c00b47308 */ /* 0x000f260000000800 */
[----:B------:R-:W-:Y:S01]  /*120b0*/  F2FP.F16.F32.PACK_AB R135, R185, R184 ;  /* 0x000000b8b987723e */ /* 0x000fe200000000ff */
[----:B------:R-:W-:Y:S01]  /*120c0*/  IMAD.U32 R143, RZ, RZ, UR33 ;  /* 0x00000021ff8f7e24 */ /* 0x000fe2000f8e00ff */
[----:B------:R-:W-:Y:S01]  /*120d0*/  F2FP.F16.F32.PACK_AB R133, R187, R186 ;  /* 0x000000babb85723e */ /* 0x000fe200000000ff */
[--C-:B------:R-:W-:Y:S01]  /*120e0*/  FFMA.FTZ R172, R48, UR4, -R204.reuse ;  /* 0x0000000430ac7c23 */ /* 0x100fe200080108cc */
[----:B------:R-:W-:Y:S01]  /*120f0*/  LOP3.LUT R134, R134, R132, RZ, 0xc0, !PT ;  /* 0x0000008486867212 */ /* 0x000fe200078ec0ff */
[--C-:B------:R-:W-:Y:S01]  /*12100*/  FFMA.FTZ R173, R49, UR4, -R204.reuse ;  /* 0x0000000431ad7c23 */ /* 0x100fe200080108cc */
[----:B------:R-:W-:Y:S01]  /*12110*/  LOP3.LUT R136, R136, R135, RZ, 0xc0, !PT ;  /* 0x0000008788887212 */ /* 0x000fe200078ec0ff */
[--C-:B------:R-:W-:Y:S01]  /*12120*/  FFMA.FTZ R174, R50, UR4, -R203.reuse ;  /* 0x0000000432ae7c23 */ /* 0x100fe200080108cb */
[----:B------:R-:W-:Y:S01]  /*12130*/  LOP3.LUT R137, R137, R133, RZ, 0xc0, !PT ;  /* 0x0000008589897212 */ /* 0x000fe200078ec0ff */
[--C-:B------:R-:W-:Y:S01]  /*12140*/  FFMA.FTZ R175, R51, UR4, -R203.reuse ;  /* 0x0000000433af7c23 */ /* 0x100fe200080108cb */
[--C-:B------:R-:W-:Y:S01]  /*12150*/  HSET2.LE.AND R135, R163, R226.reuse, PT ;  /* 0x000000e2a3877233 */ /* 0x100fe20003803000 */
[----:B------:R-:W-:Y:S01]  /*12160*/  FFMA.FTZ R203, R55, UR4, -R203 ;  /* 0x0000000437cb7c23 */ /* 0x000fe200080108cb */
[--C-:B------:R-:W-:Y:S01]  /*12170*/  HSET2.LE.AND R132, R153, R226.reuse, PT ;  /* 0x000000e299847233 */ /* 0x100fe20003803000 */
[----:B------:R-:W-:Y:S01]  /*12180*/  MUFU.EX2 R160, R58 ;  /* 0x0000003a00a07308 */ /* 0x000fe20000000800 */
[--C-:B------:R-:W-:Y:S01]  /*12190*/  HSET2.LE.AND R133, R152, R226.reuse, PT ;  /* 0x000000e298857233 */ /* 0x100fe20003803000 */
[-C--:B-1----:R-:W-:Y:S05]  /*121a0*/  HMMA.16816.F32 R4, R136, R144.reuse, R4 ;  /* 0x000000908804723c */ /* 0x082fea0000001804 */
[----:B--2---:R-:W-:Y:S03]  /*121b0*/  F2FP.F16.F32.PACK_AB R141, R210, R209 ;  /* 0x000000d1d28d723e */ /* 0x004fe600000000ff */
[----:B------:R-:W-:Y:S03]  /*121c0*/  MUFU.EX2 R161, R59 ;  /* 0x0000003b00a17308 */ /* 0x000fe60000000800 */
[----:B----4-:R-:W-:Y:S01]  /*121d0*/  F2FP.F16.F32.PACK_AB R140, R180, R211 ;  /* 0x000000d3b48c723e */ /* 0x010fe200000000ff */
[--C-:B------:R-:W-:Y:S01]  /*121e0*/  FFMA.FTZ R65, R65, UR4, -R204.reuse ;  /* 0x0000000441417c23 */ /* 0x100fe200080108cc */
[----:B------:R-:W-:Y:S01]  /*121f0*/  F2FP.F16.F32.PACK_AB R142, R208, R207 ;  /* 0x000000cfd08e723e */ /* 0x000fe200000000ff */
[----:B------:R-:W-:Y:S01]  /*12200*/  FFMA.FTZ R204, R53, UR4, -R204 ;  /* 0x0000000435cc7c23 */ /* 0x000fe200080108cc */
[----:B------:R-:W-:Y:S01]  /*12210*/  LOP3.LUT R132, R132, R141, RZ, 0xc0, !PT ;  /* 0x0000008d84847212 */ /* 0x000fe200078ec0ff */
[--C-:B------:R-:W-:Y:S01]  /*12220*/  FFMA.FTZ R53, R56, UR4, -R202.reuse ;  /* 0x0000000438357c23 */ /* 0x100fe200080108ca */
[----:B------:R-:W-:Y:S01]  /*12230*/  LOP3.LUT R135, R135, R142, RZ, 0xc0, !PT ;  /* 0x0000008e87877212 */ /* 0x000fe200078ec0ff */
[----:B------:R-:W-:Y:S01]  /*12240*/  MUFU.EX2 R174, R174 ;  /* 0x000000ae00ae7308 */ /* 0x000fe20000000800 */
[----:B------:R-:W-:Y:S01]  /*12250*/  LOP3.LUT R133, R133, R140, RZ, 0xc0, !PT ;  /* 0x0000008c85857212 */ /* 0x000fe200078ec0ff */
[----:B------:R-:W-:Y:S01]  /*12260*/  FFMA.FTZ R60, R60, UR4, -R202 ;  /* 0x000000043c3c7c23 */ /* 0x000fe200080108ca */
[----:B------:R-:W-:Y:S01]  /*12270*/  LOP3.LUT R142, R241, UR5, R143, 0x96, !PT ;  /* 0x00000005f18e7c12 */ /* 0x000fe2000f8e968f */
[----:B------:R-:W-:Y:S01]  /*12280*/  FFMA.FTZ R62, R62, UR4, -R201 ;  /* 0x000000043e3e7c23 */ /* 0x000fe200080108c9 */
[----:B------:R-:W-:Y:S01]  /*12290*/  FFMA.FTZ R189, R164, R232, R189 ;  /* 0x000000e8a4bd7223 */ /* 0x000fe200000100bd */
[----:B------:R-:W-:Y:S02]  /*122a0*/  IMAD.MOV.U32 R164, RZ, RZ, R167 ;  /* 0x000000ffffa47224 */ /* 0x000fe400078e00a7 */
[----:B------:R-:W-:Y:S01]  /*122b0*/  FFMA.FTZ R192, R3, R231, R192 ;  /* 0x000000e703c07223 */ /* 0x000fe200000100c0 */
[C---:B------:R-:W-:Y:S01]  /*122c0*/  HMMA.16816.F32 R8, R132.reuse, R144, R8 ;  /* 0x000000908408723c */ /* 0x040fe20000001808 */
[----:B------:R-:W-:Y:S03]  /*122d0*/  MUFU.EX2 R158, R53 ;  /* 0x00000035009e7308 */ /* 0x000fe60000000800 */
[----:B------:R-:W-:Y:S04]  /*122e0*/  IMAD.WIDE.U32 R156, R142, -0x326172a9, RZ ;  /* 0xcd9e8d578e9c7825 */ /* 0x000fe800078e00ff */
[----:B------:R-:W-:Y:S01]  /*122f0*/  FFMA.FTZ R196, R2, R230, R196 ;  /* 0x000000e602c47223 */ /* 0x000fe200000100c4 */
[-C--:B------:R-:W-:Y:S01]  /*12300*/  HMMA.16816.F32 R12, R132, R146.reuse, R12 ;  /* 0x00000092840c723c */ /* 0x080fe2000000180c */
[----:B------:R-:W1:Y:S01]  /*12310*/  LDSM.16.MT88.4 R140, [R214+0xa400] ;  /* 0x00a40000d68c783b */ /* 0x000e620000004200 */
[----:B------:R2:W4:Y:S01]  /*12320*/  MUFU.EX2 R163, R60 ;  /* 0x0000003c00a37308 */ /* 0x0005220000000800 */
[----:B------:R-:W-:Y:S03]  /*12330*/  LOP3.LUT R48, R157, UR21, R234, 0x96, !PT ;  /* 0x000000159d307c12 */ /* 0x000fe6000f8e96ea */
[C---:B------:R-:W-:Y:S05]  /*12340*/  HMMA.16816.F32 R16, R136.reuse, R146, R16 ;  /* 0x000000928810723c */ /* 0x040fea0000001810 */
[----:B------:R-:W-:Y:S01]  /*12350*/  LOP3.LUT R154, R247, UR19, R156, 0x96, !PT ;  /* 0x00000013f79a7c12 */ /* 0x000fe2000f8e969c */
[-C--:B---3--:R-:W-:Y:S01]  /*12360*/  HMMA.16816.F32 R68, R136, R148.reuse, R68 ;  /* 0x000000948844723c */ /* 0x088fe20000001844 */
[----:B------:R-:W3:Y:S04]  /*12370*/  MUFU.EX2 R175, R175 ;  /* 0x000000af00af7308 */ /* 0x000ee80000000800 */
[----:B------:R-:W-:Y:S01]  /*12380*/  LOP3.LUT R152, R157, UR21, R238, 0x96, !PT ;  /* 0x000000159d987c12 */ /* 0x000fe2000f8e96ee */
[C---:B------:R-:W-:Y:S05]  /*12390*/  HMMA.16816.F32 R72, R132.reuse, R148, R72 ;  /* 0x000000948448723c */ /* 0x040fea0000001848 */
[----:B------:R-:W-:Y:S01]  /*123a0*/  MUFU.EX2 R172, R172 ;  /* 0x000000ac00ac7308 */ /* 0x000fe20000000800 */
[----:B------:R-:W-:Y:S01]  /*123b0*/  IMAD.WIDE.U32 R154, R154, -0x2daee0ad, RZ ;  /* 0xd2511f539a9a7825 */ /* 0x000fe200078e00ff */
[-C--:B------:R-:W-:Y:S04]  /*123c0*/  HMMA.16816.F32 R76, R132, R150.reuse, R76 ;  /* 0x00000096844c723c */ /* 0x080fe8000000184c */
[----:B------:R-:W-:Y:S02]  /*123d0*/  IMAD.WIDE.U32 R152, R152, -0x2daee0ad, RZ ;  /* 0xd2511f5398987825 */ /* 0x000fe400078e00ff */
[C---:B------:R-:W-:Y:S02]  /*123e0*/  HMMA.16816.F32 R80, R136.reuse, R150, R80 ;  /* 0x000000968850723c */ /* 0x040fe40000001850 */
[----:B------:R-:W5:Y:S03]  /*123f0*/  MUFU.EX2 R173, R173 ;  /* 0x000000ad00ad7308 */ /* 0x000f660000000800 */
[----:B------:R-:W-:Y:S01]  /*12400*/  IMAD.WIDE.U32 R146, R48, -0x2daee0ad, RZ ;  /* 0xd2511f5330927825 */ /* 0x000fe200078e00ff */
[----:B------:R-:W-:Y:S02]  /*12410*/  LOP3.LUT R144, R245, UR19, R156, 0x96, !PT ;  /* 0x00000013f5907c12 */ /* 0x000fe4000f8e969c */
[----:B------:R-:W-:Y:S04]  /*12420*/  LOP3.LUT R152, R155, UR16, R152, 0x96, !PT ;  /* 0x000000109b987c12 */ /* 0x000fe8000f8e9698 */
[----:B------:R-:W-:Y:S01]  /*12430*/  MUFU.EX2 R181, R181 ;  /* 0x000000b500b57308 */ /* 0x000fe20000000800 */
[-C--:B-1----:R-:W-:Y:S03]  /*12440*/  HMMA.16816.F32 R84, R136, R140.reuse, R84 ;  /* 0x0000008c8854723c */ /* 0x082fe60000001854 */
[----:B------:R-:W-:Y:S01]  /*12450*/  LOP3.LUT R156, R153, UR18, R236, 0x96, !PT ;  /* 0x00000012999c7c12 */ /* 0x000fe2000f8e96ec */
[----:B------:R-:W-:Y:S01]  /*12460*/  IMAD.WIDE.U32 R144, R144, -0x2daee0ad, RZ ;  /* 0xd2511f5390907825 */ /* 0x000fe200078e00ff */
[----:B------:R-:W-:Y:S01]  /*12470*/  LOP3.LUT R48, R147, UR18, R228, 0x96, !PT ;  /* 0x0000001293307c12 */ /* 0x000fe2000f8e96e4 */
[C---:B------:R-:W-:Y:S03]  /*12480*/  HMMA.16816.F32 R88, R132.reuse, R140, R88 ;  /* 0x0000008c8458723c */ /* 0x040fe60000001858 */
[----:B------:R-:W-:Y:S02]  /*12490*/  MUFU.EX2 R182, R182 ;  /* 0x000000b600b67308 */ /* 0x000fe40000000800 */
[----:B------:R-:W-:Y:S01]  /*124a0*/  IMAD.WIDE.U32 R156, R156, -0x326172a9, RZ ;  /* 0xcd9e8d579c9c7825 */ /* 0x000fe200078e00ff */
[-C--:B------:R-:W-:Y:S07]  /*124b0*/  HMMA.16816.F32 R92, R132, R142.reuse, R92 ;  /* 0x0000008e845c723c */ /* 0x080fee000000185c */
[----:B------:R-:W-:Y:S04]  /*124c0*/  MUFU.EX2 R183, R183 ;  /* 0x000000b700b77308 */ /* 0x000fe80000000800 */
[----:B------:R-:W-:Y:S01]  /*124d0*/  IMAD.WIDE.U32 R152, R152, -0x326172a9, RZ ;  /* 0xcd9e8d5798987825 */ /* 0x000fe200078e00ff */
[C---:B------:R-:W-:Y:S04]  /*124e0*/  HMMA.16816.F32 R96, R136.reuse, R142, R96 ;  /* 0x0000008e8860723c */ /* 0x040fe80000001860 */
[----:B------:R-:W-:Y:S01]  /*124f0*/  IMAD.WIDE.U32 R148, R48, -0x326172a9, RZ ;  /* 0xcd9e8d5730947825 */ /* 0x000fe200078e00ff */
[----:B------:R-:W-:Y:S01]  /*12500*/  LOP3.LUT R146, R145, UR16, R146, 0x96, !PT ;  /* 0x0000001091927c12 */ /* 0x000fe2000f8e9692 */
[----:B------:R-:W1:Y:S01]  /*12510*/  LDSM.16.MT88.4 R48, [R212+0xa400] ;  /* 0x00a40000d430783b */ /* 0x000e620000004200 */
[----:B------:R-:W-:Y:S01]  /*12520*/  LOP3.LUT R246, R157, UR17, R246, 0x96, !PT ;  /* 0x000000119df67c12 */ /* 0x000fe2000f8e96f6 */
[----:B------:R-:W-:Y:S03]  /*12530*/  MUFU.EX2 R64, R64 ;  /* 0x0000004000407308 */ /* 0x000fe60000000800 */
[----:B------:R-:W-:Y:S01]  /*12540*/  LOP3.LUT R145, R153, UR15, R156, 0x96, !PT ;  /* 0x0000000f99917c12 */ /* 0x000fe2000f8e969c */
[----:B------:R-:W-:Y:S01]  /*12550*/  IMAD.WIDE.U32 R146, R146, -0x326172a9, RZ ;  /* 0xcd9e8d5792927825 */ /* 0x000fe200078e00ff */
[----:B------:R-:W-:Y:S02]  /*12560*/  LOP3.LUT R244, R149, UR17, R244, 0x96, !PT ;  /* 0x0000001195f47c12 */ /* 0x000fe4000f8e96f4 */
[----:B--2---:R-:W-:Y:S01]  /*12570*/  F2FP.F16.F32.PACK_AB R60, R67, R66 ;  /* 0x00000042433c723e */ /* 0x004fe200000000ff */
[----:B------:R-:W-:Y:S01]  /*12580*/  IMAD.WIDE.U32 R246, R246, -0x2daee0ad, RZ ;  /* 0xd2511f53f6f67825 */ /* 0x000fe200078e00ff */
[----:B------:R-:W-:Y:S01]  /*12590*/  LOP3.LUT R148, R147, UR15, R148, 0x96, !PT ;  /* 0x0000000f93947c12 */ /* 0x000fe2000f8e9694 */
[----:B------:R-:W-:Y:S02]  /*125a0*/  MUFU.EX2 R65, R65 ;  /* 0x0000004100417308 */ /* 0x000fe40000000800 */
[----:B------:R-:W-:Y:S01]  /*125b0*/  FFMA.FTZ R199, R0, R227, R199 ;  /* 0x000000e300c77223 */ /* 0x000fe200000100c7 */
[----:B------:R-:W-:Y:S01]  /*125c0*/  IMAD.WIDE.U32 R150, R145, -0x2daee0ad, RZ ;  /* 0xd2511f5391967825 */ /* 0x000fe200078e00ff */
[----:B------:R-:W-:Y:S03]  /*125d0*/  LOP3.LUT R154, R247, UR14, R154, 0x96, !PT ;  /* 0x0000000ef79a7c12 */ /* 0x000fe6000f8e969a */
[--C-:B------:R-:W-:Y:S01]  /*125e0*/  FFMA.FTZ R247, R43, UR4, -R201.reuse ;  /* 0x000000042bf77c23 */ /* 0x100fe200080108c9 */
[----:B------:R-:W-:Y:S01]  /*125f0*/  IMAD.WIDE.U32 R244, R244, -0x2daee0ad, RZ ;  /* 0xd2511f53f4f47825 */ /* 0x000fe200078e00ff */
[----:B------:R-:W-:Y:S01]  /*12600*/  LOP3.LUT R36, R151, UR12, R246, 0x96, !PT ;  /* 0x0000000c97247c12 */ /* 0x000fe2000f8e96f6 */
[----:B------:R-:W-:Y:S02]  /*12610*/  MUFU.EX2 R204, R204 ;  /* 0x000000cc00cc7308 */ /* 0x000fe40000000800 */
[--C-:B------:R-:W-:Y:S01]  /*12620*/  FFMA.FTZ R246, R42, UR4, -R201.reuse ;  /* 0x000000042af67c23 */ /* 0x100fe200080108c9 */
[----:B------:R-:W-:Y:S01]  /*12630*/  IMAD.WIDE.U32 R148, R148, -0x2daee0ad, RZ ;  /* 0xd2511f5394947825 */ /* 0x000fe200078e00ff */
[----:B------:R-:W-:Y:S03]  /*12640*/  LOP3.LUT R144, R245, UR14, R144, 0x96, !PT ;  /* 0x0000000ef5907c12 */ /* 0x000fe6000f8e9690 */
[----:B------:R-:W-:Y:S01]  /*12650*/  FFMA.FTZ R245, R41, UR4, -R202 ;  /* 0x0000000429f57c23 */ /* 0x000fe200080108ca */
[----:B------:R-:W-:Y:S01]  /*12660*/  IMAD.WIDE.U32 R36, R36, -0x326172a9, RZ ;  /* 0xcd9e8d5724247825 */ /* 0x000fe200078e00ff */
[----:B------:R-:W-:Y:S01]  /*12670*/  LOP3.LUT R156, R149, UR12, R244, 0x96, !PT ;  /* 0x0000000c959c7c12 */ /* 0x000fe2000f8e96f4 */
[----:B------:R-:W-:Y:S02]  /*12680*/  MUFU.EX2 R246, R246 ;  /* 0x000000f600f67308 */ /* 0x000fe40000000800 */
[----:B------:R-:W-:Y:S01]  /*12690*/  FFMA.FTZ R244, R40, UR4, -R202 ;  /* 0x0000000428f47c23 */ /* 0x000fe200080108ca */
[----:B------:R-:W-:Y:S01]  /*126a0*/  IMAD.WIDE.U32 R154, R154, -0x326172a9, RZ ;  /* 0xcd9e8d579a9a7825 */ /* 0x000fe200078e00ff */
[C---:B------:R-:W-:Y:S02]  /*126b0*/  LOP3.LUT R151, R36.reuse, 0xffff, RZ, 0xc0, !PT ;  /* 0x0000ffff24977812 */ /* 0x040fe400078ec0ff */
[----:B------:R-:W-:Y:S01]  /*126c0*/  LOP3.LUT R140, R36, 0xff, RZ, 0xc0, !PT ;  /* 0x000000ff248c7812 */ /* 0x000fe200078ec0ff */
[----:B------:R-:W-:Y:S01]  /*126d0*/  IMAD.WIDE.U32 R156, R156, -0x326172a9, RZ ;  /* 0xcd9e8d579c9c7825 */ /* 0x000fe200078e00ff */
[--C-:B------:R-:W-:Y:S02]  /*126e0*/  SHF.R.U32.HI R149, RZ, 0x10, R36.reuse ;  /* 0x00000010ff957819 */ /* 0x100fe40000011624 */
[----:B------:R-:W-:Y:S01]  /*126f0*/  MUFU.EX2 R244, R244 ;  /* 0x000000f400f47308 */ /* 0x000fe20000000800 */
[----:B------:R-:W-:Y:S01]  /*12700*/  SHF.R.U32.HI R147, RZ, 0x18, R36 ;  /* 0x00000018ff937819 */ /* 0x000fe20000011624 */
[----:B------:R-:W-:Y:S01]  /*12710*/  IMAD.WIDE.U32 R144, R144, -0x326172a9, RZ ;  /* 0xcd9e8d5790907825 */ /* 0x000fe200078e00ff */
[----:B------:R-:W-:Y:S01]  /*12720*/  LOP3.LUT R141, R37, UR22, R154, 0x96, !PT ;  /* 0x00000016258d7c12 */ /* 0x000fe2000f8e969a */
[-C--:B-1----:R-:W-:Y:S01]  /*12730*/  HMMA.16816.F32 R32, R136, R48.reuse, R32 ;  /* 0x000000308820723c */ /* 0x082fe20000001820 */
[----:B------:R-:W1:Y:S02]  /*12740*/  LDSM.16.MT88.4 R36, [R214+0xb400] ;  /* 0x00b40000d624783b */ /* 0x000e640000004200 */
[--C-:B------:R-:W-:Y:S03]  /*12750*/  SHF.R.U32.HI R153, RZ, 0x10, R156.reuse ;  /* 0x00000010ff997819 */ /* 0x100fe6000001169c */
[----:B------:R-:W2:Y:S01]  /*12760*/  MUFU.EX2 R245, R245 ;  /* 0x000000f500f57308 */ /* 0x000ea20000000800 */
[----:B------:R-:W-:Y:S01]  /*12770*/  LOP3.LUT R142, R156, 0xffff, RZ, 0xc0, !PT ;  /* 0x0000ffff9c8e7812 */ /* 0x000fe200078ec0ff */
[C---:B------:R-:W-:Y:S04]  /*12780*/  HMMA.16816.F32 R20, R132.reuse, R48, R20 ;  /* 0x000000308414723c */ /* 0x040fe80000001814 */
[----:B------:R-:W-:Y:S02]  /*12790*/  LOP3.LUT R149, R149, 0xff, RZ, 0xc0, !PT ;  /* 0x000000ff95957812 */ /* 0x000fe400078ec0ff */
[-C--:B------:R-:W-:Y:S02]  /*127a0*/  HMMA.16816.F32 R100, R132, R50.reuse, R100 ;  /* 0x000000328464723c */ /* 0x080fe40000001864 */
[----:B------:R-:W2:Y:S03]  /*127b0*/  MUFU.EX2 R247, R247 ;  /* 0x000000f700f77308 */ /* 0x000ea60000000800 */
[----:B------:R-:W-:Y:S01]  /*127c0*/  SHF.R.U32.HI R40, RZ, 0x18, R156 ;  /* 0x00000018ff287819 */ /* 0x000fe2000001169c */
[C---:B------:R-:W-:Y:S06]  /*127d0*/  HMMA.16816.F32 R104, R136.reuse, R50, R104 ;  /* 0x000000328868723c */ /* 0x040fec0000001868 */
[----:B------:R-:W2:Y:S01]  /*127e0*/  MUFU.EX2 R203, R203 ;  /* 0x000000cb00cb7308 */ /* 0x000ea20000000800 */
[----:B------:R-:W-:Y:S01]  /*127f0*/  LOP3.LUT R153, R153, 0xff, RZ, 0xc0, !PT ;  /* 0x000000ff99997812 */ /* 0x000fe200078ec0ff */
[----:B------:R-:W-:Y:S03]  /*12800*/  FFMA.FTZ R201, R63, UR4, -R201 ;  /* 0x000000043fc97c23 */ /* 0x000fe600080108c9 */
[----:B------:R-:W-:Y:S01]  /*12810*/  LOP3.LUT R143, R157, UR22, R144, 0x96, !PT ;  /* 0x000000169d8f7c12 */ /* 0x000fe2000f8e9690 */
[----:B----4-:R-:W-:Y:S01]  /*12820*/  IMAD.MOV.U32 R63, RZ, RZ, R163 ;  /* 0x000000ffff3f7224 */ /* 0x010fe200078e00a3 */
[----:B------:R-:W-:Y:S01]  /*12830*/  SHF.R.U32.HI R144, RZ, 0x8, R142 ;  /* 0x00000008ff907819 */ /* 0x000fe2000001168e */
[----:B------:R-:W-:Y:S01]  /*12840*/  FFMA.FTZ R202, R61, UR4, -R202 ;  /* 0x000000043dca7c23 */ /* 0x000fe200080108ca */
[----:B------:R-:W-:Y:S01]  /*12850*/  PRMT R142, R149, 0x5410, R147 ;  /* 0x00005410958e7816 */ /* 0x000fe20000000093 */
[----:B------:R-:W-:Y:S01]  /*12860*/  MUFU.EX2 R62, R62 ;  /* 0x0000003e003e7308 */ /* 0x000fe20000000800 */
[----:B------:R-:W-:Y:S01]  /*12870*/  PRMT R147, R153, 0x5410, R40 ;  /* 0x0000541099937816 */ /* 0x000fe20000000028 */
[----:B------:R-:W-:Y:S01]  /*12880*/  FADD.FTZ R189, R191, R189 ;  /* 0x000000bdbfbd7221 */ /* 0x000fe20000010000 */
[----:B------:R-:W4:Y:S01]  /*12890*/  LDSM.16.MT88.4 R40, [R212+0xb400] ;  /* 0x00b40000d428783b */ /* 0x000f220000004200 */
[----:B------:R-:W-:Y:S01]  /*128a0*/  LOP3.LUT R49, R141, 0xffff, RZ, 0xc0, !PT ;  /* 0x0000ffff8d317812 */ /* 0x000fe200078ec0ff */
[----:B------:R-:W-:Y:S01]  /*128b0*/  IMAD.MOV.U32 R0, RZ, RZ, R165 ;  /* 0x000000ffff007224 */ /* 0x000fe200078e00a5 */
[--C-:B------:R-:W-:Y:S01]  /*128c0*/  SHF.R.U32.HI R48, RZ, 0x10, R141.reuse ;  /* 0x00000010ff307819 */ /* 0x100fe2000001168d */
[----:B------:R-:W-:Y:S01]  /*128d0*/  FADD.FTZ R192, R190, R192 ;  /* 0x000000c0bec07221 */ /* 0x000fe20000010000 */
[----:B------:R-:W-:Y:S01]  /*128e0*/  LOP3.LUT R50, R143, 0xffff, RZ, 0xc0, !PT ;  /* 0x0000ffff8f327812 */ /* 0x000fe200078ec0ff */
[-C--:B-1----:R-:W-:Y:S01]  /*128f0*/  HMMA.16816.F32 R108, R136, R36.reuse, R108 ;  /* 0x00000024886c723c */ /* 0x082fe2000000186c */
[----:B------:R-:W1:Y:S02]  /*12900*/  MUFU.EX2 R202, R202 ;  /* 0x000000ca00ca7308 */ /* 0x000e640000000800 */
[----:B------:R-:W-:Y:S01]  /*12910*/  LOP3.LUT R153, R141, 0xff, RZ, 0xc0, !PT ;  /* 0x000000ff8d997812 */ /* 0x000fe200078ec0ff */
[----:B------:R-:W-:Y:S01]  /*12920*/  FADD.FTZ R196, R193, R196 ;  /* 0x000000c4c1c47221 */ /* 0x000fe20000010000 */
[----:B------:R-:W-:Y:S01]  /*12930*/  SHF.R.U32.HI R141, RZ, 0x18, R141 ;  /* 0x00000018ff8d7819 */ /* 0x000fe2000001168d */
[C---:B------:R-:W-:Y:S05]  /*12940*/  HMMA.16816.F32 R112, R132.reuse, R36, R112 ;  /* 0x000000248470723c */ /* 0x040fea0000001870 */
[----:B------:R-:W1:Y:S01]  /*12950*/  MUFU.EX2 R201, R201 ;  /* 0x000000c900c97308 */ /* 0x000e620000000800 */
[----:B------:R-:W-:Y:S01]  /*12960*/  SHF.R.U32.HI R49, RZ, 0x8, R49 ;  /* 0x00000008ff317819 */ /* 0x000fe20000011631 */
[-C--:B------:R-:W-:Y:S04]  /*12970*/  HMMA.16816.F32 R116, R132, R38.reuse, R116 ;  /* 0x000000268474723c */ /* 0x080fe80000001874 */
[----:B------:R-:W-:Y:S02]  /*12980*/  LOP3.LUT R48, R48, 0xff, RZ, 0xc0, !PT ;  /* 0x000000ff30307812 */ /* 0x000fe400078ec0ff */
[C---:B------:R-:W-:Y:S05]  /*12990*/  HMMA.16816.F32 R120, R136.reuse, R38, R120 ;  /* 0x000000268878723c */ /* 0x040fea0000001878 */
[----:B------:R-:W-:Y:S01]  /*129a0*/  SHF.R.U32.HI R44, RZ, 0x8, R50 ;  /* 0x00000008ff2c7819 */ /* 0x000fe20000011632 */
[----:B------:R-:W-:Y:S01]  /*129b0*/  FADD.FTZ R199, R194, R199 ;  /* 0x000000c7c2c77221 */ /* 0x000fe20000010000 */
[----:B------:R-:W-:Y:S01]  /*129c0*/  PRMT R153, R153, 0x5410, R49 ;  /* 0x0000541099997816 */ /* 0x000fe20000000031 */
[----:B------:R-:W-:Y:S03]  /*129d0*/  FADD.FTZ R189, R169, R189 ;  /* 0x000000bda9bd7221 */ /* 0x000fe60000010000 */
[----:B------:R-:W-:Y:S01]  /*129e0*/  PRMT R45, R48, 0x5410, R141 ;  /* 0x00005410302d7816 */ /* 0x000fe2000000008d */
[----:B------:R-:W-:Y:S01]  /*129f0*/  FADD.FTZ R192, R171, R192 ;  /* 0x000000c0abc07221 */ /* 0x000fe20000010000 */
[----:B------:R-:W1:Y:S01]  /*12a00*/  LDSM.16.MT88.4 R48, [R214+0x9800] ;  /* 0x00980000d630783b */ /* 0x000e620000004200 */
[----:B------:R-:W-:Y:S01]  /*12a10*/  SHF.R.U32.HI R154, RZ, 0x8, R151 ;  /* 0x00000008ff9a7819 */ /* 0x000fe20000011697 */
[----:B------:R-:W-:Y:S01]  /*12a20*/  FADD.FTZ R196, R195, R196 ;  /* 0x000000c4c3c47221 */ /* 0x000fe20000010000 */
[-C--:B----4-:R-:W-:Y:S03]  /*12a30*/  HMMA.16816.F32 R28, R136, R40.reuse, R28 ;  /* 0x00000028881c723c */ /* 0x090fe6000000181c */
[----:B------:R-:W-:Y:S01]  /*12a40*/  LOP3.LUT R151, R156, 0xff, RZ, 0xc0, !PT ;  /* 0x000000ff9c977812 */ /* 0x000fe200078ec0ff */
[----:B------:R-:W-:Y:S01]  /*12a50*/  FADD.FTZ R199, R198, R199 ;  /* 0x000000c7c6c77221 */ /* 0x000fe20000010000 */
[----:B------:R-:W-:Y:S01]  /*12a60*/  SHF.R.U32.HI R149, RZ, 0x10, R143 ;  /* 0x00000010ff957819 */ /* 0x000fe2000001168f */
[C---:B------:R-:W-:Y:S05]  /*12a70*/  HMMA.16816.F32 R124, R132.reuse, R40, R124 ;  /* 0x00000028847c723c */ /* 0x040fea000000187c */
[----:B------:R-:W-:Y:S01]  /*12a80*/  PRMT R144, R151, 0x5410, R144 ;  /* 0x0000541097907816 */ /* 0x000fe20000000090 */
[-C--:B------:R-:W-:Y:S01]  /*12a90*/  HMMA.16816.F32 R128, R132, R42.reuse, R128 ;  /* 0x0000002a8480723c */ /* 0x080fe20000001880 */
[----:B------:R-:W-:Y:S04]  /*12aa0*/  LDSM.16.MT88.4 R132, [R214+0xa800] ;  /* 0x00a80000d684783b */ /* 0x000fe80000004200 */
[----:B------:R-:W-:Y:S01]  /*12ab0*/  PRMT R140, R140, 0x5410, R154 ;  /* 0x000054108c8c7816 */ /* 0x000fe2000000009a */
[----:B------:R-:W-:Y:S05]  /*12ac0*/  HMMA.16816.F32 R24, R136, R42, R24 ;  /* 0x0000002a8818723c */ /* 0x000fea0000001818 */
[----:B------:R-:W-:Y:S01]  /*12ad0*/  LOP3.LUT R151, R143, 0xff, RZ, 0xc0, !PT ;  /* 0x000000ff8f977812 */ /* 0x000fe200078ec0ff */
[----:B------:R-:W-:Y:S01]  /*12ae0*/  FADD.FTZ R189, R170, R189 ;  /* 0x000000bdaabd7221 */ /* 0x000fe20000010000 */
[----:B------:R-:W-:Y:S01]  /*12af0*/  SHF.R.U32.HI R143, RZ, 0x18, R143 ;  /* 0x00000018ff8f7819 */ /* 0x000fe2000001168f */
[----:B------:R-:W-:Y:S03]  /*12b00*/  FADD.FTZ R192, R188, R192 ;  /* 0x000000c0bcc07221 */ /* 0x000fe60000010000 */
[----:B------:R-:W-:Y:S01]  /*12b10*/  LOP3.LUT R149, R149, 0xff, RZ, 0xc0, !PT ;  /* 0x000000ff95957812 */ /* 0x000fe200078ec0ff */
[----:B------:R-:W-:Y:S01]  /*12b20*/  FADD.FTZ R196, R197, R196 ;  /* 0x000000c4c5c47221 */ /* 0x000fe20000010000 */
[--C-:B------:R-:W-:Y:S01]  /*12b30*/  HSET2.LE.AND R36, R142, R226.reuse, PT ;  /* 0x000000e28e247233 */ /* 0x100fe20003803000 */
[----:B------:R-:W-:Y:S01]  /*12b40*/  FADD.FTZ R199, R200, R199 ;  /* 0x000000c7c8c77221 */ /* 0x000fe20000010000 */
[----:B------:R-:W-:Y:S01]  /*12b50*/  PRMT R151, R151, 0x5410, R44 ;  /* 0x0000541097977816 */ /* 0x000fe2000000002c */
[----:B------:R-:W-:Y:S01]  /*12b60*/  FADD.FTZ R189, R184, R189 ;  /* 0x000000bdb8bd7221 */ /* 0x000fe20000010000 */
[----:B------:R-:W-:Y:S01]  /*12b70*/  PRMT R149, R149, 0x5410, R143 ;  /* 0x0000541095957816 */ /* 0x000fe2000000008f */
[----:B------:R-:W-:Y:S01]  /*12b80*/  FADD.FTZ R192, R186, R192 ;  /* 0x000000c0bac07221 */ /* 0x000fe20000010000 */
[--C-:B------:R-:W-:Y:S01]  /*12b90*/  HSET2.LE.AND R46, R140, R226.reuse, PT ;  /* 0x000000e28c2e7233 */ /* 0x100fe20003803000 */
[----:B------:R-:W-:Y:S01]  /*12ba0*/  FADD.FTZ R196, R209, R196 ;  /* 0x000000c4d1c47221 */ /* 0x000fe20000010000 */
[----:B---3--:R-:W-:Y:S01]  /*12bb0*/  F2FP.F16.F32.PACK_AB R37, R175, R174 ;  /* 0x000000aeaf25723e */ /* 0x008fe200000000ff */
[----:B------:R-:W3:Y:S01]  /*12bc0*/  LDSM.16.MT88.4 R140, [R212+0x9800] ;  /* 0x00980000d48c783b */ /* 0x000ee20000004200 */
[----:B-----5:R-:W-:Y:S01]  /*12bd0*/  F2FP.F16.F32.PACK_AB R44, R173, R172 ;  /* 0x000000acad2c723e */ /* 0x020fe200000000ff */
        /* <DEDUP_REMOVED lines=11> */
[----:B--2---:R-:W-:Y:S01]  /*12c90*/  F2FP.F16.F32.PACK_AB R37, R245, R244 ;  /* 0x000000f4f525723e */ /* 0x004fe200000000ff */
        /* <DEDUP_REMOVED lines=15> */
[----:B------:R-:W-:Y:S01]  /*12d90*/  F2FP.F16.F32.PACK_AB R38, R247, R246 ;  /* 0x000000f6f726723e */ /* 0x000fe200000000ff */
[-C--:B-1----:R-:W-:Y:S05]  /*12da0*/  HMMA.16816.F32 R4, R44, R48.reuse, R4 ;  /* 0x000000302c04723c */ /* 0x082fea0000001804 */
[--C-:B------:R-:W-:Y:S01]  /*12db0*/  HSET2.LE.AND R39, R147, R226.reuse, PT ;  /* 0x000000e293277233 */ /* 0x100fe20003803000 */
[----:B------:R-:W-:Y:S01]  /*12dc0*/  FADD.FTZ R192, R183, R192 ;  /* 0x000000c0b7c07221 */ /* 0x000fe20000010000 */
[----:B------:R-:W-:Y:S01]  /*12dd0*/  F2FP.F16.F32.PACK_AB R40, R251, R250 ;  /* 0x000000fafb28723e */ /* 0x000fe200000000ff */
[----:B------:R-:W-:Y:S03]  /*12de0*/  FADD.FTZ R196, R244, R196 ;  /* 0x000000c4f4c47221 */ /* 0x000fe60000010000 */
        /* <DEDUP_REMOVED lines=8> */
[----:B------:R-:W1:Y:S01]  /*12e70*/  LDSM.16.MT88.4 R40, [R212+0xa800] ;  /* 0x00a80000d428783b */ /* 0x000e620000004200 */
[----:B------:R-:W-:Y:S01]  /*12e80*/  LOP3.LUT R152, R155, UR13, R152, 0x96, !PT ;  /* 0x0000000d9b987c12 */ /* 0x000fe2000f8e9698 */
[----:B------:R-:W-:Y:S01]  /*12e90*/  FADD.FTZ R199, R247, R199 ;  /* 0x000000c7f7c77221 */ /* 0x000fe20000010000 */
[----:B------:R-:W-:Y:S01]  /*12ea0*/  LOP3.LUT R144, R145, UR13, R146, 0x96, !PT ;  /* 0x0000000d91907c12 */ /* 0x000fe2000f8e9692 */
[----:B------:R-:W-:Y:S01]  /*12eb0*/  FADD.FTZ R189, R172, R189 ;  /* 0x000000bdacbd7221 */ /* 0x000fe20000010000 */
[C---:B------:R-:W-:Y:S04]  /*12ec0*/  HMMA.16816.F32 R8, R36.reuse, R48, R8 ;  /* 0x000000302408723c */ /* 0x040fe80000001808 */
[----:B------:R-:W-:Y:S01]  /*12ed0*/  IMAD.WIDE.U32 R152, R152, -0x2daee0ad, RZ ;  /* 0xd2511f5398987825 */ /* 0x000fe200078e00ff */
[----:B------:R-:W-:Y:S01]  /*12ee0*/  F2FP.F16.F32.PACK_AB R61, R65, R64 ;  /* 0x00000040413d723e */ /* 0x000fe200000000ff */
[-C--:B------:R-:W-:Y:S05]  /*12ef0*/  HMMA.16816.F32 R12, R36, R50.reuse, R12 ;  /* 0x00000032240c723c */ /* 0x080fea000000180c */
[----:B------:R-:W-:Y:S01]  /*12f00*/  LOP3.LUT R52, R152, 0xffff, RZ, 0xc0, !PT ;  /* 0x0000ffff98347812 */ /* 0x000fe200078ec0ff */
[C---:B------:R-:W-:Y:S01]  /*12f10*/  HMMA.16816.F32 R16, R44.reuse, R50, R16 ;  /* 0x000000322c10723c */ /* 0x040fe20000001810 */
[----:B------:R-:W2:Y:S04]  /*12f20*/  LDSM.16.MT88.4 R48, [R214+0xb800] ;  /* 0x00b80000d630783b */ /* 0x000ea80000004200 */
[----:B------:R-:W-:Y:S01]  /*12f30*/  IMAD.WIDE.U32 R144, R144, -0x2daee0ad, RZ ;  /* 0xd2511f5390907825 */ /* 0x000fe200078e00ff */
[-C--:B---3--:R-:W-:Y:S05]  /*12f40*/  HMMA.16816.F32 R68, R44, R140.reuse, R68 ;  /* 0x0000008c2c44723c */ /* 0x088fea0000001844 */
[----:B------:R-:W-:Y:S01]  /*12f50*/  LOP3.LUT R148, R145, UR29, R148, 0x96, !PT ;  /* 0x0000001d91947c12 */ /* 0x000fe2000f8e9694 */
[C---:B------:R-:W-:Y:S05]  /*12f60*/  HMMA.16816.F32 R72, R36.reuse, R140, R72 ;  /* 0x0000008c2448723c */ /* 0x040fea0000001848 */
[----:B------:R-:W-:Y:S01]  /*12f70*/  SHF.R.U32.HI R139, RZ, 0x10, R148 ;  /* 0x00000010ff8b7819 */ /* 0x000fe20000011694 */
[-C--:B------:R-:W-:Y:S05]  /*12f80*/  HMMA.16816.F32 R76, R36, R142.reuse, R76 ;  /* 0x0000008e244c723c */ /* 0x080fea000000184c */
[----:B------:R-:W-:Y:S01]  /*12f90*/  LOP3.LUT R138, R148, 0xff, RZ, 0xc0, !PT ;  /* 0x000000ff948a7812 */ /* 0x000fe200078ec0ff */
[C---:B------:R-:W-:Y:S05]  /*12fa0*/  HMMA.16816.F32 R80, R44.reuse, R142, R80 ;  /* 0x0000008e2c50723c */ /* 0x040fea0000001850 */
[----:B------:R-:W-:Y:S01]  /*12fb0*/  LOP3.LUT R150, R153, UR29, R150, 0x96, !PT ;  /* 0x0000001d99967c12 */ /* 0x000fe2000f8e9696 */
[-C--:B------:R-:W-:Y:S05]  /*12fc0*/  HMMA.16816.F32 R84, R44, R132.reuse, R84 ;  /* 0x000000842c54723c */ /* 0x080fea0000001854 */
[----:B------:R-:W-:Y:S01]  /*12fd0*/  LOP3.LUT R139, R139, 0xff, RZ, 0xc0, !PT ;  /* 0x000000ff8b8b7812 */ /* 0x000fe200078ec0ff */
[C---:B------:R-:W-:Y:S05]  /*12fe0*/  HMMA.16816.F32 R88, R36.reuse, R132, R88 ;  /* 0x000000842458723c */ /* 0x040fea0000001858 */
[--C-:B------:R-:W-:Y:S01]  /*12ff0*/  SHF.R.U32.HI R56, RZ, 0x10, R144.reuse ;  /* 0x00000010ff387819 */ /* 0x100fe20000011690 */
[-C--:B------:R-:W-:Y:S05]  /*13000*/  HMMA.16816.F32 R92, R36, R134.reuse, R92 ;  /* 0x00000086245c723c */ /* 0x080fea000000185c */
[----:B------:R-:W-:Y:S01]  /*13010*/  LOP3.LUT R56, R56, 0xff, RZ, 0xc0, !PT ;  /* 0x000000ff38387812 */ /* 0x000fe200078ec0ff */
[C---:B------:R-:W-:Y:S05]  /*13020*/  HMMA.16816.F32 R96, R44.reuse, R134, R96 ;  /* 0x000000862c60723c */ /* 0x040fea0000001860 */
[----:B------:R-:W-:Y:S01]  /*13030*/  SHF.R.U32.HI R137, RZ, 0x18, R144 ;  /* 0x00000018ff897819 */ /* 0x000fe20000011690 */
[-C--:B-1----:R-:W-:Y:S05]  /*13040*/  HMMA.16816.F32 R32, R44, R40.reuse, R32 ;  /* 0x000000282c20723c */ /* 0x082fea0000001820 */
[----:B------:R-:W-:Y:S01]  /*13050*/  PRMT R137, R56, 0x5410, R137 ;  /* 0x0000541038897816 */ /* 0x000fe20000000089 */
[C---:B------:R-:W-:Y:S01]  /*13060*/  HMMA.16816.F32 R20, R36.reuse, R40, R20 ;  /* 0x000000282414723c */ /* 0x040fe20000001814 */
[----:B------:R-:W-:Y:S04]  /*13070*/  LDSM.16.MT88.4 R56, [R212+0xac00] ;  /* 0x00ac0000d438783b */ /* 0x000fe80000004200 */
[----:B------:R-:W-:Y:S01]  /*13080*/  LOP3.LUT R133, R144, 0xffff, RZ, 0xc0, !PT ;  /* 0x0000ffff90857812 */ /* 0x000fe200078ec0ff */
[-C--:B------:R-:W-:Y:S05]  /*13090*/  HMMA.16816.F32 R100, R36, R42.reuse, R100 ;  /* 0x0000002a2464723c */ /* 0x080fea0000001864 */
[----:B------:R-:W-:Y:S01]  /*130a0*/  SHF.R.U32.HI R40, RZ, 0x8, R52 ;  /* 0x00000008ff287819 */ /* 0x000fe20000011634 */
[C---:B------:R-:W-:Y:S01]  /*130b0*/  HMMA.16816.F32 R104, R44.reuse, R42, R104 ;  /* 0x0000002a2c68723c */ /* 0x040fe20000001868 */
[----:B------:R-:W1:Y:S04]  /*130c0*/  LDSM.16.MT88.4 R52, [R212+0xb800] ;  /* 0x00b80000d434783b */ /* 0x000e680000004200 */
[----:B------:R-:W-:Y:S01]  /*130d0*/  SHF.R.U32.HI R132, RZ, 0x10, R152 ;  /* 0x00000010ff847819 */ /* 0x000fe20000011698 */
[-C--:B--2---:R-:W-:Y:S05]  /*130e0*/  HMMA.16816.F32 R108, R44, R48.reuse, R108 ;  /* 0x000000302c6c723c */ /* 0x084fea000000186c */
[----:B------:R-:W-:Y:S01]  /*130f0*/  LOP3.LUT R134, R152, 0xff, RZ, 0xc0, !PT ;  /* 0x000000ff98867812 */ /* 0x000fe200078ec0ff */
[C---:B------:R-:W-:Y:S05]  /*13100*/  HMMA.16816.F32 R112, R36.reuse, R48, R112 ;  /* 0x000000302470723c */ /* 0x040fea0000001870 */
[----:B------:R-:W-:Y:S01]  /*13110*/  SHF.R.U32.HI R133, RZ, 0x8, R133 ;  /* 0x00000008ff857819 */ /* 0x000fe20000011685 */
[-C--:B------:R-:W-:Y:S05]  /*13120*/  HMMA.16816.F32 R116, R36, R50.reuse, R116 ;  /* 0x000000322474723c */ /* 0x080fea0000001874 */
[----:B------:R-:W-:Y:S01]  /*13130*/  LOP3.LUT R136, R144, 0xff, RZ, 0xc0, !PT ;  /* 0x000000ff90887812 */ /* 0x000fe200078ec0ff */
[C---:B------:R-:W-:Y:S01]  /*13140*/  HMMA.16816.F32 R120, R44.reuse, R50, R120 ;  /* 0x000000322c78723c */ /* 0x040fe20000001878 */
[----:B------:R-:W-:Y:S04]  /*13150*/  LDSM.16.MT88.4 R48, [R214+0xac00] ;  /* 0x00ac0000d630783b */ /* 0x000fe80000004200 */
[----:B------:R-:W-:Y:S01]  /*13160*/  LOP3.LUT R132, R132, 0xff, RZ, 0xc0, !PT ;  /* 0x000000ff84847812 */ /* 0x000fe200078ec0ff */
[----:B------:R-:W-:Y:S01]  /*13170*/  IMAD.MOV.U32 R3, RZ, RZ, R168 ;  /* 0x000000ffff037224 */ /* 0x000fe200078e00a8 */
[----:B------:R-:W-:Y:S01]  /*13180*/  PRMT R134, R134, 0x5410, R40 ;  /* 0x0000541086867816 */ /* 0x000fe20000000028 */
[----:B------:R-:W-:Y:S03]  /*13190*/  FADD.FTZ R192, R174, R192 ;  /* 0x000000c0aec07221 */ /* 0x000fe60000010000 */
[----:B------:R-:W-:Y:S01]  /*131a0*/  SHF.R.U32.HI R135, RZ, 0x18, R152 ;  /* 0x00000018ff877819 */ /* 0x000fe20000011698 */
[----:B------:R-:W-:Y:S01]  /*131b0*/  FADD.FTZ R196, R248, R196 ;  /* 0x000000c4f8c47221 */ /* 0x000fe20000010000 */
[----:B------:R-:W-:Y:S01]  /*131c0*/  LOP3.LUT R40, R150, 0xffff, RZ, 0xc0, !PT ;  /* 0x0000ffff96287812 */ /* 0x000fe200078ec0ff */
[----:B------:R-:W-:Y:S01]  /*131d0*/  FADD.FTZ R199, R250, R199 ;  /* 0x000000c7fac77221 */ /* 0x000fe20000010000 */
[----:B------:R-:W-:Y:S01]  /*131e0*/  PRMT R136, R136, 0x5410, R133 ;  /* 0x0000541088887816 */ /* 0x000fe20000000085 */
[----:B------:R-:W-:Y:S01]  /*131f0*/  FADD.FTZ R189, R173, R189 ;  /* 0x000000bdadbd7221 */ /* 0x000fe20000010000 */
[-C--:B-1----:R-:W-:Y:S03]  /*13200*/  HMMA.16816.F32 R28, R44, R52.reuse, R28 ;  /* 0x000000342c1c723c */ /* 0x082fe6000000181c */
[----:B------:R-:W-:Y:S01]  /*13210*/  SHF.R.U32.HI R133, RZ, 0x10, R150 ;  /* 0x00000010ff857819 */ /* 0x000fe20000011696 */
[----:B------:R-:W-:Y:S01]  /*13220*/  FADD.FTZ R192, R175, R192 ;  /* 0x000000c0afc07221 */ /* 0x000fe20000010000 */
[----:B------:R-:W-:Y:S01]  /*13230*/  PRMT R135, R132, 0x5410, R135 ;  /* 0x0000541084877816 */ /* 0x000fe20000000087 */
[C---:B------:R-:W-:Y:S05]  /*13240*/  HMMA.16816.F32 R124, R36.reuse, R52, R124 ;  /* 0x00000034247c723c */ /* 0x040fea000000187c */
[----:B------:R-:W-:Y:S01]  /*13250*/  LOP3.LUT R132, R150, 0xff, RZ, 0xc0, !PT ;  /* 0x000000ff96847812 */ /* 0x000fe200078ec0ff */
[-C--:B------:R-:W-:Y:S05]  /*13260*/  HMMA.16816.F32 R128, R36, R54.reuse, R128 ;  /* 0x000000362480723c */ /* 0x080fea0000001880 */
[----:B------:R-:W-:Y:S01]  /*13270*/  SHF.R.U32.HI R40, RZ, 0x8, R40 ;  /* 0x00000008ff287819 */ /* 0x000fe20000011628 */
[----:B------:R-:W-:Y:S01]  /*13280*/  HMMA.16816.F32 R24, R44, R54, R24 ;  /* 0x000000362c18723c */ /* 0x000fe20000001818 */
[----:B------:R-:W-:Y:S04]  /*13290*/  LDSM.16.MT88.4 R44, [R214+0xbc00] ;  /* 0x00bc0000d62c783b */ /* 0x000fe80000004200 */
[----:B------:R-:W-:Y:S01]  /*132a0*/  SHF.R.U32.HI R150, RZ, 0x18, R150 ;  /* 0x00000018ff967819 */ /* 0x000fe20000011696 */
[----:B------:R-:W-:Y:S01]  /*132b0*/  FADD.FTZ R196, R249, R196 ;  /* 0x000000c4f9c47221 */ /* 0x000fe20000010000 */
[----:B------:R-:W-:Y:S01]  /*132c0*/  LOP3.LUT R133, R133, 0xff, RZ, 0xc0, !PT ;  /* 0x000000ff85857812 */ /* 0x000fe200078ec0ff */
[----:B------:R-:W-:Y:S03]  /*132d0*/  IMAD.MOV.U32 R55, RZ, RZ, R159 ;  /* 0x000000ffff377224 */ /* 0x000fe600078e009f */
[----:B------:R-:W-:Y:S01]  /*132e0*/  PRMT R132, R132, 0x5410, R40 ;  /* 0x0000541084847816 */ /* 0x000fe20000000028 */
[----:B------:R-:W-:Y:S01]  /*132f0*/  FADD.FTZ R199, R251, R199 ;  /* 0x000000c7fbc77221 */ /* 0x000fe20000010000 */
[----:B------:R-:W-:Y:S01]  /*13300*/  PRMT R133, R133, 0x5410, R150 ;  /* 0x0000541085857816 */ /* 0x000fe20000000096 */
[----:B------:R-:W-:Y:S01]  /*13310*/  FADD.FTZ R189, R252, R189 ;  /* 0x000000bdfcbd7221 */ /* 0x000fe20000010000 */
[----:B------:R-:W-:Y:S01]  /*13320*/  LOP3.LUT R41, R148, 0xffff, RZ, 0xc0, !PT ;  /* 0x0000ffff94297812 */ /* 0x000fe200078ec0ff */
[----:B------:R-:W-:Y:S01]  /*13330*/  FADD.FTZ R192, R55, R192 ;  /* 0x000000c037c07221 */ /* 0x000fe20000010000 */
[----:B------:R-:W-:Y:S01]  /*13340*/  SHF.R.U32.HI R40, RZ, 0x18, R148 ;  /* 0x00000018ff287819 */ /* 0x000fe20000011694 */
[----:B------:R-:W-:Y:S01]  /*13350*/  FADD.FTZ R189, R204, R189 ;  /* 0x000000bdccbd7221 */ /* 0x000fe20000010000 */
[----:B------:R-:W1:Y:S01]  /*13360*/  LDSM.16.MT88.4 R148, [R214+0x9c00] ;  /* 0x009c0000d694783b */ /* 0x000e620000004200 */
[----:B------:R-:W-:Y:S01]  /*13370*/  SHF.R.U32.HI R41, RZ, 0x8, R41 ;  /* 0x00000008ff297819 */ /* 0x000fe20000011629 */
[----:B------:R-:W-:Y:S01]  /*13380*/  FADD.FTZ R192, R203, R192 ;  /* 0x000000c0cbc07221 */ /* 0x000fe20000010000 */
[----:B------:R-:W-:Y:S01]  /*13390*/  PRMT R139, R139, 0x5410, R40 ;  /* 0x000054108b8b7816 */ /* 0x000fe20000000028 */
[----:B------:R-:W-:Y:S01]  /*133a0*/  FADD.FTZ R189, R64, R189 ;  /* 0x000000bd40bd7221 */ /* 0x000fe20000010000 */
[----:B------:R-:W-:Y:S01]  /*133b0*/  PRMT R138, R138, 0x5410, R41 ;  /* 0x000054108a8a7816 */ /* 0x000fe20000000029 */
[----:B------:R-:W-:Y:S01]  /*133c0*/  FADD.FTZ R192, R66, R192 ;  /* 0x000000c042c07221 */ /* 0x000fe20000010000 */
[--C-:B------:R-:W-:Y:S01]  /*133d0*/  HSET2.LE.AND R134, R134, R226.reuse, PT ;  /* 0x000000e286867233 */ /* 0x100fe20003803000 */
[----:B------:R-:W2:Y:S01]  /*133e0*/  LDSM.16.MT88.4 R40, [R212+0x9c00] ;  /* 0x009c0000d428783b */ /* 0x000ea20000004200 */
[--C-:B------:R-:W-:Y:S01]  /*133f0*/  HSET2.LE.AND R135, R135, R226.reuse, PT ;  /* 0x000000e287877233 */ /* 0x100fe20003803000 */
[----:B------:R-:W-:Y:S01]  /*13400*/  FADD.FTZ R232, R65, R189 ;  /* 0x000000bd41e87221 */ /* 0x000fe20000010000 */
[--C-:B------:R-:W-:Y:S01]  /*13410*/  HSET2.LE.AND R132, R132, R226.reuse, PT ;  /* 0x000000e284847233 */ /* 0x100fe20003803000 */
[----:B------:R-:W-:Y:S01]  /*13420*/  FADD.FTZ R231, R67, R192 ;  /* 0x000000c043e77221 */ /* 0x000fe20000010000 */
[--C-:B------:R-:W-:Y:S01]  /*13430*/  HSET2.LE.AND R133, R133, R226.reuse, PT ;  /* 0x000000e285857233 */ /* 0x100fe20003803000 */
[----:B------:R-:W-:Y:S01]  /*13440*/  IMAD.MOV.U32 R2, RZ, RZ, R166 ;  /* 0x000000ffff027224 */ /* 0x000fe200078e00a6 */
[----:B------:R-:W-:Y:S02]  /*13450*/  F2FP.F16.F32.PACK_AB R53, R204, R252 ;  /* 0x000000fccc35723e */ /* 0x000fe400000000ff */
[----:B------:R-:W-:Y:S02]  /*13460*/  F2FP.F16.F32.PACK_AB R52, R203, R159 ;  /* 0x0000009fcb34723e */ /* 0x000fe400000000ff */
[----:B------:R-:W-:Y:S02]  /*13470*/  LOP3.LUT R134, R134, R61, RZ, 0xc0, !PT ;  /* 0x0000003d86867212 */ /* 0x000fe400078ec0ff */
[----:B------:R-:W-:Y:S02]  /*13480*/  LOP3.LUT R135, R135, R60, RZ, 0xc0, !PT ;  /* 0x0000003c87877212 */ /* 0x000fe400078ec0ff */
[----:B------:R-:W-:Y:S02]  /*13490*/  LOP3.LUT R132, R132, R53, RZ, 0xc0, !PT ;  /* 0x0000003584847212 */ /* 0x000fe400078ec0ff */
[--C-:B------:R-:W-:Y:S02]  /*134a0*/  HSET2.LE.AND R38, R136, R226.reuse, PT ;  /* 0x000000e288267233 */ /* 0x100fe40003803000 */
[--C-:B------:R-:W-:Y:S02]  /*134b0*/  HSET2.LE.AND R36, R138, R226.reuse, PT ;  /* 0x000000e28a247233 */ /* 0x100fe40003803000 */
[--C-:B------:R-:W-:Y:S02]  /*134c0*/  HSET2.LE.AND R37, R139, R226.reuse, PT ;  /* 0x000000e28b257233 */ /* 0x100fe40003803000 */
[----:B------:R-:W-:Y:S02]  /*134d0*/  LOP3.LUT R133, R133, R52, RZ, 0xc0, !PT ;  /* 0x0000003485857212 */ /* 0x000fe400078ec0ff */
[----:B------:R-:W-:Y:S02]  /*134e0*/  F2FP.F16.F32.PACK_AB R61, R162, R158 ;  /* 0x0000009ea23d723e */ /* 0x000fe400000000ff */
[----:B------:R-:W-:Y:S02]  /*134f0*/  F2FP.F16.F32.PACK_AB R60, R161, R160 ;  /* 0x000000a0a13c723e */ /* 0x000fe400000000ff */
[----:B------:R-:W-:Y:S02]  /*13500*/  F2FP.F16.F32.PACK_AB R53, R202, R63 ;  /* 0x0000003fca35723e */ /* 0x000fe400000000ff */
[----:B------:R-:W-:Y:S02]  /*13510*/  HSET2.LE.AND R39, R137, R226, PT ;  /* 0x000000e289277233 */ /* 0x000fe40003803000 */
[----:B------:R-:W-:Y:S02]  /*13520*/  F2FP.F16.F32.PACK_AB R52, R201, R62 ;  /* 0x0000003ec934723e */ /* 0x000fe400000000ff */
[----:B------:R-:W-:Y:S01]  /*13530*/  LOP3.LUT R36, R36, R61, RZ, 0xc0, !PT ;  /* 0x0000003d24247212 */ /* 0x000fe200078ec0ff */
[----:B------:R-:W-:Y:S01]  /*13540*/  IMAD.MOV.U32 R61, RZ, RZ, R161 ;  /* 0x000000ffff3d7224 */ /* 0x000fe200078e00a1 */
[----:B------:R-:W-:Y:S01]  /*13550*/  LOP3.LUT R37, R37, R60, RZ, 0xc0, !PT ;  /* 0x0000003c25257212 */ /* 0x000fe200078ec0ff */
[----:B------:R-:W-:Y:S01]  /*13560*/  IMAD.MOV.U32 R60, RZ, RZ, R162 ;  /* 0x000000ffff3c7224 */ /* 0x000fe200078e00a2 */
[----:B------:R-:W-:Y:S01]  /*13570*/  LOP3.LUT R38, R38, R53, RZ, 0xc0, !PT ;  /* 0x0000003526267212 */ /* 0x000fe200078ec0ff */
[----:B------:R-:W-:Y:S01]  /*13580*/  IMAD.MOV.U32 R53, RZ, RZ, R160 ;  /* 0x000000ffff357224 */ /* 0x000fe200078e00a0 */
[----:B------:R-:W-:Y:S01]  /*13590*/  LOP3.LUT R39, R39, R52, RZ, 0xc0, !PT ;  /* 0x0000003427277212 */ /* 0x000fe200078ec0ff */
[-C--:B-1----:R-:W-:Y:S01]  /*135a0*/  HMMA.16816.F32 R160, R132, R148.reuse, R4 ;  /* 0x0000009484a0723c */ /* 0x082fe20000001804 */
[----:B------:R-:W1:Y:S04]  /*135b0*/  LDSM.16.MT88.4 R4, [R212+0xbc00] ;  /* 0x00bc0000d404783b */ /* 0x000e680000004200 */
[----:B------:R-:W-:Y:S02]  /*135c0*/  IMAD.MOV.U32 R52, RZ, RZ, R158 ;  /* 0x000000ffff347224 */ /* 0x000fe400078e009e */
        /* <DEDUP_REMOVED lines=34> */
.L_x_408:
[----:B------:R-:W1:Y:S01]  /*137f0*/  SHFL.BFLY PT, R4, R230, 0x2, 0x1f ;  /* 0x0c401f00e6047f89 */ /* 0x000e6200000e0000 */
[----:B------:R-:W-:Y:S01]  /*13800*/  ULDC UR4, c[0x0][0x38c] ;  /* 0x0000e30000047ab9 */ /* 0x000fe20000000800 */
[----:B------:R-:W-:Y:S01]  /*13810*/  MOV R6, 0x3f800000 ;  /* 0x3f80000000067802 */ /* 0x000fe20000000f00 */
[----:B------:R-:W-:Y:S01]  /*13820*/  UMOV UR5, 0x400 ;  /* 0x0000040000057882 */ /* 0x000fe20000000000 */
[----:B------:R-:W2:Y:S01]  /*13830*/  SHFL.BFLY PT, R0, R232, 0x2, 0x1f ;  /* 0x0c401f00e8007f89 */ /* 0x000ea200000e0000 */
[----:B------:R-:W-:Y:S01]  /*13840*/  MOV R8, 0x3f800000 ;  /* 0x3f80000000087802 */ /* 0x000fe20000000f00 */
[----:B------:R-:W-:Y:S02]  /*13850*/  UISETP.NE.AND UP0, UPT, UR28, -0x1, UPT ;  /* 0xffffffff1c00788c */ /* 0x000fe4000bf05270 */
[----:B------:R-:W3:Y:S04]  /*13860*/  SHFL.BFLY PT, R2, R231, 0x2, 0x1f ;  /* 0x0c401f00e7027f89 */ /* 0x000ee800000e0000 */
[----:B------:R-:W4:Y:S01]  /*13870*/  SHFL.BFLY PT, R3, R227, 0x2, 0x1f ;  /* 0x0c401f00e3037f89 */ /* 0x000f2200000e0000 */
[----:B------:R-:W4:Y:S01]  /*13880*/  S2R R9, SR_TID.X ;  /* 0x0000000000097919 */ /* 0x000f220000002100 */
[----:B-1----:R-:W-:Y:S01]  /*13890*/  FADD.FTZ R4, R4, R230 ;  /* 0x000000e604047221 */ /* 0x002fe20000010000 */
[----:B--2---:R-:W-:-:S04]  /*138a0*/  FADD.FTZ R0, R0, R232 ;  /* 0x000000e800007221 */ /* 0x004fc80000010000 */
[----:B------:R-:W1:Y:S01]  /*138b0*/  SHFL.BFLY PT, R7, R4, 0x1, 0x1f ;  /* 0x0c201f0004077f89 */ /* 0x000e6200000e0000 */
[----:B---3--:R-:W-:-:S03]  /*138c0*/  FADD.FTZ R231, R2, R231 ;  /* 0x000000e702e77221 */ /* 0x008fc60000010000 */
[----:B------:R-:W2:Y:S01]  /*138d0*/  SHFL.BFLY PT, R5, R0, 0x1, 0x1f ;  /* 0x0c201f0000057f89 */ /* 0x000ea200000e0000 */
[----:B----4-:R-:W-:-:S03]  /*138e0*/  FADD.FTZ R227, R3, R227 ;  /* 0x000000e303e37221 */ /* 0x010fc60000010000 */
[----:B------:R-:W3:Y:S04]  /*138f0*/  SHFL.BFLY PT, R2, R231, 0x1, 0x1f ;  /* 0x0c201f00e7027f89 */ /* 0x000ee800000e0000 */
[----:B------:R-:W4:Y:S01]  /*13900*/  SHFL.BFLY PT, R3, R227, 0x1, 0x1f ;  /* 0x0c201f00e3037f89 */ /* 0x000f2200000e0000 */
[----:B-1----:R-:W-:Y:S01]  /*13910*/  FADD.FTZ R4, R4, R7 ;  /* 0x0000000704047221 */ /* 0x002fe20000010000 */
[----:B------:R-:W-:Y:S01]  /*13920*/  MOV R7, 0x3f800000 ;  /* 0x3f80000000077802 */ /* 0x000fe20000000f00 */
[----:B--2---:R-:W-:-:S03]  /*13930*/  FADD.FTZ R0, R0, R5 ;  /* 0x0000000500007221 */ /* 0x004fc60000010000 */
[----:B------:R-:W-:Y:S02]  /*13940*/  FSETP.NE.FTZ.AND P2, PT, R4, RZ, PT ;  /* 0x000000ff0400720b */ /* 0x000fe40003f55000 */
[----:B------:R-:W-:Y:S01]  /*13950*/  MOV R5, 0x3f800000 ;  /* 0x3f80000000057802 */ /* 0x000fe20000000f00 */
[----:B---3--:R-:W-:Y:S01]  /*13960*/  FADD.FTZ R2, R231, R2 ;  /* 0x00000002e7027221 */ /* 0x008fe20000010000 */
[----:B------:R-:W-:Y:S01]  /*13970*/  FSETP.NE.FTZ.AND P4, PT, R0, RZ, PT ;  /* 0x000000ff0000720b */ /* 0x000fe20003f95000 */
[----:B----4-:R-:W-:-:S03]  /*13980*/  FADD.FTZ R3, R227, R3 ;  /* 0x00000003e3037221 */ /* 0x010fc60000010000 */
[----:B------:R-:W-:Y:S02]  /*13990*/  FSETP.NE.FTZ.AND P3, PT, R2, RZ, PT ;  /* 0x000000ff0200720b */ /* 0x000fe40003f75000 */
[----:B------:R-:W-:-:S03]  /*139a0*/  FSETP.NE.FTZ.AND P1, PT, R3, RZ, PT ;  /* 0x000000ff0300720b */ /* 0x000fc60003f35000 */
[----:B------:R-:W1:Y:S08]  /*139b0*/  @P2 MUFU.RCP R7, R4 ;  /* 0x0000000400072308 */ /* 0x000e700000001000 */
[----:B------:R-:W2:Y:S08]  /*139c0*/  @P4 MUFU.RCP R6, R0 ;  /* 0x0000000000064308 */ /* 0x000eb00000001000 */
[----:B------:R-:W3:Y:S01]  /*139d0*/  @P3 MUFU.RCP R5, R2 ;  /* 0x0000000200053308 */ /* 0x000ee20000001000 */
        /* <DEDUP_REMOVED lines=26> */
[----:B------:R-:W1:Y:S01]  /*13b80*/  @P1 MUFU.RCP R8, R3 ;  /* 0x0000000300081308 */ /* 0x000e620000001000 */
[----:B--2---:R-:W-:Y:S01]  /*13b90*/  FMUL.FTZ R6, R6, UR4 ;  /* 0x0000000406067c20 */ /* 0x004fe20008410000 */
[----:B---3--:R-:W-:Y:S01]  /*13ba0*/  FMUL.FTZ R5, R5, UR4 ;  /* 0x0000000405057c20 */ /* 0x008fe20008410000 */
[----:B------:R-:W-:-:S02]  /*13bb0*/  LEA.HI R10, R7, R9, RZ, 0x2 ;  /* 0x00000009070a7211 */ /* 0x000fc400078f10ff */
[----:B------:R-:W-:Y:S01]  /*13bc0*/  LEA.HI R7, R7, R9, RZ, 0x5 ;  /* 0x0000000907077211 */ /* 0x000fe200078f28ff */
[C---:B------:R-:W-:Y:S01]  /*13bd0*/  FMUL.FTZ R160, R6.reuse, R160 ;  /* 0x000000a006a07220 */ /* 0x040fe20000410000 */
[----:B------:R-:W-:Y:S01]  /*13be0*/  SHF.R.S32.HI R11, RZ, 0x2, R10 ;  /* 0x00000002ff0b7819 */ /* 0x000fe2000001140a */
[----:B------:R-:W-:Y:S01]  /*13bf0*/  FMUL.FTZ R161, R6, R161 ;  /* 0x000000a106a17220 */ /* 0x000fe20000410000 */
        /* <DEDUP_REMOVED lines=8> */
[----:B-1----:R-:W-:Y:S01]  /*13c80*/  FMUL.FTZ R8, R8, UR4 ;  /* 0x0000000408087c20 */ /* 0x002fe20008410000 */
[----:B------:R-:W1:Y:S01]  /*13c90*/  S2UR UR4, SR_CgaCtaId ;  /* 0x00000000000479c3 */ /* 0x000e620000008800 */
[----:B------:R-:W-:Y:S01]  /*13ca0*/  LOP3.LUT R12, R12, 0xfffffff8, RZ, 0xc0, !PT ;  /* 0xfffffff80c0c7812 */ /* 0x000fe200078ec0ff */
[----:B------:R-:W-:Y:S01]  /*13cb0*/  FMUL.FTZ R150, R5, R150 ;  /* 0x0000009605967220 */ /* 0x000fe20000410000 */
[----:B------:R-:W-:Y:S01]  /*13cc0*/  IADD3 R13, -R13, R9, RZ ;  /* 0x000000090d0d7210 */ /* 0x000fe20007ffe1ff */
[----:B------:R-:W-:Y:S01]  /*13cd0*/  FMUL.FTZ R151, R5, R151 ;  /* 0x0000009705977220 */ /* 0x000fe20000410000 */
[----:B------:R-:W-:Y:S01]  /*13ce0*/  IADD3 R12, R11, -R12, RZ ;  /* 0x8000000c0b0c7210 */ /* 0x000fe20007ffe0ff */
[----:B------:R-:W-:Y:S01]  /*13cf0*/  FMUL.FTZ R158, R8, R158 ;  /* 0x0000009e089e7220 */ /* 0x000fe20000410000 */
[----:B------:R-:W-:Y:S01]  /*13d00*/  LEA R13, R10, R13, 0x8 ;  /* 0x0000000d0a0d7211 */ /* 0x000fe200078e40ff */
[----:B------:R-:W-:Y:S01]  /*13d10*/  FMUL.FTZ R159, R8, R159 ;  /* 0x0000009f089f7220 */ /* 0x000fe20000410000 */
[----:B------:R-:W-:Y:S01]  /*13d20*/  LEA.HI R11, R12, R12, RZ, 0x1 ;  /* 0x0000000c0c0b7211 */ /* 0x000fe200078f08ff */
[C---:B------:R-:W-:Y:S01]  /*13d30*/  FMUL.FTZ R154, R8.reuse, R154 ;  /* 0x0000009a089a7220 */ /* 0x040fe20000410000 */
[----:B------:R-:W-:Y:S01]  /*13d40*/  FMUL.FTZ R155, R8, R155 ;  /* 0x0000009b089b7220 */ /* 0x000fe20000410000 */
[C---:B------:R-:W-:Y:S01]  /*13d50*/  FMUL.FTZ R68, R6.reuse, R68 ;  /* 0x0000004406447220 */ /* 0x040fe20000410000 */
[----:B------:R-:W-:Y:S01]  /*13d60*/  LOP3.LUT R14, R11, 0x3fffffe, RZ, 0xc0, !PT ;  /* 0x03fffffe0b0e7812 */ /* 0x000fe200078ec0ff */
[----:B------:R-:W-:Y:S01]  /*13d70*/  FMUL.FTZ R69, R6, R69 ;  /* 0x0000004506457220 */ /* 0x000fe20000410000 */
[----:B------:R-:W-:Y:S01]  /*13d80*/  SHF.R.S32.HI R11, RZ, 0x1, R11 ;  /* 0x00000001ff0b7819 */ /* 0x000fe2000001140b */
[C---:B------:R-:W-:Y:S01]  /*13d90*/  FMUL.FTZ R70, R5.reuse, R70 ;  /* 0x0000004605467220 */ /* 0x040fe20000410000 */
[----:B------:R-:W-:Y:S01]  /*13da0*/  IADD3 R14, R12, -R14, RZ ;  /* 0x8000000e0c0e7210 */ /* 0x000fe20007ffe0ff */
[----:B------:R-:W-:Y:S01]  /*13db0*/  FMUL.FTZ R71, R5, R71 ;  /* 0x0000004705477220 */ /* 0x000fe20000410000 */
[C---:B------:R-:W-:Y:S01]  /*13dc0*/  SHF.L.U32 R12, R11.reuse, 0x6, RZ ;  /* 0x000000060b0c7819 */ /* 0x040fe200000006ff */
[----:B------:R-:W-:Y:S01]  /*13dd0*/  FMUL.FTZ R80, R6, R80 ;  /* 0x0000005006507220 */ /* 0x000fe20000410000 */
[----:B------:R-:W-:Y:S01]  /*13de0*/  LEA R13, R14, R13, 0x4 ;  /* 0x0000000d0e0d7211 */ /* 0x000fe200078e20ff */
[----:B------:R-:W-:Y:S01]  /*13df0*/  FMUL.FTZ R81, R6, R81 ;  /* 0x0000005106517220 */ /* 0x000fe20000410000 */
[----:B------:R-:W-:Y:S01]  /*13e00*/  LOP3.LUT R12, R12, 0xc0, RZ, 0xc0, !PT ;  /* 0x000000c00c0c7812 */ /* 0x000fe200078ec0ff */
[----:B-1----:R-:W-:Y:S01]  /*13e10*/  ULEA UR4, UR4, UR5, 0x18 ;  /* 0x0000000504047291 */ /* 0x002fe2000f8ec03f */
[----:B------:R-:W-:Y:S01]  /*13e20*/  LOP3.LUT R14, R11, 0x1, RZ, 0xc0, !PT ;  /* 0x000000010b0e7812 */ /* 0x000fe200078ec0ff */
[C---:B------:R-:W-:Y:S01]  /*13e30*/  FMUL.FTZ R82, R5.reuse, R82 ;  /* 0x0000005205527220 */ /* 0x040fe20000410000 */
[----:B------:R-:W-:Y:S01]  /*13e40*/  LEA.HI R12, R12, R12, RZ, 0x1d ;  /* 0x0000000c0c0c7211 */ /* 0x000fe200078fe8ff */
[----:B------:R-:W-:Y:S01]  /*13e50*/  FMUL.FTZ R83, R5, R83 ;  /* 0x0000005305537220 */ /* 0x000fe20000410000 */
[----:B------:R-:W-:Y:S01]  /*13e60*/  ISETP.NE.U32.AND P5, PT, R14, 0x1, PT ;  /* 0x000000010e00780c */ /* 0x000fe20003fa5070 */
[C---:B------:R-:W-:Y:S01]  /*13e70*/  FMUL.FTZ R74, R8.reuse, R74 ;  /* 0x0000004a084a7220 */ /* 0x040fe20000410000 */
[----:B------:R-:W-:Y:S01]  /*13e80*/  LEA R12, R13, R12, 0x1 ;  /* 0x0000000c0d0c7211 */ /* 0x000fe200078e08ff */
[C---:B------:R-:W-:Y:S01]  /*13e90*/  FMUL.FTZ R75, R8.reuse, R75 ;  /* 0x0000004b084b7220 */ /* 0x040fe20000410000 */
[----:B------:R-:W-:Y:S01]  /*13ea0*/  LOP3.LUT P0, RZ, R11, 0x2, RZ, 0xc0, !PT ;  /* 0x000000020bff7812 */ /* 0x000fe2000780c0ff */
[----:B------:R-:W-:Y:S01]  /*13eb0*/  FMUL.FTZ R78, R8, R78 ;  /* 0x0000004e084e7220 */ /* 0x000fe20000410000 */
[----:B------:R-:W-:Y:S01]  /*13ec0*/  LEA R12, R12, UR4, 0x1 ;  /* 0x000000040c0c7c11 */ /* 0x000fe2000f8e08ff */
[----:B------:R-:W-:Y:S01]  /*13ed0*/  FMUL.FTZ R79, R8, R79 ;  /* 0x0000004f084f7220 */ /* 0x000fe20000410000 */
[----:B------:R-:W-:Y:S01]  /*13ee0*/  MOV R11, 0x20 ;  /* 0x00000020000b7802 */ /* 0x000fe20000000f00 */
[C---:B------:R-:W-:Y:S01]  /*13ef0*/  FMUL.FTZ R84, R6.reuse, R84 ;  /* 0x0000005406547220 */ /* 0x040fe20000410000 */
[----:B------:R-:W-:Y:S01]  /*13f00*/  F2FP.F16.F32.PACK_AB R160, R161, R160 ;  /* 0x000000a0a1a0723e */ /* 0x000fe200000000ff */
[----:B------:R-:W-:Y:S01]  /*13f10*/  FMUL.FTZ R85, R6, R85 ;  /* 0x0000005506557220 */ /* 0x000fe20000410000 */
[----:B------:R-:W-:Y:S01]  /*13f20*/  F2FP.F16.F32.PACK_AB R162, R163, R162 ;  /* 0x000000a2a3a2723e */ /* 0x000fe200000000ff */
[C---:B------:R-:W-:Y:S01]  /*13f30*/  FMUL.FTZ R86, R5.reuse, R86 ;  /* 0x0000005605567220 */ /* 0x040fe20000410000 */
[----:B------:R-:W-:Y:S01]  /*13f40*/  IADD3 R13, R12, -0x10, RZ ;  /* 0xfffffff00c0d7810 */ /* 0x000fe20007ffe0ff */
[----:B------:R-:W-:Y:S01]  /*13f50*/  FMUL.FTZ R87, R5, R87 ;  /* 0x0000005705577220 */ /* 0x000fe20000410000 */
[----:B------:R-:W-:Y:S01]  /*13f60*/  SEL R11, R11, 0xffffffe0, !P0 ;  /* 0xffffffe00b0b7807 */ /* 0x000fe20004000000 */
[C---:B------:R-:W-:Y:S01]  /*13f70*/  FMUL.FTZ R96, R6.reuse, R96 ;  /* 0x0000006006607220 */ /* 0x040fe20000410000 */
[----:B------:R-:W-:Y:S01]  /*13f80*/  F2FP.F16.F32.PACK_AB R148, R149, R148 ;  /* 0x000000949594723e */ /* 0x000fe200000000ff */
[----:B------:R-:W-:Y:S01]  /*13f90*/  FMUL.FTZ R97, R6, R97 ;  /* 0x0000006106617220 */ /* 0x000fe20000410000 */
[----:B------:R-:W-:Y:S01]  /*13fa0*/  F2FP.F16.F32.PACK_AB R150, R151, R150 ;  /* 0x000000969796723e */ /* 0x000fe200000000ff */
[C---:B------:R-:W-:Y:S01]  /*13fb0*/  FMUL.FTZ R98, R5.reuse, R98 ;  /* 0x0000006205627220 */ /* 0x040fe20000410000 */
[----:B------:R-:W-:Y:S01]  /*13fc0*/  @P5 IADD3 R13, R12, 0x10, RZ ;  /* 0x000000100c0d5810 */ /* 0x000fe20007ffe0ff */
[----:B------:R-:W-:Y:S01]  /*13fd0*/  FMUL.FTZ R99, R5, R99 ;  /* 0x0000006305637220 */ /* 0x000fe20000410000 */
[----:B------:R-:W-:Y:S01]  /*13fe0*/  F2FP.F16.F32.PACK_AB R156, R157, R156 ;  /* 0x0000009c9d9c723e */ /* 0x000fe200000000ff */
[C---:B------:R-:W-:Y:S01]  /*13ff0*/  FMUL.FTZ R90, R8.reuse, R90 ;  /* 0x0000005a085a7220 */ /* 0x040fe20000410000 */
[----:B------:R-:W-:Y:S01]  /*14000*/  F2FP.F16.F32.PACK_AB R158, R159, R158 ;  /* 0x0000009e9f9e723e */ /* 0x000fe200000000ff */
[C---:B------:R-:W-:Y:S01]  /*14010*/  FMUL.FTZ R91, R8.reuse, R91 ;  /* 0x0000005b085b7220 */ /* 0x040fe20000410000 */
[----:B------:R-:W-:Y:S01]  /*14020*/  F2FP.F16.F32.PACK_AB R152, R153, R152 ;  /* 0x000000989998723e */ /* 0x000fe200000000ff */
[----:B------:R1:W-:Y:S01]  /*14030*/  STS [R12], R160 ;  /* 0x000000a00c007388 */ /* 0x0003e20000000800 */
[----:B------:R-:W-:Y:S01]  /*14040*/  F2FP.F16.F32.PACK_AB R154, R155, R154 ;  /* 0x0000009a9b9a723e */ /* 0x000fe200000000ff */
[C---:B------:R-:W-:Y:S01]  /*14050*/  FMUL.FTZ R94, R8.reuse, R94 ;  /* 0x0000005e085e7220 */ /* 0x040fe20000410000 */
[----:B------:R-:W-:Y:S01]  /*14060*/  F2FP.F16.F32.PACK_AB R68, R69, R68 ;  /* 0x000000444544723e */ /* 0x000fe200000000ff */
[----:B------:R1:W-:Y:S01]  /*14070*/  STS [R12+0x200], R162 ;  /* 0x000200a20c007388 */ /* 0x0003e20000000800 */
[----:B------:R-:W-:Y:S01]  /*14080*/  F2FP.F16.F32.PACK_AB R70, R71, R70 ;  /* 0x000000464746723e */ /* 0x000fe200000000ff */
[----:B------:R-:W-:Y:S01]  /*14090*/  FMUL.FTZ R95, R8, R95 ;  /* 0x0000005f085f7220 */ /* 0x000fe20000410000 */
[----:B------:R-:W-:Y:S01]  /*140a0*/  IADD3 R14, R12, R11, RZ ;  /* 0x0000000b0c0e7210 */ /* 0x000fe20007ffe0ff */
[----:B------:R1:W-:Y:S01]  /*140b0*/  STS [R13], R148 ;  /* 0x000000940d007388 */ /* 0x0003e20000000800 */
[----:B------:R-:W-:Y:S01]  /*140c0*/  F2FP.F16.F32.PACK_AB R80, R81, R80 ;  /* 0x000000505150723e */ /* 0x000fe200000000ff */
[C---:B------:R-:W-:Y:S01]  /*140d0*/  FMUL.FTZ R144, R6.reuse, R144 ;  /* 0x0000009006907220 */ /* 0x040fe20000410000 */
[----:B------:R-:W-:Y:S01]  /*140e0*/  F2FP.F16.F32.PACK_AB R82, R83, R82 ;  /* 0x000000525352723e */ /* 0x000fe200000000ff */
[----:B------:R1:W-:Y:S01]  /*140f0*/  STS [R13+0x200], R150 ;  /* 0x000200960d007388 */ /* 0x0003e20000000800 */
[----:B------:R-:W-:Y:S01]  /*14100*/  IADD3 R11, R11, R13, RZ ;  /* 0x0000000d0b0b7210 */ /* 0x000fe20007ffe0ff */
[C---:B------:R-:W-:Y:S01]  /*14110*/  FMUL.FTZ R145, R6.reuse, R145 ;  /* 0x0000009106917220 */ /* 0x040fe20000410000 */
[----:B------:R-:W-:Y:S01]  /*14120*/  F2FP.F16.F32.PACK_AB R72, R73, R72 ;  /* 0x000000484948723e */ /* 0x000fe200000000ff */
[----:B------:R-:W-:Y:S01]  /*14130*/  FMUL.FTZ R146, R5, R146 ;  /* 0x0000009205927220 */ /* 0x000fe20000410000 */
[----:B------:R-:W-:Y:S01]  /*14140*/  F2FP.F16.F32.PACK_AB R74, R75, R74 ;  /* 0x0000004a4b4a723e */ /* 0x000fe200000000ff */
[----:B------:R-:W-:Y:S01]  /*14150*/  FMUL.FTZ R147, R5, R147 ;  /* 0x0000009305937220 */ /* 0x000fe20000410000 */
[----:B------:R-:W-:Y:S01]  /*14160*/  F2FP.F16.F32.PACK_AB R76, R77, R76 ;  /* 0x0000004c4d4c723e */ /* 0x000fe200000000ff */
[----:B------:R1:W-:Y:S01]  /*14170*/  STS [R12+0x1000], R156 ;  /* 0x0010009c0c007388 */ /* 0x0003e20000000800 */
[----:B------:R-:W-:Y:S01]  /*14180*/  F2FP.F16.F32.PACK_AB R78, R79, R78 ;  /* 0x0000004e4f4e723e */ /* 0x000fe200000000ff */
[C---:B------:R-:W-:Y:S01]  /*14190*/  FMUL.FTZ R104, R6.reuse, R104 ;  /* 0x0000006806687220 */ /* 0x040fe20000410000 */
[----:B------:R-:W-:Y:S01]  /*141a0*/  FMUL.FTZ R105, R6, R105 ;  /* 0x0000006906697220 */ /* 0x000fe20000410000 */
[----:B------:R1:W-:Y:S01]  /*141b0*/  STS [R12+0x1200], R158 ;  /* 0x0012009e0c007388 */ /* 0x0003e20000000800 */
[C---:B------:R-:W-:Y:S01]  /*141c0*/  FMUL.FTZ R106, R5.reuse, R106 ;  /* 0x0000006a056a7220 */ /* 0x040fe20000410000 */
[----:B------:R-:W-:Y:S01]  /*141d0*/  FMUL.FTZ R107, R5, R107 ;  /* 0x0000006b056b7220 */ /* 0x000fe20000410000 */
[----:B------:R-:W-:Y:S01]  /*141e0*/  F2FP.F16.F32.PACK_AB R84, R85, R84 ;  /* 0x000000545554723e */ /* 0x000fe200000000ff */
[----:B------:R1:W-:Y:S01]  /*141f0*/  STS [R13+0x1000], R152 ;  /* 0x001000980d007388 */ /* 0x0003e20000000800 */
[----:B------:R-:W-:Y:S01]  /*14200*/  F2FP.F16.F32.PACK_AB R86, R87, R86 ;  /* 0x000000565756723e */ /* 0x000fe200000000ff */
[C---:B------:R-:W-:Y:S01]  /*14210*/  FMUL.FTZ R142, R8.reuse, R142 ;  /* 0x0000008e088e7220 */ /* 0x040fe20000410000 */
[C---:B------:R-:W-:Y:S01]  /*14220*/  FMUL.FTZ R143, R8.reuse, R143 ;  /* 0x0000008f088f7220 */ /* 0x040fe20000410000 */
[----:B------:R1:W-:Y:S01]  /*14230*/  STS [R13+0x1200], R154 ;  /* 0x0012009a0d007388 */ /* 0x0003e20000000800 */
[----:B------:R-:W-:Y:S01]  /*14240*/  F2FP.F16.F32.PACK_AB R96, R97, R96 ;  /* 0x000000606160723e */ /* 0x000fe200000000ff */
[C---:B------:R-:W-:Y:S01]  /*14250*/  FMUL.FTZ R102, R8.reuse, R102 ;  /* 0x0000006608667220 */ /* 0x040fe20000410000 */
[----:B------:R-:W-:Y:S01]  /*14260*/  F2FP.F16.F32.PACK_AB R98, R99, R98 ;  /* 0x000000626362723e */ /* 0x000fe200000000ff */
[----:B------:R1:W-:Y:S01]  /*14270*/  STS [R14], R68 ;  /* 0x000000440e007388 */ /* 0x0003e20000000800 */
[----:B------:R-:W-:Y:S01]  /*14280*/  FMUL.FTZ R103, R8, R103 ;  /* 0x0000006708677220 */ /* 0x000fe20000410000 */
[----:B------:R-:W-:Y:S01]  /*14290*/  F2FP.F16.F32.PACK_AB R88, R89, R88 ;  /* 0x000000585958723e */ /* 0x000fe200000000ff */
[C---:B------:R-:W-:Y:S01]  /*142a0*/  FMUL.FTZ R108, R6.reuse, R108 ;  /* 0x0000006c066c7220 */ /* 0x040fe20000410000 */
[----:B------:R1:W-:Y:S01]  /*142b0*/  STS [R14+0x200], R70 ;  /* 0x000200460e007388 */ /* 0x0003e20000000800 */
[----:B------:R-:W-:Y:S01]  /*142c0*/  F2FP.F16.F32.PACK_AB R90, R91, R90 ;  /* 0x0000005a5b5a723e */ /* 0x000fe200000000ff */
[C---:B------:R-:W-:Y:S01]  /*142d0*/  FMUL.FTZ R109, R6.reuse, R109 ;  /* 0x0000006d066d7220 */ /* 0x040fe20000410000 */
[C---:B------:R-:W-:Y:S01]  /*142e0*/  FMUL.FTZ R110, R5.reuse, R110 ;  /* 0x0000006e056e7220 */ /* 0x040fe20000410000 */
[----:B------:R1:W-:Y:S01]  /*142f0*/  STS [R11], R80 ;  /* 0x000000500b007388 */ /* 0x0003e20000000800 */
[----:B------:R-:W-:Y:S01]  /*14300*/  FMUL.FTZ R111, R5, R111 ;  /* 0x0000006f056f7220 */ /* 0x000fe20000410000 */
[----:B------:R-:W-:Y:S01]  /*14310*/  F2FP.F16.F32.PACK_AB R92, R93, R92 ;  /* 0x0000005c5d5c723e */ /* 0x000fe200000000ff */
[C---:B------:R-:W-:Y:S01]  /*14320*/  FMUL.FTZ R120, R6.reuse, R120 ;  /* 0x0000007806787220 */ /* 0x040fe20000410000 */
[----:B------:R1:W-:Y:S01]  /*14330*/  STS [R11+0x200], R82 ;  /* 0x000200520b007388 */ /* 0x0003e20000000800 */
[----:B------:R-:W-:Y:S01]  /*14340*/  F2FP.F16.F32.PACK_AB R94, R95, R94 ;  /* 0x0000005e5f5e723e */ /* 0x000fe200000000ff */
[C---:B------:R-:W-:Y:S01]  /*14350*/  FMUL.FTZ R121, R6.reuse, R121 ;  /* 0x0000007906797220 */ /* 0x040fe20000410000 */
[----:B------:R-:W-:Y:S01]  /*14360*/  F2FP.F16.F32.PACK_AB R144, R145, R144 ;  /* 0x000000909190723e */ /* 0x000fe200000000ff */
[----:B------:R1:W-:Y:S01]  /*14370*/  STS [R14+0x1000], R72 ;  /* 0x001000480e007388 */ /* 0x0003e20000000800 */
[----:B------:R-:W-:Y:S01]  /*14380*/  F2FP.F16.F32.PACK_AB R146, R147, R146 ;  /* 0x000000929392723e */ /* 0x000fe200000000ff */
[----:B------:R-:W-:Y:S01]  /*14390*/  @UP0 ULDC.64 UR4, c[0x0][0x298] ;  /* 0x0000a60000040ab9 */ /* 0x000fe20000000a00 */
[----:B------:R-:W-:Y:S01]  /*143a0*/  F2FP.F16.F32.PACK_AB R104, R105, R104 ;  /* 0x000000686968723e */ /* 0x000fe200000000ff */
[----:B------:R1:W-:Y:S01]  /*143b0*/  STS [R14+0x1200], R74 ;  /* 0x0012004a0e007388 */ /* 0x0003e20000000800 */
[----:B------:R-:W-:Y:S01]  /*143c0*/  F2FP.F16.F32.PACK_AB R106, R107, R106 ;  /* 0x0000006a6b6a723e */ /* 0x000fe200000000ff */
[----:B------:R-:W-:Y:S01]  /*143d0*/  @UP0 UIMAD.WIDE.U32 UR8, UR28, UR4, URZ ;  /* 0x000000041c0802a5 */ /* 0x000fe2000f8e003f */
[----:B------:R-:W-:Y:S01]  /*143e0*/  F2FP.F16.F32.PACK_AB R140, R141, R140 ;  /* 0x0000008c8d8c723e */ /* 0x000fe200000000ff */
[----:B------:R1:W-:Y:S01]  /*143f0*/  STS [R11+0x1000], R76 ;  /* 0x0010004c0b007388 */ /* 0x0003e20000000800 */
[----:B------:R-:W-:Y:S01]  /*14400*/  F2FP.F16.F32.PACK_AB R142, R143, R142 ;  /* 0x0000008e8f8e723e */ /* 0x000fe200000000ff */
[C---:B------:R-:W-:Y:S01]  /*14410*/  FMUL.FTZ R136, R6.reuse, R136 ;  /* 0x0000008806887220 */ /* 0x040fe20000410000 */
[----:B------:R-:W-:Y:S01]  /*14420*/  F2FP.F16.F32.PACK_AB R100, R101, R100 ;  /* 0x000000646564723e */ /* 0x000fe200000000ff */
[----:B------:R1:W-:Y:S01]  /*14430*/  STS [R11+0x1200], R78 ;  /* 0x0012004e0b007388 */ /* 0x0003e20000000800 */
[----:B------:R-:W-:Y:S01]  /*14440*/  F2FP.F16.F32.PACK_AB R102, R103, R102 ;  /* 0x000000666766723e */ /* 0x000fe200000000ff */
[C---:B------:R-:W-:Y:S01]  /*14450*/  FMUL.FTZ R137, R6.reuse, R137 ;  /* 0x0000008906897220 */ /* 0x040fe20000410000 */
[----:B------:R-:W-:Y:S01]  /*14460*/  F2FP.F16.F32.PACK_AB R108, R109, R108 ;  /* 0x0000006c6d6c723e */ /* 0x000fe200000000ff */
[----:B------:R1:W-:Y:S01]  /*14470*/  STS [R12+0x2000], R84 ;  /* 0x002000540c007388 */ /* 0x0003e20000000800 */
[----:B------:R-:W-:Y:S01]  /*14480*/  F2FP.F16.F32.PACK_AB R110, R111, R110 ;  /* 0x0000006e6f6e723e */ /* 0x000fe200000000ff */
[----:B------:R-:W-:Y:S01]  /*14490*/  FMUL.FTZ R132, R6, R132 ;  /* 0x0000008406847220 */ /* 0x000fe20000410000 */
[----:B------:R-:W-:Y:S01]  /*144a0*/  F2FP.F16.F32.PACK_AB R120, R121, R120 ;  /* 0x000000787978723e */ /* 0x000fe200000000ff */
[----:B------:R1:W-:Y:S01]  /*144b0*/  STS [R12+0x2200], R86 ;  /* 0x002200560c007388 */ /* 0x0003e20000000800 */
[----:B------:R-:W-:Y:S01]  /*144c0*/  PLOP3.LUT P0, PT, PT, PT, UP0, 0x80, 0x0 ;  /* 0x000000000000781c */ /* 0x000fe20003f0f008 */
[C---:B------:R-:W-:Y:S01]  /*144d0*/  FMUL.FTZ R122, R5.reuse, R122 ;  /* 0x0000007a057a7220 */ /* 0x040fe20000410000 */
[C---:B------:R-:W-:Y:S01]  /*144e0*/  FMUL.FTZ R123, R5.reuse, R123 ;  /* 0x0000007b057b7220 */ /* 0x040fe20000410000 */
[----:B------:R1:W-:Y:S01]  /*144f0*/  STS [R13+0x2000], R96 ;  /* 0x002000600d007388 */ /* 0x0003e20000000800 */
[C---:B------:R-:W-:Y:S01]  /*14500*/  FMUL.FTZ R138, R5.reuse, R138 ;  /* 0x0000008a058a7220 */ /* 0x040fe20000410000 */
        /* <DEDUP_REMOVED lines=11> */
[----:B------:R-:W-:Y:S01]  /*145c0*/  FMUL.FTZ R130, R8, R130 ;  /* 0x0000008208827220 */ /* 0x000fe20000410000 */
[----:B------:R-:W-:Y:S01]  /*145d0*/  FMUL.FTZ R6, R6, R133 ;  /* 0x0000008506067220 */ /* 0x000fe20000410000 */
[----:B------:R-:W-:Y:S01]  /*145e0*/  FMUL.FTZ R5, R5, R135 ;  /* 0x0000008705057220 */ /* 0x000fe20000410000 */
[----:B------:R1:W-:Y:S01]  /*145f0*/  STS [R13+0x3000], R92 ;  /* 0x0030005c0d007388 */ /* 0x0003e20000000800 */
[----:B------:R-:W-:Y:S01]  /*14600*/  FMUL.FTZ R8, R8, R131 ;  /* 0x0000008308087220 */ /* 0x000fe20000410000 */
[----:B------:R-:W-:Y:S01]  /*14610*/  @UP0 UIMAD UR6, UR28, UR5, UR9 ;  /* 0x000000051c0602a4 */ /* 0x000fe2000f8e0209 */
        /* <DEDUP_REMOVED lines=24> */
[----:B------:R1:W-:Y:S01]  /*147a0*/  STS [R13+0x4000], R120 ;  /* 0x004000780d007388 */ /* 0x0003e20000000800 */
[----:B------:R-:W-:Y:S05]  /*147b0*/  @P0 BRA `(.L_x_412) ;  /* 0x00000000001c0947 */ /* 0x000fea0003800000 */
[----:B------:R-:W2:Y:S01]  /*147c0*/  S2UR UR7, SR_CTAID.Y ;  /* 0x00000000000779c3 */ /* 0x000ea20000002600 */
[----:B------:R-:W-:Y:S01]  /*147d0*/  ULDC.64 UR4, c[0x0][0x290] ;  /* 0x0000a40000047ab9 */ /* 0x000fe20000000a00 */
[----:B--2---:R-:W-:Y:S02]  /*147e0*/  USHF.R.S32.HI UR6, URZ, 0x1f, UR7 ;  /* 0x0000001f3f067899 */ /* 0x004fe40008011407 */
[----:B------:R-:W-:Y:S02]  /*147f0*/  UIMAD.WIDE.U32 UR8, UR7, UR4, URZ ;  /* 0x00000004070872a5 */ /* 0x000fe4000f8e003f */
[----:B------:R-:W-:-:S04]  /*14800*/  UIMAD UR6, UR6, UR4, URZ ;  /* 0x00000004060672a4 */ /* 0x000fc8000f8e023f */
[----:B------:R-:W-:-:S04]  /*14810*/  UIMAD UR6, UR7, UR5, UR6 ;  /* 0x00000005070672a4 */ /* 0x000fc8000f8e0206 */
[----:B------:R-:W-:-:S12]  /*14820*/  UIADD3 UR6, UR9, UR6, URZ ;  /* 0x0000000609067290 */ /* 0x000fd8000fffe03f */
.L_x_412:
[----:B------:R-:W-:Y:S01]  /*14830*/  ULDC.U8 UR4, c[0x0][0x3d9] ;  /* 0x0000f64000047ab9 */ /* 0x000fe20000000000 */
[----:B------:R-:W2:Y:S01]  /*14840*/  S2R R5, SR_TID.X ;  /* 0x0000000000057919 */ /* 0x000ea20000002100 */
[----:B------:R-:W-:Y:S01]  /*14850*/  ISETP.NE.AND P0, PT, RZ, UR4, PT ;  /* 0x00000004ff007c0c */ /* 0x000fe2000bf05270 */
[----:B------:R3:W4:Y:S01]  /*14860*/  @P4 MUFU.LG2 R27, R0 ;  /* 0x00000000001b4308 */ /* 0x0007220000000c00 */
[----:B------:R-:W-:Y:S01]  /*14870*/  ULDC.U8 UR7, c[0x0][0x3d8] ;  /* 0x0000f60000077ab9 */ /* 0x000fe20000000000 */
[----:B------:R-:W-:Y:S01]  /*14880*/  STS [R13+0x4200], R122 ;  /* 0x0042007a0d007388 */ /* 0x000fe20000000800 */
[----:B------:R-:W4:Y:S01]  /*14890*/  @P4 LDC R26, c[0x0][0x2e8] ;  /* 0x0000ba00ff1a4b82 */ /* 0x000f220000000800 */
[----:B------:R-:W-:Y:S02]  /*148a0*/  ISETP.NE.AND P6, PT, RZ, UR7, PT ;  /* 0x00000007ff007c0c */ /* 0x000fe4000bfc5270 */
[----:B------:R-:W-:Y:S02]  /*148b0*/  STS [R12+0x5000], R112 ;  /* 0x005000700c007388 */ /* 0x000fe40000000800 */
[----:B------:R-:W-:Y:S01]  /*148c0*/  ISETP.EQ.AND P6, PT, RZ, UR4, P6 ;  /* 0x00000004ff007c0c */ /* 0x000fe2000b7c2270 */
[----:B------:R-:W1:Y:S01]  /*148d0*/  @P3 MUFU.LG2 R2, R2 ;  /* 0x0000000200023308 */ /* 0x000e620000000c00 */
[----:B------:R-:W-:Y:S01]  /*148e0*/  STS [R12+0x5200], R114 ;  /* 0x005200720c007388 */ /* 0x000fe20000000800 */
[----:B------:R-:W4:Y:S01]  /*148f0*/  @P3 LDC R25, c[0x0][0x2e8] ;  /* 0x0000ba00ff193b82 */ /* 0x000f220000000800 */
[----:B------:R-:W-:-:S02]  /*14900*/  @P0 IMAD.MOV.U32 R28, RZ, RZ, 0x1 ;  /* 0x00000001ff1c0424 */ /* 0x000fc400078e00ff */
[----:B------:R-:W-:Y:S04]  /*14910*/  STS [R13+0x5000], R116 ;  /* 0x005000740d007388 */ /* 0x000fe80000000800 */
[----:B------:R1:W-:Y:S01]  /*14920*/  STS [R13+0x5200], R118 ;  /* 0x005200760d007388 */ /* 0x0003e20000000800 */
[----:B---3--:R-:W3:Y:S02]  /*14930*/  @P0 LDC R0, c[0x0][0x2c0] ;  /* 0x0000b000ff000b82 */ /* 0x008ee40000000800 */
[----:B------:R-:W-:Y:S01]  /*14940*/  @!P6 PLOP3.LUT P5, PT, PT, PT, PT, 0x8, 0x0 ;  /* 0x000000000000e81c */ /* 0x000fe20003fae170 */
[----:B------:R-:W-:Y:S01]  /*14950*/  STS [R14+0x4000], R136 ;  /* 0x004000880e007388 */ /* 0x000fe20000000800 */
[----:B------:R-:W-:-:S03]  /*14960*/  @!P6 CS2R R34, SRZ ;  /* 0x000000000022e805 */ /* 0x000fc6000001ff00 */
[----:B------:R-:W-:Y:S04]  /*14970*/  STS [R14+0x4200], R138 ;  /* 0x0042008a0e007388 */ /* 0x000fe80000000800 */
[----:B------:R4:W-:Y:S01]  /*14980*/  STS [R11+0x4000], R6 ;  /* 0x004000060b007388 */ /* 0x0009e20000000800 */
[----:B--2---:R-:W-:-:S03]  /*14990*/  SHF.R.S32.HI R30, RZ, 0x1f, R5 ;  /* 0x0000001fff1e7819 */ /* 0x004fc60000011405 */
[----:B------:R2:W-:Y:S04]  /*149a0*/  STS [R11+0x4200], R134 ;  /* 0x004200860b007388 */ /* 0x0005e80000000800 */
[----:B------:R2:W-:Y:S04]  /*149b0*/  STS [R14+0x5000], R124 ;  /* 0x0050007c0e007388 */ /* 0x0005e80000000800 */
[----:B------:R2:W-:Y:S01]  /*149c0*/  STS [R14+0x5200], R126 ;  /* 0x0052007e0e007388 */ /* 0x0005e20000000800 */
[----:B-1----:R-:W1:Y:S01]  /*149d0*/  @P0 LDC.64 R12, c[0x0][0x2c0] ;  /* 0x0000b000ff0c0b82 */ /* 0x002e620000000a00 */
[----:B------:R-:W1:Y:S01]  /*149e0*/  S2R R8, SR_CTAID.Y ;  /* 0x0000000000087919 */ /* 0x000e620000002600 */
[----:B------:R-:W1:Y:S01]  /*149f0*/  S2R R24, SR_CTAID.Z ;  /* 0x0000000000187919 */ /* 0x000e620000002700 */
[----:B------:R2:W-:Y:S01]  /*14a00*/  STS [R11+0x5000], R128 ;  /* 0x005000800b007388 */ /* 0x0005e20000000800 */
[----:B----4-:R-:W4:Y:S03]  /*14a10*/  S2R R6, SR_CTAID.X ;  /* 0x0000000000067919 */ /* 0x010f260000002500 */
[----:B------:R2:W-:Y:S01]  /*14a20*/  STS [R11+0x5200], R130 ;  /* 0x005200820b007388 */ /* 0x0005e20000000800 */
[----:B-1----:R-:W-:Y:S01]  /*14a30*/  @P0 IMAD R31, R13, R12, RZ ;  /* 0x0000000c0d1f0224 */ /* 0x002fe200078e02ff */
[----:B--234-:R-:W-:Y:S06]  /*14a40*/  @!P6 BRA `(.L_x_413) ;  /* 0x000000000020e947 */ /* 0x01cfec0003800000 */
        /* <DEDUP_REMOVED lines=8> */
.L_x_413:
[----:B------:R-:W-:Y:S05]  /*14ad0*/  @P0 BRA `(.L_x_414) ;  /* 0x0000000000180947 */ /* 0x000fea0003800000 */
[----:B------:R-:W1:Y:S01]  /*14ae0*/  LDC R31, c[0x0][0x2c4] ;  /* 0x0000b100ff1f7b82 */ /* 0x000e620000000800 */
[----:B------:R-:W-:Y:S02]  /*14af0*/  ISETP.NE.AND P0, PT, RZ, UR7, PT ;  /* 0x00000007ff007c0c */ /* 0x000fe4000bf05270 */
[----:B------:R-:W-:-:S05]  /*14b00*/  MOV R0, 0x1 ;  /* 0x0000000100007802 */ /* 0x000fca0000000f00 */
[----:B------:R-:W2:Y:S08]  /*14b10*/  LDC R28, c[0x0][0x270] ;  /* 0x00009c00ff1c7b82 */ /* 0x000eb00000000800 */
[----:B-1----:R-:W2:Y:S02]  /*14b20*/  @P0 LDC R31, c[0x0][0x2e4] ;  /* 0x0000b900ff1f0b82 */ /* 0x002ea40000000800 */
[----:B--2---:R-:W-:-:S07]  /*14b30*/  IMAD R28, R31, R28, RZ ;  /* 0x0000001c1f1c7224 */ /* 0x004fce00078e02ff */
.L_x_414:
[----:B------:R-:W-:Y:S01]  /*14b40*/  BAR.SYNC.DEFER_BLOCKING 0x0 ;  /* 0x0000000000007b1d */ /* 0x000fe20000010000 */
[----:B------:R-:W-:Y:S01]  /*14b50*/  LOP3.LUT R29, R7, 0xffffffe0, RZ, 0xc0, !PT ;  /* 0xffffffe0071d7812 */ /* 0x000fe200078ec0ff */
[----:B------:R-:W-:Y:S02]  /*14b60*/  IMAD R8, R8, R28, RZ ;  /* 0x0000001c08087224 */ /* 0x000fe400078e02ff */
[----:B------:R-:W-:Y:S01]  /*14b70*/  @P4 FMUL.FTZ R27, R27, 0.69314718246459960938 ;  /* 0x3f3172181b1b4820 */ /* 0x000fe20000410000 */
[----:B------:R-:W-:Y:S01]  /*14b80*/  IMAD R6, R6, R0, RZ ;  /* 0x0000000006067224 */ /* 0x000fe200078e02ff */
[----:B------:R-:W-:Y:S02]  /*14b90*/  IADD3 R9, -R29, R9, RZ ;  /* 0x000000091d097210 */ /* 0x000fe40007ffe1ff */
[----:B------:R-:W1:Y:S01]  /*14ba0*/  @P2 LDC R32, c[0x0][0x2e8] ;  /* 0x0000ba00ff202b82 */ /* 0x000e620000000800 */
[----:B------:R-:W2:Y:S01]  /*14bb0*/  @P2 MUFU.LG2 R4, R4 ;  /* 0x0000000400042308 */ /* 0x000ea20000000c00 */
[----:B------:R-:W-:Y:S01]  /*14bc0*/  SEL R8, R8, RZ, !P5 ;  /* 0x000000ff08087207 */ /* 0x000fe20006800000 */
[----:B------:R-:W-:Y:S01]  /*14bd0*/  @P3 FMUL.FTZ R2, R2, 0.69314718246459960938 ;  /* 0x3f31721802023820 */ /* 0x000fe20000410000 */
[----:B------:R-:W-:Y:S01]  /*14be0*/  LOP3.LUT P0, RZ, R9, 0x3, RZ, 0xc0, !PT ;  /* 0x0000000309ff7812 */ /* 0x000fe2000780c0ff */
[----:B------:R-:W-:Y:S01]  /*14bf0*/  IMAD.MOV.U32 R28, RZ, RZ, 0x7f800000 ;  /* 0x7f800000ff1c7424 */ /* 0x000fe200078e00ff */
[----:B------:R-:W-:Y:S01]  /*14c00*/  SHF.L.U32 R6, R6, 0x7, RZ ;  /* 0x0000000706067819 */ /* 0x000fe200000006ff */
[----:B------:R-:W-:Y:S01]  /*14c10*/  IMAD R8, R24, R31, R8 ;  /* 0x0000001f18087224 */ /* 0x000fe200078e0208 */
[----:B------:R-:W3:Y:S01]  /*14c20*/  @P1 LDC R7, c[0x0][0x2e8] ;  /* 0x0000ba00ff071b82 */ /* 0x000ee20000000800 */
[----:B------:R-:W4:Y:S01]  /*14c30*/  @P1 MUFU.LG2 R3, R3 ;  /* 0x0000000300031308 */ /* 0x000f220000000c00 */
[----:B------:R-:W-:Y:S01]  /*14c40*/  LEA.HI R30, R30, R5, RZ, 0x2 ;  /* 0x000000051e1e7211 */ /* 0x000fe200078f10ff */
[----:B------:R-:W-:Y:S01]  /*14c50*/  @P4 FFMA.FTZ R28, R168, R26, R27 ;  /* 0x0000001aa81c4223 */ /* 0x000fe2000001001b */
[----:B------:R-:W-:Y:S01]  /*14c60*/  MOV R29, 0x7f800000 ;  /* 0x7f800000001d7802 */ /* 0x000fe20000000f00 */
[----:B------:R-:W-:Y:S01]  /*14c70*/  @P3 FFMA.FTZ R29, R167, R25, R2 ;  /* 0x00000019a71d3223 */ /* 0x000fe20000010002 */
[----:B------:R-:W-:Y:S01]  /*14c80*/  IADD3 R27, P4, P3, R6, R34, R8 ;  /* 0x00000022061b7210 */ /* 0x000fe20007b9e008 */
[----:B------:R-:W-:Y:S01]  /*14c90*/  BSSY B0, `(.L_x_415) ;  /* 0x0000039000007945 */ /* 0x000fe20003800000 */
[----:B------:R-:W-:Y:S01]  /*14ca0*/  LOP3.LUT R11, R30, 0xfffffffc, RZ, 0xc0, !PT ;  /* 0xfffffffc1e0b7812 */ /* 0x000fe200078ec0ff */
[----:B------:R-:W-:Y:S01]  /*14cb0*/  IMAD.MOV.U32 R25, RZ, RZ, 0x7f800000 ;  /* 0x7f800000ff197424 */ /* 0x000fe200078e00ff */
[----:B-----5:R1:W3:Y:S01]  /*14cc0*/  LDS.128 R20, [R218+0x1800] ;  /* 0x00180000da147984 */ /* 0x0202e20000000c00 */
[----:B--2---:R-:W-:Y:S01]  /*14cd0*/  @P2 FMUL.FTZ R4, R4, 0.69314718246459960938 ;  /* 0x3f31721804042820 */ /* 0x004fe20000410000 */
[----:B------:R-:W-:Y:S01]  /*14ce0*/  SHF.R.S32.HI R2, RZ, 0x1f, R6 ;  /* 0x0000001fff027819 */ /* 0x000fe20000011406 */
[----:B------:R-:W-:Y:S01]  /*14cf0*/  IMAD.MOV.U32 R26, RZ, RZ, 0x7f800000 ;  /* 0x7f800000ff1a7424 */ /* 0x000fe200078e00ff */
[----:B------:R2:W2:Y:S01]  /*14d00*/  LDS.128 R16, [R218+0x3800] ;  /* 0x00380000da107984 */ /* 0x0004a20000000c00 */
[----:B------:R-:W-:Y:S01]  /*14d10*/  SHF.R.S32.HI R34, RZ, 0x1f, R8 ;  /* 0x0000001fff227819 */ /* 0x000fe20000011408 */
[----:B-1----:R-:W-:Y:S01]  /*14d20*/  @P2 FFMA.FTZ R25, R166, R32, R4 ;  /* 0x00000020a6192223 */ /* 0x002fe20000010004 */
[----:B------:R-:W-:Y:S01]  /*14d30*/  IADD3 R11, -R11, R5, RZ ;  /* 0x000000050b0b7210 */ /* 0x000fe20007ffe1ff */
[----:B------:R1:W1:Y:S01]  /*14d40*/  LDS.128 R12, [R218+0x5800] ;  /* 0x00580000da0c7984 */ /* 0x0002620000000c00 */
[----:B----4-:R-:W-:Y:S01]  /*14d50*/  @P1 FMUL.FTZ R3, R3, 0.69314718246459960938 ;  /* 0x3f31721803031820 */ /* 0x010fe20000410000 */
[----:B------:R-:W-:-:S02]  /*14d60*/  SHF.R.S32.HI R30, RZ, 0x2, R30 ;  /* 0x00000002ff1e7819 */ /* 0x000fc4000001141e */
[----:B------:R-:W-:Y:S01]  /*14d70*/  IADD3.X R34, R2, R35, R34, P4, P3 ;  /* 0x0000002302227210 */ /* 0x000fe200027e6422 */
[----:B---3--:R-:W-:Y:S01]  /*14d80*/  @P1 FFMA.FTZ R26, R165, R7, R3 ;  /* 0x00000007a51a1223 */ /* 0x008fe20000010003 */
        /* <DEDUP_REMOVED lines=13> */
[----:B------:R-:W3:Y:S01]  /*14e60*/  @!P6 LDC.64 R8, c[0x0][0x2b0] ;  /* 0x0000ac00ff08eb82 */ /* 0x000ee20000000a00 */
[----:B------:R-:W-:-:S03]  /*14e70*/  @!P6 IMAD R35, R35, R0, RZ ;  /* 0x000000002323e224 */ /* 0x000fc600078e02ff */
[-C--:B------:R-:W-:Y:S02]  /*14e80*/  @!P5 IMAD R32, R32, R0.reuse, RZ ;  /* 0x000000002020d224 */ /* 0x080fe400078e02ff */
[-C--:B------:R-:W-:Y:S01]  /*14e90*/  @!P4 IMAD R31, R31, R0.reuse, RZ ;  /* 0x000000001f1fc224 */ /* 0x080fe200078e02ff */
[CC--:B------:R-:W-:Y:S01]  /*14ea0*/  @!P6 IADD3 R10, P0, R35.reuse, R27.reuse, RZ ;  /* 0x0000001b230ae210 */ /* 0x0c0fe20007f1e0ff */
[----:B------:R-:W4:Y:S01]  /*14eb0*/  @!P5 LDC.64 R6, c[0x0][0x2b0] ;  /* 0x0000ac00ff06db82 */ /* 0x000f220000000a00 */
[----:B------:R-:W-:Y:S01]  /*14ec0*/  @!P3 IMAD R36, R36, R0, RZ ;  /* 0x000000002424b224 */ /* 0x000fe200078e02ff */
[-C--:B------:R-:W-:Y:S02]  /*14ed0*/  @!P5 IADD3 R33, P2, R32, R27.reuse, RZ ;  /* 0x0000001b2021d210 */ /* 0x080fe40007f5e0ff */
[----:B------:R-:W-:Y:S02]  /*14ee0*/  @!P6 LEA.HI.X.SX32 R0, R35, R34, 0x1, P0 ;  /* 0x000000222300e211 */ /* 0x000fe400000f0eff */
[----:B------:R-:W-:-:S02]  /*14ef0*/  @!P4 IADD3 R35, P1, R31, R27, RZ ;  /* 0x0000001b1f23c210 */ /* 0x000fc40007f3e0ff */
[----:B------:R-:W5:Y:S01]  /*14f00*/  @!P4 LDC.64 R4, c[0x0][0x2b0] ;  /* 0x0000ac00ff04cb82 */ /* 0x000f620000000a00 */
[-C--:B------:R-:W-:Y:S02]  /*14f10*/  @!P5 LEA.HI.X.SX32 R32, R32, R34.reuse, 0x1, P2 ;  /* 0x000000222020d211 */ /* 0x080fe400010f0eff */
[----:B------:R-:W-:Y:S02]  /*14f20*/  @!P4 LEA.HI.X.SX32 R31, R31, R34, 0x1, P1 ;  /* 0x000000221f1fc211 */ /* 0x000fe400008f0eff */
[----:B------:R-:W-:-:S03]  /*14f30*/  @!P3 IADD3 R27, P0, R36, R27, RZ ;  /* 0x0000001b241bb210 */ /* 0x000fc60007f1e0ff */
[----:B------:R-:W2:Y:S01]  /*14f40*/  @!P3 LDC.64 R2, c[0x0][0x2b0] ;  /* 0x0000ac00ff02bb82 */ /* 0x000ea20000000a00 */
[----:B---3--:R-:W-:Y:S02]  /*14f50*/  @!P6 LEA R8, P2, R10, R8, 0x2 ;  /* 0x000000080a08e211 */ /* 0x008fe400078410ff */
[----:B------:R-:W-:Y:S02]  /*14f60*/  @!P3 LEA.HI.X.SX32 R34, R36, R34, 0x1, P0 ;  /* 0x000000222422b211 */ /* 0x000fe400000f0eff */
[----:B------:R-:W-:Y:S02]  /*14f70*/  @!P6 LEA.HI.X R9, R10, R9, R0, 0x2, P2 ;  /* 0x000000090a09e211 */ /* 0x000fe400010f1400 */
[----:B----4-:R-:W-:-:S03]  /*14f80*/  @!P5 LEA R6, P1, R33, R6, 0x2 ;  /* 0x000000062106d211 */ /* 0x010fc600078210ff */
[----:B------:R3:W-:Y:S01]  /*14f90*/  @!P6 STG.E desc[UR30][R8.64], R28 ;  /* 0x0000001c0800e986 */ /* 0x0007e2000c10191e */
[----:B------:R-:W-:Y:S02]  /*14fa0*/  @!P5 LEA.HI.X R7, R33, R7, R32, 0x2, P1 ;  /* 0x000000072107d211 */ /* 0x000fe400008f1420 */
[----:B-----5:R-:W-:-:S03]  /*14fb0*/  @!P4 LEA R4, P1, R35, R4, 0x2 ;  /* 0x000000042304c211 */ /* 0x020fc600078210ff */
[----:B------:R3:W-:Y:S01]  /*14fc0*/  @!P5 STG.E desc[UR30][R6.64], R29 ;  /* 0x0000001d0600d986 */ /* 0x0007e2000c10191e */
[----:B------:R-:W-:Y:S02]  /*14fd0*/  @!P4 LEA.HI.X R5, R35, R5, R31, 0x2, P1 ;  /* 0x000000052305c211 */ /* 0x000fe400008f141f */
[----:B--2---:R-:W-:-:S03]  /*14fe0*/  @!P3 LEA R2, P0, R27, R2, 0x2 ;  /* 0x000000021b02b211 */ /* 0x004fc600078010ff */
[----:B------:R3:W-:Y:S01]  /*14ff0*/  @!P4 STG.E desc[UR30][R4.64], R25 ;  /* 0x000000190400c986 */ /* 0x0007e2000c10191e */
[----:B------:R-:W-:-:S05]  /*15000*/  @!P3 LEA.HI.X R3, R27, R3, R34, 0x2, P0 ;  /* 0x000000031b03b211 */ /* 0x000fca00000f1422 */
[----:B------:R3:W-:Y:S04]  /*15010*/  @!P3 STG.E desc[UR30][R2.64], R26 ;  /* 0x0000001a0200b986 */ /* 0x0007e8000c10191e */
.L_x_416:
[----:B------:R-:W-:Y:S05]  /*15020*/  BSYNC B0 ;  /* 0x0000000000007941 */ /* 0x000fea0003800000 */
.L_x_415:
[----:B------:R-:W-:Y:S01]  /*15030*/  IMAD.SHL.U32 R11, R11, 0x8, RZ ;  /* 0x000000080b0b7824 */ /* 0x000fe200078e00ff */
[----:B---3--:R-:W-:Y:S01]  /*15040*/  SHF.R.S32.HI R4, RZ, 0x1f, R24 ;  /* 0x0000001fff047819 */ /* 0x008fe20000011418 */
[C---:B------:R-:W-:Y:S01]  /*15050*/  VIADD R2, R30.reuse, 0x20 ;  /* 0x000000201e027836 */ /* 0x040fe20000000000 */
[C---:B------:R-:W-:Y:S01]  /*15060*/  ISETP.GE.AND P3, PT, R30.reuse, UR23, PT ;  /* 0x000000171e007c0c */ /* 0x040fe2000bf66270 */
[C---:B------:R-:W-:Y:S01]  /*15070*/  VIADD R0, R30.reuse, 0x40 ;  /* 0x000000401e007836 */ /* 0x040fe20000000000 */
[----:B------:R-:W-:Y:S01]  /*15080*/  SHF.R.S32.HI R3, RZ, 0x1f, R11 ;  /* 0x0000001fff037819 */ /* 0x000fe2000001140b */
[----:B------:R-:W-:Y:S01]  /*15090*/  ULDC.64 UR4, c[0x0][0x2a0] ;  /* 0x0000a80000047ab9 */ /* 0x000fe20000000a00 */
[----:B------:R-:W-:Y:S01]  /*150a0*/  IADD3 R28, P0, R11, UR8, RZ ;  /* 0x000000080b1c7c10 */ /* 0x000fe2000ff1e0ff */
[----:B------:R-:W-:Y:S01]  /*150b0*/  VIADD R30, R30, 0x60 ;  /* 0x000000601e1e7836 */ /* 0x000fe20000000000 */
[----:B------:R3:W4:Y:S01]  /*150c0*/  LDS.128 R8, [R218+0x2000] ;  /* 0x00200000da087984 */ /* 0x0007220000000c00 */
[----:B------:R-:W-:Y:S01]  /*150d0*/  IMAD R4, R4, UR4, RZ ;  /* 0x0000000404047c24 */ /* 0x000fe2000f8e02ff */
[----:B------:R-:W-:Y:S01]  /*150e0*/  IADD3.X R29, R3, UR6, RZ, P0, !PT ;  /* 0x00000006031d7c10 */ /* 0x000fe200087fe4ff */
[----:B------:R-:W-:Y:S01]  /*150f0*/  BSSY B0, `(.L_x_417) ;  /* 0x0000016000007945 */ /* 0x000fe20003800000 */
[----:B------:R-:W-:Y:S01]  /*15100*/  ISETP.GE.AND P0, PT, R30, UR23, PT ;  /* 0x000000171e007c0c */ /* 0x000fe2000bf06270 */
[----:B------:R-:W-:Y:S01]  /*15110*/  IMAD R30, R24, UR5, R4 ;  /* 0x00000005181e7c24 */ /* 0x000fe2000f8e0204 */
[----:B------:R-:W-:Y:S01]  /*15120*/  ISETP.GE.AND P2, PT, R2, UR23, PT ;  /* 0x0000001702007c0c */ /* 0x000fe2000bf46270 */
[----:B------:R-:W-:Y:S01]  /*15130*/  IMAD.WIDE.U32 R28, R24, UR4, R28 ;  /* 0x00000004181c7c25 */ /* 0x000fe2000f8e001c */
[----:B------:R3:W1:Y:S01]  /*15140*/  LDS.128 R4, [R218+0x4000] ;  /* 0x00400000da047984 */ /* 0x0006620000000c00 */
[----:B------:R-:W-:-:S02]  /*15150*/  ISETP.GE.AND P1, PT, R0, UR23, PT ;  /* 0x0000001700007c0c */ /* 0x000fc4000bf26270 */
[----:B------:R-:W-:Y:S01]  /*15160*/  IMAD.IADD R31, R29, 0x1, R30 ;  /* 0x000000011d1f7824 */ /* 0x000fe200078e021e */
[----:B------:R3:W1:Y:S01]  /*15170*/  LDS.128 R24, [R218] ;  /* 0x00000000da187984 */ /* 0x0006620000000c00 */
[----:B------:R-:W-:Y:S09]  /*15180*/  @P3 BRA `(.L_x_418) ;  /* 0x0000000000303947 */ /* 0x000ff20003800000 */
        /* <DEDUP_REMOVED lines=9> */
[----:B-1----:R1:W-:Y:S04]  /*15220*/  STG.E.128 desc[UR30][R32.64], R24 ;  /* 0x0000001820007986 */ /* 0x0023e8000c101d1e */
[----:B----4-:R1:W-:Y:S04]  /*15230*/  STG.E.128 desc[UR30][R32.64+0x40], R8 ;  /* 0x0000400820007986 */ /* 0x0103e8000c101d1e */
[----:B------:R1:W-:Y:S02]  /*15240*/  STG.E.128 desc[UR30][R32.64+0x80], R4 ;  /* 0x0000800420007986 */ /* 0x0003e4000c101d1e */
.L_x_418:
[----:B------:R-:W-:Y:S05]  /*15250*/  BSYNC B0 ;  /* 0x0000000000007941 */ /* 0x000fea0003800000 */
.L_x_417:
[----:B-1----:R1:W1:Y:S01]  /*15260*/  LDS.128 R24, [R218+0x800] ;  /* 0x00080000da187984 */ /* 0x0022620000000c00 */
[----:B------:R-:W-:Y:S03]  /*15270*/  BSSY B0, `(.L_x_419) ;  /* 0x0000013000007945 */ /* 0x000fe60003800000 */
[----:B----4-:R4:W1:Y:S04]  /*15280*/  LDS.128 R8, [R218+0x2800] ;  /* 0x00280000da087984 */ /* 0x0108680000000c00 */
        /* <DEDUP_REMOVED lines=15> */
[----:B------:R1:W-:Y:S04]  /*15380*/  STG.E.128 desc[UR30][R2.64+0x40], R8 ;  /* 0x0000400802007986 */ /* 0x0003e8000c101d1e */
[----:B------:R1:W-:Y:S02]  /*15390*/  STG.E.128 desc[UR30][R2.64+0x80], R4 ;  /* 0x0000800402007986 */ /* 0x0003e4000c101d1e */
.L_x_420:
[----:B------:R-:W-:Y:S05]  /*153a0*/  BSYNC B0 ;  /* 0x0000000000007941 */ /* 0x000fea0003800000 */
.L_x_419:
[----:B-1----:R1:W1:Y:S01]  /*153b0*/  LDS.128 R8, [R218+0x1000] ;  /* 0x00100000da087984 */ /* 0x0022620000000c00 */
[----:B------:R-:W-:Y:S03]  /*153c0*/  BSSY B0, `(.L_x_421) ;  /* 0x0000013000007945 */ /* 0x000fe60003800000 */
[----:B------:R1:W1:Y:S04]  /*153d0*/  LDS.128 R4, [R218+0x3000] ;  /* 0x00300000da047984 */ /* 0x0002680000000c00 */
[----:B--234-:R-:W2:Y:S01]  /*153e0*/  LDS.128 R216, [R218+0x5000] ;  /* 0x00500000dad87984 */ /* 0x01cea20000000c00 */
        /* <DEDUP_REMOVED lines=15> */
[----:B--2---:R3:W-:Y:S02]  /*154e0*/  STG.E.128 desc[UR30][R2.64+0x80], R216 ;  /* 0x000080d802007986 */ /* 0x0047e4000c101d1e */
.L_x_422:
[----:B------:R-:W-:Y:S05]  /*154f0*/  BSYNC B0 ;  /* 0x0000000000007941 */ /* 0x000fea0003800000 */
.L_x_421:
[----:B------:R-:W-:Y:S05]  /*15500*/  @P0 EXIT ;  /* 0x000000000000094d */ /* 0x000fea0003800000 */
[----:B------:R-:W-:Y:S01]  /*15510*/  IADD3 R0, P0, R224, 0x60, RZ ;  /* 0x00000060e0007810 */ /* 0x000fe20007f1e0ff */
[----:B------:R-:W-:Y:S01]  /*15520*/  ULDC.64 UR4, c[0x0][0x298] ;  /* 0x0000a60000047ab9 */ /* 0x000fe20000000a00 */
[----:B---3--:R-:W-:Y:S01]  /*15530*/  MOV R3, R31 ;  /* 0x0000001f00037202 */ /* 0x008fe20000000f00 */
        /* <DEDUP_REMOVED lines=9> */
[----:B------:R-:W-:Y:S04]  /*155d0*/  STG.E.128 desc[UR30][R4.64], R20 ;  /* 0x0000001404007986 */ /* 0x000fe8000c101d1e */
[----:B------:R-:W-:Y:S04]  /*155e0*/  STG.E.128 desc[UR30][R4.64+0x40], R16 ;  /* 0x0000401004007986 */ /* 0x000fe8000c101d1e */
[----:B------:R-:W-:Y:S01]  /*155f0*/  STG.E.128 desc[UR30][R4.64+0x80], R12 ;  /* 0x0000800c04007986 */ /* 0x000fe2000c101d1e */
[----:B------:R-:W-:Y:S05]  /*15600*/  EXIT ;  /* 0x000000000000794d */ /* 0x000fea0003800000 */
.L_x_400:
[----:B------:R-:W-:Y:S01]  /*15610*/  UISETP.NE.AND UP0, UPT, UR28, -0x1, UPT ;  /* 0xffffffff1c00788c */ /* 0x000fe2000bf05270 */
[----:B------:R-:W-:Y:S01]  /*15620*/  LEA.HI R8, R22, R121, RZ, 0x2 ;  /* 0x0000007916087211 */ /* 0x000fe200078f10ff */
[----:B------:R-:W-:Y:S01]  /*15630*/  ULDC.U8 UR8, c[0x0][0x3d9] ;  /* 0x0000f64000087ab9 */ /* 0x000fe20000000000 */
[----:B------:R-:W1:Y:S01]  /*15640*/  S2R R6, SR_CTAID.X ;  /* 0x0000000000067919 */ /* 0x000e620000002500 */
[----:B------:R-:W-:Y:S01]  /*15650*/  UISETP.NE.AND UP3, UPT, UR8, URZ, UPT ;  /* 0x0000003f0800728c */ /* 0x000fe2000bf65270 */
[----:B------:R-:W-:Y:S01]  /*15660*/  LOP3.LUT R0, R8, 0x1ffffffc, RZ, 0xc0, !PT ;  /* 0x1ffffffc08007812 */ /* 0x000fe200078ec0ff */
[----:B------:R-:W-:Y:S01]  /*15670*/  UIADD3 UR16, -UR14, UR16, URZ ;  /* 0x000000100e107290 */ /* 0x000fe2000fffe13f */
[----:B------:R-:W-:Y:S01]  /*15680*/  SHF.R.S32.HI R8, RZ, 0x2, R8 ;  /* 0x00000002ff087819 */ /* 0x000fe20000011408 */
[----:B------:R-:W-:Y:S01]  /*15690*/  BSSY B0, `(.L_x_423) ;  /* 0x000004b000007945 */ /* 0x000fe20003800000 */
[C---:B------:R-:W-:Y:S01]  /*156a0*/  LOP3.LUT P3, RZ, R121.reuse, 0x3, RZ, 0xc0, !PT ;  /* 0x0000000379ff7812 */ /* 0x040fe2000786c0ff */
[----:B------:R-:W-:Y:S01]  /*156b0*/  IMAD.IADD R0, R121, 0x1, -R0 ;  /* 0x0000000179007824 */ /* 0x000fe200078e0a00 */
[----:B------:R-:W-:Y:S01]  /*156c0*/  @!UP0 USHF.R.S32.HI UR4, URZ, 0x1f, UR12 ;  /* 0x0000001f3f048899 */ /* 0x000fe2000801140c */
[----:B------:R-:W-:Y:S01]  /*156d0*/  ISETP.GE.AND P4, PT, R8, UR16, PT ;  /* 0x0000001008007c0c */ /* 0x000fe2000bf86270 */
[----:B------:R-:W-:Y:S01]  /*156e0*/  @UP0 ULDC.64 UR10, c[0x0][0x298] ;  /* 0x0000a600000a0ab9 */ /* 0x000fe20000000a00 */
[----:B------:R-:W-:Y:S01]  /*156f0*/  @!UP0 ULDC.64 UR6, c[0x0][0x290] ;  /* 0x0000a40000068ab9 */ /* 0x000fe20000000a00 */
[----:B------:R-:W-:Y:S01]  /*15700*/  @UP0 UIMAD.WIDE.U32 UR18, UR28, UR10, URZ ;  /* 0x0000000a1c1202a5 */ /* 0x000fe2000f8e003f */
[----:B------:R-:W-:Y:S01]  /*15710*/  IMAD.SHL.U32 R0, R0, 0x8, RZ ;  /* 0x0000000800007824 */ /* 0x000fe200078e00ff */
[----:B------:R-:W-:Y:S01]  /*15720*/  @!UP0 UIMAD UR10, UR4, UR6, URZ ;  /* 0x00000006040a82a4 */ /* 0x000fe2000f8e023f */
[--C-:B------:R-:W-:Y:S01]  /*15730*/  SHF.R.S32.HI R9, RZ, 0x1f, R8.reuse ;  /* 0x0000001fff097819 */ /* 0x100fe20000011408 */
[----:B------:R-:W-:Y:S01]  /*15740*/  @!UP0 UIMAD.WIDE.U32 UR20, UR12, UR6, URZ ;  /* 0x000000060c1482a5 */ /* 0x000fe2000f8e003f */
[C---:B------:R-:W-:Y:S01]  /*15750*/  VIADD R5, R8.reuse, 0x20 ;  /* 0x0000002008057836 */ /* 0x040fe20000000000 */
[----:B------:R-:W-:Y:S01]  /*15760*/  @!UP0 UIMAD UR10, UR12, UR7, UR10 ;  /* 0x000000070c0a82a4 */ /* 0x000fe2000f8e020a */
[C---:B------:R-:W-:Y:S01]  /*15770*/  VIADD R4, R8.reuse, 0x40 ;  /* 0x0000004008047836 */ /* 0x040fe20000000000 */
[----:B------:R-:W-:Y:S01]  /*15780*/  @UP3 ULDC.64 UR4, c[0x0][0x2c0] ;  /* 0x0000b00000043ab9 */ /* 0x000fe20000000a00 */
[----:B------:R-:W-:Y:S01]  /*15790*/  @UP0 UIMAD UR11, UR28, UR11, UR19 ;  /* 0x0000000b1c0b02a4 */ /* 0x000fe2000f8e0213 */
[----:B------:R-:W-:Y:S01]  /*157a0*/  ISETP.GE.OR P6, PT, R8, UR16, P3 ;  /* 0x0000001008007c0c */ /* 0x000fe20009fc6670 */
[----:B------:R-:W-:Y:S01]  /*157b0*/  ULDC.U8 UR7, c[0x0][0x3d8] ;  /* 0x0000f60000077ab9 */ /* 0x000fe20000000000 */
[----:B------:R-:W-:Y:S01]  /*157c0*/  USHF.R.S32.HI UR6, URZ, 0x1f, UR9 ;  /* 0x0000001f3f067899 */ /* 0x000fe20008011409 */
[----:B------:R-:W-:Y:S01]  /*157d0*/  ISETP.GE.AND P2, PT, R4, UR16, PT ;  /* 0x0000001004007c0c */ /* 0x000fe2000bf46270 */
[----:B------:R-:W-:Y:S01]  /*157e0*/  @!UP0 UIADD3 UR11, UR21, UR10, URZ ;  /* 0x0000000a150b8290 */ /* 0x000fe2000fffe03f */
[C---:B------:R-:W-:Y:S01]  /*157f0*/  ISETP.GE.OR P5, PT, R5.reuse, UR16, P3 ;  /* 0x0000001005007c0c */ /* 0x040fe20009fa6670 */
[----:B------:R-:W-:Y:S01]  /*15800*/  @!UP0 UMOV UR18, UR20 ;  /* 0x0000001400128c82 */ /* 0x000fe20008000000 */
[----:B------:R-:W-:Y:S01]  /*15810*/  @UP3 UIMAD UR13, UR5, UR4, URZ ;  /* 0x00000004050d32a4 */ /* 0x000fe2000f8e023f */
[----:B------:R-:W-:Y:S01]  /*15820*/  IADD3 R2, P0, R0, UR18, RZ ;  /* 0x0000001200027c10 */ /* 0x000fe2000ff1e0ff */
[----:B------:R-:W-:Y:S01]  /*15830*/  UISETP.NE.AND UP0, UPT, UR7, URZ, !UP3 ;  /* 0x0000003f0700728c */ /* 0x000fe2000df05270 */
[----:B-1----:R-:W-:Y:S01]  /*15840*/  IMAD.WIDE R6, R6, 0x80, R8 ;  /* 0x0000008006067825 */ /* 0x002fe200078e0208 */
[----:B------:R-:W-:Y:S01]  /*15850*/  ULDC.64 UR4, c[0x0][0x2a0] ;  /* 0x0000a80000047ab9 */ /* 0x000fe20000000a00 */
[----:B------:R-:W-:Y:S01]  /*15860*/  UISETP.NE.AND UP2, UPT, UR7, URZ, UPT ;  /* 0x0000003f0700728c */ /* 0x000fe2000bf45270 */
[----:B------:R-:W-:Y:S01]  /*15870*/  LEA.HI.X.SX32 R3, R0, UR11, 0x1, P0 ;  /* 0x0000000b00037c11 */ /* 0x000fe200080f0eff */
[----:B------:R-:W-:Y:S01]  /*15880*/  UIMAD UR6, UR6, UR4, URZ ;  /* 0x00000004060672a4 */ /* 0x000fe2000f8e023f */
[----:B------:R-:W-:Y:S01]  /*15890*/  IMAD.U32 R10, RZ, RZ, UR4 ;  /* 0x00000004ff0a7e24 */ /* 0x000fe2000f8e00ff */
[----:B------:R-:W-:Y:S01]  /*158a0*/  UISETP.EQ.AND UP2, UPT, UR8, URZ, UP2 ;  /* 0x0000003f0800728c */ /* 0x000fe20009742270 */
[----:B------:R-:W-:Y:S01]  /*158b0*/  VIADD R0, R8, 0x60 ;  /* 0x0000006008007836 */ /* 0x000fe20000000000 */
[----:B------:R-:W-:Y:S01]  /*158c0*/  UIMAD UR5, UR9, UR5, UR6 ;  /* 0x00000005090572a4 */ /* 0x000fe2000f8e0206 */
[----:B------:R-:W-:Y:S01]  /*158d0*/  IMAD.WIDE.U32 R10, R10, UR9, R2 ;  /* 0x000000090a0a7c25 */ /* 0x000fe2000f8e0002 */
[----:B------:R-:W-:Y:S01]  /*158e0*/  UISETP.NE.OR UP1, UPT, UR28, -0x1, !UP2 ;  /* 0xffffffff1c00788c */ /* 0x000fe2000d725670 */
[----:B------:R-:W-:Y:S01]  /*158f0*/  ISETP.GE.AND P0, PT, R5, UR16, PT ;  /* 0x0000001005007c0c */ /* 0x000fe2000bf06270 */
[----:B------:R-:W-:Y:S01]  /*15900*/  @!UP3 ULDC UR6, c[0x0][0x2c4] ;  /* 0x0000b1000006bab9 */ /* 0x000fe20000000800 */
[----:B------:R-:W-:Y:S01]  /*15910*/  @UP0 ULDC UR6, c[0x0][0x2e4] ;  /* 0x0000b90000060ab9 */ /* 0x000fe20000000800 */
[----:B------:R-:W-:Y:S01]  /*15920*/  @UP3 UMOV UR8, 0x1 ;  /* 0x0000000100083882 */ /* 0x000fe20000000000 */
[----:B------:R-:W-:Y:S01]  /*15930*/  @!UP3 UIMAD UR8, UR6, UR17, URZ ;  /* 0x000000110608b2a4 */ /* 0x000fe2000f8e023f */
[----:B------:R-:W-:Y:S01]  /*15940*/  VIADD R13, R11, UR5 ;  /* 0x000000050b0d7c36 */ /* 0x000fe20008000000 */
[----:B------:R-:W-:Y:S01]  /*15950*/  @UP2 ULDC UR7, c[0x0][0x2c4] ;  /* 0x0000b10000072ab9 */ /* 0x000fe20000000800 */
[----:B------:R-:W-:Y:S01]  /*15960*/  @UP3 ULDC UR4, c[0x0][0x2c0] ;  /* 0x0000b00000043ab9 */ /* 0x000fe20000000800 */
[----:B------:R-:W-:Y:S01]  /*15970*/  UIMAD UR8, UR12, UR8, URZ ;  /* 0x000000080c0872a4 */ /* 0x000fe2000f8e023f */
[----:B------:R-:W-:Y:S01]  /*15980*/  ISETP.GE.AND P1, PT, R0, UR16, PT ;  /* 0x0000001000007c0c */ /* 0x000fe2000bf26270 */
[----:B------:R-:W-:-:S02]  /*15990*/  @!UP1 UIMAD UR28, UR12, UR7, URZ ;  /* 0x000000070c1c92a4 */ /* 0x000fc4000f8e023f */
[----:B------:R-:W-:Y:S01]  /*159a0*/  USEL UR8, UR8, URZ, !UP2 ;  /* 0x0000003f08087287 */ /* 0x000fe2000d000000 */
[----:B------:R-:W-:Y:S01]  /*159b0*/  @!UP3 UMOV UR13, UR6 ;  /* 0x00000006000dbc82 */ /* 0x000fe20008000000 */
[----:B------:R-:W-:Y:S02]  /*159c0*/  @!UP3 UMOV UR4, 0x1 ;  /* 0x000000010004b882 */ /* 0x000fe40000000000 */
[----:B------:R-:W-:Y:S02]  /*159d0*/  UIMAD UR9, UR9, UR13, UR8 ;  /* 0x0000000d090972a4 */ /* 0x000fe4000f8e0208 */
[----:B------:R-:W-:Y:S01]  /*159e0*/  UIMAD UR14, UR14, UR4, URZ ;  /* 0x000000040e0e72a4 */ /* 0x000fe2000f8e023f */
[----:B------:R-:W-:Y:S01]  /*159f0*/  @!UP2 UMOV UR10, URZ ;  /* 0x0000003f000aac82 */ /* 0x000fe20008000000 */
[----:B------:R-:W-:Y:S01]  /*15a00*/  @UP2 UMOV UR10, UR28 ;  /* 0x0000001c000a2c82 */ /* 0x000fe20008000000 */
[----:B------:R-:W-:Y:S01]  /*15a10*/  @!UP2 UMOV UR11, URZ ;  /* 0x0000003f000bac82 */ /* 0x000fe20008000000 */
[----:B------:R-:W-:-:S02]  /*15a20*/  USHF.R.S32.HI UR6, URZ, 0x1f, UR9 ;  /* 0x0000001f3f067899 */ /* 0x000fc40008011409 */
[----:B------:R-:W-:Y:S02]  /*15a30*/  @UP2 USHF.R.S32.HI UR11, URZ, 0x1f, UR28 ;  /* 0x0000001f3f0b2899 */ /* 0x000fe4000801141c */
        /* <DEDUP_REMOVED lines=16> */
.L_x_424:
[----:B------:R-:W-:Y:S05]  /*15b40*/  BSYNC B0 ;  /* 0x0000000000007941 */ /* 0x000fea0003800000 */
.L_x_423:
        /* <DEDUP_REMOVED lines=19> */
.L_x_426:
[----:B------:R-:W-:Y:S05]  /*15c80*/  BSYNC B0 ;  /* 0x0000000000007941 */ /* 0x000fea0003800000 */
.L_x_425:
        /* <DEDUP_REMOVED lines=17> */
.L_x_428:
[----:B------:R-:W-:Y:S05]  /*15da0*/  BSYNC B0 ;  /* 0x0000000000007941 */ /* 0x000fea0003800000 */
.L_x_427:
        /* <DEDUP_REMOVED lines=17> */
.L_x_430:
[----:B------:R-:W-:Y:S05]  /*15ec0*/  BSYNC B0 ;  /* 0x0000000000007941 */ /* 0x000fea0003800000 */
.L_x_429:
        /* <DEDUP_REMOVED lines=10> */
.L_x_432:
[----:B------:R-:W-:Y:S05]  /*15f70*/  BSYNC B0 ;  /* 0x0000000000007941 */ /* 0x000fea0003800000 */
.L_x_431:
        /* <DEDUP_REMOVED lines=10> */
.L_x_434:
[----:B------:R-:W-:Y:S05]  /*16020*/  BSYNC B0 ;  /* 0x0000000000007941 */ /* 0x000fea0003800000 */
.L_x_433:
        /* <DEDUP_REMOVED lines=10> */
.L_x_436:
[----:B------:R-:W-:Y:S05]  /*160d0*/  BSYNC B0 ;  /* 0x0000000000007941 */ /* 0x000fea0003800000 */
.L_x_435:
[----:B------:R-:W-:Y:S05]  /*160e0*/  @P3 EXIT ;  /* 0x000000000000394d */ /* 0x000fea0003800000 */
[----:B------:R-:W-:Y:S01]  /*160f0*/  IMAD R0, R0, UR4, RZ ;  /* 0x0000000400007c24 */ /* 0x000fe2000f8e02ff */
[----:B------:R-:W-:-:S04]  /*16100*/  ULDC.64 UR6, c[0x0][0x2b0] ;  /* 0x0000ac0000067ab9 */ /* 0x000fc80000000a00 */
[----:B----4-:R-:W-:-:S04]  /*16110*/  IADD3 R2, P0, R0, UR9, RZ ;  /* 0x0000000900027c10 */ /* 0x010fc8000ff1e0ff */
[----:B------:R-:W-:Y:S02]  /*16120*/  LEA.HI.X.SX32 R0, R0, UR8, 0x1, P0 ;  /* 0x0000000800007c11 */ /* 0x000fe400080f0eff */
[----:B------:R-:W-:-:S04]  /*16130*/  LEA R4, P0, R2, UR6, 0x2 ;  /* 0x0000000602047c11 */ /* 0x000fc8000f8010ff */
[----:B------:R-:W-:Y:S01]  /*16140*/  LEA.HI.X R5, R2, UR7, R0, 0x2, P0 ;  /* 0x0000000702057c11 */ /* 0x000fe200080f1400 */
[----:B------:R-:W-:-:S05]  /*16150*/  IMAD.MOV.U32 R0, RZ, RZ, 0x7f800000 ;  /* 0x7f800000ff007424 */ /* 0x000fca00078e00ff */
[----:B------:R-:W-:Y:S01]  /*16160*/  STG.E desc[UR30][R4.64], R0 ;  /* 0x0000000004007986 */ /* 0x000fe2000c10191e */
[----:B------:R-:W-:Y:S05]  /*16170*/  EXIT ;  /* 0x000000000000794d */ /* 0x000fea0003800000 */
.L_x_437:
        /* <DEDUP_REMOVED lines=16> */
.L_x_1152:


//--------------------- .text._ZN5flash16flash_fwd_kernelI23Flash_fwd_kernel_traitsILi96ELi128ELi64ELi4ELb0ELb0EN7cutlass6half_tE19Flash_kernel_traitsILi96ELi128ELi64ELi4ES3_EELb0ELb1ELb0ELb0ELb0ELb1ELb1ELb0EEEvNS_16Flash_fwd_paramsE --------------------------
	.section	.text._ZN5flash16flash_fwd_kernelI23Flash_fwd_kernel_traitsILi96ELi128ELi64ELi4ELb0ELb0EN7cutlass6half_tE19Flash_kernel_traitsILi96ELi128ELi64ELi4ES3_EELb0ELb1ELb0ELb0ELb0ELb1ELb1ELb0EEEvNS_16Flash_fwd_paramsE,"ax",@progbits
	.align	128
        .global         _ZN5flash16flash_fwd_kernelI23Flash_fwd_kernel_traitsILi96ELi128ELi64ELi4ELb0ELb0EN7cutlass6half_tE19Flash_kernel_traitsILi96ELi128ELi64ELi4ES3_EELb0ELb1ELb0ELb0ELb0ELb1ELb1ELb0EEEvNS_16Flash_fwd_paramsE
        .type           _ZN5flash16flash_fwd_kernelI23Flash_fwd_kernel_traitsILi96ELi128ELi64ELi4ELb0ELb0EN7cutlass6half_tE19Flash_kernel_traitsILi96ELi128ELi64ELi4ES3_EELb0ELb1ELb0ELb0ELb0ELb1ELb1ELb0EEEvNS_16Flash_fwd_paramsE,@function
        .size           _ZN5flash16flash_fwd_kernelI23Flash_fwd_kernel_traitsILi96ELi128ELi64ELi4ELb0ELb0EN7cutlass6half_tE19Flash_kernel_traitsILi96ELi128ELi64ELi4ES3_EELb0ELb1ELb0ELb0ELb0ELb1ELb1ELb0EEEvNS_16Flash_fwd_paramsE,(.L_x_1153 - _ZN5flash16flash_fwd_kernelI23Flash_fwd_kernel_traitsILi96ELi128ELi64ELi4ELb0ELb0EN7cutlass6half_tE19Flash_kernel_traitsILi96ELi128ELi64ELi4ES3_EELb0ELb1ELb0ELb0ELb0ELb1ELb1ELb0EEEvNS_16Flash_fwd_paramsE)
        .other          _ZN5flash16flash_fwd_kernelI23Flash_fwd_kernel_traitsILi96ELi128ELi64ELi4ELb0ELb0EN7cutlass6half_tE19Flash_kernel_traitsILi96ELi128ELi64ELi4ES3_EELb0ELb1ELb0ELb0ELb0ELb1ELb1ELb0EEEvNS_16Flash_fwd_paramsE,@"STO_CUDA_ENTRY STV_DEFAULT"
_ZN5flash16flash_fwd_kernelI23Flash_fwd_kernel_traitsILi96ELi128ELi64ELi4ELb0ELb0EN7cutlass6half_tE19Flash_kernel_traitsILi96ELi128ELi64ELi4ES3_EELb0ELb1ELb0ELb0ELb0ELb1ELb1ELb0EEEvNS_16Flash_fwd_paramsE:
.text._ZN5flash16flash_fwd_kernelI23Flash_fwd_kernel_traitsILi96ELi128ELi64ELi4ELb0ELb0EN7cutlass6half_tE19Flash_kernel_traitsILi96ELi128ELi64ELi4ES3_EELb0ELb1ELb0ELb0ELb0ELb1ELb1ELb0EEEvNS_16Flash_fwd_paramsE:
[----:B------:R-:W1:Y:S08]  /*0000*/  LDC R1, c[0x0][0x28] ;  /* 0x00000a00ff017b82 */ /* 0x000e700000000800 */
[----:B------:R-:W2:Y:S01]  /*0010*/  LDC.64 R4, c[0x0][0x2f0] ;  /* 0x0000bc00ff047b82 */ /* 0x000ea20000000a00 */
[----:B------:R-:W3:Y:S01]  /*0020*/  S2R R39, SR_CTAID.Y ;  /* 0x0000000000277919 */ /* 0x000ee20000002600 */
[----:B------:R-:W-:Y:S01]  /*0030*/  IMAD.MOV.U32 R12, RZ, RZ, -0x1 ;  /* 0xffffffffff0c7424 */ /* 0x000fe200078e00ff */
[----:B------:R-:W-:Y:S01]  /*0040*/  ULDC.64 UR12, c[0x0][0x208] ;  /* 0x00008200000c7ab9 */ /* 0x000fe20000000a00 */
[----:B-1----:R-:W-:-:S04]  /*0050*/  VIADD R1, R1, 0xffffff78 ;  /* 0xffffff7801017836 */ /* 0x002fc80000000000 */
[----:B------:R-:W1:Y:S08]  /*0060*/  LDC.64 R2, c[0x0][0x300] ;  /* 0x0000c000ff027b82 */ /* 0x000e700000000a00 */
[----:B------:R-:W3:Y:S01]  /*0070*/  LDC.64 R6, c[0x0][0x2f0] ;  /* 0x0000bc00ff067b82 */ /* 0x000ee20000000a00 */
[----:B--2---:R-:W-:-:S07]  /*0080*/  ISETP.NE.U32.AND P2, PT, R4, RZ, PT ;  /* 0x000000ff0400720c */ /* 0x004fce0003f45070 */
[----:B------:R-:W2:Y:S01]  /*0090*/  LDC.U8 R10, c[0x0][0x3c2] ;  /* 0x0000f080ff0a7b82 */ /* 0x000ea20000000000 */
[----:B------:R-:W-:Y:S02]  /*00a0*/  ISETP.NE.AND.EX P2, PT, R5, RZ, PT, P2 ;  /* 0x000000ff0500720c */ /* 0x000fe40003f45320 */
[----:B-1----:R-:W-:-:S05]  /*00b0*/  ISETP.NE.U32.AND P1, PT, R2, RZ, PT ;  /* 0x000000ff0200720c */ /* 0x002fca0003f25070 */
[----:B------:R-:W1:Y:S01]  /*00c0*/  LDC.64 R8, c[0x0][0x2f8] ;  /* 0x0000be00ff087b82 */ /* 0x000e620000000a00 */
[----:B------:R-:W-:Y:S01]  /*00d0*/  ISETP.NE.AND.EX P1, PT, R3, RZ, PT, P1 ;  /* 0x000000ff0300720c */ /* 0x000fe20003f25310 */
[----:B---3--:R-:W-:-:S06]  /*00e0*/  IMAD.WIDE R4, R39, 0x4, R6 ;  /* 0x0000000427047825 */ /* 0x008fcc00078e0206 */
[----:B------:R-:W3:Y:S01]  /*00f0*/  LDC.64 R2, c[0x0][0x2f8] ;  /* 0x0000be00ff027b82 */ /* 0x000ee20000000a00 */
[----:B------:R-:W4:Y:S04]  /*0100*/  @P2 LDG.E R12, desc[UR12][R4.64] ;  /* 0x0000000c040c2981 */ /* 0x000f28000c1e1900 */
[----:B------:R2:W4:Y:S03]  /*0110*/  @P2 LDG.E R0, desc[UR12][R4.64+0x4] ;  /* 0x0000040c04002981 */ /* 0x000526000c1e1900 */
[----:B------:R-:W2:Y:S01]  /*0120*/  @P1 LDC.64 R6, c[0x0][0x300] ;  /* 0x0000c000ff061b82 */ /* 0x000ea20000000a00 */
[----:B------:R-:W-:Y:S02]  /*0130*/  IMAD.MOV.U32 R13, RZ, RZ, RZ ;  /* 0x000000ffff0d7224 */ /* 0x000fe400078e00ff */
[----:B--2---:R-:W-:-:S05]  /*0140*/  @P1 IMAD.WIDE R4, R39, 0x4, R6 ;  /* 0x0000000427041825 */ /* 0x004fca00078e0206 */
[----:B------:R2:W5:Y:S01]  /*0150*/  @P1 LDG.E R13, desc[UR12][R4.64] ;  /* 0x0000000c040d1981 */ /* 0x000562000c1e1900 */
[----:B------:R-:W-:Y:S02]  /*0160*/  ISETP.NE.AND P3, PT, R10, RZ, PT ;  /* 0x000000ff0a00720c */ /* 0x000fe40003f65270 */
[----:B---3--:R-:W-:-:S04]  /*0170*/  ISETP.EQ.U32.AND P0, PT, R2, RZ, PT ;  /* 0x000000ff0200720c */ /* 0x008fc80003f02070 */
[----:B------:R-:W-:Y:S01]  /*0180*/  ISETP.EQ.OR.EX P0, PT, R3, RZ, !P3, P0 ;  /* 0x000000ff0300720c */ /* 0x000fe20005f02700 */
[----:B------:R-:W-:Y:S02]  /*0190*/  IMAD.MOV.U32 R34, RZ, RZ, -0x1 ;  /* 0xffffffffff227424 */ /* 0x000fe400078e00ff */
[----:B-1----:R-:W-:Y:S01]  /*01a0*/  IMAD.WIDE R6, R39, 0x4, R8 ;  /* 0x0000000427067825 */ /* 0x002fe200078e0208 */
[----:B------:R-:W1:Y:S01]  /*01b0*/  S2R R19, SR_CTAID.X ;  /* 0x0000000000137919 */ /* 0x000e620000002500 */
[----:B------:R-:W3:Y:S08]  /*01c0*/  S2R R22, SR_CTAID.Z ;  /* 0x0000000000167919 */ /* 0x000ef00000002700 */
[----:B------:R2:W5:Y:S01]  /*01d0*/  @!P0 LDG.E R34, desc[UR12][R6.64] ;  /* 0x0000000c06228981 */ /* 0x000562000c1e1900 */
[----:B------:R-:W-:-:S04]  /*01e0*/  ISETP.NE.U32.AND P0, PT, R2, RZ, PT ;  /* 0x000000ff0200720c */ /* 0x000fc80003f05070 */
[----:B------:R-:W-:Y:S01]  /*01f0*/  ISETP.NE.AND.EX P0, PT, R3, RZ, PT, P0 ;  /* 0x000000ff0300720c */ /* 0x000fe20003f05300 */
[----:B----4-:R-:W-:Y:S01]  /*0200*/  @P2 IMAD.IADD R130, R0, 0x1, -R12 ;  /* 0x0000000100822824 */ /* 0x010fe200078e0a0c */
[----:B------:R2:W-:Y:S05]  /*0210*/  STL [R1+0x68], R12 ;  /* 0x0000680c01007387 */ /* 0x0005ea0000100800 */
[----:B------:R-:W4:Y:S06]  /*0220*/  @!P2 LDC R130, c[0x0][0x2c4] ;  /* 0x0000b100ff82ab82 */ /* 0x000f2c0000000800 */
[----:B-1-3--:R-:W-:Y:S05]  /*0230*/  @!P0 BRA `(.L_x_438) ;  /* 0x0000000000108947 */ /* 0x00afea0003800000 */
[----:B------:R-:W2:Y:S02]  /*0240*/  @P3 LDG.E R0, desc[UR12][R6.64+0x4] ;  /* 0x0000040c06003981 */ /* 0x000ea4000c1e1900 */
[----:B--2--5:R-:W-:-:S06]  /*0250*/  @P3 IADD3 R4, R0, -R34, RZ ;  /* 0x8000002200043210 */ /* 0x024fcc0007ffe0ff */
[----:B------:R2:W5:Y:S01]  /*0260*/  @!P3 LDG.E R4, desc[UR12][R6.64] ;  /* 0x0000000c0604b981 */ /* 0x000562000c1e1900 */
[----:B------:R-:W-:Y:S05]  /*0270*/  BRA `(.L_x_439) ;  /* 0x0000000000047947 */ /* 0x000fea0003800000 */
.L_x_438:
[----:B--2---:R-:W1:Y:S02]  /*0280*/  LDC R4, c[0x0][0x2c8] ;  /* 0x0000b200ff047b82 */ /* 0x004e640000000800 */
.L_x_439:
[----:B------:R-:W3:Y:S02]  /*0290*/  LDC.64 R2, c[0x0][0x308] ;  /* 0x0000c200ff027b82 */ /* 0x000ee40000000a00 */
[----:B---3--:R-:W-:-:S04]  /*02a0*/  ISETP.NE.U32.AND P1, PT, R2, RZ, PT ;  /* 0x000000ff0200720c */ /* 0x008fc80003f25070 */
[----:B------:R-:W-:-:S13]  /*02b0*/  ISETP.NE.AND.EX P1, PT, R3, RZ, PT, P1 ;  /* 0x000000ff0300720c */ /* 0x000fda0003f25310 */
[----:B------:R-:W3:Y:S01]  /*02c0*/  @P1 LDC.64 R2, c[0x0][0x308] ;  /* 0x0000c200ff021b82 */ /* 0x000ee20000000a00 */
[----:B------:R-:W-:-:S07]  /*02d0*/  IMAD.SHL.U32 R160, R19, 0x80, RZ ;  /* 0x0000008013a07824 */ /* 0x000fce00078e00ff */
[----:B------:R-:W1:Y:S01]  /*02e0*/  @!P1 LDC R5, c[0x0][0x2cc] ;  /* 0x0000b300ff059b82 */ /* 0x000e620000000800 */
[----:B----4-:R-:W-:Y:S01]  /*02f0*/  ISETP.GT.AND P0, PT, R130, R160, PT ;  /* 0x000000a08200720c */ /* 0x010fe20003f04270 */
[----:B---3--:R-:W-:-:S05]  /*0300*/  @P1 IMAD.WIDE R2, R39, 0x4, R2 ;  /* 0x0000000427021825 */ /* 0x008fca00078e0202 */
[----:B------:R3:W5:Y:S01]  /*0310*/  @P1 LDG.E R0, desc[UR12][R2.64] ;  /* 0x0000000c02001981 */ /* 0x000762000c1e1900 */
[----:B------:R-:W4:Y:S06]  /*0320*/  @!P1 LDC.64 R2, c[0x0][0x318] ;  /* 0x0000c600ff029b82 */ /* 0x000f2c0000000a00 */
[----:B-1-3--:R-:W-:Y:S05]  /*0330*/  @!P0 EXIT ;  /* 0x000000000000894d */ /* 0x00afea0003800000 */
[----:B------:R-:W1:Y:S01]  /*0340*/  LDC R161, c[0x0][0x398] ;  /* 0x0000e600ffa17b82 */ /* 0x000e620000000800 */
[----:B----4-:R-:W-:Y:S01]  /*0350*/  @!P1 ISETP.NE.U32.AND P0, PT, R2, RZ, PT ;  /* 0x000000ff0200920c */ /* 0x010fe20003f05070 */
[----:B-----5:R-:W-:Y:S01]  /*0360*/  @P1 IMAD.IADD R128, R0, 0x1, -R13 ;  /* 0x0000000100801824 */ /* 0x020fe200078e0a0d */
[----:B------:R-:W3:Y:S02]  /*0370*/  S2R R158, SR_TID.X ;  /* 0x00000000009e7919 */ /* 0x000ee40000002100 */
[----:B------:R-:W-:-:S04]  /*0380*/  @!P1 ISETP.NE.AND.EX P0, PT, R3, RZ, PT, P0 ;  /* 0x000000ff0300920c */ /* 0x000fc80003f05300 */
[----:B------:R-:W-:-:S04]  /*0390*/  @!P1 SEL R0, R5, RZ, P0 ;  /* 0x000000ff05009207 */ /* 0x000fc80000000000 */
[----:B------:R-:W-:Y:S02]  /*03a0*/  @!P1 IADD3 R128, R0, R4, -R13 ;  /* 0x0000000400809210 */ /* 0x000fe40007ffe80d */
[----:B------:R-:W-:-:S03]  /*03b0*/  IADD3 R0, -R130, 0xbf, R160 ;  /* 0x000000bf82007810 */ /* 0x000fc60007ffe1a0 */
[----:B------:R-:W-:-:S05]  /*03c0*/  VIADD R2, R128, 0x3f ;  /* 0x0000003f80027836 */ /* 0x000fca0000000000 */
[----:B------:R-:W-:Y:S02]  /*03d0*/  SHF.R.S32.HI R3, RZ, 0x1f, R2 ;  /* 0x0000001fff037819 */ /* 0x000fe40000011402 */
[----:B-1----:R-:W-:Y:S02]  /*03e0*/  IADD3 R0, R0, R161, R128 ;  /* 0x000000a100007210 */ /* 0x002fe40007ffe080 */
[----:B------:R-:W-:Y:S02]  /*03f0*/  LEA.HI R2, R3, R2, RZ, 0x6 ;  /* 0x0000000203027211 */ /* 0x000fe400078f30ff */
[----:B------:R-:W-:Y:S02]  /*0400*/  SHF.R.S32.HI R4, RZ, 0x1f, R0 ;  /* 0x0000001fff047819 */ /* 0x000fe40000011400 */
[----:B------:R-:W-:Y:S02]  /*0410*/  SHF.R.S32.HI R2, RZ, 0x6, R2 ;  /* 0x00000006ff027819 */ /* 0x000fe40000011402 */
[----:B------:R-:W-:-:S04]  /*0420*/  LEA.HI R0, R4, R0, RZ, 0x6 ;  /* 0x0000000004007211 */ /* 0x000fc800078f30ff */
[----:B------:R-:W-:-:S04]  /*0430*/  SHF.R.S32.HI R0, RZ, 0x6, R0 ;  /* 0x00000006ff007819 */ /* 0x000fc80000011400 */
[----:B------:R-:W-:-:S04]  /*0440*/  VIMNMX R166, R2, R0, PT ;  /* 0x0000000002a67248 */ /* 0x000fc80003fe0100 */
[----:B------:R-:W-:Y:S01]  /*0450*/  ISETP.GE.AND P0, PT, R166, 0x1, PT ;  /* 0x00000001a600780c */ /* 0x000fe20003f06270 */
[----:B------:R1:W-:-:S12]  /*0460*/  STL [R1+0xc], R166 ;  /* 0x00000ca601007387 */ /* 0x0003d80000100800 */
[----:B---3--:R-:W-:Y:S05]  /*0470*/  @!P0 BRA `(.L_x_440) ;  /* 0x0000013400e08947 */ /* 0x008fea0003800000 */
[----:B------:R-:W3:Y:S01]  /*0480*/  LDC R18, c[0x0][0x278] ;  /* 0x00009e00ff127b82 */ /* 0x000ee20000000800 */
[----:B------:R-:W-:Y:S01]  /*0490*/  ISETP.NE.AND P2, PT, R12, -0x1, PT ;  /* 0xffffffff0c00780c */ /* 0x000fe20003f45270 */
[----:B------:R-:W-:Y:S01]  /*04a0*/  IMAD.IADD R16, R130, 0x1, -R160 ;  /* 0x0000000182107824 */ /* 0x000fe200078e0aa0 */
[----:B------:R-:W-:Y:S01]  /*04b0*/  IABS R4, R22 ;  /* 0x0000001600047213 */ /* 0x000fe20000000000 */
[----:B------:R-:W-:Y:S01]  /*04c0*/  ULDC.64 UR4, c[0x0][0x258] ;  /* 0x0000960000047ab9 */ /* 0x000fe20000000a00 */
[----:B------:R-:W-:Y:S01]  /*04d0*/  SHF.R.S32.HI R36, RZ, 0x1f, R158 ;  /* 0x0000001fff247819 */ /* 0x000fe2000001149e */
[----:B------:R-:W-:Y:S01]  /*04e0*/  VIADD R198, R166, 0xffffffff ;  /* 0xffffffffa6c67836 */ /* 0x000fe20000000000 */
[----:B------:R4:W-:Y:S02]  /*04f0*/  STL [R1+0x6c], R16 ;  /* 0x00006c1001007387 */ /* 0x0009e40000100800 */
[CC--:B------:R-:W-:Y:S02]  /*0500*/  LEA.HI R20, R36.reuse, R158.reuse, RZ, 0x2 ;  /* 0x0000009e24147211 */ /* 0x0c0fe400078f10ff */
[----:B------:R-:W-:-:S02]  /*0510*/  LEA.HI R37, R36, R158, RZ, 0x3 ;  /* 0x0000009e24257211 */ /* 0x000fc400078f18ff */
[----:B------:R-:W-:Y:S01]  /*0520*/  SHF.R.S32.HI R8, RZ, 0x2, R20 ;  /* 0x00000002ff087819 */ /* 0x000fe20000011414 */
[----:B--2---:R-:W2:Y:S01]  /*0530*/  @!P2 LDC.64 R6, c[0x0][0x228] ;  /* 0x00008a00ff06ab82 */ /* 0x004ea20000000a00 */
[----:B------:R-:W-:Y:S02]  /*0540*/  SHF.R.S32.HI R38, RZ, 0x3, R37 ;  /* 0x00000003ff267819 */ /* 0x000fe40000011425 */
[----:B------:R-:W-:Y:S01]  /*0550*/  LEA.HI R159, R36, R158, RZ, 0x5 ;  /* 0x0000009e249f7211 */ /* 0x000fe200078f28ff */
[----:B------:R-:W-:-:S03]  /*0560*/  VIADD R24, R8, 0x20 ;  /* 0x0000002008187836 */ /* 0x000fc60000000000 */
[----:B------:R-:W-:Y:S01]  /*0570*/  SHF.R.S32.HI R157, RZ, 0x5, R159 ;  /* 0x00000005ff9d7819 */ /* 0x000fe2000001149f */
[----:B------:R-:W5:Y:S01]  /*0580*/  @P2 LDC.64 R10, c[0x0][0x240] ;  /* 0x00009000ff0a2b82 */ /* 0x000f620000000a00 */
[----:B------:R-:W-:Y:S02]  /*0590*/  ISETP.GE.AND P3, PT, R24, R16, PT ;  /* 0x000000101800720c */ /* 0x000fe40003f66270 */
[----:B---3--:R-:W-:-:S05]  /*05a0*/  IABS R0, R18 ;  /* 0x0000001200007213 */ /* 0x008fca0000000000 */
[----:B------:R-:W-:-:S04]  /*05b0*/  IMAD.MOV.U32 R14, RZ, RZ, R0 ;  /* 0x000000ffff0e7224 */ /* 0x000fc800078e0000 */
[----:B------:R-:W3:Y:S02]  /*05c0*/  I2F.RP R2, R14 ;  /* 0x0000000e00027306 */ /* 0x000ee40000209400 */
[----:B------:R-:W1:Y:S06]  /*05d0*/  @!P3 LDC.64 R30, c[0x0][0x210] ;  /* 0x00008400ff1ebb82 */ /* 0x000e6c0000000a00 */
[----:B---3--:R-:W3:Y:S02]  /*05e0*/  MUFU.RCP R2, R2 ;  /* 0x0000000200027308 */ /* 0x008ee40000001000 */
[----:B---3--:R-:W-:-:S06]  /*05f0*/  VIADD R2, R2, 0xffffffe ;  /* 0x0ffffffe02027836 */ /* 0x008fcc0000000000 */
[----:B------:R-:W3:Y:S02]  /*0600*/  F2I.FTZ.U32.TRUNC.NTZ R3, R2 ;  /* 0x0000000200037305 */ /* 0x000ee4000021f000 */
[----:B---3--:R-:W-:Y:S02]  /*0610*/  IMAD.MOV R0, RZ, RZ, -R3 ;  /* 0x000000ffff007224 */ /* 0x008fe400078e0a03 */
[----:B------:R-:W-:Y:S02]  /*0620*/  IMAD.MOV.U32 R2, RZ, RZ, RZ ;  /* 0x000000ffff027224 */ /* 0x000fe400078e00ff */
[----:B------:R-:W-:-:S04]  /*0630*/  IMAD R0, R0, R14, RZ ;  /* 0x0000000e00007224 */ /* 0x000fc800078e02ff */
[----:B------:R-:W-:Y:S01]  /*0640*/  IMAD.HI.U32 R2, R3, R0, R2 ;  /* 0x0000000003027227 */ /* 0x000fe200078e0002 */
[----:B------:R-:W-:-:S05]  /*0650*/  @!P2 SHF.R.S32.HI R3, RZ, 0x1f, R39 ;  /* 0x0000001fff03a819 */ /* 0x000fca0000011427 */
[----:B------:R-:W-:Y:S01]  /*0660*/  IMAD.HI.U32 R5, R2, R4, RZ ;  /* 0x0000000402057227 */ /* 0x000fe200078e00ff */
[----:B------:R-:W-:-:S03]  /*0670*/  IADD3 R2, R8, 0x40, RZ ;  /* 0x0000004008027810 */ /* 0x000fc60007ffe0ff */
[----:B------:R-:W-:Y:S01]  /*0680*/  IMAD.MOV R0, RZ, RZ, -R5 ;  /* 0x000000ffff007224 */ /* 0x000fe200078e0a05 */
[----:B------:R-:W-:Y:S01]  /*0690*/  ISETP.GE.AND P1, PT, R2, R16, PT ;  /* 0x000000100200720c */ /* 0x000fe20003f26270 */
[----:B--2---:R-:W-:Y:S02]  /*06a0*/  @!P2 IMAD R3, R3, R6, RZ ;  /* 0x000000060303a224 */ /* 0x004fe400078e02ff */
[----:B------:R-:W-:Y:S02]  /*06b0*/  IMAD R0, R14, R0, R4 ;  /* 0x000000000e007224 */ /* 0x000fe400078e0204 */
[----:B------:R-:W-:Y:S02]  /*06c0*/  @!P2 IMAD R9, R39, R7, R3 ;  /* 0x000000072709a224 */ /* 0x000fe400078e0203 */
[----:B-----5:R-:W-:Y:S01]  /*06d0*/  @P2 IMAD.WIDE.U32 R2, R12, R10, RZ ;  /* 0x0000000a0c022225 */ /* 0x020fe200078e00ff */
[----:B------:R-:W-:-:S03]  /*06e0*/  ISETP.GT.U32.AND P4, PT, R14, R0, PT ;  /* 0x000000000e00720c */ /* 0x000fc60003f84070 */
[----:B------:R-:W-:-:S04]  /*06f0*/  @!P2 IMAD.WIDE.U32 R6, R39, R6, RZ ;  /* 0x000000062706a225 */ /* 0x000fc800078e00ff */
[----:B------:R-:W-:Y:S02]  /*0700*/  @P2 IMAD R12, R12, R11, R3 ;  /* 0x0000000b0c0c2224 */ /* 0x000fe400078e0203 */
[----:B------:R-:W-:Y:S01]  /*0710*/  @P2 IMAD.MOV.U32 R3, RZ, RZ, R2 ;  /* 0x000000ffff032224 */ /* 0x000fe200078e0002 */
[----:B------:R-:W-:Y:S01]  /*0720*/  LOP3.LUT R2, R22, R18, RZ, 0x3c, !PT ;  /* 0x0000001216027212 */ /* 0x000fe200078e3cff */
[----:B------:R-:W-:Y:S01]  /*0730*/  @!P2 IMAD.IADD R12, R7, 0x1, R9 ;  /* 0x00000001070ca824 */ /* 0x000fe200078e0209 */
[----:B------:R-:W-:Y:S01]  /*0740*/  @!P2 MOV R3, R6 ;  /* 0x000000060003a202 */ /* 0x000fe20000000f00 */
[----:B------:R-:W-:Y:S01]  /*0750*/  @!P4 IMAD.IADD R0, R0, 0x1, -R14 ;  /* 0x000000010000c824 */ /* 0x000fe200078e0a0e */
[C---:B------:R-:W-:Y:S01]  /*0760*/  ISETP.GE.AND P2, PT, R8.reuse, R16, PT ;  /* 0x000000100800720c */ /* 0x040fe20003f46270 */
[----:B------:R-:W-:Y:S01]  /*0770*/  VIADD R4, R8, 0x60 ;  /* 0x0000006008047836 */ /* 0x000fe20000000000 */
[----:B------:R-:W-:Y:S01]  /*0780*/  ISETP.GE.AND P5, PT, R2, RZ, PT ;  /* 0x000000ff0200720c */ /* 0x000fe20003fa6270 */
[----:B------:R-:W2:Y:S01]  /*0790*/  @!P3 LDC.64 R10, c[0x0][0x240] ;  /* 0x00009000ff0abb82 */ /* 0x000ea20000000a00 */
[----:B------:R-:W-:Y:S01]  /*07a0*/  LOP3.LUT R2, R20, 0xfffffffc, RZ, 0xc0, !PT ;  /* 0xfffffffc14027812 */ /* 0x000fe200078ec0ff */
[----:B------:R-:W3:Y:S01]  /*07b0*/  @!P3 S2R R7, SR_CgaCtaId ;  /* 0x000000000007b919 */ /* 0x000ee20000008800 */
[----:B------:R-:W-:Y:S01]  /*07c0*/  ISETP.GE.U32.AND P6, PT, R0, R14, PT ;  /* 0x0000000e0000720c */ /* 0x000fe20003fc6070 */
[----:B------:R-:W-:Y:S01]  /*07d0*/  IMAD.SHL.U32 R0, R38, 0x40, RZ ;  /* 0x0000004026007824 */ /* 0x000fe200078e00ff */
[----:B------:R-:W-:Y:S01]  /*07e0*/  ISETP.GE.AND P0, PT, R4, R16, PT ;  /* 0x000000100400720c */ /* 0x000fe20003f06270 */
[----:B------:R-:W-:Y:S01]  /*07f0*/  IMAD.IADD R2, R158, 0x1, -R2 ;  /* 0x000000019e027824 */ /* 0x000fe200078e0a02 */
[--C-:B------:R-:W-:Y:S01]  /*0800*/  SHF.R.S32.HI R9, RZ, 0x1f, R8.reuse ;  /* 0x0000001fff097819 */ /* 0x100fe20000011408 */
[----:B------:R-:W-:Y:S01]  /*0810*/  @!P4 VIADD R5, R5, 0x1 ;  /* 0x000000010505c836 */ /* 0x000fe20000000000 */
[----:B------:R-:W-:Y:S01]  /*0820*/  LOP3.LUT R0, R0, 0xc0, RZ, 0xc0, !PT ;  /* 0x000000c000007812 */ /* 0x000fe200078ec0ff */
[----:B------:R-:W-:Y:S01]  /*0830*/  IMAD.SHL.U32 R14, R2, 0x8, RZ ;  /* 0x00000008020e7824 */ /* 0x000fe200078e00ff */
[----:B----4-:R-:W4:Y:S01]  /*0840*/  @!P2 LDC.64 R16, c[0x0][0x240] ;  /* 0x00009000ff10ab82 */ /* 0x010f220000000a00 */
[----:B------:R-:W-:Y:S01]  /*0850*/  IMAD.WIDE R28, R19, 0x80, R8 ;  /* 0x00000080131c7825 */ /* 0x000fe200078e0208 */
[----:B------:R-:W-:-:S02]  /*0860*/  SHF.R.S32.HI R6, RZ, 0x1f, R22 ;  /* 0x0000001fff067819 */ /* 0x000fc40000011416 */
[----:B------:R-:W-:Y:S01]  /*0870*/  LOP3.LUT R4, R0, 0x18, R14, 0xf8, !PT ;  /* 0x0000001800047812 */ /* 0x000fe200078ef80e */
[----:B------:R-:W-:Y:S01]  /*0880*/  @P6 VIADD R5, R5, 0x1 ;  /* 0x0000000105056836 */ /* 0x000fe20000000000 */
[----:B------:R-:W-:Y:S01]  /*0890*/  SHF.R.U32.HI R0, RZ, 0x3, R0 ;  /* 0x00000003ff007819 */ /* 0x000fe20000011600 */
[----:B------:R-:W-:Y:S01]  /*08a0*/  IMAD R6, R6, UR4, RZ ;  /* 0x0000000406067c24 */ /* 0x000fe2000f8e02ff */
[----:B------:R-:W-:Y:S01]  /*08b0*/  SHF.R.S32.HI R15, RZ, 0x1f, R14 ;  /* 0x0000001fff0f7819 */ /* 0x000fe2000001140e */
[----:B------:R-:W-:Y:S01]  /*08c0*/  IMAD.MOV.U32 R26, RZ, RZ, R5 ;  /* 0x000000ffff1a7224 */ /* 0x000fe200078e0005 */
[----:B------:R-:W-:Y:S01]  /*08d0*/  IADD3 R2, P4, R14, R3, RZ ;  /* 0x000000030e027210 */ /* 0x000fe20007f9e0ff */
[----:B------:R-:W-:Y:S01]  /*08e0*/  IMAD R6, R22, UR5, R6 ;  /* 0x0000000516067c24 */ /* 0x000fe2000f8e0206 */
[----:B------:R-:W-:Y:S01]  /*08f0*/  ISETP.NE.AND P6, PT, R18, RZ, PT ;  /* 0x000000ff1200720c */ /* 0x000fe20003fc5270 */
[----:B------:R-:W-:Y:S01]  /*0900*/  @!P5 IMAD.MOV R26, RZ, RZ, -R26 ;  /* 0x000000ffff1ad224 */ /* 0x000fe200078e0a1a */
[----:B------:R-:W-:Y:S01]  /*0910*/  LOP3.LUT R25, R4, R0, RZ, 0x3c, !PT ;  /* 0x0000000004197212 */ /* 0x000fe200078e3cff */
[----:B------:R-:W5:Y:S01]  /*0920*/  @!P2 LDC.64 R32, c[0x0][0x210] ;  /* 0x00008400ff20ab82 */ /* 0x000f620000000a00 */
[----:B------:R-:W-:Y:S01]  /*0930*/  IADD3.X R3, R15, R12, RZ, P4, !PT ;  /* 0x0000000c0f037210 */ /* 0x000fe200027fe4ff */
[----:B------:R-:W-:Y:S01]  /*0940*/  UMOV UR5, 0x400 ;  /* 0x0000040000057882 */ /* 0x000fe20000000000 */
[----:B------:R-:W-:-:S02]  /*0950*/  @!P3 IADD3 R4, P4, R28, 0x20, RZ ;  /* 0x000000201c04b810 */ /* 0x000fc40007f9e0ff */
[----:B------:R-:W-:Y:S01]  /*0960*/  @!P3 MOV R5, 0x400 ;  /* 0x000004000005b802 */ /* 0x000fe20000000f00 */
[----:B------:R-:W-:Y:S02]  /*0970*/  IMAD.WIDE.U32 R22, R22, UR4, R2 ;  /* 0x0000000416167c25 */ /* 0x000fe4000f8e0002 */
[----:B------:R-:W1:Y:S01]  /*0980*/  S2UR UR4, SR_CgaCtaId ;  /* 0x00000000000479c3 */ /* 0x000e620000008800 */
[----:B---3--:R-:W-:Y:S01]  /*0990*/  @!P3 LEA R35, R7, R5, 0x18 ;  /* 0x000000050723b211 */ /* 0x008fe200078ec0ff */
[----:B------:R-:W-:Y:S01]  /*09a0*/  @!P3 IMAD.X R0, RZ, RZ, R29, P4 ;  /* 0x000000ffff00b224 */ /* 0x000fe200020e061d */
[----:B------:R-:W-:Y:S01]  /*09b0*/  @!P6 LOP3.LUT R26, RZ, R18, RZ, 0x33, !PT ;  /* 0x00000012ff1ae212 */ /* 0x000fe200078e33ff */
[----:B------:R-:W-:Y:S01]  /*09c0*/  IMAD.IADD R19, R23, 0x1, R6 ;  /* 0x0000000117137824 */ /* 0x000fe200078e0206 */
[----:B------:R-:W-:Y:S01]  /*09d0*/  @!P3 MOV R18, R22 ;  /* 0x000000160012b202 */ /* 0x000fe20000000f00 */
[----:B--2---:R-:W-:Y:S02]  /*09e0*/  @!P3 IMAD R0, R0, R10, RZ ;  /* 0x0000000a0000b224 */ /* 0x004fe400078e02ff */
[----:B------:R-:W-:-:S02]  /*09f0*/  @!P2 IMAD.MOV.U32 R5, RZ, RZ, R19 ;  /* 0x000000ffff05a224 */ /* 0x000fc400078e0013 */
[C---:B------:R-:W-:Y:S02]  /*0a00*/  @!P3 IMAD R6, R4.reuse, R11, R0 ;  /* 0x0000000b0406b224 */ /* 0x040fe400078e0200 */
[----:B----4-:R-:W-:Y:S02]  /*0a10*/  @!P2 IMAD R0, R29, R16, RZ ;  /* 0x000000101d00a224 */ /* 0x010fe400078e02ff */
[----:B------:R-:W-:-:S04]  /*0a20*/  @!P3 IMAD.WIDE.U32 R2, R4, R10, R18 ;  /* 0x0000000a0402b225 */ /* 0x000fc800078e0012 */
[----:B------:R-:W-:Y:S01]  /*0a30*/  @!P2 IMAD R10, R28, R17, R0 ;  /* 0x000000111c0aa224 */ /* 0x000fe200078e0200 */
[----:B------:R-:W-:Y:S01]  /*0a40*/  LEA.HI R0, R20, R8, RZ, 0x1 ;  /* 0x0000000814007211 */ /* 0x000fe200078f08ff */
[----:B------:R-:W-:Y:S01]  /*0a50*/  @!P2 IMAD.MOV.U32 R4, RZ, RZ, R22 ;  /* 0x000000ffff04a224 */ /* 0x000fe200078e0016 */
[----:B------:R-:W2:Y:S01]  /*0a60*/  @!P1 LDC.64 R20, c[0x0][0x240] ;  /* 0x00009000ff149b82 */ /* 0x000ea20000000a00 */
[----:B------:R-:W-:Y:S01]  /*0a70*/  @!P3 IMAD.IADD R3, R3, 0x1, R6 ;  /* 0x000000010303b824 */ /* 0x000fe200078e0206 */
[----:B------:R-:W-:Y:S01]  /*0a80*/  LOP3.LUT R0, R0, 0x7fffffe, RZ, 0xc0, !PT ;  /* 0x07fffffe00007812 */ /* 0x000fe200078ec0ff */
[----:B------:R-:W-:Y:S01]  /*0a90*/  IMAD R11, R198, -0x40, R128 ;  /* 0xffffffc0c60b7824 */ /* 0x000fe200078e0280 */
[----:B-1----:R-:W-:Y:S01]  /*0aa0*/  @!P3 LEA R6, P4, R2, R30, 0x1 ;  /* 0x0000001e0206b211 */ /* 0x002fe200078808ff */
[----:B------:R-:W-:Y:S01]  /*0ab0*/  @!P2 IMAD.WIDE.U32 R4, R28, R16, R4 ;  /* 0x000000101c04a225 */ /* 0x000fe200078e0004 */
[----:B------:R-:W-:Y:S01]  /*0ac0*/  ULEA UR4, UR4, UR5, 0x18 ;  /* 0x0000000504047291 */ /* 0x000fe2000f8ec03f */
[----:B------:R-:W1:Y:S01]  /*0ad0*/  @!P1 S2R R30, SR_CgaCtaId ;  /* 0x00000000001e9919 */ /* 0x000e620000008800 */
[----:B------:R-:W-:Y:S01]  /*0ae0*/  @!P3 LEA.HI.X R7, R2, R31, R3, 0x1, P4 ;  /* 0x0000001f0207b211 */ /* 0x000fe200020f0c03 */
[C---:B------:R-:W-:Y:S01]  /*0af0*/  IMAD.IADD R0, R8.reuse, 0x1, -R0 ;  /* 0x0000000108007824 */ /* 0x040fe200078e0a00 */
[----:B------:R-:W-:Y:S01]  /*0b00*/  ISETP.GE.AND P6, PT, R8, R11, PT ;  /* 0x0000000b0800720c */ /* 0x000fe20003fc6270 */
[----:B------:R-:W3:Y:S01]  /*0b10*/  @!P1 LDC.64 R16, c[0x0][0x210] ;  /* 0x00008400ff109b82 */ /* 0x000ee20000000a00 */
[----:B-----5:R-:W-:Y:S01]  /*0b20*/  @!P2 LEA R2, P5, R4, R32, 0x1 ;  /* 0x000000200402a211 */ /* 0x020fe200078a08ff */
[----:B------:R-:W-:Y:S01]  /*0b30*/  IMAD R3, R157, 0x8, R0 ;  /* 0x000000089d037824 */ /* 0x000fe200078e0200 */
[----:B------:R-:W-:-:S02]  /*0b40*/  @!P2 IADD3 R0, R5, R10, RZ ;  /* 0x0000000a0500a210 */ /* 0x000fc40007ffe0ff */
[----:B------:R-:W-:Y:S01]  /*0b50*/  @!P1 IADD3 R5, P4, R28, 0x40, RZ ;  /* 0x000000401c059810 */ /* 0x000fe20007f9e0ff */
[----:B------:R-:W-:Y:S01]  /*0b60*/  IMAD.U32 R12, R3, 0x20, R25 ;  /* 0x00000020030c7824 */ /* 0x000fe200078e0019 */
[----:B------:R-:W-:Y:S02]  /*0b70*/  @!P2 LEA.HI.X R3, R4, R33, R0, 0x1, P5 ;  /* 0x000000210403a211 */ /* 0x000fe400028f0c00 */
[----:B------:R-:W-:Y:S01]  /*0b80*/  ISETP.GE.AND P5, PT, R24, R11, PT ;  /* 0x0000000b1800720c */ /* 0x000fe20003fa6270 */
[----:B------:R-:W-:Y:S01]  /*0b90*/  @!P1 IMAD.X R0, RZ, RZ, R29, P4 ;  /* 0x000000ffff009224 */ /* 0x000fe200020e061d */
[----:B------:R-:W-:Y:S01]  /*0ba0*/  LEA R230, R12, UR4, 0x1 ;  /* 0x000000040ce67c11 */ /* 0x000fe2000f8e08ff */
[----:B------:R-:W4:Y:S01]  /*0bb0*/  @!P6 S2R R27, SR_CgaCtaId ;  /* 0x00000000001be919 */ /* 0x000f220000008800 */
[----:B------:R-:W-:Y:S01]  /*0bc0*/  LEA.HI R4, R36, R158, RZ, 0x4 ;  /* 0x0000009e24047211 */ /* 0x000fe200078f20ff */
[----:B--2---:R-:W-:Y:S02]  /*0bd0*/  @!P1 IMAD R0, R0, R20, RZ ;  /* 0x0000001400009224 */ /* 0x004fe400078e02ff */
[----:B------:R-:W-:Y:S01]  /*0be0*/  @!PT LDS RZ, [RZ] ;  /* 0x00000000fffff984 */ /* 0x000fe20000000800 */
[----:B------:R-:W-:Y:S01]  /*0bf0*/  @!PT LDS RZ, [RZ] ;  /* 0x00000000fffff984 */ /* 0x000fe20000000800 */
[----:B------:R-:W-:Y:S01]  /*0c00*/  @!PT LDS RZ, [RZ] ;  /* 0x00000000fffff984 */ /* 0x000fe20000000800 */
[----:B------:R-:W-:Y:S02]  /*0c10*/  @!P2 LDGSTS.E.BYPASS.LTC128B.128 [R230], desc[UR12][R2.64] ;  /* 0x0000000002e6afae */ /* 0x000fe4000b901d4c */
[----:B------:R-:W-:-:S02]  /*0c20*/  @!P1 IMAD R10, R5, R21, R0 ;  /* 0x00000015050a9224 */ /* 0x000fc400078e0200 */
[----:B------:R-:W-:Y:S01]  /*0c30*/  @!P2 LDGSTS.E.BYPASS.LTC128B.128 [R230+0x2000], desc[UR12][R2.64+0x40] ;  /* 0x0200004002e6afae */ /* 0x000fe2000b901d4c */
[----:B------:R-:W-:-:S03]  /*0c40*/  @!P3 IMAD R0, R12, 0x2, R35 ;  /* 0x000000020c00b824 */ /* 0x000fc600078e0223 */
[----:B------:R2:W-:Y:S01]  /*0c50*/  @!P2 LDGSTS.E.BYPASS.LTC128B.128 [R230+0x4000], desc[UR12][R2.64+0x80] ;  /* 0x0400008002e6afae */ /* 0x0005e2000b901d4c */
[----:B------:R-:W-:-:S03]  /*0c60*/  ISETP.NE.AND P2, PT, R34, -0x1, PT ;  /* 0xffffffff2200780c */ /* 0x000fc60003f45270 */
[----:B------:R-:W-:Y:S04]  /*0c70*/  @!P3 LDGSTS.E.BYPASS.LTC128B.128 [R0+0x800], desc[UR12][R6.64] ;  /* 0x008000000600bfae */ /* 0x000fe8000b901d4c */
[----:B------:R-:W-:Y:S04]  /*0c80*/  @!P3 LDGSTS.E.BYPASS.LTC128B.128 [R0+0x2800], desc[UR12][R6.64+0x40] ;  /* 0x028000400600bfae */ /* 0x000fe8000b901d4c */
[----:B------:R5:W-:Y:S01]  /*0c90*/  @!P3 LDGSTS.E.BYPASS.LTC128B.128 [R0+0x4800], desc[UR12][R6.64+0x80] ;  /* 0x048000800600bfae */ /* 0x000be2000b901d4c */
[----:B------:R-:W-:Y:S01]  /*0ca0*/  @!P0 IADD3 R33, P3, R28, 0x60, RZ ;  /* 0x000000601c218810 */ /* 0x000fe20007f7e0ff */
[----:B------:R-:W1:Y:S01]  /*0cb0*/  @P2 LDC.64 R42, c[0x0][0x248] ;  /* 0x00009200ff2a2b82 */ /* 0x000e620000000a00 */
[----:B------:R-:W4:Y:S03]  /*0cc0*/  @!P5 S2R R25, SR_CgaCtaId ;  /* 0x000000000019d919 */ /* 0x000f260000008800 */
[----:B------:R-:W-:Y:S01]  /*0cd0*/  @!P0 IMAD.X R36, RZ, RZ, R29, P3 ;  /* 0x000000ffff248224 */ /* 0x000fe200018e061d */
[----:B------:R-:W-:Y:S01]  /*0ce0*/  ISETP.GE.AND P3, PT, R24, R11, PT ;  /* 0x0000000b1800720c */ /* 0x000fe20003f66270 */
[----:B--2---:R-:W-:-:S02]  /*0cf0*/  @!P1 IMAD.MOV.U32 R2, RZ, RZ, R22 ;  /* 0x000000ffff029224 */ /* 0x004fc400078e0016 */
[----:B------:R-:W-:Y:S02]  /*0d00*/  @!P1 IMAD.MOV.U32 R3, RZ, RZ, R19 ;  /* 0x000000ffff039224 */ /* 0x000fe400078e0013 */
[----:B------:R-:W-:Y:S02]  /*0d10*/  @!P1 IMAD.WIDE.U32 R2, R5, R20, R2 ;  /* 0x0000001405029225 */ /* 0x000fe400078e0002 */
[----:B------:R-:W2:Y:S01]  /*0d20*/  @!P0 S2R R5, SR_CgaCtaId ;  /* 0x0000000000058919 */ /* 0x000ea20000008800 */
[C---:B---3--:R-:W-:Y:S01]  /*0d30*/  @!P1 LEA R16, P4, R2.reuse, R16, 0x1 ;  /* 0x0000001002109211 */ /* 0x048fe200078808ff */
[----:B-1----:R-:W-:Y:S01]  /*0d40*/  @P2 STL.64 [R1+0x18], R42 ;  /* 0x0000182a01002387 */ /* 0x002fe20000100a00 */
[----:B-----5:R-:W-:Y:S01]  /*0d50*/  @!P1 IADD3 R0, R3, R10, RZ ;  /* 0x0000000a03009210 */ /* 0x020fe20007ffe0ff */
[----:B------:R-:W-:Y:S01]  /*0d60*/  IMAD.MOV.U32 R40, RZ, RZ, R43 ;  /* 0x000000ffff287224 */ /* 0x000fe200078e002b */
[----:B------:R-:W-:Y:S01]  /*0d70*/  SHF.R.S32.HI R6, RZ, 0x4, R4 ;  /* 0x00000004ff067819 */ /* 0x000fe20000011404 */
[----:B------:R-:W-:Y:S01]  /*0d80*/  IMAD.MOV.U32 R32, RZ, RZ, R42 ;  /* 0x000000ffff207224 */ /* 0x000fe200078e002a */
[----:B------:R-:W-:-:S02]  /*0d90*/  @!P1 LEA.HI.X R17, R2, R17, R0, 0x1, P4 ;  /* 0x0000001102119211 */ /* 0x000fc400020f0c00 */
[----:B------:R-:W-:Y:S02]  /*0da0*/  ISETP.GE.AND P4, PT, R8, R11, PT ;  /* 0x0000000b0800720c */ /* 0x000fe40003f86270 */
[----:B------:R-:W1:Y:S01]  /*0db0*/  @P2 LDC.64 R10, c[0x0][0x250] ;  /* 0x00009400ff0a2b82 */ /* 0x000e620000000a00 */
[----:B------:R-:W-:Y:S02]  /*0dc0*/  @!P6 MOV R0, 0x400 ;  /* 0x000004000000e802 */ /* 0x000fe40000000f00 */
[----:B------:R-:W-:Y:S02]  /*0dd0*/  @!P1 MOV R2, 0x400 ;  /* 0x0000040000029802 */ /* 0x000fe40000000f00 */
[----:B----4-:R-:W-:Y:S02]  /*0de0*/  @!P6 LEA R21, R27, R0, 0x18 ;  /* 0x000000001b15e211 */ /* 0x010fe400078ec0ff */
[----:B------:R-:W-:Y:S02]  /*0df0*/  LOP3.LUT R0, R4, 0xfffffff0, RZ, 0xc0, !PT ;  /* 0xfffffff004007812 */ /* 0x000fe400078ec0ff */
[----:B------:R-:W-:-:S02]  /*0e00*/  @!P1 LEA R20, R30, R2, 0x18 ;  /* 0x000000021e149211 */ /* 0x000fc400078ec0ff */
[----:B------:R-:W-:Y:S01]  /*0e10*/  LEA.HI R3, R4, R6, RZ, 0x1 ;  /* 0x0000000604037211 */ /* 0x000fe200078f08ff */
[----:B------:R-:W-:Y:S01]  /*0e20*/  IMAD.IADD R0, R158, 0x1, -R0 ;  /* 0x000000019e007824 */ /* 0x000fe200078e0a00 */
[----:B------:R-:W-:Y:S01]  /*0e30*/  LOP3.LUT R2, R37, 0xfffffff8, RZ, 0xc0, !PT ;  /* 0xfffffff825027812 */ /* 0x000fe200078ec0ff */
[----:B------:R-:W-:Y:S01]  /*0e40*/  @!P1 IMAD R27, R12, 0x2, R20 ;  /* 0x000000020c1b9824 */ /* 0x000fe200078e0214 */
[----:B------:R-:W-:Y:S02]  /*0e50*/  LOP3.LUT R3, R3, 0xfffffffe, RZ, 0xc0, !PT ;  /* 0xfffffffe03037812 */ /* 0x000fe400078ec0ff */
[----:B------:R-:W-:Y:S01]  /*0e60*/  @!P0 MOV R4, 0x400 ;  /* 0x0000040000048802 */ /* 0x000fe20000000f00 */
[----:B------:R-:W-:Y:S01]  /*0e70*/  IMAD.IADD R2, R158, 0x1, -R2 ;  /* 0x000000019e027824 */ /* 0x000fe200078e0a02 */
[----:B------:R-:W-:Y:S02]  /*0e80*/  IADD3 R35, R6, -R3, RZ ;  /* 0x8000000306237210 */ /* 0x000fe40007ffe0ff */
[----:B------:R-:W-:-:S02]  /*0e90*/  @!P5 MOV R3, 0x400 ;  /* 0x000004000003d802 */ /* 0x000fc40000000f00 */
[----:B------:R-:W-:Y:S01]  /*0ea0*/  LEA.HI R29, R2, R2, RZ, 0x1 ;  /* 0x00000002021d7211 */ /* 0x000fe200078f08ff */
[----:B-1----:R-:W-:Y:S01]  /*0eb0*/  IMAD.MOV.U32 R31, RZ, RZ, R11 ;  /* 0x000000ffff1f7224 */ /* 0x002fe200078e000b */
[----:B------:R1:W-:Y:S01]  /*0ec0*/  @P2 STL.64 [R1+0x10], R10 ;  /* 0x0000100a01002387 */ /* 0x0003e20000100a00 */
[----:B------:R-:W-:Y:S01]  /*0ed0*/  IMAD.MOV.U32 R28, RZ, RZ, R10 ;  /* 0x000000ffff1c7224 */ /* 0x000fe200078e000a */
[----:B------:R-:W-:Y:S01]  /*0ee0*/  @!P5 LEA R7, R25, R3, 0x18 ;  /* 0x000000031907d211 */ /* 0x000fe200078ec0ff */
[----:B------:R-:W-:Y:S01]  /*0ef0*/  @P2 IMAD.IADD R3, R13, 0x1, R34 ;  /* 0x000000010d032824 */ /* 0x000fe200078e0222 */
[----:B------:R-:W-:-:S04]  /*0f00*/  SHF.R.S32.HI R24, RZ, 0x1f, R0 ;  /* 0x0000001fff187819 */ /* 0x000fc80000011400 */
[-C--:B------:R-:W-:Y:S02]  /*0f10*/  LEA.HI R37, R24, R0.reuse, RZ, 0x3 ;  /* 0x0000000018257211 */ /* 0x080fe400078f18ff */
[----:B-1----:R-:W-:Y:S02]  /*0f20*/  LEA.HI R11, R0, R0, RZ, 0x1 ;  /* 0x00000000000b7211 */ /* 0x002fe400078f08ff */
[----:B--2---:R-:W-:Y:S01]  /*0f30*/  @!P0 LEA R10, R5, R4, 0x18 ;  /* 0x00000004050a8211 */ /* 0x004fe200078ec0ff */
[----:B------:R-:W-:Y:S01]  /*0f40*/  @P2 IMAD.IADD R4, R13, 0x1, R34 ;  /* 0x000000010d042824 */ /* 0x000fe200078e0222 */
[----:B------:R-:W-:Y:S02]  /*0f50*/  LOP3.LUT R6, R11, 0x7fffffe, RZ, 0xc0, !PT ;  /* 0x07fffffe0b067812 */ /* 0x000fe400078ec0ff */
[----:B------:R-:W-:Y:S01]  /*0f60*/  LOP3.LUT R5, R29, 0x7fffffe, RZ, 0xc0, !PT ;  /* 0x07fffffe1d057812 */ /* 0x000fe200078ec0ff */
[----:B------:R-:W-:Y:S02]  /*0f70*/  @!P0 IMAD R30, R12, 0x2, R10 ;  /* 0x000000020c1e8824 */ /* 0x000fe400078e020a */
[----:B------:R-:W-:Y:S01]  /*0f80*/  IMAD.IADD R156, R0, 0x1, -R6 ;  /* 0x00000001009c7824 */ /* 0x000fe200078e0a06 */
[----:B------:R-:W-:Y:S01]  /*0f90*/  IADD3 R34, R2, -R5, RZ ;  /* 0x8000000502227210 */ /* 0x000fe20007ffe0ff */
[----:B------:R-:W-:-:S02]  /*0fa0*/  @P2 IMAD R0, R3, R31, RZ ;  /* 0x0000001f03002224 */ /* 0x000fc400078e02ff */
[----:B------:R-:W-:Y:S02]  /*0fb0*/  @P2 IMAD R6, R4, R40, RZ ;  /* 0x0000002804062224 */ /* 0x000fe400078e02ff */
[----:B------:R-:W-:-:S04]  /*0fc0*/  @P2 IMAD.WIDE.U32 R2, R3, R28, RZ ;  /* 0x0000001c03022225 */ /* 0x000fc800078e00ff */
[----:B------:R-:W-:Y:S01]  /*0fd0*/  @P2 IMAD.WIDE.U32 R4, R4, R32, RZ ;  /* 0x0000002004042225 */ /* 0x000fe200078e00ff */
[----:B------:R-:W-:-:S03]  /*0fe0*/  @P2 IADD3 R28, R3, R0, RZ ;  /* 0x00000000031c2210 */ /* 0x000fc60007ffe0ff */
[C---:B------:R-:W-:Y:S02]  /*0ff0*/  @!P6 IMAD R32, R12.reuse, 0x2, R21 ;  /* 0x000000020c20e824 */ /* 0x040fe400078e0215 */
[----:B------:R-:W-:Y:S02]  /*1000*/  @!P5 IMAD R31, R12, 0x2, R7 ;  /* 0x000000020c1fd824 */ /* 0x000fe400078e0207 */
[----:B------:R-:W-:Y:S02]  /*1010*/  @P2 IMAD.MOV.U32 R20, RZ, RZ, R2 ;  /* 0x000000ffff142224 */ /* 0x000fe400078e0002 */
[----:B------:R-:W-:Y:S02]  /*1020*/  @P2 IMAD.IADD R21, R5, 0x1, R6 ;  /* 0x0000000105152824 */ /* 0x000fe400078e0206 */
[----:B------:R-:W-:Y:S01]  /*1030*/  @P2 IMAD.MOV.U32 R12, RZ, RZ, R4 ;  /* 0x000000ffff0c2224 */ /* 0x000fe200078e0004 */
[----:B------:R-:W-:Y:S06]  /*1040*/  @P2 BRA `(.L_x_441) ;  /* 0x0000000000402947 */ /* 0x000fec0003800000 */
[----:B------:R-:W1:Y:S01]  /*1050*/  LDC.64 R4, c[0x0][0x248] ;  /* 0x00009200ff047b82 */ /* 0x000e620000000a00 */
[----:B------:R-:W-:Y:S02]  /*1060*/  SHF.R.S32.HI R0, RZ, 0x1f, R13 ;  /* 0x0000001fff007819 */ /* 0x000fe4000001140d */
[----:B------:R-:W-:Y:S02]  /*1070*/  SHF.R.S32.HI R6, RZ, 0x1f, R39 ;  /* 0x0000001fff067819 */ /* 0x000fe40000011427 */
[----:B-1----:R-:W-:Y:S01]  /*1080*/  MOV R2, R4 ;  /* 0x0000000400027202 */ /* 0x002fe20000000f00 */
[----:B------:R1:W-:Y:S01]  /*1090*/  STL.64 [R1+0x18], R4 ;  /* 0x0000180401007387 */ /* 0x0003e20000100a00 */
[----:B------:R-:W-:-:S03]  /*10a0*/  MOV R7, R5 ;  /* 0x0000000500077202 */ /* 0x000fc60000000f00 */
[-C--:B------:R-:W-:Y:S02]  /*10b0*/  IMAD R0, R0, R2.reuse, RZ ;  /* 0x0000000200007224 */ /* 0x080fe400078e02ff */
[----:B------:R-:W-:-:S04]  /*10c0*/  IMAD.WIDE.U32 R2, R13, R2, RZ ;  /* 0x000000020d027225 */ /* 0x000fc800078e00ff */
[----:B------:R-:W-:-:S05]  /*10d0*/  IMAD R0, R13, R7, R0 ;  /* 0x000000070d007224 */ /* 0x000fca00078e0200 */
[----:B------:R-:W-:Y:S01]  /*10e0*/  IADD3 R3, R3, R0, RZ ;  /* 0x0000000003037210 */ /* 0x000fe20007ffe0ff */
[----:B-1----:R-:W1:Y:S02]  /*10f0*/  LDC.64 R4, c[0x0][0x230] ;  /* 0x00008c00ff047b82 */ /* 0x002e640000000a00 */
[-C--:B-1----:R-:W-:Y:S02]  /*1100*/  IMAD R6, R6, R4.reuse, RZ ;  /* 0x0000000406067224 */ /* 0x082fe400078e02ff */
[----:B------:R-:W-:-:S04]  /*1110*/  IMAD.WIDE.U32 R2, R39, R4, R2 ;  /* 0x0000000427027225 */ /* 0x000fc800078e0002 */
[----:B------:R-:W-:Y:S01]  /*1120*/  IMAD R5, R39, R5, R6 ;  /* 0x0000000527057224 */ /* 0x000fe200078e0206 */
[----:B------:R-:W-:-:S04]  /*1130*/  MOV R12, R2 ;  /* 0x00000002000c7202 */ /* 0x000fc80000000f00 */
[----:B------:R-:W-:Y:S02]  /*1140*/  IADD3 R21, R3, R5, RZ ;  /* 0x0000000503157210 */ /* 0x000fe40007ffe0ff */
.L_x_441:
[----:B------:R-:W-:Y:S05]  /*1150*/  @P2 BRA `(.L_x_442) ;  /* 0x0000000000402947 */ /* 0x000fea0003800000 */
[----:B------:R-:W1:Y:S01]  /*1160*/  LDC.64 R4, c[0x0][0x250] ;  /* 0x00009400ff047b82 */ /* 0x000e620000000a00 */
[----:B------:R-:W-:Y:S02]  /*1170*/  SHF.R.S32.HI R0, RZ, 0x1f, R13 ;  /* 0x0000001fff007819 */ /* 0x000fe4000001140d */
[----:B------:R-:W-:Y:S02]  /*1180*/  SHF.R.S32.HI R6, RZ, 0x1f, R39 ;  /* 0x0000001fff067819 */ /* 0x000fe40000011427 */
[----:B-1----:R-:W-:Y:S01]  /*1190*/  MOV R3, R5 ;  /* 0x0000000500037202 */ /* 0x002fe20000000f00 */
[----:B------:R1:W-:Y:S01]  /*11a0*/  STL.64 [R1+0x10], R4 ;  /* 0x0000100401007387 */ /* 0x0003e20000100a00 */
[----:B------:R-:W-:-:S05]  /*11b0*/  MOV R2, R4 ;  /* 0x0000000400027202 */ /* 0x000fca0000000f00 */
[----:B------:R-:W-:-:S04]  /*11c0*/  IMAD R0, R0, R2, RZ ;  /* 0x0000000200007224 */ /* 0x000fc800078e02ff */
[C---:B------:R-:W-:Y:S02]  /*11d0*/  IMAD R0, R13.reuse, R3, R0 ;  /* 0x000000030d007224 */ /* 0x040fe400078e0200 */
[----:B------:R-:W-:-:S05]  /*11e0*/  IMAD.WIDE.U32 R2, R13, R2, RZ ;  /* 0x000000020d027225 */ /* 0x000fca00078e00ff */
[----:B------:R-:W-:Y:S01]  /*11f0*/  IADD3 R3, R3, R0, RZ ;  /* 0x0000000003037210 */ /* 0x000fe20007ffe0ff */
[----:B-1----:R-:W1:Y:S02]  /*1200*/  LDC.64 R4, c[0x0][0x238] ;  /* 0x00008e00ff047b82 */ /* 0x002e640000000a00 */
[-C--:B-1----:R-:W-:Y:S02]  /*1210*/  IMAD R6, R6, R4.reuse, RZ ;  /* 0x0000000406067224 */ /* 0x082fe400078e02ff */
[----:B------:R-:W-:-:S04]  /*1220*/  IMAD.WIDE.U32 R2, R39, R4, R2 ;  /* 0x0000000427027225 */ /* 0x000fc800078e0002 */
[----:B------:R-:W-:Y:S01]  /*1230*/  IMAD R5, R39, R5, R6 ;  /* 0x0000000527057224 */ /* 0x000fe200078e0206 */
[----:B------:R-:W-:-:S04]  /*1240*/  MOV R20, R2 ;  /* 0x0000000200147202 */ /* 0x000fc80000000f00 */
[----:B------:R-:W-:-:S07]  /*1250*/  IADD3 R28, R3, R5, RZ ;  /* 0x00000005031c7210 */ /* 0x000fce0007ffe0ff */
.L_x_442:
[----:B------:R-:W2:Y:S01]  /*1260*/  LDL R42, [R1+0x18] ;  /* 0x00001800012a7983 */ /* 0x000ea20000100800 */
[----:B------:R-:W1:Y:S03]  /*1270*/  @!P0 LDC.64 R24, c[0x0][0x240] ;  /* 0x00009000ff188b82 */ /* 0x000e660000000a00 */
[----:B------:R-:W3:Y:S04]  /*1280*/  LDL R39, [R1+0x10] ;  /* 0x0000100001277983 */ /* 0x000ee80000100800 */
[----:B------:R-:W4:Y:S04]  /*1290*/  LDL R43, [R1+0x1c] ;  /* 0x00001c00012b7983 */ /* 0x000f280000100800 */
[----:B------:R-:W5:Y:S01]  /*12a0*/  LDL R40, [R1+0x14] ;  /* 0x0000140001287983 */ /* 0x000f620000100800 */
[--C-:B------:R-:W-:Y:S01]  /*12b0*/  SHF.R.S32.HI R10, RZ, 0x1, R11.reuse ;  /* 0x00000001ff0a7819 */ /* 0x100fe2000001140b */
[----:B------:R-:W-:Y:S01]  /*12c0*/  ULDC.64 UR6, c[0x0][0x260] ;  /* 0x0000980000067ab9 */ /* 0x000fe20000000a00 */
[----:B------:R-:W-:Y:S01]  /*12d0*/  SHF.R.S32.HI R0, RZ, 0x1f, R11 ;  /* 0x0000001fff007819 */ /* 0x000fe2000001140b */
[----:B------:R-:W-:Y:S01]  /*12e0*/  @!PT LDS RZ, [RZ] ;  /* 0x00000000fffff984 */ /* 0x000fe20000000800 */
[----:B------:R-:W-:Y:S01]  /*12f0*/  @!PT LDS RZ, [RZ] ;  /* 0x00000000fffff984 */ /* 0x000fe20000000800 */
[----:B------:R-:W-:Y:S01]  /*1300*/  @!PT LDS RZ, [RZ] ;  /* 0x00000000fffff984 */ /* 0x000fe20000000800 */
[----:B------:R-:W-:Y:S01]  /*1310*/  @!P1 LDGSTS.E.BYPASS.LTC128B.128 [R27+0x1000], desc[UR12][R16.64] ;  /* 0x01000000101b9fae */ /* 0x000fe2000b901d4c */
[----:B------:R-:W-:Y:S01]  /*1320*/  SHF.R.S32.HI R29, RZ, 0x1, R29 ;  /* 0x00000001ff1d7819 */ /* 0x000fe2000001141d */
[----:B------:R-:W-:Y:S01]  /*1330*/  ULDC UR8, c[0x0][0x39c] ;  /* 0x0000e70000087ab9 */ /* 0x000fe20000000800 */
[----:B------:R-:W-:Y:S01]  /*1340*/  LEA.HI R11, R0, R10, RZ, 0x2 ;  /* 0x0000000a000b7211 */ /* 0x000fe200078f10ff */
[----:B------:R-:W-:Y:S01]  /*1350*/  @!P1 LDGSTS.E.BYPASS.LTC128B.128 [R27+0x3000], desc[UR12][R16.64+0x40] ;  /* 0x03000040101b9fae */ /* 0x000fe2000b901d4c */
[----:B------:R-:W-:-:S02]  /*1360*/  SHF.L.U32 R0, R29, 0x6, RZ ;  /* 0x000000061d007819 */ /* 0x000fc400000006ff */
[----:B------:R-:W-:Y:S01]  /*1370*/  SHF.L.U32 R13, R38, 0x3, RZ ;  /* 0x00000003260d7819 */ /* 0x000fe200000006ff */
[----:B------:R1:W-:Y:S01]  /*1380*/  @!P1 LDGSTS.E.BYPASS.LTC128B.128 [R27+0x5000], desc[UR12][R16.64+0x80] ;  /* 0x05000080101b9fae */ /* 0x0003e2000b901d4c */
[----:B------:R-:W-:Y:S01]  /*1390*/  LOP3.LUT R0, R0, 0xc0, RZ, 0xc0, !PT ;  /* 0x000000c000007812 */ /* 0x000fe200078ec0ff */
[----:B-1----:R-:W1:Y:S01]  /*13a0*/  @!P5 LDC.64 R16, c[0x0][0x218] ;  /* 0x00008600ff10db82 */ /* 0x002e620000000a00 */
[-C--:B--2---:R-:W-:Y:S02]  /*13b0*/  IMAD R7, R9, R42.reuse, RZ ;  /* 0x0000002a09077224 */ /* 0x084fe400078e02ff */
[----:B------:R-:W-:-:S04]  /*13c0*/  IMAD.WIDE.U32 R4, R8, R42, R14 ;  /* 0x0000002a08047225 */ /* 0x000fc800078e000e */
[----:B---3--:R-:W-:Y:S01]  /*13d0*/  IMAD R6, R9, R39, RZ ;  /* 0x0000002709067224 */ /* 0x008fe200078e02ff */
[----:B------:R-:W-:Y:S01]  /*13e0*/  IADD3 R4, P2, R12, R4, RZ ;  /* 0x000000040c047210 */ /* 0x000fe20007f5e0ff */
[C---:B----4-:R-:W-:Y:S02]  /*13f0*/  IMAD R9, R8.reuse, R43, R7 ;  /* 0x0000002b08097224 */ /* 0x050fe400078e0207 */
[----:B------:R-:W-:Y:S01]  /*1400*/  IMAD.WIDE.U32 R2, R8, R39, R14 ;  /* 0x0000002708027225 */ /* 0x000fe200078e000e */
[----:B------:R-:W-:Y:S01]  /*1410*/  LOP3.LUT R7, R11, 0xfffffffc, RZ, 0xc0, !PT ;  /* 0xfffffffc0b077812 */ /* 0x000fe200078ec0ff */
[----:B------:R-:W2:Y:S01]  /*1420*/  @!P6 LDC.64 R14, c[0x0][0x218] ;  /* 0x00008600ff0eeb82 */ /* 0x000ea20000000a00 */
[----:B------:R-:W-:Y:S02]  /*1430*/  IADD3.X R5, R21, R5, R9, P2, !PT ;  /* 0x0000000515057210 */ /* 0x000fe400017fe409 */
[----:B------:R-:W-:Y:S02]  /*1440*/  IADD3 R12, P2, R20, R2, RZ ;  /* 0x00000002140c7210 */ /* 0x000fe40007f5e0ff */
[----:B------:R-:W-:-:S03]  /*1450*/  IADD3 R20, R10, -R7, RZ ;  /* 0x800000070a147210 */ /* 0x000fc60007ffe0ff */
[----:B------:R-:W3:Y:S01]  /*1460*/  @!P0 LDC.64 R10, c[0x0][0x210] ;  /* 0x00008400ff0a8b82 */ /* 0x000ee20000000a00 */
[----:B-----5:R-:W-:Y:S01]  /*1470*/  IMAD R8, R8, R40, R6 ;  /* 0x0000002808087224 */ /* 0x020fe200078e0206 */
[----:B------:R-:W-:Y:S02]  /*1480*/  LOP3.LUT R6, R0, 0x8, R13, 0xf8, !PT ;  /* 0x0000000800067812 */ /* 0x000fe400078ef80d */
[----:B------:R-:W-:Y:S02]  /*1490*/  SHF.R.U32.HI R0, RZ, 0x3, R0 ;  /* 0x00000003ff007819 */ /* 0x000fe40000011600 */
[----:B------:R-:W-:Y:S02]  /*14a0*/  SHF.R.S32.HI R9, RZ, 0x1f, R26 ;  /* 0x0000001fff097819 */ /* 0x000fe4000001141a */
[----:B------:R-:W-:Y:S01]  /*14b0*/  LOP3.LUT R21, R6, R0, RZ, 0x3c, !PT ;  /* 0x0000000006157212 */ /* 0x000fe200078e3cff */
[----:B------:R-:W-:Y:S01]  /*14c0*/  @!P0 IMAD R0, R36, R24, RZ ;  /* 0x0000001824008224 */ /* 0x000fe200078e02ff */
[----:B------:R-:W-:-:S02]  /*14d0*/  @!P0 MOV R6, R22 ;  /* 0x0000001600068202 */ /* 0x000fc40000000f00 */
[----:B------:R-:W-:Y:S02]  /*14e0*/  @!P0 MOV R7, R19 ;  /* 0x0000001300078202 */ /* 0x000fe40000000f00 */
[----:B------:R-:W-:Y:S01]  /*14f0*/  IADD3.X R13, R28, R3, R8, P2, !PT ;  /* 0x000000031c0d7210 */ /* 0x000fe200017fe408 */
[----:B------:R-:W-:Y:S02]  /*1500*/  @!P0 IMAD R8, R33, R25, R0 ;  /* 0x0000001921088224 */ /* 0x000fe400078e0200 */
[----:B------:R-:W-:Y:S02]  /*1510*/  IMAD R0, R9, UR6, RZ ;  /* 0x0000000609007c24 */ /* 0x000fe4000f8e02ff */
[----:B------:R-:W-:Y:S01]  /*1520*/  @!P0 IMAD.WIDE.U32 R2, R33, R24, R6 ;  /* 0x0000001821028225 */ /* 0x000fe200078e0006 */
[----:B------:R-:W-:-:S03]  /*1530*/  SHF.L.U64.HI R163, R42, 0x6, R43 ;  /* 0x000000062aa37819 */ /* 0x000fc6000001022b */
[C---:B------:R-:W-:Y:S02]  /*1540*/  IMAD R7, R26.reuse, UR7, R0 ;  /* 0x000000071a077c24 */ /* 0x040fe4000f8e0200 */
[----:B------:R-:W-:Y:S01]  /*1550*/  IMAD.WIDE.U32 R44, R26, UR6, R4 ;  /* 0x000000061a2c7c25 */ /* 0x000fe2000f8e0004 */
[----:B------:R-:W-:Y:S01]  /*1560*/  SHF.R.S32.HI R0, RZ, 0x1f, R198 ;  /* 0x0000001fff007819 */ /* 0x000fe200000114c6 */
[----:B------:R-:W-:Y:S01]  /*1570*/  ULDC.64 UR6, c[0x0][0x268] ;  /* 0x00009a0000067ab9 */ /* 0x000fe20000000a00 */
[----:B------:R-:W-:Y:S01]  /*1580*/  SHF.L.U64.HI R46, R39, 0x6, R40 ;  /* 0x00000006272e7819 */ /* 0x000fe20000010228 */
[----:B------:R-:W-:Y:S01]  /*1590*/  IMAD R5, R163, R198, RZ ;  /* 0x000000c6a3057224 */ /* 0x000fe200078e02ff */
[----:B------:R-:W-:Y:S02]  /*15a0*/  SHF.L.U32 R162, R42, 0x6, RZ ;  /* 0x000000062aa27819 */ /* 0x000fe400000006ff */
[----:B------:R-:W-:Y:S02]  /*15b0*/  @!P0 IADD3 R3, R3, R8, RZ ;  /* 0x0000000803038210 */ /* 0x000fe40007ffe0ff */
[----:B---3--:R-:W-:-:S02]  /*15c0*/  @!P0 LEA R6, P1, R2, R10, 0x1 ;  /* 0x0000000a02068211 */ /* 0x008fc400078208ff */
[----:B------:R-:W-:Y:S02]  /*15d0*/  IADD3 R165, R45, R7, RZ ;  /* 0x000000072da57210 */ /* 0x000fe40007ffe0ff */
[----:B------:R-:W-:Y:S01]  /*15e0*/  MOV R164, R44 ;  /* 0x0000002c00a47202 */ /* 0x000fe20000000f00 */
[----:B------:R-:W-:Y:S01]  /*15f0*/  IMAD R4, R46, R198, RZ ;  /* 0x000000c62e047224 */ /* 0x000fe200078e02ff */
[----:B------:R-:W-:Y:S01]  /*1600*/  SHF.L.U32 R41, R39, 0x6, RZ ;  /* 0x0000000627297819 */ /* 0x000fe200000006ff */
[-C--:B------:R-:W-:Y:S01]  /*1610*/  IMAD R8, R0, R162.reuse, R5 ;  /* 0x000000a200087224 */ /* 0x080fe200078e0205 */
[----:B------:R-:W-:Y:S01]  /*1620*/  @!P0 LEA.HI.X R7, R2, R11, R3, 0x1, P1 ;  /* 0x0000000b02078211 */ /* 0x000fe200008f0c03 */
[----:B------:R-:W-:-:S04]  /*1630*/  IMAD.WIDE.U32 R2, R198, R162, R164 ;  /* 0x000000a2c6027225 */ /* 0x000fc800078e00a4 */
[C---:B------:R-:W-:Y:S01]  /*1640*/  IMAD.SHL.U32 R153, R42.reuse, 0x20, RZ ;  /* 0x000000202a997824 */ /* 0x040fe200078e00ff */
[----:B------:R-:W-:Y:S01]  /*1650*/  SHF.L.U64.HI R152, R42, 0x5, R43 ;  /* 0x000000052a987819 */ /* 0x000fe2000001022b */
[----:B------:R-:W-:Y:S01]  /*1660*/  IMAD R18, R0, R41, R4 ;  /* 0x0000002900127224 */ /* 0x000fe200078e0204 */
[----:B------:R-:W-:Y:S01]  /*1670*/  IADD3 R0, R3, R8, RZ ;  /* 0x0000000803007210 */ /* 0x000fe20007ffe0ff */
[----:B------:R-:W-:Y:S01]  /*1680*/  IMAD R5, R9, UR6, RZ ;  /* 0x0000000609057c24 */ /* 0x000fe2000f8e02ff */
[----:B--2---:R-:W-:Y:S01]  /*1690*/  @!P6 LEA R4, P2, R2, R14, 0x1 ;  /* 0x0000000e0204e211 */ /* 0x004fe200078408ff */
[----:B------:R-:W-:Y:S01]  /*16a0*/  @!P0 LDGSTS.E.BYPASS.LTC128B.128 [R30+0x1800], desc[UR12][R6.64] ;  /* 0x01800000061e8fae */ /* 0x000fe2000b901d4c */
[----:B------:R-:W-:Y:S01]  /*16b0*/  @!P5 IADD3 R3, P1, R153, R2, RZ ;  /* 0x000000029903d210 */ /* 0x000fe20007f3e0ff */
[----:B------:R-:W-:Y:S01]  /*16c0*/  IMAD R10, R26, UR7, R5 ;  /* 0x000000071a0a7c24 */ /* 0x000fe2000f8e0205 */
[----:B------:R-:W-:Y:S01]  /*16d0*/  @!P6 LEA.HI.X R5, R2, R15, R0, 0x1, P2 ;  /* 0x0000000f0205e211 */ /* 0x000fe200010f0c00 */
[----:B------:R-:W-:Y:S01]  /*16e0*/  @!P0 LDGSTS.E.BYPASS.LTC128B.128 [R30+0x3800], desc[UR12][R6.64+0x40] ;  /* 0x03800040061e8fae */ /* 0x000fe2000b901d4c */
[----:B------:R-:W-:Y:S01]  /*16f0*/  @!P5 IADD3.X R0, R152, R0, RZ, P1, !PT ;  /* 0x000000009800d210 */ /* 0x000fe20000ffe4ff */
[----:B------:R-:W2:Y:S01]  /*1700*/  @!P4 LDC.64 R8, c[0x0][0x220] ;  /* 0x00008800ff08cb82 */ /* 0x000ea20000000a00 */
[C---:B-1----:R-:W-:Y:S01]  /*1710*/  @!P5 LEA R2, P1, R3.reuse, R16, 0x1 ;  /* 0x000000100302d211 */ /* 0x042fe200078208ff */
[----:B------:R-:W-:Y:S03]  /*1720*/  @!P0 LDGSTS.E.BYPASS.LTC128B.128 [R30+0x5800], desc[UR12][R6.64+0x80] ;  /* 0x05800080061e8fae */ /* 0x000fe6000b901d4c */
[----:B------:R-:W-:Y:S01]  /*1730*/  @!P5 LEA.HI.X R3, R3, R17, R0, 0x1, P1 ;  /* 0x000000110303d211 */ /* 0x000fe200008f0c00 */
[----:B------:R-:W-:Y:S04]  /*1740*/  @!P6 LDGSTS.E.BYPASS.LTC128B.128 [R32+0x6000], desc[UR12][R4.64] ;  /* 0x060000000420efae */ /* 0x000fe8000b901d4c */
[----:B------:R-:W-:Y:S04]  /*1750*/  @!P6 LDGSTS.E.BYPASS.LTC128B.128 [R32+0x7000], desc[UR12][R4.64+0x40] ;  /* 0x070000400420efae */ /* 0x000fe8000b901d4c */
[----:B------:R1:W-:Y:S04]  /*1760*/  @!P6 LDGSTS.E.BYPASS.LTC128B.128 [R32+0x8000], desc[UR12][R4.64+0x80] ;  /* 0x080000800420efae */ /* 0x0003e8000b901d4c */
[----:B------:R-:W-:Y:S04]  /*1770*/  @!P5 LDGSTS.E.BYPASS.LTC128B.128 [R31+0x6800], desc[UR12][R2.64] ;  /* 0x06800000021fdfae */ /* 0x000fe8000b901d4c */
[----:B------:R-:W-:Y:S04]  /*1780*/  @!P5 LDGSTS.E.BYPASS.LTC128B.128 [R31+0x7800], desc[UR12][R2.64+0x40] ;  /* 0x07800040021fdfae */ /* 0x000fe8000b901d4c */
[----:B------:R3:W-:Y:S04]  /*1790*/  @!P5 LDGSTS.E.BYPASS.LTC128B.128 [R31+0x8800], desc[UR12][R2.64+0x80] ;  /* 0x08800080021fdfae */ /* 0x0007e8000b901d4c */
[----:B------:R-:W0:Y:S01]  /*17a0*/  LDGDEPBAR ;  /* 0x00000000000079af */ /* 0x000e220000000000 */
[----:B------:R-:W-:-:S02]  /*17b0*/  IMAD.WIDE.U32 R24, R26, UR6, R12 ;  /* 0x000000061a187c25 */ /* 0x000fc4000f8e000c */
[----:B------:R-:W4:Y:S01]  /*17c0*/  @!P3 LDC.64 R12, c[0x0][0x220] ;  /* 0x00008800ff0cbb82 */ /* 0x000f220000000a00 */
[----:B------:R-:W-:Y:S01]  /*17d0*/  SHF.L.U32 R0, R37, 0x5, RZ ;  /* 0x0000000525007819 */ /* 0x000fe200000006ff */
[----:B------:R-:W-:Y:S01]  /*17e0*/  IMAD.MOV.U32 R22, RZ, RZ, R24 ;  /* 0x000000ffff167224 */ /* 0x000fe200078e0018 */
[----:B------:R-:W-:Y:S02]  /*17f0*/  IADD3 R23, R25, R10, RZ ;  /* 0x0000000a19177210 */ /* 0x000fe40007ffe0ff */
[----:B------:R-:W-:Y:S02]  /*1800*/  LOP3.LUT R154, R0, 0xffffff00, RZ, 0xc0, !PT ;  /* 0xffffff00009a7812 */ /* 0x000fe400078ec0ff */
[----:B-1----:R-:W-:Y:S02]  /*1810*/  SHF.L.U32 R4, R35, 0x3, RZ ;  /* 0x0000000323047819 */ /* 0x002fe400000006ff */
[----:B------:R-:W-:Y:S01]  /*1820*/  SHF.L.U32 R11, R39, 0x5, RZ ;  /* 0x00000005270b7819 */ /* 0x000fe200000006ff */
[----:B------:R-:W-:-:S04]  /*1830*/  DEPBAR.LE SB0, 0x0 ;  /* 0x000080000000791a */ /* 0x000fc80000000000 */
[----:B------:R-:W-:Y:S01]  /*1840*/  BAR.SYNC.DEFER_BLOCKING 0x0 ;  /* 0x0000000000007b1d */ /* 0x000fe20000010000 */
[----:B---3--:R-:W-:-:S04]  /*1850*/  SHF.L.U32 R2, R20, 0x6, RZ ;  /* 0x0000000614027819 */ /* 0x008fc800000006ff */
[----:B------:R-:W-:Y:S01]  /*1860*/  LOP3.LUT R0, R2, 0xc0, RZ, 0xc0, !PT ;  /* 0x000000c002007812 */ /* 0x000fe200078ec0ff */
[----:B------:R-:W-:Y:S01]  /*1870*/  IMAD.WIDE.U32 R2, R198, R41, R22 ;  /* 0x00000029c6027225 */ /* 0x000fe200078e0016 */
[----:B------:R-:W-:Y:S02]  /*1880*/  SHF.L.U64.HI R10, R39, 0x5, R40 ;  /* 0x00000005270a7819 */ /* 0x000fe40000010228 */
[----:B------:R-:W-:Y:S02]  /*1890*/  LOP3.LUT R6, R0, 0x8, R4, 0xf8, !PT ;  /* 0x0000000800067812 */ /* 0x000fe400078ef804 */
[----:B------:R-:W-:Y:S02]  /*18a0*/  SHF.R.U32.HI R5, RZ, 0x3, R0 ;  /* 0x00000003ff057819 */ /* 0x000fe40000011600 */
[----:B------:R-:W-:Y:S02]  /*18b0*/  IADD3 R0, R3, R18, RZ ;  /* 0x0000001203007210 */ /* 0x000fe40007ffe0ff */
[----:B--2---:R-:W-:-:S02]  /*18c0*/  @!P4 LEA R4, P1, R2, R8, 0x1 ;  /* 0x000000080204c211 */ /* 0x004fc400078208ff */
[----:B------:R-:W-:Y:S02]  /*18d0*/  @!P3 IADD3 R3, P0, R11, R2, RZ ;  /* 0x000000020b03b210 */ /* 0x000fe40007f1e0ff */
[----:B------:R-:W-:Y:S02]  /*18e0*/  LOP3.LUT R155, R6, R5, RZ, 0x3c, !PT ;  /* 0x00000005069b7212 */ /* 0x000fe400078e3cff */
[----:B------:R-:W-:Y:S02]  /*18f0*/  LEA R8, R157, R154, 0x9 ;  /* 0x0000009a9d087211 */ /* 0x000fe400078e48ff */
[----:B------:R-:W-:Y:S02]  /*1900*/  @!P4 LEA.HI.X R5, R2, R9, R0, 0x1, P1 ;  /* 0x000000090205c211 */ /* 0x000fe400008f0c00 */
[----:B------:R-:W-:Y:S02]  /*1910*/  LEA R7, R35, R34, 0x3 ;  /* 0x0000002223077211 */ /* 0x000fe400078e18ff */
[----:B------:R-:W-:-:S02]  /*1920*/  @!P3 IADD3.X R2, R10, R0, RZ, P0, !PT ;  /* 0x000000000a02b210 */ /* 0x000fc400007fe4ff */
[----:B----4-:R-:W-:Y:S02]  /*1930*/  @!P3 LEA R6, P0, R3, R12, 0x1 ;  /* 0x0000000c0306b211 */ /* 0x010fe400078008ff */
[----:B------:R-:W-:Y:S02]  /*1940*/  LEA R8, R156, R8, 0x5 ;  /* 0x000000089c087211 */ /* 0x000fe400078e28ff */
[----:B------:R-:W-:Y:S02]  /*1950*/  LEA R0, R7, R21, 0x5 ;  /* 0x0000001507007211 */ /* 0x000fe400078e28ff */
[----:B------:R-:W-:Y:S01]  /*1960*/  @!P3 LEA.HI.X R7, R3, R13, R2, 0x1, P0 ;  /* 0x0000000d0307b211 */ /* 0x000fe200000f0c02 */
[----:B------:R-:W-:Y:S01]  /*1970*/  @P4 STS [R230+0x9000], RZ ;  /* 0x009000ffe6004388 */ /* 0x000fe20000000800 */
[----:B------:R-:W-:-:S03]  /*1980*/  IADD3 R2, R155, R8, RZ ;  /* 0x000000089b027210 */ /* 0x000fc60007ffe0ff */
[----:B------:R-:W-:Y:S01]  /*1990*/  @P4 STS [R230+0x9004], RZ ;  /* 0x009004ffe6004388 */ /* 0x000fe20000000800 */
[----:B------:R-:W-:-:S03]  /*19a0*/  LEA R225, R0, UR4, 0x1 ;  /* 0x0000000400e17c11 */ /* 0x000fc6000f8e08ff */
[----:B------:R-:W-:Y:S01]  /*19b0*/  @P4 STS.64 [R230+0x9008], RZ ;  /* 0x009008ffe6004388 */ /* 0x000fe20000000a00 */
[----:B------:R-:W-:-:S03]  /*19c0*/  LEA R228, R2, UR4, 0x1 ;  /* 0x0000000402e47c11 */ /* 0x000fc6000f8e08ff */
        /* <DEDUP_REMOVED lines=18> */
[----:B------:R-:W2:Y:S01]  /*1af0*/  LDSM.16.M88.4 R16, [R225+0x6000] ;  /* 0x00600000e110783b */ /* 0x000ea20000000200 */
[----:B------:R-:W-:Y:S01]  /*1b00*/  IMAD.MOV.U32 R0, RZ, RZ, 0x10 ;  /* 0x00000010ff007424 */ /* 0x000fe200078e00ff */
[----:B------:R-:W-:-:S02]  /*1b10*/  LOP3.LUT P1, RZ, R20, 0x2, RZ, 0xc0, !PT ;  /* 0x0000000214ff7812 */ /* 0x000fc4000782c0ff */
[----:B------:R-:W-:Y:S01]  /*1b20*/  STL.64 [R1+0x60], R44 ;  /* 0x0000602c01007387 */ /* 0x000fe20000100a00 */
[----:B------:R-:W-:-:S03]  /*1b30*/  LOP3.LUT P0, RZ, R29, 0x2, RZ, 0xc0, !PT ;  /* 0x000000021dff7812 */ /* 0x000fc6000780c0ff */
[----:B------:R-:W-:Y:S01]  /*1b40*/  STL [R1+0x58], R46 ;  /* 0x0000582e01007387 */ /* 0x000fe20000100800 */
[----:B------:R-:W-:-:S03]  /*1b50*/  SEL R2, R0, 0xfffffff0, !P1 ;  /* 0xfffffff000027807 */ /* 0x000fc60004800000 */
[----:B------:R-:W-:Y:S01]  /*1b60*/  STL [R1+0x5c], R163 ;  /* 0x00005ca301007387 */ /* 0x000fe20000100800 */
[----:B------:R-:W-:-:S03]  /*1b70*/  SEL R0, R0, 0xfffffff0, !P0 ;  /* 0xfffffff000007807 */ /* 0x000fc60004000000 */
[----:B------:R-:W-:Y:S04]  /*1b80*/  STL [R1+0x4c], R162 ;  /* 0x00004ca201007387 */ /* 0x000fe80000100800 */
[----:B------:R-:W-:Y:S04]  /*1b90*/  STL [R1+0x48], R41 ;  /* 0x0000482901007387 */ /* 0x000fe80000100800 */
[----:B------:R-:W-:Y:S01]  /*1ba0*/  STL.64 [R1+0x50], R164 ;  /* 0x000050a401007387 */ /* 0x000fe20000100a00 */
[----:B------:R-:W-:-:S03]  /*1bb0*/  LEA R229, R2, R228, 0x1 ;  /* 0x000000e402e57211 */ /* 0x000fc600078e08ff */
[----:B------:R-:W-:Y:S01]  /*1bc0*/  STL.64 [R1+0x78], R24 ;  /* 0x0000781801007387 */ /* 0x000fe20000100a00 */
[----:B------:R-:W-:-:S03]  /*1bd0*/  LEA R227, R0, R225, 0x1 ;  /* 0x000000e100e37211 */ /* 0x000fc600078e08ff */
[----:B------:R-:W-:Y:S04]  /*1be0*/  STL.64 [R1+0x20], R22 ;  /* 0x0000201601007387 */ /* 0x000fe80000100a00 */
[----:B------:R-:W-:Y:S04]  /*1bf0*/  STL [R1+0x70], R11 ;  /* 0x0000700b01007387 */ /* 0x000fe80000100800 */
[----:B------:R-:W-:Y:S04]  /*1c00*/  STL [R1+0x80], R10 ;  /* 0x0000800a01007387 */ /* 0x000fe80000100800 */
[----:B------:R-:W3:Y:S04]  /*1c10*/  LDSM.16.M88.4 R8, [R228+0x1000] ;  /* 0x00100000e408783b */ /* 0x000ee80000000200 */
[----:B------:R-:W4:Y:S04]  /*1c20*/  LDSM.16.M88.4 R32, [R225+0x6400] ;  /* 0x00640000e120783b */ /* 0x000f280000000200 */
[----:B------:R-:W5:Y:S04]  /*1c30*/  LDSM.16.M88.4 R28, [R225+0x6800] ;  /* 0x00680000e11c783b */ /* 0x000f680000000200 */
[----:B------:R-:W5:Y:S04]  /*1c40*/  LDSM.16.M88.4 R20, [R225+0x6c00] ;  /* 0x006c0000e114783b */ /* 0x000f680000000200 */
[----:B------:R-:W-:Y:S04]  /*1c50*/  LDSM.16.M88.4 R24, [R229] ;  /* 0x00000000e518783b */ /* 0x000fe80000000200 */
[----:B------:R-:W5:Y:S01]  /*1c60*/  LDSM.16.M88.4 R40, [R227+0x6000] ;  /* 0x00600000e328783b */ /* 0x000f620000000200 */
[C---:B--2---:R-:W-:Y:S03]  /*1c70*/  HMMA.16816.F32 R56, R12.reuse, R16, RZ ;  /* 0x000000100c38723c */ /* 0x044fe600000018ff */
[----:B-1----:R-:W1:Y:S04]  /*1c80*/  LDSM.16.M88.4 R4, [R229+0x1000] ;  /* 0x00100000e504783b */ /* 0x002e680000000200 */
[----:B------:R-:W-:Y:S04]  /*1c90*/  LDSM.16.M88.4 R64, [R225+0x7000] ;  /* 0x00700000e140783b */ /* 0x000fe80000000200 */
[----:B------:R-:W2:Y:S04]  /*1ca0*/  LDSM.16.M88.4 R36, [R228+0x2000] ;  /* 0x00200000e424783b */ /* 0x000ea80000000200 */
[----:B------:R-:W2:Y:S01]  /*1cb0*/  LDSM.16.M88.4 R48, [R227+0x6800] ;  /* 0x00680000e330783b */ /* 0x000ea20000000200 */
[----:B------:R-:W-:Y:S03]  /*1cc0*/  HMMA.16816.F32 R140, R12, R18, RZ ;  /* 0x000000120c8c723c */ /* 0x000fe600000018ff */
[----:B------:R-:W2:Y:S03]  /*1cd0*/  LDSM.16.M88.4 R52, [R227+0x6400] ;  /* 0x00640000e334783b */ /* 0x000ea60000000200 */
[C---:B---3--:R-:W-:Y:S01]  /*1ce0*/  HMMA.16816.F32 R60, R8.reuse, R16, RZ ;  /* 0x00000010083c723c */ /* 0x048fe200000018ff */
[----:B------:R-:W3:Y:S04]  /*1cf0*/  LDSM.16.M88.4 R44, [R227+0x6c00] ;  /* 0x006c0000e32c783b */ /* 0x000ee80000000200 */
[----:B------:R-:W-:Y:S01]  /*1d00*/  LDSM.16.M88.4 R92, [R225+0x7800] ;  /* 0x00780000e15c783b */ /* 0x000fe20000000200 */
[C---:B------:R-:W-:Y:S03]  /*1d10*/  HMMA.16816.F32 R96, R8.reuse, R18, RZ ;  /* 0x000000120860723c */ /* 0x040fe600000018ff */
[----:B------:R-:W-:Y:S03]  /*1d20*/  LDSM.16.M88.4 R72, [R225+0x7400] ;  /* 0x00740000e148783b */ /* 0x000fe60000000200 */
[C---:B----4-:R-:W-:Y:S01]  /*1d30*/  HMMA.16816.F32 R68, R8.reuse, R32, RZ ;  /* 0x000000200844723c */ /* 0x050fe200000018ff */
[----:B------:R-:W-:Y:S04]  /*1d40*/  LDSM.16.M88.4 R84, [R225+0x7c00] ;  /* 0x007c0000e154783b */ /* 0x000fe80000000200 */
[----:B------:R-:W0:Y:S01]  /*1d50*/  LDGDEPBAR ;  /* 0x00000000000079af */ /* 0x000e220000000000 */
[C---:B-----5:R-:W-:Y:S06]  /*1d60*/  HMMA.16816.F32 R16, R8.reuse, R28, RZ ;  /* 0x0000001c0810723c */ /* 0x060fec00000018ff */
[C---:B------:R-:W-:Y:S06]  /*1d70*/  HMMA.16816.F32 R80, R8.reuse, R20, RZ ;  /* 0x000000140850723c */ /* 0x040fec00000018ff */
[C---:B------:R-:W-:Y:S06]  /*1d80*/  HMMA.16816.F32 R88, R8.reuse, R34, RZ ;  /* 0x000000220858723c */ /* 0x040fec00000018ff */
[C---:B------:R-:W-:Y:S06]  /*1d90*/  HMMA.16816.F32 R76, R8.reuse, R30, RZ ;  /* 0x0000001e084c723c */ /* 0x040fec00000018ff */
[----:B------:R-:W-:Y:S06]  /*1da0*/  HMMA.16816.F32 R100, R8, R22, RZ ;  /* 0x000000160864723c */ /* 0x000fec00000018ff */
[----:B------:R-:W-:Y:S01]  /*1db0*/  HMMA.16816.F32 R8, R24, R40, R56 ;  /* 0x000000281808723c */ /* 0x000fe20000001838 */
[----:B------:R-:W-:Y:S05]  /*1dc0*/  LDSM.16.M88.4 R56, [R227+0x7000] ;  /* 0x00700000e338783b */ /* 0x000fea0000000200 */
[C---:B------:R-:W-:Y:S06]  /*1dd0*/  HMMA.16816.F32 R116, R12.reuse, R20, RZ ;  /* 0x000000140c74723c */ /* 0x040fec00000018ff */
[C---:B------:R-:W-:Y:S01]  /*1de0*/  HMMA.16816.F32 R112, R12.reuse, R22, RZ ;  /* 0x000000160c70723c */ /* 0x040fe200000018ff */
[----:B------:R-:W4:Y:S05]  /*1df0*/  LDSM.16.M88.4 R20, [R228+0x3000] ;  /* 0x00300000e414783b */ /* 0x000f2a0000000200 */
[C---:B------:R-:W-:Y:S06]  /*1e00*/  HMMA.16816.F32 R124, R12.reuse, R32, RZ ;  /* 0x000000200c7c723c */ /* 0x040fec00000018ff */
[C---:B------:R-:W-:Y:S01]  /*1e10*/  HMMA.16816.F32 R136, R12.reuse, R34, RZ ;  /* 0x000000220c88723c */ /* 0x040fe200000018ff */
[----:B------:R-:W5:Y:S05]  /*1e20*/  LDSM.16.M88.4 R32, [R229+0x2000] ;  /* 0x00200000e520783b */ /* 0x000f6a0000000200 */
[C---:B------:R-:W-:Y:S06]  /*1e30*/  HMMA.16816.F32 R120, R12.reuse, R28, RZ ;  /* 0x0000001c0c78723c */ /* 0x040fec00000018ff */
[----:B------:R-:W-:Y:S01]  /*1e40*/  HMMA.16816.F32 R132, R12, R30, RZ ;  /* 0x0000001e0c84723c */ /* 0x000fe200000018ff */
[----:B------:R-:W5:Y:S05]  /*1e50*/  LDSM.16.M88.4 R28, [R229+0x3000] ;  /* 0x00300000e51c783b */ /* 0x000f6a0000000200 */
[----:B-1----:R-:W-:Y:S06]  /*1e60*/  HMMA.16816.F32 R12, R4, R40, R60 ;  /* 0x00000028040c723c */ /* 0x002fec000000183c */
[----:B--2---:R-:W-:Y:S06]  /*1e70*/  HMMA.16816.F32 R8, R36, R64, R8 ;  /* 0x000000402408723c */ /* 0x004fec0000001808 */
[C---:B------:R-:W-:Y:S06]  /*1e80*/  HMMA.16816.F32 R108, R4.reuse, R42, R96 ;  /* 0x0000002a046c723c */ /* 0x040fec0000001860 */
[C---:B------:R-:W-:Y:S01]  /*1e90*/  HMMA.16816.F32 R60, R4.reuse, R48, R16 ;  /* 0x00000030043c723c */ /* 0x040fe20000001810 */
[----:B------:R-:W-:Y:S05]  /*1ea0*/  LDSM.16.M88.4 R16, [R228+0x4000] ;  /* 0x00400000e410783b */ /* 0x000fea0000000200 */
[C---:B------:R-:W-:Y:S01]  /*1eb0*/  HMMA.16816.F32 R96, R4.reuse, R50, R76 ;  /* 0x000000320460723c */ /* 0x040fe2000000184c */
[----:B------:R-:W1:Y:S05]  /*1ec0*/  LDSM.16.M88.4 R76, [R225+0x8000] ;  /* 0x00800000e14c783b */ /* 0x000e6a0000000200 */
[C---:B------:R-:W-:Y:S06]  /*1ed0*/  HMMA.16816.F32 R104, R4.reuse, R54, R88 ;  /* 0x000000360468723c */ /* 0x040fec0000001858 */
[----:B---3--:R-:W-:Y:S06]  /*1ee0*/  HMMA.16816.F32 R88, R4, R46, R100 ;  /* 0x0000002e0458723c */ /* 0x008fec0000001864 */
[C---:B------:R-:W-:Y:S06]  /*1ef0*/  HMMA.16816.F32 R144, R24.reuse, R48, R120 ;  /* 0x000000301890723c */ /* 0x040fec0000001878 */
[C---:B------:R-:W-:Y:S06]  /*1f00*/  HMMA.16816.F32 R148, R24.reuse, R44, R116 ;  /* 0x0000002c1894723c */ /* 0x040fec0000001874 */
[C---:B------:R-:W-:Y:S06]  /*1f10*/  HMMA.16816.F32 R100, R24.reuse, R52, R124 ;  /* 0x000000341864723c */ /* 0x040fec000000187c */
[C---:B------:R-:W-:Y:S06]  /*1f20*/  HMMA.16816.F32 R40, R24.reuse, R42, R140 ;  /* 0x0000002a1828723c */ /* 0x040fec000000188c */
[C---:B------:R-:W-:Y:S06]  /*1f30*/  HMMA.16816.F32 R116, R24.reuse, R54, R136 ;  /* 0x000000361874723c */ /* 0x040fec0000001888 */
[C---:B------:R-:W-:Y:S06]  /*1f40*/  HMMA.16816.F32 R120, R24.reuse, R50, R132 ;  /* 0x000000321878723c */ /* 0x040fec0000001884 */
[----:B------:R-:W-:Y:S06]  /*1f50*/  HMMA.16816.F32 R112, R24, R46, R112 ;  /* 0x0000002e1870723c */ /* 0x000fec0000001870 */
[----:B----4-:R-:W-:Y:S01]  /*1f60*/  HMMA.16816.F32 R24, R20, R64, R12 ;  /* 0x000000401418723c */ /* 0x010fe2000000180c */
[----:B------:R-:W2:Y:S05]  /*1f70*/  LDSM.16.M88.4 R12, [R228+0x5000] ;  /* 0x00500000e40c783b */ /* 0x000eaa0000000200 */
[C---:B------:R-:W-:Y:S06]  /*1f80*/  HMMA.16816.F32 R68, R4.reuse, R52, R68 ;  /* 0x000000340444723c */ /* 0x040fec0000001844 */
[----:B------:R-:W-:Y:S01]  /*1f90*/  HMMA.16816.F32 R80, R4, R44, R80 ;  /* 0x0000002c0450723c */ /* 0x000fe20000001850 */
[----:B------:R-:W-:Y:S05]  /*1fa0*/  LDSM.16.M88.4 R44, [R227+0x8000] ;  /* 0x00800000e32c783b */ /* 0x000fea0000000200 */
[----:B-----5:R-:W-:Y:S01]  /*1fb0*/  HMMA.16816.F32 R4, R32, R56, R8 ;  /* 0x000000382004723c */ /* 0x020fe20000001808 */
[----:B------:R-:W3:Y:S05]  /*1fc0*/  LDSM.16.M88.4 R8, [R229+0x4000] ;  /* 0x00400000e508783b */ /* 0x000eea0000000200 */
[C---:B------:R-:W-:Y:S06]  /*1fd0*/  HMMA.16816.F32 R136, R20.reuse, R92, R60 ;  /* 0x0000005c1488723c */ /* 0x040fec000000183c */
[-C--:B------:R-:W-:Y:S06]  /*1fe0*/  HMMA.16816.F32 R60, R20, R66.reuse, R108 ;  /* 0x00000042143c723c */ /* 0x080fec000000186c */
[----:B------:R-:W-:Y:S01]  /*1ff0*/  HMMA.16816.F32 R52, R36, R66, R40 ;  /* 0x000000422434723c */ /* 0x000fe20000001828 */
[----:B------:R-:W-:Y:S05]  /*2000*/  LDSM.16.M88.4 R40, [R227+0x7400] ;  /* 0x00740000e328783b */ /* 0x000fea0000000200 */
[----:B------:R-:W-:Y:S06]  /*2010*/  HMMA.16816.F32 R48, R28, R56, R24 ;  /* 0x000000381c30723c */ /* 0x000fec0000001818 */
[C---:B------:R-:W-:Y:S06]  /*2020*/  HMMA.16816.F32 R124, R20.reuse, R72, R68 ;  /* 0x00000048147c723c */ /* 0x040fec0000001844 */
[C---:B------:R-:W-:Y:S06]  /*2030*/  HMMA.16816.F32 R140, R20.reuse, R84, R80 ;  /* 0x00000054148c723c */ /* 0x040fec0000001850 */
[C---:B------:R-:W-:Y:S06]  /*2040*/  HMMA.16816.F32 R104, R20.reuse, R74, R104 ;  /* 0x0000004a1468723c */ /* 0x040fec0000001868 */
[C---:B------:R-:W-:Y:S06]  /*2050*/  HMMA.16816.F32 R108, R20.reuse, R94, R96 ;  /* 0x0000005e146c723c */ /* 0x040fec0000001860 */
[----:B------:R-:W-:Y:S06]  /*2060*/  HMMA.16816.F32 R132, R20, R86, R88 ;  /* 0x000000561484723c */ /* 0x000fec0000001858 */
[----:B-1----:R-:W-:Y:S01]  /*2070*/  HMMA.16816.F32 R20, R16, R76, R4 ;  /* 0x0000004c1014723c */ /* 0x002fe20000001804 */
[----:B------:R-:W1:Y:S05]  /*2080*/  LDSM.16.M88.4 R4, [R229+0x5000] ;  /* 0x00500000e504783b */ /* 0x000e6a0000000200 */
[-C--:B------:R-:W-:Y:S06]  /*2090*/  HMMA.16816.F32 R24, R28, R58.reuse, R60 ;  /* 0x0000003a1c18723c */ /* 0x080fec000000183c */
[----:B------:R-:W-:Y:S06]  /*20a0*/  HMMA.16816.F32 R56, R32, R58, R52 ;  /* 0x0000003a2038723c */ /* 0x000fec0000001834 */
[----:B--2---:R-:W-:Y:S06]  /*20b0*/  HMMA.16816.F32 R48, R12, R76, R48 ;  /* 0x0000004c0c30723c */ /* 0x004fec0000001830 */
[----:B---3--:R-:W-:Y:S01]  /*20c0*/  HMMA.16816.F32 R68, R8, R44, R20 ;  /* 0x0000002c0844723c */ /* 0x008fe20000001814 */
[----:B------:R-:W-:Y:S05]  /*20d0*/  LDSM.16.M88.4 R20, [R227+0x7800] ;  /* 0x00780000e314783b */ /* 0x000fea0000000200 */
[C---:B------:R-:W-:Y:S06]  /*20e0*/  HMMA.16816.F32 R64, R36.reuse, R72, R100 ;  /* 0x000000482440723c */ /* 0x040fec0000001864 */
[C---:B------:R-:W-:Y:S06]  /*20f0*/  HMMA.16816.F32 R80, R36.reuse, R74, R116 ;  /* 0x0000004a2450723c */ /* 0x040fec0000001874 */
[C---:B------:R-:W-:Y:S06]  /*2100*/  HMMA.16816.F32 R88, R36.reuse, R92, R144 ;  /* 0x0000005c2458723c */ /* 0x040fec0000001890 */
[C---:B------:R-:W-:Y:S06]  /*2110*/  HMMA.16816.F32 R92, R36.reuse, R94, R120 ;  /* 0x0000005e245c723c */ /* 0x040fec0000001878 */
[C---:B------:R-:W-:Y:S06]  /*2120*/  HMMA.16816.F32 R116, R36.reuse, R84, R148 ;  /* 0x000000542474723c */ /* 0x040fec0000001894 */
[----:B------:R-:W-:Y:S06]  /*2130*/  HMMA.16816.F32 R112, R36, R86, R112 ;  /* 0x000000562470723c */ /* 0x000fec0000001870 */
[-C--:B------:R-:W-:Y:S01]  /*2140*/  HMMA.16816.F32 R60, R12, R78.reuse, R24 ;  /* 0x0000004e0c3c723c */ /* 0x080fe20000001818 */
[----:B------:R-:W2:Y:S05]  /*2150*/  LDSM.16.M88.4 R24, [R225+0x8400] ;  /* 0x00840000e118783b */ /* 0x000eaa0000000200 */
[----:B------:R-:W-:Y:S01]  /*2160*/  HMMA.16816.F32 R36, R16, R78, R56 ;  /* 0x0000004e1024723c */ /* 0x000fe20000001838 */
[----:B------:R-:W-:-:S05]  /*2170*/  FMUL.FTZ R0, R68, UR8 ;  /* 0x0000000844007c20 */ /* 0x000fca0008410000 */
[----:B-1----:R-:W-:Y:S01]  /*2180*/  HMMA.16816.F32 R52, R4, R44, R48 ;  /* 0x0000002c0434723c */ /* 0x002fe20000001830 */
[----:B------:R1:W3:Y:S01]  /*2190*/  MUFU.TANH R131, R0 ;  /* 0x0000000000837308 */ /* 0x0002e20000002400 */
[----:B------:R-:W4:Y:S04]  /*21a0*/  LDSM.16.M88.4 R48, [R227+0x7c00] ;  /* 0x007c0000e330783b */ /* 0x000f280000000200 */
[-C--:B------:R-:W-:Y:S06]  /*21b0*/  HMMA.16816.F32 R56, R32, R40.reuse, R64 ;  /* 0x000000282038723c */ /* 0x080fec0000001840 */
[----:B------:R-:W-:Y:S01]  /*21c0*/  HMMA.16816.F32 R64, R28, R40, R124 ;  /* 0x000000281c40723c */ /* 0x000fe2000000187c */
[----:B-1----:R-:W-:-:S04]  /*21d0*/  FMUL.FTZ R0, R69, UR8 ;  /* 0x0000000845007c20 */ /* 0x002fc80008410000 */
[----:B------:R1:W1:Y:S01]  /*21e0*/  MUFU.TANH R125, R0 ;  /* 0x00000000007d7308 */ /* 0x0002620000002400 */
[-C--:B------:R-:W-:Y:S06]  /*21f0*/  HMMA.16816.F32 R72, R4, R46.reuse, R60 ;  /* 0x0000002e0448723c */ /* 0x080fec000000183c */
[----:B------:R-:W-:Y:S01]  /*2200*/  HMMA.16816.F32 R44, R8, R46, R36 ;  /* 0x0000002e082c723c */ /* 0x000fe20000001824 */
[----:B------:R-:W5:Y:S01]  /*2210*/  LDSM.16.M88.4 R36, [R227+0x8400] ;  /* 0x00840000e324783b */ /* 0x000f620000000200 */
[----:B-1----:R-:W-:-:S04]  /*2220*/  FMUL.FTZ R0, R70, UR8 ;  /* 0x0000000846007c20 */ /* 0x002fc80008410000 */
[----:B------:R1:W1:Y:S02]  /*2230*/  MUFU.TANH R145, R0 ;  /* 0x0000000000917308 */ /* 0x0002640000002400 */
[----:B-1----:R-:W-:-:S06]  /*2240*/  FMUL.FTZ R0, R71, UR8 ;  /* 0x0000000847007c20 */ /* 0x002fcc0008410000 */
[----:B------:R1:W1:Y:S02]  /*2250*/  MUFU.TANH R144, R0 ;  /* 0x0000000000907308 */ /* 0x0002640000002400 */
[----:B-1----:R-:W-:-:S06]  /*2260*/  FMUL.FTZ R0, R52, UR8 ;  /* 0x0000000834007c20 */ /* 0x002fcc0008410000 */
[----:B------:R1:W1:Y:S02]  /*2270*/  MUFU.TANH R126, R0 ;  /* 0x00000000007e7308 */ /* 0x0002640000002400 */
[----:B-1----:R-:W-:-:S06]  /*2280*/  FMUL.FTZ R0, R53, UR8 ;  /* 0x0000000835007c20 */ /* 0x002fcc0008410000 */
[----:B------:R1:W1:Y:S02]  /*2290*/  MUFU.TANH R124, R0 ;  /* 0x00000000007c7308 */ /* 0x0002640000002400 */
[----:B-1----:R-:W-:-:S06]  /*22a0*/  FMUL.FTZ R0, R54, UR8 ;  /* 0x0000000836007c20 */ /* 0x002fcc0008410000 */
[----:B------:R1:W1:Y:S01]  /*22b0*/  MUFU.TANH R127, R0 ;  /* 0x00000000007f7308 */ /* 0x0002620000002400 */
[----:B------:R-:W-:Y:S01]  /*22c0*/  HMMA.16816.F32 R84, R28, R42, R104 ;  /* 0x0000002a1c54723c */ /* 0x000fe20000001868 */
[----:B-1----:R-:W-:-:S05]  /*22d0*/  FMUL.FTZ R0, R55, UR8 ;  /* 0x0000000837007c20 */ /* 0x002fca0008410000 */
[----:B--2---:R-:W-:Y:S01]  /*22e0*/  HMMA.16816.F32 R52, R16, R24, R56 ;  /* 0x000000181034723c */ /* 0x004fe20000001838 */
[----:B------:R1:W2:Y:S05]  /*22f0*/  MUFU.TANH R123, R0 ;  /* 0x00000000007b7308 */ /* 0x0002aa0000002400 */
[----:B------:R-:W-:Y:S06]  /*2300*/  HMMA.16816.F32 R56, R32, R42, R80 ;  /* 0x0000002a2038723c */ /* 0x000fec0000001850 */
[----:B------:R-:W-:Y:S01]  /*2310*/  HMMA.16816.F32 R40, R12, R24, R64 ;  /* 0x000000180c28723c */ /* 0x000fe20000001840 */
[----:B-1----:R-:W-:-:S04]  /*2320*/  FMUL.FTZ R0, R44, UR8 ;  /* 0x000000082c007c20 */ /* 0x002fc80008410000 */
[----:B------:R1:W1:Y:S01]  /*2330*/  MUFU.TANH R122, R0 ;  /* 0x00000000007a7308 */ /* 0x0002620000002400 */
[C---:B------:R-:W-:Y:S06]  /*2340*/  HMMA.16816.F32 R104, R28.reuse, R22, R108 ;  /* 0x000000161c68723c */ /* 0x040fec000000186c */
[----:B----4-:R-:W-:Y:S01]  /*2350*/  HMMA.16816.F32 R108, R28, R48, R140 ;  /* 0x000000301c6c723c */ /* 0x010fe2000000188c */
[----:B-1----:R-:W-:-:S04]  /*2360*/  FMUL.FTZ R0, R45, UR8 ;  /* 0x000000082d007c20 */ /* 0x002fc80008410000 */
[----:B------:R1:W4:Y:S02]  /*2370*/  MUFU.TANH R121, R0 ;  /* 0x0000000000797308 */ /* 0x0003240000002400 */
[----:B-1----:R-:W-:-:S06]  /*2380*/  FMUL.FTZ R0, R46, UR8 ;  /* 0x000000082e007c20 */ /* 0x002fcc0008410000 */
[----:B------:R1:W1:Y:S01]  /*2390*/  MUFU.TANH R141, R0 ;  /* 0x00000000008d7308 */ /* 0x0002620000002400 */
[----:B------:R-:W-:Y:S01]  /*23a0*/  HMMA.16816.F32 R60, R32, R20, R88 ;  /* 0x00000014203c723c */ /* 0x000fe20000001858 */
[----:B-1----:R-:W-:-:S05]  /*23b0*/  FMUL.FTZ R0, R47, UR8 ;  /* 0x000000082f007c20 */ /* 0x002fca0008410000 */
[----:B-----5:R-:W-:Y:S01]  /*23c0*/  HMMA.16816.F32 R44, R8, R36, R52 ;  /* 0x00000024082c723c */ /* 0x020fe20000001834 */
[----:B------:R1:W1:Y:S05]  /*23d0*/  MUFU.TANH R140, R0 ;  /* 0x00000000008c7308 */ /* 0x00026a0000002400 */
[----:B------:R-:W-:Y:S01]  /*23e0*/  HMMA.16816.F32 R96, R28, R20, R136 ;  /* 0x000000141c60723c */ /* 0x000fe20000001888 */
[----:B-1----:R-:W-:-:S04]  /*23f0*/  FMUL.FTZ R0, R72, UR8 ;  /* 0x0000000848007c20 */ /* 0x002fc80008410000 */
[----:B------:R1:W1:Y:S01]  /*2400*/  MUFU.TANH R120, R0 ;  /* 0x0000000000787308 */ /* 0x0002620000002400 */
[----:B------:R-:W-:Y:S01]  /*2410*/  HMMA.16816.F32 R100, R28, R50, R132 ;  /* 0x000000321c64723c */ /* 0x000fe20000001884 */
[----:B------:R-:W5:Y:S05]  /*2420*/  LDSM.16.M88.4 R28, [R225+0x8800] ;  /* 0x00880000e11c783b */ /* 0x000f6a0000000200 */
[----:B------:R-:W-:Y:S01]  /*2430*/  HMMA.16816.F32 R52, R4, R36, R40 ;  /* 0x000000240434723c */ /* 0x000fe20000001828 */
[----:B-1----:R-:W-:-:S05]  /*2440*/  FMUL.FTZ R0, R73, UR8 ;  /* 0x0000000849007c20 */ /* 0x002fca0008410000 */
[----:B------:R-:W-:Y:S01]  /*2450*/  HMMA.16816.F32 R40, R16, R26, R56 ;  /* 0x0000001a1028723c */ /* 0x000fe20000001838 */
[----:B------:R1:W1:Y:S05]  /*2460*/  MUFU.TANH R90, R0 ;  /* 0x00000000005a7308 */ /* 0x00026a0000002400 */
[----:B------:R-:W-:Y:S01]  /*2470*/  HMMA.16816.F32 R76, R32, R22, R92 ;  /* 0x00000016204c723c */ /* 0x000fe2000000185c */
[----:B------:R-:W3:Y:S01]  /*2480*/  LDSM.16.M88.4 R20, [R225+0x8c00] ;  /* 0x008c0000e114783b */ /* 0x000ee20000000200 */
[----:B-1----:R-:W-:-:S04]  /*2490*/  FMUL.FTZ R0, R74, UR8 ;  /* 0x000000084a007c20 */ /* 0x002fc80008410000 */
[----:B------:R1:W1:Y:S01]  /*24a0*/  MUFU.TANH R89, R0 ;  /* 0x0000000000597308 */ /* 0x0002620000002400 */
[----:B------:R-:W-:Y:S01]  /*24b0*/  HMMA.16816.F32 R68, R32, R48, R116 ;  /* 0x000000302044723c */ /* 0x000fe20000001874 */
[----:B-1----:R-:W-:-:S06]  /*24c0*/  FMUL.FTZ R0, R75, UR8 ;  /* 0x000000084b007c20 */ /* 0x002fcc0008410000 */
[----:B------:R1:W1:Y:S01]  /*24d0*/  MUFU.TANH R88, R0 ;  /* 0x0000000000587308 */ /* 0x0002620000002400 */
[----:B------:R-:W-:Y:S01]  /*24e0*/  HMMA.16816.F32 R64, R32, R50, R112 ;  /* 0x000000322040723c */ /* 0x000fe20000001870 */
[----:B-1----:R-:W-:-:S06]  /*24f0*/  FMUL.FTZ R0, R44, UR8 ;  /* 0x000000082c007c20 */ /* 0x002fcc0008410000 */
[----:B------:R1:W1:Y:S01]  /*2500*/  MUFU.TANH R83, R0 ;  /* 0x0000000000537308 */ /* 0x0002620000002400 */
[----:B------:R-:W-:Y:S01]  /*2510*/  HMMA.16816.F32 R32, R12, R26, R84 ;  /* 0x0000001a0c20723c */ /* 0x000fe20000001854 */
[----:B------:R-:W2:Y:S01]  /*2520*/  LDSM.16.M88.4 R24, [R227+0x8800] ;  /* 0x00880000e318783b */ /* 0x000ea20000000200 */
[----:B-1----:R-:W-:-:S05]  /*2530*/  FMUL.FTZ R0, R45, UR8 ;  /* 0x000000082d007c20 */ /* 0x002fca0008410000 */
[----:B------:R1:W1:Y:S01]  /*2540*/  MUFU.TANH R82, R0 ;  /* 0x0000000000527308 */ /* 0x0002620000002400 */
[----:B------:R-:W-:Y:S01]  /*2550*/  HMMA.16816.F32 R40, R8, R38, R40 ;  /* 0x000000260828723c */ /* 0x000fe20000001828 */
[----:B-1----:R-:W-:-:S06]  /*2560*/  FMUL.FTZ R0, R46, UR8 ;  /* 0x000000082e007c20 */ /* 0x002fcc0008410000 */
[----:B------:R1:W1:Y:S02]  /*2570*/  MUFU.TANH R91, R0 ;  /* 0x00000000005b7308 */ /* 0x0002640000002400 */
[----:B-1----:R-:W-:-:S06]  /*2580*/  FMUL.FTZ R0, R47, UR8 ;  /* 0x000000082f007c20 */ /* 0x002fcc0008410000 */
[----:B------:R1:W1:Y:S01]  /*2590*/  MUFU.TANH R85, R0 ;  /* 0x0000000000557308 */ /* 0x0002620000002400 */
[----:B-----5:R-:W-:Y:S01]  /*25a0*/  HMMA.16816.F32 R44, R16, R28, R60 ;  /* 0x0000001c102c723c */ /* 0x020fe2000000183c */
[----:B-1----:R-:W-:-:S06]  /*25b0*/  FMUL.FTZ R0, R52, UR8 ;  /* 0x0000000834007c20 */ /* 0x002fcc0008410000 */
[----:B------:R1:W1:Y:S01]  /*25c0*/  MUFU.TANH R81, R0 ;  /* 0x0000000000517308 */ /* 0x0002620000002400 */
[----:B------:R-:W-:Y:S01]  /*25d0*/  HMMA.16816.F32 R32, R4, R38, R32 ;  /* 0x000000260420723c */ /* 0x000fe20000001820 */
[----:B-1----:R-:W-:-:S06]  /*25e0*/  FMUL.FTZ R0, R53, UR8 ;  /* 0x0000000835007c20 */ /* 0x002fcc0008410000 */
[----:B------:R1:W1:Y:S01]  /*25f0*/  MUFU.TANH R80, R0 ;  /* 0x0000000000507308 */ /* 0x0002620000002400 */
[C---:B------:R-:W-:Y:S06]  /*2600*/  HMMA.16816.F32 R60, R12.reuse, R28, R96 ;  /* 0x0000001c0c3c723c */ /* 0x040fec0000001860 */
[----:B------:R-:W-:Y:S01]  /*2610*/  HMMA.16816.F32 R48, R12, R30, R104 ;  /* 0x0000001e0c30723c */ /* 0x000fe20000001868 */
[----:B-1----:R-:W-:-:S05]  /*2620*/  FMUL.FTZ R0, R54, UR8 ;  /* 0x0000000836007c20 */ /* 0x002fca0008410000 */
[----:B---3--:R-:W-:Y:S01]  /*2630*/  HMMA.16816.F32 R36, R12, R22, R100 ;  /* 0x000000160c24723c */ /* 0x008fe20000001864 */
[----:B------:R1:W3:Y:S02]  /*2640*/  MUFU.TANH R72, R0 ;  /* 0x0000000000487308 */ /* 0x0002e40000002400 */
[----:B-1----:R-:W-:-:S03]  /*2650*/  FMUL.FTZ R0, R55, UR8 ;  /* 0x0000000837007c20 */ /* 0x002fc60008410000 */
[----:B------:R-:W-:Y:S01]  /*2660*/  HMMA.16816.F32 R52, R12, R20, R108 ;  /* 0x000000140c34723c */ /* 0x000fe2000000186c */
[----:B------:R-:W1:Y:S02]  /*2670*/  LDSM.16.M88.4 R12, [R227+0x8c00] ;  /* 0x008c0000e30c783b */ /* 0x000e640000000200 */
[----:B------:R5:W1:Y:S03]  /*2680*/  MUFU.TANH R75, R0 ;  /* 0x00000000004b7308 */ /* 0x000a660000002400 */
[----:B------:R-:W-:Y:S01]  /*2690*/  HMMA.16816.F32 R56, R16, R30, R76 ;  /* 0x0000001e1038723c */ /* 0x000fe2000000184c */
[----:B------:R-:W-:Y:S01]  /*26a0*/  FMUL.FTZ R34, R34, UR8 ;  /* 0x0000000822227c20 */ /* 0x000fe20008410000 */
[----:B------:R-:W-:Y:S01]  /*26b0*/  FMUL.FTZ R35, R35, UR8 ;  /* 0x0000000823237c20 */ /* 0x000fe20008410000 */
[----:B------:R-:W-:Y:S01]  /*26c0*/  ISETP.GE.AND P0, PT, R166, 0x2, PT ;  /* 0x00000002a600780c */ /* 0x000fe20003f06270 */
[----:B------:R-:W-:-:S04]  /*26d0*/  DEPBAR.LE SB0, 0x0 ;  /* 0x000080000000791a */ /* 0x000fc80000000000 */
[----:B-----5:R-:W-:-:S04]  /*26e0*/  FMUL.FTZ R0, R40, UR8 ;  /* 0x0000000828007c20 */ /* 0x020fc80008410000 */
[----:B------:R5:W1:Y:S01]  /*26f0*/  MUFU.TANH R105, R0 ;  /* 0x0000000000697308 */ /* 0x000a620000002400 */
[----:B--2---:R-:W-:Y:S01]  /*2700*/  HMMA.16816.F32 R28, R8, R24, R44 ;  /* 0x00000018081c723c */ /* 0x004fe2000000182c */
[----:B-----5:R-:W-:-:S06]  /*2710*/  FMUL.FTZ R0, R41, UR8 ;  /* 0x0000000829007c20 */ /* 0x020fcc0008410000 */
[----:B------:R2:W1:Y:S02]  /*2720*/  MUFU.TANH R129, R0 ;  /* 0x0000000000817308 */ /* 0x0004640000002400 */
[----:B--2---:R-:W-:-:S06]  /*2730*/  FMUL.FTZ R0, R42, UR8 ;  /* 0x000000082a007c20 */ /* 0x004fcc0008410000 */
[----:B------:R2:W1:Y:S01]  /*2740*/  MUFU.TANH R84, R0 ;  /* 0x0000000000547308 */ /* 0x0004620000002400 */
[----:B------:R-:W-:Y:S01]  /*2750*/  HMMA.16816.F32 R44, R16, R20, R68 ;  /* 0x00000014102c723c */ /* 0x000fe20000001844 */
[----:B--2---:R-:W-:-:S06]  /*2760*/  FMUL.FTZ R0, R43, UR8 ;  /* 0x000000082b007c20 */ /* 0x004fcc0008410000 */
[----:B------:R2:W1:Y:S01]  /*2770*/  MUFU.TANH R77, R0 ;  /* 0x00000000004d7308 */ /* 0x0004620000002400 */
[----:B------:R-:W-:Y:S06]  /*2780*/  HMMA.16816.F32 R20, R16, R22, R64 ;  /* 0x000000161014723c */ /* 0x000fec0000001840 */
[----:B------:R-:W-:Y:S01]  /*2790*/  HMMA.16816.F32 R16, R4, R24, R60 ;  /* 0x000000180410723c */ /* 0x000fe2000000183c */
[----:B--2---:R-:W-:-:S04]  /*27a0*/  FMUL.FTZ R0, R32, UR8 ;  /* 0x0000000820007c20 */ /* 0x004fc80008410000 */
[----:B------:R2:W2:Y:S01]  /*27b0*/  MUFU.TANH R74, R0 ;  /* 0x00000000004a7308 */ /* 0x0004a20000002400 */
[----:B-1----:R-:W-:Y:S01]  /*27c0*/  HMMA.16816.F32 R40, R4, R12, R52 ;  /* 0x0000000c0428723c */ /* 0x002fe20000001834 */
[----:B------:R-:W-:Y:S01]  /*27d0*/  FMUL.FTZ R3, R29, UR8 ;  /* 0x000000081d037c20 */ /* 0x000fe20008410000 */
[----:B--2---:R-:W-:-:S05]  /*27e0*/  FMUL.FTZ R0, R33, UR8 ;  /* 0x0000000821007c20 */ /* 0x004fca0008410000 */
[----:B------:R1:W2:Y:S01]  /*27f0*/  MUFU.TANH R69, R0 ;  /* 0x0000000000457308 */ /* 0x0002a20000002400 */
[----:B------:R-:W-:Y:S07]  /*2800*/  HMMA.16816.F32 R36, R4, R14, R36 ;  /* 0x0000000e0424723c */ /* 0x000fee0000001824 */
[----:B------:R-:W2:Y:S01]  /*2810*/  MUFU.TANH R71, R34 ;  /* 0x0000002200477308 */ /* 0x000ea20000002400 */
[----:B-1----:R-:W-:-:S07]  /*2820*/  LOP3.LUT R0, R159, 0xffffffe0, RZ, 0xc0, !PT ;  /* 0xffffffe09f007812 */ /* 0x002fce00078ec0ff */
[----:B------:R1:W1:Y:S01]  /*2830*/  MUFU.TANH R70, R35 ;  /* 0x0000002300467308 */ /* 0x0002620000002400 */
[----:B------:R-:W-:Y:S01]  /*2840*/  IADD3 R0, -R0, R158, RZ ;  /* 0x0000009e00007210 */ /* 0x000fe20007ffe1ff */
[----:B-1----:R-:W-:Y:S06]  /*2850*/  HMMA.16816.F32 R32, R4, R26, R48 ;  /* 0x0000001a0420723c */ /* 0x002fec0000001830 */
[----:B------:R1:W1:Y:S01]  /*2860*/  MUFU.TANH R50, R3 ;  /* 0x0000000300327308 */ /* 0x0002620000002400 */
[----:B------:R-:W-:-:S04]  /*2870*/  SHF.R.S32.HI R4, RZ, 0x1f, R0 ;  /* 0x0000001fff047819 */ /* 0x000fc80000011400 */
[----:B------:R-:W-:Y:S02]  /*2880*/  LEA.HI R0, R4, R0, RZ, 0x2 ;  /* 0x0000000004007211 */ /* 0x000fe400078f10ff */
[----:B------:R-:W-:Y:S01]  /*2890*/  HMMA.16816.F32 R4, R8, R26, R56 ;  /* 0x0000001a0804723c */ /* 0x000fe20000001838 */
[----:B-1----:R-:W-:-:S04]  /*28a0*/  FMUL.FTZ R3, R30, UR8 ;  /* 0x000000081e037c20 */ /* 0x002fc80008410000 */
[----:B------:R1:W1:Y:S01]  /*28b0*/  MUFU.TANH R133, R3 ;  /* 0x0000000300857308 */ /* 0x0002620000002400 */
[----:B------:R-:W-:Y:S01]  /*28c0*/  LEA R24, R157, R160, 0x4 ;  /* 0x000000a09d187211 */ /* 0x000fe200078e20ff */
[----:B------:R-:W-:Y:S01]  /*28d0*/  HMMA.16816.F32 R64, R8, R12, R44 ;  /* 0x0000000c0840723c */ /* 0x000fe2000000182c */
[----:B------:R-:W-:-:S05]  /*28e0*/  SHF.R.S32.HI R0, RZ, 0x2, R0 ;  /* 0x00000002ff007819 */ /* 0x000fca0000011400 */
[----:B------:R-:W-:Y:S01]  /*28f0*/  HMMA.16816.F32 R60, R8, R14, R20 ;  /* 0x0000000e083c723c */ /* 0x000fe20000001814 */
[----:B------:R-:W-:Y:S01]  /*2900*/  IADD3 R0, R24, 0x1, R0 ;  /* 0x0000000118007810 */ /* 0x000fe20007ffe000 */
[----:B-1----:R-:W-:-:S05]  /*2910*/  FMUL.FTZ R3, R31, UR8 ;  /* 0x000000081f037c20 */ /* 0x002fca0008410000 */
[----:B------:R-:W-:Y:S01]  /*2920*/  FMUL.FTZ R8, R17, UR8 ;  /* 0x0000000811087c20 */ /* 0x000fe20008410000 */
[----:B------:R1:W1:Y:S01]  /*2930*/  MUFU.TANH R132, R3 ;  /* 0x0000000300847308 */ /* 0x0002620000002400 */
[----:B------:R-:W-:Y:S01]  /*2940*/  IADD3 R0, R128, R0, -R130 ;  /* 0x0000000080007210 */ /* 0x000fe20007ffe882 */
[----:B------:R-:W-:Y:S01]  /*2950*/  FMUL.FTZ R28, R28, UR8 ;  /* 0x000000081c1c7c20 */ /* 0x000fe20008410000 */
[----:B------:R-:W-:-:S05]  /*2960*/  SHF.L.U32 R158, R158, 0x1, RZ ;  /* 0x000000019e9e7819 */ /* 0x000fca00000006ff */
[----:B------:R-:W2:Y:S01]  /*2970*/  MUFU.TANH R17, R8 ;  /* 0x0000000800117308 */ /* 0x000ea20000002400 */
[----:B-1----:R-:W-:-:S07]  /*2980*/  FMUL.FTZ R3, R16, UR8 ;  /* 0x0000000810037c20 */ /* 0x002fce0008410000 */
[----:B------:R-:W1:Y:S01]  /*2990*/  MUFU.TANH R24, R3 ;  /* 0x0000000300187308 */ /* 0x000e620000002400 */
[----:B------:R-:W-:Y:S01]  /*29a0*/  IADD3 R25, R0, R161, RZ ;  /* 0x000000a100197210 */ /* 0x000fe20007ffe0ff */
[----:B------:R-:W-:Y:S01]  /*29b0*/  FMUL.FTZ R0, R18, UR8 ;  /* 0x0000000812007c20 */ /* 0x000fe20008410000 */
[----:B------:R-:W-:Y:S01]  /*29c0*/  LOP3.LUT R167, R158, 0x6, RZ, 0xc0, !PT ;  /* 0x000000069ea77812 */ /* 0x000fe200078ec0ff */
[----:B------:R-:W-:Y:S01]  /*29d0*/  FMUL.FTZ R12, R19, UR8 ;  /* 0x00000008130c7c20 */ /* 0x000fe20008410000 */
[----:B------:R-:W-:Y:S01]  /*29e0*/  FMUL.FTZ R15, R32, UR8 ;  /* 0x00000008200f7c20 */ /* 0x000fe20008410000 */
[----:B------:R-:W-:Y:S01]  /*29f0*/  FMUL.FTZ R16, R33, UR8 ;  /* 0x0000000821107c20 */ /* 0x000fe20008410000 */
[----:B------:R-:W-:Y:S01]  /*2a00*/  FMUL.FTZ R23, R34, UR8 ;  /* 0x0000000822177c20 */ /* 0x000fe20008410000 */
[----:B------:R5:W1:Y:S01]  /*2a10*/  MUFU.TANH R53, R28 ;  /* 0x0000001c00357308 */ /* 0x000a620000002400 */
[----:B------:R-:W-:Y:S01]  /*2a20*/  FMUL.FTZ R22, R35, UR8 ;  /* 0x0000000823167c20 */ /* 0x000fe20008410000 */
        /* <DEDUP_REMOVED lines=11> */
[----:B------:R4:W1:Y:S01]  /*2ae0*/  MUFU.TANH R49, R0 ;  /* 0x0000000000317308 */ /* 0x0008620000002400 */
[----:B-----5:R-:W-:Y:S01]  /*2af0*/  FMUL.FTZ R28, R37, UR8 ;  /* 0x00000008251c7c20 */ /* 0x020fe20008410000 */
[----:B----4-:R-:W-:Y:S01]  /*2b00*/  LEA R0, R198, R167, 0x6 ;  /* 0x000000a7c6007211 */ /* 0x010fe200078e30ff */
[----:B------:R-:W-:Y:S06]  /*2b10*/  BAR.SYNC.DEFER_BLOCKING 0x0 ;  /* 0x0000000000007b1d */ /* 0x000fec0000010000 */
[----:B-123--:R-:W-:Y:S05]  /*2b20*/  @!P0 BRA `(.L_x_443) ;  /* 0x0000000000548947 */ /* 0x00efea0003800000 */
        /* <DEDUP_REMOVED lines=21> */
.L_x_443:
[C---:B------:R-:W-:Y:S01]  /*2c80*/  VIADD R36, R0.reuse, 0x8 ;  /* 0x0000000800247836 */ /* 0x040fe20000000000 */
[----:B------:R-:W-:Y:S01]  /*2c90*/  VIMNMX R18, R25, R128, PT ;  /* 0x0000008019127248 */ /* 0x000fe20003fe0100 */
[C---:B------:R-:W-:Y:S01]  /*2ca0*/  VIADD R37, R0.reuse, 0x1 ;  /* 0x0000000100257836 */ /* 0x040fe20000000000 */
[----:B-1----:R1:W2:Y:S01]  /*2cb0*/  MUFU.TANH R5, R15 ;  /* 0x0000000f00057308 */ /* 0x0022a20000002400 */
[----:B------:R-:W-:Y:S01]  /*2cc0*/  VIADD R34, R0, 0x10 ;  /* 0x0000001000227836 */ /* 0x000fe20000000000 */
[-C--:B------:R-:W-:Y:S01]  /*2cd0*/  ISETP.GE.AND P6, PT, R36, R18.reuse, PT ;  /* 0x000000122400720c */ /* 0x080fe20003fc6270 */
[C---:B------:R-:W-:Y:S01]  /*2ce0*/  VIADD R35, R0.reuse, 0x9 ;  /* 0x0000000900237836 */ /* 0x040fe20000000000 */
[-C--:B------:R-:W-:Y:S01]  /*2cf0*/  ISETP.GE.AND P5, PT, R37, R18.reuse, PT ;  /* 0x000000122500720c */ /* 0x080fe20003fa6270 */
[----:B------:R-:W-:Y:S01]  /*2d00*/  VIADD R32, R0, 0x18 ;  /* 0x0000001800207836 */ /* 0x000fe20000000000 */
[----:B------:R-:W-:Y:S01]  /*2d10*/  FSEL R100, R122, -INF , !P6 ;  /* 0xff8000007a647808 */ /* 0x000fe20007000000 */
[----:B------:R-:W-:Y:S01]  /*2d20*/  VIADD R33, R0, 0x11 ;  /* 0x0000001100217836 */ /* 0x000fe20000000000 */
[-C--:B------:R-:W-:Y:S01]  /*2d30*/  ISETP.GE.AND P6, PT, R34, R18.reuse, PT ;  /* 0x000000122200720c */ /* 0x080fe20003fc6270 */
[C---:B------:R-:W-:Y:S01]  /*2d40*/  VIADD R38, R0.reuse, 0x20 ;  /* 0x0000002000267836 */ /* 0x040fe20000000000 */
[----:B------:R-:W-:Y:S01]  /*2d50*/  VIADDMNMX R19, R25, 0x40, R128, PT ;  /* 0x0000004019137846 */ /* 0x000fe20003800180 */
[C---:B------:R-:W-:Y:S01]  /*2d60*/  VIADD R39, R0.reuse, 0x19 ;  /* 0x0000001900277836 */ /* 0x040fe20000000000 */
[----:B------:R-:W-:Y:S01]  /*2d70*/  FSEL R107, R83, -INF , !P6 ;  /* 0xff800000536b7808 */ /* 0x000fe20007000000 */
[----:B------:R-:W-:Y:S01]  /*2d80*/  VIADD R42, R0, 0x21 ;  /* 0x00000021002a7836 */ /* 0x000fe20000000000 */
[-C--:B------:R-:W-:Y:S01]  /*2d90*/  ISETP.GE.AND P6, PT, R32, R18.reuse, PT ;  /* 0x000000122000720c */ /* 0x080fe20003fc6270 */
[----:B------:R3:W-:Y:S01]  /*2da0*/  MUFU.TANH R7, R16 ;  /* 0x0000001000077308 */ /* 0x0007e20000002400 */
[----:B------:R-:W-:Y:S01]  /*2db0*/  ISETP.GE.AND P4, PT, R36, R19, PT ;  /* 0x000000132400720c */ /* 0x000fe20003f86270 */
[----:B------:R-:W-:Y:S01]  /*2dc0*/  FMUL.FTZ R3, R64, UR8 ;  /* 0x0000000840037c20 */ /* 0x000fe20008410000 */
[----:B-1----:R-:W-:Y:S01]  /*2dd0*/  FSEL R15, R125, -INF , !P5 ;  /* 0xff8000007d0f7808 */ /* 0x002fe20006800000 */
[C---:B------:R-:W-:Y:S01]  /*2de0*/  VIADD R45, R0.reuse, 0x28 ;  /* 0x00000028002d7836 */ /* 0x040fe20000000000 */
[-C--:B------:R-:W-:Y:S01]  /*2df0*/  ISETP.GE.AND P5, PT, R35, R18.reuse, PT ;  /* 0x000000122300720c */ /* 0x080fe20003fa6270 */
[C---:B------:R-:W-:Y:S01]  /*2e00*/  VIADD R47, R0.reuse, 0x30 ;  /* 0x00000030002f7836 */ /* 0x040fe20000000000 */
[----:B------:R-:W-:Y:S01]  /*2e10*/  FSEL R105, R105, -INF , !P6 ;  /* 0xff80000069697808 */ /* 0x000fe20007000000 */
[----:B------:R-:W1:Y:S01]  /*2e20*/  MUFU.TANH R4, R11 ;  /* 0x0000000b00047308 */ /* 0x000e620000002400 */
[----:B------:R-:W-:Y:S01]  /*2e30*/  FSEL R103, R121, -INF , !P5 ;  /* 0xff80000079677808 */ /* 0x000fe20006800000 */
[C---:B------:R-:W-:Y:S01]  /*2e40*/  VIADD R44, R0.reuse, 0x29 ;  /* 0x00000029002c7836 */ /* 0x040fe20000000000 */
[-C--:B------:R-:W-:Y:S01]  /*2e50*/  ISETP.GE.AND P5, PT, R33, R18.reuse, PT ;  /* 0x000000122100720c */ /* 0x080fe20003fa6270 */
[----:B------:R-:W-:Y:S01]  /*2e60*/  VIADD R52, R0, 0x31 ;  /* 0x0000003100347836 */ /* 0x000fe20000000000 */
[-C--:B------:R-:W-:Y:S01]  /*2e70*/  ISETP.GE.AND P6, PT, R38, R18.reuse, PT ;  /* 0x000000122600720c */ /* 0x080fe20003fc6270 */
[----:B------:R-:W-:Y:S01]  /*2e80*/  VIADD R68, R0, 0x38 ;  /* 0x0000003800447836 */ /* 0x000fe20000000000 */
[----:B------:R-:W-:Y:S01]  /*2e90*/  FSEL R106, R82, -INF , !P5 ;  /* 0xff800000526a7808 */ /* 0x000fe20006800000 */
[----:B------:R4:W5:Y:S01]  /*2ea0*/  MUFU.TANH R41, R3 ;  /* 0x0000000300297308 */ /* 0x0009620000002400 */
[----:B------:R-:W-:Y:S01]  /*2eb0*/  ISETP.GE.AND P5, PT, R39, R18, PT ;  /* 0x000000122700720c */ /* 0x000fe20003fa6270 */
[----:B------:R-:W-:Y:S01]  /*2ec0*/  VIADD R73, R0, 0x39 ;  /* 0x0000003900497836 */ /* 0x000fe20000000000 */
[----:B---3--:R-:W-:Y:S01]  /*2ed0*/  FSEL R16, R120, -INF , !P4 ;  /* 0xff80000078107808 */ /* 0x008fe20006000000 */
[----:B------:R-:W-:Y:S01]  /*2ee0*/  ULDC UR9, c[0x0][0x2ec] ;  /* 0x0000bb0000097ab9 */ /* 0x000fe20000000800 */
[----:B------:R-:W-:-:S02]  /*2ef0*/  FSEL R192, R53, -INF , !P6 ;  /* 0xff80000035c07808 */ /* 0x000fc40007000000 */
[-C--:B------:R-:W-:Y:S01]  /*2f00*/  ISETP.GE.AND P4, PT, R34, R19.reuse, PT ;  /* 0x000000132200720c */ /* 0x080fe20003f86270 */
[----:B------:R3:W-:Y:S01]  /*2f10*/  MUFU.TANH R8, R13 ;  /* 0x0000000d00087308 */ /* 0x0007e20000002400 */
[-C--:B------:R-:W-:Y:S02]  /*2f20*/  ISETP.GE.AND P6, PT, R0, R18.reuse, PT ;  /* 0x000000120000720c */ /* 0x080fe40003fc6270 */
[----:B------:R-:W-:Y:S02]  /*2f30*/  FSEL R129, R129, -INF , !P5 ;  /* 0xff80000081817808 */ /* 0x000fe40006800000 */
[----:B------:R-:W-:Y:S02]  /*2f40*/  ISETP.GE.AND P5, PT, R42, R18, PT ;  /* 0x000000122a00720c */ /* 0x000fe40003fa6270 */
[----:B------:R-:W-:Y:S01]  /*2f50*/  FSEL R56, R81, -INF , !P4 ;  /* 0xff80000051387808 */ /* 0x000fe20006000000 */
[----:B------:R-:W-:Y:S01]  /*2f60*/  MUFU.TANH R30, R12 ;  /* 0x0000000c001e7308 */ /* 0x000fe20000002400 */
[----:B----4-:R-:W-:Y:S01]  /*2f70*/  FMUL.FTZ R3, R65, UR8 ;  /* 0x0000000841037c20 */ /* 0x010fe20008410000 */
[----:B------:R-:W-:-:S02]  /*2f80*/  ISETP.GE.AND P4, PT, R32, R19, PT ;  /* 0x000000132000720c */ /* 0x000fc40003f86270 */
[----:B------:R-:W-:Y:S02]  /*2f90*/  FSEL R195, R50, -INF , !P5 ;  /* 0xff80000032c37808 */ /* 0x000fe40006800000 */
[-C--:B------:R-:W-:Y:S02]  /*2fa0*/  ISETP.GE.AND P5, PT, R45, R19.reuse, PT ;  /* 0x000000132d00720c */ /* 0x080fe40003fa6270 */
[----:B------:R4:W-:Y:S01]  /*2fb0*/  MUFU.TANH R64, R3 ;  /* 0x0000000300407308 */ /* 0x0009e20000002400 */
[----:B---3--:R-:W-:Y:S02]  /*2fc0*/  FSEL R13, R131, -INF , !P6 ;  /* 0xff800000830d7808 */ /* 0x008fe40007000000 */
[----:B------:R-:W-:Y:S02]  /*2fd0*/  FSEL R58, R74, -INF , !P4 ;  /* 0xff8000004a3a7808 */ /* 0x000fe40006000000 */
[-C--:B------:R-:W-:Y:S02]  /*2fe0*/  ISETP.GE.AND P4, PT, R38, R19.reuse, PT ;  /* 0x000000132600720c */ /* 0x080fe40003f86270 */
[----:B--2---:R-:W-:Y:S01]  /*2ff0*/  FSEL R139, R5, -INF , !P5 ;  /* 0xff800000058b7808 */ /* 0x004fe20006800000 */
[----:B------:R-:W2:Y:S01]  /*3000*/  MUFU.TANH R6, R10 ;  /* 0x0000000a00067308 */ /* 0x000ea20000002400 */
[-C--:B------:R-:W-:Y:S01]  /*3010*/  ISETP.GE.AND P3, PT, R37, R19.reuse, PT ;  /* 0x000000132500720c */ /* 0x080fe20003f66270 */
[----:B------:R-:W-:Y:S01]  /*3020*/  FMUL.FTZ R5, R60, UR8 ;  /* 0x000000083c057c20 */ /* 0x000fe20008410000 */
[----:B------:R-:W-:-:S02]  /*3030*/  ISETP.GE.AND P5, PT, R0, R19, PT ;  /* 0x000000130000720c */ /* 0x000fc40003fa6270 */
[----:B------:R-:W-:Y:S02]  /*3040*/  FSEL R137, R24, -INF , !P4 ;  /* 0xff80000018897808 */ /* 0x000fe40006000000 */
[----:B------:R-:W-:Y:S01]  /*3050*/  ISETP.GE.AND P4, PT, R45, R18, PT ;  /* 0x000000122d00720c */ /* 0x000fe20003f86270 */
[----:B------:R3:W3:Y:S01]  /*3060*/  MUFU.TANH R10, R5 ;  /* 0x00000005000a7308 */ /* 0x0006e20000002400 */
[----:B----4-:R-:W-:Y:S02]  /*3070*/  FMNMX.FTZ R3, R13, R15, !PT ;  /* 0x0000000f0d037209 */ /* 0x010fe40007810000 */
[----:B------:R-:W-:Y:S02]  /*3080*/  FSEL R27, R124, -INF , !P3 ;  /* 0xff8000007c1b7808 */ /* 0x000fe40005800000 */
[----:B------:R-:W-:Y:S02]  /*3090*/  FMNMX.FTZ R3, R100, R3, !PT ;  /* 0x0000000364037209 */ /* 0x000fe40007810000 */
[----:B------:R-:W-:Y:S01]  /*30a0*/  FSEL R12, R126, -INF , !P5 ;  /* 0xff8000007e0c7808 */ /* 0x000fe20006800000 */
[----:B------:R-:W4:Y:S01]  /*30b0*/  MUFU.TANH R11, R14 ;  /* 0x0000000e000b7308 */ /* 0x000f220000002400 */
[----:B------:R-:W-:-:S02]  /*30c0*/  FMNMX.FTZ R3, R103, R3, !PT ;  /* 0x0000000367037209 */ /* 0x000fc40007810000 */
[----:B-1----:R-:W-:Y:S02]  /*30d0*/  FSEL R205, R4, -INF , !P4 ;  /* 0xff80000004cd7808 */ /* 0x002fe40006000000 */
[----:B------:R-:W-:Y:S02]  /*30e0*/  FMNMX.FTZ R4, R107, R3, !PT ;  /* 0x000000036b047209 */ /* 0x000fe40007810000 */
[----:B------:R-:W-:Y:S01]  /*30f0*/  ISETP.GE.AND P3, PT, R35, R19, PT ;  /* 0x000000132300720c */ /* 0x000fe20003f66270 */
[----:B------:R-:W-:Y:S01]  /*3100*/  MUFU.TANH R23, R23 ;  /* 0x0000001700177308 */ /* 0x000fe20000002400 */
[----:B------:R-:W-:Y:S02]  /*3110*/  FMNMX.FTZ R3, R12, R27, !PT ;  /* 0x0000001b0c037209 */ /* 0x000fe40007810000 */
[----:B------:R-:W-:Y:S02]  /*3120*/  FSEL R29, R90, -INF , !P3 ;  /* 0xff8000005a1d7808 */ /* 0x000fe40005800000 */
[----:B------:R-:W-:-:S02]  /*3130*/  FMNMX.FTZ R3, R16, R3, !PT ;  /* 0x0000000310037209 */ /* 0x000fc40007810000 */
[----:B------:R-:W-:Y:S01]  /*3140*/  ISETP.GE.AND P3, PT, R33, R19, PT ;  /* 0x000000132100720c */ /* 0x000fe20003f66270 */
[----:B------:R-:W-:Y:S01]  /*3150*/  MUFU.TANH R22, R22 ;  /* 0x0000001600167308 */ /* 0x000fe20000002400 */
[----:B------:R-:W-:Y:S02]  /*3160*/  FMNMX.FTZ R3, R29, R3, !PT ;  /* 0x000000031d037209 */ /* 0x000fe40007810000 */
[----:B------:R-:W-:Y:S02]  /*3170*/  FSEL R57, R80, -INF , !P3 ;  /* 0xff80000050397808 */ /* 0x000fe40005800000 */
[----:B------:R-:W-:Y:S02]  /*3180*/  FMNMX.FTZ R3, R56, R3, !PT ;  /* 0x0000000338037209 */ /* 0x000fe40007810000 */
[----:B------:R-:W-:Y:S01]  /*3190*/  ISETP.GE.AND P3, PT, R39, R19, PT ;  /* 0x000000132700720c */ /* 0x000fe20003f66270 */
[----:B------:R-:W-:Y:S01]  /*31a0*/  MUFU.TANH R14, R21 ;  /* 0x00000015000e7308 */ /* 0x000fe20000002400 */
[----:B------:R-:W-:-:S02]  /*31b0*/  FMNMX.FTZ R3, R57, R3, !PT ;  /* 0x0000000339037209 */ /* 0x000fc40007810000 */
[----:B------:R-:W-:Y:S02]  /*31c0*/  FSEL R59, R69, -INF , !P3 ;  /* 0xff800000453b7808 */ /* 0x000fe40005800000 */
[-C--:B------:R-:W-:Y:S02]  /*31d0*/  ISETP.GE.AND P4, PT, R47, R18.reuse, PT ;  /* 0x000000122f00720c */ /* 0x080fe40003f86270 */
[----:B------:R-:W-:Y:S01]  /*31e0*/  FMNMX.FTZ R3, R58, R3, !PT ;  /* 0x000000033a037209 */ /* 0x000fe20007810000 */
[----:B------:R-:W-:Y:S01]  /*31f0*/  MUFU.TANH R24, R54 ;  /* 0x0000003600187308 */ /* 0x000fe20000002400 */
[----:B------:R-:W-:Y:S02]  /*3200*/  ISETP.GE.AND P3, PT, R42, R19, PT ;  /* 0x000000132a00720c */ /* 0x000fe40003f66270 */
[-C--:B------:R-:W-:Y:S02]  /*3210*/  ISETP.GE.AND P6, PT, R44, R18.reuse, PT ;  /* 0x000000122c00720c */ /* 0x080fe40003fc6270 */
[----:B------:R-:W-:-:S02]  /*3220*/  ISETP.GE.AND P5, PT, R52, R18, PT ;  /* 0x000000123400720c */ /* 0x000fc40003fa6270 */
[----:B------:R-:W-:Y:S02]  /*3230*/  VIADDMNMX R20, R25, 0x48, R128, PT ;  /* 0x0000004819147846 */ /* 0x000fe40003800180 */
[----:B------:R-:W-:Y:S02]  /*3240*/  FMNMX.FTZ R4, R106, R4, !PT ;  /* 0x000000046a047209 */ /* 0x000fe40007810000 */
[----:B-----5:R-:W-:Y:S02]  /*3250*/  FSEL R194, R41, -INF , !P4 ;  /* 0xff80000029c27808 */ /* 0x020fe40006000000 */
[----:B------:R-:W-:Y:S02]  /*3260*/  FMNMX.FTZ R3, R59, R3, !PT ;  /* 0x000000033b037209 */ /* 0x000fe40007810000 */
[----:B------:R-:W-:Y:S02]  /*3270*/  FSEL R138, R17, -INF , !P3 ;  /* 0xff800000118a7808 */ /* 0x000fe40005800000 */
[----:B--2---:R-:W-:Y:S01]  /*3280*/  FSEL R206, R6, -INF , !P6 ;  /* 0xff80000006ce7808 */ /* 0x004fe20007000000 */
[----:B------:R-:W-:Y:S01]  /*3290*/  FMUL.FTZ R6, R61, UR8 ;  /* 0x000000083d067c20 */ /* 0x000fe20008410000 */
[----:B------:R-:W-:-:S02]  /*32a0*/  ISETP.GE.AND P4, PT, R68, R18, PT ;  /* 0x000000124400720c */ /* 0x000fc40003f86270 */
[----:B------:R-:W-:Y:S01]  /*32b0*/  FSEL R193, R64, -INF , !P5 ;  /* 0xff80000040c17808 */ /* 0x000fe20006800000 */
[----:B------:R-:W1:Y:S01]  /*32c0*/  MUFU.TANH R9, R6 ;  /* 0x0000000600097308 */ /* 0x000e620000002400 */
[-C--:B------:R-:W-:Y:S02]  /*32d0*/  ISETP.GE.AND P1, PT, R37, R20.reuse, PT ;  /* 0x000000142500720c */ /* 0x080fe40003f26270 */
[----:B------:R-:W-:Y:S02]  /*32e0*/  ISETP.GE.AND P3, PT, R44, R19, PT ;  /* 0x000000132c00720c */ /* 0x000fe40003f66270 */
[----:B------:R-:W-:Y:S02]  /*32f0*/  ISETP.GE.AND P5, PT, R0, R20, PT ;  /* 0x000000140000720c */ /* 0x000fe40003fa6270 */
[----:B---3--:R-:W-:Y:S01]  /*3300*/  FMNMX.FTZ R5, R105, R4, !PT ;  /* 0x0000000469057209 */ /* 0x008fe20007810000 */
[----:B------:R-:W-:Y:S01]  /*3310*/  MUFU.TANH R6, R28 ;  /* 0x0000001c00067308 */ /* 0x000fe20000002400 */
[----:B------:R-:W-:-:S02]  /*3320*/  FMNMX.FTZ R3, R137, R3, !PT ;  /* 0x0000000389037209 */ /* 0x000fc40007810000 */
[----:B------:R-:W-:Y:S02]  /*3330*/  FSEL R211, R10, -INF , !P4 ;  /* 0xff8000000ad37808 */ /* 0x000fe40006000000 */
[----:B------:R-:W-:Y:S02]  /*3340*/  ISETP.GE.AND P2, PT, R36, R20, PT ;  /* 0x000000142400720c */ /* 0x000fe40003f46270 */
[----:B------:R-:W-:Y:S02]  /*3350*/  FSEL R31, R123, -INF , !P1 ;  /* 0xff8000007b1f7808 */ /* 0x000fe40004800000 */
[----:B------:R-:W-:Y:S02]  /*3360*/  FSEL R136, R7, -INF , !P3 ;  /* 0xff80000007887808 */ /* 0x000fe40005800000 */
[----:B------:R-:W-:Y:S01]  /*3370*/  FSEL R10, R127, -INF , !P5 ;  /* 0xff8000007f0a7808 */ /* 0x000fe20006800000 */
[----:B------:R-:W2:Y:S01]  /*3380*/  MUFU.TANH R7, R26 ;  /* 0x0000001a00077308 */ /* 0x000ea20000002400 */
[----:B------:R-:W-:-:S02]  /*3390*/  FMNMX.FTZ R5, R129, R5, !PT ;  /* 0x0000000581057209 */ /* 0x000fc40007810000 */
[----:B------:R-:W-:Y:S02]  /*33a0*/  FMNMX.FTZ R4, R138, R3, !PT ;  /* 0x000000038a047209 */ /* 0x000fe40007810000 */
[----:B------:R-:W-:Y:S02]  /*33b0*/  ISETP.GE.AND P1, PT, R35, R20, PT ;  /* 0x000000142300720c */ /* 0x000fe40003f26270 */
[----:B------:R-:W-:Y:S02]  /*33c0*/  FSEL R40, R89, -INF , !P2 ;  /* 0xff80000059287808 */ /* 0x000fe40005000000 */
[----:B------:R-:W-:Y:S02]  /*33d0*/  FMNMX.FTZ R3, R10, R31, !PT ;  /* 0x0000001f0a037209 */ /* 0x000fe40007810000 */
[----:B------:R-:W-:Y:S02]  /*33e0*/  FMNMX.FTZ R5, R192, R5, !PT ;  /* 0x00000005c0057209 */ /* 0x000fe40007810000 */
[----:B------:R-:W-:-:S02]  /*33f0*/  ISETP.GE.AND P6, PT, R47, R19, PT ;  /* 0x000000132f00720c */ /* 0x000fc40003fc6270 */
[----:B------:R-:W-:Y:S02]  /*3400*/  FMNMX.FTZ R4, R139, R4, !PT ;  /* 0x000000048b047209 */ /* 0x000fe40007810000 */
[----:B------:R-:W-:Y:S02]  /*3410*/  ISETP.GE.AND P2, PT, R34, R20, PT ;  /* 0x000000142200720c */ /* 0x000fe40003f46270 */
[----:B------:R-:W-:Y:S02]  /*3420*/  FSEL R51, R88, -INF , !P1 ;  /* 0xff80000058337808 */ /* 0x000fe40004800000 */
[----:B------:R-:W-:Y:S02]  /*3430*/  FMNMX.FTZ R3, R40, R3, !PT ;  /* 0x0000000328037209 */ /* 0x000fe40007810000 */
[----:B------:R-:W-:Y:S02]  /*3440*/  FMNMX.FTZ R5, R195, R5, !PT ;  /* 0x00000005c3057209 */ /* 0x000fe40007810000 */
[----:B------:R-:W-:-:S02]  /*3450*/  ISETP.GE.AND P3, PT, R52, R19, PT ;  /* 0x000000133400720c */ /* 0x000fc40003f66270 */
[----:B------:R-:W-:Y:S02]  /*3460*/  FSEL R233, R8, -INF , !P6 ;  /* 0xff80000008e97808 */ /* 0x000fe40007000000 */
[----:B------:R-:W-:Y:S02]  /*3470*/  FMNMX.FTZ R102, R136, R4, !PT ;  /* 0x0000000488667209 */ /* 0x000fe40007810000 */
[----:B------:R-:W-:Y:S02]  /*3480*/  ISETP.GE.AND P1, PT, R33, R20, PT ;  /* 0x000000142100720c */ /* 0x000fe40003f26270 */
[----:B------:R-:W-:Y:S02]  /*3490*/  FSEL R72, R72, -INF , !P2 ;  /* 0xff80000048487808 */ /* 0x000fe40005000000 */
[----:B------:R-:W-:Y:S02]  /*34a0*/  FMNMX.FTZ R3, R51, R3, !PT ;  /* 0x0000000333037209 */ /* 0x000fe40007810000 */
[----:B------:R-:W-:-:S02]  /*34b0*/  FMNMX.FTZ R5, R205, R5, !PT ;  /* 0x00000005cd057209 */ /* 0x000fc40007810000 */
[----:B------:R-:W-:Y:S02]  /*34c0*/  ISETP.GE.AND P4, PT, R73, R18, PT ;  /* 0x000000124900720c */ /* 0x000fe40003f86270 */
[----:B------:R-:W-:Y:S02]  /*34d0*/  ISETP.GE.AND P6, PT, R68, R19, PT ;  /* 0x000000134400720c */ /* 0x000fe40003fc6270 */
[----:B----4-:R-:W-:Y:S02]  /*34e0*/  FSEL R218, R11, -INF , !P3 ;  /* 0xff8000000bda7808 */ /* 0x010fe40005800000 */
[----:B------:R-:W-:Y:S02]  /*34f0*/  FMNMX.FTZ R102, R233, R102, !PT ;  /* 0x00000066e9667209 */ /* 0x000fe40007810000 */
[----:B------:R-:W-:Y:S02]  /*3500*/  ISETP.GE.AND P2, PT, R32, R20, PT ;  /* 0x000000142000720c */ /* 0x000fe40003f46270 */
[----:B------:R-:W-:-:S02]  /*3510*/  FSEL R76, R75, -INF , !P1 ;  /* 0xff8000004b4c7808 */ /* 0x000fc40004800000 */
[----:B------:R-:W-:Y:S02]  /*3520*/  FMNMX.FTZ R3, R72, R3, !PT ;  /* 0x0000000348037209 */ /* 0x000fe40007810000 */
[----:B------:R-:W-:Y:S02]  /*3530*/  FMNMX.FTZ R5, R206, R5, !PT ;  /* 0x00000005ce057209 */ /* 0x000fe40007810000 */
[----:B-1----:R-:W-:Y:S02]  /*3540*/  FSEL R210, R9, -INF , !P4 ;  /* 0xff80000009d27808 */ /* 0x002fe40006000000 */
[----:B------:R-:W-:Y:S01]  /*3550*/  ISETP.GE.AND P4, PT, R73, R19, PT ;  /* 0x000000134900720c */ /* 0x000fe20003f86270 */
[----:B------:R-:W1:Y:S01]  /*3560*/  MUFU.TANH R9, R43 ;  /* 0x0000002b00097308 */ /* 0x000e620000002400 */
[----:B--2---:R-:W-:Y:S02]  /*3570*/  FSEL R220, R7, -INF , !P6 ;  /* 0xff80000007dc7808 */ /* 0x004fe40007000000 */
[----:B------:R-:W-:-:S02]  /*3580*/  FMNMX.FTZ R102, R218, R102, !PT ;  /* 0x00000066da667209 */ /* 0x000fc40007810000 */
[----:B------:R-:W-:Y:S02]  /*3590*/  ISETP.GE.AND P1, PT, R39, R20, PT ;  /* 0x000000142700720c */ /* 0x000fe40003f26270 */
[----:B------:R-:W-:Y:S01]  /*35a0*/  FSEL R28, R71, -INF , !P2 ;  /* 0xff800000471c7808 */ /* 0x000fe20005000000 */
[----:B------:R-:W-:Y:S01]  /*35b0*/  MUFU.TANH R7, R48 ;  /* 0x0000003000077308 */ /* 0x000fe20000002400 */
[----:B------:R-:W-:Y:S02]  /*35c0*/  FMNMX.FTZ R3, R76, R3, !PT ;  /* 0x000000034c037209 */ /* 0x000fe40007810000 */
[----:B------:R-:W-:Y:S02]  /*35d0*/  FMNMX.FTZ R5, R194, R5, !PT ;  /* 0x00000005c2057209 */ /* 0x000fe40007810000 */
[----:B------:R-:W-:Y:S02]  /*35e0*/  FSEL R222, R6, -INF , !P4 ;  /* 0xff80000006de7808 */ /* 0x000fe40006000000 */
[----:B------:R-:W-:Y:S01]  /*35f0*/  FMNMX.FTZ R102, R220, R102, !PT ;  /* 0x00000066dc667209 */ /* 0x000fe20007810000 */
[----:B------:R-:W2:Y:S01]  /*3600*/  MUFU.TANH R6, R46 ;  /* 0x0000002e00067308 */ /* 0x000ea20000002400 */
[----:B------:R-:W-:-:S02]  /*3610*/  ISETP.GE.AND P2, PT, R38, R20, PT ;  /* 0x000000142600720c */ /* 0x000fc40003f46270 */
[----:B------:R-:W-:Y:S02]  /*3620*/  FSEL R11, R70, -INF , !P1 ;  /* 0xff800000460b7808 */ /* 0x000fe40004800000 */
[----:B------:R-:W-:Y:S02]  /*3630*/  FMNMX.FTZ R3, R28, R3, !PT ;  /* 0x000000031c037209 */ /* 0x000fe40007810000 */
[----:B------:R-:W-:Y:S02]  /*3640*/  FMNMX.FTZ R5, R193, R5, !PT ;  /* 0x00000005c1057209 */ /* 0x000fe40007810000 */
[----:B------:R-:W-:Y:S02]  /*3650*/  FMNMX.FTZ R102, R222, R102, !PT ;  /* 0x00000066de667209 */ /* 0x000fe40007810000 */
[----:B------:R-:W-:Y:S02]  /*3660*/  ISETP.GE.AND P1, PT, R42, R20, PT ;  /* 0x000000142a00720c */ /* 0x000fe40003f26270 */
[----:B------:R-:W-:Y:S01]  /*3670*/  FSEL R130, R49, -INF , !P2 ;  /* 0xff80000031827808 */ /* 0x000fe20005000000 */
[----:B------:R-:W3:Y:S01]  /*3680*/  SHFL.BFLY PT, R4, R102, 0x2, 0x1f ;  /* 0x0c401f0066047f89 */ /* 0x000ee200000e0000 */
[----:B------:R-:W-:-:S02]  /*3690*/  FMNMX.FTZ R3, R11, R3, !PT ;  /* 0x000000030b037209 */ /* 0x000fc40007810000 */
[----:B------:R-:W-:Y:S02]  /*36a0*/  FMNMX.FTZ R5, R211, R5, !PT ;  /* 0x00000005d3057209 */ /* 0x000fe40007810000 */
[-C--:B------:R-:W-:Y:S02]  /*36b0*/  ISETP.GE.AND P2, PT, R45, R20.reuse, PT ;  /* 0x000000142d00720c */ /* 0x080fe40003f46270 */
[----:B------:R-:W-:Y:S02]  /*36c0*/  FSEL R131, R30, -INF , !P1 ;  /* 0xff8000001e837808 */ /* 0x000fe40004800000 */
[----:B------:R-:W-:Y:S02]  /*36d0*/  FMNMX.FTZ R3, R130, R3, !PT ;  /* 0x0000000382037209 */ /* 0x000fe40007810000 */
[----:B------:R-:W-:Y:S02]  /*36e0*/  FMNMX.FTZ R5, R210, R5, !PT ;  /* 0x00000005d2057209 */ /* 0x000fe40007810000 */
[----:B------:R-:W-:-:S02]  /*36f0*/  ISETP.GE.AND P1, PT, R44, R20, PT ;  /* 0x000000142c00720c */ /* 0x000fc40003f26270 */
[----:B------:R-:W-:Y:S01]  /*3700*/  FSEL R134, R23, -INF , !P2 ;  /* 0xff80000017867808 */ /* 0x000fe20005000000 */
[----:B------:R-:W4:Y:S01]  /*3710*/  SHFL.BFLY PT, R104, R5, 0x2, 0x1f ;  /* 0x0c401f0005687f89 */ /* 0x000f2200000e0000 */
        /* <DEDUP_REMOVED lines=8> */
[----:B-1----:R-:W-:Y:S02]  /*37a0*/  FSEL R216, R9, -INF , !P1 ;  /* 0xff80000009d87808 */ /* 0x002fe40004800000 */
[----:B------:R-:W-:Y:S01]  /*37b0*/  FMNMX.FTZ R3, R213, R3, !PT ;  /* 0x00000003d5037209 */ /* 0x000fe20007810000 */
[----:B------:R-:W-:Y:S01]  /*37c0*/  MUFU.TANH R9, R55 ;  /* 0x0000003700097308 */ /* 0x000fe20000002400 */
[----:B------:R-:W-:-:S02]  /*37d0*/  ISETP.GE.AND P1, PT, R73, R20, PT ;  /* 0x000000144900720c */ /* 0x000fc40003f26270 */
[----:B--2---:R-:W-:Y:S02]  /*37e0*/  FSEL R219, R6, -INF , !P2 ;  /* 0xff80000006db7808 */ /* 0x004fe40005000000 */
[----:B------:R-:W-:Y:S02]  /*37f0*/  FMNMX.FTZ R3, R216, R3, !PT ;  /* 0x00000003d8037209 */ /* 0x000fe40007810000 */
[----:B---3--:R-:W-:Y:S02]  /*3800*/  FMNMX.FTZ R102, R102, R4, !PT ;  /* 0x0000000466667209 */ /* 0x008fe40007810000 */
[----:B------:R-:W-:Y:S02]  /*3810*/  FSEL R223, R7, -INF , !P1 ;  /* 0xff80000007df7808 */ /* 0x000fe40004800000 */
[----:B------:R-:W-:Y:S01]  /*3820*/  FMNMX.FTZ R4, R219, R3, !PT ;  /* 0x00000003db047209 */ /* 0x000fe20007810000 */
[----:B------:R-:W1:Y:S01]  /*3830*/  SHFL.BFLY PT, R6, R102, 0x1, 0x1f ;  /* 0x0c201f0066067f89 */ /* 0x000e6200000e0000 */
[----:B----4-:R-:W-:Y:S01]  /*3840*/  FMNMX.FTZ R104, R5, R104, !PT ;  /* 0x0000006805687209 */ /* 0x010fe20007810000 */
[----:B------:R-:W-:Y:S01]  /*3850*/  FMUL.FTZ R3, R67, UR8 ;  /* 0x0000000843037c20 */ /* 0x000fe20008410000 */
[----:B------:R-:W-:Y:S01]  /*3860*/  FMNMX.FTZ R4, R223, R4, !PT ;  /* 0x00000004df047209 */ /* 0x000fe20007810000 */
[----:B------:R-:W-:Y:S01]  /*3870*/  FMUL.FTZ R5, R66, UR8 ;  /* 0x0000000842057c20 */ /* 0x000fe20008410000 */
[----:B------:R-:W-:Y:S01]  /*3880*/  VIADDMNMX R21, R25, 0x8, R128, PT ;  /* 0x0000000819157846 */ /* 0x000fe20003800180 */
[----:B------:R-:W2:Y:S01]  /*3890*/  SHFL.BFLY PT, R8, R104, 0x1, 0x1f ;  /* 0x0c201f0068087f89 */ /* 0x000ea200000e0000 */
[----:B------:R3:W-:Y:S02]  /*38a0*/  MUFU.TANH R30, R3 ;  /* 0x00000003001e7308 */ /* 0x0007e40000002400 */
[-C--:B------:R-:W-:Y:S01]  /*38b0*/  ISETP.GE.AND P5, PT, R35, R21.reuse, PT ;  /* 0x000000152300720c */ /* 0x080fe20003fa6270 */
[----:B------:R-:W4:Y:S01]  /*38c0*/  SHFL.BFLY PT, R7, R4, 0x2, 0x1f ;  /* 0x0c401f0004077f89 */ /* 0x000f2200000e0000 */
[----:B------:R-:W-:-:S02]  /*38d0*/  ISETP.GE.AND P3, PT, R33, R21, PT ;  /* 0x000000152100720c */ /* 0x000fc40003f66270 */
[----:B------:R-:W-:Y:S02]  /*38e0*/  FSEL R22, R140, -INF , !P5 ;  /* 0xff8000008c167808 */ /* 0x000fe40006800000 */
[----:B------:R5:W4:Y:S01]  /*38f0*/  MUFU.TANH R26, R5 ;  /* 0x00000005001a7308 */ /* 0x000b220000002400 */
[-C--:B------:R-:W-:Y:S02]  /*3900*/  ISETP.GE.AND P5, PT, R0, R21.reuse, PT ;  /* 0x000000150000720c */ /* 0x080fe40003fa6270 */
[-C--:B------:R-:W-:Y:S02]  /*3910*/  ISETP.GE.AND P6, PT, R36, R21.reuse, PT ;  /* 0x000000152400720c */ /* 0x080fe40003fc6270 */
[----:B------:R-:W-:Y:S02]  /*3920*/  FSEL R50, R85, -INF , !P3 ;  /* 0xff80000055327808 */ /* 0x000fe40005800000 */
[----:B------:R-:W-:Y:S01]  /*3930*/  FSEL R23, R141, -INF , !P6 ;  /* 0xff8000008d177808 */ /* 0x000fe20007000000 */
[----:B---3--:R-:W-:Y:S01]  /*3940*/  FMUL.FTZ R3, R62, UR8 ;  /* 0x000000083e037c20 */ /* 0x008fe20008410000 */
[----:B-1----:R-:W-:Y:S01]  /*3950*/  FMNMX.FTZ R102, R102, R6, !PT ;  /* 0x0000000666667209 */ /* 0x002fe20007810000 */
[----:B------:R-:W-:Y:S01]  /*3960*/  IMAD R6, R156, 0x20, R154 ;  /* 0x000000209c067824 */ /* 0x000fe200078e029a */
[----:B------:R-:W-:-:S02]  /*3970*/  ISETP.GE.AND P4, PT, R34, R21, PT ;  /* 0x000000152200720c */ /* 0x000fc40003f86270 */
[----:B------:R-:W-:Y:S01]  /*3980*/  ISETP.GE.AND P2, PT, R32, R21, PT ;  /* 0x000000152000720c */ /* 0x000fe20003f46270 */
[----:B------:R-:W-:Y:S01]  /*3990*/  FMUL.FTZ R17, R102, UR9 ;  /* 0x0000000966117c20 */ /* 0x000fe20008410000 */
[----:B--2---:R-:W-:Y:S01]  /*39a0*/  FMNMX.FTZ R104, R104, R8, !PT ;  /* 0x0000000868687209 */ /* 0x004fe20007810000 */
[----:B-----5:R-:W-:Y:S01]  /*39b0*/  FMUL.FTZ R5, R63, UR8 ;  /* 0x000000083f057c20 */ /* 0x020fe20008410000 */
[----:B------:R1:W2:Y:S01]  /*39c0*/  MUFU.TANH R8, R3 ;  /* 0x0000000300087308 */ /* 0x0002a20000002400 */
[----:B----4-:R-:W-:Y:S02]  /*39d0*/  FMNMX.FTZ R4, R4, R7, !PT ;  /* 0x0000000704047209 */ /* 0x010fe40007810000 */
[----:B------:R-:W-:Y:S02]  /*39e0*/  FSETP.NEU.FTZ.AND P1, PT, R104, -INF , PT ;  /* 0xff8000006800780b */ /* 0x000fe40003f3d000 */
[----:B------:R-:W-:Y:S01]  /*39f0*/  FSEL R14, R91, -INF , !P4 ;  /* 0xff8000005b0e7808 */ /* 0x000fe20006000000 */
[----:B------:R-:W3:Y:S01]  /*3a00*/  SHFL.BFLY PT, R101, R4, 0x1, 0x1f ;  /* 0x0c201f0004657f89 */ /* 0x000ee200000e0000 */
[----:B------:R-:W-:Y:S01]  /*3a10*/  FSEL R48, R84, -INF , !P2 ;  /* 0xff80000054307808 */ /* 0x000fe20005000000 */
[----:B------:R4:W5:Y:S01]  /*3a20*/  MUFU.TANH R41, R5 ;  /* 0x0000000500297308 */ /* 0x0009620000002400 */
[----:B------:R-:W-:-:S02]  /*3a30*/  ISETP.GE.AND P6, PT, R38, R21, PT ;  /* 0x000000152600720c */ /* 0x000fc40003fc6270 */
[-C--:B------:R-:W-:Y:S02]  /*3a40*/  ISETP.GE.AND P4, PT, R45, R21.reuse, PT ;  /* 0x000000152d00720c */ /* 0x080fe40003f86270 */
[----:B------:R-:W-:Y:S02]  /*3a50*/  FSEL R133, R133, -INF , !P6 ;  /* 0xff80000085857808 */ /* 0x000fe40007000000 */
[----:B------:R-:W-:Y:S01]  /*3a60*/  FSEL R234, R24, -INF , !P4 ;  /* 0xff80000018ea7808 */ /* 0x000fe20006000000 */
[----:B-1----:R-:W-:Y:S01]  /*3a70*/  FMUL.FTZ R3, R104, UR9 ;  /* 0x0000000968037c20 */ /* 0x002fe20008410000 */
[----:B------:R-:W-:-:S04]  /*3a80*/  ISETP.GE.AND P2, PT, R47, R21, PT ;  /* 0x000000152f00720c */ /* 0x000fc80003f46270 */
[----:B------:R-:W-:Y:S02]  /*3a90*/  FSEL R3, R3, RZ, P1 ;  /* 0x000000ff03037208 */ /* 0x000fe40000800000 */
[----:B------:R-:W-:Y:S02]  /*3aa0*/  FSETP.NEU.FTZ.AND P1, PT, R102, -INF , PT ;  /* 0xff8000006600780b */ /* 0x000fe40003f3d000 */
[----:B------:R-:W-:Y:S01]  /*3ab0*/  FSEL R232, R26, -INF , !P2 ;  /* 0xff8000001ae87808 */ /* 0x000fe20005000000 */
[----:B----4-:R-:W-:Y:S01]  /*3ac0*/  FFMA.FTZ R5, R13, UR9, -R3 ;  /* 0x000000090d057c23 */ /* 0x010fe20008010803 */
[----:B------:R-:W-:Y:S02]  /*3ad0*/  FSEL R17, R17, RZ, P1 ;  /* 0x000000ff11117208 */ /* 0x000fe40000800000 */
[----:B------:R-:W-:Y:S01]  /*3ae0*/  ISETP.GE.AND P1, PT, R37, R21, PT ;  /* 0x000000152500720c */ /* 0x000fe20003f26270 */
[----:B------:R1:W-:Y:S01]  /*3af0*/  MUFU.EX2 R196, R5 ;  /* 0x0000000500c47308 */ /* 0x0003e20000000800 */
[----:B---3--:R-:W-:Y:S01]  /*3b00*/  FMNMX.FTZ R101, R4, R101, !PT ;  /* 0x0000006504657209 */ /* 0x008fe20007810000 */
[----:B------:R-:W-:Y:S01]  /*3b10*/  FFMA.FTZ R0, R16, UR9, -R17 ;  /* 0x0000000910007c23 */ /* 0x000fe20008010811 */
[----:B------:R-:W-:-:S02]  /*3b20*/  FSEL R13, R145, -INF , !P5 ;  /* 0xff800000910d7808 */ /* 0x000fc40006800000 */
[C---:B------:R-:W-:Y:S01]  /*3b30*/  FSETP.NEU.FTZ.AND P3, PT, R101.reuse, -INF , PT ;  /* 0xff8000006500780b */ /* 0x040fe20003f7d000 */
[----:B------:R-:W-:Y:S01]  /*3b40*/  FMUL.FTZ R16, R101, UR9 ;  /* 0x0000000965107c20 */ /* 0x000fe20008410000 */
[-C--:B------:R-:W-:Y:S01]  /*3b50*/  ISETP.GE.AND P5, PT, R42, R21.reuse, PT ;  /* 0x000000152a00720c */ /* 0x080fe20003fa6270 */
[----:B------:R3:W-:Y:S03]  /*3b60*/  MUFU.EX2 R180, R0 ;  /* 0x0000000000b47308 */ /* 0x0007e60000000800 */
[----:B------:R-:W-:Y:S02]  /*3b70*/  FSEL R16, R16, RZ, P3 ;  /* 0x000000ff10107208 */ /* 0x000fe40001800000 */
[----:B------:R-:W-:Y:S02]  /*3b80*/  FSEL R132, R132, -INF , !P5 ;  /* 0xff80000084847808 */ /* 0x000fe40006800000 */
[----:B------:R-:W-:Y:S01]  /*3b90*/  ISETP.GE.AND P3, PT, R44, R21, PT ;  /* 0x000000152c00720c */ /* 0x000fe20003f66270 */
[----:B------:R-:W-:Y:S01]  /*3ba0*/  FFMA.FTZ R4, R10, UR9, -R16 ;  /* 0x000000090a047c23 */ /* 0x000fe20008010810 */
[----:B-1----:R-:W-:Y:S01]  /*3bb0*/  FFMA.FTZ R5, R15, UR9, -R3 ;  /* 0x000000090f057c23 */ /* 0x002fe20008010803 */
[----:B------:R-:W-:-:S02]  /*3bc0*/  FSEL R15, R144, -INF , !P1 ;  /* 0xff800000900f7808 */ /* 0x000fc40004800000 */
[----:B------:R-:W-:Y:S01]  /*3bd0*/  MUFU.EX2 R252, R4 ;  /* 0x0000000400fc7308 */ /* 0x000fe20000000800 */
[----:B------:R-:W-:Y:S02]  /*3be0*/  ISETP.GE.AND P1, PT, R39, R21, PT ;  /* 0x000000152700720c */ /* 0x000fe40003f26270 */
[----:B------:R-:W-:Y:S01]  /*3bf0*/  FSEL R235, R9, -INF , !P3 ;  /* 0xff80000009eb7808 */ /* 0x000fe20005800000 */
[----:B---3--:R-:W-:Y:S01]  /*3c00*/  FFMA.FTZ R0, R29, UR9, -R17 ;  /* 0x000000091d007c23 */ /* 0x008fe20008010811 */
[----:B------:R-:W-:-:S03]  /*3c10*/  FSEL R49, R77, -INF , !P1 ;  /* 0xff8000004d317808 */ /* 0x000fc60004800000 */
[----:B------:R1:W-:Y:S01]  /*3c20*/  MUFU.EX2 R142, R5 ;  /* 0x00000005008e7308 */ /* 0x0003e20000000800 */
[-C--:B------:R-:W-:Y:S02]  /*3c30*/  ISETP.GE.AND P1, PT, R52, R21.reuse, PT ;  /* 0x000000153400720c */ /* 0x080fe40003f26270 */
[-C--:B------:R-:W-:Y:S02]  /*3c40*/  ISETP.GE.AND P5, PT, R68, R21.reuse, PT ;  /* 0x000000154400720c */ /* 0x080fe40003fa6270 */
[----:B------:R-:W-:Y:S02]  /*3c50*/  FSEL R182, R30, -INF , !P1 ;  /* 0xff8000001eb67808 */ /* 0x000fe40004800000 */
[----:B------:R-:W-:Y:S01]  /*3c60*/  ISETP.GE.AND P1, PT, R73, R21, PT ;  /* 0x000000154900720c */ /* 0x000fe20003f26270 */
[----:B------:R3:W4:Y:S01]  /*3c70*/  MUFU.EX2 R181, R0 ;  /* 0x0000000000b57308 */ /* 0x0007220000000800 */
[----:B--2---:R-:W-:Y:S02]  /*3c80*/  FSEL R183, R8, -INF , !P5 ;  /* 0xff80000008b77808 */ /* 0x004fe40006800000 */
[----:B-----5:R-:W-:Y:S01]  /*3c90*/  FSEL R197, R41, -INF , !P1 ;  /* 0xff80000029c57808 */ /* 0x020fe20004800000 */
[----:B-1----:R-:W-:-:S04]  /*3ca0*/  FFMA.FTZ R5, R12, UR9, -R17 ;  /* 0x000000090c057c23 */ /* 0x002fc80008010811 */
[----:B------:R1:W-:Y:S01]  /*3cb0*/  MUFU.EX2 R143, R5 ;  /* 0x00000005008f7308 */ /* 0x0003e20000000800 */
[----:B---3--:R-:W-:Y:S01]  /*3cc0*/  IMAD.IADD R0, R155, 0x1, R6 ;  /* 0x000000019b007824 */ /* 0x008fe200078e0206 */
[----:B----4-:R-:W-:-:S04]  /*3cd0*/  F2FP.F16.F32.PACK_AB R6, R181, R180 ;  /* 0x000000b4b506723e */ /* 0x010fc800000000ff */
[----:B------:R-:W-:Y:S01]  /*3ce0*/  LEA R224, R0, UR4, 0x1 ;  /* 0x0000000400e07c11 */ /* 0x000fe2000f8e08ff */
[----:B------:R-:W-:-:S04]  /*3cf0*/  FFMA.FTZ R0, R31, UR9, -R16 ;  /* 0x000000091f007c23 */ /* 0x000fc80008010810 */
[----:B------:R-:W2:Y:S01]  /*3d00*/  MUFU.EX2 R245, R0 ;  /* 0x0000000000f57308 */ /* 0x000ea20000000800 */
[----:B------:R-:W-:Y:S02]  /*3d10*/  IMAD R226, R2, 0x2, R224 ;  /* 0x0000000202e27824 */ /* 0x000fe400078e02e0 */
[----:B------:R-:W-:Y:S01]  /*3d20*/  FFMA.FTZ R2, R40, UR9, -R16 ;  /* 0x0000000928027c23 */ /* 0x000fe20008010810 */
[----:B-1----:R-:W-:Y:S01]  /*3d30*/  FFMA.FTZ R5, R27, UR9, -R17 ;  /* 0x000000091b057c23 */ /* 0x002fe20008010811 */
[----:B------:R-:W1:Y:S03]  /*3d40*/  LDSM.16.MT88.4 R44, [R224+0x9000] ;  /* 0x00900000e02c783b */ /* 0x000e660000004200 */
[----:B------:R3:W4:Y:S01]  /*3d50*/  MUFU.EX2 R199, R5 ;  /* 0x0000000500c77308 */ /* 0x0007220000000800 */
[----:B------:R-:W5:Y:S04]  /*3d60*/  LDSM.16.MT88.4 R52, [R226+0x9000] ;  /* 0x00900000e234783b */ /* 0x000f680000004200 */
[----:B------:R-:W-:Y:S03]  /*3d70*/  LDSM.16.MT88.4 R64, [R224+0xa000] ;  /* 0x00a00000e040783b */ /* 0x000fe60000004200 */
[----:B------:R2:W-:Y:S01]  /*3d80*/  MUFU.EX2 R249, R2 ;  /* 0x0000000200f97308 */ /* 0x0005e20000000800 */
[----:B------:R-:W-:Y:S04]  /*3d90*/  LDSM.16.MT88.4 R68, [R226+0xa000] ;  /* 0x00a00000e244783b */ /* 0x000fe80000004200 */
[----:B------:R-:W5:Y:S01]  /*3da0*/  LDSM.16.MT88.4 R84, [R224+0xb000] ;  /* 0x00b00000e054783b */ /* 0x000f620000004200 */
[----:B---3--:R-:W-:-:S03]  /*3db0*/  FMNMX.FTZ R5, R13, R15, !PT ;  /* 0x0000000f0d057209 */ /* 0x008fc60007810000 */
[----:B------:R-:W3:Y:S01]  /*3dc0*/  LDSM.16.MT88.4 R96, [R226+0xb000] ;  /* 0x00b00000e260783b */ /* 0x000ee20000004200 */
[----:B------:R-:W-:-:S03]  /*3dd0*/  FMNMX.FTZ R5, R23, R5, !PT ;  /* 0x0000000517057209 */ /* 0x000fc60007810000 */
[----:B------:R-:W-:Y:S01]  /*3de0*/  LDSM.16.MT88.4 R92, [R224+0x9400] ;  /* 0x00940000e05c783b */ /* 0x000fe20000004200 */
[----:B------:R-:W-:Y:S01]  /*3df0*/  FMNMX.FTZ R5, R22, R5, !PT ;  /* 0x0000000516057209 */ /* 0x000fe20007810000 */
[----:B--2---:R-:W-:Y:S02]  /*3e00*/  FFMA.FTZ R2, R51, UR9, -R16 ;  /* 0x0000000933027c23 */ /* 0x004fe40008010810 */
[----:B------:R-:W-:Y:S01]  /*3e10*/  LDSM.16.MT88.4 R108, [R226+0x9400] ;  /* 0x00940000e26c783b */ /* 0x000fe20000004200 */
[----:B------:R-:W-:Y:S01]  /*3e20*/  FMNMX.FTZ R4, R14, R5, !PT ;  /* 0x000000050e047209 */ /* 0x000fe20007810000 */
[----:B------:R2:W1:Y:S02]  /*3e30*/  MUFU.EX2 R251, R2 ;  /* 0x0000000200fb7308 */ /* 0x0004640000000800 */
[----:B------:R-:W-:Y:S01]  /*3e40*/  LDSM.16.MT88.4 R112, [R224+0xa400] ;  /* 0x00a40000e070783b */ /* 0x000fe20000004200 */
[----:B------:R-:W-:Y:S02]  /*3e50*/  F2FP.F16.F32.PACK_AB R5, R245, R252 ;  /* 0x000000fcf505723e */ /* 0x000fe400000000ff */
[----:B------:R-:W-:Y:S01]  /*3e60*/  FMNMX.FTZ R4, R50, R4, !PT ;  /* 0x0000000432047209 */ /* 0x000fe20007810000 */
[----:B------:R-:W-:Y:S03]  /*3e70*/  LDSM.16.MT88.4 R116, [R226+0xa400] ;  /* 0x00a40000e274783b */ /* 0x000fe60000004200 */
[----:B------:R-:W-:Y:S01]  /*3e80*/  FMNMX.FTZ R0, R48, R4, !PT ;  /* 0x0000000430007209 */ /* 0x000fe20007810000 */
[----:B------:R-:W-:Y:S01]  /*3e90*/  LDSM.16.MT88.4 R120, [R224+0xb400] ;  /* 0x00b40000e078783b */ /* 0x000fe20000004200 */
[----:B----4-:R-:W-:-:S02]  /*3ea0*/  F2FP.F16.F32.PACK_AB R4, R199, R143 ;  /* 0x0000008fc704723e */ /* 0x010fc400000000ff */
[----:B------:R-:W-:Y:S01]  /*3eb0*/  FMNMX.FTZ R0, R49, R0, !PT ;  /* 0x0000000031007209 */ /* 0x000fe20007810000 */
[----:B------:R-:W-:Y:S03]  /*3ec0*/  LDSM.16.MT88.4 R124, [R226+0xb400] ;  /* 0x00b40000e27c783b */ /* 0x000fe60000004200 */
[----:B------:R-:W-:Y:S01]  /*3ed0*/  FMNMX.FTZ R0, R133, R0, !PT ;  /* 0x0000000085007209 */ /* 0x000fe20007810000 */
[----:B--2---:R-:W-:Y:S01]  /*3ee0*/  FFMA.FTZ R2, R56, UR9, -R17 ;  /* 0x0000000938027c23 */ /* 0x004fe20008010811 */
[----:B-1----:R-:W-:Y:S02]  /*3ef0*/  F2FP.F16.F32.PACK_AB R7, R251, R249 ;  /* 0x000000f9fb07723e */ /* 0x002fe400000000ff */
[----:B------:R-:W-:Y:S01]  /*3f00*/  FMNMX.FTZ R0, R132, R0, !PT ;  /* 0x0000000084007209 */ /* 0x000fe20007810000 */
[----:B------:R1:W-:Y:S03]  /*3f10*/  MUFU.EX2 R246, R2 ;  /* 0x0000000200f67308 */ /* 0x0003e60000000800 */
[----:B------:R-:W-:Y:S01]  /*3f20*/  FMNMX.FTZ R0, R234, R0, !PT ;  /* 0x00000000ea007209 */ /* 0x000fe20007810000 */
[----:B------:R-:W-:Y:S03]  /*3f30*/  HMMA.16816.F32 R24, R4, R44, RZ ;  /* 0x0000002c0418723c */ /* 0x000fe600000018ff */
[----:B------:R-:W-:-:S03]  /*3f40*/  FMNMX.FTZ R0, R235, R0, !PT ;  /* 0x00000000eb007209 */ /* 0x000fc60007810000 */
[C---:B-----5:R-:W-:Y:S06]  /*3f50*/  HMMA.16816.F32 R60, R4.reuse, R52, RZ ;  /* 0x00000034043c723c */ /* 0x060fec00000018ff */
[----:B------:R-:W-:Y:S01]  /*3f60*/  HMMA.16816.F32 R88, R4, R84, RZ ;  /* 0x000000540458723c */ /* 0x000fe200000018ff */
[----:B-1----:R-:W-:Y:S01]  /*3f70*/  FMNMX.FTZ R2, R232, R0, !PT ;  /* 0x00000000e8027209 */ /* 0x002fe20007810000 */
[----:B------:R-:W-:-:S03]  /*3f80*/  FFMA.FTZ R0, R57, UR9, -R17 ;  /* 0x0000000939007c23 */ /* 0x000fc60008010811 */
[----:B------:R-:W-:Y:S01]  /*3f90*/  FMNMX.FTZ R2, R182, R2, !PT ;  /* 0x00000002b6027209 */ /* 0x000fe20007810000 */
[----:B------:R1:W-:Y:S01]  /*3fa0*/  MUFU.EX2 R248, R0 ;  /* 0x0000000000f87308 */ /* 0x0003e20000000800 */
[----:B---3--:R-:W-:Y:S02]  /*3fb0*/  HMMA.16816.F32 R80, R4, R96, RZ ;  /* 0x000000600450723c */ /* 0x008fe400000018ff */
[----:B------:R-:W-:-:S04]  /*3fc0*/  FMNMX.FTZ R2, R183, R2, !PT ;  /* 0x00000002b7027209 */ /* 0x000fc80007810000 */
[C---:B------:R-:W-:Y:S06]  /*3fd0*/  HMMA.16816.F32 R36, R4.reuse, R54, RZ ;  /* 0x000000360424723c */ /* 0x040fec00000018ff */
[----:B------:R-:W-:Y:S01]  /*3fe0*/  HMMA.16816.F32 R32, R4, R66, RZ ;  /* 0x000000420420723c */ /* 0x000fe200000018ff */
[----:B-1----:R-:W-:-:S05]  /*3ff0*/  FFMA.FTZ R0, R58, UR9, -R17 ;  /* 0x000000093a007c23 */ /* 0x002fca0008010811 */
[C---:B------:R-:W-:Y:S01]  /*4000*/  HMMA.16816.F32 R40, R4.reuse, R86, RZ ;  /* 0x000000560428723c */ /* 0x040fe200000018ff */
[----:B------:R1:W-:Y:S02]  /*4010*/  MUFU.EX2 R247, R0 ;  /* 0x0000000000f77308 */ /* 0x0003e40000000800 */
[----:B-1----:R-:W-:Y:S01]  /*4020*/  FMNMX.FTZ R0, R197, R2, !PT ;  /* 0x00000002c5007209 */ /* 0x002fe20007810000 */
[----:B------:R-:W-:Y:S02]  /*4030*/  FFMA.FTZ R2, R59, UR9, -R17 ;  /* 0x000000093b027c23 */ /* 0x000fe40008010811 */
[C---:B------:R-:W-:Y:S02]  /*4040*/  HMMA.16816.F32 R56, R4.reuse, R64, RZ ;  /* 0x000000400438723c */ /* 0x040fe400000018ff */
[----:B------:R-:W1:Y:S01]  /*4050*/  SHFL.BFLY PT, R8, R0, 0x2, 0x1f ;  /* 0x0c401f0000087f89 */ /* 0x000e6200000e0000 */
[----:B------:R2:W3:Y:S02]  /*4060*/  MUFU.EX2 R250, R2 ;  /* 0x0000000200fa7308 */ /* 0x0004e40000000800 */
[----:B--2---:R-:W-:Y:S01]  /*4070*/  FFMA.FTZ R2, R72, UR9, -R16 ;  /* 0x0000000948027c23 */ /* 0x004fe20008010810 */
[----:B---3--:R-:W-:Y:S01]  /*4080*/  F2FP.F16.F32.PACK_AB R10, R250, R247 ;  /* 0x000000f7fa0a723e */ /* 0x008fe200000000ff */
[----:B------:R-:W-:Y:S04]  /*4090*/  HMMA.16816.F32 R72, R4, R68, RZ ;  /* 0x000000440448723c */ /* 0x000fe800000018ff */
[----:B------:R2:W-:Y:S01]  /*40a0*/  MUFU.EX2 R241, R2 ;  /* 0x0000000200f17308 */ /* 0x0005e20000000800 */
[----:B-1----:R-:W-:-:S02]  /*40b0*/  FMNMX.FTZ R0, R0, R8, !PT ;  /* 0x0000000800007209 */ /* 0x002fc40007810000 */
[----:B------:R-:W-:-:S03]  /*40c0*/  F2FP.F16.F32.PACK_AB R8, R248, R246 ;  /* 0x000000f6f808723e */ /* 0x000fc600000000ff */
[----:B------:R-:W1:Y:S01]  /*40d0*/  SHFL.BFLY PT, R12, R0, 0x1, 0x1f ;  /* 0x0c201f00000c7f89 */ /* 0x000e6200000e0000 */
[--C-:B--2---:R-:W-:Y:S02]  /*40e0*/  FFMA.FTZ R2, R76, UR9, -R16.reuse ;  /* 0x000000094c027c23 */ /* 0x104fe40008010810 */
[C---:B------:R-:W-:Y:S02]  /*40f0*/  HMMA.16816.F32 R76, R4.reuse, R46, RZ ;  /* 0x0000002e044c723c */ /* 0x040fe400000018ff */
[----:B------:R2:W3:Y:S02]  /*4100*/  MUFU.EX2 R242, R2 ;  /* 0x0000000200f27308 */ /* 0x0004e40000000800 */
[--C-:B--2---:R-:W-:Y:S01]  /*4110*/  FFMA.FTZ R2, R28, UR9, -R16.reuse ;  /* 0x000000091c027c23 */ /* 0x104fe20008010810 */
[----:B---3--:R-:W-:Y:S01]  /*4120*/  F2FP.F16.F32.PACK_AB R9, R242, R241 ;  /* 0x000000f1f209723e */ /* 0x008fe200000000ff */
[C---:B------:R-:W-:Y:S04]  /*4130*/  HMMA.16816.F32 R28, R4.reuse, R70, RZ ;  /* 0x00000046041c723c */ /* 0x040fe800000018ff */
[----:B------:R2:W-:Y:S02]  /*4140*/  MUFU.EX2 R244, R2 ;  /* 0x0000000200f47308 */ /* 0x0005e40000000800 */
[----:B------:R-:W-:Y:S01]  /*4150*/  HMMA.16816.F32 R4, R4, R98, RZ ;  /* 0x000000620404723c */ /* 0x000fe200000018ff */
[----:B--2---:R-:W-:-:S05]  /*4160*/  FFMA.FTZ R2, R11, UR9, -R16 ;  /* 0x000000090b027c23 */ /* 0x004fca0008010810 */
[----:B------:R2:W3:Y:S02]  /*4170*/  MUFU.EX2 R243, R2 ;  /* 0x0000000200f37308 */ /* 0x0004e40000000800 */
[----:B--2---:R-:W-:Y:S01]  /*4180*/  FFMA.FTZ R2, R100, UR9, -R3 ;  /* 0x0000000964027c23 */ /* 0x004fe20008010803 */
[----:B---3--:R-:W-:Y:S01]  /*4190*/  F2FP.F16.F32.PACK_AB R11, R243, R244 ;  /* 0x000000f4f30b723e */ /* 0x008fe200000000ff */
[----:B------:R-:W-:-:S04]  /*41a0*/  IMAD.MOV.U32 R100, RZ, RZ, R143 ;  /* 0x000000ffff647224 */ /* 0x000fc800078e008f */
[----:B------:R2:W-:Y:S02]  /*41b0*/  MUFU.EX2 R236, R2 ;  /* 0x0000000200ec7308 */ /* 0x0005e40000000800 */
[C---:B------:R-:W-:Y:S06]  /*41c0*/  HMMA.16816.F32 R184, R8.reuse, R92, R24 ;  /* 0x0000005c08b8723c */ /* 0x040fec0000001818 */
[C---:B------:R-:W-:Y:S06]  /*41d0*/  HMMA.16816.F32 R144, R8.reuse, R108, R60 ;  /* 0x0000006c0890723c */ /* 0x040fec000000183c */
[----:B------:R-:W-:Y:S01]  /*41e0*/  HMMA.16816.F32 R172, R8, R112, R56 ;  /* 0x0000007008ac723c */ /* 0x000fe20000001838 */
[----:B--2---:R-:W-:Y:S01]  /*41f0*/  FFMA.FTZ R2, R103, UR9, -R3 ;  /* 0x0000000967027c23 */ /* 0x004fe20008010803 */
[----:B-1----:R-:W-:-:S03]  /*4200*/  FMNMX.FTZ R103, R0, R12, !PT ;  /* 0x0000000c00677209 */ /* 0x002fc60007810000 */
[----:B------:R1:W-:Y:S01]  /*4210*/  MUFU.EX2 R239, R2 ;  /* 0x0000000200ef7308 */ /* 0x0003e20000000800 */
[C---:B------:R-:W-:Y:S01]  /*4220*/  FSETP.NEU.FTZ.AND P1, PT, R103.reuse, -INF , PT ;  /* 0xff8000006700780b */ /* 0x040fe20003f3d000 */
[----:B------:R-:W-:Y:S01]  /*4230*/  FMUL.FTZ R0, R103, UR9 ;  /* 0x0000000967007c20 */ /* 0x000fe20008410000 */
[C---:B------:R-:W-:Y:S04]  /*4240*/  HMMA.16816.F32 R160, R8.reuse, R116, R72 ;  /* 0x0000007408a0723c */ /* 0x040fe80000001848 */
[----:B------:R-:W-:Y:S02]  /*4250*/  FSEL R0, R0, RZ, P1 ;  /* 0x000000ff00007208 */ /* 0x000fe40000800000 */
[C---:B------:R-:W-:Y:S06]  /*4260*/  HMMA.16816.F32 R152, R8.reuse, R120, R88 ;  /* 0x000000780898723c */ /* 0x040fec0000001858 */
[----:B------:R-:W-:Y:S01]  /*4270*/  HMMA.16816.F32 R148, R8, R124, R80 ;  /* 0x0000007c0894723c */ /* 0x000fe20000001850 */
[----:B-1----:R-:W-:Y:S01]  /*4280*/  FFMA.FTZ R2, R107, UR9, -R3 ;  /* 0x000000096b027c23 */ /* 0x002fe20008010803 */
[----:B------:R-:W-:-:S03]  /*4290*/  IMAD.MOV.U32 R107, RZ, RZ, R142 ;  /* 0x000000ffff6b7224 */ /* 0x000fc600078e008e */
[----:B------:R1:W-:Y:S01]  /*42a0*/  MUFU.EX2 R240, R2 ;  /* 0x0000000200f07308 */ /* 0x0003e20000000800 */
[----:B------:R-:W-:Y:S01]  /*42b0*/  HMMA.16816.F32 R156, R8, R94, R76 ;  /* 0x0000005e089c723c */ /* 0x000fe2000000184c */
[----:B------:R-:W-:-:S05]  /*42c0*/  F2FP.F16.F32.PACK_AB R12, R107, R196 ;  /* 0x000000c46b0c723e */ /* 0x000fca00000000ff */
[C---:B------:R-:W-:Y:S06]  /*42d0*/  HMMA.16816.F32 R176, R8.reuse, R110, R36 ;  /* 0x0000006e08b0723c */ /* 0x040fec0000001824 */
[----:B------:R-:W-:Y:S01]  /*42e0*/  HMMA.16816.F32 R164, R8, R114, R32 ;  /* 0x0000007208a4723c */ /* 0x000fe20000001820 */
[----:B-1----:R-:W-:-:S05]  /*42f0*/  FFMA.FTZ R2, R106, UR9, -R3 ;  /* 0x000000096a027c23 */ /* 0x002fca0008010803 */
[C---:B------:R-:W-:Y:S01]  /*4300*/  HMMA.16816.F32 R168, R8.reuse, R118, R28 ;  /* 0x0000007608a8723c */ /* 0x040fe2000000181c */
[----:B------:R1:W2:Y:S05]  /*4310*/  MUFU.EX2 R238, R2 ;  /* 0x0000000200ee7308 */ /* 0x0002aa0000000800 */
[C---:B------:R-:W-:Y:S06]  /*4320*/  HMMA.16816.F32 R188, R8.reuse, R122, R40 ;  /* 0x0000007a08bc723c */ /* 0x040fec0000001828 */
[----:B------:R-:W-:Y:S01]  /*4330*/  HMMA.16816.F32 R140, R8, R126, R4 ;  /* 0x0000007e088c723c */ /* 0x000fe20000001804 */
[----:B-1----:R-:W-:-:S06]  /*4340*/  FFMA.FTZ R2, R105, UR9, -R3 ;  /* 0x0000000969027c23 */ /* 0x002fcc0008010803 */
[----:B--2---:R-:W-:Y:S01]  /*4350*/  F2FP.F16.F32.PACK_AB R4, R238, R240 ;  /* 0x000000f0ee04723e */ /* 0x004fe200000000ff */
        /* <DEDUP_REMOVED lines=8> */
[----:B------:R1:W-:Y:S02]  /*43e0*/  MUFU.EX2 R215, R2 ;  /* 0x0000000200d77308 */ /* 0x0003e40000000800 */
[----:B-1----:R-:W-:Y:S01]  /*43f0*/  FFMA.FTZ R2, R22, UR9, -R0 ;  /* 0x0000000916027c23 */ /* 0x002fe20008010800 */
[----:B------:R-:W-:-:S05]  /*4400*/  IMAD.MOV.U32 R22, RZ, RZ, R183 ;  /* 0x000000ffff167224 */ /* 0x000fca00078e00b7 */
[----:B------:R1:W2:Y:S02]  /*4410*/  MUFU.EX2 R214, R2 ;  /* 0x0000000200d67308 */ /* 0x0002a40000000800 */
[----:B-1----:R-:W-:Y:S01]  /*4420*/  FFMA.FTZ R2, R129, UR9, -R3 ;  /* 0x0000000981027c23 */ /* 0x002fe20008010803 */
[----:B--2---:R-:W-:-:S05]  /*4430*/  F2FP.F16.F32.PACK_AB R15, R214, R215 ;  /* 0x000000d7d60f723e */ /* 0x004fca00000000ff */
        /* <DEDUP_REMOVED lines=9> */
[----:B------:R-:W-:-:S02]  /*44d0*/  IMAD.MOV.U32 R97, RZ, RZ, R197 ;  /* 0x000000ffff617224 */ /* 0x000fc400078e00c5 */
[----:B------:R-:W-:Y:S01]  /*44e0*/  IMAD.MOV.U32 R96, RZ, RZ, R196 ;  /* 0x000000ffff607224 */ /* 0x000fe200078e00c4 */
[----:B------:R1:W2:Y:S01]  /*44f0*/  MUFU.EX2 R209, R2 ;  /* 0x0000000200d17308 */ /* 0x0002a20000000800 */
[C---:B------:R-:W-:Y:S06]  /*4500*/  HMMA.16816.F32 R44, R12.reuse, R46, RZ ;  /* 0x0000002e0c2c723c */ /* 0x040fec00000018ff */
[C---:B------:R-:W-:Y:S06]  /*4510*/  HMMA.16816.F32 R56, R12.reuse, R70, RZ ;  /* 0x000000460c38723c */ /* 0x040fec00000018ff */
[----:B------:R-:W-:Y:S01]  /*4520*/  HMMA.16816.F32 R28, R12, R68, RZ ;  /* 0x000000440c1c723c */ /* 0x000fe200000018ff */
[----:B-1----:R-:W-:Y:S01]  /*4530*/  FFMA.FTZ R2, R48, UR9, -R0 ;  /* 0x0000000930027c23 */ /* 0x002fe20008010800 */
[----:B--2---:R-:W-:-:S04]  /*4540*/  F2FP.F16.F32.PACK_AB R5, R209, R212 ;  /* 0x000000d4d105723e */ /* 0x004fc800000000ff */
[C---:B------:R-:W-:Y:S01]  /*4550*/  HMMA.16816.F32 R68, R12.reuse, R98, RZ ;  /* 0x000000620c44723c */ /* 0x040fe200000018ff */
[----:B------:R1:W-:Y:S05]  /*4560*/  MUFU.EX2 R208, R2 ;  /* 0x0000000200d07308 */ /* 0x0003ea0000000800 */
[----:B------:R-:W-:Y:S01]  /*4570*/  HMMA.16816.F32 R36, R12, R84, RZ ;  /* 0x000000540c24723c */ /* 0x000fe200000018ff */
[----:B------:R-:W-:Y:S02]  /*4580*/  IMAD.MOV.U32 R99, RZ, RZ, R181 ;  /* 0x000000ffff637224 */ /* 0x000fe400078e00b5 */
[----:B------:R-:W-:-:S03]  /*4590*/  IMAD.MOV.U32 R98, RZ, RZ, R180 ;  /* 0x000000ffff627224 */ /* 0x000fc600078e00b4 */
[----:B------:R-:W-:Y:S01]  /*45a0*/  HMMA.16816.F32 R24, R12, R64, RZ ;  /* 0x000000400c18723c */ /* 0x000fe200000018ff */
[----:B-1----:R-:W-:-:S05]  /*45b0*/  FFMA.FTZ R2, R49, UR9, -R0 ;  /* 0x0000000931027c23 */ /* 0x002fca0008010800 */
[C---:B------:R-:W-:Y:S01]  /*45c0*/  HMMA.16816.F32 R48, R12.reuse, R54, RZ ;  /* 0x000000360c30723c */ /* 0x040fe200000018ff */
[----:B------:R-:W1:Y:S05]  /*45d0*/  MUFU.EX2 R207, R2 ;  /* 0x0000000200cf7308 */ /* 0x000e6a0000000800 */
[C---:B------:R-:W-:Y:S06]  /*45e0*/  HMMA.16816.F32 R52, R12.reuse, R66, RZ ;  /* 0x000000420c34723c */ /* 0x040fec00000018ff */
[----:B------:R-:W-:Y:S01]  /*45f0*/  HMMA.16816.F32 R64, R12, R86, RZ ;  /* 0x000000560c40723c */ /* 0x000fe200000018ff */
[----:B------:R-:W-:Y:S01]  /*4600*/  LDSM.16.MT88.4 R12, [R226+0x9800] ;  /* 0x00980000e20c783b */ /* 0x000fe20000004200 */
[----:B-1----:R-:W-:Y:S01]  /*4610*/  F2FP.F16.F32.PACK_AB R7, R207, R208 ;  /* 0x000000d0cf07723e */ /* 0x002fe200000000ff */
[----:B------:R-:W-:-:S04]  /*4620*/  FFMA.FTZ R2, R137, UR9, -R17 ;  /* 0x0000000989027c23 */ /* 0x000fc80008010811 */
[----:B------:R1:W-:Y:S02]  /*4630*/  MUFU.EX2 R204, R2 ;  /* 0x0000000200cc7308 */ /* 0x0003e40000000800 */
[C---:B------:R-:W-:Y:S01]  /*4640*/  HMMA.16816.F32 R80, R4.reuse, R108, R8 ;  /* 0x0000006c0450723c */ /* 0x040fe20000001808 */
[----:B------:R-:W2:Y:S05]  /*4650*/  LDSM.16.MT88.4 R8, [R224+0x9800] ;  /* 0x00980000e008783b */ /* 0x000eaa0000004200 */
[----:B------:R-:W-:Y:S01]  /*4660*/  HMMA.16816.F32 R60, R4, R94, R44 ;  /* 0x0000005e043c723c */ /* 0x000fe2000000182c */
[----:B------:R-:W-:-:S05]  /*4670*/  IMAD.MOV.U32 R109, RZ, RZ, R199 ;  /* 0x000000ffff6d7224 */ /* 0x000fca00078e00c7 */
[C---:B------:R-:W-:Y:S01]  /*4680*/  HMMA.16816.F32 R44, R4.reuse, R118, R56 ;  /* 0x00000076042c723c */ /* 0x040fe20000001838 */
[----:B------:R-:W-:Y:S02]  /*4690*/  IMAD.MOV.U32 R94, RZ, RZ, R23 ;  /* 0x000000ffff5e7224 */ /* 0x000fe400078e0017 */
[----:B-1----:R-:W-:Y:S01]  /*46a0*/  FFMA.FTZ R2, R138, UR9, -R17 ;  /* 0x000000098a027c23 */ /* 0x002fe20008010811 */
[----:B------:R-:W-:Y:S02]  /*46b0*/  IMAD.MOV.U32 R95, RZ, RZ, R22 ;  /* 0x000000ffff5f7224 */ /* 0x000fe400078e0016 */
[C---:B------:R-:W-:Y:S01]  /*46c0*/  HMMA.16816.F32 R84, R4.reuse, R92, R32 ;  /* 0x0000005c0454723c */ /* 0x040fe20000001820 */
[----:B------:R1:W3:Y:S01]  /*46d0*/  MUFU.EX2 R199, R2 ;  /* 0x0000000200c77308 */ /* 0x0002e20000000800 */
[----:B------:R-:W-:Y:S04]  /*46e0*/  LDSM.16.MT88.4 R32, [R226+0xa800] ;  /* 0x00a80000e220783b */ /* 0x000fe80000004200 */
[----:B------:R-:W-:Y:S01]  /*46f0*/  HMMA.16816.F32 R48, R4, R110, R48 ;  /* 0x0000006e0430723c */ /* 0x000fe20000001830 */
[----:B------:R-:W-:-:S02]  /*4700*/  IMAD.MOV.U32 R93, RZ, RZ, R107 ;  /* 0x000000ffff5d7224 */ /* 0x000fc400078e006b */
[----:B------:R-:W-:-:S03]  /*4710*/  IMAD.MOV.U32 R92, RZ, RZ, R96 ;  /* 0x000000ffff5c7224 */ /* 0x000fc600078e0060 */
[----:B------:R-:W-:Y:S01]  /*4720*/  HMMA.16816.F32 R88, R4, R120, R36 ;  /* 0x000000780458723c */ /* 0x000fe20000001824 */
[----:B------:R-:W-:Y:S01]  /*4730*/  LDSM.16.MT88.4 R36, [R224+0xb800] ;  /* 0x00b80000e024783b */ /* 0x000fe20000004200 */
[----:B-1----:R-:W-:-:S04]  /*4740*/  FFMA.FTZ R2, R139, UR9, -R17 ;  /* 0x000000098b027c23 */ /* 0x002fc80008010811 */
[C---:B------:R-:W-:Y:S01]  /*4750*/  HMMA.16816.F32 R76, R4.reuse, R112, R24 ;  /* 0x00000070044c723c */ /* 0x040fe20000001818 */
[----:B------:R-:W-:Y:S01]  /*4760*/  LDSM.16.MT88.4 R24, [R226+0xb800] ;  /* 0x00b80000e218783b */ /* 0x000fe20000004200 */
[----:B------:R1:W-:Y:S04]  /*4770*/  MUFU.EX2 R197, R2 ;  /* 0x0000000200c57308 */ /* 0x0003e80000000800 */
[C---:B------:R-:W-:Y:S01]  /*4780*/  HMMA.16816.F32 R72, R4.reuse, R116, R28 ;  /* 0x000000740448723c */ /* 0x040fe2000000181c */
[----:B------:R-:W4:Y:S05]  /*4790*/  LDSM.16.MT88.4 R28, [R224+0xa800] ;  /* 0x00a80000e01c783b */ /* 0x000f2a0000004200 */
[----:B------:R-:W-:Y:S01]  /*47a0*/  HMMA.16816.F32 R200, R4, R124, R40 ;  /* 0x0000007c04c8723c */ /* 0x000fe20000001828 */
[----:B------:R-:W-:-:S05]  /*47b0*/  IMAD.MOV.U32 R117, RZ, RZ, R97 ;  /* 0x000000ffff757224 */ /* 0x000fca00078e0061 */
[----:B------:R-:W-:Y:S01]  /*47c0*/  HMMA.16816.F32 R40, R4, R114, R52 ;  /* 0x000000720428723c */ /* 0x000fe20000001834 */
[----:B-1----:R-:W-:-:S04]  /*47d0*/  FFMA.FTZ R2, R136, UR9, -R17 ;  /* 0x0000000988027c23 */ /* 0x002fc80008010811 */
[----:B------:R1:W5:Y:S01]  /*47e0*/  MUFU.EX2 R196, R2 ;  /* 0x0000000200c47308 */ /* 0x0003620000000800 */
[C---:B------:R-:W-:Y:S06]  /*47f0*/  HMMA.16816.F32 R64, R4.reuse, R122, R64 ;  /* 0x0000007a0440723c */ /* 0x040fec0000001840 */
[----:B------:R-:W-:Y:S01]  /*4800*/  HMMA.16816.F32 R68, R4, R126, R68 ;  /* 0x0000007e0444723c */ /* 0x000fe20000001844 */
[----:B------:R-:W-:Y:S06]  /*4810*/  LDSM.16.MT88.4 R124, [R224+0x9c00] ;  /* 0x009c0000e07c783b */ /* 0x000fec0000004200 */
[----:B---3--:R-:W-:Y:S01]  /*4820*/  F2FP.F16.F32.PACK_AB R4, R199, R204 ;  /* 0x000000ccc704723e */ /* 0x008fe200000000ff */
[----:B-1----:R-:W-:Y:S01]  /*4830*/  FFMA.FTZ R2, R130, UR9, -R16 ;  /* 0x0000000982027c23 */ /* 0x002fe20008010810 */
[----:B-----5:R-:W-:-:S03]  /*4840*/  F2FP.F16.F32.PACK_AB R6, R196, R197 ;  /* 0x000000c5c406723e */ /* 0x020fc600000000ff */
[----:B------:R1:W-:Y:S02]  /*4850*/  MUFU.EX2 R183, R2 ;  /* 0x0000000200b77308 */ /* 0x0003e40000000800 */
[----:B-1----:R-:W-:-:S06]  /*4860*/  FFMA.FTZ R2, R131, UR9, -R16 ;  /* 0x0000000983027c23 */ /* 0x002fcc0008010810 */
[----:B------:R1:W3:Y:S02]  /*4870*/  MUFU.EX2 R182, R2 ;  /* 0x0000000200b67308 */ /* 0x0002e40000000800 */
[----:B-1----:R-:W-:Y:S01]  /*4880*/  FFMA.FTZ R2, R134, UR9, -R16 ;  /* 0x0000000986027c23 */ /* 0x002fe20008010810 */
[----:B---3--:R-:W-:-:S05]  /*4890*/  F2FP.F16.F32.PACK_AB R5, R182, R183 ;  /* 0x000000b7b605723e */ /* 0x008fca00000000ff */
[----:B------:R1:W-:Y:S02]  /*48a0*/  MUFU.EX2 R181, R2 ;  /* 0x0000000200b57308 */ /* 0x0003e40000000800 */
[----:B-1----:R-:W-:-:S06]  /*48b0*/  FFMA.FTZ R2, R135, UR9, -R16 ;  /* 0x0000000987027c23 */ /* 0x002fcc0008010810 */
[----:B------:R1:W3:Y:S02]  /*48c0*/  MUFU.EX2 R180, R2 ;  /* 0x0000000200b47308 */ /* 0x0002e40000000800 */
[----:B-1----:R-:W-:Y:S01]  /*48d0*/  FFMA.FTZ R2, R192, UR9, -R3 ;  /* 0x00000009c0027c23 */ /* 0x002fe20008010803 */
[----:B---3--:R-:W-:-:S05]  /*48e0*/  F2FP.F16.F32.PACK_AB R7, R180, R181 ;  /* 0x000000b5b407723e */ /* 0x008fca00000000ff */
[----:B------:R1:W-:Y:S02]  /*48f0*/  MUFU.EX2 R58, R2 ;  /* 0x00000002003a7308 */ /* 0x0003e40000000800 */
[C---:B--2---:R-:W-:Y:S06]  /*4900*/  HMMA.16816.F32 R112, R4.reuse, R8, R184 ;  /* 0x000000080470723c */ /* 0x044fec00000018b8 */
[C---:B------:R-:W-:Y:S06]  /*4910*/  HMMA.16816.F32 R128, R4.reuse, R12, R144 ;  /* 0x0000000c0480723c */ /* 0x040fec0000001890 */
[C---:B----4-:R-:W-:Y:S01]  /*4920*/  HMMA.16816.F32 R144, R4.reuse, R28, R172 ;  /* 0x0000001c0490723c */ /* 0x050fe200000018ac */
[--C-:B-1----:R-:W-:Y:S01]  /*4930*/  FFMA.FTZ R2, R195, UR9, -R3.reuse ;  /* 0x00000009c3027c23 */ /* 0x102fe20008010803 */
[----:B------:R-:W-:Y:S03]  /*4940*/  LDSM.16.MT88.4 R172, [R226+0xac00] ;  /* 0x00ac0000e2ac783b */ /* 0x000fe60000004200 */
[----:B------:R1:W2:Y:S01]  /*4950*/  MUFU.EX2 R105, R2 ;  /* 0x0000000200697308 */ /* 0x0002a20000000800 */
[C---:B------:R-:W-:Y:S06]  /*4960*/  HMMA.16816.F32 R160, R4.reuse, R32, R160 ;  /* 0x0000002004a0723c */ /* 0x040fec00000018a0 */
[C---:B------:R-:W-:Y:S01]  /*4970*/  HMMA.16816.F32 R120, R4.reuse, R10, R156 ;  /* 0x0000000a0478723c */ /* 0x040fe2000000189c */
[----:B------:R-:W-:Y:S05]  /*4980*/  LDSM.16.MT88.4 R156, [R224+0xac00] ;  /* 0x00ac0000e09c783b */ /* 0x000fea0000004200 */
[----:B------:R-:W-:Y:S01]  /*4990*/  HMMA.16816.F32 R136, R4, R14, R176 ;  /* 0x0000000e0488723c */ /* 0x000fe200000018b0 */
[----:B-1----:R-:W-:Y:S01]  /*49a0*/  FFMA.FTZ R2, R205, UR9, -R3 ;  /* 0x00000009cd027c23 */ /* 0x002fe20008010803 */
[----:B------:R-:W-:-:S04]  /*49b0*/  IMAD.MOV.U32 R205, RZ, RZ, R99 ;  /* 0x000000ffffcd7224 */ /* 0x000fc800078e0063 */
[C---:B------:R-:W-:Y:S01]  /*49c0*/  HMMA.16816.F32 R168, R4.reuse, R34, R168 ;  /* 0x0000002204a8723c */ /* 0x040fe200000018a8 */
[----:B------:R1:W-:Y:S05]  /*49d0*/  MUFU.EX2 R106, R2 ;  /* 0x00000002006a7308 */ /* 0x0003ea0000000800 */
[C---:B------:R-:W-:Y:S06]  /*49e0*/  HMMA.16816.F32 R188, R4.reuse, R38, R188 ;  /* 0x0000002604bc723c */ /* 0x040fec00000018bc */
[----:B------:R-:W-:Y:S01]  /*49f0*/  HMMA.16816.F32 R184, R4, R26, R140 ;  /* 0x0000001a04b8723c */ /* 0x000fe2000000188c */
[----:B------:R-:W-:Y:S01]  /*4a00*/  LDSM.16.MT88.4 R140, [R226+0x9c00] ;  /* 0x009c0000e28c783b */ /* 0x000fe20000004200 */
[----:B-1----:R-:W-:Y:S01]  /*4a10*/  FFMA.FTZ R2, R206, UR9, -R3 ;  /* 0x00000009ce027c23 */ /* 0x002fe20008010803 */
[----:B------:R-:W-:-:S03]  /*4a20*/  IMAD.MOV.U32 R206, RZ, RZ, R98 ;  /* 0x000000ffffce7224 */ /* 0x000fc600078e0062 */
[C---:B------:R-:W-:Y:S01]  /*4a30*/  HMMA.16816.F32 R96, R4.reuse, R36, R152 ;  /* 0x000000240460723c */ /* 0x040fe20000001898 */
[----:B------:R1:W3:Y:S05]  /*4a40*/  MUFU.EX2 R107, R2 ;  /* 0x00000002006b7308 */ /* 0x0002ea0000000800 */
[----:B------:R-:W-:Y:S01]  /*4a50*/  HMMA.16816.F32 R152, R4, R30, R164 ;  /* 0x0000001e0498723c */ /* 0x000fe200000018a4 */
[----:B-1----:R-:W-:-:S04]  /*4a60*/  FFMA.FTZ R2, R194, UR9, -R3 ;  /* 0x00000009c2027c23 */ /* 0x002fc80008010803 */
[----:B------:R1:W-:Y:S02]  /*4a70*/  MUFU.EX2 R110, R2 ;  /* 0x00000002006e7308 */ /* 0x0003e40000000800 */
[----:B-1----:R-:W-:Y:S02]  /*4a80*/  FFMA.FTZ R2, R193, UR9, -R3 ;  /* 0x00000009c1027c23 */ /* 0x002fe40008010803 */
[----:B------:R-:W-:Y:S04]  /*4a90*/  HMMA.16816.F32 R192, R4, R24, R148 ;  /* 0x0000001804c0723c */ /* 0x000fe80000001894 */
[----:B------:R1:W-:Y:S03]  /*4aa0*/  MUFU.EX2 R111, R2 ;  /* 0x00000002006f7308 */ /* 0x0003e60000000800 */
[----:B--2---:R-:W-:-:S02]  /*4ab0*/  F2FP.F16.F32.PACK_AB R4, R105, R58 ;  /* 0x0000003a6904723e */ /* 0x004fc400000000ff */
[----:B---3--:R-:W-:Y:S01]  /*4ac0*/  F2FP.F16.F32.PACK_AB R6, R107, R106 ;  /* 0x0000006a6b06723e */ /* 0x008fe200000000ff */
[----:B-1----:R-:W-:-:S04]  /*4ad0*/  FFMA.FTZ R2, R133, UR9, -R0 ;  /* 0x0000000985027c23 */ /* 0x002fc80008010800 */
[----:B------:R1:W-:Y:S02]  /*4ae0*/  MUFU.EX2 R55, R2 ;  /* 0x0000000200377308 */ /* 0x0003e40000000800 */
[----:B-1----:R-:W-:-:S06]  /*4af0*/  FFMA.FTZ R2, R132, UR9, -R0 ;  /* 0x0000000984027c23 */ /* 0x002fcc0008010800 */
[----:B------:R1:W2:Y:S02]  /*4b00*/  MUFU.EX2 R56, R2 ;  /* 0x0000000200387308 */ /* 0x0002a40000000800 */
[----:B-1----:R-:W-:Y:S01]  /*4b10*/  FFMA.FTZ R2, R234, UR9, -R0 ;  /* 0x00000009ea027c23 */ /* 0x002fe20008010800 */
[----:B------:R-:W-:Y:S01]  /*4b20*/  IMAD.MOV.U32 R234, RZ, RZ, R100 ;  /* 0x000000ffffea7224 */ /* 0x000fe200078e0064 */
[----:B--2---:R-:W-:-:S04]  /*4b30*/  F2FP.F16.F32.PACK_AB R5, R56, R55 ;  /* 0x000000373805723e */ /* 0x004fc800000000ff */
[----:B------:R1:W-:Y:S02]  /*4b40*/  MUFU.EX2 R59, R2 ;  /* 0x00000002003b7308 */ /* 0x0003e40000000800 */
[----:B-1----:R-:W-:Y:S01]  /*4b50*/  FFMA.FTZ R2, R235, UR9, -R0 ;  /* 0x00000009eb027c23 */ /* 0x002fe20008010800 */
[----:B------:R-:W-:-:S05]  /*4b60*/  IMAD.MOV.U32 R235, RZ, RZ, R109 ;  /* 0x000000ffffeb7224 */ /* 0x000fca00078e006d */
[----:B------:R1:W2:Y:S02]  /*4b70*/  MUFU.EX2 R100, R2 ;  /* 0x0000000200647308 */ /* 0x0002a40000000800 */
[--C-:B-1----:R-:W-:Y:S01]  /*4b80*/  FFMA.FTZ R2, R211, UR9, -R3.reuse ;  /* 0x00000009d3027c23 */ /* 0x102fe20008010803 */
[----:B--2---:R-:W-:Y:S01]  /*4b90*/  F2FP.F16.F32.PACK_AB R7, R100, R59 ;  /* 0x0000003b6407723e */ /* 0x004fe200000000ff */
[----:B------:R-:W-:Y:S01]  /*4ba0*/  FFMA.FTZ R3, R210, UR9, -R3 ;  /* 0x00000009d2037c23 */ /* 0x000fe20008010803 */
[----:B------:R-:W-:-:S03]  /*4bb0*/  IMAD.MOV.U32 R211, RZ, RZ, R92 ;  /* 0x000000ffffd37224 */ /* 0x000fc600078e005c */
[----:B------:R1:W-:Y:S01]  /*4bc0*/  MUFU.EX2 R109, R2 ;  /* 0x00000002006d7308 */ /* 0x0003e20000000800 */
[----:B------:R-:W-:Y:S01]  /*4bd0*/  IMAD.MOV.U32 R210, RZ, RZ, R93 ;  /* 0x000000ffffd27224 */ /* 0x000fe200078e005d */
[C---:B------:R-:W-:Y:S06]  /*4be0*/  HMMA.16816.F32 R176, R4.reuse, R10, R60 ;  /* 0x0000000a04b0723c */ /* 0x040fec000000183c */
[----:B------:R2:W-:Y:S01]  /*4bf0*/  MUFU.EX2 R108, R3 ;  /* 0x00000003006c7308 */ /* 0x0005e20000000800 */
[C---:B------:R-:W-:Y:S06]  /*4c00*/  HMMA.16816.F32 R60, R4.reuse, R14, R48 ;  /* 0x0000000e043c723c */ /* 0x040fec0000001830 */
[C---:B------:R-:W-:Y:S01]  /*4c10*/  HMMA.16816.F32 R132, R4.reuse, R12, R80 ;  /* 0x0000000c0484723c */ /* 0x040fe20000001850 */
[----:B-1----:R-:W-:Y:S01]  /*4c20*/  FFMA.FTZ R2, R232, UR9, -R0 ;  /* 0x00000009e8027c23 */ /* 0x002fe20008010800 */
[----:B------:R-:W1:Y:S03]  /*4c30*/  LDSM.16.MT88.4 R80, [R224+0xbc00] ;  /* 0x00bc0000e050783b */ /* 0x000e660000004200 */
[----:B------:R3:W-:Y:S01]  /*4c40*/  MUFU.EX2 R57, R2 ;  /* 0x0000000200397308 */ /* 0x0007e20000000800 */
[----:B------:R-:W-:Y:S01]  /*4c50*/  HMMA.16816.F32 R148, R4, R28, R76 ;  /* 0x0000001c0494723c */ /* 0x000fe2000000184c */
[----:B--2---:R-:W-:-:S05]  /*4c60*/  IMAD.MOV.U32 R3, RZ, RZ, R117 ;  /* 0x000000ffff037224 */ /* 0x004fca00078e0075 */
[C---:B------:R-:W-:Y:S01]  /*4c70*/  HMMA.16816.F32 R116, R4.reuse, R8, R84 ;  /* 0x000000080474723c */ /* 0x040fe20000001854 */
[----:B------:R-:W2:Y:S05]  /*4c80*/  LDSM.16.MT88.4 R8, [R226+0xbc00] ;  /* 0x00bc0000e208783b */ /* 0x000eaa0000004200 */
[----:B------:R-:W-:Y:S01]  /*4c90*/  HMMA.16816.F32 R40, R4, R30, R40 ;  /* 0x0000001e0428723c */ /* 0x000fe20000001828 */
[----:B---3--:R-:W-:-:S05]  /*4ca0*/  FFMA.FTZ R2, R233, UR9, -R17 ;  /* 0x00000009e9027c23 */ /* 0x008fca0008010811 */
[C---:B------:R-:W-:Y:S01]  /*4cb0*/  HMMA.16816.F32 R84, R4.reuse, R24, R200 ;  /* 0x000000180454723c */ /* 0x040fe200000018c8 */
[----:B------:R3:W-:Y:S05]  /*4cc0*/  MUFU.EX2 R54, R2 ;  /* 0x0000000200367308 */ /* 0x0007ea0000000800 */
[C---:B------:R-:W-:Y:S06]  /*4cd0*/  HMMA.16816.F32 R164, R4.reuse, R32, R72 ;  /* 0x0000002004a4723c */ /* 0x040fec0000001848 */
[C---:B------:R-:W-:Y:S06]  /*4ce0*/  HMMA.16816.F32 R44, R4.reuse, R34, R44 ;  /* 0x00000022042c723c */ /* 0x040fec000000182c */
[----:B------:R-:W-:Y:S01]  /*4cf0*/  HMMA.16816.F32 R28, R4, R36, R88 ;  /* 0x00000024041c723c */ /* 0x000fe20000001858 */
[----:B---3--:R-:W-:-:S04]  /*4d00*/  FFMA.FTZ R2, R218, UR9, -R17 ;  /* 0x00000009da027c23 */ /* 0x008fc80008010811 */
[----:B------:R3:W4:Y:S01]  /*4d10*/  MUFU.EX2 R53, R2 ;  /* 0x0000000200357308 */ /* 0x0007220000000800 */
[C---:B------:R-:W-:Y:S06]  /*4d20*/  HMMA.16816.F32 R64, R4.reuse, R38, R64 ;  /* 0x000000260440723c */ /* 0x040fec0000001840 */
[----:B------:R-:W-:Y:S07]  /*4d30*/  HMMA.16816.F32 R24, R4, R26, R68 ;  /* 0x0000001a0418723c */ /* 0x000fee0000001844 */
[----:B------:R-:W-:Y:S01]  /*4d40*/  FADD.FTZ R5, R252, R245 ;  /* 0x000000f5fc057221 */ /* 0x000fe20000010000 */
[----:B---3--:R-:W-:-:S03]  /*4d50*/  FFMA.FTZ R2, R220, UR9, -R17 ;  /* 0x00000009dc027c23 */ /* 0x008fc60008010811 */
[----:B------:R-:W-:Y:S01]  /*4d60*/  FADD.FTZ R5, R249, R5 ;  /* 0x00000005f9057221 */ /* 0x000fe20000010000 */
[----:B----4-:R-:W-:Y:S01]  /*4d70*/  F2FP.F16.F32.PACK_AB R92, R53, R54 ;  /* 0x00000036355c723e */ /* 0x010fe200000000ff */
[----:B------:R3:W-:Y:S02]  /*4d80*/  MUFU.EX2 R52, R2 ;  /* 0x0000000200347308 */ /* 0x0007e40000000800 */
[----:B---3--:R-:W-:-:S06]  /*4d90*/  FFMA.FTZ R2, R222, UR9, -R17 ;  /* 0x00000009de027c23 */ /* 0x008fcc0008010811 */
[----:B------:R3:W-:Y:S02]  /*4da0*/  MUFU.EX2 R48, R2 ;  /* 0x0000000200307308 */ /* 0x0007e40000000800 */
[----:B---3--:R-:W-:-:S06]  /*4db0*/  FFMA.FTZ R2, R213, UR9, -R16 ;  /* 0x00000009d5027c23 */ /* 0x008fcc0008010810 */
[----:B------:R3:W-:Y:S02]  /*4dc0*/  MUFU.EX2 R23, R2 ;  /* 0x0000000200177308 */ /* 0x0007e40000000800 */
[----:B---3--:R-:W-:-:S06]  /*4dd0*/  FFMA.FTZ R2, R216, UR9, -R16 ;  /* 0x00000009d8027c23 */ /* 0x008fcc0008010810 */
[----:B------:R3:W4:Y:S02]  /*4de0*/  MUFU.EX2 R22, R2 ;  /* 0x0000000200167308 */ /* 0x0007240000000800 */
[----:B---3--:R-:W-:Y:S01]  /*4df0*/  FFMA.FTZ R2, R219, UR9, -R16 ;  /* 0x00000009db027c23 */ /* 0x008fe20008010810 */
[----:B----4-:R-:W-:-:S05]  /*4e00*/  F2FP.F16.F32.PACK_AB R93, R22, R23 ;  /* 0x00000017165d723e */ /* 0x010fca00000000ff */
[----:B------:R3:W-:Y:S02]  /*4e10*/  MUFU.EX2 R17, R2 ;  /* 0x0000000200117308 */ /* 0x0007e40000000800 */
[----:B---3--:R-:W-:-:S06]  /*4e20*/  FFMA.FTZ R2, R223, UR9, -R16 ;  /* 0x00000009df027c23 */ /* 0x008fcc0008010810 */
[----:B------:R3:W4:Y:S02]  /*4e30*/  MUFU.EX2 R15, R2 ;  /* 0x00000002000f7308 */ /* 0x0007240000000800 */
[----:B---3--:R-:W-:Y:S01]  /*4e40*/  FFMA.FTZ R2, R94, UR9, -R0 ;  /* 0x000000095e027c23 */ /* 0x008fe20008010800 */
[----:B------:R-:W-:-:S05]  /*4e50*/  F2FP.F16.F32.PACK_AB R94, R48, R52 ;  /* 0x00000034305e723e */ /* 0x000fca00000000ff */
[----:B------:R3:W5:Y:S02]  /*4e60*/  MUFU.EX2 R14, R2 ;  /* 0x00000002000e7308 */ /* 0x0007640000000800 */
[--C-:B---3--:R-:W-:Y:S01]  /*4e70*/  FFMA.FTZ R2, R95, UR9, -R0.reuse ;  /* 0x000000095f027c23 */ /* 0x108fe20008010800 */
[----:B------:R-:W-:Y:S01]  /*4e80*/  FFMA.FTZ R0, R3, UR9, -R0 ;  /* 0x0000000903007c23 */ /* 0x000fe20008010800 */
[----:B------:R-:W-:Y:S01]  /*4e90*/  FADD.FTZ R3, R234, R235 ;  /* 0x000000ebea037221 */ /* 0x000fe20000010000 */
[----:B----4-:R-:W-:-:S03]  /*4ea0*/  F2FP.F16.F32.PACK_AB R95, R15, R17 ;  /* 0x000000110f5f723e */ /* 0x010fc600000000ff */
[----:B------:R3:W-:Y:S04]  /*4eb0*/  MUFU.EX2 R13, R2 ;  /* 0x00000002000d7308 */ /* 0x0007e80000000800 */
[C---:B-1----:R-:W-:Y:S04]  /*4ec0*/  HMMA.16816.F32 R72, R92.reuse, R80, R96 ;  /* 0x000000505c48723c */ /* 0x042fe80000001860 */
[----:B------:R1:W4:Y:S02]  /*4ed0*/  MUFU.EX2 R12, R0 ;  /* 0x00000000000c7308 */ /* 0x0003240000000800 */
[----:B------:R-:W-:Y:S01]  /*4ee0*/  HMMA.16816.F32 R112, R92, R124, R112 ;  /* 0x0000007c5c70723c */ /* 0x000fe20000001870 */
[----:B------:R-:W-:-:S02]  /*4ef0*/  F2FP.F16.F32.PACK_AB R96, R111, R110 ;  /* 0x0000006e6f60723e */ /* 0x000fc400000000ff */
[----:B-----5:R-:W-:Y:S01]  /*4f00*/  F2FP.F16.F32.PACK_AB R97, R14, R57 ;  /* 0x000000390e61723e */ /* 0x020fe200000000ff */
[----:B---3--:R-:W-:Y:S01]  /*4f10*/  FADD.FTZ R2, R211, R210 ;  /* 0x000000d2d3027221 */ /* 0x008fe20000010000 */
[----:B------:R-:W-:Y:S01]  /*4f20*/  F2FP.F16.F32.PACK_AB R98, R108, R109 ;  /* 0x0000006d6c62723e */ /* 0x000fe200000000ff */
[----:B------:R-:W-:Y:S02]  /*4f30*/  HMMA.16816.F32 R120, R92, R126, R120 ;  /* 0x0000007e5c78723c */ /* 0x000fe40000001878 */
[----:B------:R-:W-:Y:S01]  /*4f40*/  FADD.FTZ R4, R236, R2 ;  /* 0x00000002ec047221 */ /* 0x000fe20000010000 */
[----:B-1----:R-:W-:-:S03]  /*4f50*/  FADD.FTZ R0, R221, R217 ;  /* 0x000000d9dd007221 */ /* 0x002fc60000010000 */
[----:B------:R-:W-:Y:S01]  /*4f60*/  FADD.FTZ R4, R239, R4 ;  /* 0x00000004ef047221 */ /* 0x000fe20000010000 */
[----:B----4-:R-:W-:Y:S01]  /*4f70*/  F2FP.F16.F32.PACK_AB R99, R12, R13 ;  /* 0x0000000d0c63723e */ /* 0x010fe200000000ff */
[C---:B------:R-:W-:Y:S01]  /*4f80*/  HMMA.16816.F32 R128, R92.reuse, R140, R128 ;  /* 0x0000008c5c80723c */ /* 0x040fe20000001880 */
[----:B------:R-:W-:Y:S01]  /*4f90*/  FADD.FTZ R2, R215, R0 ;  /* 0x00000000d7027221 */ /* 0x000fe20000010000 */
[----:B------:R-:W-:Y:S01]  /*4fa0*/  FADD.FTZ R0, R206, R3 ;  /* 0x00000003ce007221 */ /* 0x000fe20000010000 */
[----:B------:R-:W-:Y:S02]  /*4fb0*/  FADD.FTZ R7, R240, R4 ;  /* 0x00000004f0077221 */ /* 0x000fe40000010000 */
        /* <DEDUP_REMOVED lines=57> */
[----:B------:R1:W-:Y:S04]  /*5350*/  STL [R1+0x30], R249 ;  /* 0x000030f901007387 */ /* 0x0003e80000100800 */
[----:B------:R1:W-:Y:S01]  /*5360*/  STL [R1+0x34], R251 ;  /* 0x000034fb01007387 */ /* 0x0003e20000100800 */
[C---:B------:R-:W-:Y:S06]  /*5370*/  HMMA.16816.F32 R168, R92.reuse, R174, R168 ;  /* 0x000000ae5ca8723c */ /* 0x040fec00000018a8 */
[----:B------:R-:W-:Y:S06]  /*5380*/  HMMA.16816.F32 R76, R92, R82, R188 ;  /* 0x000000525c4c723c */ /* 0x000fec00000018bc */
[C---:B------:R-:W-:Y:S06]  /*5390*/  HMMA.16816.F32 R116, R96.reuse, R124, R116 ;  /* 0x0000007c6074723c */ /* 0x040fec0000001874 */
[C---:B------:R-:W-:Y:S06]  /*53a0*/  HMMA.16816.F32 R132, R96.reuse, R140, R132 ;  /* 0x0000008c6084723c */ /* 0x040fec0000001884 */
[C---:B------:R-:W-:Y:S06]  /*53b0*/  HMMA.16816.F32 R148, R96.reuse, R156, R148 ;  /* 0x0000009c6094723c */ /* 0x040fec0000001894 */
[C---:B------:R-:W-:Y:S06]  /*53c0*/  HMMA.16816.F32 R164, R96.reuse, R172, R164 ;  /* 0x000000ac60a4723c */ /* 0x040fec00000018a4 */
[----:B------:R-:W-:Y:S06]  /*53d0*/  HMMA.16816.F32 R68, R96, R80, R28 ;  /* 0x000000506044723c */ /* 0x000fec000000181c */
[----:B--2---:R-:W-:Y:S06]  /*53e0*/  HMMA.16816.F32 R88, R92, R8, R192 ;  /* 0x000000085c58723c */ /* 0x004fec00000018c0 */
        /* <DEDUP_REMOVED lines=10> */
[----:B------:R-:W2:Y:S01]  /*5490*/  LDL R248, [R1+0xc] ;  /* 0x00000c0001f87983 */ /* 0x000ea20000100800 */
[----:B------:R-:W-:-:S04]  /*54a0*/  DEPBAR.LE SB0, 0x0 ;  /* 0x000080000000791a */ /* 0x000fc80000000000 */
[----:B------:R-:W3:Y:S01]  /*54b0*/  LDL R235, [R1+0x58] ;  /* 0x0000580001eb7983 */ /* 0x000ee20000100800 */
[----:B------:R-:W-:-:S03]  /*54c0*/  ULDC.64 UR6, c[0x0][0x220] ;  /* 0x0000880000067ab9 */ /* 0x000fc60000000a00 */
[----:B------:R-:W4:Y:S04]  /*54d0*/  LDL.64 R210, [R1+0x20] ;  /* 0x0000200001d27983 */ /* 0x000f280000100a00 */
[----:B------:R-:W4:Y:S04]  /*54e0*/  LDL R234, [R1+0x48] ;  /* 0x0000480001ea7983 */ /* 0x000f280000100800 */
[----:B------:R-:W5:Y:S04]  /*54f0*/  LDL R205, [R1+0x70] ;  /* 0x0000700001cd7983 */ /* 0x000f680000100800 */
[----:B------:R-:W5:Y:S01]  /*5500*/  LDL R206, [R1+0x80] ;  /* 0x0000800001ce7983 */ /* 0x000f620000100800 */
[----:B------:R-:W-:Y:S01]  /*5510*/  BAR.SYNC.DEFER_BLOCKING 0x0 ;  /* 0x0000000000007b1d */ /* 0x000fe20000010000 */
[----:B--2---:R-:W-:-:S05]  /*5520*/  VIADD R4, R248, 0xfffffffe ;  /* 0xfffffffef8047836 */ /* 0x004fca0000000000 */
[----:B------:R-:W-:Y:S01]  /*5530*/  SHF.R.S32.HI R0, RZ, 0x1f, R4 ;  /* 0x0000001fff007819 */ /* 0x000fe20000011404 */
[----:B---3--:R-:W-:Y:S02]  /*5540*/  IMAD R2, R235, R4, RZ ;  /* 0x00000004eb027224 */ /* 0x008fe400078e02ff */
[----:B----4-:R-:W-:-:S04]  /*5550*/  IMAD.WIDE.U32 R6, R4, R234, R210 ;  /* 0x000000ea04067225 */ /* 0x010fc800078e00d2 */
[----:B------:R-:W-:Y:S01]  /*5560*/  IMAD R0, R0, R234, R2 ;  /* 0x000000ea00007224 */ /* 0x000fe200078e0202 */
[----:B------:R-:W-:-:S03]  /*5570*/  LEA R2, P1, R6, UR6, 0x1 ;  /* 0x0000000606027c11 */ /* 0x000fc6000f8208ff */
[----:B------:R-:W-:Y:S01]  /*5580*/  IMAD.IADD R0, R7, 0x1, R0 ;  /* 0x0000000107007824 */ /* 0x000fe200078e0200 */
[----:B------:R5:W-:Y:S04]  /*5590*/  STL [R1+0x8], R4 ;  /* 0x0000080401007387 */ /* 0x000be80000100800 */
[----:B------:R-:W-:-:S05]  /*55a0*/  LEA.HI.X R3, R6, UR7, R0, 0x1, P1 ;  /* 0x0000000706037c11 */ /* 0x000fca00088f0c00 */
[----:B------:R-:W-:Y:S01]  /*55b0*/  @!PT LDS RZ, [RZ] ;  /* 0x00000000fffff984 */ /* 0x000fe20000000800 */
[----:B------:R-:W-:Y:S01]  /*55c0*/  @!PT LDS RZ, [RZ] ;  /* 0x00000000fffff984 */ /* 0x000fe20000000800 */
[----:B------:R-:W-:Y:S01]  /*55d0*/  @!PT LDS RZ, [RZ] ;  /* 0x00000000fffff984 */ /* 0x000fe20000000800 */
[----:B------:R-:W-:Y:S04]  /*55e0*/  LDGSTS.E.BYPASS.LTC128B.128 [R230+0x9000], desc[UR12][R2.64] ;  /* 0x0900000002e67fae */ /* 0x000fe8000b901d4c */
[----:B------:R-:W-:Y:S04]  /*55f0*/  LDGSTS.E.BYPASS.LTC128B.128 [R230+0xa000], desc[UR12][R2.64+0x40] ;  /* 0x0a00004002e67fae */ /* 0x000fe8000b901d4c */
[----:B------:R-:W-:Y:S01]  /*5600*/  LDGSTS.E.BYPASS.LTC128B.128 [R230+0xb000], desc[UR12][R2.64+0x80] ;  /* 0x0b00008002e67fae */ /* 0x000fe2000b901d4c */
[----:B-----5:R-:W-:-:S04]  /*5610*/  LEA R4, P0, R205, R2, 0x1 ;  /* 0x00000002cd047211 */ /* 0x020fc800078008ff */
[----:B------:R-:W-:-:S05]  /*5620*/  LEA.HI.X R5, R205, R3, R206, 0x1, P0 ;  /* 0x00000003cd057211 */ /* 0x000fca00000f0cce */
        /* <DEDUP_REMOVED lines=10> */
[----:B-1----:R-:W1:Y:S04]  /*56d0*/  LDSM.16.M88.4 R4, [R229+0x1000] ;  /* 0x00100000e504783b */ /* 0x002e680000000200 */
[----:B------:R-:W1:Y:S04]  /*56e0*/  LDSM.16.M88.4 R48, [R227+0x6400] ;  /* 0x00640000e330783b */ /* 0x000e680000000200 */
[----:B------:R-:W1:Y:S04]  /*56f0*/  LDSM.16.M88.4 R44, [R227+0x6800] ;  /* 0x00680000e32c783b */ /* 0x000e680000000200 */
[----:B------:R-:W1:Y:S01]  /*5700*/  LDSM.16.M88.4 R40, [R227+0x6c00] ;  /* 0x006c0000e328783b */ /* 0x000e620000000200 */
[-C--:B--2---:R-:W-:Y:S01]  /*5710*/  HMMA.16816.F32 R236, R12, R32.reuse, RZ ;  /* 0x000000200cec723c */ /* 0x084fe200000018ff */
[----:B------:R-:W2:Y:S02]  /*5720*/  S2R R231, SR_TID.X ;  /* 0x0000000000e77919 */ /* 0x000ea40000002100 */
[----:B------:R-:W0:Y:S03]  /*5730*/  LDGDEPBAR ;  /* 0x00000000000079af */ /* 0x000e260000000000 */
[C---:B---3--:R-:W-:Y:S06]  /*5740*/  HMMA.16816.F32 R108, R8.reuse, R32, RZ ;  /* 0x00000020086c723c */ /* 0x048fec00000018ff */
[-C--:B------:R-:W-:Y:S06]  /*5750*/  HMMA.16816.F32 R64, R8, R34.reuse, RZ ;  /* 0x000000220840723c */ /* 0x080fec00000018ff */
[----:B------:R-:W-:Y:S06]  /*5760*/  HMMA.16816.F32 R232, R12, R34, RZ ;  /* 0x000000220ce8723c */ /* 0x000fec00000018ff */
[C---:B----4-:R-:W-:Y:S06]  /*5770*/  HMMA.16816.F32 R60, R8.reuse, R28, RZ ;  /* 0x0000001c083c723c */ /* 0x050fec00000018ff */
[C---:B-----5:R-:W-:Y:S06]  /*5780*/  HMMA.16816.F32 R56, R8.reuse, R24, RZ ;  /* 0x000000180838723c */ /* 0x060fec00000018ff */
[C---:B------:R-:W-:Y:S06]  /*5790*/  HMMA.16816.F32 R32, R8.reuse, R36, RZ ;  /* 0x000000240820723c */ /* 0x040fec00000018ff */
[C---:B------:R-:W-:Y:S06]  /*57a0*/  HMMA.16816.F32 R176, R8.reuse, R30, RZ ;  /* 0x0000001e08b0723c */ /* 0x040fec00000018ff */
[C---:B------:R-:W-:Y:S06]  /*57b0*/  HMMA.16816.F32 R184, R8.reuse, R26, RZ ;  /* 0x0000001a08b8723c */ /* 0x040fec00000018ff */
[----:B------:R-:W-:Y:S06]  /*57c0*/  HMMA.16816.F32 R8, R8, R38, RZ ;  /* 0x000000260808723c */ /* 0x000fec00000018ff */
[C---:B------:R-:W-:Y:S06]  /*57d0*/  HMMA.16816.F32 R212, R12.reuse, R24, RZ ;  /* 0x000000180cd4723c */ /* 0x040fec00000018ff */
[----:B------:R-:W-:Y:S01]  /*57e0*/  HMMA.16816.F32 R208, R12, R26, RZ ;  /* 0x0000001a0cd0723c */ /* 0x000fe200000018ff */
[----:B------:R-:W3:Y:S05]  /*57f0*/  LDSM.16.M88.4 R24, [R229] ;  /* 0x00000000e518783b */ /* 0x000eea0000000200 */
[C---:B-1----:R-:W-:Y:S06]  /*5800*/  HMMA.16816.F32 R196, R4.reuse, R52, R108 ;  /* 0x0000003404c4723c */ /* 0x042fec000000186c */
[C---:B------:R-:W-:Y:S06]  /*5810*/  HMMA.16816.F32 R192, R4.reuse, R48, R60 ;  /* 0x0000003004c0723c */ /* 0x040fec000000183c */
[C---:B------:R-:W-:Y:S06]  /*5820*/  HMMA.16816.F32 R188, R4.reuse, R44, R56 ;  /* 0x0000002c04bc723c */ /* 0x040fec0000001838 */
[----:B------:R-:W-:Y:S06]  /*5830*/  HMMA.16816.F32 R108, R4, R54, R64 ;  /* 0x00000036046c723c */ /* 0x000fec0000001840 */
[C---:B------:R-:W-:Y:S06]  /*5840*/  HMMA.16816.F32 R220, R12.reuse, R28, RZ ;  /* 0x0000001c0cdc723c */ /* 0x040fec00000018ff */
[C---:B------:R-:W-:Y:S01]  /*5850*/  HMMA.16816.F32 R216, R12.reuse, R30, RZ ;  /* 0x0000001e0cd8723c */ /* 0x040fe200000018ff */
[----:B------:R-:W-:Y:S05]  /*5860*/  LDSM.16.M88.4 R28, [R225+0x7400] ;  /* 0x00740000e11c783b */ /* 0x000fea0000000200 */
[C---:B------:R-:W-:Y:S06]  /*5870*/  HMMA.16816.F32 R204, R12.reuse, R36, RZ ;  /* 0x000000240ccc723c */ /* 0x040fec00000018ff */
[----:B------:R-:W-:Y:S01]  /*5880*/  HMMA.16816.F32 R200, R12, R38, RZ ;  /* 0x000000260cc8723c */ /* 0x000fe200000018ff */
[----:B------:R-:W-:Y:S04]  /*5890*/  LDSM.16.M88.4 R12, [R225+0x7000] ;  /* 0x00700000e10c783b */ /* 0x000fe80000000200 */
[----:B------:R-:W-:Y:S01]  /*58a0*/  LDSM.16.M88.4 R36, [R225+0x7c00] ;  /* 0x007c0000e124783b */ /* 0x000fe20000000200 */
[C---:B------:R-:W-:Y:S03]  /*58b0*/  HMMA.16816.F32 R180, R4.reuse, R40, R32 ;  /* 0x0000002804b4723c */ /* 0x040fe60000001820 */
[----:B------:R-:W-:Y:S03]  /*58c0*/  LDSM.16.M88.4 R32, [R225+0x7800] ;  /* 0x00780000e120783b */ /* 0x000fe60000000200 */
[C---:B------:R-:W-:Y:S06]  /*58d0*/  HMMA.16816.F32 R64, R4.reuse, R50, R176 ;  /* 0x000000320440723c */ /* 0x040fec00000018b0 */
[C---:B------:R-:W-:Y:S06]  /*58e0*/  HMMA.16816.F32 R60, R4.reuse, R46, R184 ;  /* 0x0000002e043c723c */ /* 0x040fec00000018b8 */
[----:B------:R-:W-:Y:S01]  /*58f0*/  HMMA.16816.F32 R56, R4, R42, R8 ;  /* 0x0000002a0438723c */ /* 0x000fe20000001808 */
[----:B------:R-:W1:Y:S04]  /*5900*/  LDSM.16.M88.4 R4, [R228+0x3000] ;  /* 0x00300000e404783b */ /* 0x000e680000000200 */
[----:B------:R-:W4:Y:S01]  /*5910*/  LDSM.16.M88.4 R8, [R228+0x2000] ;  /* 0x00200000e408783b */ /* 0x000f220000000200 */
[C---:B---3--:R-:W-:Y:S06]  /*5920*/  HMMA.16816.F32 R176, R24.reuse, R52, R236 ;  /* 0x0000003418b0723c */ /* 0x048fec00000018ec */
[C---:B------:R-:W-:Y:S06]  /*5930*/  HMMA.16816.F32 R236, R24.reuse, R48, R220 ;  /* 0x0000003018ec723c */ /* 0x040fec00000018dc */
[C---:B------:R-:W-:Y:S01]  /*5940*/  HMMA.16816.F32 R216, R24.reuse, R50, R216 ;  /* 0x0000003218d8723c */ /* 0x040fe200000018d8 */
[----:B------:R-:W-:Y:S05]  /*5950*/  LDSM.16.M88.4 R48, [R227+0x7800] ;  /* 0x00780000e330783b */ /* 0x000fea0000000200 */
[C---:B------:R-:W-:Y:S06]  /*5960*/  HMMA.16816.F32 R220, R24.reuse, R54, R232 ;  /* 0x0000003618dc723c */ /* 0x040fec00000018e8 */
[C---:B------:R-:W-:Y:S06]  /*5970*/  HMMA.16816.F32 R212, R24.reuse, R44, R212 ;  /* 0x0000002c18d4723c */ /* 0x040fec00000018d4 */
[C---:B------:R-:W-:Y:S06]  /*5980*/  HMMA.16816.F32 R232, R24.reuse, R40, R204 ;  /* 0x0000002818e8723c */ /* 0x040fec00000018cc */
[C---:B------:R-:W-:Y:S01]  /*5990*/  HMMA.16816.F32 R208, R24.reuse, R46, R208 ;  /* 0x0000002e18d0723c */ /* 0x040fe200000018d0 */
[----:B------:R-:W-:Y:S05]  /*59a0*/  LDSM.16.M88.4 R44, [R227+0x7400] ;  /* 0x00740000e32c783b */ /* 0x000fea0000000200 */
[----:B------:R-:W-:Y:S01]  /*59b0*/  HMMA.16816.F32 R184, R24, R42, R200 ;  /* 0x0000002a18b8723c */ /* 0x000fe200000018c8 */
[----:B------:R-:W-:Y:S05]  /*59c0*/  LDSM.16.M88.4 R40, [R227+0x7000] ;  /* 0x00700000e328783b */ /* 0x000fea0000000200 */
[C---:B-1----:R-:W-:Y:S06]  /*59d0*/  HMMA.16816.F32 R196, R4.reuse, R12, R196 ;  /* 0x0000000c04c4723c */ /* 0x042fec00000018c4 */
[C---:B------:R-:W-:Y:S01]  /*59e0*/  HMMA.16816.F32 R200, R4.reuse, R28, R192 ;  /* 0x0000001c04c8723c */ /* 0x040fe200000018c0 */
        /* <DEDUP_REMOVED lines=8> */
[C---:B----4-:R-:W-:Y:S06]  /*5a70*/  HMMA.16816.F32 R52, R8.reuse, R12, R176 ;  /* 0x0000000c0834723c */ /* 0x050fec00000018b0 */
[C---:B------:R-:W-:Y:S06]  /*5a80*/  HMMA.16816.F32 R176, R8.reuse, R28, R236 ;  /* 0x0000001c08b0723c */ /* 0x040fec00000018ec */
[C---:B------:R-:W-:Y:S01]  /*5a90*/  HMMA.16816.F32 R216, R8.reuse, R30, R216 ;  /* 0x0000001e08d8723c */ /* 0x040fe200000018d8 */
[----:B------:R-:W3:Y:S05]  /*5aa0*/  LDSM.16.M88.4 R28, [R229+0x2000] ;  /* 0x00200000e51c783b */ /* 0x000eea0000000200 */
[C---:B------:R-:W-:Y:S06]  /*5ab0*/  HMMA.16816.F32 R204, R8.reuse, R32, R212 ;  /* 0x0000002008cc723c */ /* 0x040fec00000018d4 */
[C---:B------:R-:W-:Y:S01]  /*5ac0*/  HMMA.16816.F32 R60, R8.reuse, R14, R220 ;  /* 0x0000000e083c723c */ /* 0x040fe200000018dc */
[----:B------:R-:W-:Y:S05]  /*5ad0*/  LDSM.16.M88.4 R12, [R228+0x5000] ;  /* 0x00500000e40c783b */ /* 0x000fea0000000200 */
[C---:B------:R-:W-:Y:S06]  /*5ae0*/  HMMA.16816.F32 R232, R8.reuse, R36, R232 ;  /* 0x0000002408e8723c */ /* 0x040fec00000018e8 */
[----:B------:R-:W-:Y:S01]  /*5af0*/  HMMA.16816.F32 R244, R8, R38, R184 ;  /* 0x0000002608f4723c */ /* 0x000fe200000018b8 */
[----:B------:R-:W-:Y:S05]  /*5b00*/  LDSM.16.M88.4 R36, [R225+0x8000] ;  /* 0x00800000e124783b */ /* 0x000fea0000000200 */
[----:B-1----:R-:W-:Y:S01]  /*5b10*/  HMMA.16816.F32 R212, R4, R50, R24 ;  /* 0x0000003204d4723c */ /* 0x002fe20000001818 */
[----:B------:R-:W1:Y:S05]  /*5b20*/  LDSM.16.M88.4 R24, [R228+0x4000] ;  /* 0x00400000e418783b */ /* 0x000e6a0000000200 */
[----:B------:R-:W-:Y:S01]  /*5b30*/  HMMA.16816.F32 R220, R8, R34, R208 ;  /* 0x0000002208dc723c */ /* 0x000fe200000018d0 */
[----:B------:R-:W-:Y:S05]  /*5b40*/  LDSM.16.M88.4 R8, [R229+0x4000] ;  /* 0x00400000e508783b */ /* 0x000fea0000000200 */
[C---:B------:R-:W-:Y:S06]  /*5b50*/  HMMA.16816.F32 R32, R4.reuse, R40, R196 ;  /* 0x000000280420723c */ /* 0x040fec00000018c4 */
[C---:B------:R-:W-:Y:S06]  /*5b60*/  HMMA.16816.F32 R184, R4.reuse, R42, R108 ;  /* 0x0000002a04b8723c */ /* 0x040fec000000186c */
[C---:B------:R-:W-:Y:S06]  /*5b70*/  HMMA.16816.F32 R200, R4.reuse, R44, R200 ;  /* 0x0000002c04c8723c */ /* 0x040fec00000018c8 */
[C---:B------:R-:W-:Y:S06]  /*5b80*/  HMMA.16816.F32 R196, R4.reuse, R46, R64 ;  /* 0x0000002e04c4723c */ /* 0x040fec0000001840 */
[C---:B------:R-:W-:Y:S06]  /*5b90*/  HMMA.16816.F32 R208, R4.reuse, R48, R188 ;  /* 0x0000003004d0723c */ /* 0x040fec00000018bc */
[C---:B------:R-:W-:Y:S06]  /*5ba0*/  HMMA.16816.F32 R240, R4.reuse, R192, R180 ;  /* 0x000000c004f0723c */ /* 0x040fec00000018b4 */
[----:B------:R-:W-:Y:S06]  /*5bb0*/  HMMA.16816.F32 R236, R4, R194, R56 ;  /* 0x000000c204ec723c */ /* 0x000fec0000001838 */
[C---:B---3--:R-:W-:Y:S06]  /*5bc0*/  HMMA.16816.F32 R4, R28.reuse, R40, R52 ;  /* 0x000000281c04723c */ /* 0x048fec0000001834 */
[----:B------:R-:W-:Y:S01]  /*5bd0*/  HMMA.16816.F32 R60, R28, R42, R60 ;  /* 0x0000002a1c3c723c */ /* 0x000fe2000000183c */
[----:B------:R-:W3:-:S15]  /*5be0*/  LDSM.16.M88.4 R40, [R227+0x8000] ;  /* 0x00800000e328783b */ /* 0x000ede0000000200 */
[----:B------:R-:W-:-:S02]  /*5bf0*/  NOP ;  /* 0x0000000000007918 */ /* 0x000fc40000000000 */
[-C--:B-1----:R-:W-:Y:S01]  /*5c00*/  HMMA.16816.F32 R52, R24, R36.reuse, R4 ;  /* 0x000000241834723c */ /* 0x082fe20000001804 */
[----:B------:R-:W1:Y:S05]  /*5c10*/  LDSM.16.M88.4 R4, [R229+0x5000] ;  /* 0x00500000e504783b */ /* 0x000e6a0000000200 */
[----:B------:R-:W-:Y:S01]  /*5c20*/  HMMA.16816.F32 R56, R12, R36, R32 ;  /* 0x000000240c38723c */ /* 0x000fe20000001820 */
[----:B------:R-:W4:-:S15]  /*5c30*/  LDSM.16.M88.4 R32, [R225+0x8400] ;  /* 0x00840000e120783b */ /* 0x000f1e0000000200 */
[----:B------:R-:W-:-:S02]  /*5c40*/  NOP ;  /* 0x0000000000007918 */ /* 0x000fc40000000000 */
[----:B---3--:R-:W-:Y:S06]  /*5c50*/  HMMA.16816.F32 R108, R8, R40, R52 ;  /* 0x00000028086c723c */ /* 0x008fec0000001834 */
[C---:B------:R-:W-:Y:S06]  /*5c60*/  HMMA.16816.F32 R64, R28.reuse, R44, R176 ;  /* 0x0000002c1c40723c */ /* 0x040fec00000018b0 */
[----:B------:R-:W-:Y:S06]  /*5c70*/  HMMA.16816.F32 R52, R28, R46, R216 ;  /* 0x0000002e1c34723c */ /* 0x000fec00000018d8 */
[-C--:B------:R-:W-:Y:S06]  /*5c80*/  HMMA.16816.F32 R44, R24, R38.reuse, R60 ;  /* 0x00000026182c723c */ /* 0x080fec000000183c */
[----:B------:R-:W-:Y:S01]  /*5c90*/  HMMA.16816.F32 R180, R12, R38, R184 ;  /* 0x000000260cb4723c */ /* 0x000fe200000018b8 */
[----:B------:R-:W-:-:S05]  /*5ca0*/  FMUL.FTZ R0, R108, UR8 ;  /* 0x000000086c007c20 */ /* 0x000fca0008410000 */
[----:B-1----:R-:W-:Y:S01]  /*5cb0*/  HMMA.16816.F32 R36, R4, R40, R56 ;  /* 0x000000280424723c */ /* 0x002fe20000001838 */
[----:B------:R1:W-:Y:S05]  /*5cc0*/  MUFU.TANH R217, R0 ;  /* 0x0000000000d97308 */ /* 0x0003ea0000002400 */
[----:B----4-:R-:W-:Y:S01]  /*5cd0*/  HMMA.16816.F32 R60, R24, R32, R64 ;  /* 0x00000020183c723c */ /* 0x010fe20000001840 */
[----:B-1----:R-:W-:-:S04]  /*5ce0*/  FMUL.FTZ R0, R109, UR8 ;  /* 0x000000086d007c20 */ /* 0x002fc80008410000 */
[----:B------:R1:W3:Y:S01]  /*5cf0*/  MUFU.TANH R105, R0 ;  /* 0x0000000000697308 */ /* 0x0002e20000002400 */
[C---:B------:R-:W-:Y:S06]  /*5d00*/  HMMA.16816.F32 R176, R12.reuse, R32, R200 ;  /* 0x000000200cb0723c */ /* 0x040fec00000018c8 */
[----:B------:R-:W-:Y:S01]  /*5d10*/  HMMA.16816.F32 R184, R12, R34, R196 ;  /* 0x000000220cb8723c */ /* 0x000fe200000018c4 */
[----:B-1----:R-:W-:-:S05]  /*5d20*/  FMUL.FTZ R0, R110, UR8 ;  /* 0x000000086e007c20 */ /* 0x002fca0008410000 */
[----:B------:R-:W-:Y:S01]  /*5d30*/  HMMA.16816.F32 R64, R24, R34, R52 ;  /* 0x000000221840723c */ /* 0x000fe20000001834 */
[----:B------:R-:W1:Y:S01]  /*5d40*/  LDSM.16.M88.4 R32, [R227+0x8400] ;  /* 0x00840000e320783b */ /* 0x000e620000000200 */
[----:B------:R4:W-:Y:S04]  /*5d50*/  MUFU.TANH R218, R0 ;  /* 0x0000000000da7308 */ /* 0x0009e80000002400 */
[----:B------:R-:W-:Y:S01]  /*5d60*/  HMMA.16816.F32 R52, R8, R42, R44 ;  /* 0x0000002a0834723c */ /* 0x000fe2000000182c */
[----:B----4-:R-:W-:-:S04]  /*5d70*/  FMUL.FTZ R0, R111, UR8 ;  /* 0x000000086f007c20 */ /* 0x010fc80008410000 */
[----:B------:R4:W5:Y:S01]  /*5d80*/  MUFU.TANH R107, R0 ;  /* 0x00000000006b7308 */ /* 0x0009620000002400 */
[----:B------:R-:W-:Y:S01]  /*5d90*/  HMMA.16816.F32 R44, R4, R42, R180 ;  /* 0x0000002a042c723c */ /* 0x000fe200000018b4 */
[----:B----4-:R-:W-:-:S06]  /*5da0*/  FMUL.FTZ R0, R36, UR8 ;  /* 0x0000000824007c20 */ /* 0x010fcc0008410000 */
[----:B------:R4:W-:Y:S02]  /*5db0*/  MUFU.TANH R196, R0 ;  /* 0x0000000000c47308 */ /* 0x0009e40000002400 */
[----:B----4-:R-:W-:-:S06]  /*5dc0*/  FMUL.FTZ R0, R37, UR8 ;  /* 0x0000000825007c20 */ /* 0x010fcc0008410000 */
[----:B------:R4:W5:Y:S02]  /*5dd0*/  MUFU.TANH R110, R0 ;  /* 0x00000000006e7308 */ /* 0x0009640000002400 */
[----:B----4-:R-:W-:-:S06]  /*5de0*/  FMUL.FTZ R0, R38, UR8 ;  /* 0x0000000826007c20 */ /* 0x010fcc0008410000 */
[----:B------:R4:W-:Y:S02]  /*5df0*/  MUFU.TANH R197, R0 ;  /* 0x0000000000c57308 */ /* 0x0009e40000002400 */
[----:B----4-:R-:W-:Y:S01]  /*5e00*/  FMUL.FTZ R0, R39, UR8 ;  /* 0x0000000827007c20 */ /* 0x010fe20008410000 */
[----:B-1----:R-:W-:Y:S01]  /*5e10*/  HMMA.16816.F32 R40, R8, R32, R60 ;  /* 0x000000200828723c */ /* 0x002fe2000000183c */
[----:B------:R-:W1:Y:S04]  /*5e20*/  LDSM.16.M88.4 R36, [R225+0x8800] ;  /* 0x00880000e124783b */ /* 0x000e680000000200 */
[----:B------:R4:W5:Y:S02]  /*5e30*/  MUFU.TANH R111, R0 ;  /* 0x00000000006f7308 */ /* 0x0009640000002400 */
[----:B----4-:R-:W-:-:S06]  /*5e40*/  FMUL.FTZ R0, R52, UR8 ;  /* 0x0000000834007c20 */ /* 0x010fcc0008410000 */
[----:B------:R4:W5:Y:S02]  /*5e50*/  MUFU.TANH R100, R0 ;  /* 0x0000000000647308 */ /* 0x0009640000002400 */
[----:B----4-:R-:W-:-:S06]  /*5e60*/  FMUL.FTZ R0, R53, UR8 ;  /* 0x0000000835007c20 */ /* 0x010fcc0008410000 */
[----:B------:R4:W-:Y:S02]  /*5e70*/  MUFU.TANH R16, R0 ;  /* 0x0000000000107308 */ /* 0x0009e40000002400 */
[----:B----4-:R-:W-:-:S06]  /*5e80*/  FMUL.FTZ R0, R54, UR8 ;  /* 0x0000000836007c20 */ /* 0x010fcc0008410000 */
[----:B------:R4:W5:Y:S02]  /*5e90*/  MUFU.TANH R106, R0 ;  /* 0x00000000006a7308 */ /* 0x0009640000002400 */
[----:B----4-:R-:W-:-:S06]  /*5ea0*/  FMUL.FTZ R0, R55, UR8 ;  /* 0x0000000837007c20 */ /* 0x010fcc0008410000 */
[----:B------:R4:W-:Y:S01]  /*5eb0*/  MUFU.TANH R199, R0 ;  /* 0x0000000000c77308 */ /* 0x0009e20000002400 */
[----:B------:R-:W-:Y:S01]  /*5ec0*/  HMMA.16816.F32 R188, R28, R48, R204 ;  /* 0x000000301cbc723c */ /* 0x000fe200000018cc */
[----:B----4-:R-:W-:-:S06]  /*5ed0*/  FMUL.FTZ R0, R44, UR8 ;  /* 0x000000082c007c20 */ /* 0x010fcc0008410000 */
[----:B------:R4:W5:Y:S01]  /*5ee0*/  MUFU.TANH R108, R0 ;  /* 0x00000000006c7308 */ /* 0x0009620000002400 */
[----:B------:R-:W-:Y:S01]  /*5ef0*/  HMMA.16816.F32 R56, R4, R32, R176 ;  /* 0x000000200438723c */ /* 0x000fe200000018b0 */
        /* <DEDUP_REMOVED lines=9> */
[----:B-1----:R-:W-:Y:S01]  /*5f90*/  HMMA.16816.F32 R52, R24, R36, R188 ;  /* 0x000000241834723c */ /* 0x002fe200000018bc */
[----:B----4-:R-:W-:-:S06]  /*5fa0*/  FMUL.FTZ R0, R41, UR8 ;  /* 0x0000000829007c20 */ /* 0x010fcc0008410000 */
[----:B------:R1:W-:Y:S02]  /*5fb0*/  MUFU.TANH R200, R0 ;  /* 0x0000000000c87308 */ /* 0x0003e40000002400 */
[----:B-1----:R-:W-:-:S06]  /*5fc0*/  FMUL.FTZ R0, R42, UR8 ;  /* 0x000000082a007c20 */ /* 0x002fcc0008410000 */
[----:B------:R1:W4:Y:S02]  /*5fd0*/  MUFU.TANH R180, R0 ;  /* 0x0000000000b47308 */ /* 0x0003240000002400 */
[----:B-1----:R-:W-:-:S06]  /*5fe0*/  FMUL.FTZ R0, R43, UR8 ;  /* 0x000000082b007c20 */ /* 0x002fcc0008410000 */
[----:B------:R1:W-:Y:S01]  /*5ff0*/  MUFU.TANH R188, R0 ;  /* 0x0000000000bc7308 */ /* 0x0003e20000002400 */
[----:B------:R-:W-:Y:S01]  /*6000*/  HMMA.16816.F32 R40, R4, R34, R184 ;  /* 0x000000220428723c */ /* 0x000fe200000018b8 */
[----:B------:R-:W2:Y:S01]  /*6010*/  LDSM.16.M88.4 R32, [R227+0x8800] ;  /* 0x00880000e320783b */ /* 0x000ea20000000200 */
[----:B-1----:R-:W-:-:S05]  /*6020*/  FMUL.FTZ R0, R56, UR8 ;  /* 0x0000000838007c20 */ /* 0x002fca0008410000 */
[----:B------:R1:W4:Y:S02]  /*6030*/  MUFU.TANH R181, R0 ;  /* 0x0000000000b57308 */ /* 0x0003240000002400 */
[----:B-1----:R-:W-:-:S06]  /*6040*/  FMUL.FTZ R0, R57, UR8 ;  /* 0x0000000839007c20 */ /* 0x002fcc0008410000 */
[----:B------:R1:W-:Y:S02]  /*6050*/  MUFU.TANH R183, R0 ;  /* 0x0000000000b77308 */ /* 0x0003e40000002400 */
[----:B-1----:R-:W-:-:S06]  /*6060*/  FMUL.FTZ R0, R58, UR8 ;  /* 0x000000083a007c20 */ /* 0x002fcc0008410000 */
[----:B------:R1:W4:Y:S02]  /*6070*/  MUFU.TANH R203, R0 ;  /* 0x0000000000cb7308 */ /* 0x0003240000002400 */
[----:B-1----:R-:W-:-:S06]  /*6080*/  FMUL.FTZ R0, R59, UR8 ;  /* 0x000000083b007c20 */ /* 0x002fcc0008410000 */
[----:B------:R1:W-:Y:S02]  /*6090*/  MUFU.TANH R202, R0 ;  /* 0x0000000000ca7308 */ /* 0x0003e40000002400 */
[----:B-1----:R-:W-:-:S06]  /*60a0*/  FMUL.FTZ R0, R44, UR8 ;  /* 0x000000082c007c20 */ /* 0x002fcc0008410000 */
[----:B------:R1:W-:Y:S02]  /*60b0*/  MUFU.TANH R22, R0 ;  /* 0x0000000000167308 */ /* 0x0003e40000002400 */
[----:B-1----:R-:W-:-:S06]  /*60c0*/  FMUL.FTZ R0, R45, UR8 ;  /* 0x000000082d007c20 */ /* 0x002fcc0008410000 */
[----:B------:R1:W-:Y:S02]  /*60d0*/  MUFU.TANH R205, R0 ;  /* 0x0000000000cd7308 */ /* 0x0003e40000002400 */
[----:B-1----:R-:W-:-:S06]  /*60e0*/  FMUL.FTZ R0, R46, UR8 ;  /* 0x000000082e007c20 */ /* 0x002fcc0008410000 */
[----:B------:R1:W-:Y:S01]  /*60f0*/  MUFU.TANH R206, R0 ;  /* 0x0000000000ce7308 */ /* 0x0003e20000002400 */
[----:B------:R-:W-:Y:S01]  /*6100*/  HMMA.16816.F32 R60, R12, R36, R208 ;  /* 0x000000240c3c723c */ /* 0x000fe200000018d0 */
[----:B------:R-:W-:Y:S01]  /*6110*/  FMUL.FTZ R2, R43, UR8 ;  /* 0x000000082b027c20 */ /* 0x000fe20008410000 */
[----:B-1----:R-:W-:-:S05]  /*6120*/  FMUL.FTZ R0, R47, UR8 ;  /* 0x000000082f007c20 */ /* 0x002fca0008410000 */
[----:B------:R1:W-:Y:S01]  /*6130*/  MUFU.TANH R207, R0 ;  /* 0x0000000000cf7308 */ /* 0x0003e20000002400 */
[----:B--2---:R-:W-:Y:S01]  /*6140*/  HMMA.16816.F32 R52, R8, R32, R52 ;  /* 0x000000200834723c */ /* 0x004fe20000001834 */
[----:B-1----:R-:W-:-:S06]  /*6150*/  FMUL.FTZ R0, R40, UR8 ;  /* 0x0000000828007c20 */ /* 0x002fcc0008410000 */
[----:B------:R1:W2:Y:S01]  /*6160*/  MUFU.TANH R23, R0 ;  /* 0x0000000000177308 */ /* 0x0002a20000002400 */
[----:B------:R-:W-:Y:S01]  /*6170*/  HMMA.16816.F32 R48, R28, R50, R220 ;  /* 0x000000321c30723c */ /* 0x000fe200000018dc */
[----:B-1----:R-:W-:-:S06]  /*6180*/  FMUL.FTZ R0, R41, UR8 ;  /* 0x0000000829007c20 */ /* 0x002fcc0008410000 */
[----:B------:R1:W-:Y:S02]  /*6190*/  MUFU.TANH R184, R0 ;  /* 0x0000000000b87308 */ /* 0x0003e40000002400 */
[----:B-1----:R-:W-:Y:S02]  /*61a0*/  FMUL.FTZ R0, R42, UR8 ;  /* 0x000000082a007c20 */ /* 0x002fe40008410000 */
[----:B------:R-:W1:Y:S01]  /*61b0*/  LDSM.16.M88.4 R40, [R225+0x8c00] ;  /* 0x008c0000e128783b */ /* 0x000e620000000200 */
[----:B------:R-:W-:Y:S01]  /*61c0*/  IMAD.SHL.U32 R231, R231, 0x2, RZ ;  /* 0x00000002e7e77824 */ /* 0x000fe200078e00ff */
[----:B------:R-:W-:Y:S02]  /*61d0*/  HMMA.16816.F32 R44, R4, R32, R60 ;  /* 0x00000020042c723c */ /* 0x000fe4000000183c */
[----:B------:R3:W-:Y:S01]  /*61e0*/  MUFU.TANH R201, R0 ;  /* 0x0000000000c97308 */ /* 0x0007e20000002400 */
[----:B------:R-:W-:Y:S01]  /*61f0*/  FMUL.FTZ R3, R52, UR8 ;  /* 0x0000000834037c20 */ /* 0x000fe20008410000 */
[----:B------:R-:W-:-:S07]  /*6200*/  LOP3.LUT R231, R231, 0x6, RZ, 0xc0, !PT ;  /* 0x00000006e7e77812 */ /* 0x000fce00078ec0ff */
[----:B------:R-:W-:Y:S01]  /*6210*/  HMMA.16816.F32 R48, R24, R38, R48 ;  /* 0x000000261830723c */ /* 0x000fe20000001830 */
[----:B------:R5:W-:Y:S01]  /*6220*/  MUFU.TANH R178, R3 ;  /* 0x0000000300b27308 */ /* 0x000be20000002400 */
[----:B---3--:R-:W-:-:S07]  /*6230*/  VIADD R0, R248, 0xfffffffe ;  /* 0xfffffffef8007836 */ /* 0x008fce0000000000 */
[----:B------:R3:W-:Y:S01]  /*6240*/  MUFU.TANH R204, R2 ;  /* 0x0000000200cc7308 */ /* 0x0007e20000002400 */
[----:B------:R-:W-:Y:S02]  /*6250*/  IMAD R0, R0, 0x40, R231 ;  /* 0x0000004000007824 */ /* 0x000fe400078e02e7 */
[----:B-----5:R-:W-:Y:S01]  /*6260*/  FMUL.FTZ R3, R53, UR8 ;  /* 0x0000000835037c20 */ /* 0x020fe20008410000 */
[----:B------:R-:W-:Y:S04]  /*6270*/  HMMA.16816.F32 R64, R28, R192, R232 ;  /* 0x000000c01c40723c */ /* 0x000fe800000018e8 */
[----:B------:R5:W-:Y:S01]  /*6280*/  MUFU.TANH R179, R3 ;  /* 0x0000000300b37308 */ /* 0x000be20000002400 */
[----:B---3--:R-:W-:Y:S01]  /*6290*/  VIADD R2, R0, 0x1 ;  /* 0x0000000100027836 */ /* 0x008fe20000000000 */
[----:B------:R-:W-:Y:S04]  /*62a0*/  HMMA.16816.F32 R36, R12, R38, R212 ;  /* 0x000000260c24723c */ /* 0x000fe800000018d4 */
[----:B------:R-:W-:-:S02]  /*62b0*/  ISETP.GE.AND P3, PT, R2, R18, PT ;  /* 0x000000120200720c */ /* 0x000fc40003f66270 */
[----:B------:R-:W-:Y:S01]  /*62c0*/  ISETP.GE.AND P5, PT, R2, R21, PT ;  /* 0x000000150200720c */ /* 0x000fe20003fa6270 */
[----:B-----5:R-:W-:Y:S01]  /*62d0*/  FMUL.FTZ R3, R54, UR8 ;  /* 0x0000000836037c20 */ /* 0x020fe20008410000 */
[C---:B------:R-:W-:Y:S02]  /*62e0*/  ISETP.GE.AND P6, PT, R2.reuse, R19, PT ;  /* 0x000000130200720c */ /* 0x040fe40003fc6270 */
[----:B------:R-:W-:Y:S01]  /*62f0*/  ISETP.GE.AND P1, PT, R2, R20, PT ;  /* 0x000000140200720c */ /* 0x000fe20003f26270 */
[----:B------:R-:W-:Y:S01]  /*6300*/  VIADD R2, R0, 0x8 ;  /* 0x0000000800027836 */ /* 0x000fe20000000000 */
[----:B------:R3:W5:Y:S01]  /*6310*/  MUFU.TANH R177, R3 ;  /* 0x0000000300b17308 */ /* 0x0007620000002400 */
[----:B-1----:R-:W-:Y:S01]  /*6320*/  HMMA.16816.F32 R60, R12, R42, R236 ;  /* 0x0000002a0c3c723c */ /* 0x002fe200000018ec */
[----:B------:R-:W-:Y:S02]  /*6330*/  FSEL R105, R105, -INF , !P3 ;  /* 0xff80000069697808 */ /* 0x000fe40005800000 */
[----:B------:R-:W-:-:S02]  /*6340*/  ISETP.GE.AND P0, PT, R2, R18, PT ;  /* 0x000000120200720c */ /* 0x000fc40003f06270 */
[C---:B------:R-:W-:Y:S01]  /*6350*/  ISETP.GE.AND P2, PT, R2.reuse, R21, PT ;  /* 0x000000150200720c */ /* 0x040fe20003f46270 */
[----:B------:R-:W-:Y:S01]  /*6360*/  HMMA.16816.F32 R56, R28, R194, R244 ;  /* 0x000000c21c38723c */ /* 0x000fe200000018f4 */
[C---:B------:R-:W-:Y:S02]  /*6370*/  ISETP.GE.AND P4, PT, R2.reuse, R19, PT ;  /* 0x000000130200720c */ /* 0x040fe40003f86270 */
[----:B------:R-:W-:Y:S01]  /*6380*/  ISETP.GE.AND P3, PT, R2, R20, PT ;  /* 0x000000140200720c */ /* 0x000fe20003f66270 */
[----:B------:R-:W-:Y:S02]  /*6390*/  VIADD R2, R0, 0x9 ;  /* 0x0000000900027836 */ /* 0x000fe40000000000 */
[----:B---3--:R-:W-:Y:S02]  /*63a0*/  FMUL.FTZ R3, R55, UR8 ;  /* 0x0000000837037c20 */ /* 0x008fe40008410000 */
[----:B------:R-:W-:Y:S01]  /*63b0*/  HMMA.16816.F32 R52, R12, R40, R240 ;  /* 0x000000280c34723c */ /* 0x000fe200000018f0 */
[----:B------:R-:W1:Y:S01]  /*63c0*/  LDSM.16.M88.4 R12, [R227+0x8c00] ;  /* 0x008c0000e30c783b */ /* 0x000e620000000200 */
[----:B------:R3:W-:Y:S01]  /*63d0*/  MUFU.TANH R33, R3 ;  /* 0x0000000300217308 */ /* 0x0007e20000002400 */
[----:B------:R-:W-:Y:S01]  /*63e0*/  FSEL R107, R107, -INF , !P5 ;  /* 0xff8000006b6b7808 */ /* 0x000fe20006800000 */
[----:B------:R-:W-:-:S04]  /*63f0*/  DEPBAR.LE SB0, 0x0 ;  /* 0x000080000000791a */ /* 0x000fc80000000000 */
[----:B------:R-:W-:Y:S02]  /*6400*/  FSEL R110, R110, -INF , !P6 ;  /* 0xff8000006e6e7808 */ /* 0x000fe40007000000 */
[----:B------:R-:W-:Y:S02]  /*6410*/  FSEL R111, R111, -INF , !P1 ;  /* 0xff8000006f6f7808 */ /* 0x000fe40004800000 */
[----:B------:R-:W-:Y:S01]  /*6420*/  FSEL R100, R100, -INF , !P0 ;  /* 0xff80000064647808 */ /* 0x000fe20004000000 */
[----:B------:R-:W-:Y:S01]  /*6430*/  HMMA.16816.F32 R48, R8, R34, R48 ;  /* 0x000000220830723c */ /* 0x000fe20000001830 */
[----:B------:R-:W-:Y:S01]  /*6440*/  ISETP.GE.AND P5, PT, R2, R18, PT ;  /* 0x000000120200720c */ /* 0x000fe20003fa6270 */
[----:B---3--:R-:W-:Y:S01]  /*6450*/  FMUL.FTZ R3, R44, UR8 ;  /* 0x000000082c037c20 */ /* 0x008fe20008410000 */
[C---:B------:R-:W-:Y:S02]  /*6460*/  ISETP.GE.AND P6, PT, R2.reuse, R21, PT ;  /* 0x000000150200720c */ /* 0x040fe40003fc6270 */
[C---:B------:R-:W-:Y:S01]  /*6470*/  ISETP.GE.AND P1, PT, R2.reuse, R19, PT ;  /* 0x000000130200720c */ /* 0x040fe20003f26270 */
[----:B------:R3:W-:Y:S01]  /*6480*/  MUFU.TANH R17, R3 ;  /* 0x0000000300117308 */ /* 0x0007e20000002400 */
[----:B------:R-:W-:Y:S01]  /*6490*/  ISETP.GE.AND P0, PT, R2, R20, PT ;  /* 0x000000140200720c */ /* 0x000fe20003f06270 */
[----:B------:R-:W-:Y:S01]  /*64a0*/  VIADD R2, R0, 0x10 ;  /* 0x0000001000027836 */ /* 0x000fe20000000000 */
[----:B------:R-:W-:-:S02]  /*64b0*/  FSEL R106, R106, -INF , !P2 ;  /* 0xff8000006a6a7808 */ /* 0x000fc40005000000 */
[----:B------:R-:W-:Y:S02]  /*64c0*/  FSEL R108, R108, -INF , !P4 ;  /* 0xff8000006c6c7808 */ /* 0x000fe40006000000 */
[----:B------:R-:W-:Y:S02]  /*64d0*/  FSEL R109, R109, -INF , !P3 ;  /* 0xff8000006d6d7808 */ /* 0x000fe40005800000 */
[----:B------:R-:W-:Y:S02]  /*64e0*/  FSEL R44, R16, -INF , !P5 ;  /* 0xff800000102c7808 */ /* 0x000fe40006800000 */
[C---:B------:R-:W-:Y:S01]  /*64f0*/  ISETP.GE.AND P2, PT, R2.reuse, R18, PT ;  /* 0x000000120200720c */ /* 0x040fe20003f46270 */
[----:B---3--:R-:W-:Y:S01]  /*6500*/  FMUL.FTZ R3, R45, UR8 ;  /* 0x000000082d037c20 */ /* 0x008fe20008410000 */
[----:B------:R-:W-:-:S03]  /*6510*/  ISETP.GE.AND P4, PT, R2, R21, PT ;  /* 0x000000150200720c */ /* 0x000fc60003f86270 */
[----:B------:R3:W-:Y:S01]  /*6520*/  MUFU.TANH R32, R3 ;  /* 0x0000000300207308 */ /* 0x0007e20000002400 */
[C---:B------:R-:W-:Y:S02]  /*6530*/  ISETP.GE.AND P3, PT, R2.reuse, R19, PT ;  /* 0x000000130200720c */ /* 0x040fe40003f66270 */
[----:B------:R-:W-:Y:S01]  /*6540*/  ISETP.GE.AND P5, PT, R2, R20, PT ;  /* 0x000000140200720c */ /* 0x000fe20003fa6270 */
[----:B------:R-:W-:Y:S01]  /*6550*/  VIADD R2, R0, 0x11 ;  /* 0x0000001100027836 */ /* 0x000fe20000000000 */
[----:B------:R-:W-:Y:S01]  /*6560*/  HMMA.16816.F32 R28, R24, R40, R64 ;  /* 0x00000028181c723c */ /* 0x000fe20000001840 */
[----:B------:R-:W-:Y:S02]  /*6570*/  FSEL R45, R199, -INF , !P6 ;  /* 0xff800000c72d7808 */ /* 0x000fe40007000000 */
[----:B------:R-:W-:Y:S02]  /*6580*/  FSEL R182, R182, -INF , !P2 ;  /* 0xff800000b6b67808 */ /* 0x000fe40005000000 */
[----:B------:R-:W-:Y:S01]  /*6590*/  ISETP.GE.AND P6, PT, R2, R18, PT ;  /* 0x000000120200720c */ /* 0x000fe20003fc6270 */
[----:B---3--:R-:W-:Y:S01]  /*65a0*/  FMUL.FTZ R3, R46, UR8 ;  /* 0x000000082e037c20 */ /* 0x008fe20008410000 */
[----:B------:R-:W-:-:S03]  /*65b0*/  FSEL R46, R198, -INF , !P1 ;  /* 0xff800000c62e7808 */ /* 0x000fc60004800000 */
[----:B------:R3:W1:Y:S01]  /*65c0*/  MUFU.TANH R16, R3 ;  /* 0x0000000300107308 */ /* 0x0006620000002400 */
[C---:B------:R-:W-:Y:S02]  /*65d0*/  ISETP.GE.AND P1, PT, R2.reuse, R21, PT ;  /* 0x000000150200720c */ /* 0x040fe40003f26270 */
[----:B------:R-:W-:Y:S02]  /*65e0*/  ISETP.GE.AND P2, PT, R2, R20, PT ;  /* 0x000000140200720c */ /* 0x000fe40003f46270 */
[----:B----4-:R-:W-:Y:S01]  /*65f0*/  FSEL R211, R180, -INF , !P4 ;  /* 0xff800000b4d37808 */ /* 0x010fe20006000000 */
[----:B------:R-:W-:Y:S01]  /*6600*/  HMMA.16816.F32 R24, R24, R42, R56 ;  /* 0x0000002a1818723c */ /* 0x000fe20000001838 */
[----:B------:R-:W-:Y:S02]  /*6610*/  FSEL R181, R181, -INF , !P3 ;  /* 0xff800000b5b57808 */ /* 0x000fe40005800000 */
[----:B------:R-:W-:Y:S01]  /*6620*/  FSEL R203, R203, -INF , !P5 ;  /* 0xff800000cbcb7808 */ /* 0x000fe20006800000 */
[----:B---3--:R-:W-:Y:S01]  /*6630*/  FMUL.FTZ R3, R47, UR8 ;  /* 0x000000082f037c20 */ /* 0x008fe20008410000 */
[----:B------:R-:W-:-:S02]  /*6640*/  FSEL R47, R176, -INF , !P0 ;  /* 0xff800000b02f7808 */ /* 0x000fc40004000000 */
[----:B------:R-:W-:Y:S01]  /*6650*/  ISETP.GE.AND P0, PT, R2, R19, PT ;  /* 0x000000130200720c */ /* 0x000fe20003f06270 */
[----:B------:R-:W-:Y:S01]  /*6660*/  VIADD R2, R0, 0x18 ;  /* 0x0000001800027836 */ /* 0x000fe20000000000 */
[----:B------:R-:W-:Y:S01]  /*6670*/  FSEL R180, R200, -INF , !P6 ;  /* 0xff800000c8b47808 */ /* 0x000fe20007000000 */
[----:B------:R3:W-:Y:S03]  /*6680*/  MUFU.TANH R176, R3 ;  /* 0x0000000300b07308 */ /* 0x0007e60000002400 */
[C---:B------:R-:W-:Y:S02]  /*6690*/  ISETP.GE.AND P4, PT, R2.reuse, R18, PT ;  /* 0x000000120200720c */ /* 0x040fe40003f86270 */
[C---:B------:R-:W-:Y:S02]  /*66a0*/  ISETP.GE.AND P3, PT, R2.reuse, R21, PT ;  /* 0x000000150200720c */ /* 0x040fe40003f66270 */
[----:B------:R-:W-:-:S02]  /*66b0*/  ISETP.GE.AND P5, PT, R2, R19, PT ;  /* 0x000000130200720c */ /* 0x000fc40003fa6270 */
[----:B------:R-:W-:Y:S01]  /*66c0*/  ISETP.GE.AND P6, PT, R2, R20, PT ;  /* 0x000000140200720c */ /* 0x000fe20003fc6270 */
[----:B------:R-:W-:Y:S01]  /*66d0*/  VIADD R2, R0, 0x19 ;  /* 0x0000001900027836 */ /* 0x000fe20000000000 */
[----:B------:R-:W-:Y:S01]  /*66e0*/  FSEL R208, R188, -INF , !P1 ;  /* 0xff800000bcd07808 */ /* 0x000fe20004800000 */
[----:B------:R-:W-:Y:S01]  /*66f0*/  FMUL.FTZ R48, R48, UR8 ;  /* 0x0000000830307c20 */ /* 0x000fe20008410000 */
[----:B--2---:R-:W-:Y:S01]  /*6700*/  FSEL R42, R23, -INF , !P5 ;  /* 0xff800000172a7808 */ /* 0x004fe20006800000 */
[----:B---3--:R-:W-:Y:S01]  /*6710*/  VIADD R3, R0, 0x20 ;  /* 0x0000002000037836 */ /* 0x008fe20000000000 */
[----:B------:R-:W-:Y:S01]  /*6720*/  ISETP.GE.AND P1, PT, R2, R18, PT ;  /* 0x000000120200720c */ /* 0x000fe20003f26270 */
[----:B------:R-:W-:Y:S01]  /*6730*/  FMUL.FTZ R50, R50, UR8 ;  /* 0x0000000832327c20 */ /* 0x000fe20008410000 */
[----:B------:R-:W-:Y:S02]  /*6740*/  HMMA.16816.F32 R36, R4, R34, R36 ;  /* 0x000000220424723c */ /* 0x000fe40000001824 */
[----:B------:R-:W-:-:S02]  /*6750*/  ISETP.GE.AND P5, PT, R3, R21, PT ;  /* 0x000000150300720c */ /* 0x000fc40003fa6270 */
[----:B------:R-:W-:Y:S02]  /*6760*/  FSEL R205, R205, -INF , !P1 ;  /* 0xff800000cdcd7808 */ /* 0x000fe40004800000 */
[----:B------:R-:W-:Y:S02]  /*6770*/  ISETP.GE.AND P1, PT, R3, R20, PT ;  /* 0x000000140300720c */ /* 0x000fe40003f26270 */
[----:B-----5:R-:W-:Y:S01]  /*6780*/  FSEL R236, R177, -INF , !P5 ;  /* 0xff800000b1ec7808 */ /* 0x020fe20006800000 */
[----:B------:R-:W2:Y:S01]  /*6790*/  MUFU.TANH R48, R48 ;  /* 0x0000003000307308 */ /* 0x000ea20000002400 */
[----:B------:R-:W-:Y:S02]  /*67a0*/  FSEL R65, R183, -INF , !P0 ;  /* 0xff800000b7417808 */ /* 0x000fe40004000000 */
[----:B------:R-:W-:Y:S02]  /*67b0*/  FSEL R202, R202, -INF , !P2 ;  /* 0xff800000caca7808 */ /* 0x000fe40005000000 */
[----:B------:R-:W-:-:S02]  /*67c0*/  FSEL R64, R22, -INF , !P4 ;  /* 0xff80000016407808 */ /* 0x000fc40006000000 */
[----:B------:R-:W-:Y:S01]  /*67d0*/  ISETP.GE.AND P5, PT, R0, R18, PT ;  /* 0x000000120000720c */ /* 0x000fe20003fa6270 */
[----:B------:R-:W3:Y:S01]  /*67e0*/  MUFU.TANH R50, R50 ;  /* 0x0000003200327308 */ /* 0x000ee20000002400 */
[C---:B------:R-:W-:Y:S01]  /*67f0*/  ISETP.GE.AND P0, PT, R2.reuse, R21, PT ;  /* 0x000000150200720c */ /* 0x040fe20003f06270 */
[----:B-1----:R-:W-:Y:S01]  /*6800*/  HMMA.16816.F32 R28, R8, R12, R28 ;  /* 0x0000000c081c723c */ /* 0x002fe2000000181c */
[C---:B------:R-:W-:Y:S02]  /*6810*/  ISETP.GE.AND P2, PT, R2.reuse, R19, PT ;  /* 0x000000130200720c */ /* 0x040fe40003f46270 */
[----:B------:R-:W-:Y:S01]  /*6820*/  ISETP.GE.AND P4, PT, R2, R20, PT ;  /* 0x000000140200720c */ /* 0x000fe20003f86270 */
[----:B------:R-:W-:Y:S01]  /*6830*/  VIADD R2, R0, 0x21 ;  /* 0x0000002100027836 */ /* 0x000fe20000000000 */
[----:B------:R-:W-:Y:S02]  /*6840*/  FSEL R206, R206, -INF , !P3 ;  /* 0xff800000cece7808 */ /* 0x000fe40005800000 */
[----:B------:R-:W-:-:S02]  /*6850*/  ISETP.GE.AND P3, PT, R3, R18, PT ;  /* 0x000000120300720c */ /* 0x000fc40003f66270 */
[----:B------:R-:W-:Y:S02]  /*6860*/  FSEL R221, R16, -INF , !P1 ;  /* 0xff80000010dd7808 */ /* 0x000fe40004800000 */
[----:B------:R-:W-:Y:S02]  /*6870*/  FSEL R16, R217, -INF , !P5 ;  /* 0xff800000d9107808 */ /* 0x000fe40006800000 */
[----:B------:R-:W-:Y:S02]  /*6880*/  FSEL R201, R201, -INF , !P6 ;  /* 0xff800000c9c97808 */ /* 0x000fe40007000000 */
[----:B------:R-:W-:Y:S02]  /*6890*/  FSEL R207, R207, -INF , !P0 ;  /* 0xff800000cfcf7808 */ /* 0x000fe40004000000 */
[----:B------:R-:W-:Y:S02]  /*68a0*/  FSEL R43, R184, -INF , !P2 ;  /* 0xff800000b82b7808 */ /* 0x000fe40005000000 */
[----:B------:R-:W-:-:S02]  /*68b0*/  FSEL R204, R204, -INF , !P4 ;  /* 0xff800000cccc7808 */ /* 0x000fc40006000000 */
[----:B------:R-:W-:Y:S02]  /*68c0*/  FSEL R216, R178, -INF , !P3 ;  /* 0xff800000b2d87808 */ /* 0x000fe40005800000 */
[----:B------:R-:W-:Y:S02]  /*68d0*/  ISETP.GE.AND P6, PT, R3, R19, PT ;  /* 0x000000130300720c */ /* 0x000fe40003fc6270 */
[C---:B------:R-:W-:Y:S02]  /*68e0*/  ISETP.GE.AND P0, PT, R2.reuse, R18, PT ;  /* 0x000000120200720c */ /* 0x040fe40003f06270 */
[C---:B------:R-:W-:Y:S02]  /*68f0*/  ISETP.GE.AND P2, PT, R2.reuse, R21, PT ;  /* 0x000000150200720c */ /* 0x040fe40003f46270 */
[C---:B------:R-:W-:Y:S02]  /*6900*/  ISETP.GE.AND P4, PT, R2.reuse, R19, PT ;  /* 0x000000130200720c */ /* 0x040fe40003f86270 */
[----:B------:R-:W-:Y:S01]  /*6910*/  ISETP.GE.AND P3, PT, R2, R20, PT ;  /* 0x000000140200720c */ /* 0x000fe20003f66270 */
[----:B------:R-:W-:Y:S01]  /*6920*/  VIADD R2, R0, 0x28 ;  /* 0x0000002800027836 */ /* 0x000fe20000000000 */
[----:B------:R-:W-:Y:S01]  /*6930*/  FMNMX.FTZ R3, R104, R16, !PT ;  /* 0x0000001068037209 */ /* 0x000fe20007810000 */
[----:B------:R-:W-:Y:S01]  /*6940*/  HMMA.16816.F32 R24, R8, R14, R24 ;  /* 0x0000000e0818723c */ /* 0x000fe20000001818 */
[----:B------:R-:W-:-:S02]  /*6950*/  FSEL R215, R17, -INF , !P6 ;  /* 0xff80000011d77808 */ /* 0x000fc40007000000 */
[----:B------:R-:W-:Y:S02]  /*6960*/  FSEL R214, R179, -INF , !P0 ;  /* 0xff800000b3d67808 */ /* 0x000fe40004000000 */
[----:B------:R-:W-:Y:S02]  /*6970*/  FSEL R235, R33, -INF , !P2 ;  /* 0xff80000021eb7808 */ /* 0x000fe40005000000 */
[----:B------:R-:W-:Y:S02]  /*6980*/  FMNMX.FTZ R3, R105, R3, !PT ;  /* 0x0000000369037209 */ /* 0x000fe40007810000 */
[C---:B------:R-:W-:Y:S02]  /*6990*/  ISETP.GE.AND P6, PT, R2.reuse, R18, PT ;  /* 0x000000120200720c */ /* 0x040fe40003fc6270 */
[C---:B------:R-:W-:Y:S02]  /*69a0*/  ISETP.GE.AND P1, PT, R2.reuse, R21, PT ;  /* 0x000000150200720c */ /* 0x040fe40003f26270 */
[----:B------:R-:W-:-:S02]  /*69b0*/  ISETP.GE.AND P0, PT, R2, R19, PT ;  /* 0x000000130200720c */ /* 0x000fc40003f06270 */
[----:B------:R-:W-:Y:S01]  /*69c0*/  ISETP.GE.AND P2, PT, R2, R20, PT ;  /* 0x000000140200720c */ /* 0x000fe20003f46270 */
[----:B------:R-:W-:Y:S01]  /*69d0*/  VIADD R2, R0, 0x29 ;  /* 0x0000002900027836 */ /* 0x000fe20000000000 */
[----:B------:R-:W-:Y:S02]  /*69e0*/  FMNMX.FTZ R3, R100, R3, !PT ;  /* 0x0000000364037209 */ /* 0x000fe40007810000 */
[----:B------:R-:W-:Y:S02]  /*69f0*/  FSEL R213, R32, -INF , !P4 ;  /* 0xff80000020d57808 */ /* 0x000fe40006000000 */
[----:B--2---:R-:W-:Y:S02]  /*6a00*/  FSEL R212, R48, -INF , !P6 ;  /* 0xff80000030d47808 */ /* 0x004fe40007000000 */
[----:B---3--:R-:W-:Y:S02]  /*6a10*/  FSEL R234, R50, -INF , !P1 ;  /* 0xff80000032ea7808 */ /* 0x008fe40004800000 */
[----:B------:R-:W-:-:S02]  /*6a20*/  ISETP.GE.AND P5, PT, R2, R18, PT ;  /* 0x000000120200720c */ /* 0x000fc40003fa6270 */
[C---:B------:R-:W-:Y:S02]  /*6a30*/  ISETP.GE.AND P4, PT, R2.reuse, R21, PT ;  /* 0x000000150200720c */ /* 0x040fe40003f86270 */
[C---:B------:R-:W-:Y:S02]  /*6a40*/  ISETP.GE.AND P6, PT, R2.reuse, R19, PT ;  /* 0x000000130200720c */ /* 0x040fe40003fc6270 */
[----:B------:R-:W-:Y:S01]  /*6a50*/  ISETP.GE.AND P1, PT, R2, R20, PT ;  /* 0x000000140200720c */ /* 0x000fe20003f26270 */
[----:B------:R-:W-:Y:S01]  /*6a60*/  FMUL.FTZ R36, R36, UR8 ;  /* 0x0000000824247c20 */ /* 0x000fe20008410000 */
[----:B------:R-:W-:Y:S01]  /*6a70*/  FMNMX.FTZ R2, R44, R3, !PT ;  /* 0x000000032c027209 */ /* 0x000fe20007810000 */
[----:B------:R-:W-:Y:S01]  /*6a80*/  FMUL.FTZ R37, R37, UR8 ;  /* 0x0000000825257c20 */ /* 0x000fe20008410000 */
[----:B------:R-:W-:Y:S01]  /*6a90*/  FMUL.FTZ R38, R38, UR8 ;  /* 0x0000000826267c20 */ /* 0x000fe20008410000 */
[----:B------:R-:W-:Y:S01]  /*6aa0*/  FMUL.FTZ R39, R39, UR8 ;  /* 0x0000000827277c20 */ /* 0x000fe20008410000 */
[----:B------:R-:W-:Y:S01]  /*6ab0*/  FMNMX.FTZ R2, R182, R2, !PT ;  /* 0x00000002b6027209 */ /* 0x000fe20007810000 */
[----:B------:R-:W-:Y:S01]  /*6ac0*/  FMUL.FTZ R49, R49, UR8 ;  /* 0x0000000831317c20 */ /* 0x000fe20008410000 */
[----:B------:R-:W-:Y:S01]  /*6ad0*/  MUFU.TANH R23, R36 ;  /* 0x0000002400177308 */ /* 0x000fe20000002400 */
[----:B------:R-:W-:Y:S01]  /*6ae0*/  FMUL.FTZ R28, R28, UR8 ;  /* 0x000000081c1c7c20 */ /* 0x000fe20008410000 */
[----:B------:R-:W-:Y:S01]  /*6af0*/  FMNMX.FTZ R2, R180, R2, !PT ;  /* 0x00000002b4027209 */ /* 0x000fe20007810000 */
[----:B------:R-:W-:-:S05]  /*6b00*/  FMUL.FTZ R51, R51, UR8 ;  /* 0x0000000833337c20 */ /* 0x000fca0008410000 */
[----:B------:R-:W1:Y:S01]  /*6b10*/  MUFU.TANH R22, R37 ;  /* 0x0000002500167308 */ /* 0x000e620000002400 */
[----:B------:R-:W-:-:S07]  /*6b20*/  FMUL.FTZ R29, R29, UR8 ;  /* 0x000000081d1d7c20 */ /* 0x000fce0008410000 */
[----:B------:R-:W-:Y:S01]  /*6b30*/  MUFU.TANH R40, R38 ;  /* 0x0000002600287308 */ /* 0x000fe20000002400 */
[----:B------:R-:W-:-:S07]  /*6b40*/  FMNMX.FTZ R2, R64, R2, !PT ;  /* 0x0000000240027209 */ /* 0x000fce0007810000 */
[----:B------:R2:W-:Y:S01]  /*6b50*/  MUFU.TANH R41, R39 ;  /* 0x0000002700297308 */ /* 0x0005e20000002400 */
[----:B------:R-:W-:Y:S01]  /*6b60*/  FMUL.FTZ R24, R24, UR8 ;  /* 0x0000000818187c20 */ /* 0x000fe20008410000 */
[----:B------:R-:W-:-:S06]  /*6b70*/  FMNMX.FTZ R2, R205, R2, !PT ;  /* 0x00000002cd027209 */ /* 0x000fcc0007810000 */
[----:B------:R-:W3:Y:S01]  /*6b80*/  MUFU.TANH R49, R49 ;  /* 0x0000003100317308 */ /* 0x000ee20000002400 */
[----:B--2---:R-:W-:Y:S07]  /*6b90*/  HMMA.16816.F32 R36, R4, R12, R52 ;  /* 0x0000000c0424723c */ /* 0x004fee0000001834 */
[----:B------:R-:W2:Y:S01]  /*6ba0*/  MUFU.TANH R28, R28 ;  /* 0x0000001c001c7308 */ /* 0x000ea20000002400 */
[----:B------:R-:W-:Y:S01]  /*6bb0*/  VIADD R8, R0, 0x30 ;  /* 0x0000003000087836 */ /* 0x000fe20000000000 */
[----:B------:R-:W-:Y:S01]  /*6bc0*/  FMNMX.FTZ R2, R216, R2, !PT ;  /* 0x00000002d8027209 */ /* 0x000fe20007810000 */
[----:B------:R-:W-:-:S05]  /*6bd0*/  FMUL.FTZ R25, R25, UR8 ;  /* 0x0000000819197c20 */ /* 0x000fca0008410000 */
[----:B------:R-:W4:Y:S01]  /*6be0*/  MUFU.TANH R51, R51 ;  /* 0x0000003300337308 */ /* 0x000f220000002400 */
[----:B------:R-:W-:Y:S07]  /*6bf0*/  HMMA.16816.F32 R32, R4, R14, R60 ;  /* 0x0000000e0420723c */ /* 0x000fee000000183c */
[----:B------:R-:W5:Y:S01]  /*6c00*/  MUFU.TANH R29, R29 ;  /* 0x0000001d001d7308 */ /* 0x000f620000002400 */
[----:B-1----:R-:W-:Y:S01]  /*6c10*/  FSEL R209, R22, -INF , !P6 ;  /* 0xff80000016d17808 */ /* 0x002fe20007000000 */
[----:B------:R-:W-:Y:S01]  /*6c20*/  VIADD R5, R0, 0x31 ;  /* 0x0000003100057836 */ /* 0x000fe20000000000 */
[----:B------:R-:W-:-:S02]  /*6c30*/  FMNMX.FTZ R2, R214, R2, !PT ;  /* 0x00000002d6027209 */ /* 0x000fc40007810000 */
[----:B------:R-:W-:-:S03]  /*6c40*/  ISETP.GE.AND P6, PT, R8, R18, PT ;  /* 0x000000120800720c */ /* 0x000fc60003fc6270 */
[----:B------:R-:W1:Y:S01]  /*6c50*/  MUFU.TANH R24, R24 ;  /* 0x0000001800187308 */ /* 0x000e620000002400 */
[----:B------:R-:W-:Y:S01]  /*6c60*/  FSEL R210, R23, -INF , !P0 ;  /* 0xff80000017d27808 */ /* 0x000fe20004000000 */
[----:B------:R-:W-:Y:S01]  /*6c70*/  IMAD.MOV.U32 R59, RZ, RZ, R248 ;  /* 0x000000ffff3b7224 */ /* 0x000fe200078e00f8 */
[----:B------:R-:W-:Y:S02]  /*6c80*/  ISETP.GE.AND P0, PT, R0, R21, PT ;  /* 0x000000150000720c */ /* 0x000fe40003f06270 */
[----:B---3--:R-:W-:Y:S02]  /*6c90*/  FSEL R219, R49, -INF , !P5 ;  /* 0xff80000031db7808 */ /* 0x008fe40006800000 */
[----:B------:R-:W-:Y:S01]  /*6ca0*/  FMNMX.FTZ R2, R212, R2, !PT ;  /* 0x00000002d4027209 */ /* 0x000fe20007810000 */
[----:B------:R-:W3:Y:S01]  /*6cb0*/  MUFU.TANH R25, R25 ;  /* 0x0000001900197308 */ /* 0x000ee20000002400 */
[----:B--2---:R-:W-:Y:S01]  /*6cc0*/  FSEL R239, R28, -INF , !P6 ;  /* 0xff8000001cef7808 */ /* 0x004fe20007000000 */
[----:B------:R-:W-:Y:S01]  /*6cd0*/  FMUL.FTZ R10, R30, UR8 ;  /* 0x000000081e0a7c20 */ /* 0x000fe20008410000 */
[----:B------:R-:W-:Y:S01]  /*6ce0*/  FMUL.FTZ R17, R31, UR8 ;  /* 0x000000081f117c20 */ /* 0x000fe20008410000 */
[----:B------:R-:W-:Y:S01]  /*6cf0*/  ISETP.GE.AND P6, PT, R5, R18, PT ;  /* 0x000000120500720c */ /* 0x000fe20003fc6270 */
[----:B------:R-:W-:-:S02]  /*6d00*/  VIADD R4, R0, 0x38 ;  /* 0x0000003800047836 */ /* 0x000fc40000000000 */
[----:B------:R-:W-:Y:S01]  /*6d10*/  FMUL.FTZ R23, R36, UR8 ;  /* 0x0000000824177c20 */ /* 0x000fe20008410000 */
[----:B------:R-:W-:Y:S02]  /*6d20*/  FMNMX.FTZ R2, R219, R2, !PT ;  /* 0x00000002db027209 */ /* 0x000fe40007810000 */
[----:B------:R-:W-:Y:S02]  /*6d30*/  FSEL R12, R218, -INF , !P0 ;  /* 0xff800000da0c7808 */ /* 0x000fe40004000000 */
[----:B----4-:R-:W-:Y:S02]  /*6d40*/  FSEL R232, R51, -INF , !P4 ;  /* 0xff80000033e87808 */ /* 0x010fe40006000000 */
[----:B------:R-:W-:Y:S01]  /*6d50*/  ISETP.NE.AND P0, PT, R59, 0x2, PT ;  /* 0x000000023b00780c */ /* 0x000fe20003f05270 */
[----:B------:R-:W-:Y:S01]  /*6d60*/  BAR.SYNC.DEFER_BLOCKING 0x0 ;  /* 0x0000000000007b1d */ /* 0x000fe20000010000 */
[C---:B------:R-:W-:Y:S02]  /*6d70*/  ISETP.GE.AND P5, PT, R0.reuse, R19, PT ;  /* 0x000000130000720c */ /* 0x040fe40003fa6270 */
[C---:B------:R-:W-:Y:S01]  /*6d80*/  ISETP.GE.AND P4, PT, R0.reuse, R20, PT ;  /* 0x000000140000720c */ /* 0x040fe20003f86270 */
[----:B------:R-:W-:Y:S01]  /*6d90*/  VIADD R0, R0, 0x39 ;  /* 0x0000003900007836 */ /* 0x000fe20000000000 */
[----:B-----5:R-:W-:Y:S01]  /*6da0*/  FSEL R238, R29, -INF , !P6 ;  /* 0xff8000001dee7808 */ /* 0x020fe20007000000 */
[----:B------:R-:W2:Y:S01]  /*6db0*/  MUFU.TANH R10, R10 ;  /* 0x0000000a000a7308 */ /* 0x000ea20000002400 */
[----:B------:R-:W-:-:S02]  /*6dc0*/  ISETP.GE.AND P6, PT, R4, R18, PT ;  /* 0x000000120400720c */ /* 0x000fc40003fc6270 */
[----:B------:R-:W-:Y:S02]  /*6dd0*/  FMNMX.FTZ R2, R239, R2, !PT ;  /* 0x00000002ef027209 */ /* 0x000fe40007810000 */
[----:B-1----:R-:W-:-:S03]  /*6de0*/  FSEL R237, R24, -INF , !P6 ;  /* 0xff80000018ed7808 */ /* 0x002fc60007000000 */
[----:B------:R-:W1:Y:S01]  /*6df0*/  MUFU.TANH R17, R17 ;  /* 0x0000001100117308 */ /* 0x000e620000002400 */
[----:B------:R-:W-:Y:S02]  /*6e00*/  ISETP.GE.AND P6, PT, R0, R18, PT ;  /* 0x000000120000720c */ /* 0x000fe40003fc6270 */
[----:B------:R-:W-:-:S05]  /*6e10*/  FMNMX.FTZ R2, R238, R2, !PT ;  /* 0x00000002ee027209 */ /* 0x000fca0007810000 */
[----:B------:R-:W4:Y:S01]  /*6e20*/  MUFU.TANH R23, R23 ;  /* 0x0000001700177308 */ /* 0x000f220000002400 */
[----:B---3--:R-:W-:Y:S02]  /*6e30*/  FSEL R243, R25, -INF , !P6 ;  /* 0xff80000019f37808 */ /* 0x008fe40007000000 */
[----:B------:R-:W-:Y:S02]  /*6e40*/  FMNMX.FTZ R2, R237, R2, !PT ;  /* 0x00000002ed027209 */ /* 0x000fe40007810000 */
[----:B------:R-:W-:Y:S02]  /*6e50*/  ISETP.GE.AND P6, PT, R8, R21, PT ;  /* 0x000000150800720c */ /* 0x000fe40003fc6270 */
[----:B------:R-:W-:Y:S01]  /*6e60*/  FMNMX.FTZ R9, R243, R2, !PT ;  /* 0x00000002f3097209 */ /* 0x000fe20007810000 */
[----:B--2---:R-:W-:Y:S10]  /*6e70*/  @!P0 BRA `(.L_x_445) ;  /* 0x0000000000748947 */ /* 0x004ff40003800000 */
[----:B------:R-:W2:Y:S04]  /*6e80*/  LDL R185, [R1+0x18] ;  /* 0x0000180001b97983 */ /* 0x000ea80000100800 */
[----:B------:R-:W3:Y:S04]  /*6e90*/  LDL R189, [R1+0x1c] ;  /* 0x00001c0001bd7983 */ /* 0x000ee80000100800 */
[----:B------:R-:W5:Y:S04]  /*6ea0*/  LDL.64 R186, [R1+0x60] ;  /* 0x0000600001ba7983 */ /* 0x000f680000100a00 */
[----:B------:R-:W4:Y:S04]  /*6eb0*/  LDL.64 R190, [R1+0x50] ;  /* 0x0000500001be7983 */ /* 0x000f280000100a00 */
[----:B------:R-:W4:Y:S04]  /*6ec0*/  LDL R231, [R1+0x4c] ;  /* 0x00004c0001e77983 */ /* 0x000f280000100800 */
[----:B------:R-:W4:Y:S01]  /*6ed0*/  LDL R248, [R1+0x5c] ;  /* 0x00005c0001f87983 */ /* 0x000f220000100800 */
[----:B------:R-:W-:Y:S01]  /*6ee0*/  VIADD R6, R59, 0xfffffffd ;  /* 0xfffffffd3b067836 */ /* 0x000fe20000000000 */
[----:B------:R-:W-:-:S04]  /*6ef0*/  ULDC.64 UR4, c[0x0][0x218] ;  /* 0x0000860000047ab9 */ /* 0x000fc80000000a00 */
[----:B------:R-:W-:-:S05]  /*6f00*/  SHF.R.S32.HI R2, RZ, 0x1f, R6 ;  /* 0x0000001fff027819 */ /* 0x000fca0000011406 */
[-C--:B--2---:R-:W-:Y:S02]  /*6f10*/  IMAD R7, R2, R185.reuse, RZ ;  /* 0x000000b902077224 */ /* 0x084fe400078e02ff */
[----:B------:R-:W-:-:S04]  /*6f20*/  IMAD.WIDE.U32 R2, R6, R185, RZ ;  /* 0x000000b906027225 */ /* 0x000fc800078e00ff */
[----:B---3--:R-:W-:Y:S01]  /*6f30*/  IMAD R7, R6, R189, R7 ;  /* 0x000000bd06077224 */ /* 0x008fe200078e0207 */
[----:B-----5:R-:W-:-:S03]  /*6f40*/  LEA R6, P0, R2, R186, 0x6 ;  /* 0x000000ba02067211 */ /* 0x020fc600078030ff */
[----:B------:R-:W-:-:S05]  /*6f50*/  IMAD.IADD R3, R3, 0x1, R7 ;  /* 0x0000000103037824 */ /* 0x000fca00078e0207 */
[----:B----4-:R-:W-:Y:S02]  /*6f60*/  LEA.HI.X R3, R2, R191, R3, 0x6, P0 ;  /* 0x000000bf02037211 */ /* 0x010fe400000f3403 */
        /* <DEDUP_REMOVED lines=14> */
.L_x_445:
[----:B--2---:R-:W-:Y:S01]  /*7050*/  FMNMX.FTZ R2, R103, R12, !PT ;  /* 0x0000000c67027209 */ /* 0x004fe20007810000 */
[----:B------:R-:W2:Y:S01]  /*7060*/  SHFL.BFLY PT, R11, R9, 0x2, 0x1f ;  /* 0x0c401f00090b7f89 */ /* 0x000ea200000e0000 */
[----:B------:R-:W-:Y:S01]  /*7070*/  FSEL R244, R10, -INF , !P6 ;  /* 0xff8000000af47808 */ /* 0x000fe20007000000 */
[----:B------:R-:W-:Y:S01]  /*7080*/  FMUL.FTZ R3, R37, UR8 ;  /* 0x0000000825037c20 */ /* 0x000fe20008410000 */
[----:B------:R-:W-:Y:S01]  /*7090*/  FMNMX.FTZ R2, R107, R2, !PT ;  /* 0x000000026b027209 */ /* 0x000fe20007810000 */
[----:B------:R-:W-:Y:S01]  /*70a0*/  FMUL.FTZ R7, R38, UR8 ;  /* 0x0000000826077c20 */ /* 0x000fe20008410000 */
[----:B------:R-:W-:Y:S01]  /*70b0*/  FSEL R10, R196, -INF , !P5 ;  /* 0xff800000c40a7808 */ /* 0x000fe20006800000 */
[----:B------:R3:W-:Y:S01]  /*70c0*/  MUFU.TANH R28, R3 ;  /* 0x00000003001c7308 */ /* 0x0007e20000002400 */
[----:B------:R-:W-:Y:S01]  /*70d0*/  FMNMX.FTZ R2, R106, R2, !PT ;  /* 0x000000026a027209 */ /* 0x000fe20007810000 */
[----:B------:R-:W-:Y:S01]  /*70e0*/  FMUL.FTZ R14, R32, UR8 ;  /* 0x00000008200e7c20 */ /* 0x000fe20008410000 */
[C---:B------:R-:W-:Y:S01]  /*70f0*/  ISETP.GE.AND P0, PT, R8.reuse, R19, PT ;  /* 0x000000130800720c */ /* 0x040fe20003f06270 */
[----:B------:R-:W-:Y:S01]  /*7100*/  FMUL.FTZ R15, R33, UR8 ;  /* 0x00000008210f7c20 */ /* 0x000fe20008410000 */
[----:B------:R-:W-:Y:S01]  /*7110*/  FMNMX.FTZ R2, R45, R2, !PT ;  /* 0x000000022d027209 */ /* 0x000fe20007810000 */
[----:B------:R-:W-:Y:S01]  /*7120*/  FMUL.FTZ R13, R39, UR8 ;  /* 0x00000008270d7c20 */ /* 0x000fe20008410000 */
[----:B------:R-:W-:Y:S01]  /*7130*/  ISETP.GE.AND P6, PT, R8, R20, PT ;  /* 0x000000140800720c */ /* 0x000fe20003fc6270 */
[----:B------:R-:W-:Y:S01]  /*7140*/  FMUL.FTZ R8, R27, UR8 ;  /* 0x000000081b087c20 */ /* 0x000fe20008410000 */
[----:B------:R-:W-:Y:S01]  /*7150*/  FMNMX.FTZ R2, R211, R2, !PT ;  /* 0x00000002d3027209 */ /* 0x000fe20007810000 */
[----:B------:R5:W2:Y:S01]  /*7160*/  MUFU.TANH R25, R7 ;  /* 0x0000000700197308 */ /* 0x000aa20000002400 */
[----:B------:R-:W-:Y:S01]  /*7170*/  ISETP.GE.AND P5, PT, R5, R21, PT ;  /* 0x000000150500720c */ /* 0x000fe20003fa6270 */
[----:B------:R-:W-:Y:S01]  /*7180*/  FMUL.FTZ R22, R34, UR8 ;  /* 0x0000000822167c20 */ /* 0x000fe20008410000 */
[----:B------:R-:W-:Y:S01]  /*7190*/  FMNMX.FTZ R6, R208, R2, !PT ;  /* 0x00000002d0067209 */ /* 0x000fe20007810000 */
[----:B------:R-:W-:Y:S01]  /*71a0*/  FMUL.FTZ R35, R35, UR8 ;  /* 0x0000000823237c20 */ /* 0x000fe20008410000 */
[----:B------:R-:W-:-:S02]  /*71b0*/  FMNMX.FTZ R2, R102, R10, !PT ;  /* 0x0000000a66027209 */ /* 0x000fc40007810000 */
[----:B------:R-:W-:Y:S01]  /*71c0*/  FMNMX.FTZ R6, R206, R6, !PT ;  /* 0x00000006ce067209 */ /* 0x000fe20007810000 */
[----:B---3--:R-:W-:Y:S01]  /*71d0*/  FMUL.FTZ R3, R26, UR8 ;  /* 0x000000081a037c20 */ /* 0x008fe20008410000 */
[----:B------:R-:W-:Y:S01]  /*71e0*/  FMNMX.FTZ R2, R110, R2, !PT ;  /* 0x000000026e027209 */ /* 0x000fe20007810000 */
[----:B------:R-:W-:Y:S01]  /*71f0*/  MUFU.TANH R14, R14 ;  /* 0x0000000e000e7308 */ /* 0x000fe20000002400 */
[----:B------:R-:W-:Y:S02]  /*7200*/  FMNMX.FTZ R6, R207, R6, !PT ;  /* 0x00000006cf067209 */ /* 0x000fe40007810000 */
[----:B------:R-:W-:Y:S02]  /*7210*/  FMNMX.FTZ R2, R108, R2, !PT ;  /* 0x000000026c027209 */ /* 0x000fe40007810000 */
[----:B-1----:R-:W-:Y:S02]  /*7220*/  FSEL R242, R17, -INF , !P5 ;  /* 0xff80000011f27808 */ /* 0x002fe40006800000 */
[----:B-----5:R-:W-:Y:S01]  /*7230*/  FSEL R7, R197, -INF , !P4 ;  /* 0xff800000c5077808 */ /* 0x020fe20006000000 */
[----:B------:R1:W3:Y:S01]  /*7240*/  MUFU.TANH R24, R3 ;  /* 0x0000000300187308 */ /* 0x0002e20000002400 */
[----:B------:R-:W-:-:S02]  /*7250*/  ISETP.GE.AND P5, PT, R4, R21, PT ;  /* 0x000000150400720c */ /* 0x000fc40003fa6270 */
[----:B------:R-:W-:Y:S02]  /*7260*/  ISETP.GE.AND P4, PT, R0, R21, PT ;  /* 0x000000150000720c */ /* 0x000fe40003f86270 */
[----:B----4-:R-:W-:Y:S02]  /*7270*/  FSEL R217, R23, -INF , !P0 ;  /* 0xff80000017d97808 */ /* 0x010fe40004000000 */
[----:B------:R-:W-:Y:S01]  /*7280*/  FSEL R23, R176, -INF , !P3 ;  /* 0xff800000b0177808 */ /* 0x000fe20005800000 */
[----:B------:R-:W4:Y:S01]  /*7290*/  MUFU.TANH R15, R15 ;  /* 0x0000000f000f7308 */ /* 0x000f220000002400 */
[----:B------:R-:W-:Y:S02]  /*72a0*/  FSEL R183, R40, -INF , !P2 ;  /* 0xff80000028b77808 */ /* 0x000fe40005000000 */
[----:B------:R-:W-:Y:S02]  /*72b0*/  ISETP.GE.AND P0, PT, R0, R19, PT ;  /* 0x000000130000720c */ /* 0x000fe40003f06270 */
[----:B------:R-:W-:-:S02]  /*72c0*/  FSEL R200, R41, -INF , !P1 ;  /* 0xff80000029c87808 */ /* 0x000fc40004800000 */
[----:B--2---:R-:W-:Y:S01]  /*72d0*/  FSEL R246, R25, -INF , !P6 ;  /* 0xff80000019f67808 */ /* 0x004fe20007000000 */
[----:B------:R-:W2:Y:S01]  /*72e0*/  MUFU.TANH R17, R13 ;  /* 0x0000000d00117308 */ /* 0x000ea20000002400 */
[----:B-1----:R-:W-:Y:S02]  /*72f0*/  FMNMX.FTZ R3, R9, R11, !PT ;  /* 0x0000000b09037209 */ /* 0x002fe40007810000 */
[----:B---3--:R-:W-:Y:S02]  /*7300*/  FSEL R241, R24, -INF , !P5 ;  /* 0xff80000018f17808 */ /* 0x008fe40006800000 */
[----:B------:R-:W-:Y:S01]  /*7310*/  ISETP.GE.AND P5, PT, R5, R19, PT ;  /* 0x000000130500720c */ /* 0x000fe20003fa6270 */
[----:B------:R-:W1:Y:S01]  /*7320*/  SHFL.BFLY PT, R11, R3, 0x1, 0x1f ;  /* 0x0c201f00030b7f89 */ /* 0x000e6200000e0000 */
[----:B------:R-:W-:Y:S01]  /*7330*/  ISETP.GE.AND P1, PT, R4, R20, PT ;  /* 0x000000140400720c */ /* 0x000fe20003f26270 */
[----:B------:R3:W5:Y:S01]  /*7340*/  MUFU.TANH R9, R8 ;  /* 0x0000000800097308 */ /* 0x0007620000002400 */
[----:B------:R-:W-:Y:S01]  /*7350*/  FSEL R218, R28, -INF , !P5 ;  /* 0xff8000001cda7808 */ /* 0x000fe20006800000 */
[----:B------:R-:W-:Y:S01]  /*7360*/  LDSM.16.MT88.4 R24, [R226+0x9000] ;  /* 0x00900000e218783b */ /* 0x000fe20000004200 */
[----:B----4-:R-:W-:-:S02]  /*7370*/  FSEL R222, R15, -INF , !P0 ;  /* 0xff8000000fde7808 */ /* 0x010fc40004000000 */
[----:B------:R-:W-:Y:S01]  /*7380*/  ISETP.GE.AND P0, PT, R5, R20, PT ;  /* 0x000000140500720c */ /* 0x000fe20003f06270 */
[----:B------:R-:W-:Y:S01]  /*7390*/  LDSM.16.MT88.4 R28, [R224+0xa000] ;  /* 0x00a00000e01c783b */ /* 0x000fe20000004200 */
[----:B------:R-:W-:Y:S01]  /*73a0*/  MOV R48, R252 ;  /* 0x000000fc00307202 */ /* 0x000fe20000000f00 */
[----:B------:R-:W4:Y:S01]  /*73b0*/  MUFU.TANH R22, R22 ;  /* 0x0000001600167308 */ /* 0x000f220000002400 */
[----:B--2---:R-:W-:Y:S02]  /*73c0*/  FSEL R245, R17, -INF , !P0 ;  /* 0xff80000011f57808 */ /* 0x004fe40004000000 */
[----:B------:R-:W-:Y:S02]  /*73d0*/  ISETP.GE.AND P0, PT, R0, R20, PT ;  /* 0x000000140000720c */ /* 0x000fe40003f06270 */
[----:B------:R-:W-:-:S03]  /*73e0*/  MOV R60, R48 ;  /* 0x00000030003c7202 */ /* 0x000fc60000000f00 */
[----:B------:R-:W2:Y:S01]  /*73f0*/  MUFU.TANH R35, R35 ;  /* 0x0000002300237308 */ /* 0x000ea20000002400 */
[----:B---3--:R-:W-:Y:S02]  /*7400*/  FMNMX.FTZ R8, R236, R6, !PT ;  /* 0x00000006ec087209 */ /* 0x008fe40007810000 */
        /* <DEDUP_REMOVED lines=16> */
[----:B-----5:R-:W-:-:S02]  /*7510*/  FSEL R240, R9, -INF , !P4 ;  /* 0xff80000009f07808 */ /* 0x020fc40006000000 */
[----:B------:R-:W-:Y:S02]  /*7520*/  FMNMX.FTZ R8, R241, R8, !PT ;  /* 0x00000008f1087209 */ /* 0x000fe40007810000 */
[----:B------:R-:W-:Y:S02]  /*7530*/  FMNMX.FTZ R6, R213, R6, !PT ;  /* 0x00000006d5067209 */ /* 0x000fe40007810000 */
[----:B------:R-:W-:Y:S02]  /*7540*/  FMNMX.FTZ R9, R202, R2, !PT ;  /* 0x00000002ca097209 */ /* 0x000fe40007810000 */
[----:B------:R-:W-:Y:S02]  /*7550*/  FMNMX.FTZ R2, R240, R8, !PT ;  /* 0x00000008f0027209 */ /* 0x000fe40007810000 */
[----:B------:R-:W-:Y:S02]  /*7560*/  FMNMX.FTZ R8, R210, R6, !PT ;  /* 0x00000006d2087209 */ /* 0x000fe40007810000 */
[----:B------:R-:W-:-:S02]  /*7570*/  FMNMX.FTZ R6, R201, R9, !PT ;  /* 0x00000009c9067209 */ /* 0x000fc40007810000 */
[----:B------:R-:W-:Y:S01]  /*7580*/  FMNMX.FTZ R8, R209, R8, !PT ;  /* 0x00000008d1087209 */ /* 0x000fe20007810000 */
[----:B------:R-:W3:Y:S01]  /*7590*/  SHFL.BFLY PT, R9, R2, 0x2, 0x1f ;  /* 0x0c401f0002097f89 */ /* 0x000ee200000e0000 */
[----:B------:R-:W-:Y:S02]  /*75a0*/  FMNMX.FTZ R6, R204, R6, !PT ;  /* 0x00000006cc067209 */ /* 0x000fe40007810000 */
[----:B------:R-:W-:Y:S02]  /*75b0*/  ISETP.GE.AND P4, PT, R4, R19, PT ;  /* 0x000000130400720c */ /* 0x000fe40003f86270 */
        /* <DEDUP_REMOVED lines=8> */
[----:B------:R-:W-:-:S02]  /*7640*/  FMNMX.FTZ R5, R200, R8, !PT ;  /* 0x00000008c8057209 */ /* 0x000fc40007810000 */
[----:B-1----:R-:W-:Y:S01]  /*7650*/  FMNMX.FTZ R55, R3, R11, !PT ;  /* 0x0000000b03377209 */ /* 0x002fe20007810000 */
[----:B------:R-:W-:Y:S01]  /*7660*/  SHFL.BFLY PT, R4, R6, 0x2, 0x1f ;  /* 0x0c401f0006047f89 */ /* 0x000fe200000e0000 */
[----:B------:R-:W-:Y:S02]  /*7670*/  FMNMX.FTZ R3, R246, R5, !PT ;  /* 0x00000005f6037209 */ /* 0x000fe40007810000 */
[----:B----4-:R-:W-:Y:S01]  /*7680*/  FSEL R248, R22, -INF , !P1 ;  /* 0xff80000016f87808 */ /* 0x010fe20004800000 */
[----:B------:R-:W-:Y:S01]  /*7690*/  FMUL.FTZ R8, R55, UR9 ;  /* 0x0000000937087c20 */ /* 0x000fe20008410000 */
[----:B------:R-:W-:Y:S01]  /*76a0*/  FMNMX.FTZ R0, R245, R3, !PT ;  /* 0x00000003f5007209 */ /* 0x000fe20007810000 */
[----:B------:R-:W-:Y:S01]  /*76b0*/  STL [R1+0x4], R55 ;  /* 0x0000043701007387 */ /* 0x000fe20000100800 */
[----:B---3--:R-:W-:Y:S02]  /*76c0*/  FMNMX.FTZ R2, R2, R9, !PT ;  /* 0x0000000902027209 */ /* 0x008fe40007810000 */
[----:B--2---:R-:W-:-:S02]  /*76d0*/  FSEL R247, R35, -INF , !P0 ;  /* 0xff80000023f77808 */ /* 0x004fc40004000000 */
[----:B------:R-:W-:Y:S01]  /*76e0*/  FMNMX.FTZ R0, R248, R0, !PT ;  /* 0x00000000f8007209 */ /* 0x000fe20007810000 */
[----:B------:R-:W1:Y:S01]  /*76f0*/  SHFL.BFLY PT, R5, R2, 0x1, 0x1f ;  /* 0x0c201f0002057f89 */ /* 0x000e6200000e0000 */
[----:B------:R-:W-:Y:S02]  /*7700*/  FSETP.NEU.FTZ.AND P3, PT, R55, -INF , PT ;  /* 0xff8000003700780b */ /* 0x000fe40003f7d000 */
[----:B------:R-:W-:Y:S01]  /*7710*/  FMNMX.FTZ R0, R247, R0, !PT ;  /* 0x00000000f7007209 */ /* 0x000fe20007810000 */
[----:B------:R-:W-:Y:S01]  /*7720*/  LDSM.16.MT88.4 R32, [R226+0xa000] ;  /* 0x00a00000e220783b */ /* 0x000fe20000004200 */
[----:B------:R-:W-:Y:S02]  /*7730*/  FSEL R8, R8, RZ, P3 ;  /* 0x000000ff08087208 */ /* 0x000fe40001800000 */
[----:B------:R-:W-:Y:S01]  /*7740*/  MOV R37, R60 ;  /* 0x0000003c00257202 */ /* 0x000fe20000000f00 */
[----:B------:R-:W2:Y:S02]  /*7750*/  SHFL.BFLY PT, R11, R0, 0x2, 0x1f ;  /* 0x0c401f00000b7f89 */ /* 0x000ea400000e0000 */
[----:B------:R-:W-:-:S04]  /*7760*/  FFMA.FTZ R3, R16, UR9, -R8 ;  /* 0x0000000910037c23 */ /* 0x000fc80008010808 */
[----:B------:R3:W-:Y:S01]  /*7770*/  MUFU.EX2 R22, R3 ;  /* 0x0000000300167308 */ /* 0x0007e20000000800 */
[----:B-1----:R-:W-:Y:S01]  /*7780*/  FMNMX.FTZ R54, R2, R5, !PT ;  /* 0x0000000502367209 */ /* 0x002fe20007810000 */
[----:B------:R-:W-:-:S03]  /*7790*/  FFMA.FTZ R2, R100, UR9, -R8 ;  /* 0x0000000964027c23 */ /* 0x000fc60008010808 */
[C---:B------:R-:W-:Y:S01]  /*77a0*/  FSETP.NEU.FTZ.AND P2, PT, R54.reuse, -INF , PT ;  /* 0xff8000003600780b */ /* 0x040fe20003f5d000 */
[----:B------:R-:W-:Y:S02]  /*77b0*/  FMUL.FTZ R9, R54, UR9 ;  /* 0x0000000936097c20 */ /* 0x000fe40008410000 */
[----:B------:R1:W-:Y:S01]  /*77c0*/  MUFU.EX2 R67, R2 ;  /* 0x0000000200437308 */ /* 0x0003e20000000800 */
[----:B---3--:R-:W-:Y:S01]  /*77d0*/  FMNMX.FTZ R3, R6, R4, !PT ;  /* 0x0000000406037209 */ /* 0x008fe20007810000 */
[----:B------:R-:W-:Y:S01]  /*77e0*/  FFMA.FTZ R4, R105, UR9, -R8 ;  /* 0x0000000969047c23 */ /* 0x000fe20008010808 */
[----:B--2---:R-:W-:Y:S01]  /*77f0*/  FMNMX.FTZ R0, R0, R11, !PT ;  /* 0x0000000b00007209 */ /* 0x004fe20007810000 */
[----:B------:R-:W-:Y:S01]  /*7800*/  STL [R1], R54 ;  /* 0x0000003601007387 */ /* 0x000fe20000100800 */
[----:B------:R-:W-:-:S03]  /*7810*/  FSEL R9, R9, RZ, P2 ;  /* 0x000000ff09097208 */ /* 0x000fc60001000000 */
[----:B------:R-:W2:Y:S01]  /*7820*/  SHFL.BFLY PT, R6, R3, 0x1, 0x1f ;  /* 0x0c201f0003067f89 */ /* 0x000ea200000e0000 */
[----:B------:R3:W-:Y:S01]  /*7830*/  MUFU.EX2 R63, R4 ;  /* 0x00000004003f7308 */ /* 0x0007e20000000800 */
[----:B-1----:R-:W-:-:S07]  /*7840*/  FFMA.FTZ R2, R44, UR9, -R8 ;  /* 0x000000092c027c23 */ /* 0x002fce0008010808 */
[----:B------:R1:W-:Y:S01]  /*7850*/  MUFU.EX2 R61, R2 ;  /* 0x00000002003d7308 */ /* 0x0003e20000000800 */
[----:B---3--:R-:W3:Y:S01]  /*7860*/  SHFL.BFLY PT, R4, R0, 0x1, 0x1f ;  /* 0x0c201f0000047f89 */ /* 0x008ee200000e0000 */
[----:B--2---:R-:W-:Y:S01]  /*7870*/  FMNMX.FTZ R252, R3, R6, !PT ;  /* 0x0000000603fc7209 */ /* 0x004fe20007810000 */
[----:B------:R-:W-:-:S03]  /*7880*/  FFMA.FTZ R3, R106, UR9, -R9 ;  /* 0x000000096a037c23 */ /* 0x000fc60008010809 */
[----:B------:R-:W-:Y:S02]  /*7890*/  FSETP.NEU.FTZ.AND P1, PT, R252, -INF , PT ;  /* 0xff800000fc00780b */ /* 0x000fe40003f3d000 */
[----:B------:R2:W-:Y:S01]  /*78a0*/  MUFU.EX2 R66, R3 ;  /* 0x0000000300427308 */ /* 0x0005e20000000800 */
[--C-:B-1----:R-:W-:Y:S02]  /*78b0*/  FFMA.FTZ R2, R12, UR9, -R9.reuse ;  /* 0x000000090c027c23 */ /* 0x102fe40008010809 */
[----:B------:R-:W1:Y:S05]  /*78c0*/  LDSM.16.MT88.4 R12, [R224+0x9000] ;  /* 0x00900000e00c783b */ /* 0x000e6a0000004200 */
[----:B------:R4:W-:Y:S01]  /*78d0*/  MUFU.EX2 R62, R2 ;  /* 0x00000002003e7308 */ /* 0x0009e20000000800 */
[----:B---3--:R-:W-:Y:S01]  /*78e0*/  FMNMX.FTZ R231, R0, R4, !PT ;  /* 0x0000000400e77209 */ /* 0x008fe20007810000 */
[----:B--2---:R-:W-:-:S03]  /*78f0*/  FFMA.FTZ R3, R45, UR9, -R9 ;  /* 0x000000092d037c23 */ /* 0x004fc60008010809 */
[----:B------:R-:W-:-:S03]  /*7900*/  FSETP.NEU.FTZ.AND P0, PT, R231, -INF , PT ;  /* 0xff800000e700780b */ /* 0x000fc60003f1d000 */
[----:B------:R2:W-:Y:S01]  /*7910*/  MUFU.EX2 R49, R3 ;  /* 0x0000000300317308 */ /* 0x0005e20000000800 */
[----:B----4-:R-:W-:-:S07]  /*7920*/  FFMA.FTZ R2, R107, UR9, -R9 ;  /* 0x000000096b027c23 */ /* 0x010fce0008010809 */
[----:B------:R3:W-:Y:S01]  /*7930*/  MUFU.EX2 R58, R2 ;  /* 0x00000002003a7308 */ /* 0x0007e20000000800 */
[----:B--2---:R-:W-:-:S05]  /*7940*/  FMUL.FTZ R3, R231, UR9 ;  /* 0x00000009e7037c20 */ /* 0x004fca0008410000 */
[----:B------:R-:W-:Y:S01]  /*7950*/  FSEL R3, R3, RZ, P0 ;  /* 0x000000ff03037208 */ /* 0x000fe20000000000 */
[----:B---3--:R-:W-:-:S04]  /*7960*/  FMUL.FTZ R2, R252, UR9 ;  /* 0x00000009fc027c20 */ /* 0x008fc80008410000 */
[--C-:B------:R-:W-:Y:S01]  /*7970*/  FFMA.FTZ R7, R7, UR9, -R3.reuse ;  /* 0x0000000907077c23 */ /* 0x100fe20008010803 */
[----:B------:R-:W-:Y:S01]  /*7980*/  FFMA.FTZ R5, R47, UR9, -R3 ;  /* 0x000000092f057c23 */ /* 0x000fe20008010803 */
[----:B------:R-:W-:Y:S02]  /*7990*/  FSEL R2, R2, RZ, P1 ;  /* 0x000000ff02027208 */ /* 0x000fe40000800000 */
[----:B------:R-:W-:Y:S03]  /*79a0*/  MUFU.EX2 R223, R7 ;  /* 0x0000000700df7308 */ /* 0x000fe60000000800 */
[--C-:B------:R-:W-:Y:S01]  /*79b0*/  FFMA.FTZ R0, R110, UR9, -R2.reuse ;  /* 0x000000096e007c23 */ /* 0x100fe20008010802 */
[----:B------:R-:W-:-:S04]  /*79c0*/  FFMA.FTZ R10, R10, UR9, -R2 ;  /* 0x000000090a0a7c23 */ /* 0x000fc80008010802 */
[----:B------:R2:W-:Y:S08]  /*79d0*/  MUFU.EX2 R53, R0 ;  /* 0x0000000000357308 */ /* 0x0005f00000000800 */
[----:B------:R-:W-:Y:S08]  /*79e0*/  MUFU.EX2 R233, R10 ;  /* 0x0000000a00e97308 */ /* 0x000ff00000000800 */
[----:B------:R3:W-:Y:S01]  /*79f0*/  MUFU.EX2 R38, R5 ;  /* 0x0000000500267308 */ /* 0x0007e20000000800 */
[----:B--2---:R-:W-:-:S07]  /*7a00*/  FFMA.FTZ R0, R108, UR9, -R2 ;  /* 0x000000096c007c23 */ /* 0x004fce0008010802 */
[----:B------:R2:W-:Y:S01]  /*7a10*/  MUFU.EX2 R56, R0 ;  /* 0x0000000000387308 */ /* 0x0005e20000000800 */
[----:B---3--:R-:W-:Y:S01]  /*7a20*/  FSEL R5, R55, RZ, P3 ;  /* 0x000000ff37057208 */ /* 0x008fe20001800000 */
[----:B--2---:R-:W-:Y:S02]  /*7a30*/  FFMA.FTZ R0, R46, UR9, -R2 ;  /* 0x000000092e007c23 */ /* 0x004fe40008010802 */
[----:B------:R-:W2:Y:S04]  /*7a40*/  LDSM.16.MT88.4 R44, [R224+0xb000] ;  /* 0x00b00000e02c783b */ /* 0x000ea80000004200 */
[----:B------:R3:W4:Y:S02]  /*7a50*/  MUFU.EX2 R36, R0 ;  /* 0x0000000000247308 */ /* 0x0007240000000800 */
[----:B---3--:R-:W-:Y:S01]  /*7a60*/  FFMA.FTZ R0, R111, UR9, -R3 ;  /* 0x000000096f007c23 */ /* 0x008fe20008010803 */
[----:B----4-:R-:W-:-:S05]  /*7a70*/  F2FP.F16.F32.PACK_AB R6, R36, R56 ;  /* 0x000000382406723e */ /* 0x010fca00000000ff */
[----:B------:R3:W-:Y:S02]  /*7a80*/  MUFU.EX2 R52, R0 ;  /* 0x0000000000347308 */ /* 0x0007e40000000800 */
[----:B---3--:R-:W-:-:S06]  /*7a90*/  FFMA.FTZ R0, R109, UR9, -R3 ;  /* 0x000000096d007c23 */ /* 0x008fcc0008010803 */
[----:B------:R3:W4:Y:S02]  /*7aa0*/  MUFU.EX2 R57, R0 ;  /* 0x0000000000397308 */ /* 0x0007240000000800 */
[----:B---3--:R-:W-:Y:S02]  /*7ab0*/  FSEL R0, R252, RZ, P1 ;  /* 0x000000fffc007208 */ /* 0x008fe40000800000 */
[----:B----4-:R-:W-:-:S03]  /*7ac0*/  F2FP.F16.F32.PACK_AB R7, R38, R57 ;  /* 0x000000392607723e */ /* 0x010fc600000000ff */
[----:B------:R-:W-:Y:S01]  /*7ad0*/  FADD.FTZ R4, R102, -R0 ;  /* 0x8000000066047221 */ /* 0x000fe20000010000 */
[----:B------:R-:W-:-:S03]  /*7ae0*/  FSEL R0, R231, RZ, P0 ;  /* 0x000000ffe7007208 */ /* 0x000fc60000000000 */
[----:B------:R-:W-:Y:S02]  /*7af0*/  FMUL.FTZ R4, R4, UR9 ;  /* 0x0000000904047c20 */ /* 0x000fe40008410000 */
[----:B------:R-:W-:Y:S02]  /*7b00*/  FADD.FTZ R0, R101, -R0 ;  /* 0x8000000065007221 */ /* 0x000fe40000010000 */
[----:B------:R3:W4:Y:S02]  /*7b10*/  MUFU.EX2 R17, R4 ;  /* 0x0000000400117308 */ /* 0x0007240000000800 */
[----:B------:R-:W-:Y:S01]  /*7b20*/  FMUL.FTZ R16, R0, UR9 ;  /* 0x0000000900107c20 */ /* 0x000fe20008410000 */
[----:B------:R-:W-:-:S05]  /*7b30*/  FSEL R0, R54, RZ, P2 ;  /* 0x000000ff36007208 */ /* 0x000fca0001000000 */
[----:B------:R-:W5:Y:S01]  /*7b40*/  MUFU.EX2 R16, R16 ;  /* 0x0000001000107308 */ /* 0x000f620000000800 */
[----:B------:R-:W-:-:S04]  /*7b50*/  FADD.FTZ R0, R103, -R0 ;  /* 0x8000000067007221 */ /* 0x000fc80000010000 */
[----:B------:R-:W-:Y:S01]  /*7b60*/  FMUL.FTZ R0, R0, UR9 ;  /* 0x0000000900007c20 */ /* 0x000fe20008410000 */
[----:B---3--:R-:W-:Y:S01]  /*7b70*/  FADD.FTZ R4, R104, -R5 ;  /* 0x8000000568047221 */ /* 0x008fe20000010000 */
[----:B------:R-:W-:Y:S01]  /*7b80*/  F2FP.F16.F32.PACK_AB R5, R52, R223 ;  /* 0x000000df3405723e */ /* 0x000fe200000000ff */
[-C--:B----4-:R-:W-:Y:S01]  /*7b90*/  FMUL.FTZ R136, R136, R17.reuse ;  /* 0x0000001188887220 */ /* 0x090fe20000410000 */
[-C--:B------:R-:W-:Y:S01]  /*7ba0*/  FMUL.FTZ R137, R137, R17.reuse ;  /* 0x0000001189897220 */ /* 0x080fe20000410000 */
[----:B------:R-:W-:Y:S01]  /*7bb0*/  FMUL.FTZ R4, R4, UR9 ;  /* 0x0000000904047c20 */ /* 0x000fe20008410000 */
[----:B------:R3:W-:Y:S01]  /*7bc0*/  MUFU.EX2 R10, R0 ;  /* 0x00000000000a7308 */ /* 0x0007e20000000800 */
[-C--:B------:R-:W-:Y:S01]  /*7bd0*/  FMUL.FTZ R112, R112, R17.reuse ;  /* 0x0000001170707220 */ /* 0x080fe20000410000 */
[-C--:B------:R-:W-:Y:S01]  /*7be0*/  FMUL.FTZ R113, R113, R17.reuse ;  /* 0x0000001171717220 */ /* 0x080fe20000410000 */
[-C--:B-----5:R-:W-:Y:S01]  /*7bf0*/  FMUL.FTZ R138, R138, R16.reuse ;  /* 0x000000108a8a7220 */ /* 0x0a0fe20000410000 */
[-C--:B------:R-:W-:Y:S01]  /*7c00*/  FMUL.FTZ R139, R139, R16.reuse ;  /* 0x000000108b8b7220 */ /* 0x080fe20000410000 */
[-C--:B------:R-:W-:Y:S01]  /*7c10*/  FMUL.FTZ R114, R114, R16.reuse ;  /* 0x0000001072727220 */ /* 0x080fe20000410000 */
[-C--:B------:R-:W-:Y:S01]  /*7c20*/  FMUL.FTZ R115, R115, R16.reuse ;  /* 0x0000001073737220 */ /* 0x080fe20000410000 */
[-C--:B------:R-:W-:Y:S01]  /*7c30*/  FMUL.FTZ R160, R160, R17.reuse ;  /* 0x00000011a0a07220 */ /* 0x080fe20000410000 */
[----:B------:R4:W5:Y:S01]  /*7c40*/  MUFU.EX2 R11, R4 ;  /* 0x00000004000b7308 */ /* 0x0009620000000800 */
        /* <DEDUP_REMOVED lines=8> */
[--C-:B---3--:R-:W-:Y:S01]  /*7cd0*/  FFMA.FTZ R0, R182, UR9, -R8.reuse ;  /* 0x00000009b6007c23 */ /* 0x108fe20008010808 */
[-C--:B------:R-:W-:Y:S01]  /*7ce0*/  FMUL.FTZ R77, R77, R17.reuse ;  /* 0x000000114d4d7220 */ /* 0x080fe20000410000 */
[-C--:B------:R-:W-:Y:S01]  /*7cf0*/  FMUL.FTZ R78, R78, R16.reuse ;  /* 0x000000104e4e7220 */ /* 0x080fe20000410000 */
[-C--:B------:R-:W-:Y:S01]  /*7d00*/  FMUL.FTZ R79, R79, R16.reuse ;  /* 0x000000104f4f7220 */ /* 0x080fe20000410000 */
[----:B------:R3:W2:Y:S01]  /*7d10*/  MUFU.EX2 R41, R0 ;  /* 0x0000000000297308 */ /* 0x0006a20000000800 */
[-C--:B------:R-:W-:Y:S01]  /*7d20*/  FMUL.FTZ R92, R92, R17.reuse ;  /* 0x000000115c5c7220 */ /* 0x080fe20000410000 */
[----:B------:R-:W-:Y:S01]  /*7d30*/  FMUL.FTZ R93, R93, R17 ;  /* 0x000000115d5d7220 */ /* 0x000fe20000410000 */
        /* <DEDUP_REMOVED lines=13> */
[----:B------:R-:W-:Y:S01]  /*7e10*/  FMUL.FTZ R129, R129, R17 ;  /* 0x0000001181817220 */ /* 0x000fe20000410000 */
[--C-:B---3--:R-:W-:Y:S01]  /*7e20*/  FFMA.FTZ R0, R180, UR9, -R8.reuse ;  /* 0x00000009b4007c23 */ /* 0x108fe20008010808 */
[----:B------:R-:W-:Y:S01]  /*7e30*/  MOV R137, R49 ;  /* 0x0000003100897202 */ /* 0x000fe20000000f00 */
[C---:B-1----:R-:W-:Y:S01]  /*7e40*/  HMMA.16816.F32 R196, R4.reuse, R12, R112 ;  /* 0x0000000c04c4723c */ /* 0x042fe20000001870 */
[----:B------:R-:W1:Y:S01]  /*7e50*/  LDSM.16.MT88.4 R48, [R226+0xb000] ;  /* 0x00b00000e230783b */ /* 0x000e620000004200 */
[----:B------:R3:W4:Y:S01]  /*7e60*/  MUFU.EX2 R40, R0 ;  /* 0x0000000000287308 */ /* 0x0007220000000800 */
        /* <DEDUP_REMOVED lines=15> */
[----:B------:R-:W-:Y:S01]  /*7f60*/  FMUL.FTZ R91, R91, R16 ;  /* 0x000000105b5b7220 */ /* 0x000fe20000410000 */
[----:B---3--:R-:W-:Y:S01]  /*7f70*/  FFMA.FTZ R0, R64, UR9, -R8 ;  /* 0x0000000940007c23 */ /* 0x008fe20008010808 */
[----:B------:R-:W-:Y:S01]  /*7f80*/  MOV R163, R67 ;  /* 0x0000004300a37202 */ /* 0x000fe20000000f00 */
[-C--:B-----5:R-:W-:Y:S01]  /*7f90*/  FMUL.FTZ R148, R148, R11.reuse ;  /* 0x0000000b94947220 */ /* 0x0a0fe20000410000 */
[C---:B--2---:R-:W-:Y:S01]  /*7fa0*/  HMMA.16816.F32 R100, R4.reuse, R46, R76 ;  /* 0x0000002e0464723c */ /* 0x044fe2000000184c */
[----:B------:R2:W-:Y:S01]  /*7fb0*/  MUFU.EX2 R160, R0 ;  /* 0x0000000000a07308 */ /* 0x0005e20000000800 */
[----:B------:R-:W-:Y:S01]  /*7fc0*/  MOV R168, R66 ;  /* 0x0000004200a87202 */ /* 0x000fe20000000f00 */
[----:B------:R-:W-:Y:S01]  /*7fd0*/  FMUL.FTZ R149, R149, R11 ;  /* 0x0000000b95957220 */ /* 0x000fe20000410000 */
[----:B------:R-:W-:Y:S01]  /*7fe0*/  MOV R169, R63 ;  /* 0x0000003f00a97202 */ /* 0x000fe20000000f00 */
        /* <DEDUP_REMOVED lines=9> */
[----:B------:R-:W-:Y:S01]  /*8080*/  FMUL.FTZ R125, R125, R11 ;  /* 0x0000000b7d7d7220 */ /* 0x000fe20000410000 */
[-C--:B------:R-:W-:Y:S01]  /*8090*/  FMUL.FTZ R126, R126, R10.reuse ;  /* 0x0000000a7e7e7220 */ /* 0x080fe20000410000 */
[-C--:B------:R-:W-:Y:S01]  /*80a0*/  FMUL.FTZ R127, R127, R10.reuse ;  /* 0x0000000a7f7f7220 */ /* 0x080fe20000410000 */
[----:B------:R-:W-:Y:S01]  /*80b0*/  MOV R139, R251 ;  /* 0x000000fb008b7202 */ /* 0x000fe20000000f00 */
[--C-:B--2---:R-:W-:Y:S01]  /*80c0*/  FFMA.FTZ R0, R181, UR9, -R2.reuse ;  /* 0x00000009b5007c23 */ /* 0x104fe20008010802 */
[C---:B-1----:R-:W-:Y:S01]  /*80d0*/  HMMA.16816.F32 R76, R4.reuse, R50, R92 ;  /* 0x00000032044c723c */ /* 0x042fe2000000185c */
[----:B------:R-:W-:Y:S01]  /*80e0*/  MOV R138, R249 ;  /* 0x000000f9008a7202 */ /* 0x000fe20000000f00 */
[-C--:B------:R-:W-:Y:S01]  /*80f0*/  FMUL.FTZ R116, R116, R11.reuse ;  /* 0x0000000b74747220 */ /* 0x080fe20000410000 */
[----:B------:R1:W2:Y:S01]  /*8100*/  MUFU.EX2 R39, R0 ;  /* 0x0000000000277308 */ /* 0x0002a20000000800 */
[----:B------:R-:W-:Y:S01]  /*8110*/  FMUL.FTZ R117, R117, R11 ;  /* 0x0000000b75757220 */ /* 0x000fe20000410000 */
[----:B------:R-:W-:Y:S01]  /*8120*/  FMUL.FTZ R118, R118, R10 ;  /* 0x0000000a76767220 */ /* 0x000fe20000410000 */
[C---:B------:R-:W-:Y:S01]  /*8130*/  HMMA.16816.F32 R188, R4.reuse, R24, R128 ;  /* 0x0000001804bc723c */ /* 0x040fe20000001880 */
[----:B------:R-:W-:Y:S01]  /*8140*/  MOV R92, R62 ;  /* 0x0000003e005c7202 */ /* 0x000fe20000000f00 */
[-C--:B------:R-:W-:Y:S01]  /*8150*/  FMUL.FTZ R119, R119, R10.reuse ;  /* 0x0000000a77777220 */ /* 0x080fe20000410000 */
[----:B------:R-:W-:Y:S01]  /*8160*/  MOV R94, R61 ;  /* 0x0000003d005e7202 */ /* 0x000fe20000000f00 */
        /* <DEDUP_REMOVED lines=10> */
[--C-:B-1----:R-:W-:Y:S01]  /*8210*/  FFMA.FTZ R0, R65, UR9, -R2.reuse ;  /* 0x0000000941007c23 */ /* 0x102fe20008010802 */
[-C--:B------:R-:W-:Y:S01]  /*8220*/  FMUL.FTZ R140, R140, R11.reuse ;  /* 0x0000000b8c8c7220 */ /* 0x080fe20000410000 */
[-C--:B------:R-:W-:Y:S01]  /*8230*/  FMUL.FTZ R141, R141, R11.reuse ;  /* 0x0000000b8d8d7220 */ /* 0x080fe20000410000 */
[-C--:B------:R-:W-:Y:S01]  /*8240*/  FMUL.FTZ R142, R142, R10.reuse ;  /* 0x0000000a8e8e7220 */ /* 0x080fe20000410000 */
[----:B------:R1:W3:Y:S01]  /*8250*/  MUFU.EX2 R170, R0 ;  /* 0x0000000000aa7308 */ /* 0x0002e20000000800 */
[----:B------:R-:W-:Y:S01]  /*8260*/  HMMA.16816.F32 R152, R4, R48, R88 ;  /* 0x000000300498723c */ /* 0x000fe20000001858 */
[-C--:B------:R-:W-:Y:S01]  /*8270*/  FMUL.FTZ R143, R143, R10.reuse ;  /* 0x0000000a8f8f7220 */ /* 0x080fe20000410000 */
[-C--:B------:R-:W-:Y:S01]  /*8280*/  FMUL.FTZ R164, R164, R11.reuse ;  /* 0x0000000ba4a47220 */ /* 0x080fe20000410000 */
[-C--:B------:R-:W-:Y:S01]  /*8290*/  FMUL.FTZ R165, R165, R11.reuse ;  /* 0x0000000ba5a57220 */ /* 0x080fe20000410000 */
[-C--:B------:R-:W-:Y:S01]  /*82a0*/  FMUL.FTZ R166, R166, R10.reuse ;  /* 0x0000000aa6a67220 */ /* 0x080fe20000410000 */
[----:B------:R-:W-:Y:S01]  /*82b0*/  FMUL.FTZ R167, R167, R10 ;  /* 0x0000000aa7a77220 */ /* 0x000fe20000410000 */
[-C--:B------:R-:W-:Y:S01]  /*82c0*/  FMUL.FTZ R172, R172, R11.reuse ;  /* 0x0000000bacac7220 */ /* 0x080fe20000410000 */
[----:B------:R-:W-:Y:S01]  /*82d0*/  F2FP.F16.F32.PACK_AB R4, R169, R22 ;  /* 0x00000016a904723e */ /* 0x000fe200000000ff */
[----:B------:R-:W-:Y:S01]  /*82e0*/  FMUL.FTZ R173, R173, R11 ;  /* 0x0000000badad7220 */ /* 0x000fe20000410000 */
[----:B------:R-:W-:Y:S01]  /*82f0*/  F2FP.F16.F32.PACK_AB R5, R58, R92 ;  /* 0x0000005c3a05723e */ /* 0x000fe200000000ff */
[-C--:B------:R-:W-:Y:S01]  /*8300*/  FMUL.FTZ R174, R174, R10.reuse ;  /* 0x0000000aaeae7220 */ /* 0x080fe20000410000 */
[----:B------:R-:W-:Y:S01]  /*8310*/  F2FP.F16.F32.PACK_AB R6, R94, R163 ;  /* 0x000000a35e06723e */ /* 0x000fe200000000ff */
[----:B------:R-:W-:Y:S01]  /*8320*/  FMUL.FTZ R175, R175, R10 ;  /* 0x0000000aafaf7220 */ /* 0x000fe20000410000 */
[----:B------:R-:W-:Y:S01]  /*8330*/  F2FP.F16.F32.PACK_AB R7, R137, R168 ;  /* 0x000000a88907723e */ /* 0x000fe200000000ff */
[-C--:B------:R-:W-:Y:S01]  /*8340*/  FMUL.FTZ R80, R80, R11.reuse ;  /* 0x0000000b50507220 */ /* 0x080fe20000410000 */
[-C--:B------:R-:W-:Y:S01]  /*8350*/  FMUL.FTZ R81, R81, R11.reuse ;  /* 0x0000000b51517220 */ /* 0x080fe20000410000 */
[----:B-1----:R-:W-:Y:S01]  /*8360*/  FFMA.FTZ R0, R42, UR9, -R2 ;  /* 0x000000092a007c23 */ /* 0x002fe20008010802 */
[-C--:B------:R-:W-:Y:S01]  /*8370*/  FMUL.FTZ R82, R82, R10.reuse ;  /* 0x0000000a52527220 */ /* 0x080fe20000410000 */
[-C--:B------:R-:W-:Y:S01]  /*8380*/  FMUL.FTZ R83, R83, R10.reuse ;  /* 0x0000000a53537220 */ /* 0x080fe20000410000 */
[-C--:B------:R-:W-:Y:S01]  /*8390*/  FMUL.FTZ R84, R84, R11.reuse ;  /* 0x0000000b54547220 */ /* 0x080fe20000410000 */
[----:B------:R1:W-:Y:S01]  /*83a0*/  MUFU.EX2 R161, R0 ;  /* 0x0000000000a17308 */ /* 0x0003e20000000800 */
[C---:B------:R-:W-:Y:S01]  /*83b0*/  HMMA.16816.F32 R64, R4.reuse, R28, R148 ;  /* 0x0000001c0440723c */ /* 0x040fe20000001894 */
[-C--:B------:R-:W-:Y:S01]  /*83c0*/  FMUL.FTZ R85, R85, R11.reuse ;  /* 0x0000000b55557220 */ /* 0x080fe20000410000 */
[-C--:B------:R-:W-:Y:S01]  /*83d0*/  FMUL.FTZ R86, R86, R10.reuse ;  /* 0x0000000a56567220 */ /* 0x080fe20000410000 */
[-C--:B------:R-:W-:Y:S01]  /*83e0*/  FMUL.FTZ R87, R87, R10.reuse ;  /* 0x0000000a57577220 */ /* 0x080fe20000410000 */
[-C--:B------:R-:W-:Y:S01]  /*83f0*/  FMUL.FTZ R96, R96, R11.reuse ;  /* 0x0000000b60607220 */ /* 0x080fe20000410000 */
[----:B------:R-:W-:Y:S01]  /*8400*/  FMUL.FTZ R97, R97, R11 ;  /* 0x0000000b61617220 */ /* 0x000fe20000410000 */
[C---:B------:R-:W-:Y:S01]  /*8410*/  HMMA.16816.F32 R60, R4.reuse, R30, R156 ;  /* 0x0000001e043c723c */ /* 0x040fe2000000189c */
[-C--:B------:R-:W-:Y:S01]  /*8420*/  FMUL.FTZ R98, R98, R10.reuse ;  /* 0x0000000a62627220 */ /* 0x080fe20000410000 */
[----:B------:R-:W-:Y:S01]  /*8430*/  FMUL.FTZ R99, R99, R10 ;  /* 0x0000000a63637220 */ /* 0x000fe20000410000 */
[----:B------:R-:W-:Y:S01]  /*8440*/  MOV R182, R52 ;  /* 0x0000003400b67202 */ /* 0x000fe20000000f00 */
[----:B------:R-:W-:Y:S01]  /*8450*/  LDSM.16.MT88.4 R28, [R226+0xa400] ;  /* 0x00a40000e21c783b */ /* 0x000fe20000004200 */
[----:B------:R-:W-:Y:S01]  /*8460*/  MOV R95, R38 ;  /* 0x00000026005f7202 */ /* 0x000fe20000000f00 */
[----:B------:R-:W-:Y:S01]  /*8470*/  HMMA.16816.F32 R144, R4, R14, R124 ;  /* 0x0000000e0490723c */ /* 0x000fe2000000187c */
[----:B------:R-:W-:-:S02]  /*8480*/  MOV R158, R41 ;  /* 0x00000029009e7202 */ /* 0x000fc40000000f00 */
[----:B----4-:R-:W-:Y:S01]  /*8490*/  MOV R157, R40 ;  /* 0x00000028009d7202 */ /* 0x010fe20000000f00 */
[----:B-1----:R-:W-:Y:S01]  /*84a0*/  FFMA.FTZ R0, R43, UR9, -R2 ;  /* 0x000000092b007c23 */ /* 0x002fe20008010802 */
[----:B--2---:R-:W-:Y:S01]  /*84b0*/  MOV R156, R39 ;  /* 0x00000027009c7202 */ /* 0x004fe20000000f00 */
[----:B------:R-:W1:Y:S01]  /*84c0*/  LDSM.16.MT88.4 R40, [R224+0x9400] ;  /* 0x00940000e028783b */ /* 0x000e620000004200 */
[----:B------:R-:W-:Y:S01]  /*84d0*/  MOV R124, R250 ;  /* 0x000000fa007c7202 */ /* 0x000fe20000000f00 */
[----:B------:R2:W-:Y:S01]  /*84e0*/  MUFU.EX2 R128, R0 ;  /* 0x0000000000807308 */ /* 0x0005e20000000800 */
[C---:B------:R-:W-:Y:S01]  /*84f0*/  HMMA.16816.F32 R88, R4.reuse, R12, R116 ;  /* 0x0000000c0458723c */ /* 0x040fe20000001874 */
[----:B------:R-:W-:Y:S01]  /*8500*/  MOV R127, R55 ;  /* 0x00000037007f7202 */ /* 0x000fe20000000f00 */
[----:B------:R-:W-:Y:S01]  /*8510*/  LDSM.16.MT88.4 R12, [R224+0xb400] ;  /* 0x00b40000e00c783b */ /* 0x000fe20000004200 */
[----:B------:R-:W-:Y:S02]  /*8520*/  MOV R126, R54 ;  /* 0x00000036007e7202 */ /* 0x000fe40000000f00 */
[----:B------:R-:W-:Y:S01]  /*8530*/  MOV R125, R53 ;  /* 0x00000035007d7202 */ /* 0x000fe20000000f00 */
[----:B------:R-:W-:Y:S01]  /*8540*/  HMMA.16816.F32 R72, R4, R24, R132 ;  /* 0x000000180448723c */ /* 0x000fe20000001884 */
[----:B------:R-:W-:-:S02]  /*8550*/  MOV R119, R58 ;  /* 0x0000003a00777202 */ /* 0x000fc40000000f00 */
[----:B------:R-:W-:Y:S02]  /*8560*/  MOV R118, R57 ;  /* 0x0000003900767202 */ /* 0x000fe40000000f00 */
[----:B------:R-:W-:Y:S01]  /*8570*/  MOV R117, R56 ;  /* 0x0000003800757202 */ /* 0x000fe20000000f00 */
[C---:B------:R-:W-:Y:S01]  /*8580*/  HMMA.16816.F32 R52, R4.reuse, R44, R68 ;  /* 0x0000002c0434723c */ /* 0x040fe20000001844 */
[----:B------:R-:W-:Y:S02]  /*8590*/  MOV R116, R59 ;  /* 0x0000003b00747202 */ /* 0x000fe40000000f00 */
[----:B------:R-:W-:Y:S01]  /*85a0*/  MOV R93, R37 ;  /* 0x00000025005d7202 */ /* 0x000fe20000000f00 */
[----:B--2---:R-:W-:Y:S01]  /*85b0*/  FFMA.FTZ R0, R203, UR9, -R3 ;  /* 0x00000009cb007c23 */ /* 0x004fe20008010803 */
[----:B------:R-:W-:Y:S01]  /*85c0*/  MOV R180, R36 ;  /* 0x0000002400b47202 */ /* 0x000fe20000000f00 */
[----:B------:R-:W-:Y:S01]  /*85d0*/  HMMA.16816.F32 R140, R4, R26, R140 ;  /* 0x0000001a048c723c */ /* 0x000fe2000000188c */
[----:B------:R-:W2:Y:S01]  /*85e0*/  LDSM.16.MT88.4 R36, [R226+0x9400] ;  /* 0x00940000e224783b */ /* 0x000ea20000004200 */
[----:B------:R4:W-:Y:S01]  /*85f0*/  MUFU.EX2 R149, R0 ;  /* 0x0000000000957308 */ /* 0x0009e20000000800 */
[----:B------:R-:W-:-:S02]  /*8600*/  MOV R171, R138 ;  /* 0x0000008a00ab7202 */ /* 0x000fc40000000f00 */
[----:B------:R-:W5:Y:S01]  /*8610*/  LDSM.16.MT88.4 R24, [R224+0xa400] ;  /* 0x00a40000e018783b */ /* 0x000f620000004200 */
[C---:B------:R-:W-:Y:S01]  /*8620*/  HMMA.16816.F32 R56, R4.reuse, R32, R164 ;  /* 0x000000200438723c */ /* 0x040fe200000018a4 */
[----:B------:R-:W-:Y:S02]  /*8630*/  MOV R162, R139 ;  /* 0x0000008b00a27202 */ /* 0x000fe40000000f00 */
[----:B------:R-:W-:Y:S02]  /*8640*/  MOV R159, R124 ;  /* 0x0000007c009f7202 */ /* 0x000fe40000000f00 */
[----:B------:R-:W-:Y:S01]  /*8650*/  MOV R150, R182 ;  /* 0x000000b600967202 */ /* 0x000fe20000000f00 */
[----:B------:R-:W-:Y:S01]  /*8660*/  HMMA.16816.F32 R172, R4, R34, R172 ;  /* 0x0000002204ac723c */ /* 0x000fe200000018ac */
[----:B------:R-:W5:Y:S01]  /*8670*/  LDSM.16.MT88.4 R32, [R226+0xb400] ;  /* 0x00b40000e220783b */ /* 0x000f620000004200 */
[----:B------:R-:W-:Y:S02]  /*8680*/  MOV R167, R125 ;  /* 0x0000007d00a77202 */ /* 0x000fe40000000f00 */
[----:B------:R-:W-:-:S02]  /*8690*/  MOV R166, R126 ;  /* 0x0000007e00a67202 */ /* 0x000fc40000000f00 */
[C---:B------:R-:W-:Y:S01]  /*86a0*/  HMMA.16816.F32 R44, R4.reuse, R46, R80 ;  /* 0x0000002e042c723c */ /* 0x040fe20000001850 */
[--C-:B----4-:R-:W-:Y:S01]  /*86b0*/  FFMA.FTZ R0, R202, UR9, -R3.reuse ;  /* 0x00000009ca007c23 */ /* 0x110fe20008010803 */
[----:B------:R-:W-:Y:S02]  /*86c0*/  MOV R165, R127 ;  /* 0x0000007f00a57202 */ /* 0x000fe40000000f00 */
[----:B------:R-:W-:Y:S01]  /*86d0*/  MOV R164, R116 ;  /* 0x0000007400a47202 */ /* 0x000fe20000000f00 */
[----:B------:R4:W1:Y:S01]  /*86e0*/  MUFU.EX2 R148, R0 ;  /* 0x0000000000947308 */ /* 0x0008620000000800 */
[C---:B------:R-:W-:Y:S01]  /*86f0*/  HMMA.16816.F32 R84, R4.reuse, R48, R84 ;  /* 0x000000300454723c */ /* 0x040fe20000001854 */
[----:B------:R-:W-:Y:S02]  /*8700*/  MOV R151, R117 ;  /* 0x0000007500977202 */ /* 0x000fe40000000f00 */
[----:B------:R-:W-:Y:S02]  /*8710*/  MOV R181, R119 ;  /* 0x0000007700b57202 */ /* 0x000fe40000000f00 */
[----:B------:R-:W-:Y:S01]  /*8720*/  MOV R182, R93 ;  /* 0x0000005d00b67202 */ /* 0x000fe20000000f00 */
[----:B------:R-:W-:Y:S07]  /*8730*/  HMMA.16816.F32 R96, R4, R50, R96 ;  /* 0x000000320460723c */ /* 0x000fee0000001860 */
[----:B---3--:R-:W-:Y:S01]  /*8740*/  F2FP.F16.F32.PACK_AB R4, R170, R156 ;  /* 0x0000009caa04723e */ /* 0x008fe200000000ff */
[----:B----4-:R-:W-:Y:S01]  /*8750*/  FFMA.FTZ R0, R201, UR9, -R3 ;  /* 0x00000009c9007c23 */ /* 0x010fe20008010803 */
[----:B-1----:R-:W-:-:S03]  /*8760*/  F2FP.F16.F32.PACK_AB R5, R148, R149 ;  /* 0x000000959405723e */ /* 0x002fc600000000ff */
[----:B------:R1:W-:Y:S02]  /*8770*/  MUFU.EX2 R251, R0 ;  /* 0x0000000000fb7308 */ /* 0x0003e40000000800 */
[----:B-1----:R-:W-:-:S06]  /*8780*/  FFMA.FTZ R0, R204, UR9, -R3 ;  /* 0x00000009cc007c23 */ /* 0x002fcc0008010803 */
[----:B------:R1:W3:Y:S02]  /*8790*/  MUFU.EX2 R250, R0 ;  /* 0x0000000000fa7308 */ /* 0x0002e40000000800 */
[----:B-1----:R-:W-:Y:S01]  /*87a0*/  FFMA.FTZ R0, R205, UR9, -R8 ;  /* 0x00000009cd007c23 */ /* 0x002fe20008010808 */
[----:B---3--:R-:W-:-:S05]  /*87b0*/  F2FP.F16.F32.PACK_AB R7, R250, R251 ;  /* 0x000000fbfa07723e */ /* 0x008fca00000000ff */
[----:B------:R1:W-:Y:S02]  /*87c0*/  MUFU.EX2 R249, R0 ;  /* 0x0000000000f97308 */ /* 0x0003e40000000800 */
[----:B-1----:R-:W-:Y:S01]  /*87d0*/  FFMA.FTZ R0, R211, UR9, -R9 ;  /* 0x00000009d3007c23 */ /* 0x002fe20008010809 */
[----:B------:R-:W-:-:S05]  /*87e0*/  MOV R211, R128 ;  /* 0x0000008000d37202 */ /* 0x000fca0000000f00 */
[----:B------:R1:W-:Y:S01]  /*87f0*/  MUFU.EX2 R205, R0 ;  /* 0x0000000000cd7308 */ /* 0x0003e20000000800 */
[----:B------:R-:W-:-:S07]  /*8800*/  F2FP.F16.F32.PACK_AB R6, R211, R161 ;  /* 0x000000a1d306723e */ /* 0x000fce00000000ff */
[C---:B------:R-:W-:Y:S06]  /*8810*/  HMMA.16816.F32 R132, R4.reuse, R40, R196 ;  /* 0x000000280484723c */ /* 0x040fec00000018c4 */
[----:B------:R-:W-:Y:S01]  /*8820*/  HMMA.16816.F32 R128, R4, R42, R192 ;  /* 0x0000002a0480723c */ /* 0x000fe200000018c0 */
[----:B-1----:R-:W-:-:S05]  /*8830*/  FFMA.FTZ R0, R208, UR9, -R9 ;  /* 0x00000009d0007c23 */ /* 0x002fca0008010809 */
[C---:B--2---:R-:W-:Y:S01]  /*8840*/  HMMA.16816.F32 R124, R4.reuse, R38, R184 ;  /* 0x00000026047c723c */ /* 0x044fe200000018b8 */
[----:B------:R1:W2:Y:S01]  /*8850*/  MUFU.EX2 R208, R0 ;  /* 0x0000000000d07308 */ /* 0x0002a20000000800 */
[----:B------:R-:W-:Y:S02]  /*8860*/  MOV R192, R137 ;  /* 0x0000008900c07202 */ /* 0x000fe40000000f00 */
[----:B------:R-:W-:Y:S02]  /*8870*/  MOV R193, R94 ;  /* 0x0000005e00c17202 */ /* 0x000fe40000000f00 */
[----:B------:R-:W-:Y:S01]  /*8880*/  HMMA.16816.F32 R136, R4, R36, R188 ;  /* 0x000000240488723c */ /* 0x000fe200000018bc */
[----:B------:R-:W-:-:S05]  /*8890*/  MOV R187, R148 ;  /* 0x0000009400bb7202 */ /* 0x000fca0000000f00 */
[C---:B-----5:R-:W-:Y:S01]  /*88a0*/  HMMA.16816.F32 R120, R4.reuse, R24, R120 ;  /* 0x000000180478723c */ /* 0x060fe20000001878 */
[----:B------:R-:W-:Y:S02]  /*88b0*/  MOV R191, R180 ;  /* 0x000000b400bf7202 */ /* 0x000fe40000000f00 */
[----:B------:R-:W-:Y:S02]  /*88c0*/  MOV R180, R92 ;  /* 0x0000005c00b47202 */ /* 0x000fe40000000f00 */
[----:B------:R-:W-:Y:S01]  /*88d0*/  MOV R188, R149 ;  /* 0x0000009500bc7202 */ /* 0x000fe20000000f00 */
[--C-:B-1----:R-:W-:Y:S01]  /*88e0*/  FFMA.FTZ R0, R206, UR9, -R9.reuse ;  /* 0x00000009ce007c23 */ /* 0x102fe20008010809 */
[----:B------:R-:W-:Y:S01]  /*88f0*/  MOV R206, R118 ;  /* 0x0000007600ce7202 */ /* 0x000fe20000000f00 */
[C---:B------:R-:W-:Y:S02]  /*8900*/  HMMA.16816.F32 R112, R4.reuse, R28, R112 ;  /* 0x0000001c0470723c */ /* 0x040fe40000001870 */
[----:B------:R1:W-:Y:S04]  /*8910*/  MUFU.EX2 R204, R0 ;  /* 0x0000000000cc7308 */ /* 0x0003e80000000800 */
[C---:B------:R-:W-:Y:S06]  /*8920*/  HMMA.16816.F32 R116, R4.reuse, R26, R176 ;  /* 0x0000001a0474723c */ /* 0x040fec00000018b0 */
[C---:B------:R-:W-:Y:S06]  /*8930*/  HMMA.16816.F32 R108, R4.reuse, R30, R108 ;  /* 0x0000001e046c723c */ /* 0x040fec000000186c */
[----:B------:R-:W-:Y:S01]  /*8940*/  HMMA.16816.F32 R104, R4, R12, R104 ;  /* 0x0000000c0468723c */ /* 0x000fe20000001868 */
[----:B-1----:R-:W-:Y:S01]  /*8950*/  FFMA.FTZ R0, R207, UR9, -R9 ;  /* 0x00000009cf007c23 */ /* 0x002fe20008010809 */
[----:B------:R-:W-:-:S03]  /*8960*/  MOV R207, R95 ;  /* 0x0000005f00cf7202 */ /* 0x000fc60000000f00 */
[----:B------:R1:W3:Y:S01]  /*8970*/  MUFU.EX2 R203, R0 ;  /* 0x0000000000cb7308 */ /* 0x0002e20000000800 */
[C---:B------:R-:W-:Y:S06]  /*8980*/  HMMA.16816.F32 R100, R4.reuse, R14, R100 ;  /* 0x0000000e0464723c */ /* 0x040fec0000001864 */
[C---:B------:R-:W-:Y:S06]  /*8990*/  HMMA.16816.F32 R92, R4.reuse, R32, R152 ;  /* 0x00000020045c723c */ /* 0x040fec0000001898 */
[----:B------:R-:W-:Y:S01]  /*89a0*/  HMMA.16816.F32 R76, R4, R34, R76 ;  /* 0x00000022044c723c */ /* 0x000fe2000000184c */
[----:B-1----:R-:W-:Y:S01]  /*89b0*/  FFMA.FTZ R0, R216, UR9, -R8 ;  /* 0x00000009d8007c23 */ /* 0x002fe20008010808 */
[----:B------:R-:W-:-:S05]  /*89c0*/  MOV R216, R211 ;  /* 0x000000d300d87202 */ /* 0x000fca0000000f00 */
[----:B------:R-:W-:Y:S01]  /*89d0*/  F2FP.F16.F32.PACK_AB R4, R157, R158 ;  /* 0x0000009e9d04723e */ /* 0x000fe200000000ff */
[----:B------:R1:W-:Y:S01]  /*89e0*/  MUFU.EX2 R199, R0 ;  /* 0x0000000000c77308 */ /* 0x0003e20000000800 */
[----:B--2---:R-:W-:Y:S02]  /*89f0*/  F2FP.F16.F32.PACK_AB R5, R208, R205 ;  /* 0x000000cdd005723e */ /* 0x004fe400000000ff */
[----:B------:R-:W-:Y:S02]  /*8a00*/  F2FP.F16.F32.PACK_AB R6, R249, R160 ;  /* 0x000000a0f906723e */ /* 0x000fe400000000ff */
[----:B---3--:R-:W-:Y:S02]  /*8a10*/  F2FP.F16.F32.PACK_AB R7, R203, R204 ;  /* 0x000000cccb07723e */ /* 0x008fe400000000ff */
[----:B------:R-:W-:-:S05]  /*8a20*/  MOV R211, R165 ;  /* 0x000000a500d37202 */ /* 0x000fca0000000f00 */
[----:B------:R-:W-:Y:S01]  /*8a30*/  HMMA.16816.F32 R72, R4, R36, R72 ;  /* 0x000000240448723c */ /* 0x000fe20000001848 */
[----:B-1----:R-:W-:-:S05]  /*8a40*/  FFMA.FTZ R0, R214, UR9, -R8 ;  /* 0x00000009d6007c23 */ /* 0x002fca0008010808 */
[C---:B------:R-:W-:Y:S01]  /*8a50*/  HMMA.16816.F32 R68, R4.reuse, R38, R140 ;  /* 0x000000260444723c */ /* 0x040fe2000000188c */
[----:B------:R-:W-:Y:S01]  /*8a60*/  LDSM.16.MT88.4 R36, [R226+0xa800] ;  /* 0x00a80000e224783b */ /* 0x000fe20000004200 */
[----:B------:R-:W-:Y:S01]  /*8a70*/  MOV R214, R161 ;  /* 0x000000a100d67202 */ /* 0x000fe20000000f00 */
[----:B------:R1:W-:Y:S03]  /*8a80*/  MUFU.EX2 R201, R0 ;  /* 0x0000000000c97308 */ /* 0x0003e60000000800 */
[C---:B------:R-:W-:Y:S01]  /*8a90*/  HMMA.16816.F32 R64, R4.reuse, R24, R64 ;  /* 0x000000180440723c */ /* 0x040fe20000001840 */
[----:B------:R-:W-:Y:S02]  /*8aa0*/  MOV R143, R180 ;  /* 0x000000b4008f7202 */ /* 0x000fe40000000f00 */
[----:B------:R-:W-:Y:S02]  /*8ab0*/  MOV R142, R182 ;  /* 0x000000b6008e7202 */ /* 0x000fe40000000f00 */
[----:B------:R-:W-:Y:S01]  /*8ac0*/  MOV R140, R170 ;  /* 0x000000aa008c7202 */ /* 0x000fe20000000f00 */
[----:B------:R-:W-:Y:S01]  /*8ad0*/  HMMA.16816.F32 R60, R4, R26, R60 ;  /* 0x0000001a043c723c */ /* 0x000fe2000000183c */
[----:B------:R-:W-:Y:S01]  /*8ae0*/  LDSM.16.MT88.4 R24, [R224+0xb800] ;  /* 0x00b80000e018783b */ /* 0x000fe20000004200 */
[----:B------:R-:W-:-:S04]  /*8af0*/  MOV R141, R163 ;  /* 0x000000a3008d7202 */ /* 0x000fc80000000f00 */
[----:B------:R-:W-:Y:S01]  /*8b00*/  HMMA.16816.F32 R52, R4, R12, R52 ;  /* 0x0000000c0434723c */ /* 0x000fe20000001834 */
[----:B-1----:R-:W-:Y:S01]  /*8b10*/  FFMA.FTZ R0, R212, UR9, -R8 ;  /* 0x00000009d4007c23 */ /* 0x002fe20008010808 */
[----:B------:R-:W-:-:S03]  /*8b20*/  MOV R212, R160 ;  /* 0x000000a000d47202 */ /* 0x000fc60000000f00 */
[----:B------:R1:W-:Y:S01]  /*8b30*/  MUFU.EX2 R202, R0 ;  /* 0x0000000000ca7308 */ /* 0x0003e20000000800 */
[C---:B------:R-:W-:Y:S01]  /*8b40*/  HMMA.16816.F32 R44, R4.reuse, R14, R44 ;  /* 0x0000000e042c723c */ /* 0x040fe2000000182c */
[----:B------:R-:W2:Y:S05]  /*8b50*/  LDSM.16.MT88.4 R12, [R226+0x9800] ;  /* 0x00980000e20c783b */ /* 0x000eaa0000004200 */
[C---:B------:R-:W-:Y:S06]  /*8b60*/  HMMA.16816.F32 R88, R4.reuse, R40, R88 ;  /* 0x000000280458723c */ /* 0x040fec0000001858 */
[----:B------:R-:W-:Y:S01]  /*8b70*/  HMMA.16816.F32 R80, R4, R42, R144 ;  /* 0x0000002a0450723c */ /* 0x000fe20000001890 */
[----:B------:R-:W3:Y:S01]  /*8b80*/  LDSM.16.MT88.4 R40, [R224+0x9800] ;  /* 0x00980000e028783b */ /* 0x000ee20000004200 */
[----:B-1----:R-:W-:Y:S01]  /*8b90*/  FFMA.FTZ R0, R215, UR9, -R2 ;  /* 0x00000009d7007c23 */ /* 0x002fe20008010802 */
[----:B------:R-:W-:-:S03]  /*8ba0*/  MOV R215, R162 ;  /* 0x000000a200d77202 */ /* 0x000fc60000000f00 */
[C---:B------:R-:W-:Y:S01]  /*8bb0*/  HMMA.16816.F32 R56, R4.reuse, R28, R56 ;  /* 0x0000001c0438723c */ /* 0x040fe20000001838 */
[----:B------:R1:W-:Y:S05]  /*8bc0*/  MUFU.EX2 R198, R0 ;  /* 0x0000000000c67308 */ /* 0x0003ea0000000800 */
[C---:B------:R-:W-:Y:S01]  /*8bd0*/  HMMA.16816.F32 R48, R4.reuse, R30, R172 ;  /* 0x0000001e0430723c */ /* 0x040fe200000018ac */
[----:B------:R-:W4:Y:S05]  /*8be0*/  LDSM.16.MT88.4 R28, [R224+0xa800] ;  /* 0x00a80000e01c783b */ /* 0x000f2a0000004200 */
[----:B------:R-:W-:Y:S01]  /*8bf0*/  HMMA.16816.F32 R84, R4, R32, R84 ;  /* 0x000000200454723c */ /* 0x000fe20000001854 */
[----:B------:R-:W-:-:S02]  /*8c00*/  MOV R174, R150 ;  /* 0x0000009600ae7202 */ /* 0x000fc40000000f00 */
[----:B------:R-:W-:Y:S02]  /*8c10*/  MOV R173, R151 ;  /* 0x0000009700ad7202 */ /* 0x000fe40000000f00 */
[----:B------:R-:W-:Y:S01]  /*8c20*/  MOV R175, R167 ;  /* 0x000000a700af7202 */ /* 0x000fe20000000f00 */
[----:B------:R-:W-:Y:S01]  /*8c30*/  HMMA.16816.F32 R96, R4, R34, R96 ;  /* 0x000000220460723c */ /* 0x000fe20000001860 */
[--C-:B-1----:R-:W-:Y:S01]  /*8c40*/  FFMA.FTZ R0, R213, UR9, -R2.reuse ;  /* 0x00000009d5007c23 */ /* 0x102fe20008010802 */
[----:B------:R-:W1:Y:S01]  /*8c50*/  LDSM.16.MT88.4 R32, [R226+0xb800] ;  /* 0x00b80000e220783b */ /* 0x000e620000004200 */
[----:B------:R-:W-:Y:S02]  /*8c60*/  MOV R213, R171 ;  /* 0x000000ab00d57202 */ /* 0x000fe40000000f00 */
[----:B------:R5:W2:Y:S02]  /*8c70*/  MUFU.EX2 R197, R0 ;  /* 0x0000000000c57308 */ /* 0x000aa40000000800 */
[----:B-----5:R-:W-:Y:S01]  /*8c80*/  FFMA.FTZ R0, R210, UR9, -R2 ;  /* 0x00000009d2007c23 */ /* 0x020fe20008010802 */
[----:B--2---:R-:W-:-:S02]  /*8c90*/  F2FP.F16.F32.PACK_AB R4, R197, R198 ;  /* 0x000000c6c504723e */ /* 0x004fc400000000ff */
[----:B------:R-:W-:-:S03]  /*8ca0*/  MOV R210, R169 ;  /* 0x000000a900d27202 */ /* 0x000fc60000000f00 */
[----:B------:R2:W-:Y:S02]  /*8cb0*/  MUFU.EX2 R196, R0 ;  /* 0x0000000000c47308 */ /* 0x0005e40000000800 */
[----:B--2---:R-:W-:Y:S01]  /*8cc0*/  FFMA.FTZ R0, R209, UR9, -R2 ;  /* 0x00000009d1007c23 */ /* 0x004fe20008010802 */
[----:B------:R-:W-:-:S05]  /*8cd0*/  MOV R209, R168 ;  /* 0x000000a800d17202 */ /* 0x000fca0000000f00 */
[----:B------:R2:W5:Y:S02]  /*8ce0*/  MUFU.EX2 R195, R0 ;  /* 0x0000000000c37308 */ /* 0x0005640000000800 */
[----:B--2---:R-:W-:Y:S01]  /*8cf0*/  FFMA.FTZ R0, R221, UR9, -R3 ;  /* 0x00000009dd007c23 */ /* 0x004fe20008010803 */
[----:B-----5:R-:W-:Y:S02]  /*8d00*/  F2FP.F16.F32.PACK_AB R6, R195, R196 ;  /* 0x000000c4c306723e */ /* 0x020fe400000000ff */
[----:B------:R-:W-:-:S03]  /*8d10*/  MOV R221, R181 ;  /* 0x000000b500dd7202 */ /* 0x000fc60000000f00 */
[----:B------:R2:W-:Y:S02]  /*8d20*/  MUFU.EX2 R194, R0 ;  /* 0x0000000000c27308 */ /* 0x0005e40000000800 */
[----:B--2---:R-:W-:-:S06]  /*8d30*/  FFMA.FTZ R0, R23, UR9, -R3 ;  /* 0x0000000917007c23 */ /* 0x004fcc0008010803 */
[----:B------:R2:W5:Y:S02]  /*8d40*/  MUFU.EX2 R186, R0 ;  /* 0x0000000000ba7308 */ /* 0x0005640000000800 */
[----:B--2---:R-:W-:Y:S01]  /*8d50*/  FFMA.FTZ R0, R183, UR9, -R3 ;  /* 0x00000009b7007c23 */ /* 0x004fe20008010803 */
[----:B-----5:R-:W-:-:S05]  /*8d60*/  F2FP.F16.F32.PACK_AB R5, R186, R194 ;  /* 0x000000c2ba05723e */ /* 0x020fca00000000ff */
[----:B------:R2:W-:Y:S02]  /*8d70*/  MUFU.EX2 R185, R0 ;  /* 0x0000000000b97308 */ /* 0x0005e40000000800 */
[----:B--2---:R-:W-:Y:S01]  /*8d80*/  FFMA.FTZ R0, R200, UR9, -R3 ;  /* 0x00000009c8007c23 */ /* 0x004fe20008010803 */
[----:B------:R-:W-:-:S05]  /*8d90*/  MOV R200, R158 ;  /* 0x0000009e00c87202 */ /* 0x000fca0000000f00 */
[----:B------:R2:W5:Y:S02]  /*8da0*/  MUFU.EX2 R184, R0 ;  /* 0x0000000000b87308 */ /* 0x0005640000000800 */
[----:B--2---:R-:W-:Y:S01]  /*8db0*/  FFMA.FTZ R0, R219, UR9, -R8 ;  /* 0x00000009db007c23 */ /* 0x004fe20008010808 */
[----:B------:R-:W-:Y:S02]  /*8dc0*/  MOV R219, R207 ;  /* 0x000000cf00db7202 */ /* 0x000fe40000000f00 */
[----:B------:R-:W-:-:S03]  /*8dd0*/  MOV R207, R193 ;  /* 0x000000c100cf7202 */ /* 0x000fc60000000f00 */
[----:B------:R2:W-:Y:S01]  /*8de0*/  MUFU.EX2 R193, R0 ;  /* 0x0000000000c17308 */ /* 0x0005e20000000800 */
[----:B-----5:R-:W-:-:S07]  /*8df0*/  F2FP.F16.F32.PACK_AB R7, R184, R185 ;  /* 0x000000b9b807723e */ /* 0x020fce00000000ff */
[C---:B------:R-:W-:Y:S06]  /*8e00*/  HMMA.16816.F32 R180, R4.reuse, R12, R136 ;  /* 0x0000000c04b4723c */ /* 0x040fec0000001888 */
[----:B------:R-:W-:Y:S01]  /*8e10*/  HMMA.16816.F32 R168, R4, R38, R108 ;  /* 0x0000002604a8723c */ /* 0x000fe2000000186c */
[----:B--2---:R-:W-:Y:S01]  /*8e20*/  FFMA.FTZ R0, R236, UR9, -R9 ;  /* 0x00000009ec007c23 */ /* 0x004fe20008010809 */
[----:B------:R-:W-:-:S04]  /*8e30*/  MOV R236, R191 ;  /* 0x000000bf00ec7202 */ /* 0x000fc80000000f00 */
[C---:B------:R-:W-:Y:S01]  /*8e40*/  HMMA.16816.F32 R148, R4.reuse, R26, R100 ;  /* 0x0000001a0494723c */ /* 0x040fe20000001864 */
[----:B------:R2:W-:Y:S05]  /*8e50*/  MUFU.EX2 R191, R0 ;  /* 0x0000000000bf7308 */ /* 0x0005ea0000000800 */
[C---:B---3--:R-:W-:Y:S06]  /*8e60*/  HMMA.16816.F32 R144, R4.reuse, R40, R132 ;  /* 0x000000280490723c */ /* 0x048fec0000001884 */
[----:B------:R-:W-:Y:S01]  /*8e70*/  HMMA.16816.F32 R128, R4, R42, R128 ;  /* 0x0000002a0480723c */ /* 0x000fe20000001880 */
[----:B--2---:R-:W-:Y:S01]  /*8e80*/  FFMA.FTZ R0, R235, UR9, -R9 ;  /* 0x00000009eb007c23 */ /* 0x004fe20008010809 */
[----:B------:R-:W-:-:S04]  /*8e90*/  MOV R235, R192 ;  /* 0x000000c000eb7202 */ /* 0x000fc80000000f00 */
[C---:B------:R-:W-:Y:S01]  /*8ea0*/  HMMA.16816.F32 R136, R4.reuse, R14, R124 ;  /* 0x0000000e0488723c */ /* 0x040fe2000000187c */
[----:B------:R-:W-:Y:S01]  /*8eb0*/  LDSM.16.MT88.4 R124, [R224+0x9c00] ;  /* 0x009c0000e07c783b */ /* 0x000fe20000004200 */
[----:B------:R2:W3:Y:S04]  /*8ec0*/  MUFU.EX2 R192, R0 ;  /* 0x0000000000c07308 */ /* 0x0004e80000000800 */
[C---:B----4-:R-:W-:Y:S06]  /*8ed0*/  HMMA.16816.F32 R176, R4.reuse, R28, R120 ;  /* 0x0000001c04b0723c */ /* 0x050fec0000001878 */
[C---:B------:R-:W-:Y:S06]  /*8ee0*/  HMMA.16816.F32 R152, R4.reuse, R30, R116 ;  /* 0x0000001e0498723c */ /* 0x040fec0000001874 */
[----:B------:R-:W-:Y:S01]  /*8ef0*/  HMMA.16816.F32 R160, R4, R36, R112 ;  /* 0x0000002404a0723c */ /* 0x000fe20000001870 */
[----:B--2---:R-:W-:Y:S01]  /*8f00*/  FFMA.FTZ R0, R234, UR9, -R9 ;  /* 0x00000009ea007c23 */ /* 0x004fe20008010809 */
[----:B------:R-:W-:-:S02]  /*8f10*/  MOV R234, R207 ;  /* 0x000000cf00ea7202 */ /* 0x000fc40000000f00 */
[----:B------:R-:W-:Y:S01]  /*8f20*/  MOV R207, R164 ;  /* 0x000000a400cf7202 */ /* 0x000fe20000000f00 */
[----:B------:R2:W-:Y:S01]  /*8f30*/  MUFU.EX2 R190, R0 ;  /* 0x0000000000be7308 */ /* 0x0005e20000000800 */
[C---:B-1----:R-:W-:Y:S06]  /*8f40*/  HMMA.16816.F32 R108, R4.reuse, R32, R92 ;  /* 0x00000020046c723c */ /* 0x042fec000000185c */
[----:B------:R-:W-:Y:S01]  /*8f50*/  HMMA.16816.F32 R100, R4, R34, R76 ;  /* 0x000000220464723c */ /* 0x000fe2000000184c */
[----:B--2---:R-:W-:Y:S01]  /*8f60*/  FFMA.FTZ R0, R232, UR9, -R9 ;  /* 0x00000009e8007c23 */ /* 0x004fe20008010809 */
[----:B------:R-:W-:-:S02]  /*8f70*/  MOV R232, R206 ;  /* 0x000000ce00e87202 */ /* 0x000fc40000000f00 */
[----:B------:R-:W-:Y:S01]  /*8f80*/  MOV R206, R166 ;  /* 0x000000a600ce7202 */ /* 0x000fe20000000f00 */
[----:B------:R-:W1:Y:S01]  /*8f90*/  MUFU.EX2 R189, R0 ;  /* 0x0000000000bd7308 */ /* 0x000e620000000800 */
[----:B------:R-:W-:Y:S07]  /*8fa0*/  HMMA.16816.F32 R164, R4, R24, R104 ;  /* 0x0000001804a4723c */ /* 0x000fee0000001868 */
[----:B------:R-:W-:Y:S02]  /*8fb0*/  F2FP.F16.F32.PACK_AB R4, R201, R199 ;  /* 0x000000c7c904723e */ /* 0x000fe400000000ff */
[----:B---3--:R-:W-:-:S02]  /*8fc0*/  F2FP.F16.F32.PACK_AB R5, R192, R191 ;  /* 0x000000bfc005723e */ /* 0x008fc400000000ff */
[----:B------:R-:W-:Y:S02]  /*8fd0*/  F2FP.F16.F32.PACK_AB R6, R193, R202 ;  /* 0x000000cac106723e */ /* 0x000fe400000000ff */
[----:B-1----:R-:W-:Y:S01]  /*8fe0*/  F2FP.F16.F32.PACK_AB R7, R189, R190 ;  /* 0x000000bebd07723e */ /* 0x002fe200000000ff */
[----:B------:R-:W-:Y:S01]  /*8ff0*/  FFMA.FTZ R0, R239, UR9, -R8 ;  /* 0x00000009ef007c23 */ /* 0x000fe20008010808 */
[----:B------:R-:W-:-:S05]  /*9000*/  MOV R239, R173 ;  /* 0x000000ad00ef7202 */ /* 0x000fca0000000f00 */
[C---:B------:R-:W-:Y:S01]  /*9010*/  HMMA.16816.F32 R104, R4.reuse, R42, R80 ;  /* 0x0000002a0468723c */ /* 0x040fe20000001850 */
[----:B------:R1:W-:Y:S01]  /*9020*/  MUFU.EX2 R43, R0 ;  /* 0x00000000002b7308 */ /* 0x0003e20000000800 */
[----:B------:R-:W-:Y:S04]  /*9030*/  LDSM.16.MT88.4 R80, [R224+0xbc00] ;  /* 0x00bc0000e050783b */ /* 0x000fe80000004200 */
[C---:B------:R-:W-:Y:S06]  /*9040*/  HMMA.16816.F32 R116, R4.reuse, R40, R88 ;  /* 0x000000280474723c */ /* 0x040fec0000001858 */
[----:B------:R-:W-:Y:S01]  /*9050*/  HMMA.16816.F32 R64, R4, R28, R64 ;  /* 0x0000001c0440723c */ /* 0x000fe20000001840 */
[----:B-1----:R-:W-:Y:S01]  /*9060*/  FFMA.FTZ R0, R238, UR9, -R8 ;  /* 0x00000009ee007c23 */ /* 0x002fe20008010808 */
[----:B------:R-:W-:-:S04]  /*9070*/  MOV R238, R209 ;  /* 0x000000d100ee7202 */ /* 0x000fc80000000f00 */
[C---:B------:R-:W-:Y:S01]  /*9080*/  HMMA.16816.F32 R56, R4.reuse, R36, R56 ;  /* 0x000000240438723c */ /* 0x040fe20000001838 */
[----:B------:R-:W-:Y:S02]  /*9090*/  MOV R209, R210 ;  /* 0x000000d200d17202 */ /* 0x000fe40000000f00 */
[----:B------:R-:W-:Y:S02]  /*90a0*/  MOV R210, R213 ;  /* 0x000000d500d27202 */ /* 0x000fe40000000f00 */
[----:B------:R-:W-:Y:S01]  /*90b0*/  MOV R213, R215 ;  /* 0x000000d700d57202 */ /* 0x000fe20000000f00 */
[----:B------:R-:W-:Y:S01]  /*90c0*/  HMMA.16816.F32 R68, R4, R14, R68 ;  /* 0x0000000e0444723c */ /* 0x000fe20000001844 */
[----:B------:R-:W-:Y:S02]  /*90d0*/  MOV R215, R187 ;  /* 0x000000bb00d77202 */ /* 0x000fe40000000f00 */
[----:B------:R1:W2:Y:S01]  /*90e0*/  MUFU.EX2 R187, R0 ;  /* 0x0000000000bb7308 */ /* 0x0002a20000000800 */
[----:B------:R-:W-:-:S02]  /*90f0*/  MOV R37, R22 ;  /* 0x0000001600257202 */ /* 0x000fc40000000f00 */
[----:B------:R-:W-:Y:S01]  /*9100*/  HMMA.16816.F32 R52, R4, R24, R52 ;  /* 0x000000180434723c */ /* 0x000fe20000001834 */
[----:B------:R-:W-:-:S05]  /*9110*/  MOV R29, R209 ;  /* 0x000000d1001d7202 */ /* 0x000fca0000000f00 */
[C---:B------:R-:W-:Y:S06]  /*9120*/  HMMA.16816.F32 R84, R4.reuse, R32, R84 ;  /* 0x000000200454723c */ /* 0x040fec0000001854 */
[----:B------:R-:W-:Y:S01]  /*9130*/  HMMA.16816.F32 R132, R4, R12, R72 ;  /* 0x0000000c0484723c */ /* 0x000fe20000001848 */
[----:B-1----:R-:W-:Y:S01]  /*9140*/  FFMA.FTZ R0, R237, UR9, -R8 ;  /* 0x00000009ed007c23 */ /* 0x002fe20008010808 */
[----:B------:R-:W-:Y:S02]  /*9150*/  MOV R237, R141 ;  /* 0x0000008d00ed7202 */ /* 0x000fe40000000f00 */
[----:B------:R-:W-:-:S02]  /*9160*/  MOV R141, R142 ;  /* 0x0000008e008d7202 */ /* 0x000fc40000000f00 */
[C---:B------:R-:W-:Y:S01]  /*9170*/  HMMA.16816.F32 R60, R4.reuse, R30, R60 ;  /* 0x0000001e043c723c */ /* 0x040fe2000000183c */
[----:B------:R-:W-:Y:S02]  /*9180*/  MOV R142, R143 ;  /* 0x0000008f008e7202 */ /* 0x000fe40000000f00 */
[----:B------:R-:W-:Y:S02]  /*9190*/  MOV R143, R188 ;  /* 0x000000bc008f7202 */ /* 0x000fe40000000f00 */
[----:B------:R1:W-:Y:S01]  /*91a0*/  MUFU.EX2 R188, R0 ;  /* 0x0000000000bc7308 */ /* 0x0003e20000000800 */
[C---:B------:R-:W-:Y:S01]  /*91b0*/  HMMA.16816.F32 R48, R4.reuse, R38, R48 ;  /* 0x000000260430723c */ /* 0x040fe20000001830 */
[----:B------:R-:W-:Y:S02]  /*91c0*/  MOV R31, R141 ;  /* 0x0000008d001f7202 */ /* 0x000fe40000000f00 */
[----:B------:R-:W-:Y:S02]  /*91d0*/  MOV R30, R142 ;  /* 0x0000008e001e7202 */ /* 0x000fe40000000f00 */
[----:B------:R-:W-:Y:S01]  /*91e0*/  MOV R209, R143 ;  /* 0x0000008f00d17202 */ /* 0x000fe20000000f00 */
[C---:B------:R-:W-:Y:S06]  /*91f0*/  HMMA.16816.F32 R44, R4.reuse, R26, R44 ;  /* 0x0000001a042c723c */ /* 0x040fec000000182c */
[----:B------:R-:W-:Y:S01]  /*9200*/  HMMA.16816.F32 R32, R4, R34, R96 ;  /* 0x000000220420723c */ /* 0x000fe20000001860 */
[----:B------:R-:W3:Y:S01]  /*9210*/  LDSM.16.MT88.4 R4, [R226+0xbc00] ;  /* 0x00bc0000e204783b */ /* 0x000ee20000004200 */
[----:B-1----:R-:W-:Y:S01]  /*9220*/  FFMA.FTZ R0, R217, UR9, -R2 ;  /* 0x00000009d9007c23 */ /* 0x002fe20008010802 */
[----:B------:R-:W-:-:S04]  /*9230*/  MOV R217, R174 ;  /* 0x000000ae00d97202 */ /* 0x000fc80000000f00 */
[----:B--2---:R-:W-:Y:S01]  /*9240*/  F2FP.F16.F32.PACK_AB R96, R187, R43 ;  /* 0x0000002bbb60723e */ /* 0x004fe200000000ff */
[----:B------:R1:W-:Y:S02]  /*9250*/  MUFU.EX2 R42, R0 ;  /* 0x00000000002a7308 */ /* 0x0003e40000000800 */
[--C-:B-1----:R-:W-:Y:S01]  /*9260*/  FFMA.FTZ R0, R218, UR9, -R2.reuse ;  /* 0x00000009da007c23 */ /* 0x102fe20008010802 */
[----:B------:R-:W-:Y:S02]  /*9270*/  MOV R218, R175 ;  /* 0x000000af00da7202 */ /* 0x000fe40000000f00 */
[----:B------:R-:W-:Y:S03]  /*9280*/  LDSM.16.MT88.4 R172, [R226+0xac00] ;  /* 0x00ac0000e2ac783b */ /* 0x000fe60000004200 */
[----:B------:R1:W2:Y:S02]  /*9290*/  MUFU.EX2 R41, R0 ;  /* 0x0000000000297308 */ /* 0x0002a40000000800 */
[----:B-1----:R-:W-:Y:S01]  /*92a0*/  FFMA.FTZ R0, R220, UR9, -R2 ;  /* 0x00000009dc007c23 */ /* 0x002fe20008010802 */
[----:B------:R-:W-:-:S02]  /*92b0*/  MOV R220, R221 ;  /* 0x000000dd00dc7202 */ /* 0x000fc40000000f00 */
[----:B--2---:R-:W-:-:S03]  /*92c0*/  F2FP.F16.F32.PACK_AB R92, R41, R42 ;  /* 0x0000002a295c723e */ /* 0x004fc600000000ff */
[----:B------:R1:W-:Y:S01]  /*92d0*/  MUFU.EX2 R40, R0 ;  /* 0x0000000000287308 */ /* 0x0003e20000000800 */
[----:B------:R-:W-:Y:S01]  /*92e0*/  MOV R221, R156 ;  /* 0x0000009c00dd7202 */ /* 0x000fe20000000f00 */
[----:B-1----:R-:W-:Y:S01]  /*92f0*/  FFMA.FTZ R0, R222, UR9, -R2 ;  /* 0x00000009de007c23 */ /* 0x002fe20008010802 */
[----:B------:R-:W-:Y:S02]  /*9300*/  MOV R222, R213 ;  /* 0x000000d500de7202 */ /* 0x000fe40000000f00 */
[----:B------:R-:W-:-:S03]  /*9310*/  MOV R2, R210 ;  /* 0x000000d200027202 */ /* 0x000fc60000000f00 */
[----:B------:R1:W2:Y:S01]  /*9320*/  MUFU.EX2 R28, R0 ;  /* 0x00000000001c7308 */ /* 0x0002a20000000800 */
[----:B------:R-:W-:Y:S02]  /*9330*/  MOV R210, R157 ;  /* 0x0000009d00d27202 */ /* 0x000fe40000000f00 */
[----:B------:R-:W-:Y:S01]  /*9340*/  MOV R213, R140 ;  /* 0x0000008c00d57202 */ /* 0x000fe20000000f00 */
[----:B------:R-:W-:Y:S01]  /*9350*/  FFMA.FTZ R2, R2, R16, R223 ;  /* 0x0000001002027223 */ /* 0x000fe200000100df */
[----:B------:R-:W4:Y:S01]  /*9360*/  LDSM.16.MT88.4 R140, [R226+0x9c00] ;  /* 0x009c0000e28c783b */ /* 0x000f220000004200 */
[----:B-1----:R-:W-:Y:S01]  /*9370*/  FFMA.FTZ R0, R246, UR9, -R3 ;  /* 0x00000009f6007c23 */ /* 0x002fe20008010803 */
[----:B------:R-:W-:Y:S02]  /*9380*/  MOV R246, R159 ;  /* 0x0000009f00f67202 */ /* 0x000fe40000000f00 */
[----:B--2---:R-:W-:Y:S01]  /*9390*/  F2FP.F16.F32.PACK_AB R94, R28, R40 ;  /* 0x000000281c5e723e */ /* 0x004fe200000000ff */
[----:B------:R1:W-:Y:S01]  /*93a0*/  MUFU.EX2 R23, R0 ;  /* 0x0000000000177308 */ /* 0x0003e20000000800 */
[----:B------:R-:W2:Y:S01]  /*93b0*/  LDSM.16.MT88.4 R156, [R224+0xac00] ;  /* 0x00ac0000e09c783b */ /* 0x000ea20000004200 */
[----:B------:R-:W-:-:S04]  /*93c0*/  FFMA.FTZ R11, R246, R11, R37 ;  /* 0x0000000bf60b7223 */ /* 0x000fc80000010025 */
[----:B------:R-:W-:Y:S01]  /*93d0*/  FADD.FTZ R16, R29, R11 ;  /* 0x0000000b1d107221 */ /* 0x000fe20000010000 */
[----:B-1----:R-:W-:-:S04]  /*93e0*/  FFMA.FTZ R0, R245, UR9, -R3 ;  /* 0x00000009f5007c23 */ /* 0x002fc80008010803 */
[----:B------:R1:W5:Y:S02]  /*93f0*/  MUFU.EX2 R22, R0 ;  /* 0x0000000000167308 */ /* 0x0003640000000800 */
[----:B-1----:R-:W-:Y:S01]  /*9400*/  FFMA.FTZ R0, R248, UR9, -R3 ;  /* 0x00000009f8007c23 */ /* 0x002fe20008010803 */
[----:B-----5:R-:W-:-:S05]  /*9410*/  F2FP.F16.F32.PACK_AB R93, R22, R23 ;  /* 0x00000017165d723e */ /* 0x020fca00000000ff */
[----:B------:R1:W-:Y:S02]  /*9420*/  MUFU.EX2 R15, R0 ;  /* 0x00000000000f7308 */ /* 0x0003e40000000800 */
[----:B-1----:R-:W-:Y:S01]  /*9430*/  FFMA.FTZ R0, R247, UR9, -R3 ;  /* 0x00000009f7007c23 */ /* 0x002fe20008010803 */
[----:B------:R-:W-:Y:S01]  /*9440*/  FFMA.FTZ R3, R222, R17, R233 ;  /* 0x00000011de037223 */ /* 0x000fe200000100e9 */
[----:B------:R-:W-:-:S04]  /*9450*/  MOV R17, R207 ;  /* 0x000000cf00117202 */ /* 0x000fc80000000f00 */
[----:B------:R1:W5:Y:S01]  /*9460*/  MUFU.EX2 R14, R0 ;  /* 0x00000000000e7308 */ /* 0x0003620000000800 */
[----:B------:R-:W-:Y:S01]  /*9470*/  ISETP.GE.AND P0, PT, R17, 0x3, PT ;  /* 0x000000031100780c */ /* 0x000fe20003f06270 */
[----:B-1----:R-:W-:Y:S01]  /*9480*/  FFMA.FTZ R0, R243, UR9, -R8 ;  /* 0x00000009f3007c23 */ /* 0x002fe20008010808 */
[----:B-----5:R-:W-:-:S05]  /*9490*/  F2FP.F16.F32.PACK_AB R95, R14, R15 ;  /* 0x0000000f0e5f723e */ /* 0x020fca00000000ff */
[----:B------:R1:W5:Y:S02]  /*94a0*/  MUFU.EX2 R24, R0 ;  /* 0x0000000000187308 */ /* 0x0003640000000800 */
[C---:B---3--:R-:W-:Y:S06]  /*94b0*/  HMMA.16816.F32 R88, R92.reuse, R4, R108 ;  /* 0x000000045c58723c */ /* 0x048fec000000186c */
[C---:B------:R-:W-:Y:S06]  /*94c0*/  HMMA.16816.F32 R120, R92.reuse, R126, R128 ;  /* 0x0000007e5c78723c */ /* 0x040fec0000001880 */
[----:B----4-:R-:W-:Y:S01]  /*94d0*/  HMMA.16816.F32 R128, R92, R140, R180 ;  /* 0x0000008c5c80723c */ /* 0x010fe200000018b4 */
[----:B-1----:R-:W-:Y:S01]  /*94e0*/  FFMA.FTZ R0, R244, UR9, -R9 ;  /* 0x00000009f4007c23 */ /* 0x002fe20008010809 */
[----:B-----5:R-:W-:-:S03]  /*94f0*/  F2FP.F16.F32.PACK_AB R98, R24, R188 ;  /* 0x000000bc1862723e */ /* 0x020fc600000000ff */
[----:B------:R1:W-:Y:S01]  /*9500*/  MUFU.EX2 R8, R0 ;  /* 0x0000000000087308 */ /* 0x0003e20000000800 */
[C---:B------:R-:W-:Y:S06]  /*9510*/  HMMA.16816.F32 R136, R92.reuse, R142, R136 ;  /* 0x0000008e5c88723c */ /* 0x040fec0000001888 */
[C---:B------:R-:W-:Y:S06]  /*9520*/  HMMA.16816.F32 R112, R92.reuse, R124, R144 ;  /* 0x0000007c5c70723c */ /* 0x040fec0000001890 */
[----:B------:R-:W-:Y:S01]  /*9530*/  HMMA.16816.F32 R72, R92, R80, R164 ;  /* 0x000000505c48723c */ /* 0x000fe200000018a4 */
[----:B-1----:R-:W-:-:S05]  /*9540*/  FFMA.FTZ R0, R242, UR9, -R9 ;  /* 0x00000009f2007c23 */ /* 0x002fca0008010809 */
[C---:B------:R-:W-:Y:S01]  /*9550*/  HMMA.16816.F32 R76, R92.reuse, R82, R148 ;  /* 0x000000525c4c723c */ /* 0x040fe20000001894 */
[----:B------:R1:W3:Y:S05]  /*9560*/  MUFU.EX2 R12, R0 ;  /* 0x00000000000c7308 */ /* 0x0002ea0000000800 */
[C---:B--2---:R-:W-:Y:S06]  /*9570*/  HMMA.16816.F32 R144, R92.reuse, R156, R176 ;  /* 0x0000009c5c90723c */ /* 0x044fec00000018b0 */
[C---:B------:R-:W-:Y:S06]  /*9580*/  HMMA.16816.F32 R152, R92.reuse, R158, R152 ;  /* 0x0000009e5c98723c */ /* 0x040fec0000001898 */
[----:B------:R-:W-:Y:S01]  /*9590*/  HMMA.16816.F32 R160, R92, R172, R160 ;  /* 0x000000ac5ca0723c */ /* 0x000fe200000018a0 */
[----:B-1----:R-:W-:Y:S01]  /*95a0*/  FFMA.FTZ R0, R241, UR9, -R9 ;  /* 0x00000009f1007c23 */ /* 0x002fe20008010809 */
[----:B---3--:R-:W-:-:S03]  /*95b0*/  F2FP.F16.F32.PACK_AB R97, R12, R8 ;  /* 0x000000080c61723e */ /* 0x008fc600000000ff */
[----:B------:R1:W-:Y:S01]  /*95c0*/  MUFU.EX2 R13, R0 ;  /* 0x00000000000d7308 */ /* 0x0003e20000000800 */
[C---:B------:R-:W-:Y:S06]  /*95d0*/  HMMA.16816.F32 R168, R92.reuse, R174, R168 ;  /* 0x000000ae5ca8723c */ /* 0x040fec00000018a8 */
[----:B------:R-:W-:Y:S07]  /*95e0*/  HMMA.16816.F32 R92, R92, R6, R100 ;  /* 0x000000065c5c723c */ /* 0x000fee0000001864 */
[----:B------:R-:W-:-:S02]  /*95f0*/  MOV R103, R206 ;  /* 0x000000ce00677202 */ /* 0x000fc40000000f00 */
[----:B------:R-:W-:Y:S01]  /*9600*/  MOV R101, R231 ;  /* 0x000000e700657202 */ /* 0x000fe20000000f00 */
[----:B-1----:R-:W-:Y:S01]  /*9610*/  FFMA.FTZ R0, R240, UR9, -R9 ;  /* 0x00000009f0007c23 */ /* 0x002fe20008010809 */
[----:B------:R-:W-:-:S03]  /*9620*/  MOV R102, R252 ;  /* 0x000000fc00667202 */ /* 0x000fc60000000f00 */
[----:B------:R1:W2:Y:S02]  /*9630*/  MUFU.EX2 R9, R0 ;  /* 0x0000000000097308 */ /* 0x0002a40000000800 */
[----:B-1----:R-:W-:Y:S01]  /*9640*/  FFMA.FTZ R0, R31, R10, R30 ;  /* 0x0000000a1f007223 */ /* 0x002fe2000001001e */
[----:B--2---:R-:W-:Y:S01]  /*9650*/  F2FP.F16.F32.PACK_AB R99, R9, R13 ;  /* 0x0000000d0963723e */ /* 0x004fe200000000ff */
[----:B------:R-:W-:Y:S02]  /*9660*/  FADD.FTZ R10, R217, R2 ;  /* 0x00000002d90a7221 */ /* 0x000fe40000010000 */
[----:B------:R-:W-:Y:S01]  /*9670*/  FADD.FTZ R11, R220, R0 ;  /* 0x00000000dc0b7221 */ /* 0x000fe20000010000 */
[----:B------:R-:W-:Y:S01]  /*9680*/  FADD.FTZ R0, R218, R3 ;  /* 0x00000003da007221 */ /* 0x000fe20000010000 */
[----:B------:R-:W-:Y:S02]  /*9690*/  FADD.FTZ R3, R237, R16 ;  /* 0x00000010ed037221 */ /* 0x000fe40000010000 */
[----:B------:R-:W-:Y:S01]  /*96a0*/  FADD.FTZ R2, R238, R11 ;  /* 0x0000000bee027221 */ /* 0x000fe20000010000 */
[----:B------:R-:W-:Y:S01]  /*96b0*/  FADD.FTZ R0, R239, R0 ;  /* 0x00000000ef007221 */ /* 0x000fe20000010000 */
[----:B------:R-:W-:Y:S01]  /*96c0*/  HMMA.16816.F32 R84, R96, R4, R84 ;  /* 0x000000046054723c */ /* 0x000fe20000001854 */
[----:B------:R-:W-:Y:S01]  /*96d0*/  FADD.FTZ R3, R234, R3 ;  /* 0x00000003ea037221 */ /* 0x000fe20000010000 */
[----:B------:R-:W-:Y:S01]  /*96e0*/  FADD.FTZ R2, R235, R2 ;  /* 0x00000002eb027221 */ /* 0x000fe20000010000 */
[----:B------:R-:W-:-:S02]  /*96f0*/  FADD.FTZ R0, R236, R0 ;  /* 0x00000000ec007221 */ /* 0x000fc40000010000 */
        /* <DEDUP_REMOVED lines=50> */
[----:B------:R-:W-:-:S03]  /*9a20*/  FADD.FTZ R4, R24, R4 ;  /* 0x0000000418047221 */ /* 0x000fc60000010000 */
        /* <DEDUP_REMOVED lines=10> */
[----:B------:R-:W-:Y:S01]  /*9ad0*/  HMMA.16816.F32 R156, R96, R158, R60 ;  /* 0x0000009e609c723c */ /* 0x000fe2000000183c */
[----:B------:R-:W-:-:S05]  /*9ae0*/  MOV R104, R211 ;  /* 0x000000d300687202 */ /* 0x000fca0000000f00 */
[C---:B------:R-:W-:Y:S06]  /*9af0*/  HMMA.16816.F32 R172, R96.reuse, R174, R48 ;  /* 0x000000ae60ac723c */ /* 0x040fec0000001830 */
[C---:B------:R-:W-:Y:S06]  /*9b00*/  HMMA.16816.F32 R80, R96.reuse, R82, R44 ;  /* 0x000000526050723c */ /* 0x040fec000000182c */
[----:B------:R-:W-:Y:S01]  /*9b10*/  HMMA.16816.F32 R96, R96, R6, R32 ;  /* 0x000000066060723c */ /* 0x000fe20000001820 */
[----:B------:R-:W-:-:S08]  /*9b20*/  NOP ;  /* 0x0000000000007918 */ /* 0x000fd00000000000 */
[----:B-1----:R-:W-:-:S15]  /*9b30*/  @!P0 BRA `(.L_x_444) ;  /* 0x0000004400cc8947 */ /* 0x002fde0003800000 */
[----:B------:R-:W2:Y:S01]  /*9b40*/  LDL.LU R216, [R1+0x10] ;  /* 0x0000100001d87983 */ /* 0x000ea20000300800 */
[----:B------:R-:W-:Y:S01]  /*9b50*/  VIADD R2, R17, 0xfffffffd ;  /* 0xfffffffd11027836 */ /* 0x000fe20000000000 */
[----:B------:R-:W-:-:S04]  /*9b60*/  DEPBAR.LE SB0, 0x0 ;  /* 0x000080000000791a */ /* 0x000fc80000000000 */
[----:B------:R-:W3:Y:S04]  /*9b70*/  LDL.LU R207, [R1+0x14] ;  /* 0x0000140001cf7983 */ /* 0x000ee80000300800 */
[----:B------:R-:W4:Y:S04]  /*9b80*/  LDL.64 R212, [R1+0x78] ;  /* 0x0000780001d47983 */ /* 0x000f280000100a00 */
[----:B------:R-:W5:Y:S04]  /*9b90*/  LDL.64 R214, [R1+0x20] ;  /* 0x0000200001d67983 */ /* 0x000f680000100a00 */
[----:B------:R-:W5:Y:S04]  /*9ba0*/  LDL R206, [R1+0x48] ;  /* 0x0000480001ce7983 */ /* 0x000f680000100800 */
[----:B------:R-:W5:Y:S01]  /*9bb0*/  LDL R211, [R1+0x58] ;  /* 0x0000580001d37983 */ /* 0x000f620000100800 */
[----:B------:R-:W-:-:S03]  /*9bc0*/  SHF.R.S32.HI R0, RZ, 0x1f, R2 ;  /* 0x0000001fff007819 */ /* 0x000fc60000011402 */
[----:B------:R3:W-:Y:S01]  /*9bd0*/  STL [R1+0x8], R2 ;  /* 0x0000080201007387 */ /* 0x0007e20000100800 */
[----:B------:R-:W-:Y:S01]  /*9be0*/  BAR.SYNC.DEFER_BLOCKING 0x0 ;  /* 0x0000000000007b1d */ /* 0x000fe20000010000 */
[-C--:B--2---:R-:W-:Y:S02]  /*9bf0*/  IMAD R0, R0, R216.reuse, RZ ;  /* 0x000000d800007224 */ /* 0x084fe400078e02ff */
[----:B------:R-:W-:-:S04]  /*9c00*/  IMAD.WIDE.U32 R4, R2, R216, RZ ;  /* 0x000000d802047225 */ /* 0x000fc800078e00ff */
[----:B---3--:R-:W-:-:S04]  /*9c10*/  IMAD R2, R2, R207, R0 ;  /* 0x000000cf02027224 */ /* 0x008fc800078e0200 */
[----:B------:R-:W-:Y:S01]  /*9c20*/  IMAD.IADD R3, R5, 0x1, R2 ;  /* 0x0000000105037824 */ /* 0x000fe200078e0202 */
[----:B----4-:R-:W-:-:S04]  /*9c30*/  LEA R0, P0, R4, R212, 0x6 ;  /* 0x000000d404007211 */ /* 0x010fc800078030ff */
[----:B------:R-:W-:Y:S02]  /*9c40*/  LEA R2, P1, R0, UR6, 0x1 ;  /* 0x0000000600027c11 */ /* 0x000fe4000f8208ff */
[----:B-----5:R-:W-:Y:S02]  /*9c50*/  LEA.HI.X R3, R4, R215, R3, 0x6, P0 ;  /* 0x000000d704037211 */ /* 0x020fe400000f3403 */
[----:B------:R-:W-:Y:S02]  /*9c60*/  IADD3 R4, P0, R206, R2, RZ ;  /* 0x00000002ce047210 */ /* 0x000fe40007f1e0ff */
[----:B------:R-:W-:-:S05]  /*9c70*/  LEA.HI.X R3, R0, UR7, R3, 0x1, P1 ;  /* 0x0000000700037c11 */ /* 0x000fca00088f0c03 */
[----:B------:R-:W-:Y:S01]  /*9c80*/  IMAD.X R5, R211, 0x1, R3, P0 ;  /* 0x00000001d3057824 */ /* 0x000fe200000e0603 */
        /* <DEDUP_REMOVED lines=11> */
[----:B------:R-:W2:Y:S04]  /*9d40*/  LDSM.16.M88.4 R40, [R228] ;  /* 0x00000000e428783b */ /* 0x000ea80000000200 */
[----:B------:R-:W4:Y:S04]  /*9d50*/  LDSM.16.M88.4 R44, [R225+0x6400] ;  /* 0x00640000e12c783b */ /* 0x000f280000000200 */
[----:B------:R-:W-:Y:S04]  /*9d60*/  LDSM.16.M88.4 R48, [R227+0x6000] ;  /* 0x00600000e330783b */ /* 0x000fe80000000200 */
[----:B------:R-:W5:Y:S04]  /*9d70*/  LDSM.16.M88.4 R28, [R229+0x1000] ;  /* 0x00100000e51c783b */ /* 0x000f680000000200 */
[----:B------:R-:W5:Y:S04]  /*9d80*/  LDSM.16.M88.4 R32, [R229] ;  /* 0x00000000e520783b */ /* 0x000f680000000200 */
[----:B------:R-:W5:Y:S04]  /*9d90*/  LDSM.16.M88.4 R56, [R227+0x6400] ;  /* 0x00640000e338783b */ /* 0x000f680000000200 */
[----:B------:R-:W-:Y:S04]  /*9da0*/  LDSM.16.M88.4 R12, [R228+0x3000] ;  /* 0x00300000e40c783b */ /* 0x000fe80000000200 */
[----:B------:R-:W5:Y:S04]  /*9db0*/  LDSM.16.M88.4 R52, [R225+0x7000] ;  /* 0x00700000e134783b */ /* 0x000f680000000200 */
[----:B------:R-:W5:Y:S01]  /*9dc0*/  LDSM.16.M88.4 R24, [R228+0x2000] ;  /* 0x00200000e418783b */ /* 0x000f620000000200 */
[-C--:B---3--:R-:W-:Y:S03]  /*9dd0*/  HMMA.16816.F32 R100, R36, R8.reuse, RZ ;  /* 0x000000082464723c */ /* 0x088fe600000018ff */
[----:B------:R-:W3:Y:S01]  /*9de0*/  LDSM.16.M88.4 R60, [R225+0x7400] ;  /* 0x00740000e13c783b */ /* 0x000ee20000000200 */
[----:B-1----:R-:W1:Y:S02]  /*9df0*/  S2R R3, SR_TID.X ;  /* 0x0000000000037919 */ /* 0x002e640000002100 */
[----:B--2---:R-:W-:Y:S01]  /*9e00*/  HMMA.16816.F32 R4, R40, R8, RZ ;  /* 0x000000082804723c */ /* 0x004fe200000018ff */
[----:B------:R-:W0:Y:S05]  /*9e10*/  LDGDEPBAR ;  /* 0x00000000000079af */ /* 0x000e2a0000000000 */
[-C--:B------:R-:W-:Y:S06]  /*9e20*/  HMMA.16816.F32 R64, R36, R10.reuse, RZ ;  /* 0x0000000a2440723c */ /* 0x080fec00000018ff */
[----:B------:R-:W-:Y:S06]  /*9e30*/  HMMA.16816.F32 R8, R40, R10, RZ ;  /* 0x0000000a2808723c */ /* 0x000fec00000018ff */
[-C--:B----4-:R-:W-:Y:S06]  /*9e40*/  HMMA.16816.F32 R180, R36, R44.reuse, RZ ;  /* 0x0000002c24b4723c */ /* 0x090fec00000018ff */
[----:B------:R-:W-:Y:S06]  /*9e50*/  HMMA.16816.F32 R184, R40, R44, RZ ;  /* 0x0000002c28b8723c */ /* 0x000fec00000018ff */
[----:B------:R-:W-:Y:S01]  /*9e60*/  HMMA.16816.F32 R176, R36, R46, RZ ;  /* 0x0000002e24b0723c */ /* 0x000fe200000018ff */
[----:B-1----:R-:W-:-:S05]  /*9e70*/  IMAD.SHL.U32 R3, R3, 0x2, RZ ;  /* 0x0000000203037824 */ /* 0x002fca00078e00ff */
[----:B------:R-:W-:Y:S01]  /*9e80*/  HMMA.16816.F32 R108, R40, R46, RZ ;  /* 0x0000002e286c723c */ /* 0x000fe200000018ff */
[----:B------:R-:W-:Y:S01]  /*9e90*/  LDSM.16.M88.4 R44, [R227+0x7000] ;  /* 0x00700000e32c783b */ /* 0x000fe20000000200 */
[----:B------:R-:W-:-:S04]  /*9ea0*/  LOP3.LUT R3, R3, 0x6, RZ, 0xc0, !PT ;  /* 0x0000000603037812 */ /* 0x000fc800078ec0ff */
[-C--:B-----5:R-:W-:Y:S06]  /*9eb0*/  HMMA.16816.F32 R104, R28, R48.reuse, R100 ;  /* 0x000000301c68723c */ /* 0x0a0fec0000001864 */
[----:B------:R-:W-:Y:S01]  /*9ec0*/  HMMA.16816.F32 R192, R32, R48, R4 ;  /* 0x0000003020c0723c */ /* 0x000fe20000001804 */
[----:B------:R-:W1:Y:S05]  /*9ed0*/  LDSM.16.M88.4 R4, [R229+0x3000] ;  /* 0x00300000e504783b */ /* 0x000e6a0000000200 */
[-C--:B------:R-:W-:Y:S01]  /*9ee0*/  HMMA.16816.F32 R100, R28, R50.reuse, R64 ;  /* 0x000000321c64723c */ /* 0x080fe20000001840 */
[----:B------:R-:W-:Y:S05]  /*9ef0*/  LDSM.16.M88.4 R64, [R227+0x7400] ;  /* 0x00740000e340783b */ /* 0x000fea0000000200 */
[----:B------:R-:W-:Y:S01]  /*9f00*/  HMMA.16816.F32 R48, R32, R50, R8 ;  /* 0x000000322030723c */ /* 0x000fe20000001808 */
[----:B------:R-:W2:Y:S05]  /*9f10*/  LDSM.16.M88.4 R8, [R229+0x2000] ;  /* 0x00200000e508783b */ /* 0x000eaa0000000200 */
[-C--:B------:R-:W-:Y:S06]  /*9f20*/  HMMA.16816.F32 R196, R28, R56.reuse, R180 ;  /* 0x000000381cc4723c */ /* 0x080fec00000018b4 */
[----:B------:R-:W-:Y:S06]  /*9f30*/  HMMA.16816.F32 R188, R32, R56, R184 ;  /* 0x0000003820bc723c */ /* 0x000fec00000018b8 */
[-C--:B------:R-:W-:Y:S01]  /*9f40*/  HMMA.16816.F32 R204, R28, R58.reuse, R176 ;  /* 0x0000003a1ccc723c */ /* 0x080fe200000018b0 */
[----:B------:R-:W4:Y:S05]  /*9f50*/  LDSM.16.M88.4 R176, [R225+0x6c00] ;  /* 0x006c0000e1b0783b */ /* 0x000f2a0000000200 */
[----:B------:R-:W-:Y:S01]  /*9f60*/  HMMA.16816.F32 R200, R32, R58, R108 ;  /* 0x0000003a20c8723c */ /* 0x000fe2000000186c */
[----:B------:R-:W-:Y:S05]  /*9f70*/  LDSM.16.M88.4 R108, [R225+0x8000] ;  /* 0x00800000e16c783b */ /* 0x000fea0000000200 */
[C---:B------:R-:W-:Y:S06]  /*9f80*/  HMMA.16816.F32 R56, R12.reuse, R52, R104 ;  /* 0x000000340c38723c */ /* 0x040fec0000001868 */
[-C--:B------:R-:W-:Y:S06]  /*9f90*/  HMMA.16816.F32 R180, R12, R54.reuse, R100 ;  /* 0x000000360cb4723c */ /* 0x080fec0000001864 */
[C---:B------:R-:W-:Y:S06]  /*9fa0*/  HMMA.16816.F32 R100, R24.reuse, R54, R48 ;  /* 0x000000361864723c */ /* 0x040fec0000001830 */
[----:B------:R-:W-:Y:S01]  /*9fb0*/  HMMA.16816.F32 R184, R24, R52, R192 ;  /* 0x0000003418b8723c */ /* 0x000fe200000018c0 */
[----:B------:R-:W-:Y:S05]  /*9fc0*/  LDSM.16.M88.4 R52, [R228+0x5000] ;  /* 0x00500000e434783b */ /* 0x000fea0000000200 */
[----:B---3--:R-:W-:Y:S06]  /*9fd0*/  HMMA.16816.F32 R104, R12, R60, R196 ;  /* 0x0000003c0c68723c */ /* 0x008fec00000018c4 */
[----:B-1----:R-:W-:Y:S01]  /*9fe0*/  HMMA.16816.F32 R192, R4, R44, R56 ;  /* 0x0000002c04c0723c */ /* 0x002fe20000001838 */
[----:B------:R-:W1:Y:S05]  /*9ff0*/  LDSM.16.M88.4 R56, [R228+0x4000] ;  /* 0x00400000e438783b */ /* 0x000e6a0000000200 */
[----:B------:R-:W-:Y:S06]  /*a000*/  HMMA.16816.F32 R216, R24, R62, R200 ;  /* 0x0000003e18d8723c */ /* 0x000fec00000018c8 */
[-C--:B------:R-:W-:Y:S01]  /*a010*/  HMMA.16816.F32 R208, R4, R46.reuse, R180 ;  /* 0x0000002e04d0723c */ /* 0x080fe200000018b4 */
[----:B------:R-:W3:Y:S05]  /*a020*/  LDSM.16.M88.4 R180, [R225+0x8400] ;  /* 0x00840000e1b4783b */ /* 0x000eea0000000200 */
[----:B--2---:R-:W-:Y:S01]  /*a030*/  HMMA.16816.F32 R200, R8, R46, R100 ;  /* 0x0000002e08c8723c */ /* 0x004fe20000001864 */
[----:B------:R-:W2:Y:S05]  /*a040*/  LDSM.16.M88.4 R100, [R227+0x6c00] ;  /* 0x006c0000e364783b */ /* 0x000eaa0000000200 */
[----:B------:R-:W-:Y:S06]  /*a050*/  HMMA.16816.F32 R48, R24, R60, R188 ;  /* 0x0000003c1830723c */ /* 0x000fec00000018bc */
[----:B------:R-:W-:Y:S01]  /*a060*/  HMMA.16816.F32 R220, R12, R62, R204 ;  /* 0x0000003e0cdc723c */ /* 0x000fe200000018cc */
[----:B------:R-:W5:Y:S05]  /*a070*/  LDSM.16.M88.4 R60, [R225+0x6800] ;  /* 0x00680000e13c783b */ /* 0x000f6a0000000200 */
[----:B------:R-:W-:Y:S01]  /*a080*/  HMMA.16816.F32 R204, R8, R44, R184 ;  /* 0x0000002c08cc723c */ /* 0x000fe200000018b8 */
[----:B------:R-:W-:Y:S05]  /*a090*/  LDSM.16.M88.4 R44, [R229+0x5000] ;  /* 0x00500000e52c783b */ /* 0x000fea0000000200 */
[----:B------:R-:W-:Y:S01]  /*a0a0*/  HMMA.16816.F32 R188, R4, R64, R104 ;  /* 0x0000004004bc723c */ /* 0x000fe20000001868 */
[----:B------:R-:W-:Y:S05]  /*a0b0*/  LDSM.16.M88.4 R104, [R227+0x8000] ;  /* 0x00800000e368783b */ /* 0x000fea0000000200 */
[----:B----4-:R-:W-:Y:S06]  /*a0c0*/  HMMA.16816.F32 R184, R36, R176, RZ ;  /* 0x000000b024b8723c */ /* 0x010fec00000018ff */
[----:B------:R-:W-:Y:S06]  /*a0d0*/  HMMA.16816.F32 R232, R4, R66, R220 ;  /* 0x0000004204e8723c */ /* 0x000fec00000018dc */
[----:B-1----:R-:W-:Y:S06]  /*a0e0*/  HMMA.16816.F32 R220, R56, R110, R200 ;  /* 0x0000006e38dc723c */ /* 0x002fec00000018c8 */
[-C--:B------:R-:W-:Y:S06]  /*a0f0*/  HMMA.16816.F32 R212, R52, R108.reuse, R192 ;  /* 0x0000006c34d4723c */ /* 0x080fec00000018c0 */
[----:B------:R-:W-:Y:S06]  /*a100*/  HMMA.16816.F32 R204, R56, R108, R204 ;  /* 0x0000006c38cc723c */ /* 0x000fec00000018cc */
[C---:B------:R-:W-:Y:S06]  /*a110*/  HMMA.16816.F32 R240, R52.reuse, R110, R208 ;  /* 0x0000006e34f0723c */ /* 0x040fec00000018d0 */
[----:B---3--:R-:W-:Y:S06]  /*a120*/  HMMA.16816.F32 R248, R52, R180, R188 ;  /* 0x000000b434f8723c */ /* 0x008fec00000018bc */
[----:B--2---:R-:W-:Y:S06]  /*a130*/  HMMA.16816.F32 R200, R28, R100, R184 ;  /* 0x000000641cc8723c */ /* 0x004fec00000018b8 */
[C---:B-----5:R-:W-:Y:S06]  /*a140*/  HMMA.16816.F32 R188, R36.reuse, R60, RZ ;  /* 0x0000003c24bc723c */ /* 0x060fec00000018ff */
[C---:B------:R-:W-:Y:S06]  /*a150*/  HMMA.16816.F32 R184, R36.reuse, R62, RZ ;  /* 0x0000003e24b8723c */ /* 0x040fec00000018ff */
[----:B------:R-:W-:Y:S01]  /*a160*/  HMMA.16816.F32 R108, R36, R178, RZ ;  /* 0x000000b2246c723c */ /* 0x000fe200000018ff */
[----:B------:R-:W1:Y:S05]  /*a170*/  LDSM.16.M88.4 R36, [R227+0x6800] ;  /* 0x00680000e324783b */ /* 0x000e6a0000000200 */
[----:B------:R-:W-:Y:S01]  /*a180*/  HMMA.16816.F32 R196, R8, R64, R48 ;  /* 0x0000004008c4723c */ /* 0x000fe20000001830 */
[----:B------:R-:W2:Y:S05]  /*a190*/  LDSM.16.M88.4 R48, [R229+0x4000] ;  /* 0x00400000e530783b */ /* 0x000eaa0000000200 */
[----:B------:R-:W-:Y:S06]  /*a1a0*/  HMMA.16816.F32 R192, R40, R176, RZ ;  /* 0x000000b028c0723c */ /* 0x000fec00000018ff */
[----:B------:R-:W-:Y:S06]  /*a1b0*/  HMMA.16816.F32 R236, R8, R66, R216 ;  /* 0x0000004208ec723c */ /* 0x000fec00000018d8 */
[C---:B------:R-:W-:Y:S06]  /*a1c0*/  HMMA.16816.F32 R64, R40.reuse, R60, RZ ;  /* 0x0000003c2840723c */ /* 0x040fec00000018ff */
[----:B------:R-:W-:Y:S06]  /*a1d0*/  HMMA.16816.F32 R60, R40, R62, RZ ;  /* 0x0000003e283c723c */ /* 0x000fec00000018ff */
[----:B------:R-:W-:Y:S06]  /*a1e0*/  HMMA.16816.F32 R216, R32, R100, R192 ;  /* 0x0000006420d8723c */ /* 0x000fec00000018c0 */
[----:B------:R-:W-:Y:S06]  /*a1f0*/  HMMA.16816.F32 R244, R56, R180, R196 ;  /* 0x000000b438f4723c */ /* 0x000fec00000018c4 */
[----:B------:R-:W-:Y:S06]  /*a200*/  HMMA.16816.F32 R192, R40, R178, RZ ;  /* 0x000000b228c0723c */ /* 0x000fec00000018ff */
[C---:B-1----:R-:W-:Y:S06]  /*a210*/  HMMA.16816.F32 R188, R28.reuse, R36, R188 ;  /* 0x000000241cbc723c */ /* 0x042fec00000018bc */
[C---:B------:R-:W-:Y:S06]  /*a220*/  HMMA.16816.F32 R184, R28.reuse, R38, R184 ;  /* 0x000000261cb8723c */ /* 0x040fec00000018b8 */
[----:B------:R-:W-:Y:S01]  /*a230*/  HMMA.16816.F32 R40, R28, R102, R108 ;  /* 0x000000661c28723c */ /* 0x000fe2000000186c */
[----:B------:R-:W1:Y:S05]  /*a240*/  LDSM.16.M88.4 R28, [R225+0x7c00] ;  /* 0x007c0000e11c783b */ /* 0x000e6a0000000200 */
[C---:B------:R-:W-:Y:S06]  /*a250*/  HMMA.16816.F32 R196, R32.reuse, R36, R64 ;  /* 0x0000002420c4723c */ /* 0x040fec0000001840 */
[C---:B------:R-:W-:Y:S01]  /*a260*/  HMMA.16816.F32 R176, R32.reuse, R38, R60 ;  /* 0x0000002620b0723c */ /* 0x040fe2000000183c */
[----:B------:R-:W3:Y:S05]  /*a270*/  LDSM.16.M88.4 R36, [R225+0x7800] ;  /* 0x00780000e124783b */ /* 0x000eea0000000200 */
[----:B------:R-:W-:Y:S01]  /*a280*/  HMMA.16816.F32 R108, R32, R102, R192 ;  /* 0x00000066206c723c */ /* 0x000fe200000018c0 */
[----:B------:R-:W4:Y:S05]  /*a290*/  LDSM.16.M88.4 R32, [R227+0x7800] ;  /* 0x00780000e320783b */ /* 0x000f2a0000000200 */
[-C--:B--2---:R-:W-:Y:S06]  /*a2a0*/  HMMA.16816.F32 R208, R48, R104.reuse, R204 ;  /* 0x0000006830d0723c */ /* 0x084fec00000018cc */
[----:B------:R-:W-:Y:S06]  /*a2b0*/  HMMA.16816.F32 R212, R44, R104, R212 ;  /* 0x000000682cd4723c */ /* 0x000fec00000018d4 */
[----:B-1----:R-:W-:-:S12]  /*a2c0*/  HMMA.16816.F32 R60, R12, R28, R200 ;  /* 0x0000001c0c3c723c */ /* 0x002fd800000018c8 */
[----:B------:R-:W-:-:S04]  /*a2d0*/  FMUL.FTZ R0, R208, UR8 ;  /* 0x00000008d0007c20 */ /* 0x000fc80008410000 */
[----:B------:R1:W2:Y:S01]  /*a2e0*/  MUFU.TANH R16, R0 ;  /* 0x0000000000107308 */ /* 0x0002a20000002400 */
[C---:B---3--:R-:W-:Y:S06]  /*a2f0*/  HMMA.16816.F32 R100, R12.reuse, R36, R188 ;  /* 0x000000240c64723c */ /* 0x048fec00000018bc */
[C---:B------:R-:W-:Y:S06]  /*a300*/  HMMA.16816.F32 R64, R12.reuse, R38, R184 ;  /* 0x000000260c40723c */ /* 0x040fec00000018b8 */
[----:B------:R-:W-:Y:S01]  /*a310*/  HMMA.16816.F32 R12, R12, R30, R40 ;  /* 0x0000001e0c0c723c */ /* 0x000fe20000001828 */
[----:B------:R-:W3:Y:S01]  /*a320*/  LDSM.16.M88.4 R40, [R227+0x7c00] ;  /* 0x007c0000e328783b */ /* 0x000ee20000000200 */
[----:B-1----:R-:W-:-:S04]  /*a330*/  FMUL.FTZ R0, R209, UR8 ;  /* 0x00000008d1007c20 */ /* 0x002fc80008410000 */
[----:B------:R-:W-:Y:S06]  /*a340*/  HMMA.16816.F32 R188, R24, R30, R108 ;  /* 0x0000001e18bc723c */ /* 0x000fec000000186c */
[C---:B----4-:R-:W-:Y:S06]  /*a350*/  HMMA.16816.F32 R108, R4.reuse, R32, R100 ;  /* 0x00000020046c723c */ /* 0x050fec0000001864 */
[----:B------:R-:W-:Y:S06]  /*a360*/  HMMA.16816.F32 R200, R4, R34, R64 ;  /* 0x0000002204c8723c */ /* 0x000fec0000001840 */
[----:B------:R-:W-:Y:S01]  /*a370*/  HMMA.16816.F32 R64, R52, R182, R232 ;  /* 0x000000b63440723c */ /* 0x000fe200000018e8 */
[----:B------:R1:W4:Y:S05]  /*a380*/  MUFU.TANH R232, R0 ;  /* 0x0000000000e87308 */ /* 0x00032a0000002400 */
[----:B------:R-:W-:Y:S01]  /*a390*/  HMMA.16816.F32 R184, R24, R28, R216 ;  /* 0x0000001c18b8723c */ /* 0x000fe200000018d8 */
[----:B--2---:R-:W-:-:S05]  /*a3a0*/  IMAD.MOV.U32 R235, RZ, RZ, R16 ;  /* 0x000000ffffeb7224 */ /* 0x004fca00078e0010 */
[----:B------:R-:W-:Y:S06]  /*a3b0*/  HMMA.16816.F32 R180, R56, R182, R236 ;  /* 0x000000b638b4723c */ /* 0x000fec00000018ec */
[----:B---3--:R-:W-:Y:S01]  /*a3c0*/  HMMA.16816.F32 R192, R4, R42, R12 ;  /* 0x0000002a04c0723c */ /* 0x008fe2000000180c */
[----:B-1----:R-:W-:Y:S01]  /*a3d0*/  FMUL.FTZ R0, R210, UR8 ;  /* 0x00000008d2007c20 */ /* 0x002fe20008410000 */
[----:B------:R-:W-:-:S04]  /*a3e0*/  IMAD.MOV.U32 R239, RZ, RZ, R17 ;  /* 0x000000ffffef7224 */ /* 0x000fc800078e0011 */
[----:B------:R-:W-:Y:S01]  /*a3f0*/  HMMA.16816.F32 R12, R48, R106, R220 ;  /* 0x0000006a300c723c */ /* 0x000fe200000018dc */
[----:B------:R1:W-:Y:S05]  /*a400*/  MUFU.TANH R222, R0 ;  /* 0x0000000000de7308 */ /* 0x0003ea0000002400 */
[----:B------:R-:W-:Y:S01]  /*a410*/  HMMA.16816.F32 R204, R4, R40, R60 ;  /* 0x0000002804cc723c */ /* 0x000fe2000000183c */
[----:B------:R-:W2:Y:S05]  /*a420*/  LDSM.16.M88.4 R4, [R227+0x8400] ;  /* 0x00840000e304783b */ /* 0x000eaa0000000200 */
[----:B------:R-:W-:Y:S01]  /*a430*/  HMMA.16816.F32 R104, R44, R106, R240 ;  /* 0x0000006a2c68723c */ /* 0x000fe200000018f0 */
[----:B-1----:R-:W-:-:S05]  /*a440*/  FMUL.FTZ R0, R211, UR8 ;  /* 0x00000008d3007c20 */ /* 0x002fca0008410000 */
[C---:B------:R-:W-:Y:S01]  /*a450*/  HMMA.16816.F32 R196, R24.reuse, R36, R196 ;  /* 0x0000002418c4723c */ /* 0x040fe200000018c4 */
[----:B------:R1:W3:Y:S05]  /*a460*/  MUFU.TANH R218, R0 ;  /* 0x0000000000da7308 */ /* 0x0002ea0000002400 */
[----:B------:R-:W-:Y:S06]  /*a470*/  HMMA.16816.F32 R176, R24, R38, R176 ;  /* 0x0000002618b0723c */ /* 0x000fec00000018b0 */
[----:B------:R-:W-:Y:S01]  /*a480*/  HMMA.16816.F32 R100, R8, R40, R184 ;  /* 0x000000280864723c */ /* 0x000fe200000018b8 */
[----:B-1----:R-:W-:-:S04]  /*a490*/  FMUL.FTZ R0, R212, UR8 ;  /* 0x00000008d4007c20 */ /* 0x002fc80008410000 */
[----:B------:R1:W-:Y:S07]  /*a4a0*/  MUFU.TANH R221, R0 ;  /* 0x0000000000dd7308 */ /* 0x0003ee0000002400 */
[----:B------:R-:W-:Y:S06]  /*a4b0*/  HMMA.16816.F32 R24, R8, R32, R196 ;  /* 0x000000200818723c */ /* 0x000fec00000018c4 */
[C---:B--2---:R-:W-:Y:S06]  /*a4c0*/  HMMA.16816.F32 R28, R48.reuse, R4, R244 ;  /* 0x00000004301c723c */ /* 0x044fec00000018f4 */
[----:B------:R-:W-:Y:S01]  /*a4d0*/  HMMA.16816.F32 R180, R48, R6, R180 ;  /* 0x0000000630b4723c */ /* 0x000fe200000018b4 */
[----:B-1----:R-:W-:-:S05]  /*a4e0*/  FMUL.FTZ R0, R213, UR8 ;  /* 0x00000008d5007c20 */ /* 0x002fca0008410000 */
[C---:B------:R-:W-:Y:S01]  /*a4f0*/  HMMA.16816.F32 R36, R44.reuse, R4, R248 ;  /* 0x000000042c24723c */ /* 0x040fe200000018f8 */
[----:B------:R1:W-:Y:S05]  /*a500*/  MUFU.TANH R220, R0 ;  /* 0x0000000000dc7308 */ /* 0x0003ea0000002400 */
[----:B------:R-:W-:Y:S01]  /*a510*/  HMMA.16816.F32 R64, R44, R6, R64 ;  /* 0x000000062c40723c */ /* 0x000fe20000001840 */
[----:B------:R-:W-:Y:S05]  /*a520*/  LDSM.16.M88.4 R4, [R227+0x8800] ;  /* 0x00880000e304783b */ /* 0x000fea0000000200 */
[----:B------:R-:W-:Y:S01]  /*a530*/  FMUL.FTZ R30, R30, UR8 ;  /* 0x000000081e1e7c20 */ /* 0x000fe20008410000 */
[----:B------:R-:W-:-:S03]  /*a540*/  FMUL.FTZ R31, R31, UR8 ;  /* 0x000000081f1f7c20 */ /* 0x000fc60008410000 */
[----:B------:R-:W-:Y:S02]  /*a550*/  MUFU.TANH R212, R30 ;  /* 0x0000001e00d47308 */ /* 0x000fe40000002400 */
[----:B------:R-:W-:Y:S01]  /*a560*/  FMUL.FTZ R183, R183, UR8 ;  /* 0x00000008b7b77c20 */ /* 0x000fe20008410000 */
[----:B-1----:R-:W-:Y:S01]  /*a570*/  FMUL.FTZ R0, R214, UR8 ;  /* 0x00000008d6007c20 */ /* 0x002fe20008410000 */
[----:B------:R-:W-:Y:S01]  /*a580*/  FMUL.FTZ R182, R182, UR8 ;  /* 0x00000008b6b67c20 */ /* 0x000fe20008410000 */
[----:B------:R-:W-:Y:S01]  /*a590*/  FMUL.FTZ R181, R181, UR8 ;  /* 0x00000008b5b57c20 */ /* 0x000fe20008410000 */
[----:B------:R-:W-:Y:S02]  /*a5a0*/  FMUL.FTZ R180, R180, UR8 ;  /* 0x00000008b4b47c20 */ /* 0x000fe40008410000 */
[----:B------:R1:W-:Y:S01]  /*a5b0*/  MUFU.TANH R223, R0 ;  /* 0x0000000000df7308 */ /* 0x0003e20000002400 */
[----:B------:R-:W-:Y:S01]  /*a5c0*/  FMUL.FTZ R36, R36, UR8 ;  /* 0x0000000824247c20 */ /* 0x000fe20008410000 */
[----:B------:R-:W-:Y:S01]  /*a5d0*/  FMUL.FTZ R37, R37, UR8 ;  /* 0x0000000825257c20 */ /* 0x000fe20008410000 */
[----:B------:R-:W-:Y:S01]  /*a5e0*/  FMUL.FTZ R38, R38, UR8 ;  /* 0x0000000826267c20 */ /* 0x000fe20008410000 */
[----:B------:R-:W-:-:S02]  /*a5f0*/  FMUL.FTZ R39, R39, UR8 ;  /* 0x0000000827277c20 */ /* 0x000fc40008410000 */
[----:B------:R-:W-:Y:S01]  /*a600*/  FMUL.FTZ R64, R64, UR8 ;  /* 0x0000000840407c20 */ /* 0x000fe20008410000 */
[----:B------:R-:W-:Y:S01]  /*a610*/  FMUL.FTZ R65, R65, UR8 ;  /* 0x0000000841417c20 */ /* 0x000fe20008410000 */
[----:B------:R-:W-:Y:S01]  /*a620*/  MUFU.TANH R197, R31 ;  /* 0x0000001f00c57308 */ /* 0x000fe20000002400 */
[----:B------:R-:W-:Y:S01]  /*a630*/  FMUL.FTZ R66, R66, UR8 ;  /* 0x0000000842427c20 */ /* 0x000fe20008410000 */
[----:B------:R-:W-:-:S06]  /*a640*/  FMUL.FTZ R67, R67, UR8 ;  /* 0x0000000843437c20 */ /* 0x000fcc0008410000 */
[----:B------:R-:W-:Y:S01]  /*a650*/  MUFU.TANH R198, R36 ;  /* 0x0000002400c67308 */ /* 0x000fe20000002400 */
[----:B-1----:R-:W-:-:S07]  /*a660*/  FMUL.FTZ R0, R12, UR8 ;  /* 0x000000080c007c20 */ /* 0x002fce0008410000 */
[----:B------:R1:W-:Y:S08]  /*a670*/  MUFU.TANH R17, R0 ;  /* 0x0000000000117308 */ /* 0x0003f00000002400 */
[----:B------:R-:W-:Y:S08]  /*a680*/  MUFU.TANH R199, R37 ;  /* 0x0000002500c77308 */ /* 0x000ff00000002400 */
[----:B------:R-:W-:Y:S01]  /*a690*/  MUFU.TANH R185, R38 ;  /* 0x0000002600b97308 */ /* 0x000fe20000002400 */
[----:B-1----:R-:W-:-:S07]  /*a6a0*/  FMUL.FTZ R0, R13, UR8 ;  /* 0x000000080d007c20 */ /* 0x002fce0008410000 */
[----:B------:R1:W-:Y:S08]  /*a6b0*/  MUFU.TANH R16, R0 ;  /* 0x0000000000107308 */ /* 0x0003f00000002400 */
[----:B------:R-:W-:Y:S08]  /*a6c0*/  MUFU.TANH R184, R39 ;  /* 0x0000002700b87308 */ /* 0x000ff00000002400 */
[----:B------:R-:W-:Y:S01]  /*a6d0*/  MUFU.TANH R196, R183 ;  /* 0x000000b700c47308 */ /* 0x000fe20000002400 */
[----:B-1----:R-:W-:-:S07]  /*a6e0*/  FMUL.FTZ R0, R14, UR8 ;  /* 0x000000080e007c20 */ /* 0x002fce0008410000 */
[----:B------:R1:W2:Y:S08]  /*a6f0*/  MUFU.TANH R22, R0 ;  /* 0x0000000000167308 */ /* 0x0002b00000002400 */
[----:B------:R-:W-:Y:S08]  /*a700*/  MUFU.TANH R208, R182 ;  /* 0x000000b600d07308 */ /* 0x000ff00000002400 */
[----:B------:R-:W-:Y:S01]  /*a710*/  MUFU.TANH R187, R64 ;  /* 0x0000004000bb7308 */ /* 0x000fe20000002400 */
[----:B-1----:R-:W-:-:S02]  /*a720*/  FMUL.FTZ R0, R15, UR8 ;  /* 0x000000080f007c20 */ /* 0x002fc40008410000 */
[----:B------:R-:W1:Y:S05]  /*a730*/  LDSM.16.M88.4 R12, [R225+0x8800] ;  /* 0x00880000e10c783b */ /* 0x000e6a0000000200 */
[----:B------:R5:W2:Y:S08]  /*a740*/  MUFU.TANH R23, R0 ;  /* 0x0000000000177308 */ /* 0x000ab00000002400 */
[----:B------:R-:W-:Y:S08]  /*a750*/  MUFU.TANH R186, R65 ;  /* 0x0000004100ba7308 */ /* 0x000ff00000002400 */
[----:B------:R-:W-:Y:S01]  /*a760*/  MUFU.TANH R183, R66 ;  /* 0x0000004200b77308 */ /* 0x000fe20000002400 */
[----:B-----5:R-:W-:-:S07]  /*a770*/  FMUL.FTZ R0, R104, UR8 ;  /* 0x0000000868007c20 */ /* 0x020fce0008410000 */
[----:B------:R5:W2:Y:S08]  /*a780*/  MUFU.TANH R211, R0 ;  /* 0x0000000000d37308 */ /* 0x000ab00000002400 */
[----:B------:R-:W-:Y:S01]  /*a790*/  MUFU.TANH R182, R67 ;  /* 0x0000004300b67308 */ /* 0x000fe20000002400 */
[----:B-1----:R-:W-:Y:S07]  /*a7a0*/  HMMA.16816.F32 R36, R52, R14, R200 ;  /* 0x0000000e3424723c */ /* 0x002fee00000018c8 */
[----:B------:R-:W-:Y:S01]  /*a7b0*/  MUFU.TANH R213, R181 ;  /* 0x000000b500d57308 */ /* 0x000fe20000002400 */
[----:B-----5:R-:W-:-:S07]  /*a7c0*/  FMUL.FTZ R0, R105, UR8 ;  /* 0x0000000869007c20 */ /* 0x020fce0008410000 */
[----:B------:R1:W5:Y:S08]  /*a7d0*/  MUFU.TANH R210, R0 ;  /* 0x0000000000d27308 */ /* 0x0003700000002400 */
[----:B------:R-:W-:Y:S01]  /*a7e0*/  MUFU.TANH R209, R180 ;  /* 0x000000b400d17308 */ /* 0x000fe20000002400 */
[----:B------:R-:W-:Y:S01]  /*a7f0*/  HMMA.16816.F32 R36, R44, R6, R36 ;  /* 0x000000062c24723c */ /* 0x000fe20000001824 */
[----:B-1----:R-:W-:-:S06]  /*a800*/  FMUL.FTZ R0, R215, UR8 ;  /* 0x00000008d7007c20 */ /* 0x002fcc0008410000 */
[----:B------:R1:W-:Y:S02]  /*a810*/  MUFU.TANH R219, R0 ;  /* 0x0000000000db7308 */ /* 0x0003e40000002400 */
[----:B-1----:R-:W-:-:S06]  /*a820*/  FMUL.FTZ R0, R106, UR8 ;  /* 0x000000086a007c20 */ /* 0x002fcc0008410000 */
[----:B------:R1:W5:Y:S02]  /*a830*/  MUFU.TANH R217, R0 ;  /* 0x0000000000d97308 */ /* 0x0003640000002400 */
[----:B-1----:R-:W-:Y:S02]  /*a840*/  FMUL.FTZ R0, R107, UR8 ;  /* 0x000000086b007c20 */ /* 0x002fe40008410000 */
[----:B------:R-:W-:Y:S04]  /*a850*/  HMMA.16816.F32 R104, R8, R42, R188 ;  /* 0x0000002a0868723c */ /* 0x000fe800000018bc */
[----:B------:R1:W-:Y:S02]  /*a860*/  MUFU.TANH R216, R0 ;  /* 0x0000000000d87308 */ /* 0x0003e40000002400 */
[----:B-1----:R-:W-:-:S06]  /*a870*/  FMUL.FTZ R0, R28, UR8 ;  /* 0x000000081c007c20 */ /* 0x002fcc0008410000 */
[----:B------:R1:W-:Y:S02]  /*a880*/  MUFU.TANH R215, R0 ;  /* 0x0000000000d77308 */ /* 0x0003e40000002400 */
[----:B-1----:R-:W-:Y:S02]  /*a890*/  FMUL.FTZ R0, R29, UR8 ;  /* 0x000000081d007c20 */ /* 0x002fe40008410000 */
[----:B------:R-:W-:Y:S04]  /*a8a0*/  HMMA.16816.F32 R28, R8, R34, R176 ;  /* 0x00000022081c723c */ /* 0x000fe800000018b0 */
[----:B------:R1:W5:Y:S02]  /*a8b0*/  MUFU.TANH R214, R0 ;  /* 0x0000000000d67308 */ /* 0x0003640000002400 */
[-C--:B------:R-:W-:Y:S01]  /*a8c0*/  HMMA.16816.F32 R32, R56, R12.reuse, R24 ;  /* 0x0000000c3820723c */ /* 0x080fe20000001818 */
[----:B------:R-:W3:Y:S05]  /*a8d0*/  LDSM.16.M88.4 R24, [R225+0x8c00] ;  /* 0x008c0000e118783b */ /* 0x000eea0000000200 */
[----:B------:R-:W-:Y:S01]  /*a8e0*/  HMMA.16816.F32 R8, R52, R12, R108 ;  /* 0x0000000c3408723c */ /* 0x000fe2000000186c */
[----:B-1----:R-:W-:-:S04]  /*a8f0*/  VIADD R0, R239, 0xfffffffd ;  /* 0xfffffffdef007836 */ /* 0x002fc80000000000 */
[----:B------:R-:W-:-:S07]  /*a900*/  IMAD R0, R0, 0x40, R3 ;  /* 0x0000004000007824 */ /* 0x000fce00078e0203 */
[----:B------:R-:W-:Y:S01]  /*a910*/  HMMA.16816.F32 R28, R56, R14, R28 ;  /* 0x0000000e381c723c */ /* 0x000fe2000000181c */
[C---:B------:R-:W-:Y:S01]  /*a920*/  VIADD R2, R0.reuse, 0x1 ;  /* 0x0000000100027836 */ /* 0x040fe20000000000 */
[C---:B------:R-:W-:Y:S01]  /*a930*/  ISETP.GE.AND P2, PT, R0.reuse, R21, PT ;  /* 0x000000150000720c */ /* 0x040fe20003f46270 */
[----:B------:R-:W-:-:S03]  /*a940*/  VIADD R3, R0, 0x8 ;  /* 0x0000000800037836 */ /* 0x000fc60000000000 */
[-C--:B------:R-:W-:Y:S01]  /*a950*/  HMMA.16816.F32 R60, R48, R4.reuse, R32 ;  /* 0x00000004303c723c */ /* 0x080fe20000001820 */
[-C--:B------:R-:W-:Y:S02]  /*a960*/  ISETP.GE.AND P4, PT, R0, R18.reuse, PT ;  /* 0x000000120000720c */ /* 0x080fe40003f86270 */
[C---:B------:R-:W-:Y:S02]  /*a970*/  ISETP.GE.AND P0, PT, R2.reuse, R18, PT ;  /* 0x000000120200720c */ /* 0x040fe40003f06270 */
[C---:B------:R-:W-:Y:S01]  /*a980*/  ISETP.GE.AND P3, PT, R2.reuse, R21, PT ;  /* 0x000000150200720c */ /* 0x040fe20003f66270 */
[----:B------:R-:W-:Y:S01]  /*a990*/  HMMA.16816.F32 R12, R44, R4, R8 ;  /* 0x000000042c0c723c */ /* 0x000fe20000001808 */
[----:B------:R-:W1:Y:S01]  /*a9a0*/  LDSM.16.M88.4 R8, [R227+0x8c00] ;  /* 0x008c0000e308783b */ /* 0x000e620000000200 */
[----:B------:R-:W-:Y:S01]  /*a9b0*/  ISETP.GE.AND P1, PT, R2, R19, PT ;  /* 0x000000130200720c */ /* 0x000fe20003f26270 */
[----:B------:R-:W-:-:S04]  /*a9c0*/  DEPBAR.LE SB0, 0x0 ;  /* 0x000080000000791a */ /* 0x000fc80000000000 */
[----:B------:R-:W-:Y:S01]  /*a9d0*/  ISETP.GE.AND P5, PT, R2, R20, PT ;  /* 0x000000140200720c */ /* 0x000fe20003fa6270 */
[----:B------:R-:W-:Y:S01]  /*a9e0*/  VIADD R2, R0, 0x9 ;  /* 0x0000000900027836 */ /* 0x000fe20000000000 */
[----:B----4-:R-:W-:Y:S01]  /*a9f0*/  FSEL R42, R232, -INF , !P0 ;  /* 0xff800000e82a7808 */ /* 0x010fe20004000000 */
[----:B------:R-:W-:Y:S01]  /*aa00*/  VIADD R4, R0, 0x11 ;  /* 0x0000001100047836 */ /* 0x000fe20000000000 */
[----:B---3--:R-:W-:Y:S01]  /*aa10*/  HMMA.16816.F32 R32, R56, R24, R100 ;  /* 0x000000183820723c */ /* 0x008fe20000001864 */
[C---:B------:R-:W-:Y:S02]  /*aa20*/  ISETP.GE.AND P0, PT, R3.reuse, R21, PT ;  /* 0x000000150300720c */ /* 0x040fe40003f06270 */
[-C--:B------:R-:W-:Y:S02]  /*aa30*/  ISETP.GE.AND P6, PT, R3, R18.reuse, PT ;  /* 0x000000120300720c */ /* 0x080fe40003fc6270 */
[----:B------:R-:W-:Y:S01]  /*aa40*/  FSEL R40, R235, -INF , !P4 ;  /* 0xff800000eb287808 */ /* 0x000fe20006000000 */
[----:B------:R-:W-:Y:S01]  /*aa50*/  HMMA.16816.F32 R28, R48, R6, R28 ;  /* 0x00000006301c723c */ /* 0x000fe2000000181c */
[----:B------:R-:W-:Y:S01]  /*aa60*/  FMUL.FTZ R61, R61, UR8 ;  /* 0x000000083d3d7c20 */ /* 0x000fe20008410000 */
[----:B------:R-:W-:Y:S01]  /*aa70*/  ISETP.GE.AND P4, PT, R2, R18, PT ;  /* 0x000000120200720c */ /* 0x000fe20003f86270 */
[----:B------:R-:W-:Y:S01]  /*aa80*/  FMUL.FTZ R60, R60, UR8 ;  /* 0x000000083c3c7c20 */ /* 0x000fe20008410000 */
[----:B------:R-:W-:Y:S01]  /*aa90*/  FSEL R176, R218, -INF , !P3 ;  /* 0xff800000dab07808 */ /* 0x000fe20005800000 */
[----:B------:R3:W-:Y:S01]  /*aaa0*/  MUFU.TANH R179, R61 ;  /* 0x0000003d00b37308 */ /* 0x0007e20000002400 */
[----:B--2---:R-:W-:Y:S01]  /*aab0*/  FSEL R177, R22, -INF , !P0 ;  /* 0xff80000016b17808 */ /* 0x004fe20004000000 */
[C---:B------:R-:W-:Y:S01]  /*aac0*/  HMMA.16816.F32 R64, R52.reuse, R24, R204 ;  /* 0x000000183440723c */ /* 0x040fe200000018cc */
[----:B------:R-:W-:Y:S01]  /*aad0*/  FSEL R108, R17, -INF , !P6 ;  /* 0xff800000116c7808 */ /* 0x000fe20007000000 */
[----:B------:R-:W-:Y:S01]  /*aae0*/  FMUL.FTZ R43, R63, UR8 ;  /* 0x000000083f2b7c20 */ /* 0x000fe20008410000 */
[CC--:B------:R-:W-:Y:S01]  /*aaf0*/  ISETP.GE.AND P3, PT, R2.reuse, R19.reuse, PT ;  /* 0x000000130200720c */ /* 0x0c0fe20003f66270 */
[----:B------:R-:W-:Y:S01]  /*ab00*/  FMUL.FTZ R13, R13, UR8 ;  /* 0x000000080d0d7c20 */ /* 0x000fe20008410000 */
[-C--:B------:R-:W-:Y:S01]  /*ab10*/  ISETP.GE.AND P0, PT, R2, R20.reuse, PT ;  /* 0x000000140200720c */ /* 0x080fe20003f06270 */
[----:B------:R2:W4:Y:S01]  /*ab20*/  MUFU.TANH R181, R60 ;  /* 0x0000003c00b57308 */ /* 0x0005220000002400 */
[C---:B------:R-:W-:Y:S01]  /*ab30*/  ISETP.GE.AND P6, PT, R3.reuse, R19, PT ;  /* 0x000000130300720c */ /* 0x040fe20003fc6270 */
[-C--:B------:R-:W-:Y:S01]  /*ab40*/  HMMA.16816.F32 R52, R52, R26.reuse, R192 ;  /* 0x0000001a3434723c */ /* 0x080fe200000018c0 */
[----:B------:R-:W-:Y:S01]  /*ab50*/  FSEL R109, R16, -INF , !P4 ;  /* 0xff800000106d7808 */ /* 0x000fe20006000000 */
[----:B------:R-:W-:Y:S01]  /*ab60*/  FMUL.FTZ R16, R36, UR8 ;  /* 0x0000000824107c20 */ /* 0x000fe20008410000 */
[----:B------:R-:W-:Y:S01]  /*ab70*/  ISETP.GE.AND P4, PT, R3, R20, PT ;  /* 0x000000140300720c */ /* 0x000fe20003f86270 */
[----:B------:R-:W-:Y:S01]  /*ab80*/  VIADD R7, R0, 0x28 ;  /* 0x0000002800077836 */ /* 0x000fe20000000000 */
[----:B------:R-:W-:Y:S01]  /*ab90*/  FSEL R100, R220, -INF , !P1 ;  /* 0xff800000dc647808 */ /* 0x000fe20004800000 */
[----:B------:R-:W-:Y:S01]  /*aba0*/  HMMA.16816.F32 R56, R56, R26, R104 ;  /* 0x0000001a3838723c */ /* 0x000fe20000001868 */
[----:B---3--:R-:W-:Y:S01]  /*abb0*/  FSEL R61, R222, -INF , !P2 ;  /* 0xff800000de3d7808 */ /* 0x008fe20005000000 */
[----:B------:R3:W-:Y:S01]  /*abc0*/  MUFU.TANH R26, R13 ;  /* 0x0000000d001a7308 */ /* 0x0007e20000002400 */
[----:B------:R-:W-:Y:S01]  /*abd0*/  ISETP.GE.AND P2, PT, R2, R21, PT ;  /* 0x000000150200720c */ /* 0x000fe20003f46270 */
[----:B------:R-:W-:-:S02]  /*abe0*/  VIADD R2, R0, 0x10 ;  /* 0x0000001000027836 */ /* 0x000fc40000000000 */
[----:B------:R-:W-:Y:S01]  /*abf0*/  FMUL.FTZ R24, R30, UR8 ;  /* 0x000000081e187c20 */ /* 0x000fe20008410000 */
[----:B------:R-:W-:Y:S01]  /*ac00*/  FMUL.FTZ R28, R28, UR8 ;  /* 0x000000081c1c7c20 */ /* 0x000fe20008410000 */
[----:B------:R-:W-:Y:S01]  /*ac10*/  FSEL R178, R23, -INF , !P2 ;  /* 0xff80000017b27808 */ /* 0x000fe20005000000 */
[----:B-1----:R-:W-:Y:S01]  /*ac20*/  HMMA.16816.F32 R32, R48, R8, R32 ;  /* 0x000000083020723c */ /* 0x002fe20000001820 */
[----:B------:R-:W-:Y:S01]  /*ac30*/  ISETP.GE.AND P2, PT, R0, R19, PT ;  /* 0x000000130000720c */ /* 0x000fe20003f46270 */
[----:B--2---:R-:W-:Y:S01]  /*ac40*/  FMUL.FTZ R60, R62, UR8 ;  /* 0x000000083e3c7c20 */ /* 0x004fe20008410000 */
[----:B------:R-:W-:Y:S01]  /*ac50*/  FSEL R110, R211, -INF , !P6 ;  /* 0xff800000d36e7808 */ /* 0x000fe20007000000 */
[----:B------:R1:W2:Y:S01]  /*ac60*/  MUFU.TANH R180, R28 ;  /* 0x0000001c00b47308 */ /* 0x0002a20000002400 */
[----:B------:R-:W-:Y:S01]  /*ac70*/  FSEL R41, R221, -INF , !P2 ;  /* 0xff800000dd297808 */ /* 0x000fe20005000000 */
[----:B------:R-:W-:Y:S01]  /*ac80*/  FMUL.FTZ R29, R29, UR8 ;  /* 0x000000081d1d7c20 */ /* 0x000fe20008410000 */
[----:B------:R-:W-:Y:S01]  /*ac90*/  ISETP.GE.AND P2, PT, R0, R20, PT ;  /* 0x000000140000720c */ /* 0x000fe20003f46270 */
[----:B------:R-:W-:Y:S01]  /*aca0*/  FMUL.FTZ R12, R12, UR8 ;  /* 0x000000080c0c7c20 */ /* 0x000fe20008410000 */
[----:B-----5:R-:W-:Y:S01]  /*acb0*/  FSEL R111, R210, -INF , !P3 ;  /* 0xff800000d26f7808 */ /* 0x020fe20005800000 */
[----:B------:R-:W-:Y:S01]  /*acc0*/  VIADD R3, R0, 0x18 ;  /* 0x0000001800037836 */ /* 0x000fe20000000000 */
[----:B------:R-:W-:Y:S01]  /*acd0*/  FSEL R30, R223, -INF , !P2 ;  /* 0xff800000df1e7808 */ /* 0x000fe20005000000 */
[----:B---3--:R-:W-:Y:S01]  /*ace0*/  FMUL.FTZ R13, R37, UR8 ;  /* 0x00000008250d7c20 */ /* 0x008fe20008410000 */
[C---:B------:R-:W-:Y:S01]  /*acf0*/  ISETP.GE.AND P1, PT, R2.reuse, R18, PT ;  /* 0x000000120200720c */ /* 0x040fe20003f26270 */
[----:B------:R-:W3:Y:S01]  /*ad00*/  MUFU.TANH R101, R29 ;  /* 0x0000001d00657308 */ /* 0x000ee20000002400 */
[C---:B------:R-:W-:Y:S01]  /*ad10*/  ISETP.GE.AND P6, PT, R2.reuse, R21, PT ;  /* 0x000000150200720c */ /* 0x040fe20003fc6270 */
[-C--:B------:R-:W-:Y:S01]  /*ad20*/  HMMA.16816.F32 R52, R44, R10.reuse, R52 ;  /* 0x0000000a2c34723c */ /* 0x080fe20000001834 */
[----:B------:R-:W-:Y:S01]  /*ad30*/  ISETP.GE.AND P3, PT, R2, R19, PT ;  /* 0x000000130200720c */ /* 0x000fe20003f66270 */
[----:B------:R-:W-:Y:S01]  /*ad40*/  FMUL.FTZ R14, R14, UR8 ;  /* 0x000000080e0e7c20 */ /* 0x000fe20008410000 */
[----:B------:R-:W-:Y:S01]  /*ad50*/  ISETP.GE.AND P2, PT, R2, R20, PT ;  /* 0x000000140200720c */ /* 0x000fe20003f46270 */
[----:B------:R-:W-:Y:S01]  /*ad60*/  VIADD R2, R0, 0x19 ;  /* 0x0000001900027836 */ /* 0x000fe20000000000 */
[----:B------:R-:W-:Y:S01]  /*ad70*/  FSEL R62, R217, -INF , !P4 ;  /* 0xff800000d93e7808 */ /* 0x000fe20006000000 */
[----:B-1----:R-:W-:Y:S01]  /*ad80*/  FMUL.FTZ R28, R31, UR8 ;  /* 0x000000081f1c7c20 */ /* 0x002fe20008410000 */
[----:B------:R-:W-:Y:S01]  /*ad90*/  ISETP.GE.AND P4, PT, R4, R21, PT ;  /* 0x000000150400720c */ /* 0x000fe20003f86270 */
[----:B------:R1:W1:Y:S01]  /*ada0*/  MUFU.TANH R29, R12 ;  /* 0x0000000c001d7308 */ /* 0x0002620000002400 */
[----:B------:R-:W-:Y:S01]  /*adb0*/  FSEL R31, R219, -INF , !P5 ;  /* 0xff800000db1f7808 */ /* 0x000fe20006800000 */
[----:B------:R-:W-:Y:S01]  /*adc0*/  HMMA.16816.F32 R56, R48, R10, R56 ;  /* 0x0000000a3038723c */ /* 0x000fe20000001838 */
[----:B------:R-:W-:Y:S01]  /*add0*/  FSEL R197, R197, -INF , !P4 ;  /* 0xff800000c5c57808 */ /* 0x000fe20006000000 */
[----:B------:R-:W-:Y:S01]  /*ade0*/  VIADD R6, R0, 0x29 ;  /* 0x0000002900067836 */ /* 0x000fe20000000000 */
[----:B------:R-:W-:-:S02]  /*adf0*/  ISETP.GE.AND P5, PT, R4, R18, PT ;  /* 0x000000120400720c */ /* 0x000fc40003fa6270 */
[----:B------:R-:W-:Y:S01]  /*ae00*/  ISETP.GE.AND P4, PT, R2, R21, PT ;  /* 0x000000150200720c */ /* 0x000fe20003f86270 */
[----:B------:R-:W2:Y:S01]  /*ae10*/  MUFU.TANH R60, R60 ;  /* 0x0000003c003c7308 */ /* 0x000ea20000002400 */
[----:B------:R-:W-:Y:S01]  /*ae20*/  FSEL R23, R214, -INF , !P5 ;  /* 0xff800000d6177808 */ /* 0x000fe20006800000 */
[----:B------:R-:W-:Y:S01]  /*ae30*/  FMUL.FTZ R11, R32, UR8 ;  /* 0x00000008200b7c20 */ /* 0x000fe20008410000 */
[----:B------:R-:W-:Y:S01]  /*ae40*/  FSEL R201, R196, -INF , !P4 ;  /* 0xff800000c4c97808 */ /* 0x000fe20006000000 */
[----:B------:R-:W-:Y:S01]  /*ae50*/  HMMA.16816.F32 R64, R44, R8, R64 ;  /* 0x000000082c40723c */ /* 0x000fe20000001840 */
[----:B------:R-:W-:Y:S02]  /*ae60*/  FSEL R36, R198, -INF , !P3 ;  /* 0xff800000c6247808 */ /* 0x000fe40005800000 */
[----:B------:R-:W-:Y:S01]  /*ae70*/  FSEL R63, R216, -INF , !P0 ;  /* 0xff800000d83f7808 */ /* 0x000fe20004000000 */
[----:B------:R-:W2:Y:S01]  /*ae80*/  MUFU.TANH R43, R43 ;  /* 0x0000002b002b7308 */ /* 0x000ea20000002400 */
[C---:B------:R-:W-:Y:S01]  /*ae90*/  ISETP.GE.AND P5, PT, R2.reuse, R18, PT ;  /* 0x000000120200720c */ /* 0x040fe20003fa6270 */
[----:B-1----:R-:W-:Y:S01]  /*aea0*/  FMUL.FTZ R12, R15, UR8 ;  /* 0x000000080f0c7c20 */ /* 0x002fe20008410000 */
[-C--:B------:R-:W-:Y:S01]  /*aeb0*/  ISETP.GE.AND P4, PT, R2, R19.reuse, PT ;  /* 0x000000130200720c */ /* 0x080fe20003f86270 */
[----:B------:R-:W-:Y:S01]  /*aec0*/  FMUL.FTZ R15, R38, UR8 ;  /* 0x00000008260f7c20 */ /* 0x000fe20008410000 */
[----:B------:R-:W-:Y:S01]  /*aed0*/  ISETP.GE.AND P3, PT, R2, R20, PT ;  /* 0x000000140200720c */ /* 0x000fe20003f66270 */
[----:B------:R-:W-:Y:S01]  /*aee0*/  VIADD R2, R0, 0x20 ;  /* 0x0000002000027836 */ /* 0x000fe20000000000 */
[----:B------:R-:W-:Y:S01]  /*aef0*/  ISETP.GE.AND P0, PT, R4, R19, PT ;  /* 0x000000130400720c */ /* 0x000fe20003f06270 */
[----:B------:R-:W1:Y:S01]  /*af00*/  MUFU.TANH R24, R24 ;  /* 0x0000001800187308 */ /* 0x000e620000002400 */
[----:B------:R-:W-:Y:S01]  /*af10*/  FSEL R27, R212, -INF , !P6 ;  /* 0xff800000d41b7808 */ /* 0x000fe20007000000 */
[----:B------:R-:W-:Y:S01]  /*af20*/  FMUL.FTZ R8, R33, UR8 ;  /* 0x0000000821087c20 */ /* 0x000fe20008410000 */
[----:B------:R-:W-:-:S02]  /*af30*/  FSEL R37, R199, -INF , !P0 ;  /* 0xff800000c7257808 */ /* 0x000fc40004000000 */
[-C--:B------:R-:W-:Y:S02]  /*af40*/  ISETP.GE.AND P0, PT, R2, R18.reuse, PT ;  /* 0x000000120200720c */ /* 0x080fe40003f06270 */
[----:B------:R-:W-:Y:S01]  /*af50*/  FSEL R22, R215, -INF , !P1 ;  /* 0xff800000d7167808 */ /* 0x000fe20004800000 */
[----:B------:R-:W1:Y:S01]  /*af60*/  MUFU.TANH R28, R28 ;  /* 0x0000001c001c7308 */ /* 0x000e620000002400 */
[----:B----4-:R-:W-:Y:S02]  /*af70*/  FSEL R202, R181, -INF , !P0 ;  /* 0xff800000b5ca7808 */ /* 0x010fe40004000000 */
[-C--:B------:R-:W-:Y:S02]  /*af80*/  ISETP.GE.AND P0, PT, R7, R18.reuse, PT ;  /* 0x000000120700720c */ /* 0x080fe40003f06270 */
[C---:B------:R-:W-:Y:S02]  /*af90*/  ISETP.GE.AND P6, PT, R3.reuse, R19, PT ;  /* 0x000000130300720c */ /* 0x040fe40003fc6270 */
[----:B--2---:R-:W-:Y:S01]  /*afa0*/  FSEL R210, R180, -INF , !P0 ;  /* 0xff800000b4d27808 */ /* 0x004fe20004000000 */
[----:B------:R-:W2:Y:S01]  /*afb0*/  MUFU.TANH R16, R16 ;  /* 0x0000001000107308 */ /* 0x000ea20000002400 */
[----:B------:R-:W-:-:S02]  /*afc0*/  ISETP.GE.AND P1, PT, R3, R18, PT ;  /* 0x000000120300720c */ /* 0x000fc40003f26270 */
[----:B------:R-:W-:Y:S02]  /*afd0*/  ISETP.NE.AND P0, PT, R239, 0x3, PT ;  /* 0x00000003ef00780c */ /* 0x000fe40003f05270 */
[----:B------:R-:W-:Y:S02]  /*afe0*/  FSEL R17, R213, -INF , !P5 ;  /* 0xff800000d5117808 */ /* 0x000fe40006800000 */
[----:B------:R-:W-:Y:S01]  /*aff0*/  ISETP.GE.AND P5, PT, R3, R21, PT ;  /* 0x000000150300720c */ /* 0x000fe20003fa6270 */
[----:B------:R-:W4:Y:S01]  /*b000*/  MUFU.TANH R13, R13 ;  /* 0x0000000d000d7308 */ /* 0x000f220000002400 */
[----:B------:R-:W-:Y:S02]  /*b010*/  FSEL R105, R187, -INF , !P6 ;  /* 0xff800000bb697808 */ /* 0x000fe40007000000 */
[----:B------:R-:W-:Y:S02]  /*b020*/  FSEL R106, R186, -INF , !P4 ;  /* 0xff800000ba6a7808 */ /* 0x000fe40006000000 */
[----:B------:R-:W-:-:S02]  /*b030*/  FSEL R107, R185, -INF , !P2 ;  /* 0xff800000b96b7808 */ /* 0x000fc40005000000 */
[----:B------:R-:W-:Y:S01]  /*b040*/  FSEL R25, R209, -INF , !P1 ;  /* 0xff800000d1197808 */ /* 0x000fe20004800000 */
[----:B------:R-:W1:Y:S01]  /*b050*/  MUFU.TANH R14, R14 ;  /* 0x0000000e000e7308 */ /* 0x000e620000002400 */
[C---:B------:R-:W-:Y:S02]  /*b060*/  ISETP.GE.AND P6, PT, R2.reuse, R21, PT ;  /* 0x000000150200720c */ /* 0x040fe40003fc6270 */
[C---:B------:R-:W-:Y:S01]  /*b070*/  ISETP.GE.AND P4, PT, R2.reuse, R19, PT ;  /* 0x000000130200720c */ /* 0x040fe20003f86270 */
[----:B------:R-:W-:Y:S01]  /*b080*/  BAR.SYNC.DEFER_BLOCKING 0x0 ;  /* 0x0000000000007b1d */ /* 0x000fe20000010000 */
[-C--:B------:R-:W-:Y:S01]  /*b090*/  ISETP.GE.AND P2, PT, R2, R20.reuse, PT ;  /* 0x000000140200720c */ /* 0x080fe20003f46270 */
[----:B------:R-:W-:Y:S01]  /*b0a0*/  VIADD R2, R0, 0x21 ;  /* 0x0000002100027836 */ /* 0x000fe20000000000 */
[-C--:B------:R-:W-:Y:S02]  /*b0b0*/  ISETP.GE.AND P1, PT, R4, R20.reuse, PT ;  /* 0x000000140400720c */ /* 0x080fe40003f26270 */
[----:B------:R-:W-:Y:S01]  /*b0c0*/  FSEL R200, R208, -INF , !P5 ;  /* 0xff800000d0c87808 */ /* 0x000fe20006800000 */
[----:B------:R-:W1:Y:S01]  /*b0d0*/  MUFU.TANH R12, R12 ;  /* 0x0000000c000c7308 */ /* 0x000e620000002400 */
[----:B------:R-:W-:-:S02]  /*b0e0*/  ISETP.GE.AND P5, PT, R3, R20, PT ;  /* 0x000000140300720c */ /* 0x000fc40003fa6270 */
[----:B------:R-:W-:Y:S02]  /*b0f0*/  P2R R3, PR, RZ, 0x40 ;  /* 0x00000040ff037803 */ /* 0x000fe40000000000 */
[----:B------:R-:W-:Y:S02]  /*b100*/  FSEL R47, R184, -INF , !P1 ;  /* 0xff800000b82f7808 */ /* 0x000fe40004800000 */
[-C--:B------:R-:W-:Y:S01]  /*b110*/  ISETP.GE.AND P1, PT, R2, R18.reuse, PT ;  /* 0x000000120200720c */ /* 0x080fe20003f26270 */
[----:B------:R-:W1:Y:S01]  /*b120*/  MUFU.TANH R15, R15 ;  /* 0x0000000f000f7308 */ /* 0x000e620000002400 */
[----:B------:R-:W-:Y:S02]  /*b130*/  ISETP.GE.AND P6, PT, R6, R18, PT ;  /* 0x000000120600720c */ /* 0x000fe40003fc6270 */
[----:B------:R-:W-:Y:S02]  /*b140*/  FSEL R192, R183, -INF , !P5 ;  /* 0xff800000b7c07808 */ /* 0x000fe40006800000 */
[----:B------:R-:W-:-:S02]  /*b150*/  FSEL R38, R182, -INF , !P3 ;  /* 0xff800000b6267808 */ /* 0x000fc40005800000 */
[----:B------:R-:W-:Y:S01]  /*b160*/  FSEL R203, R179, -INF , !P1 ;  /* 0xff800000b3cb7808 */ /* 0x000fe20004800000 */
[----:B------:R-:W1:Y:S01]  /*b170*/  MUFU.TANH R11, R11 ;  /* 0x0000000b000b7308 */ /* 0x000e620000002400 */
[----:B------:R-:W-:Y:S02]  /*b180*/  P2R R9, PR, RZ, 0x40 ;  /* 0x00000040ff097803 */ /* 0x000fe40000000000 */
[C---:B------:R-:W-:Y:S02]  /*b190*/  ISETP.GE.AND P5, PT, R2.reuse, R21, PT ;  /* 0x000000150200720c */ /* 0x040fe40003fa6270 */
[C---:B------:R-:W-:Y:S02]  /*b1a0*/  ISETP.GE.AND P3, PT, R2.reuse, R19, PT ;  /* 0x000000130200720c */ /* 0x040fe40003f66270 */
[----:B------:R-:W-:Y:S02]  /*b1b0*/  ISETP.GE.AND P1, PT, R2, R20, PT ;  /* 0x000000140200720c */ /* 0x000fe40003f26270 */
[----:B------:R-:W-:Y:S01]  /*b1c0*/  ISETP.NE.AND P6, PT, R3, RZ, PT ;  /* 0x000000ff0300720c */ /* 0x000fe20003fc5270 */
[----:B--234-:R-:W-:-:S12]  /*b1d0*/  @!P0 BRA `(.L_x_446) ;  /* 0x0000000000748947 */ /* 0x01cfd80003800000 */
[----:B------:R-:W2:Y:S01]  /*b1e0*/  LDL.LU R238, [R1+0x18] ;  /* 0x0000180001ee7983 */ /* 0x000ea20000300800 */
[----:B------:R-:W-:Y:S01]  /*b1f0*/  VIADD R4, R239, 0xfffffffc ;  /* 0xfffffffcef047836 */ /* 0x000fe20000000000 */
[----:B------:R-:W-:Y:S02]  /*b200*/  ULDC.64 UR4, c[0x0][0x218] ;  /* 0x0000860000047ab9 */ /* 0x000fe40000000a00 */
[----:B------:R-:W3:Y:S04]  /*b210*/  LDL.LU R233, [R1+0x1c] ;  /* 0x00001c0001e97983 */ /* 0x000ee80000300800 */
[----:B------:R-:W4:Y:S04]  /*b220*/  LDL.64 R242, [R1+0x60] ;  /* 0x0000600001f27983 */ /* 0x000f280000100a00 */
[----:B------:R-:W5:Y:S04]  /*b230*/  LDL.64 R236, [R1+0x50] ;  /* 0x0000500001ec7983 */ /* 0x000f680000100a00 */
[----:B------:R-:W5:Y:S04]  /*b240*/  LDL R234, [R1+0x4c] ;  /* 0x00004c0001ea7983 */ /* 0x000f680000100800 */
[----:B------:R-:W5:Y:S01]  /*b250*/  LDL R235, [R1+0x5c] ;  /* 0x00005c0001eb7983 */ /* 0x000f620000100800 */
[----:B------:R-:W-:-:S05]  /*b260*/  SHF.R.S32.HI R2, RZ, 0x1f, R4 ;  /* 0x0000001fff027819 */ /* 0x000fca0000011404 */
[-C--:B--2---:R-:W-:Y:S02]  /*b270*/  IMAD R5, R2, R238.reuse, RZ ;  /* 0x000000ee02057224 */ /* 0x084fe400078e02ff */
[----:B------:R-:W-:-:S04]  /*b280*/  IMAD.WIDE.U32 R2, R4, R238, RZ ;  /* 0x000000ee04027225 */ /* 0x000fc800078e00ff */
[----:B---3--:R-:W-:-:S04]  /*b290*/  IMAD R4, R4, R233, R5 ;  /* 0x000000e904047224 */ /* 0x008fc800078e0205 */
[----:B------:R-:W-:Y:S01]  /*b2a0*/  IMAD.IADD R4, R3, 0x1, R4 ;  /* 0x0000000103047824 */ /* 0x000fe200078e0204 */
[----:B----4-:R-:W-:-:S04]  /*b2b0*/  LEA R3, P0, R2, R242, 0x6 ;  /* 0x000000f202037211 */ /* 0x010fc800078030ff */
[----:B-----5:R-:W-:Y:S02]  /*b2c0*/  LEA.HI.X R4, R2, R237, R4, 0x6, P0 ;  /* 0x000000ed02047211 */ /* 0x020fe400000f3404 */
        /* <DEDUP_REMOVED lines=14> */
.L_x_446:
[----:B------:R-:W3:Y:S04]  /*b3b0*/  LDL.LU R50, [R1+0x4] ;  /* 0x0000040001327983 */ /* 0x000ee80000300800 */
[----:B------:R-:W4:Y:S04]  /*b3c0*/  LDL.LU R33, [R1+0x34] ;  /* 0x0000340001217983 */ /* 0x000f280000300800 */
[----:B------:R-:W5:Y:S04]  /*b3d0*/  LDL.LU R45, [R1+0x2c] ;  /* 0x00002c00012d7983 */ /* 0x000f680000300800 */
[----:B------:R-:W5:Y:S04]  /*b3e0*/  LDL.LU R46, [R1+0x28] ;  /* 0x00002800012e7983 */ /* 0x000f680000300800 */
[----:B------:R-:W5:Y:S04]  /*b3f0*/  LDL.LU R48, [R1+0x30] ;  /* 0x0000300001307983 */ /* 0x000f680000300800 */
[----:B------:R-:W5:Y:S01]  /*b400*/  LDL.LU R49, [R1] ;  /* 0x0000000001317983 */ /* 0x000f620000300800 */
[----:B--2---:R-:W-:Y:S01]  /*b410*/  FMUL.FTZ R2, R56, UR8 ;  /* 0x0000000838027c20 */ /* 0x004fe20008410000 */
[----:B------:R-:W-:Y:S01]  /*b420*/  FSEL R212, R43, -INF , !P5 ;  /* 0xff8000002bd47808 */ /* 0x000fe20006800000 */
[----:B------:R-:W-:Y:S01]  /*b430*/  MUFU.TANH R8, R8 ;  /* 0x0000000800087308 */ /* 0x000fe20000002400 */
[----:B------:R-:W-:Y:S01]  /*b440*/  ISETP.GE.AND P5, PT, R6, R21, PT ;  /* 0x000000150600720c */ /* 0x000fe20003fa6270 */
[----:B------:R-:W-:Y:S01]  /*b450*/  FMUL.FTZ R5, R34, UR8 ;  /* 0x0000000822057c20 */ /* 0x000fe20008410000 */
[----:B------:R-:W-:-:S02]  /*b460*/  ISETP.NE.AND P0, PT, R9, RZ, PT ;  /* 0x000000ff0900720c */ /* 0x000fc40003f05270 */
[----:B-1----:R-:W-:Y:S02]  /*b470*/  FSEL R214, R28, -INF , !P5 ;  /* 0xff8000001cd67808 */ /* 0x002fe40006800000 */
[C---:B------:R-:W-:Y:S01]  /*b480*/  IADD3 R10, R0.reuse, 0x38, RZ ;  /* 0x00000038000a7810 */ /* 0x040fe20007ffe0ff */
[----:B------:R1:W2:Y:S01]  /*b490*/  MUFU.TANH R32, R2 ;  /* 0x0000000200207308 */ /* 0x0002a20000002400 */
[----:B------:R-:W-:Y:S02]  /*b4a0*/  IADD3 R9, R0, 0x39, RZ ;  /* 0x0000003900097810 */ /* 0x000fe40007ffe0ff */
[----:B------:R-:W-:Y:S02]  /*b4b0*/  FSEL R209, R101, -INF , !P0 ;  /* 0xff80000065d17808 */ /* 0x000fe40004000000 */
[----:B------:R-:W-:Y:S02]  /*b4c0*/  ISETP.GE.AND P0, PT, R7, R21, PT ;  /* 0x000000150700720c */ /* 0x000fe40003f06270 */
[----:B------:R-:W-:-:S02]  /*b4d0*/  FSEL R211, R60, -INF , !P6 ;  /* 0xff8000003cd37808 */ /* 0x000fc40007000000 */
[-C--:B------:R-:W-:Y:S02]  /*b4e0*/  ISETP.GE.AND P6, PT, R7, R19.reuse, PT ;  /* 0x000000130700720c */ /* 0x080fe40003fc6270 */
[----:B------:R-:W-:Y:S02]  /*b4f0*/  FSEL R195, R29, -INF , !P4 ;  /* 0xff8000001dc37808 */ /* 0x000fe40006000000 */
[----:B------:R-:W-:Y:S02]  /*b500*/  FSEL R193, R26, -INF , !P3 ;  /* 0xff8000001ac17808 */ /* 0x000fe40005800000 */
[C---:B------:R-:W-:Y:S01]  /*b510*/  ISETP.GE.AND P5, PT, R6.reuse, R19, PT ;  /* 0x000000130600720c */ /* 0x040fe20003fa6270 */
[----:B-1----:R-:W-:Y:S01]  /*b520*/  FMUL.FTZ R2, R57, UR8 ;  /* 0x0000000839027c20 */ /* 0x002fe20008410000 */
[----:B------:R-:W-:Y:S01]  /*b530*/  ISETP.GE.AND P4, PT, R6, R20, PT ;  /* 0x000000140600720c */ /* 0x000fe20003f86270 */
[----:B------:R-:W-:Y:S01]  /*b540*/  FMUL.FTZ R6, R35, UR8 ;  /* 0x0000000823067c20 */ /* 0x000fe20008410000 */
[----:B------:R-:W-:Y:S01]  /*b550*/  FSEL R213, R24, -INF , !P0 ;  /* 0xff80000018d57808 */ /* 0x000fe20004000000 */
[----:B------:R1:W1:Y:S01]  /*b560*/  MUFU.TANH R28, R2 ;  /* 0x00000002001c7308 */ /* 0x0002620000002400 */
[----:B------:R-:W-:-:S02]  /*b570*/  FSEL R194, R16, -INF , !P6 ;  /* 0xff80000010c27808 */ /* 0x000fc40007000000 */
[----:B------:R-:W-:Y:S02]  /*b580*/  FSEL R196, R13, -INF , !P5 ;  /* 0xff8000000dc47808 */ /* 0x000fe40006800000 */
[-C--:B------:R-:W-:Y:S02]  /*b590*/  ISETP.GE.AND P5, PT, R10, R18.reuse, PT ;  /* 0x000000120a00720c */ /* 0x080fe40003fa6270 */
[----:B------:R-:W-:Y:S01]  /*b5a0*/  FSEL R198, R14, -INF , !P2 ;  /* 0xff8000000ec67808 */ /* 0x000fe20005000000 */
[----:B------:R1:W1:Y:S01]  /*b5b0*/  MUFU.TANH R24, R5 ;  /* 0x0000000500187308 */ /* 0x0002620000002400 */
[----:B------:R-:W-:Y:S02]  /*b5c0*/  ISETP.GE.AND P2, PT, R9, R18, PT ;  /* 0x000000120900720c */ /* 0x000fe40003f46270 */
[----:B--2---:R-:W-:Y:S02]  /*b5d0*/  FSEL R221, R32, -INF , !P5 ;  /* 0xff80000020dd7808 */ /* 0x004fe40006800000 */
[----:B------:R-:W-:-:S02]  /*b5e0*/  FSEL R199, R12, -INF , !P1 ;  /* 0xff8000000cc77808 */ /* 0x000fc40004800000 */
[----:B------:R-:W-:Y:S01]  /*b5f0*/  ISETP.GE.AND P0, PT, R7, R20, PT ;  /* 0x000000140700720c */ /* 0x000fe20003f06270 */
[----:B------:R-:W2:Y:S01]  /*b600*/  MUFU.TANH R6, R6 ;  /* 0x0000000600067308 */ /* 0x000ea20000002400 */
[----:B-1----:R-:W-:Y:S02]  /*b610*/  IADD3 R2, R0, 0x30, RZ ;  /* 0x0000003000027810 */ /* 0x002fe40007ffe0ff */
[----:B------:R-:W-:Y:S02]  /*b620*/  FSEL R223, R28, -INF , !P2 ;  /* 0xff8000001cdf7808 */ /* 0x000fe40005000000 */
[C---:B------:R-:W-:Y:S02]  /*b630*/  ISETP.GE.AND P3, PT, R2.reuse, R18, PT ;  /* 0x000000120200720c */ /* 0x040fe40003f66270 */
[----:B------:R-:W-:Y:S02]  /*b640*/  ISETP.GE.AND P1, PT, R2, R21, PT ;  /* 0x000000150200720c */ /* 0x000fe40003f26270 */
[----:B------:R-:W-:Y:S01]  /*b650*/  FSEL R208, R11, -INF , !P3 ;  /* 0xff8000000bd07808 */ /* 0x000fe20005800000 */
[----:B------:R-:W-:Y:S01]  /*b660*/  FMUL.FTZ R5, R58, UR8 ;  /* 0x000000083a057c20 */ /* 0x000fe20008410000 */
[----:B------:R-:W-:-:S02]  /*b670*/  FSEL R233, R24, -INF , !P1 ;  /* 0xff80000018e97808 */ /* 0x000fc40004800000 */
[C---:B------:R-:W-:Y:S01]  /*b680*/  ISETP.GE.AND P2, PT, R2.reuse, R19, PT ;  /* 0x000000130200720c */ /* 0x040fe20003f46270 */
[----:B------:R-:W1:Y:S01]  /*b690*/  MUFU.TANH R13, R5 ;  /* 0x00000005000d7308 */ /* 0x000e620000002400 */
[----:B------:R-:W-:Y:S02]  /*b6a0*/  ISETP.GE.AND P1, PT, R2, R20, PT ;  /* 0x000000140200720c */ /* 0x000fe40003f26270 */
[----:B------:R-:W-:Y:S02]  /*b6b0*/  ISETP.GE.AND P5, PT, R9, R21, PT ;  /* 0x000000150900720c */ /* 0x000fe40003fa6270 */
[----:B---3--:R-:W-:-:S04]  /*b6c0*/  FMNMX.FTZ R3, R50, R40, !PT ;  /* 0x0000002832037209 */ /* 0x008fc80007810000 */
[----:B------:R-:W-:Y:S01]  /*b6d0*/  FMNMX.FTZ R3, R42, R3, !PT ;  /* 0x000000032a037209 */ /* 0x000fe20007810000 */
[----:B----4-:R-:W-:Y:S02]  /*b6e0*/  IMAD.MOV.U32 R240, RZ, RZ, R33 ;  /* 0x000000fffff07224 */ /* 0x010fe400078e0021 */
[----:B------:R-:W-:Y:S01]  /*b6f0*/  LDSM.16.MT88.4 R32, [R224+0xb000] ;  /* 0x00b00000e020783b */ /* 0x000fe20000004200 */
[----:B------:R-:W-:Y:S02]  /*b700*/  FMNMX.FTZ R3, R108, R3, !PT ;  /* 0x000000036c037209 */ /* 0x000fe40007810000 */
[----:B-----5:R-:W-:Y:S02]  /*b710*/  MOV R205, R45 ;  /* 0x0000002d00cd7202 */ /* 0x020fe40000000f00 */
[----:B------:R-:W-:Y:S02]  /*b720*/  FMNMX.FTZ R3, R109, R3, !PT ;  /* 0x000000036d037209 */ /* 0x000fe40007810000 */
[----:B------:R-:W-:-:S02]  /*b730*/  MOV R246, R46 ;  /* 0x0000002e00f67202 */ /* 0x000fc40000000f00 */
[----:B------:R-:W-:Y:S02]  /*b740*/  FMNMX.FTZ R4, R22, R3, !PT ;  /* 0x0000000316047209 */ /* 0x000fe40007810000 */
[----:B------:R-:W-:Y:S02]  /*b750*/  IADD3 R3, R0, 0x31, RZ ;  /* 0x0000003100037810 */ /* 0x000fe40007ffe0ff */
[----:B------:R-:W-:Y:S02]  /*b760*/  FMNMX.FTZ R4, R23, R4, !PT ;  /* 0x0000000417047209 */ /* 0x000fe40007810000 */
[----:B------:R-:W-:Y:S02]  /*b770*/  ISETP.GE.AND P6, PT, R3, R18, PT ;  /* 0x000000120300720c */ /* 0x000fe40003fc6270 */
[----:B------:R-:W-:Y:S01]  /*b780*/  FMNMX.FTZ R0, R25, R4, !PT ;  /* 0x0000000419007209 */ /* 0x000fe20007810000 */
[----:B------:R-:W-:Y:S01]  /*b790*/  FMUL.FTZ R4, R59, UR8 ;  /* 0x000000083b047c20 */ /* 0x000fe20008410000 */
[----:B------:R-:W-:-:S02]  /*b7a0*/  FSEL R234, R8, -INF , !P6 ;  /* 0xff80000008ea7808 */ /* 0x000fc40007000000 */
[----:B------:R-:W-:Y:S01]  /*b7b0*/  FMNMX.FTZ R0, R17, R0, !PT ;  /* 0x0000000011007209 */ /* 0x000fe20007810000 */
[----:B------:R3:W-:Y:S01]  /*b7c0*/  MUFU.TANH R7, R4 ;  /* 0x0000000400077308 */ /* 0x0007e20000002400 */
[----:B------:R-:W-:Y:S02]  /*b7d0*/  ISETP.GE.AND P3, PT, R3, R21, PT ;  /* 0x000000150300720c */ /* 0x000fe40003f66270 */
[----:B------:R-:W-:Y:S02]  /*b7e0*/  FMNMX.FTZ R0, R202, R0, !PT ;  /* 0x00000000ca007209 */ /* 0x000fe40007810000 */
[----:B------:R-:W-:Y:S02]  /*b7f0*/  FMNMX.FTZ R2, R49, R61, !PT ;  /* 0x0000003d31027209 */ /* 0x000fe40007810000 */
[----:B------:R-:W-:Y:S02]  /*b800*/  FMNMX.FTZ R0, R203, R0, !PT ;  /* 0x00000000cb007209 */ /* 0x000fe40007810000 */
[----:B--2---:R-:W-:-:S02]  /*b810*/  FSEL R235, R6, -INF , !P3 ;  /* 0xff80000006eb7808 */ /* 0x004fc40005800000 */
[----:B------:R-:W-:Y:S02]  /*b820*/  FMNMX.FTZ R0, R210, R0, !PT ;  /* 0x00000000d2007209 */ /* 0x000fe40007810000 */
[----:B------:R-:W-:Y:S02]  /*b830*/  FMNMX.FTZ R2, R176, R2, !PT ;  /* 0x00000002b0027209 */ /* 0x000fe40007810000 */
[----:B------:R-:W-:Y:S02]  /*b840*/  FMNMX.FTZ R0, R209, R0, !PT ;  /* 0x00000000d1007209 */ /* 0x000fe40007810000 */
[----:B------:R-:W-:Y:S01]  /*b850*/  ISETP.GE.AND P6, PT, R10, R21, PT ;  /* 0x000000150a00720c */ /* 0x000fe20003fc6270 */
[----:B---3--:R-:W-:Y:S01]  /*b860*/  FMUL.FTZ R4, R64, UR8 ;  /* 0x0000000840047c20 */ /* 0x008fe20008410000 */
[----:B------:R-:W-:Y:S02]  /*b870*/  FMNMX.FTZ R0, R208, R0, !PT ;  /* 0x00000000d0007209 */ /* 0x000fe40007810000 */
[----:B------:R-:W-:Y:S01]  /*b880*/  FMNMX.FTZ R2, R177, R2, !PT ;  /* 0x00000002b1027209 */ /* 0x000fe20007810000 */
[----:B------:R2:W3:Y:S01]  /*b890*/  MUFU.TANH R5, R4 ;  /* 0x0000000400057308 */ /* 0x0004e20000002400 */
[----:B------:R-:W-:-:S02]  /*b8a0*/  FMNMX.FTZ R0, R234, R0, !PT ;  /* 0x00000000ea007209 */ /* 0x000fc40007810000 */
[----:B-1----:R-:W-:Y:S02]  /*b8b0*/  FSEL R236, R13, -INF , !P6 ;  /* 0xff8000000dec7808 */ /* 0x002fe40007000000 */
[----:B------:R-:W-:Y:S02]  /*b8c0*/  FMNMX.FTZ R0, R221, R0, !PT ;  /* 0x00000000dd007209 */ /* 0x000fe40007810000 */
[----:B------:R-:W-:Y:S02]  /*b8d0*/  ISETP.GE.AND P3, PT, R3, R19, PT ;  /* 0x000000130300720c */ /* 0x000fe40003f66270 */
[----:B------:R-:W-:Y:S02]  /*b8e0*/  FMNMX.FTZ R0, R223, R0, !PT ;  /* 0x00000000df007209 */ /* 0x000fe40007810000 */
[----:B------:R-:W-:Y:S02]  /*b8f0*/  ISETP.GE.AND P6, PT, R3, R20, PT ;  /* 0x000000140300720c */ /* 0x000fe40003fc6270 */
[----:B------:R-:W-:Y:S01]  /*b900*/  FMNMX.FTZ R3, R178, R2, !PT ;  /* 0x00000002b2037209 */ /* 0x000fe20007810000 */
[----:B------:R-:W1:Y:S01]  /*b910*/  SHFL.BFLY PT, R6, R0, 0x2, 0x1f ;  /* 0x0c401f0000067f89 */ /* 0x000e6200000e0000 */
[----:B------:R-:W-:Y:S01]  /*b920*/  FMNMX.FTZ R2, R252, R41, !PT ;  /* 0x00000029fc027209 */ /* 0x000fe20007810000 */
[----:B--2---:R-:W-:Y:S01]  /*b930*/  FMUL.FTZ R4, R39, UR8 ;  /* 0x0000000827047c20 */ /* 0x004fe20008410000 */
[----:B------:R-:W-:-:S02]  /*b940*/  FMNMX.FTZ R3, R27, R3, !PT ;  /* 0x000000031b037209 */ /* 0x000fc40007810000 */
[----:B------:R-:W-:Y:S01]  /*b950*/  FMNMX.FTZ R2, R100, R2, !PT ;  /* 0x0000000264027209 */ /* 0x000fe20007810000 */
[----:B------:R2:W-:Y:S01]  /*b960*/  MUFU.TANH R18, R4 ;  /* 0x0000000400127308 */ /* 0x0005e20000002400 */
        /* <DEDUP_REMOVED lines=8> */
[----:B--2---:R-:W-:Y:S01]  /*b9f0*/  FMUL.FTZ R4, R65, UR8 ;  /* 0x0000000841047c20 */ /* 0x004fe20008410000 */
[----:B-1----:R-:W-:Y:S02]  /*ba00*/  FMNMX.FTZ R104, R0, R6, !PT ;  /* 0x0000000600687209 */ /* 0x002fe40007810000 */
[----:B------:R-:W-:Y:S01]  /*ba10*/  FMNMX.FTZ R0, R231, R30, !PT ;  /* 0x0000001ee7007209 */ /* 0x000fe20007810000 */
[----:B------:R1:W2:Y:S01]  /*ba20*/  MUFU.TANH R16, R4 ;  /* 0x0000000400107308 */ /* 0x0002a20000002400 */
[----:B------:R-:W-:Y:S01]  /*ba30*/  FMNMX.FTZ R103, R212, R3, !PT ;  /* 0x00000003d4677209 */ /* 0x000fe20007810000 */
[----:B------:R-:W-:Y:S01]  /*ba40*/  FMUL.FTZ R3, R54, UR8 ;  /* 0x0000000836037c20 */ /* 0x000fe20008410000 */
[----:B------:R-:W-:-:S02]  /*ba50*/  FMNMX.FTZ R0, R31, R0, !PT ;  /* 0x000000001f007209 */ /* 0x000fc40007810000 */
[----:B------:R-:W-:Y:S02]  /*ba60*/  FMNMX.FTZ R2, R105, R2, !PT ;  /* 0x0000000269027209 */ /* 0x000fe40007810000 */
[----:B------:R-:W-:Y:S01]  /*ba70*/  FMNMX.FTZ R0, R62, R0, !PT ;  /* 0x000000003e007209 */ /* 0x000fe20007810000 */
[----:B------:R-:W-:Y:S01]  /*ba80*/  MUFU.TANH R8, R3 ;  /* 0x0000000300087308 */ /* 0x000fe20000002400 */
[----:B------:R-:W-:Y:S02]  /*ba90*/  FMNMX.FTZ R103, R213, R103, !PT ;  /* 0x00000067d5677209 */ /* 0x000fe40007810000 */
[----:B------:R-:W-:Y:S02]  /*baa0*/  FMNMX.FTZ R0, R63, R0, !PT ;  /* 0x000000003f007209 */ /* 0x000fe40007810000 */
[----:B------:R-:W-:Y:S02]  /*bab0*/  FMNMX.FTZ R2, R106, R2, !PT ;  /* 0x000000026a027209 */ /* 0x000fe40007810000 */
[----:B---3--:R-:W-:Y:S01]  /*bac0*/  FSEL R232, R5, -INF , !P2 ;  /* 0xff80000005e87808 */ /* 0x008fe20005000000 */
[----:B------:R-:W-:Y:S01]  /*bad0*/  FMUL.FTZ R5, R66, UR8 ;  /* 0x0000000842057c20 */ /* 0x000fe20008410000 */
[----:B-1----:R-:W-:Y:S01]  /*bae0*/  FMUL.FTZ R4, R52, UR8 ;  /* 0x0000000834047c20 */ /* 0x002fe20008410000 */
[----:B------:R-:W-:-:S02]  /*baf0*/  FMNMX.FTZ R103, R214, R103, !PT ;  /* 0x00000067d6677209 */ /* 0x000fc40007810000 */
[----:B------:R-:W-:Y:S01]  /*bb00*/  FMNMX.FTZ R0, R107, R0, !PT ;  /* 0x000000006b007209 */ /* 0x000fe20007810000 */
[----:B------:R1:W3:Y:S01]  /*bb10*/  MUFU.TANH R14, R4 ;  /* 0x00000004000e7308 */ /* 0x0002e20000002400 */
[----:B------:R-:W-:Y:S02]  /*bb20*/  FMNMX.FTZ R2, R195, R2, !PT ;  /* 0x00000002c3027209 */ /* 0x000fe40007810000 */
[----:B------:R-:W-:Y:S02]  /*bb30*/  FMNMX.FTZ R103, R233, R103, !PT ;  /* 0x00000067e9677209 */ /* 0x000fe40007810000 */
[----:B------:R-:W-:Y:S02]  /*bb40*/  FMNMX.FTZ R0, R47, R0, !PT ;  /* 0x000000002f007209 */ /* 0x000fe40007810000 */
[----:B------:R-:W-:Y:S01]  /*bb50*/  FMNMX.FTZ R103, R235, R103, !PT ;  /* 0x00000067eb677209 */ /* 0x000fe20007810000 */
[----:B------:R4:W-:Y:S01]  /*bb60*/  MUFU.TANH R13, R5 ;  /* 0x00000005000d7308 */ /* 0x0009e20000002400 */
[----:B------:R-:W-:-:S02]  /*bb70*/  FMNMX.FTZ R0, R192, R0, !PT ;  /* 0x00000000c0007209 */ /* 0x000fc40007810000 */
[----:B------:R-:W-:Y:S01]  /*bb80*/  FSEL R237, R7, -INF , !P5 ;  /* 0xff80000007ed7808 */ /* 0x000fe20006800000 */
[----:B------:R-:W-:Y:S01]  /*bb90*/  FMUL.FTZ R7, R67, UR8 ;  /* 0x0000000843077c20 */ /* 0x000fe20008410000 */
[----:B------:R-:W-:Y:S02]  /*bba0*/  FMNMX.FTZ R103, R236, R103, !PT ;  /* 0x00000067ec677209 */ /* 0x000fe40007810000 */
[----:B------:R-:W-:Y:S01]  /*bbb0*/  FMNMX.FTZ R0, R38, R0, !PT ;  /* 0x0000000026007209 */ /* 0x000fe20007810000 */
[----:B------:R-:W-:Y:S01]  /*bbc0*/  MUFU.TANH R11, R7 ;  /* 0x00000007000b7308 */ /* 0x000fe20000002400 */
[----:B-1----:R-:W-:Y:S01]  /*bbd0*/  FMUL.FTZ R4, R53, UR8 ;  /* 0x0000000835047c20 */ /* 0x002fe20008410000 */
[----:B------:R-:W-:Y:S02]  /*bbe0*/  ISETP.GE.AND P5, PT, R10, R19, PT ;  /* 0x000000130a00720c */ /* 0x000fe40003fa6270 */
[----:B------:R-:W-:Y:S02]  /*bbf0*/  FMNMX.FTZ R103, R237, R103, !PT ;  /* 0x00000067ed677209 */ /* 0x000fe40007810000 */
[----:B------:R-:W-:-:S02]  /*bc00*/  FMNMX.FTZ R0, R198, R0, !PT ;  /* 0x00000000c6007209 */ /* 0x000fc40007810000 */
[----:B------:R1:W5:Y:S01]  /*bc10*/  MUFU.TANH R12, R4 ;  /* 0x00000004000c7308 */ /* 0x0003620000002400 */
[----:B----4-:R-:W-:Y:S01]  /*bc20*/  FMNMX.FTZ R5, R193, R2, !PT ;  /* 0x00000002c1057209 */ /* 0x010fe20007810000 */
[----:B------:R-:W-:Y:S01]  /*bc30*/  FMUL.FTZ R2, R55, UR8 ;  /* 0x0000000837027c20 */ /* 0x000fe20008410000 */
[----:B--2---:R-:W-:Y:S02]  /*bc40*/  FSEL R215, R16, -INF , !P3 ;  /* 0xff80000010d77808 */ /* 0x004fe40005800000 */
[----:B------:R-:W-:Y:S02]  /*bc50*/  FMNMX.FTZ R5, R194, R5, !PT ;  /* 0x00000005c2057209 */ /* 0x000fe40007810000 */
[----:B---3--:R-:W-:Y:S01]  /*bc60*/  FSEL R217, R14, -INF , !P5 ;  /* 0xff8000000ed97808 */ /* 0x008fe20006800000 */
[----:B------:R-:W2:Y:S01]  /*bc70*/  MUFU.TANH R6, R2 ;  /* 0x0000000200067308 */ /* 0x000ea20000002400 */
[----:B------:R-:W-:Y:S02]  /*bc80*/  FMNMX.FTZ R3, R196, R5, !PT ;  /* 0x00000005c4037209 */ /* 0x000fe40007810000 */
[----:B------:R-:W3:Y:S01]  /*bc90*/  SHFL.BFLY PT, R5, R103, 0x2, 0x1f ;  /* 0x0c401f0067057f89 */ /* 0x000ee200000e0000 */
[----:B------:R-:W-:-:S02]  /*bca0*/  FSEL R14, R15, -INF , !P0 ;  /* 0xff8000000f0e7808 */ /* 0x000fc40004000000 */
[----:B------:R-:W-:Y:S02]  /*bcb0*/  FMNMX.FTZ R3, R232, R3, !PT ;  /* 0x00000003e8037209 */ /* 0x000fe40007810000 */
[----:B------:R-:W-:Y:S01]  /*bcc0*/  ISETP.GE.AND P2, PT, R9, R19, PT ;  /* 0x000000130900720c */ /* 0x000fe20003f46270 */
[----:B-1----:R-:W1:Y:S01]  /*bcd0*/  SHFL.BFLY PT, R4, R104, 0x1, 0x1f ;  /* 0x0c201f0068047f89 */ /* 0x002e6200000e0000 */
[----:B------:R-:W-:Y:S02]  /*bce0*/  FMNMX.FTZ R3, R215, R3, !PT ;  /* 0x00000003d7037209 */ /* 0x000fe40007810000 */
[----:B------:R-:W-:Y:S02]  /*bcf0*/  FSEL R238, R18, -INF , !P4 ;  /* 0xff80000012ee7808 */ /* 0x000fe40006000000 */
[----:B-----5:R-:W-:Y:S02]  /*bd00*/  FSEL R219, R12, -INF , !P2 ;  /* 0xff8000000cdb7808 */ /* 0x020fe40005000000 */
[----:B------:R-:W-:-:S02]  /*bd10*/  FMNMX.FTZ R3, R217, R3, !PT ;  /* 0x00000003d9037209 */ /* 0x000fc40007810000 */
[----:B------:R-:W-:Y:S02]  /*bd20*/  FSEL R216, R13, -INF , !P1 ;  /* 0xff8000000dd87808 */ /* 0x000fe40004800000 */
[----:B------:R-:W-:Y:S02]  /*bd30*/  FMNMX.FTZ R3, R219, R3, !PT ;  /* 0x00000003db037209 */ /* 0x000fe40007810000 */
[-C--:B------:R-:W-:Y:S02]  /*bd40*/  ISETP.GE.AND P2, PT, R10, R20.reuse, PT ;  /* 0x000000140a00720c */ /* 0x080fe40003f46270 */
[----:B------:R-:W-:Y:S01]  /*bd50*/  FSEL R218, R11, -INF , !P6 ;  /* 0xff8000000bda7808 */ /* 0x000fe20007000000 */
[----:B------:R-:W4:Y:S01]  /*bd60*/  SHFL.BFLY PT, R7, R3, 0x2, 0x1f ;  /* 0x0c401f0003077f89 */ /* 0x000f2200000e0000 */
[----:B------:R-:W-:Y:S02]  /*bd70*/  ISETP.GE.AND P1, PT, R9, R20, PT ;  /* 0x000000140900720c */ /* 0x000fe40003f26270 */
[----:B------:R-:W-:-:S02]  /*bd80*/  FSEL R220, R8, -INF , !P2 ;  /* 0xff80000008dc7808 */ /* 0x000fc40005000000 */
[----:B--2---:R-:W-:Y:S02]  /*bd90*/  FSEL R222, R6, -INF , !P1 ;  /* 0xff80000006de7808 */ /* 0x004fe40004800000 */
[----:B---3--:R-:W-:Y:S02]  /*bda0*/  FMNMX.FTZ R103, R103, R5, !PT ;  /* 0x0000000567677209 */ /* 0x008fe40007810000 */
[----:B-1----:R-:W-:Y:S02]  /*bdb0*/  FMNMX.FTZ R104, R104, R4, !PT ;  /* 0x0000000468687209 */ /* 0x002fe40007810000 */
[----:B------:R-:W-:Y:S01]  /*bdc0*/  FMNMX.FTZ R4, R199, R0, !PT ;  /* 0x00000000c7047209 */ /* 0x000fe20007810000 */
[----:B------:R-:W1:Y:S01]  /*bdd0*/  SHFL.BFLY PT, R5, R103, 0x1, 0x1f ;  /* 0x0c201f0067057f89 */ /* 0x000e6200000e0000 */
[C---:B------:R-:W-:Y:S01]  /*bde0*/  FSETP.NEU.FTZ.AND P0, PT, R104.reuse, -INF , PT ;  /* 0xff8000006800780b */ /* 0x040fe20003f1d000 */
[----:B------:R-:W-:Y:S01]  /*bdf0*/  FMUL.FTZ R2, R104, UR9 ;  /* 0x0000000968027c20 */ /* 0x000fe20008410000 */
[----:B------:R-:W-:-:S02]  /*be00*/  FMNMX.FTZ R4, R14, R4, !PT ;  /* 0x000000040e047209 */ /* 0x000fc40007810000 */
[----:B------:R-:W-:Y:S02]  /*be10*/  MOV R247, R48 ;  /* 0x0000003000f77202 */ /* 0x000fe40000000f00 */
[----:B------:R-:W-:Y:S02]  /*be20*/  FSEL R2, R2, RZ, P0 ;  /* 0x000000ff02027208 */ /* 0x000fe40000000000 */
[----:B------:R-:W-:-:S03]  /*be30*/  FMNMX.FTZ R4, R238, R4, !PT ;  /* 0x00000004ee047209 */ /* 0x000fc60007810000 */
[----:B------:R-:W-:Y:S01]  /*be40*/  FFMA.FTZ R0, R40, UR9, -R2 ;  /* 0x0000000928007c23 */ /* 0x000fe20008010802 */
[----:B------:R-:W-:Y:S02]  /*be50*/  FMNMX.FTZ R4, R216, R4, !PT ;  /* 0x00000004d8047209 */ /* 0x000fe40007810000 */
[----:B----4-:R-:W-:Y:S01]  /*be60*/  FMNMX.FTZ R3, R3, R7, !PT ;  /* 0x0000000703037209 */ /* 0x010fe20007810000 */
[----:B------:R2:W-:Y:S04]  /*be70*/  MUFU.EX2 R40, R0 ;  /* 0x0000000000287308 */ /* 0x0005e80000000800 */
[----:B------:R-:W3:Y:S01]  /*be80*/  SHFL.BFLY PT, R102, R3, 0x1, 0x1f ;  /* 0x0c201f0003667f89 */ /* 0x000ee200000e0000 */
[----:B-1----:R-:W-:-:S04]  /*be90*/  FMNMX.FTZ R103, R103, R5, !PT ;  /* 0x0000000567677209 */ /* 0x002fc80007810000 */
[C---:B------:R-:W-:Y:S01]  /*bea0*/  FSETP.NEU.FTZ.AND P3, PT, R103.reuse, -INF , PT ;  /* 0xff8000006700780b */ /* 0x040fe20003f7d000 */
[----:B------:R-:W-:Y:S01]  /*beb0*/  FMUL.FTZ R13, R103, UR9 ;  /* 0x00000009670d7c20 */ /* 0x000fe20008410000 */
[----:B--2---:R-:W-:Y:S01]  /*bec0*/  FMNMX.FTZ R0, R218, R4, !PT ;  /* 0x00000004da007209 */ /* 0x004fe20007810000 */
[----:B------:R-:W-:-:S03]  /*bed0*/  FFMA.FTZ R4, R42, UR9, -R2 ;  /* 0x000000092a047c23 */ /* 0x000fc60008010802 */
[----:B------:R-:W-:Y:S02]  /*bee0*/  FSEL R13, R13, RZ, P3 ;  /* 0x000000ff0d0d7208 */ /* 0x000fe40001800000 */
[----:B------:R-:W-:Y:S01]  /*bef0*/  FMNMX.FTZ R0, R220, R0, !PT ;  /* 0x00000000dc007209 */ /* 0x000fe20007810000 */
[----:B------:R1:W-:Y:S03]  /*bf00*/  MUFU.EX2 R39, R4 ;  /* 0x0000000400277308 */ /* 0x0003e60000000800 */
[----:B------:R-:W-:Y:S02]  /*bf10*/  FMNMX.FTZ R0, R222, R0, !PT ;  /* 0x00000000de007209 */ /* 0x000fe40007810000 */
[----:B---3--:R-:W-:Y:S01]  /*bf20*/  FMNMX.FTZ R102, R3, R102, !PT ;  /* 0x0000006603667209 */ /* 0x008fe20007810000 */
[----:B------:R-:W-:Y:S02]  /*bf30*/  FFMA.FTZ R3, R61, UR9, -R13 ;  /* 0x000000093d037c23 */ /* 0x000fe4000801080d */
[----:B------:R-:W2:Y:S01]  /*bf40*/  SHFL.BFLY PT, R6, R0, 0x2, 0x1f ;  /* 0x0c401f0000067f89 */ /* 0x000ea200000e0000 */
[----:B------:R-:W-:Y:S01]  /*bf50*/  FSETP.NEU.FTZ.AND P2, PT, R102, -INF , PT ;  /* 0xff8000006600780b */ /* 0x000fe20003f5d000 */
[----:B------:R3:W-:Y:S01]  /*bf60*/  MUFU.EX2 R206, R3 ;  /* 0x0000000300ce7308 */ /* 0x0007e20000000800 */
[----:B-1----:R-:W-:-:S07]  /*bf70*/  FFMA.FTZ R4, R108, UR9, -R2 ;  /* 0x000000096c047c23 */ /* 0x002fce0008010802 */
[----:B------:R1:W-:Y:S01]  /*bf80*/  MUFU.EX2 R56, R4 ;  /* 0x0000000400387308 */ /* 0x0003e20000000800 */
[----:B---3--:R-:W-:Y:S01]  /*bf90*/  FMUL.FTZ R3, R102, UR9 ;  /* 0x0000000966037c20 */ /* 0x008fe20008410000 */
[----:B--2---:R-:W-:-:S04]  /*bfa0*/  FMNMX.FTZ R0, R0, R6, !PT ;  /* 0x0000000600007209 */ /* 0x004fc80007810000 */
[----:B------:R-:W-:Y:S01]  /*bfb0*/  FSEL R3, R3, RZ, P2 ;  /* 0x000000ff03037208 */ /* 0x000fe20001000000 */
[----:B------:R-:W2:Y:S01]  /*bfc0*/  SHFL.BFLY PT, R101, R0, 0x1, 0x1f ;  /* 0x0c201f0000657f89 */ /* 0x000ea200000e0000 */
[----:B-1----:R-:W-:-:S04]  /*bfd0*/  FFMA.FTZ R4, R109, UR9, -R2 ;  /* 0x000000096d047c23 */ /* 0x002fc80008010802 */
[----:B------:R1:W-:Y:S02]  /*bfe0*/  MUFU.EX2 R57, R4 ;  /* 0x0000000400397308 */ /* 0x0003e40000000800 */
[----:B-1----:R-:W-:Y:S01]  /*bff0*/  FFMA.FTZ R4, R22, UR9, -R2 ;  /* 0x0000000916047c23 */ /* 0x002fe20008010802 */
[----:B--2---:R-:W-:Y:S01]  /*c000*/  FMNMX.FTZ R101, R0, R101, !PT ;  /* 0x0000006500657209 */ /* 0x004fe20007810000 */
[----:B------:R-:W-:-:S04]  /*c010*/  FFMA.FTZ R0, R100, UR9, -R3 ;  /* 0x0000000964007c23 */ /* 0x000fc80008010803 */
[----:B------:R1:W-:Y:S01]  /*c020*/  MUFU.EX2 R249, R4 ;  /* 0x0000000400f97308 */ /* 0x0003e20000000800 */
[C---:B------:R-:W-:Y:S01]  /*c030*/  FSETP.NEU.FTZ.AND P1, PT, R101.reuse, -INF , PT ;  /* 0xff8000006500780b */ /* 0x040fe20003f3d000 */
[----:B------:R-:W-:-:S06]  /*c040*/  FMUL.FTZ R12, R101, UR9 ;  /* 0x00000009650c7c20 */ /* 0x000fcc0008410000 */
[----:B------:R2:W-:Y:S01]  /*c050*/  MUFU.EX2 R242, R0 ;  /* 0x0000000000f27308 */ /* 0x0005e20000000800 */
[----:B------:R-:W-:-:S05]  /*c060*/  FSEL R12, R12, RZ, P1 ;  /* 0x000000ff0c0c7208 */ /* 0x000fca0000800000 */
[----:B------:R-:W-:Y:S01]  /*c070*/  FFMA.FTZ R5, R63, UR9, -R12 ;  /* 0x000000093f057c23 */ /* 0x000fe2000801080c */
[----:B-1----:R-:W-:-:S03]  /*c080*/  FFMA.FTZ R4, R23, UR9, -R2 ;  /* 0x0000000917047c23 */ /* 0x002fc60008010802 */
[----:B------:R1:W-:Y:S01]  /*c090*/  MUFU.EX2 R43, R5 ;  /* 0x00000005002b7308 */ /* 0x0003e20000000800 */
[----:B------:R-:W-:Y:S01]  /*c0a0*/  LDSM.16.MT88.4 R20, [R226+0x9000] ;  /* 0x00900000e214783b */ /* 0x000fe20000004200 */
[----:B--2---:R-:W-:-:S06]  /*c0b0*/  FFMA.FTZ R0, R110, UR9, -R3 ;  /* 0x000000096e007c23 */ /* 0x004fcc0008010803 */
[----:B------:R2:W-:Y:S08]  /*c0c0*/  MUFU.EX2 R42, R4 ;  /* 0x00000004002a7308 */ /* 0x0005f00000000800 */
[----:B------:R3:W-:Y:S01]  /*c0d0*/  MUFU.EX2 R245, R0 ;  /* 0x0000000000f57308 */ /* 0x0007e20000000800 */
[----:B-1----:R-:W-:-:S05]  /*c0e0*/  FSEL R5, R104, RZ, P0 ;  /* 0x000000ff68057208 */ /* 0x002fca0000000000 */
[----:B------:R-:W-:Y:S01]  /*c0f0*/  FADD.FTZ R5, R50, -R5 ;  /* 0x8000000532057221 */ /* 0x000fe20000010000 */
[----:B--2---:R-:W-:-:S04]  /*c100*/  FFMA.FTZ R4, R25, UR9, -R2 ;  /* 0x0000000919047c23 */ /* 0x004fc80008010802 */
[----:B------:R1:W-:Y:S01]  /*c110*/  MUFU.EX2 R204, R4 ;  /* 0x0000000400cc7308 */ /* 0x0003e20000000800 */
[----:B---3--:R-:W-:-:S07]  /*c120*/  FFMA.FTZ R0, R111, UR9, -R3 ;  /* 0x000000096f007c23 */ /* 0x008fce0008010803 */
[----:B------:R2:W3:Y:S01]  /*c130*/  MUFU.EX2 R207, R0 ;  /* 0x0000000000cf7308 */ /* 0x0004e20000000800 */
[----:B-1----:R-:W-:Y:S02]  /*c140*/  FFMA.FTZ R4, R17, UR9, -R2 ;  /* 0x0000000911047c23 */ /* 0x002fe40008010802 */
[----:B------:R-:W1:Y:S05]  /*c150*/  LDSM.16.MT88.4 R16, [R224+0x9000] ;  /* 0x00900000e010783b */ /* 0x000e6a0000004200 */
[----:B------:R4:W-:Y:S01]  /*c160*/  MUFU.EX2 R248, R4 ;  /* 0x0000000400f87308 */ /* 0x0009e20000000800 */
[----:B--2---:R-:W-:Y:S01]  /*c170*/  FFMA.FTZ R0, R30, UR9, -R12 ;  /* 0x000000091e007c23 */ /* 0x004fe2000801080c */
[----:B---3--:R-:W-:Y:S01]  /*c180*/  F2FP.F16.F32.PACK_AB R10, R207, R245 ;  /* 0x000000f5cf0a723e */ /* 0x008fe200000000ff */
[----:B----4-:R-:W-:-:S05]  /*c190*/  FFMA.FTZ R4, R176, UR9, -R13 ;  /* 0x00000009b0047c23 */ /* 0x010fca000801080d */
[----:B------:R2:W-:Y:S02]  /*c1a0*/  MUFU.EX2 R243, R4 ;  /* 0x0000000400f37308 */ /* 0x0005e40000000800 */
[----:B--2---:R-:W-:-:S06]  /*c1b0*/  FFMA.FTZ R4, R177, UR9, -R13 ;  /* 0x00000009b1047c23 */ /* 0x004fcc000801080d */
[----:B------:R2:W-:Y:S02]  /*c1c0*/  MUFU.EX2 R244, R4 ;  /* 0x0000000400f47308 */ /* 0x0005e40000000800 */
[----:B--2---:R-:W-:-:S06]  /*c1d0*/  FFMA.FTZ R4, R41, UR9, -R3 ;  /* 0x0000000929047c23 */ /* 0x004fcc0008010803 */
[----:B------:R2:W-:Y:S08]  /*c1e0*/  MUFU.EX2 R41, R0 ;  /* 0x0000000000297308 */ /* 0x0005f00000000800 */
[----:B------:R-:W3:Y:S01]  /*c1f0*/  MUFU.EX2 R241, R4 ;  /* 0x0000000400f17308 */ /* 0x000ee20000000800 */
[--C-:B--2---:R-:W-:Y:S02]  /*c200*/  FFMA.FTZ R0, R31, UR9, -R12.reuse ;  /* 0x000000091f007c23 */ /* 0x104fe4000801080c */
[----:B------:R-:W2:Y:S05]  /*c210*/  LDSM.16.MT88.4 R28, [R226+0xa000] ;  /* 0x00a00000e21c783b */ /* 0x000eaa0000004200 */
[----:B------:R4:W5:Y:S01]  /*c220*/  MUFU.EX2 R100, R0 ;  /* 0x0000000000647308 */ /* 0x0009620000000800 */
[----:B---3--:R-:W-:Y:S01]  /*c230*/  F2FP.F16.F32.PACK_AB R8, R242, R241 ;  /* 0x000000f1f208723e */ /* 0x008fe200000000ff */
[----:B----4-:R-:W-:Y:S01]  /*c240*/  FFMA.FTZ R0, R62, UR9, -R12 ;  /* 0x000000093e007c23 */ /* 0x010fe2000801080c */
[----:B-----5:R-:W-:-:S05]  /*c250*/  F2FP.F16.F32.PACK_AB R9, R100, R41 ;  /* 0x000000296409723e */ /* 0x020fca00000000ff */
[----:B------:R3:W4:Y:S02]  /*c260*/  MUFU.EX2 R44, R0 ;  /* 0x00000000002c7308 */ /* 0x0007240000000800 */
[----:B---3--:R-:W-:-:S05]  /*c270*/  FSEL R0, R102, RZ, P2 ;  /* 0x000000ff66007208 */ /* 0x008fca0001000000 */
[----:B------:R-:W-:Y:S01]  /*c280*/  FADD.FTZ R4, R252, -R0 ;  /* 0x80000000fc047221 */ /* 0x000fe20000010000 */
[----:B------:R-:W-:-:S03]  /*c290*/  FSEL R0, R101, RZ, P1 ;  /* 0x000000ff65007208 */ /* 0x000fc60000800000 */
[----:B------:R-:W-:Y:S02]  /*c2a0*/  FMUL.FTZ R4, R4, UR9 ;  /* 0x0000000904047c20 */ /* 0x000fe40008410000 */
[----:B------:R-:W-:Y:S01]  /*c2b0*/  FADD.FTZ R0, R231, -R0 ;  /* 0x80000000e7007221 */ /* 0x000fe20000010000 */
[----:B----4-:R-:W-:Y:S02]  /*c2c0*/  MOV R231, R44 ;  /* 0x0000002c00e77202 */ /* 0x010fe40000000f00 */
[----:B------:R3:W4:Y:S01]  /*c2d0*/  MUFU.EX2 R44, R4 ;  /* 0x00000004002c7308 */ /* 0x0007220000000800 */
[----:B------:R-:W-:Y:S01]  /*c2e0*/  FMUL.FTZ R0, R0, UR9 ;  /* 0x0000000900007c20 */ /* 0x000fe20008410000 */
[----:B------:R-:W-:-:S06]  /*c2f0*/  F2FP.F16.F32.PACK_AB R11, R43, R231 ;  /* 0x000000e72b0b723e */ /* 0x000fcc00000000ff */
[----:B------:R5:W1:Y:S01]  /*c300*/  MUFU.EX2 R15, R0 ;  /* 0x00000000000f7308 */ /* 0x000a620000000800 */
[----:B---3--:R-:W-:Y:S01]  /*c310*/  FSEL R4, R103, RZ, P3 ;  /* 0x000000ff67047208 */ /* 0x008fe20001800000 */
[-C--:B----4-:R-:W-:Y:S01]  /*c320*/  FMUL.FTZ R120, R120, R44.reuse ;  /* 0x0000002c78787220 */ /* 0x090fe20000410000 */
[-C--:B------:R-:W-:Y:S01]  /*c330*/  FMUL.FTZ R121, R121, R44.reuse ;  /* 0x0000002c79797220 */ /* 0x080fe20000410000 */
[-C--:B------:R-:W-:Y:S01]  /*c340*/  FMUL.FTZ R168, R168, R44.reuse ;  /* 0x0000002ca8a87220 */ /* 0x080fe20000410000 */
[-C--:B------:R-:W-:Y:S01]  /*c350*/  FMUL.FTZ R169, R169, R44.reuse ;  /* 0x0000002ca9a97220 */ /* 0x080fe20000410000 */
[----:B------:R-:W-:Y:S01]  /*c360*/  FADD.FTZ R4, R49, -R4 ;  /* 0x8000000431047221 */ /* 0x000fe20000010000 */
[-C--:B------:R-:W-:Y:S01]  /*c370*/  FMUL.FTZ R144, R144, R44.reuse ;  /* 0x0000002c90907220 */ /* 0x080fe20000410000 */
[----:B------:R-:W3:Y:S01]  /*c380*/  LDSM.16.MT88.4 R48, [R226+0xb000] ;  /* 0x00b00000e230783b */ /* 0x000ee20000004200 */
[--C-:B-----5:R-:W-:Y:S01]  /*c390*/  FFMA.FTZ R0, R178, UR9, -R13.reuse ;  /* 0x00000009b2007c23 */ /* 0x120fe2000801080d */
[-C--:B-1----:R-:W-:Y:S01]  /*c3a0*/  FMUL.FTZ R122, R122, R15.reuse ;  /* 0x0000000f7a7a7220 */ /* 0x082fe20000410000 */
[-C--:B------:R-:W-:Y:S01]  /*c3b0*/  FMUL.FTZ R123, R123, R15.reuse ;  /* 0x0000000f7b7b7220 */ /* 0x080fe20000410000 */
[-C--:B------:R-:W-:Y:S01]  /*c3c0*/  FMUL.FTZ R170, R170, R15.reuse ;  /* 0x0000000faaaa7220 */ /* 0x080fe20000410000 */
[----:B------:R1:W4:Y:S01]  /*c3d0*/  MUFU.EX2 R252, R0 ;  /* 0x0000000000fc7308 */ /* 0x0003220000000800 */
        /* <DEDUP_REMOVED lines=13> */
[----:B------:R-:W-:Y:S01]  /*c4b0*/  FMUL.FTZ R131, R131, R15 ;  /* 0x0000000f83837220 */ /* 0x000fe20000410000 */
[-C--:B------:R-:W-:Y:S01]  /*c4c0*/  FMUL.FTZ R76, R76, R44.reuse ;  /* 0x0000002c4c4c7220 */ /* 0x080fe20000410000 */
[----:B------:R-:W-:Y:S01]  /*c4d0*/  FMUL.FTZ R77, R77, R44 ;  /* 0x0000002c4d4d7220 */ /* 0x000fe20000410000 */
[----:B-1----:R-:W-:Y:S01]  /*c4e0*/  FFMA.FTZ R0, R27, UR9, -R13 ;  /* 0x000000091b007c23 */ /* 0x002fe2000801080d */
[----:B------:R-:W-:Y:S01]  /*c4f0*/  MOV R168, R57 ;  /* 0x0000003900a87202 */ /* 0x000fe20000000f00 */
[----:B------:R-:W1:Y:S01]  /*c500*/  LDSM.16.MT88.4 R24, [R224+0xa000] ;  /* 0x00a00000e018783b */ /* 0x000e620000004200 */
[----:B------:R-:W-:Y:S01]  /*c510*/  MOV R170, R56 ;  /* 0x0000003800aa7202 */ /* 0x000fe20000000f00 */
[----:B------:R2:W-:Y:S01]  /*c520*/  MUFU.EX2 R251, R0 ;  /* 0x0000000000fb7308 */ /* 0x0005e20000000800 */
[----:B------:R-:W-:Y:S01]  /*c530*/  MOV R171, R248 ;  /* 0x000000f800ab7202 */ /* 0x000fe20000000f00 */
[-C--:B------:R-:W-:Y:S01]  /*c540*/  FMUL.FTZ R78, R78, R15.reuse ;  /* 0x0000000f4e4e7220 */ /* 0x080fe20000410000 */
[----:B------:R-:W-:Y:S01]  /*c550*/  F2FP.F16.F32.PACK_AB R6, R168, R170 ;  /* 0x000000aaa806723e */ /* 0x000fe200000000ff */
[-C--:B------:R-:W-:Y:S01]  /*c560*/  FMUL.FTZ R79, R79, R15.reuse ;  /* 0x0000000f4f4f7220 */ /* 0x080fe20000410000 */
[----:B----4-:R-:W-:Y:S01]  /*c570*/  F2FP.F16.F32.PACK_AB R7, R252, R244 ;  /* 0x000000f4fc07723e */ /* 0x010fe200000000ff */
        /* <DEDUP_REMOVED lines=11> */
[----:B--2---:R-:W-:Y:S01]  /*c630*/  FFMA.FTZ R0, R36, UR9, -R3 ;  /* 0x0000000924007c23 */ /* 0x004fe20008010803 */
[----:B------:R-:W-:Y:S01]  /*c640*/  MOV R36, R249 ;  /* 0x000000f900247202 */ /* 0x000fe20000000f00 */
        /* <DEDUP_REMOVED lines=16> */
[----:B------:R-:W-:Y:S01]  /*c750*/  FMUL.FTZ R73, R73, R44 ;  /* 0x0000002c49497220 */ /* 0x000fe20000410000 */
[-C--:B------:R-:W-:Y:S01]  /*c760*/  FMUL.FTZ R74, R74, R15.reuse ;  /* 0x0000000f4a4a7220 */ /* 0x080fe20000410000 */
[----:B------:R-:W-:Y:S01]  /*c770*/  FMUL.FTZ R75, R75, R15 ;  /* 0x0000000f4b4b7220 */ /* 0x000fe20000410000 */
[----:B--2---:R-:W-:Y:S01]  /*c780*/  FMUL.FTZ R0, R5, UR9 ;  /* 0x0000000905007c20 */ /* 0x004fe20008410000 */
[----:B------:R-:W-:Y:S01]  /*c790*/  F2FP.F16.F32.PACK_AB R5, R243, R206 ;  /* 0x000000cef305723e */ /* 0x000fe200000000ff */
[----:B-1----:R-:W-:Y:S01]  /*c7a0*/  HMMA.16816.F32 R180, R8, R24, R144 ;  /* 0x0000001808b4723c */ /* 0x002fe20000001890 */
[----:B------:R-:W-:Y:S01]  /*c7b0*/  MOV R91, R245 ;  /* 0x000000f5005b7202 */ /* 0x000fe20000000f00 */
[----:B------:R1:W2:Y:S01]  /*c7c0*/  MUFU.EX2 R46, R0 ;  /* 0x00000000002e7308 */ /* 0x0002a20000000800 */
[----:B------:R-:W-:-:S02]  /*c7d0*/  MOV R90, R243 ;  /* 0x000000f3005a7202 */ /* 0x000fc40000000f00 */
[----:B------:R-:W-:Y:S01]  /*c7e0*/  MOV R88, R241 ;  /* 0x000000f100587202 */ /* 0x000fe20000000f00 */
[----:B------:R-:W-:Y:S01]  /*c7f0*/  HMMA.16816.F32 R176, R8, R26, R152 ;  /* 0x0000001a08b0723c */ /* 0x000fe20000001898 */
[----:B------:R-:W-:Y:S02]  /*c800*/  MOV R89, R242 ;  /* 0x000000f200597202 */ /* 0x000fe40000000f00 */
[----:B------:R-:W-:-:S03]  /*c810*/  MOV R169, R231 ;  /* 0x000000e700a97202 */ /* 0x000fc60000000f00 */
[C---:B------:R-:W-:Y:S06]  /*c820*/  HMMA.16816.F32 R152, R8.reuse, R50, R92 ;  /* 0x000000320898723c */ /* 0x040fec000000185c */
[----:B------:R-:W-:Y:S01]  /*c830*/  HMMA.16816.F32 R112, R8, R28, R160 ;  /* 0x0000001c0870723c */ /* 0x000fe200000018a0 */
[----:B-1----:R-:W-:Y:S01]  /*c840*/  FMUL.FTZ R0, R4, UR9 ;  /* 0x0000000904007c20 */ /* 0x002fe20008410000 */
[----:B------:R-:W-:Y:S01]  /*c850*/  F2FP.F16.F32.PACK_AB R4, R39, R40 ;  /* 0x000000282704723e */ /* 0x000fe200000000ff */
[-C--:B--2---:R-:W-:Y:S01]  /*c860*/  FMUL.FTZ R116, R116, R46.reuse ;  /* 0x0000002e74747220 */ /* 0x084fe20000410000 */
[-C--:B------:R-:W-:Y:S01]  /*c870*/  FMUL.FTZ R117, R117, R46.reuse ;  /* 0x0000002e75757220 */ /* 0x080fe20000410000 */
[----:B------:R1:W2:Y:S01]  /*c880*/  MUFU.EX2 R45, R0 ;  /* 0x00000000002d7308 */ /* 0x0002a20000000800 */
        /* <DEDUP_REMOVED lines=16> */
[--C-:B-1----:R-:W-:Y:S01]  /*c990*/  FFMA.FTZ R0, R37, UR9, -R3.reuse ;  /* 0x0000000925007c23 */ /* 0x102fe20008010803 */
[-C--:B--2---:R-:W-:Y:S01]  /*c9a0*/  FMUL.FTZ R118, R118, R45.reuse ;  /* 0x0000002d76767220 */ /* 0x084fe20000410000 */
[-C--:B------:R-:W-:Y:S01]  /*c9b0*/  FMUL.FTZ R119, R119, R45.reuse ;  /* 0x0000002d77777220 */ /* 0x080fe20000410000 */
[-C--:B------:R-:W-:Y:S01]  /*c9c0*/  FMUL.FTZ R126, R126, R45.reuse ;  /* 0x0000002d7e7e7220 */ /* 0x080fe20000410000 */
[----:B------:R1:W2:Y:S01]  /*c9d0*/  MUFU.EX2 R249, R0 ;  /* 0x0000000000f97308 */ /* 0x0002a20000000800 */
        /* <DEDUP_REMOVED lines=12> */
[----:B------:R-:W3:Y:S01]  /*caa0*/  LDSM.16.MT88.4 R16, [R226+0x9400] ;  /* 0x00940000e210783b */ /* 0x000ee20000004200 */
[-C--:B------:R-:W-:Y:S01]  /*cab0*/  FMUL.FTZ R167, R167, R45.reuse ;  /* 0x0000002da7a77220 */ /* 0x080fe20000410000 */
[-C--:B------:R-:W-:Y:S01]  /*cac0*/  FMUL.FTZ R174, R174, R45.reuse ;  /* 0x0000002daeae7220 */ /* 0x080fe20000410000 */
[-C--:B------:R-:W-:Y:S01]  /*cad0*/  FMUL.FTZ R175, R175, R45.reuse ;  /* 0x0000002dafaf7220 */ /* 0x080fe20000410000 */
[--C-:B-1----:R-:W-:Y:S01]  /*cae0*/  FFMA.FTZ R0, R105, UR9, -R3.reuse ;  /* 0x0000000969007c23 */ /* 0x102fe20008010803 */
[----:B------:R-:W-:Y:S01]  /*caf0*/  IMAD.MOV.U32 R105, RZ, RZ, R42 ;  /* 0x000000ffff697224 */ /* 0x000fe200078e002a */
[----:B------:R-:W-:Y:S01]  /*cb00*/  MOV R42, R246 ;  /* 0x000000f6002a7202 */ /* 0x000fe20000000f00 */
[C---:B------:R-:W-:Y:S01]  /*cb10*/  HMMA.16816.F32 R76, R4.reuse, R20, R132 ;  /* 0x00000014044c723c */ /* 0x040fe20000001884 */
[----:B------:R1:W-:Y:S01]  /*cb20*/  MUFU.EX2 R248, R0 ;  /* 0x0000000000f87308 */ /* 0x0003e20000000800 */
        /* <DEDUP_REMOVED lines=16> */
[----:B-1----:R-:W-:Y:S01]  /*cc30*/  FFMA.FTZ R0, R106, UR9, -R3 ;  /* 0x000000096a007c23 */ /* 0x002fe20008010803 */
[----:B------:R-:W-:Y:S01]  /*cc40*/  MOV R106, R39 ;  /* 0x00000027006a7202 */ /* 0x000fe20000000f00 */
[----:B------:R-:W-:Y:S01]  /*cc50*/  HMMA.16816.F32 R56, R4, R24, R148 ;  /* 0x000000180438723c */ /* 0x000fe20000001894 */
[----:B------:R-:W-:-:S02]  /*cc60*/  MOV R39, R247 ;  /* 0x000000f700277202 */ /* 0x000fc40000000f00 */
[----:B------:R1:W4:Y:S01]  /*cc70*/  MUFU.EX2 R247, R0 ;  /* 0x0000000000f77308 */ /* 0x0003220000000800 */
[----:B------:R-:W-:Y:S02]  /*cc80*/  MOV R95, R40 ;  /* 0x00000028005f7202 */ /* 0x000fe40000000f00 */
[C---:B------:R-:W-:Y:S01]  /*cc90*/  HMMA.16816.F32 R156, R4.reuse, R26, R156 ;  /* 0x0000001a049c723c */ /* 0x040fe2000000189c */
[----:B------:R-:W5:Y:S01]  /*cca0*/  LDSM.16.MT88.4 R24, [R224+0x9400] ;  /* 0x00940000e018783b */ /* 0x000f620000004200 */
[----:B------:R-:W-:Y:S01]  /*ccb0*/  IMAD.MOV.U32 R94, RZ, RZ, R39 ;  /* 0x000000ffff5e7224 */ /* 0x000fe200078e0027 */
[----:B------:R-:W-:Y:S01]  /*ccc0*/  MOV R93, R43 ;  /* 0x0000002b005d7202 */ /* 0x000fe20000000f00 */
[----:B------:R-:W-:Y:S01]  /*ccd0*/  IMAD.MOV.U32 R148, RZ, RZ, R88 ;  /* 0x000000ffff947224 */ /* 0x000fe200078e0058 */
[----:B------:R-:W-:Y:S01]  /*cce0*/  MOV R92, R240 ;  /* 0x000000f0005c7202 */ /* 0x000fe20000000f00 */
[----:B------:R-:W-:Y:S01]  /*ccf0*/  HMMA.16816.F32 R164, R4, R28, R164 ;  /* 0x0000001c04a4723c */ /* 0x000fe200000018a4 */
[----:B------:R-:W-:Y:S01]  /*cd00*/  MOV R231, R42 ;  /* 0x0000002a00e77202 */ /* 0x000fe20000000f00 */
[----:B------:R-:W-:Y:S01]  /*cd10*/  IMAD.MOV.U32 R150, RZ, RZ, R206 ;  /* 0x000000ffff967224 */ /* 0x000fe200078e00ce */
[----:B------:R-:W-:-:S02]  /*cd20*/  MOV R149, R171 ;  /* 0x000000ab00957202 */ /* 0x000fc40000000f00 */
[----:B------:R-:W-:Y:S01]  /*cd30*/  MOV R171, R36 ;  /* 0x0000002400ab7202 */ /* 0x000fe20000000f00 */
[C---:B------:R-:W-:Y:S01]  /*cd40*/  HMMA.16816.F32 R172, R4.reuse, R30, R172 ;  /* 0x0000001e04ac723c */ /* 0x040fe200000018ac */
[----:B------:R-:W-:Y:S01]  /*cd50*/  MOV R151, R205 ;  /* 0x000000cd00977202 */ /* 0x000fe20000000f00 */
[--C-:B-1----:R-:W-:Y:S01]  /*cd60*/  FFMA.FTZ R0, R107, UR9, -R12.reuse ;  /* 0x000000096b007c23 */ /* 0x102fe2000801080c */
[----:B------:R-:W-:Y:S01]  /*cd70*/  MOV R107, R244 ;  /* 0x000000f4006b7202 */ /* 0x000fe20000000f00 */
[----:B------:R-:W-:Y:S02]  /*cd80*/  LDSM.16.MT88.4 R28, [R226+0xa400] ;  /* 0x00a40000e21c783b */ /* 0x000fe40000004200 */
[----:B------:R1:W-:Y:S01]  /*cd90*/  MUFU.EX2 R246, R0 ;  /* 0x0000000000f67308 */ /* 0x0003e20000000800 */
[C---:B------:R-:W-:Y:S06]  /*cda0*/  HMMA.16816.F32 R140, R4.reuse, R32, R68 ;  /* 0x00000020048c723c */ /* 0x040fec0000001844 */
[C---:B------:R-:W-:Y:S06]  /*cdb0*/  HMMA.16816.F32 R80, R4.reuse, R34, R80 ;  /* 0x000000220450723c */ /* 0x040fec0000001850 */
[----:B------:R-:W-:Y:S01]  /*cdc0*/  HMMA.16816.F32 R84, R4, R48, R84 ;  /* 0x000000300454723c */ /* 0x000fe20000001854 */
[----:B-1----:R-:W-:Y:S01]  /*cdd0*/  FFMA.FTZ R0, R47, UR9, -R12 ;  /* 0x000000092f007c23 */ /* 0x002fe2000801080c */
[----:B------:R-:W-:-:S04]  /*cde0*/  MOV R47, R207 ;  /* 0x000000cf002f7202 */ /* 0x000fc80000000f00 */
[----:B------:R-:W-:Y:S01]  /*cdf0*/  HMMA.16816.F32 R96, R4, R50, R96 ;  /* 0x000000320460723c */ /* 0x000fe20000001860 */
[----:B------:R1:W3:Y:S05]  /*ce00*/  MUFU.EX2 R244, R0 ;  /* 0x0000000000f47308 */ /* 0x0002ea0000000800 */
[----:B------:R-:W-:Y:S01]  /*ce10*/  HMMA.16816.F32 R160, R8, R32, R72 ;  /* 0x0000002008a0723c */ /* 0x000fe20000001848 */
[----:B--2---:R-:W-:Y:S01]  /*ce20*/  F2FP.F16.F32.PACK_AB R4, R249, R250 ;  /* 0x000000faf904723e */ /* 0x004fe200000000ff */
[----:B------:R-:W-:Y:S01]  /*ce30*/  LDSM.16.MT88.4 R32, [R226+0x9800] ;  /* 0x00980000e220783b */ /* 0x000fe20000004200 */
[----:B----4-:R-:W-:-:S04]  /*ce40*/  F2FP.F16.F32.PACK_AB R6, R247, R248 ;  /* 0x000000f8f706723e */ /* 0x010fc800000000ff */
[----:B------:R-:W-:Y:S01]  /*ce50*/  F2FP.F16.F32.PACK_AB R8, R105, R171 ;  /* 0x000000ab6908723e */ /* 0x000fe200000000ff */
[--C-:B-1----:R-:W-:Y:S01]  /*ce60*/  FFMA.FTZ R0, R192, UR9, -R12.reuse ;  /* 0x00000009c0007c23 */ /* 0x102fe2000801080c */
[----:B---3--:R-:W-:Y:S02]  /*ce70*/  F2FP.F16.F32.PACK_AB R5, R244, R246 ;  /* 0x000000f6f405723e */ /* 0x008fe400000000ff */
[----:B------:R-:W-:Y:S01]  /*ce80*/  MOV R192, R41 ;  /* 0x0000002900c07202 */ /* 0x000fe20000000f00 */
[----:B------:R1:W-:Y:S01]  /*ce90*/  MUFU.EX2 R245, R0 ;  /* 0x0000000000f57308 */ /* 0x0003e20000000800 */
[----:B------:R-:W2:Y:S01]  /*cea0*/  LDSM.16.MT88.4 R40, [R226+0xb400] ;  /* 0x00b40000e228783b */ /* 0x000ea20000004200 */
[----:B-1----:R-:W-:-:S03]  /*ceb0*/  FFMA.FTZ R0, R38, UR9, -R12 ;  /* 0x0000000926007c23 */ /* 0x002fc6000801080c */
[----:B------:R-:W1:Y:S03]  /*cec0*/  LDSM.16.MT88.4 R36, [R224+0xb400] ;  /* 0x00b40000e024783b */ /* 0x000e660000004200 */
[----:B------:R3:W4:Y:S02]  /*ced0*/  MUFU.EX2 R243, R0 ;  /* 0x0000000000f37308 */ /* 0x0007240000000800 */
[----:B---3--:R-:W-:Y:S01]  /*cee0*/  FFMA.FTZ R0, R197, UR9, -R13 ;  /* 0x00000009c5007c23 */ /* 0x008fe2000801080d */
[----:B----4-:R-:W-:-:S05]  /*cef0*/  F2FP.F16.F32.PACK_AB R7, R243, R245 ;  /* 0x000000f5f307723e */ /* 0x010fca00000000ff */
[----:B------:R3:W4:Y:S02]  /*cf00*/  MUFU.EX2 R241, R0 ;  /* 0x0000000000f17308 */ /* 0x0007240000000800 */
[C---:B------:R-:W-:Y:S06]  /*cf10*/  HMMA.16816.F32 R72, R4.reuse, R18, R184 ;  /* 0x000000120448723c */ /* 0x040fec00000018b8 */
[----:B-----5:R-:W-:Y:S01]  /*cf20*/  HMMA.16816.F32 R52, R4, R24, R52 ;  /* 0x000000180434723c */ /* 0x020fe20000001834 */
[----:B------:R-:W-:Y:S02]  /*cf30*/  MOV R186, R89 ;  /* 0x0000005900ba7202 */ /* 0x000fe40000000f00 */
[----:B------:R-:W-:-:S02]  /*cf40*/  MOV R185, R90 ;  /* 0x0000005a00b97202 */ /* 0x000fc40000000f00 */
[----:B------:R-:W-:Y:S01]  /*cf50*/  MOV R184, R91 ;  /* 0x0000005b00b87202 */ /* 0x000fe20000000f00 */
[C---:B------:R-:W-:Y:S01]  /*cf60*/  HMMA.16816.F32 R60, R4.reuse, R26, R60 ;  /* 0x0000001a043c723c */ /* 0x040fe2000000183c */
[----:B---3--:R-:W-:Y:S01]  /*cf70*/  FFMA.FTZ R0, R200, UR9, -R13 ;  /* 0x00000009c8007c23 */ /* 0x008fe2000801080d */
[----:B------:R-:W-:Y:S02]  /*cf80*/  MOV R187, R92 ;  /* 0x0000005c00bb7202 */ /* 0x000fe40000000f00 */
[----:B----4-:R-:W-:Y:S01]  /*cf90*/  F2FP.F16.F32.PACK_AB R9, R241, R251 ;  /* 0x000000fbf109723e */ /* 0x010fe200000000ff */
[----:B------:R3:W-:Y:S01]  /*cfa0*/  MUFU.EX2 R242, R0 ;  /* 0x0000000000f27308 */ /* 0x0007e20000000800 */
[C---:B------:R-:W-:Y:S06]  /*cfb0*/  HMMA.16816.F32 R88, R4.reuse, R20, R180 ;  /* 0x000000140458723c */ /* 0x040fec00000018b4 */
[----:B--2---:R-:W-:Y:S01]  /*cfc0*/  HMMA.16816.F32 R132, R4, R42, R152 ;  /* 0x0000002a0484723c */ /* 0x004fe20000001898 */
[----:B------:R-:W-:-:S02]  /*cfd0*/  MOV R183, R93 ;  /* 0x0000005d00b77202 */ /* 0x000fc40000000f00 */
[----:B------:R-:W-:Y:S02]  /*cfe0*/  MOV R182, R94 ;  /* 0x0000005e00b67202 */ /* 0x000fe40000000f00 */
[----:B------:R-:W-:Y:S01]  /*cff0*/  MOV R181, R95 ;  /* 0x0000005f00b57202 */ /* 0x000fe20000000f00 */
[C---:B------:R-:W-:Y:S01]  /*d000*/  HMMA.16816.F32 R68, R4.reuse, R16, R188 ;  /* 0x000000100444723c */ /* 0x040fe200000018bc */
[----:B------:R-:W-:Y:S02]  /*d010*/  MOV R180, R231 ;  /* 0x000000e700b47202 */ /* 0x000fe40000000f00 */
[----:B------:R-:W-:Y:S01]  /*d020*/  MOV R155, R107 ;  /* 0x0000006b009b7202 */ /* 0x000fe20000000f00 */
[----:B---3--:R-:W-:Y:S01]  /*d030*/  FFMA.FTZ R0, R201, UR9, -R13 ;  /* 0x00000009c9007c23 */ /* 0x008fe2000801080d */
[----:B------:R-:W-:Y:S01]  /*d040*/  MOV R154, R192 ;  /* 0x000000c0009a7202 */ /* 0x000fe20000000f00 */
[----:B------:R-:W-:Y:S01]  /*d050*/  HMMA.16816.F32 R92, R4, R22, R176 ;  /* 0x00000016045c723c */ /* 0x000fe200000018b0 */
[----:B------:R-:W-:Y:S01]  /*d060*/  MOV R152, R186 ;  /* 0x000000ba00987202 */ /* 0x000fe20000000f00 */
[----:B------:R2:W3:Y:S01]  /*d070*/  MUFU.EX2 R240, R0 ;  /* 0x0000000000f07308 */ /* 0x0004e20000000800 */
[----:B------:R-:W-:-:S03]  /*d080*/  MOV R153, R187 ;  /* 0x000000bb00997202 */ /* 0x000fc60000000f00 */
[----:B------:R-:W-:Y:S01]  /*d090*/  HMMA.16816.F32 R112, R4, R28, R112 ;  /* 0x0000001c0470723c */ /* 0x000fe20000001870 */
[----:B------:R-:W-:Y:S02]  /*d0a0*/  MOV R179, R239 ;  /* 0x000000ef00b37202 */ /* 0x000fe40000000f00 */
[----:B------:R-:W-:-:S03]  /*d0b0*/  MOV R178, R204 ;  /* 0x000000cc00b27202 */ /* 0x000fc60000000f00 */
[----:B------:R-:W-:Y:S01]  /*d0c0*/  HMMA.16816.F32 R120, R4, R30, R120 ;  /* 0x0000001e0478723c */ /* 0x000fe20000001878 */
[----:B------:R-:W-:-:S05]  /*d0d0*/  F2FP.F16.F32.PACK_AB R10, R149, R178 ;  /* 0x000000b2950a723e */ /* 0x000fca00000000ff */
[----:B-1----:R-:W-:Y:S01]  /*d0e0*/  HMMA.16816.F32 R116, R4, R36, R160 ;  /* 0x000000240474723c */ /* 0x002fe200000018a0 */
[----:B--2---:R-:W-:Y:S01]  /*d0f0*/  FFMA.FTZ R0, R202, UR9, -R2 ;  /* 0x00000009ca007c23 */ /* 0x004fe20008010802 */
[----:B---3--:R-:W-:-:S03]  /*d100*/  F2FP.F16.F32.PACK_AB R11, R240, R242 ;  /* 0x000000f2f00b723e */ /* 0x008fc600000000ff */
[----:B------:R1:W-:Y:S01]  /*d110*/  MUFU.EX2 R239, R0 ;  /* 0x0000000000ef7308 */ /* 0x0003e20000000800 */
[----:B------:R-:W-:Y:S01]  /*d120*/  HMMA.16816.F32 R128, R4, R38, R128 ;  /* 0x000000260480723c */ /* 0x000fe20000001880 */
[----:B------:R-:W-:Y:S02]  /*d130*/  MOV R160, R106 ;  /* 0x0000006a00a07202 */ /* 0x000fe40000000f00 */
[----:B------:R-:W-:Y:S02]  /*d140*/  MOV R163, R180 ;  /* 0x000000b400a37202 */ /* 0x000fe40000000f00 */
[----:B------:R-:W-:Y:S01]  /*d150*/  MOV R162, R181 ;  /* 0x000000b500a27202 */ /* 0x000fe20000000f00 */
[----:B------:R-:W-:Y:S01]  /*d160*/  HMMA.16816.F32 R124, R8, R24, R144 ;  /* 0x00000018087c723c */ /* 0x000fe20000001890 */
[----:B------:R-:W-:-:S05]  /*d170*/  MOV R161, R182 ;  /* 0x000000b600a17202 */ /* 0x000fca0000000f00 */
[----:B------:R-:W-:Y:S01]  /*d180*/  HMMA.16816.F32 R108, R8, R26, R108 ;  /* 0x0000001a086c723c */ /* 0x000fe2000000186c */
[----:B------:R-:W2:Y:S01]  /*d190*/  LDSM.16.MT88.4 R24, [R224+0x9800] ;  /* 0x00980000e018783b */ /* 0x000ea20000004200 */
[----:B------:R-:W-:Y:S01]  /*d1a0*/  MOV R146, R184 ;  /* 0x000000b800927202 */ /* 0x000fe20000000f00 */
[----:B------:R-:W-:Y:S02]  /*d1b0*/  IMAD.MOV.U32 R145, RZ, RZ, R183 ;  /* 0x000000ffff917224 */ /* 0x000fe400078e00b7 */
[----:B-1----:R-:W-:Y:S01]  /*d1c0*/  FFMA.FTZ R0, R203, UR9, -R2 ;  /* 0x00000009cb007c23 */ /* 0x002fe20008010802 */
[----:B------:R-:W-:Y:S01]  /*d1d0*/  MOV R147, R185 ;  /* 0x000000b900937202 */ /* 0x000fe20000000f00 */
[----:B------:R-:W-:Y:S02]  /*d1e0*/  HMMA.16816.F32 R136, R4, R40, R136 ;  /* 0x000000280488723c */ /* 0x000fe40000001888 */
[----:B------:R1:W-:Y:S04]  /*d1f0*/  MUFU.EX2 R231, R0 ;  /* 0x0000000000e77308 */ /* 0x0003e80000000800 */
[C---:B------:R-:W-:Y:S06]  /*d200*/  HMMA.16816.F32 R56, R8.reuse, R20, R56 ;  /* 0x000000140838723c */ /* 0x040fec0000001838 */
[C---:B------:R-:W-:Y:S01]  /*d210*/  HMMA.16816.F32 R48, R8.reuse, R22, R156 ;  /* 0x000000160830723c */ /* 0x040fe2000000189c */
[----:B------:R-:W3:Y:S05]  /*d220*/  LDSM.16.MT88.4 R20, [R226+0xb800] ;  /* 0x00b80000e214783b */ /* 0x000eea0000004200 */
[----:B------:R-:W-:Y:S01]  /*d230*/  HMMA.16816.F32 R76, R8, R16, R76 ;  /* 0x00000010084c723c */ /* 0x000fe2000000184c */
[----:B-1----:R-:W-:Y:S01]  /*d240*/  FFMA.FTZ R0, R195, UR9, -R3 ;  /* 0x00000009c3007c23 */ /* 0x002fe20008010803 */
[----:B------:R-:W-:-:S02]  /*d250*/  MOV R157, R153 ;  /* 0x00000099009d7202 */ /* 0x000fc40000000f00 */
[----:B------:R-:W-:Y:S01]  /*d260*/  MOV R156, R154 ;  /* 0x0000009a009c7202 */ /* 0x000fe20000000f00 */
[----:B------:R1:W-:Y:S01]  /*d270*/  MUFU.EX2 R207, R0 ;  /* 0x0000000000cf7308 */ /* 0x0003e20000000800 */
[C---:B------:R-:W-:Y:S01]  /*d280*/  HMMA.16816.F32 R64, R8.reuse, R18, R64 ;  /* 0x000000120840723c */ /* 0x040fe20000001840 */
[----:B------:R-:W4:Y:S01]  /*d290*/  LDSM.16.MT88.4 R16, [R224+0xb800] ;  /* 0x00b80000e010783b */ /* 0x000f220000004200 */
[----:B------:R-:W-:Y:S02]  /*d2a0*/  MOV R159, R162 ;  /* 0x000000a2009f7202 */ /* 0x000fe40000000f00 */
[----:B------:R-:W-:Y:S02]  /*d2b0*/  MOV R158, R163 ;  /* 0x000000a3009e7202 */ /* 0x000fe40000000f00 */
[C---:B------:R-:W-:Y:S06]  /*d2c0*/  HMMA.16816.F32 R164, R8.reuse, R28, R164 ;  /* 0x0000001c08a4723c */ /* 0x040fec00000018a4 */
[----:B------:R-:W-:Y:S01]  /*d2d0*/  HMMA.16816.F32 R172, R8, R30, R172 ;  /* 0x0000001e08ac723c */ /* 0x000fe200000018ac */
[----:B------:R-:W5:Y:S01]  /*d2e0*/  LDSM.16.MT88.4 R28, [R224+0xa800] ;  /* 0x00a80000e01c783b */ /* 0x000f620000004200 */
[----:B-1----:R-:W-:-:S04]  /*d2f0*/  FFMA.FTZ R0, R193, UR9, -R3 ;  /* 0x00000009c1007c23 */ /* 0x002fc80008010803 */
[C---:B------:R-:W-:Y:S01]  /*d300*/  HMMA.16816.F32 R188, R8.reuse, R38, R80 ;  /* 0x0000002608bc723c */ /* 0x040fe20000001850 */
[----:B------:R1:W2:Y:S05]  /*d310*/  MUFU.EX2 R206, R0 ;  /* 0x0000000000ce7308 */ /* 0x0002aa0000000800 */
[----:B------:R-:W-:Y:S01]  /*d320*/  HMMA.16816.F32 R184, R8, R42, R96 ;  /* 0x0000002a08b8723c */ /* 0x000fe20000001860 */
[----:B------:R-:W-:Y:S02]  /*d330*/  MOV R82, R146 ;  /* 0x0000009200527202 */ /* 0x000fe40000000f00 */
[----:B------:R-:W-:-:S03]  /*d340*/  MOV R83, R147 ;  /* 0x0000009300537202 */ /* 0x000fc60000000f00 */
[----:B------:R-:W-:Y:S01]  /*d350*/  HMMA.16816.F32 R84, R8, R40, R84 ;  /* 0x000000280854723c */ /* 0x000fe20000001854 */
[----:B------:R-:W-:Y:S01]  /*d360*/  MOV R81, R83 ;  /* 0x0000005300517202 */ /* 0x000fe20000000f00 */
[----:B-1----:R-:W-:Y:S01]  /*d370*/  FFMA.FTZ R0, R194, UR9, -R3 ;  /* 0x00000009c2007c23 */ /* 0x002fe20008010803 */
[----:B--2---:R-:W-:-:S04]  /*d380*/  F2FP.F16.F32.PACK_AB R4, R206, R207 ;  /* 0x000000cfce04723e */ /* 0x004fc800000000ff */
[----:B------:R-:W-:Y:S01]  /*d390*/  MOV R41, R170 ;  /* 0x000000aa00297202 */ /* 0x000fe20000000f00 */
[----:B------:R1:W-:Y:S02]  /*d3a0*/  MUFU.EX2 R205, R0 ;  /* 0x0000000000cd7308 */ /* 0x0003e40000000800 */
[----:B-1----:R-:W-:-:S06]  /*d3b0*/  FFMA.FTZ R0, R196, UR9, -R3 ;  /* 0x00000009c4007c23 */ /* 0x002fcc0008010803 */
[----:B------:R1:W2:Y:S02]  /*d3c0*/  MUFU.EX2 R204, R0 ;  /* 0x0000000000cc7308 */ /* 0x0002a40000000800 */
[----:B-1----:R-:W-:Y:S01]  /*d3d0*/  FFMA.FTZ R0, R198, UR9, -R12 ;  /* 0x00000009c6007c23 */ /* 0x002fe2000801080c */
[----:B--2---:R-:W-:-:S05]  /*d3e0*/  F2FP.F16.F32.PACK_AB R6, R204, R205 ;  /* 0x000000cdcc06723e */ /* 0x004fca00000000ff */
[----:B------:R1:W-:Y:S02]  /*d3f0*/  MUFU.EX2 R203, R0 ;  /* 0x0000000000cb7308 */ /* 0x0003e40000000800 */
[----:B-1----:R-:W-:Y:S02]  /*d400*/  FFMA.FTZ R0, R199, UR9, -R12 ;  /* 0x00000009c7007c23 */ /* 0x002fe4000801080c */
[----:B------:R-:W-:Y:S01]  /*d410*/  HMMA.16816.F32 R196, R8, R36, R140 ;  /* 0x0000002408c4723c */ /* 0x000fe2000000188c */
[----:B------:R-:W1:Y:S03]  /*d420*/  LDSM.16.MT88.4 R36, [R226+0xa800] ;  /* 0x00a80000e224783b */ /* 0x000e660000004200 */
[----:B------:R2:W3:Y:S03]  /*d430*/  MUFU.EX2 R202, R0 ;  /* 0x0000000000ca7308 */ /* 0x0004e60000000800 */
[----:B------:R-:W-:Y:S01]  /*d440*/  F2FP.F16.F32.PACK_AB R8, R231, R239 ;  /* 0x000000efe708723e */ /* 0x000fe200000000ff */
[----:B------:R-:W-:Y:S01]  /*d450*/  IMAD.MOV.U32 R142, RZ, RZ, R160 ;  /* 0x000000ffff8e7224 */ /* 0x000fe200078e00a0 */
[----:B------:R-:W-:-:S02]  /*d460*/  MOV R140, R152 ;  /* 0x00000098008c7202 */ /* 0x000fc40000000f00 */
[----:B------:R-:W-:Y:S02]  /*d470*/  MOV R141, R155 ;  /* 0x0000009b008d7202 */ /* 0x000fe40000000f00 */
[----:B------:R-:W-:Y:S02]  /*d480*/  MOV R143, R161 ;  /* 0x000000a1008f7202 */ /* 0x000fe40000000f00 */
[----:B------:R-:W-:Y:S02]  /*d490*/  MOV R80, R140 ;  /* 0x0000008c00507202 */ /* 0x000fe40000000f00 */
[----:B------:R-:W-:Y:S01]  /*d4a0*/  MOV R83, R143 ;  /* 0x0000008f00537202 */ /* 0x000fe20000000f00 */
[----:B------:R-:W-:Y:S02]  /*d4b0*/  IMAD.MOV.U32 R143, RZ, RZ, R149 ;  /* 0x000000ffff8f7224 */ /* 0x000fe400078e0095 */
[----:B--2---:R-:W-:Y:S01]  /*d4c0*/  FFMA.FTZ R0, R14, UR9, -R12 ;  /* 0x000000090e007c23 */ /* 0x004fe2000801080c */
[----:B---3--:R-:W-:Y:S01]  /*d4d0*/  F2FP.F16.F32.PACK_AB R5, R202, R203 ;  /* 0x000000cbca05723e */ /* 0x008fe200000000ff */
[----:B------:R-:W-:Y:S01]  /*d4e0*/  FFMA.FTZ R14, R208, UR9, -R2 ;  /* 0x00000009d00e7c23 */ /* 0x000fe20008010802 */
[----:B------:R-:W-:Y:S01]  /*d4f0*/  MOV R208, R178 ;  /* 0x000000b200d07202 */ /* 0x000fe20000000f00 */
[----:B------:R2:W-:Y:S01]  /*d500*/  MUFU.EX2 R201, R0 ;  /* 0x0000000000c97308 */ /* 0x0005e20000000800 */
[----:B------:R-:W-:-:S02]  /*d510*/  MOV R140, R156 ;  /* 0x0000009c008c7202 */ /* 0x000fc40000000f00 */
[----:B------:R-:W-:-:S05]  /*d520*/  MOV R156, R151 ;  /* 0x00000097009c7202 */ /* 0x000fca0000000f00 */
[----:B------:R-:W-:Y:S01]  /*d530*/  MUFU.EX2 R106, R14 ;  /* 0x0000000e006a7308 */ /* 0x000fe20000000800 */
[----:B--2---:R-:W-:Y:S01]  /*d540*/  FFMA.FTZ R0, R238, UR9, -R12 ;  /* 0x00000009ee007c23 */ /* 0x004fe2000801080c */
[----:B------:R-:W-:-:S06]  /*d550*/  MOV R238, R179 ;  /* 0x000000b300ee7202 */ /* 0x000fcc0000000f00 */
[----:B------:R2:W3:Y:S01]  /*d560*/  MUFU.EX2 R200, R0 ;  /* 0x0000000000c87308 */ /* 0x0004e20000000800 */
[----:B------:R-:W-:Y:S01]  /*d570*/  ISETP.GE.AND P0, PT, R238, 0x4, PT ;  /* 0x00000004ee00780c */ /* 0x000fe20003f06270 */
[----:B--2---:R-:W-:Y:S01]  /*d580*/  FFMA.FTZ R0, R210, UR9, -R2 ;  /* 0x00000009d2007c23 */ /* 0x004fe20008010802 */
[----:B---3--:R-:W-:-:S05]  /*d590*/  F2FP.F16.F32.PACK_AB R7, R200, R201 ;  /* 0x000000c9c807723e */ /* 0x008fca00000000ff */
[----:B------:R2:W-:Y:S02]  /*d5a0*/  MUFU.EX2 R210, R0 ;  /* 0x0000000000d27308 */ /* 0x0005e40000000800 */
[C---:B------:R-:W-:Y:S06]  /*d5b0*/  HMMA.16816.F32 R192, R4.reuse, R26, R60 ;  /* 0x0000001a04c0723c */ /* 0x040fec000000183c */
[C---:B------:R-:W-:Y:S06]  /*d5c0*/  HMMA.16816.F32 R180, R4.reuse, R24, R52 ;  /* 0x0000001804b4723c */ /* 0x040fec0000001834 */
[----:B------:R-:W-:Y:S01]  /*d5d0*/  HMMA.16816.F32 R52, R4, R22, R132 ;  /* 0x000000160434723c */ /* 0x000fe20000001884 */
[----:B--2---:R-:W-:-:S04]  /*d5e0*/  FFMA.FTZ R0, R209, UR9, -R2 ;  /* 0x00000009d1007c23 */ /* 0x004fc80008010802 */
[----:B------:R2:W3:Y:S01]  /*d5f0*/  MUFU.EX2 R107, R0 ;  /* 0x00000000006b7308 */ /* 0x0004e20000000800 */
[C---:B------:R-:W-:Y:S06]  /*d600*/  HMMA.16816.F32 R176, R4.reuse, R32, R68 ;  /* 0x0000002004b0723c */ /* 0x040fec0000001844 */
[C---:B------:R-:W-:Y:S06]  /*d610*/  HMMA.16816.F32 R96, R4.reuse, R34, R72 ;  /* 0x000000220460723c */ /* 0x040fec0000001848 */
[----:B----4-:R-:W-:Y:S01]  /*d620*/  HMMA.16816.F32 R72, R4, R16, R116 ;  /* 0x000000100448723c */ /* 0x010fe20000001874 */
[----:B--2---:R-:W-:Y:S01]  /*d630*/  FFMA.FTZ R0, R234, UR9, -R2 ;  /* 0x00000009ea007c23 */ /* 0x004fe20008010802 */
[----:B------:R-:W-:-:S04]  /*d640*/  MOV R234, R105 ;  /* 0x0000006900ea7202 */ /* 0x000fc80000000f00 */
[C---:B-----5:R-:W-:Y:S01]  /*d650*/  HMMA.16816.F32 R152, R4.reuse, R30, R92 ;  /* 0x0000001e0498723c */ /* 0x060fe2000000185c */
[----:B---3--:R-:W-:Y:S01]  /*d660*/  F2FP.F16.F32.PACK_AB R10, R107, R210 ;  /* 0x000000d26b0a723e */ /* 0x008fe200000000ff */
[----:B------:R2:W-:Y:S04]  /*d670*/  MUFU.EX2 R105, R0 ;  /* 0x0000000000697308 */ /* 0x0005e80000000800 */
[----:B-1----:R-:W-:Y:S01]  /*d680*/  HMMA.16816.F32 R160, R4, R36, R112 ;  /* 0x0000002404a0723c */ /* 0x002fe20000001870 */
[----:B--2---:R-:W-:Y:S01]  /*d690*/  FFMA.FTZ R0, R221, UR9, -R2 ;  /* 0x00000009dd007c23 */ /* 0x004fe20008010802 */
[----:B------:R-:W-:Y:S01]  /*d6a0*/  IMAD.MOV.U32 R221, RZ, RZ, R171 ;  /* 0x000000ffffdd7224 */ /* 0x000fe200078e00ab */
[----:B------:R-:W-:Y:S02]  /*d6b0*/  MOV R171, R100 ;  /* 0x0000006400ab7202 */ /* 0x000fe40000000f00 */
[----:B------:R1:W-:Y:S02]  /*d6c0*/  MUFU.EX2 R100, R0 ;  /* 0x0000000000647308 */ /* 0x0003e40000000800 */
[----:B------:R-:W-:Y:S01]  /*d6d0*/  MOV R209, R171 ;  /* 0x000000ab00d17202 */ /* 0x000fe20000000f00 */
[----:B-1----:R-:W-:Y:S01]  /*d6e0*/  FFMA.FTZ R0, R211, UR9, -R13 ;  /* 0x00000009d3007c23 */ /* 0x002fe2000801080d */
[----:B------:R-:W-:-:S02]  /*d6f0*/  MOV R211, R145 ;  /* 0x0000009100d37202 */ /* 0x000fc40000000f00 */
[C---:B------:R-:W-:Y:S02]  /*d700*/  HMMA.16816.F32 R144, R4.reuse, R28, R88 ;  /* 0x0000001c0490723c */ /* 0x040fe40000001858 */
[----:B------:R1:W-:Y:S04]  /*d710*/  MUFU.EX2 R62, R0 ;  /* 0x00000000003e7308 */ /* 0x0003e80000000800 */
[----:B------:R-:W-:Y:S01]  /*d720*/  HMMA.16816.F32 R88, R4, R18, R128 ;  /* 0x000000120458723c */ /* 0x000fe20000001880 */
[----:B-1----:R-:W-:Y:S01]  /*d730*/  FFMA.FTZ R0, R212, UR9, -R13 ;  /* 0x00000009d4007c23 */ /* 0x002fe2000801080d */
[----:B------:R-:W-:-:S03]  /*d740*/  MOV R212, R47 ;  /* 0x0000002f00d47202 */ /* 0x000fc60000000f00 */
[----:B------:R1:W2:Y:S02]  /*d750*/  MUFU.EX2 R61, R0 ;  /* 0x00000000003d7308 */ /* 0x0002a40000000800 */
[----:B-1----:R-:W-:Y:S01]  /*d760*/  FFMA.FTZ R0, R213, UR9, -R13 ;  /* 0x00000009d5007c23 */ /* 0x002fe2000801080d */
[----:B--2---:R-:W-:Y:S02]  /*d770*/  F2FP.F16.F32.PACK_AB R9, R61, R62 ;  /* 0x0000003e3d09723e */ /* 0x004fe400000000ff */
[----:B------:R-:W-:-:S03]  /*d780*/  MOV R213, R168 ;  /* 0x000000a800d57202 */ /* 0x000fc60000000f00 */
[----:B------:R1:W-:Y:S02]  /*d790*/  MUFU.EX2 R60, R0 ;  /* 0x00000000003c7308 */ /* 0x0003e40000000800 */
[----:B-1----:R-:W-:Y:S01]  /*d7a0*/  FFMA.FTZ R0, R214, UR9, -R13 ;  /* 0x00000009d6007c23 */ /* 0x002fe2000801080d */
[----:B------:R-:W-:Y:S02]  /*d7b0*/  MOV R214, R169 ;  /* 0x000000a900d67202 */ /* 0x000fe40000000f00 */
[----:B------:R-:W-:Y:S03]  /*d7c0*/  HMMA.16816.F32 R168, R4, R38, R120 ;  /* 0x0000002604a8723c */ /* 0x000fe60000001878 */
[----:B------:R1:W2:Y:S02]  /*d7d0*/  MUFU.EX2 R47, R0 ;  /* 0x00000000002f7308 */ /* 0x0002a40000000800 */
[----:B-1----:R-:W-:Y:S01]  /*d7e0*/  FFMA.FTZ R0, R223, UR9, -R2 ;  /* 0x00000009df007c23 */ /* 0x002fe20008010802 */
[----:B--2---:R-:W-:Y:S01]  /*d7f0*/  F2FP.F16.F32.PACK_AB R11, R47, R60 ;  /* 0x0000003c2f0b723e */ /* 0x004fe200000000ff */
[----:B------:R-:W-:Y:S01]  /*d800*/  IMAD.MOV.U32 R223, RZ, RZ, R82 ;  /* 0x000000ffffdf7224 */ /* 0x000fe200078e0052 */
[----:B------:R-:W-:-:S03]  /*d810*/  MOV R82, R142 ;  /* 0x0000008e00527202 */ /* 0x000fc60000000f00 */
[----:B------:R1:W-:Y:S01]  /*d820*/  MUFU.EX2 R63, R0 ;  /* 0x00000000003f7308 */ /* 0x0003e20000000800 */
[----:B------:R-:W-:Y:S02]  /*d830*/  MOV R142, R148 ;  /* 0x00000094008e7202 */ /* 0x000fe40000000f00 */
[----:B------:R-:W-:Y:S01]  /*d840*/  MOV R2, R83 ;  /* 0x0000005300027202 */ /* 0x000fe20000000f00 */
[C---:B------:R-:W-:Y:S06]  /*d850*/  HMMA.16816.F32 R132, R8.reuse, R32, R76 ;  /* 0x000000200884723c */ /* 0x040fec000000184c */
[----:B------:R-:W-:Y:S01]  /*d860*/  HMMA.16816.F32 R108, R8, R26, R108 ;  /* 0x0000001a086c723c */ /* 0x000fe2000000186c */
[----:B------:R-:W-:-:S05]  /*d870*/  MOV R33, R81 ;  /* 0x0000005100217202 */ /* 0x000fca0000000f00 */
[C---:B------:R-:W-:Y:S01]  /*d880*/  HMMA.16816.F32 R116, R8.reuse, R24, R124 ;  /* 0x000000180874723c */ /* 0x040fe2000000187c */
[----:B-1----:R-:W-:Y:S01]  /*d890*/  FFMA.FTZ R0, R233, UR9, -R13 ;  /* 0x00000009e9007c23 */ /* 0x002fe2000801080d */
[----:B------:R-:W-:Y:S01]  /*d8a0*/  MOV R233, R141 ;  /* 0x0000008d00e97202 */ /* 0x000fe20000000f00 */
[----:B------:R-:W-:Y:S01]  /*d8b0*/  LDSM.16.MT88.4 R124, [R224+0x9c00] ;  /* 0x009c0000e07c783b */ /* 0x000fe20000004200 */
[----:B------:R-:W-:Y:S01]  /*d8c0*/  MOV R141, R157 ;  /* 0x0000009d008d7202 */ /* 0x000fe20000000f00 */
[----:B------:R1:W-:Y:S01]  /*d8d0*/  MUFU.EX2 R43, R0 ;  /* 0x00000000002b7308 */ /* 0x0003e20000000800 */
[----:B------:R-:W-:Y:S01]  /*d8e0*/  HMMA.16816.F32 R64, R8, R34, R64 ;  /* 0x000000220840723c */ /* 0x000fe20000001840 */
[----:B------:R-:W-:-:S05]  /*d8f0*/  MOV R157, R150 ;  /* 0x00000096009d7202 */ /* 0x000fca0000000f00 */
[----:B------:R-:W-:Y:S01]  /*d900*/  HMMA.16816.F32 R148, R4, R20, R136 ;  /* 0x000000140494723c */ /* 0x000fe20000001888 */
[----:B------:R-:W-:Y:S01]  /*d910*/  IMAD.MOV.U32 R35, RZ, RZ, R140 ;  /* 0x000000ffff237224 */ /* 0x000fe200078e008c */
[----:B------:R-:W-:Y:S01]  /*d920*/  MOV R34, R142 ;  /* 0x0000008e00227202 */ /* 0x000fe20000000f00 */
[----:B------:R-:W-:Y:S02]  /*d930*/  LDSM.16.MT88.4 R4, [R226+0xbc00] ;  /* 0x00bc0000e204783b */ /* 0x000fe40000004200 */
[----:B------:R-:W-:Y:S01]  /*d940*/  FFMA.FTZ R2, R2, R15, R35 ;  /* 0x0000000f02027223 */ /* 0x000fe20000010023 */
[----:B------:R-:W-:Y:S01]  /*d950*/  HMMA.16816.F32 R164, R8, R36, R164 ;  /* 0x0000002408a4723c */ /* 0x000fe200000018a4 */
[----:B-1----:R-:W-:Y:S01]  /*d960*/  FFMA.FTZ R0, R232, UR9, -R3 ;  /* 0x00000009e8007c23 */ /* 0x002fe20008010803 */
[----:B------:R-:W-:-:S04]  /*d970*/  MOV R232, R41 ;  /* 0x0000002900e87202 */ /* 0x000fc80000000f00 */
[C---:B------:R-:W-:Y:S01]  /*d980*/  HMMA.16816.F32 R68, R8.reuse, R16, R196 ;  /* 0x000000100844723c */ /* 0x040fe200000018c4 */
[----:B------:R1:W-:Y:S05]  /*d990*/  MUFU.EX2 R42, R0 ;  /* 0x00000000002a7308 */ /* 0x0003ea0000000800 */
[C---:B------:R-:W-:Y:S06]  /*d9a0*/  HMMA.16816.F32 R84, R8.reuse, R20, R84 ;  /* 0x000000140854723c */ /* 0x040fec0000001854 */
[C---:B------:R-:W-:Y:S06]  /*d9b0*/  HMMA.16816.F32 R56, R8.reuse, R28, R56 ;  /* 0x0000001c0838723c */ /* 0x040fec0000001838 */
[----:B------:R-:W-:Y:S01]  /*d9c0*/  HMMA.16816.F32 R48, R8, R30, R48 ;  /* 0x0000001e0830723c */ /* 0x000fe20000001830 */
[----:B-1----:R-:W-:Y:S01]  /*d9d0*/  FFMA.FTZ R0, R215, UR9, -R3 ;  /* 0x00000009d7007c23 */ /* 0x002fe20008010803 */
[----:B------:R-:W-:-:S02]  /*d9e0*/  MOV R215, R209 ;  /* 0x000000d100d77202 */ /* 0x000fc40000000f00 */
[----:B------:R-:W-:Y:S01]  /*d9f0*/  MOV R209, R143 ;  /* 0x0000008f00d17202 */ /* 0x000fe20000000f00 */
[----:B------:R1:W2:Y:S01]  /*da00*/  MUFU.EX2 R41, R0 ;  /* 0x0000000000297308 */ /* 0x0002a20000000800 */
[----:B------:R-:W-:Y:S01]  /*da10*/  HMMA.16816.F32 R36, R8, R38, R172 ;  /* 0x000000260824723c */ /* 0x000fe200000018ac */
[----:B------:R-:W-:Y:S01]  /*da20*/  MOV R28, R158 ;  /* 0x0000009e001c7202 */ /* 0x000fe20000000f00 */
[----:B------:R-:W-:Y:S01]  /*da30*/  LDSM.16.MT88.4 R172, [R226+0xac00] ;  /* 0x00ac0000e2ac783b */ /* 0x000fe20000004200 */
[----:B------:R-:W-:-:S03]  /*da40*/  MOV R29, R157 ;  /* 0x0000009d001d7202 */ /* 0x000fc60000000f00 */
[C---:B------:R-:W-:Y:S06]  /*da50*/  HMMA.16816.F32 R16, R8.reuse, R18, R188 ;  /* 0x000000120810723c */ /* 0x040fec00000018bc */
[----:B------:R-:W-:Y:S01]  /*da60*/  HMMA.16816.F32 R20, R8, R22, R184 ;  /* 0x000000160814723c */ /* 0x000fe200000018b8 */
[--C-:B-1----:R-:W-:Y:S01]  /*da70*/  FFMA.FTZ R0, R217, UR9, -R3.reuse ;  /* 0x00000009d9007c23 */ /* 0x102fe20008010803 */
[----:B------:R-:W-:Y:S02]  /*da80*/  MOV R217, R80 ;  /* 0x0000005000d97202 */ /* 0x000fe40000000f00 */
[----:B--2---:R-:W-:Y:S01]  /*da90*/  F2FP.F16.F32.PACK_AB R92, R41, R42 ;  /* 0x0000002a295c723e */ /* 0x004fe200000000ff */
[----:B------:R1:W-:Y:S02]  /*daa0*/  MUFU.EX2 R40, R0 ;  /* 0x0000000000287308 */ /* 0x0003e40000000800 */
[----:B-1----:R-:W-:Y:S01]  /*dab0*/  FFMA.FTZ R0, R219, UR9, -R3 ;  /* 0x00000009db007c23 */ /* 0x002fe20008010803 */
[----:B------:R-:W-:-:S02]  /*dac0*/  MOV R3, R141 ;  /* 0x0000008d00037202 */ /* 0x000fc40000000f00 */
[----:B------:R-:W1:Y:S03]  /*dad0*/  LDSM.16.MT88.4 R140, [R226+0x9c00] ;  /* 0x009c0000e28c783b */ /* 0x000e660000004200 */
[----:B------:R2:W3:Y:S01]  /*dae0*/  MUFU.EX2 R32, R0 ;  /* 0x0000000000207308 */ /* 0x0004e20000000800 */
[----:B------:R-:W-:Y:S01]  /*daf0*/  MOV R219, R82 ;  /* 0x0000005200db7202 */ /* 0x000fe20000000f00 */
[----:B------:R-:W-:Y:S01]  /*db00*/  FFMA.FTZ R3, R3, R44, R34 ;  /* 0x0000002c03037223 */ /* 0x000fe20000010022 */
[----:B------:R-:W4:Y:S01]  /*db10*/  LDSM.16.MT88.4 R80, [R224+0xbc00] ;  /* 0x00bc0000e050783b */ /* 0x000f220000004200 */
[--C-:B--2---:R-:W-:Y:S01]  /*db20*/  FFMA.FTZ R0, R216, UR9, -R12.reuse ;  /* 0x00000009d8007c23 */ /* 0x104fe2000801080c */
[----:B---3--:R-:W-:Y:S02]  /*db30*/  F2FP.F16.F32.PACK_AB R94, R32, R40 ;  /* 0x00000028205e723e */ /* 0x008fe400000000ff */
[----:B------:R-:W-:Y:S01]  /*db40*/  MOV R216, R156 ;  /* 0x0000009c00d87202 */ /* 0x000fe20000000f00 */
[----:B------:R2:W-:Y:S02]  /*db50*/  MUFU.EX2 R27, R0 ;  /* 0x00000000001b7308 */ /* 0x0005e40000000800 */
[----:B--2---:R-:W-:Y:S01]  /*db60*/  FFMA.FTZ R0, R218, UR9, -R12 ;  /* 0x00000009da007c23 */ /* 0x004fe2000801080c */
[----:B------:R-:W-:-:S02]  /*db70*/  MOV R218, R159 ;  /* 0x0000009f00da7202 */ /* 0x000fc40000000f00 */
[----:B------:R-:W2:Y:S03]  /*db80*/  LDSM.16.MT88.4 R156, [R224+0xac00] ;  /* 0x00ac0000e09c783b */ /* 0x000ea60000004200 */
[----:B------:R3:W5:Y:S01]  /*db90*/  MUFU.EX2 R25, R0 ;  /* 0x0000000000197308 */ /* 0x0007620000000800 */
[----:B------:R-:W-:-:S04]  /*dba0*/  FFMA.FTZ R8, R28, R46, R218 ;  /* 0x0000002e1c087223 */ /* 0x000fc800000100da */
[----:B------:R-:W-:Y:S01]  /*dbb0*/  FADD.FTZ R11, R219, R8 ;  /* 0x00000008db0b7221 */ /* 0x000fe20000010000 */
        /* <DEDUP_REMOVED lines=10> */
[----:B----4-:R-:W-:Y:S01]  /*dc60*/  HMMA.16816.F32 R76, R92, R82, R88 ;  /* 0x000000525c4c723c */ /* 0x010fe20000001858 */
[----:B------:R-:W-:Y:S02]  /*dc70*/  F2FP.F16.F32.PACK_AB R96, R105, R106 ;  /* 0x0000006a6960723e */ /* 0x000fe400000000ff */
[----:B------:R-:W-:-:S03]  /*dc80*/  F2FP.F16.F32.PACK_AB R98, R63, R100 ;  /* 0x000000643f62723e */ /* 0x000fc600000000ff */
[----:B------:R-:W-:Y:S01]  /*dc90*/  HMMA.16816.F32 R88, R92, R4, R148 ;  /* 0x000000045c58723c */ /* 0x000fe20000001894 */
[----:B---3--:R-:W-:Y:S01]  /*dca0*/  FFMA.FTZ R0, R236, UR9, -R13 ;  /* 0x00000009ec007c23 */ /* 0x008fe2000801080d */
[----:B-----5:R-:W-:-:S03]  /*dcb0*/  F2FP.F16.F32.PACK_AB R97, R14, R43 ;  /* 0x0000002b0e61723e */ /* 0x020fc600000000ff */
[----:B------:R1:W-:Y:S01]  /*dcc0*/  MUFU.EX2 R12, R0 ;  /* 0x00000000000c7308 */ /* 0x0003e20000000800 */
[C---:B------:R-:W-:Y:S06]  /*dcd0*/  HMMA.16816.F32 R112, R92.reuse, R124, R180 ;  /* 0x0000007c5c70723c */ /* 0x040fec00000018b4 */
[C---:B------:R-:W-:Y:S06]  /*dce0*/  HMMA.16816.F32 R120, R92.reuse, R126, R192 ;  /* 0x0000007e5c78723c */ /* 0x040fec00000018c0 */
[----:B------:R-:W-:Y:S01]  /*dcf0*/  HMMA.16816.F32 R128, R92, R140, R176 ;  /* 0x0000008c5c80723c */ /* 0x000fe200000018b0 */
[----:B-1----:R-:W-:-:S05]  /*dd00*/  FFMA.FTZ R0, R237, UR9, -R13 ;  /* 0x00000009ed007c23 */ /* 0x002fca000801080d */
[C---:B--2---:R-:W-:Y:S01]  /*dd10*/  HMMA.16816.F32 R144, R92.reuse, R156, R144 ;  /* 0x0000009c5c90723c */ /* 0x044fe20000001890 */
[----:B------:R1:W2:Y:S05]  /*dd20*/  MUFU.EX2 R9, R0 ;  /* 0x0000000000097308 */ /* 0x0002aa0000000800 */
[C---:B------:R-:W-:Y:S06]  /*dd30*/  HMMA.16816.F32 R152, R92.reuse, R158, R152 ;  /* 0x0000009e5c98723c */ /* 0x040fec0000001898 */
[C---:B------:R-:W-:Y:S06]  /*dd40*/  HMMA.16816.F32 R160, R92.reuse, R172, R160 ;  /* 0x000000ac5ca0723c */ /* 0x040fec00000018a0 */
[----:B------:R-:W-:Y:S01]  /*dd50*/  HMMA.16816.F32 R168, R92, R174, R168 ;  /* 0x000000ae5ca8723c */ /* 0x000fe200000018a8 */
[----:B-1----:R-:W-:Y:S01]  /*dd60*/  FFMA.FTZ R0, R216, R45, R29 ;  /* 0x0000002dd8007223 */ /* 0x002fe2000001001d */
[----:B--2---:R-:W-:-:S03]  /*dd70*/  F2FP.F16.F32.PACK_AB R99, R9, R12 ;  /* 0x0000000c0963723e */ /* 0x004fc600000000ff */
[----:B------:R-:W-:Y:S01]  /*dd80*/  FADD.FTZ R10, R33, R0 ;  /* 0x00000000210a7221 */ /* 0x000fe20000010000 */
[----:B------:R-:W-:Y:S01]  /*dd90*/  FADD.FTZ R0, R217, R3 ;  /* 0x00000003d9007221 */ /* 0x000fe20000010000 */
[----:B------:R-:W-:Y:S01]  /*dda0*/  FADD.FTZ R3, R232, R11 ;  /* 0x0000000be8037221 */ /* 0x000fe20000010000 */
[----:B------:R-:W-:Y:S01]  /*ddb0*/  HMMA.16816.F32 R72, R92, R80, R72 ;  /* 0x000000505c48723c */ /* 0x000fe20000001848 */
[----:B------:R-:W-:Y:S01]  /*ddc0*/  FADD.FTZ R2, R233, R10 ;  /* 0x0000000ae9027221 */ /* 0x000fe20000010000 */
[----:B------:R-:W-:Y:S01]  /*ddd0*/  FADD.FTZ R0, R223, R0 ;  /* 0x00000000df007221 */ /* 0x000fe20000010000 */
[----:B------:R-:W-:Y:S02]  /*dde0*/  FADD.FTZ R3, R213, R3 ;  /* 0x00000003d5037221 */ /* 0x000fe40000010000 */
        /* <DEDUP_REMOVED lines=53> */
[----:B------:R-:W-:Y:S01]  /*e140*/  @P0 IADD3 R231, R238, -0x4, RZ ;  /* 0xfffffffceee70810 */ /* 0x000fe20007ffe0ff */
        /* <DEDUP_REMOVED lines=18> */
.L_x_444:
[----:B------:R-:W2:Y:S02]  /*e270*/  LDL.LU R0, [R1+0x8] ;  /* 0x0000080001007983 */ /* 0x000ea40000300800 */
[----:B--2---:R-:W-:-:S07]  /*e280*/  IADD3 R231, R0, -0x1, RZ ;  /* 0xffffffff00e77810 */ /* 0x004fce0007ffe0ff */
.L_x_447:
[----:B------:R-:W-:-:S13]  /*e290*/  ISETP.GE.AND P0, PT, R231, RZ, PT ;  /* 0x000000ffe700720c */ /* 0x000fda0003f06270 */
[----:B------:R-:W-:Y:S05]  /*e2a0*/  @!P0 BRA `(.L_x_448) ;  /* 0x0000003800988947 */ /* 0x000fea0003800000 */
[----:B------:R-:W2:Y:S01]  /*e2b0*/  LDL.LU R0, [R1+0x70] ;  /* 0x0000700001007983 */ /* 0x000ea20000300800 */
[----:B------:R-:W-:Y:S01]  /*e2c0*/  IMAD.MOV.U32 R100, RZ, RZ, R103 ;  /* 0x000000ffff647224 */ /* 0x000fe200078e0067 */
[----:B------:R-:W-:Y:S01]  /*e2d0*/  MOV R3, R104 ;  /* 0x0000006800037202 */ /* 0x000fe20000000f00 */
[----:B------:R-:W-:Y:S01]  /*e2e0*/  IMAD.MOV.U32 R106, RZ, RZ, R101 ;  /* 0x000000ffff6a7224 */ /* 0x000fe200078e0065 */
[----:B------:R-:W2:Y:S01]  /*e2f0*/  LDL.LU R2, [R1+0x80] ;  /* 0x0000800001027983 */ /* 0x000ea20000300800 */
        /* <DEDUP_REMOVED lines=15> */
.L_x_451:
        /* <DEDUP_REMOVED lines=27> */
.L_x_449:
        /* <DEDUP_REMOVED lines=27> */
[----:B------:R-:W1:Y:S08]  /*e750*/  LDSM.16.M88.4 R16, [R225+0x6000] ;  /* 0x00600000e110783b */ /* 0x000e700000000200 */
        /* <DEDUP_REMOVED lines=8> */
[----:B------:R-:W1:Y:S01]  /*e7e0*/  LDSM.16.M88.4 R180, [R227+0x6000] ;  /* 0x00600000e3b4783b */ /* 0x000e620000000200 */
        /* <DEDUP_REMOVED lines=309> */
.L_x_450:
        /* <DEDUP_REMOVED lines=541> */
.L_x_448:
[----:B------:R-:W2:Y:S04]  /*11d10*/  LDL.LU R5, [R1+0x28] ;  /* 0x0000280001057983 */ /* 0x000ea80000300800 */
[----:B------:R-:W3:Y:S04]  /*11d20*/  LDL.LU R4, [R1+0x2c] ;  /* 0x00002c0001047983 */ /* 0x000ee80000300800 */
[----:B------:R-:W4:Y:S04]  /*11d30*/  LDL.LU R11, [R1+0x34] ;  /* 0x00003400010b7983 */ /* 0x000f280000300800 */
[----:B------:R-:W5:Y:S04]  /*11d40*/  LDL.LU R10, [R1+0x30] ;  /* 0x00003000010a7983 */ /* 0x000f680000300800 */
[----:B------:R-:W5:Y:S01]  /*11d50*/  LDL R13, [R1+0x68] ;  /* 0x00006800010d7983 */ /* 0x000f620000100800 */
[----:B------:R-:W1:Y:S01]  /*11d60*/  S2UR UR4, SR_CgaCtaId ;  /* 0x00000000000479c3 */ /* 0x000e620000008800 */
[----:B------:R-:W-:Y:S01]  /*11d70*/  UMOV UR5, 0x400 ;  /* 0x0000040000057882 */ /* 0x000fe20000000000 */
[----:B------:R-:W1:Y:S02]  /*11d80*/  S2R R62, SR_TID.X ;  /* 0x00000000003e7919 */ /* 0x000e640000002100 */
[----:B-1----:R-:W-:Y:S01]  /*11d90*/  ULEA UR4, UR4, UR5, 0x18 ;  /* 0x0000000504047291 */ /* 0x002fe2000f8ec03f */
[----:B------:R-:W-:-:S04]  /*11da0*/  SHF.R.S32.HI R61, RZ, 0x1f, R62 ;  /* 0x0000001fff3d7819 */ /* 0x000fc8000001143e */
[CC--:B------:R-:W-:Y:S02]  /*11db0*/  LEA.HI R8, R61.reuse, R62.reuse, RZ, 0x2 ;  /* 0x0000003e3d087211 */ /* 0x0c0fe400078f10ff */
[----:B------:R-:W-:Y:S02]  /*11dc0*/  LEA.HI R61, R61, R62, RZ, 0x5 ;  /* 0x0000003e3d3d7211 */ /* 0x000fe400078f28ff */
[----:B------:R-:W-:Y:S02]  /*11dd0*/  SHF.R.S32.HI R9, RZ, 0x2, R8 ;  /* 0x00000002ff097819 */ /* 0x000fe40000011408 */
[----:B------:R-:W-:Y:S01]  /*11de0*/  SHF.R.S32.HI R51, RZ, 0x5, R61 ;  /* 0x00000005ff337819 */ /* 0x000fe2000001143d */
[----:B--2---:R-:W1:Y:S04]  /*11df0*/  SHFL.BFLY PT, R2, R5, 0x2, 0x1f ;  /* 0x0c401f0005027f89 */ /* 0x004e6800000e0000 */
[----:B---3--:R-:W2:Y:S04]  /*11e00*/  SHFL.BFLY PT, R0, R4, 0x2, 0x1f ;  /* 0x0c401f0004007f89 */ /* 0x008ea800000e0000 */
[----:B----4-:R-:W3:Y:S04]  /*11e10*/  SHFL.BFLY PT, R7, R11, 0x2, 0x1f ;  /* 0x0c401f000b077f89 */ /* 0x010ee800000e0000 */
[----:B-----5:R-:W4:Y:S01]  /*11e20*/  SHFL.BFLY PT, R6, R10, 0x2, 0x1f ;  /* 0x0c401f000a067f89 */ /* 0x020f2200000e0000 */
[----:B------:R-:W-:Y:S01]  /*11e30*/  ISETP.NE.AND P1, PT, R13, -0x1, PT ;  /* 0xffffffff0d00780c */ /* 0x000fe20003f25270 */
[----:B-1----:R-:W-:Y:S01]  /*11e40*/  FADD.FTZ R2, R2, R5 ;  /* 0x0000000502027221 */ /* 0x002fe20000010000 */
[----:B--2---:R-:W-:-:S04]  /*11e50*/  FADD.FTZ R0, R0, R4 ;  /* 0x0000000400007221 */ /* 0x004fc80000010000 */
[----:B------:R-:W1:Y:S01]  /*11e60*/  SHFL.BFLY PT, R3, R2, 0x1, 0x1f ;  /* 0x0c201f0002037f89 */ /* 0x000e6200000e0000 */
[----:B------:R-:W-:Y:S01]  /*11e70*/  SHF.R.S32.HI R4, RZ, 0x1f, R9 ;  /* 0x0000001fff047819 */ /* 0x000fe20000011409 */
[----:B---3--:R-:W-:Y:S02]  /*11e80*/  FADD.FTZ R7, R7, R11 ;  /* 0x0000000b07077221 */ /* 0x008fe40000010000 */
[----:B------:R-:W2:Y:S01]  /*11e90*/  SHFL.BFLY PT, R5, R0, 0x1, 0x1f ;  /* 0x0c201f0000057f89 */ /* 0x000ea200000e0000 */
[----:B------:R-:W-:Y:S01]  /*11ea0*/  LEA.HI R4, R4, R9, RZ, 0x3 ;  /* 0x0000000904047211 */ /* 0x000fe200078f18ff */
[----:B----4-:R-:W-:Y:S02]  /*11eb0*/  FADD.FTZ R6, R6, R10 ;  /* 0x0000000a06067221 */ /* 0x010fe40000010000 */
[----:B------:R-:W3:Y:S01]  /*11ec0*/  SHFL.BFLY PT, R55, R7, 0x1, 0x1f ;  /* 0x0c201f0007377f89 */ /* 0x000ee200000e0000 */
[----:B------:R-:W-:Y:S01]  /*11ed0*/  LOP3.LUT R4, R4, 0xfffffff8, RZ, 0xc0, !PT ;  /* 0xfffffff804047812 */ /* 0x000fe200078ec0ff */
[----:B------:R-:W4:Y:S02]  /*11ee0*/  @P1 LDC.64 R10, c[0x0][0x298] ;  /* 0x0000a600ff0a1b82 */ /* 0x000f240000000a00 */
[----:B------:R-:W5:Y:S01]  /*11ef0*/  SHFL.BFLY PT, R57, R6, 0x1, 0x1f ;  /* 0x0c201f0006397f89 */ /* 0x000f6200000e0000 */
[----:B------:R-:W-:Y:S01]  /*11f00*/  IADD3 R4, R9, -R4, RZ ;  /* 0x8000000409047210 */ /* 0x000fe20007ffe0ff */
[----:B-1----:R-:W-:-:S03]  /*11f10*/  FADD.FTZ R56, R2, R3 ;  /* 0x0000000302387221 */ /* 0x002fc60000010000 */
[----:B------:R-:W-:Y:S01]  /*11f20*/  LEA.HI R3, R4, R4, RZ, 0x1 ;  /* 0x0000000404037211 */ /* 0x000fe200078f08ff */
[----:B--2---:R-:W-:Y:S01]  /*11f30*/  FADD.FTZ R58, R0, R5 ;  /* 0x00000005003a7221 */ /* 0x004fe20000010000 */
[----:B------:R-:W-:Y:S02]  /*11f40*/  LOP3.LUT R5, R8, 0xfffffffc, RZ, 0xc0, !PT ;  /* 0xfffffffc08057812 */ /* 0x000fe400078ec0ff */
[----:B------:R-:W-:Y:S01]  /*11f50*/  SHF.R.S32.HI R2, RZ, 0x1, R3 ;  /* 0x00000001ff027819 */ /* 0x000fe20000011403 */
[----:B---3--:R-:W-:Y:S01]  /*11f60*/  FADD.FTZ R55, R7, R55 ;  /* 0x0000003707377221 */ /* 0x008fe20000010000 */
[----:B------:R-:W-:Y:S02]  /*11f70*/  LOP3.LUT R8, R3, 0x3fffffe, RZ, 0xc0, !PT ;  /* 0x03fffffe03087812 */ /* 0x000fe400078ec0ff */
[----:B------:R-:W-:Y:S01]  /*11f80*/  IADD3 R3, -R5, R62, RZ ;  /* 0x0000003e05037210 */ /* 0x000fe20007ffe1ff */
[----:B-----5:R-:W-:Y:S01]  /*11f90*/  FADD.FTZ R57, R6, R57 ;  /* 0x0000003906397221 */ /* 0x020fe20000010000 */
[----:B------:R-:W-:-:S02]  /*11fa0*/  SHF.L.U32 R9, R2, 0x6, RZ ;  /* 0x0000000602097819 */ /* 0x000fc400000006ff */
[----:B------:R-:W-:Y:S02]  /*11fb0*/  FSETP.NE.FTZ.AND P5, PT, R56, RZ, PT ;  /* 0x000000ff3800720b */ /* 0x000fe40003fb5000 */
[----:B------:R-:W-:Y:S02]  /*11fc0*/  IADD3 R5, R4, -R8, RZ ;  /* 0x8000000804057210 */ /* 0x000fe40007ffe0ff */
[----:B------:R-:W-:Y:S02]  /*11fd0*/  LEA R3, R51, R3, 0x8 ;  /* 0x0000000333037211 */ /* 0x000fe400078e40ff */
[----:B------:R-:W-:Y:S02]  /*11fe0*/  LOP3.LUT R4, R9, 0xc0, RZ, 0xc0, !PT ;  /* 0x000000c009047812 */ /* 0x000fe400078ec0ff */
[----:B------:R-:W-:Y:S02]  /*11ff0*/  FSETP.NE.FTZ.AND P4, PT, R58, RZ, PT ;  /* 0x000000ff3a00720b */ /* 0x000fe40003f95000 */
[----:B------:R-:W-:-:S02]  /*12000*/  MOV R0, 0x3f800000 ;  /* 0x3f80000000007802 */ /* 0x000fc40000000f00 */
[----:B------:R-:W-:Y:S02]  /*12010*/  LEA R3, R5, R3, 0x4 ;  /* 0x0000000305037211 */ /* 0x000fe400078e20ff */
[----:B------:R-:W-:Y:S01]  /*12020*/  LEA.HI R12, R4, R4, RZ, 0x1d ;  /* 0x00000004040c7211 */ /* 0x000fe200078fe8ff */
[----:B----4-:R-:W-:Y:S01]  /*12030*/  @P1 IMAD.WIDE.U32 R4, R13, R10, RZ ;  /* 0x0000000a0d041225 */ /* 0x010fe200078e00ff */
[----:B------:R-:W1:Y:S02]  /*12040*/  @P5 MUFU.RCP R0, R56 ;  /* 0x0000003800005308 */ /* 0x000e640000001000 */
[----:B------:R-:W-:Y:S01]  /*12050*/  LEA R12, R3, R12, 0x1 ;  /* 0x0000000c030c7211 */ /* 0x000fe200078e08ff */
[----:B------:R-:W-:Y:S01]  /*12060*/  @P1 IMAD R60, R13, R11, R5 ;  /* 0x0000000b0d3c1224 */ /* 0x000fe200078e0205 */
[----:B------:R-:W-:Y:S02]  /*12070*/  MOV R3, 0x3f800000 ;  /* 0x3f80000000037802 */ /* 0x000fe40000000f00 */
[----:B------:R-:W-:-:S02]  /*12080*/  LEA R12, R12, UR4, 0x1 ;  /* 0x000000040c0c7c11 */ /* 0x000fc4000f8e08ff */
[----:B------:R-:W-:Y:S02]  /*12090*/  @P1 MOV R59, R4 ;  /* 0x00000004003b1202 */ /* 0x000fe40000000f00 */
[----:B------:R2:W3:Y:S01]  /*120a0*/  @P4 MUFU.RCP R3, R58 ;  /* 0x0000003a00034308 */ /* 0x0004e20000001000 */
        /* <DEDUP_REMOVED lines=23> */
[----:B--23--:R-:W-:Y:S06]  /*12220*/  @P1 BRA `(.L_x_452) ;  /* 0x0000000000201947 */ /* 0x00cfec0003800000 */
        /* <DEDUP_REMOVED lines=8> */
.L_x_452:
[----:B------:R-:W-:Y:S01]  /*122b0*/  ULDC.U8 UR4, c[0x0][0x3d8] ;  /* 0x0000f60000047ab9 */ /* 0x000fe20000000000 */
[----:B------:R-:W-:Y:S01]  /*122c0*/  LOP3.LUT R4, R2, 0x1, RZ, 0xc0, !PT ;  /* 0x0000000102047812 */ /* 0x000fe200078ec0ff */
[----:B------:R-:W-:Y:S01]  /*122d0*/  FMUL.FTZ R26, R0, R97 ;  /* 0x00000061001a7220 */ /* 0x000fe20000410000 */
[----:B------:R-:W-:Y:S01]  /*122e0*/  ISETP.NE.AND P2, PT, RZ, UR4, PT ;  /* 0x00000004ff007c0c */ /* 0x000fe2000bf45270 */
[----:B------:R-:W-:Y:S01]  /*122f0*/  ULDC.U8 UR4, c[0x0][0x3d9] ;  /* 0x0000f64000047ab9 */ /* 0x000fe20000000000 */
[----:B------:R-:W-:Y:S01]  /*12300*/  ISETP.NE.U32.AND P0, PT, R4, 0x1, PT ;  /* 0x000000010400780c */ /* 0x000fe20003f05070 */
[C---:B------:R-:W-:Y:S01]  /*12310*/  FMUL.FTZ R118, R3.reuse, R118 ;  /* 0x0000007603767220 */ /* 0x040fe20000410000 */
[----:B------:R-:W-:Y:S01]  /*12320*/  ISETP.NE.OR P3, PT, RZ, UR4, !P2 ;  /* 0x00000004ff007c0c */ /* 0x000fe2000d765670 */
[C---:B------:R-:W-:Y:S01]  /*12330*/  FMUL.FTZ R48, R3.reuse, R119 ;  /* 0x0000007703307220 */ /* 0x040fe20000410000 */
[C---:B------:R-:W-:Y:S01]  /*12340*/  FMUL.FTZ R126, R3.reuse, R126 ;  /* 0x0000007e037e7220 */ /* 0x040fe20000410000 */
[C---:B------:R-:W-:Y:S01]  /*12350*/  FMUL.FTZ R127, R3.reuse, R127 ;  /* 0x0000007f037f7220 */ /* 0x040fe20000410000 */
[C---:B------:R-:W-:Y:S01]  /*12360*/  FMUL.FTZ R134, R3.reuse, R134 ;  /* 0x0000008603867220 */ /* 0x040fe20000410000 */
[----:B------:R-:W-:Y:S01]  /*12370*/  FMUL.FTZ R21, R3, R135 ;  /* 0x0000008703157220 */ /* 0x000fe20000410000 */
[----:B------:R-:W-:-:S02]  /*12380*/  PLOP3.LUT P6, PT, PT, PT, PT, 0x8, 0x0 ;  /* 0x000000000000781c */ /* 0x000fc40003fce170 */
[----:B------:R-:W-:-:S05]  /*12390*/  CS2R R52, SRZ ;  /* 0x0000000000347805 */ /* 0x000fca000001ff00 */
[----:B------:R-:W-:Y:S06]  /*123a0*/  @P3 BRA `(.L_x_453) ;  /* 0x00000000001c3947 */ /* 0x000fec0003800000 */
[----:B------:R-:W1:Y:S01]  /*123b0*/  S2R R0, SR_CTAID.Y ;  /* 0x0000000000007919 */ /* 0x000e620000002600 */
[----:B------:R-:W1:Y:S01]  /*123c0*/  LDC R4, c[0x0][0x2c4] ;  /* 0x0000b100ff047b82 */ /* 0x000e620000000800 */
[----:B------:R-:W-:Y:S01]  /*123d0*/  PLOP3.LUT P6, PT, PT, PT, PT, 0x80, 0x0 ;  /* 0x000000000000781c */ /* 0x000fe20003fcf070 */
[----:B-1----:R-:W-:-:S05]  /*123e0*/  IMAD R0, R0, R4, RZ ;  /* 0x0000000400007224 */ /* 0x002fca00078e02ff */
[----:B------:R-:W-:-:S04]  /*123f0*/  SEL R0, R0, R13, !P1 ;  /* 0x0000000d00007207 */ /* 0x000fc80004800000 */
[--C-:B------:R-:W-:Y:S01]  /*12400*/  SHF.R.S32.HI R53, RZ, 0x1f, R0.reuse ;  /* 0x0000001fff357819 */ /* 0x100fe20000011400 */
[----:B------:R-:W-:-:S07]  /*12410*/  IMAD.MOV.U32 R52, RZ, RZ, R0 ;  /* 0x000000ffff347224 */ /* 0x000fce00078e0000 */
.L_x_453:
[----:B------:R1:W5:Y:S01]  /*12420*/  LDL R63, [R1+0x6c] ;  /* 0x00006c00013f7983 */ /* 0x0003620000100800 */
[----:B------:R-:W-:Y:S01]  /*12430*/  ISETP.NE.AND P1, PT, RZ, UR4, PT ;  /* 0x00000004ff007c0c */ /* 0x000fe2000bf25270 */
[C---:B------:R-:W-:Y:S01]  /*12440*/  FMUL.FTZ R142, R3.reuse, R142 ;  /* 0x0000008e038e7220 */ /* 0x040fe20000410000 */
[C---:B------:R-:W-:Y:S01]  /*12450*/  IADD3 R11, R12.reuse, -0x10, RZ ;  /* 0xfffffff00c0b7810 */ /* 0x040fe20007ffe0ff */
[C---:B------:R-:W-:Y:S01]  /*12460*/  FMUL.FTZ R17, R3.reuse, R143 ;  /* 0x0000008f03117220 */ /* 0x040fe20000410000 */
[----:B------:R-:W-:Y:S01]  /*12470*/  @P0 IADD3 R11, R12, 0x10, RZ ;  /* 0x000000100c0b0810 */ /* 0x000fe20007ffe0ff */
[C---:B------:R-:W-:Y:S01]  /*12480*/  FMUL.FTZ R150, R3.reuse, R150 ;  /* 0x0000009603967220 */ /* 0x040fe20000410000 */
[----:B------:R-:W-:Y:S01]  /*12490*/  LOP3.LUT P0, RZ, R2, 0x2, RZ, 0xc0, !PT ;  /* 0x0000000202ff7812 */ /* 0x000fe2000780c0ff */
[C---:B------:R-:W-:Y:S01]  /*124a0*/  FMUL.FTZ R13, R3.reuse, R151 ;  /* 0x00000097030d7220 */ /* 0x040fe20000410000 */
[----:B------:R-:W-:Y:S01]  /*124b0*/  MOV R54, 0x20 ;  /* 0x0000002000367802 */ /* 0x000fe20000000f00 */
[----:B------:R-:W-:Y:S01]  /*124c0*/  FMUL.FTZ R158, R3, R158 ;  /* 0x0000009e039e7220 */ /* 0x000fe20000410000 */
[----:B------:R-:W-:Y:S01]  /*124d0*/  FSETP.NE.FTZ.AND P3, PT, R55, RZ, PT ;  /* 0x000000ff3700720b */ /* 0x000fe20003f75000 */
[C---:B------:R-:W-:Y:S01]  /*124e0*/  FMUL.FTZ R7, R3.reuse, R159 ;  /* 0x0000009f03077220 */ /* 0x040fe20000410000 */
[----:B------:R-:W-:Y:S01]  /*124f0*/  SEL R54, R54, 0xffffffe0, !P0 ;  /* 0xffffffe036367807 */ /* 0x000fe20004000000 */
[C---:B------:R-:W-:Y:S01]  /*12500*/  FMUL.FTZ R166, R3.reuse, R166 ;  /* 0x000000a603a67220 */ /* 0x040fe20000410000 */
[----:B------:R-:W-:Y:S01]  /*12510*/  PLOP3.LUT P0, PT, PT, PT, PT, 0x8, 0x0 ;  /* 0x000000000000781c */ /* 0x000fe20003f0e170 */
[C---:B------:R-:W-:Y:S01]  /*12520*/  FMUL.FTZ R45, R3.reuse, R167 ;  /* 0x000000a7032d7220 */ /* 0x040fe20000410000 */
[----:B------:R-:W-:Y:S01]  /*12530*/  @!P1 PLOP3.LUT P0, PT, P2, PT, PT, 0x80, 0x0 ;  /* 0x000000000000981c */ /* 0x000fe2000170f070 */
[----:B------:R-:W-:Y:S01]  /*12540*/  FMUL.FTZ R174, R3, R174 ;  /* 0x000000ae03ae7220 */ /* 0x000fe20000410000 */
[----:B------:R-:W-:Y:S01]  /*12550*/  FSETP.NE.FTZ.AND P2, PT, R57, RZ, PT ;  /* 0x000000ff3900720b */ /* 0x000fe20003f55000 */
[C---:B------:R-:W-:Y:S01]  /*12560*/  FMUL.FTZ R41, R3.reuse, R175 ;  /* 0x000000af03297220 */ /* 0x040fe20000410000 */
[----:B------:R-:W-:Y:S01]  /*12570*/  MOV R2, 0x3f800000 ;  /* 0x3f80000000027802 */ /* 0x000fe20000000f00 */
[C---:B------:R-:W-:Y:S01]  /*12580*/  FMUL.FTZ R70, R3.reuse, R70 ;  /* 0x0000004603467220 */ /* 0x040fe20000410000 */
[----:B------:R-:W-:Y:S01]  /*12590*/  MOV R0, 0x3f800000 ;  /* 0x3f80000000007802 */ /* 0x000fe20000000f00 */
[C---:B------:R-:W-:Y:S01]  /*125a0*/  FMUL.FTZ R37, R3.reuse, R71 ;  /* 0x0000004703257220 */ /* 0x040fe20000410000 */
[C---:B------:R-:W-:Y:S01]  /*125b0*/  FMUL.FTZ R82, R3.reuse, R82 ;  /* 0x0000005203527220 */ /* 0x040fe20000410000 */
[C---:B------:R-:W-:Y:S01]  /*125c0*/  FMUL.FTZ R33, R3.reuse, R83 ;  /* 0x0000005303217220 */ /* 0x040fe20000410000 */
[----:B------:R-:W2:Y:S01]  /*125d0*/  @P3 MUFU.RCP R2, R55 ;  /* 0x0000003700023308 */ /* 0x000ea20000001000 */
[C---:B------:R-:W-:Y:S01]  /*125e0*/  FMUL.FTZ R86, R3.reuse, R86 ;  /* 0x0000005603567220 */ /* 0x040fe20000410000 */
[C---:B------:R-:W-:Y:S01]  /*125f0*/  FMUL.FTZ R29, R3.reuse, R87 ;  /* 0x00000057031d7220 */ /* 0x040fe20000410000 */
[C---:B------:R-:W-:Y:S01]  /*12600*/  FMUL.FTZ R98, R3.reuse, R98 ;  /* 0x0000006203627220 */ /* 0x040fe20000410000 */
[----:B------:R-:W-:Y:S01]  /*12610*/  FMUL.FTZ R25, R3, R99 ;  /* 0x0000006303197220 */ /* 0x000fe20000410000 */
[----:B------:R-:W-:Y:S01]  /*12620*/  F2FP.F16.F32.PACK_AB R49, R49, R116 ;  /* 0x000000743131723e */ /* 0x000fe200000000ff */
[----:B------:R-:W3:Y:S01]  /*12630*/  S2UR UR4, SR_CTAID.X ;  /* 0x00000000000479c3 */ /* 0x000ee20000002500 */
[----:B------:R-:W-:Y:S01]  /*12640*/  F2FP.F16.F32.PACK_AB R48, R48, R118 ;  /* 0x000000763030723e */ /* 0x000fe200000000ff */
[----:B------:R-:W4:Y:S01]  /*12650*/  @P2 MUFU.RCP R0, R57 ;  /* 0x0000003900002308 */ /* 0x000f220000001000 */
[----:B------:R-:W-:Y:S01]  /*12660*/  F2FP.F16.F32.PACK_AB R22, R22, R132 ;  /* 0x000000841616723e */ /* 0x000fe200000000ff */
[----:B------:R-:W-:Y:S01]  /*12670*/  STS [R12], R49 ;  /* 0x000000310c007388 */ /* 0x000fe20000000800 */
[----:B------:R-:W-:Y:S01]  /*12680*/  F2FP.F16.F32.PACK_AB R21, R21, R134 ;  /* 0x000000861515723e */ /* 0x000fe200000000ff */
[----:B------:R-:W-:Y:S01]  /*12690*/  BSSY B0, `(.L_x_454) ;  /* 0x00000f6000007945 */ /* 0x000fe20003800000 */
[----:B------:R-:W-:Y:S01]  /*126a0*/  F2FP.F16.F32.PACK_AB R18, R18, R140 ;  /* 0x0000008c1212723e */ /* 0x000fe200000000ff */
[----:B------:R-:W-:Y:S01]  /*126b0*/  STS [R12+0x200], R48 ;  /* 0x000200300c007388 */ /* 0x000fe20000000800 */
[----:B------:R-:W-:Y:S01]  /*126c0*/  F2FP.F16.F32.PACK_AB R17, R17, R142 ;  /* 0x0000008e1111723e */ /* 0x000fe200000000ff */
        /* <DEDUP_REMOVED lines=50> */
[----:B------:R-:W-:Y:S01]  /*129f0*/  F2FP.F16.F32.PACK_AB R47, R47, R112 ;  /* 0x000000702f2f723e */ /* 0x000fe200000000ff */
[----:B------:R2:W-:Y:S01]  /*12a00*/  STS [R11], R2 ;  /* 0x000000020b007388 */ /* 0x0005e20000000800 */
[----:B------:R-:W-:Y:S02]  /*12a10*/  F2FP.F16.F32.PACK_AB R3, R115, R3 ;  /* 0x000000037303723e */ /* 0x000fe400000000ff */
[----:B------:R-:W-:Y:S01]  /*12a20*/  F2FP.F16.F32.PACK_AB R46, R46, R120 ;  /* 0x000000782e2e723e */ /* 0x000fe200000000ff */
[----:B------:R4:W-:Y:S01]  /*12a30*/  STS [R11+0x200], R0 ;  /* 0x000200000b007388 */ /* 0x0009e20000000800 */
[----:B------:R-:W-:Y:S02]  /*12a40*/  F2FP.F16.F32.PACK_AB R23, R123, R23 ;  /* 0x000000177b17723e */ /* 0x000fe400000000ff */
[----:B------:R-:W-:Y:S01]  /*12a50*/  F2FP.F16.F32.PACK_AB R20, R20, R128 ;  /* 0x000000801414723e */ /* 0x000fe200000000ff */
[----:B------:R-:W-:Y:S01]  /*12a60*/  STS [R12+0x1000], R47 ;  /* 0x0010002f0c007388 */ /* 0x000fe20000000800 */
[----:B------:R-:W-:-:S02]  /*12a70*/  F2FP.F16.F32.PACK_AB R19, R131, R19 ;  /* 0x000000138313723e */ /* 0x000fc400000000ff */
[----:B------:R-:W-:Y:S01]  /*12a80*/  F2FP.F16.F32.PACK_AB R16, R16, R136 ;  /* 0x000000881010723e */ /* 0x000fe200000000ff */
[----:B------:R1:W-:Y:S01]  /*12a90*/  STS [R12+0x1200], R3 ;  /* 0x001200030c007388 */ /* 0x0003e20000000800 */
[----:B------:R-:W-:Y:S02]  /*12aa0*/  F2FP.F16.F32.PACK_AB R15, R139, R15 ;  /* 0x0000000f8b0f723e */ /* 0x000fe400000000ff */
[----:B------:R-:W-:Y:S01]  /*12ab0*/  F2FP.F16.F32.PACK_AB R14, R14, R148 ;  /* 0x000000940e0e723e */ /* 0x000fe200000000ff */
[----:B------:R-:W-:Y:S01]  /*12ac0*/  STS [R11+0x1000], R46 ;  /* 0x0010002e0b007388 */ /* 0x000fe20000000800 */
[----:B------:R-:W-:Y:S02]  /*12ad0*/  F2FP.F16.F32.PACK_AB R13, R13, R150 ;  /* 0x000000960d0d723e */ /* 0x000fe400000000ff */
[----:B------:R-:W-:Y:S01]  /*12ae0*/  F2FP.F16.F32.PACK_AB R8, R157, R156 ;  /* 0x0000009c9d08723e */ /* 0x000fe200000000ff */
[----:B------:R-:W-:Y:S01]  /*12af0*/  STS [R11+0x1200], R23 ;  /* 0x001200170b007388 */ /* 0x000fe20000000800 */
[----:B------:R-:W-:-:S02]  /*12b00*/  F2FP.F16.F32.PACK_AB R7, R7, R158 ;  /* 0x0000009e0707723e */ /* 0x000fc400000000ff */
[----:B------:R-:W-:Y:S02]  /*12b10*/  F2FP.F16.F32.PACK_AB R10, R10, R144 ;  /* 0x000000900a0a723e */ /* 0x000fe400000000ff */
[----:B--2---:R-:W-:Y:S02]  /*12b20*/  IADD3 R2, R12, R54, RZ ;  /* 0x000000360c027210 */ /* 0x004fe40007ffe0ff */
[----:B------:R-:W-:Y:S02]  /*12b30*/  F2FP.F16.F32.PACK_AB R9, R147, R9 ;  /* 0x000000099309723e */ /* 0x000fe400000000ff */
[----:B----4-:R-:W-:Y:S01]  /*12b40*/  IADD3 R0, R54, R11, RZ ;  /* 0x0000000b36007210 */ /* 0x010fe20007ffe0ff */
[----:B------:R-:W-:Y:S01]  /*12b50*/  STS [R2], R22 ;  /* 0x0000001602007388 */ /* 0x000fe20000000800 */
[----:B------:R-:W-:Y:S02]  /*12b60*/  F2FP.F16.F32.PACK_AB R6, R6, R152 ;  /* 0x000000980606723e */ /* 0x000fe400000000ff */
[----:B------:R-:W-:Y:S01]  /*12b70*/  F2FP.F16.F32.PACK_AB R5, R155, R5 ;  /* 0x000000059b05723e */ /* 0x000fe200000000ff */
[----:B------:R-:W-:Y:S01]  /*12b80*/  STS [R2+0x200], R21 ;  /* 0x0002001502007388 */ /* 0x000fe20000000800 */
[----:B------:R-:W-:-:S02]  /*12b90*/  F2FP.F16.F32.PACK_AB R4, R165, R164 ;  /* 0x000000a4a504723e */ /* 0x000fc400000000ff */
[----:B------:R-:W-:Y:S01]  /*12ba0*/  F2FP.F16.F32.PACK_AB R45, R45, R166 ;  /* 0x000000a62d2d723e */ /* 0x000fe200000000ff */
[----:B------:R-:W-:Y:S01]  /*12bb0*/  STS [R0], R18 ;  /* 0x0000001200007388 */ /* 0x000fe20000000800 */
[----:B------:R-:W-:Y:S01]  /*12bc0*/  F2FP.F16.F32.PACK_AB R42, R42, R172 ;  /* 0x000000ac2a2a723e */ /* 0x000fe200000000ff */
[----:B-1----:R-:W1:Y:S01]  /*12bd0*/  @!P1 LDC R3, c[0x0][0x2c4] ;  /* 0x0000b100ff039b82 */ /* 0x002e620000000800 */
[----:B------:R-:W-:Y:S01]  /*12be0*/  F2FP.F16.F32.PACK_AB R41, R41, R174 ;  /* 0x000000ae2929723e */ /* 0x000fe200000000ff */
[----:B------:R-:W-:Y:S01]  /*12bf0*/  STS [R0+0x200], R17 ;  /* 0x0002001100007388 */ /* 0x000fe20000000800 */
[----:B------:R-:W-:Y:S02]  /*12c00*/  F2FP.F16.F32.PACK_AB R44, R44, R160 ;  /* 0x000000a02c2c723e */ /* 0x000fe400000000ff */
[----:B------:R-:W-:Y:S01]  /*12c10*/  F2FP.F16.F32.PACK_AB R43, R163, R43 ;  /* 0x0000002ba32b723e */ /* 0x000fe200000000ff */
[----:B------:R-:W-:Y:S01]  /*12c20*/  STS [R2+0x1000], R20 ;  /* 0x0010001402007388 */ /* 0x000fe20000000800 */
[----:B------:R-:W-:-:S02]  /*12c30*/  F2FP.F16.F32.PACK_AB R40, R40, R168 ;  /* 0x000000a82828723e */ /* 0x000fc400000000ff */
[----:B------:R-:W-:Y:S01]  /*12c40*/  F2FP.F16.F32.PACK_AB R39, R171, R39 ;  /* 0x00000027ab27723e */ /* 0x000fe200000000ff */
[----:B------:R-:W-:Y:S01]  /*12c50*/  STS [R2+0x1200], R19 ;  /* 0x0012001302007388 */ /* 0x000fe20000000800 */
        /* <DEDUP_REMOVED lines=8> */
[----:B------:R-:W-:Y:S01]  /*12ce0*/  STS [R12+0x2000], R14 ;  /* 0x0020000e0c007388 */ /* 0x000fe20000000800 */
[----:B------:R-:W-:Y:S01]  /*12cf0*/  F2FP.F16.F32.PACK_AB R32, R32, R76 ;  /* 0x0000004c2020723e */ /* 0x000fe200000000ff */
[----:B-1----:R-:W1:Y:S01]  /*12d00*/  @P0 LDC R3, c[0x0][0x2e4] ;  /* 0x0000b900ff030b82 */ /* 0x002e620000000800 */
[----:B------:R-:W-:Y:S01]  /*12d10*/  F2FP.F16.F32.PACK_AB R31, R79, R31 ;  /* 0x0000001f4f1f723e */ /* 0x000fe200000000ff */
[----:B------:R-:W-:Y:S01]  /*12d20*/  STS [R12+0x2200], R13 ;  /* 0x0022000d0c007388 */ /* 0x000fe20000000800 */
[----:B------:R-:W-:Y:S02]  /*12d30*/  F2FP.F16.F32.PACK_AB R30, R30, R84 ;  /* 0x000000541e1e723e */ /* 0x000fe400000000ff */
[----:B------:R-:W-:Y:S01]  /*12d40*/  F2FP.F16.F32.PACK_AB R29, R29, R86 ;  /* 0x000000561d1d723e */ /* 0x000fe200000000ff */
[----:B------:R3:W-:Y:S01]  /*12d50*/  STS [R11+0x2000], R8 ;  /* 0x002000080b007388 */ /* 0x0007e20000000800 */
[----:B------:R-:W-:-:S02]  /*12d60*/  F2FP.F16.F32.PACK_AB R26, R26, R96 ;  /* 0x000000601a1a723e */ /* 0x000fc400000000ff */
[----:B------:R-:W-:Y:S01]  /*12d70*/  F2FP.F16.F32.PACK_AB R25, R25, R98 ;  /* 0x000000621919723e */ /* 0x000fe200000000ff */
[----:B------:R-:W-:Y:S01]  /*12d80*/  STS [R11+0x2200], R7 ;  /* 0x002200070b007388 */ /* 0x000fe20000000800 */
[----:B------:R-:W-:Y:S02]  /*12d90*/  F2FP.F16.F32.PACK_AB R28, R28, R88 ;  /* 0x000000581c1c723e */ /* 0x000fe400000000ff */
[----:B------:R-:W-:Y:S01]  /*12da0*/  F2FP.F16.F32.PACK_AB R27, R91, R27 ;  /* 0x0000001b5b1b723e */ /* 0x000fe200000000ff */
[----:B------:R3:W-:Y:S01]  /*12db0*/  STS [R12+0x3000], R10 ;  /* 0x0030000a0c007388 */ /* 0x0007e20000000800 */
[----:B------:R-:W-:Y:S01]  /*12dc0*/  F2FP.F16.F32.PACK_AB R24, R24, R92 ;  /* 0x0000005c1818723e */ /* 0x000fe200000000ff */
[----:B--2---:R-:W2:Y:S01]  /*12dd0*/  @P3 LDC R16, c[0x0][0x2e8] ;  /* 0x0000ba00ff103b82 */ /* 0x004ea20000000800 */
[----:B------:R-:W-:Y:S01]  /*12de0*/  F2FP.F16.F32.PACK_AB R50, R95, R50 ;  /* 0x000000325f32723e */ /* 0x000fe200000000ff */
[----:B------:R1:W-:Y:S01]  /*12df0*/  STS [R12+0x3200], R9 ;  /* 0x003200090c007388 */ /* 0x0003e20000000800 */
[----:B------:R-:W-:-:S03]  /*12e00*/  MOV R19, 0x7f800000 ;  /* 0x7f80000000137802 */ /* 0x000fc60000000f00 */
[----:B------:R1:W-:Y:S02]  /*12e10*/  STS [R11+0x3000], R6 ;  /* 0x003000060b007388 */ /* 0x0003e40000000800 */
[----:B----4-:R-:W4:Y:S02]  /*12e20*/  @!P1 LDC R15, c[0x0][0x270] ;  /* 0x00009c00ff0f9b82 */ /* 0x010f240000000800 */
[----:B------:R1:W-:Y:S04]  /*12e30*/  STS [R11+0x3200], R5 ;  /* 0x003200050b007388 */ /* 0x0003e80000000800 */
[----:B------:R2:W-:Y:S02]  /*12e40*/  STS [R2+0x2000], R4 ;  /* 0x0020000402007388 */ /* 0x0005e40000000800 */
[----:B---3--:R-:W3:Y:S02]  /*12e50*/  @P1 LDC R8, c[0x0][0x2c0] ;  /* 0x0000b000ff081b82 */ /* 0x008ee40000000800 */
[----:B------:R-:W-:Y:S04]  /*12e60*/  STS [R2+0x2200], R45 ;  /* 0x0022002d02007388 */ /* 0x000fe80000000800 */
[----:B------:R-:W-:Y:S01]  /*12e70*/  STS [R0+0x2000], R42 ;  /* 0x0020002a00007388 */ /* 0x000fe20000000800 */
[----:B------:R-:W-:Y:S03]  /*12e80*/  @P4 MUFU.LG2 R10, R58 ;  /* 0x0000003a000a4308 */ /* 0x000fe60000000c00 */
[----:B------:R-:W-:Y:S01]  /*12e90*/  STS [R0+0x2200], R41 ;  /* 0x0022002900007388 */ /* 0x000fe20000000800 */
[----:B-1----:R-:W1:Y:S03]  /*12ea0*/  @P5 LDC R9, c[0x0][0x2e8] ;  /* 0x0000ba00ff095b82 */ /* 0x002e660000000800 */
[----:B------:R-:W-:Y:S04]  /*12eb0*/  STS [R2+0x3000], R44 ;  /* 0x0030002c02007388 */ /* 0x000fe80000000800 */
[----:B------:R-:W-:Y:S01]  /*12ec0*/  STS [R2+0x3200], R43 ;  /* 0x0032002b02007388 */ /* 0x000fe20000000800 */
[----:B------:R-:W4:Y:S01]  /*12ed0*/  @P1 LDC.64 R6, c[0x0][0x2c0] ;  /* 0x0000b000ff061b82 */ /* 0x000f220000000a00 */
[----:B------:R-:W-:Y:S01]  /*12ee0*/  LOP3.LUT R5, R61, 0xffffffe0, RZ, 0xc0, !PT ;  /* 0xffffffe03d057812 */ /* 0x000fe200078ec0ff */
[----:B------:R-:W2:Y:S01]  /*12ef0*/  S2R R14, SR_TID.X ;  /* 0x00000000000e7919 */ /* 0x000ea20000002100 */
[----:B------:R-:W-:-:S03]  /*12f00*/  @!P1 MOV R8, 0x1 ;  /* 0x0000000100089802 */ /* 0x000fc60000000f00 */
[----:B------:R-:W-:Y:S01]  /*12f10*/  IMAD.IADD R5, R62, 0x1, -R5 ;  /* 0x000000013e057824 */ /* 0x000fe200078e0a05 */
[----:B------:R-:W-:Y:S04]  /*12f20*/  STS [R0+0x3000], R40 ;  /* 0x0030002800007388 */ /* 0x000fe80000000800 */
[----:B------:R-:W-:Y:S01]  /*12f30*/  STS [R0+0x3200], R39 ;  /* 0x0032002700007388 */ /* 0x000fe20000000800 */
[----:B------:R-:W-:-:S03]  /*12f40*/  LOP3.LUT P0, RZ, R5, 0x3, RZ, 0xc0, !PT ;  /* 0x0000000305ff7812 */ /* 0x000fc6000780c0ff */
[----:B------:R-:W-:Y:S04]  /*12f50*/  STS [R12+0x4000], R38 ;  /* 0x004000260c007388 */ /* 0x000fe80000000800 */
[----:B------:R-:W-:Y:S04]  /*12f60*/  STS [R12+0x4200], R37 ;  /* 0x004200250c007388 */ /* 0x000fe80000000800 */
[----:B------:R-:W-:Y:S04]  /*12f70*/  STS [R11+0x4000], R34 ;  /* 0x004000220b007388 */ /* 0x000fe80000000800 */
[----:B------:R-:W-:Y:S04]  /*12f80*/  STS [R11+0x4200], R33 ;  /* 0x004200210b007388 */ /* 0x000fe80000000800 */
[----:B------:R-:W-:Y:S04]  /*12f90*/  STS [R12+0x5000], R36 ;  /* 0x005000240c007388 */ /* 0x000fe80000000800 */
[----:B------:R3:W-:Y:S01]  /*12fa0*/  STS [R12+0x5200], R35 ;  /* 0x005200230c007388 */ /* 0x0007e20000000800 */
[----:B--2---:R-:W-:-:S03]  /*12fb0*/  SHF.R.S32.HI R13, RZ, 0x1f, R14 ;  /* 0x0000001fff0d7819 */ /* 0x004fc6000001140e */
[----:B------:R-:W-:Y:S01]  /*12fc0*/  STS [R11+0x5000], R32 ;  /* 0x005000200b007388 */ /* 0x000fe20000000800 */
[----:B------:R-:W-:-:S03]  /*12fd0*/  LEA.HI R13, R13, R14, RZ, 0x2 ;  /* 0x0000000e0d0d7211 */ /* 0x000fc600078f10ff */
[----:B------:R2:W-:Y:S01]  /*12fe0*/  STS [R11+0x5200], R31 ;  /* 0x0052001f0b007388 */ /* 0x0005e20000000800 */
[----:B------:R-:W-:-:S03]  /*12ff0*/  LOP3.LUT R4, R13, 0xfffffffc, RZ, 0xc0, !PT ;  /* 0xfffffffc0d047812 */ /* 0x000fc600078ec0ff */
[----:B------:R-:W-:Y:S01]  /*13000*/  STS [R2+0x4000], R30 ;  /* 0x0040001e02007388 */ /* 0x000fe20000000800 */
[----:B------:R-:W-:Y:S01]  /*13010*/  IADD3 R14, -R4, R14, RZ ;  /* 0x0000000e040e7210 */ /* 0x000fe20007ffe1ff */
[----:B----4-:R-:W-:Y:S01]  /*13020*/  @P1 IMAD R4, R7, R6, RZ ;  /* 0x0000000607041224 */ /* 0x010fe200078e02ff */
[----:B------:R-:W-:Y:S01]  /*13030*/  @!P1 MOV R4, R3 ;  /* 0x0000000300049202 */ /* 0x000fe20000000f00 */
[----:B------:R-:W-:Y:S01]  /*13040*/  STS [R2+0x4200], R29 ;  /* 0x0042001d02007388 */ /* 0x000fe20000000800 */
[----:B------:R-:W-:Y:S01]  /*13050*/  @P2 MUFU.LG2 R6, R57 ;  /* 0x0000003900062308 */ /* 0x000fe20000000c00 */
[----:B------:R-:W-:Y:S02]  /*13060*/  SHF.L.U32 R18, R14, 0x3, RZ ;  /* 0x000000030e127819 */ /* 0x000fe400000006ff */
[----:B------:R4:W-:Y:S04]  /*13070*/  STS [R0+0x4000], R26 ;  /* 0x0040001a00007388 */ /* 0x0009e80000000800 */
[----:B------:R1:W-:Y:S01]  /*13080*/  STS [R0+0x4200], R25 ;  /* 0x0042001900007388 */ /* 0x0003e20000000800 */
[----:B---3--:R-:W3:Y:S03]  /*13090*/  @P4 LDC R12, c[0x0][0x2e8] ;  /* 0x0000ba00ff0c4b82 */ /* 0x008ee60000000800 */
[----:B------:R-:W-:Y:S04]  /*130a0*/  STS [R2+0x5000], R28 ;  /* 0x0050001c02007388 */ /* 0x000fe80000000800 */
[----:B------:R1:W-:Y:S01]  /*130b0*/  STS [R2+0x5200], R27 ;  /* 0x0052001b02007388 */ /* 0x0003e20000000800 */
[----:B--2---:R-:W2:Y:S03]  /*130c0*/  @P3 MUFU.LG2 R11, R55 ;  /* 0x00000037000b3308 */ /* 0x004ea60000000c00 */
[----:B------:R2:W-:Y:S04]  /*130d0*/  STS [R0+0x5000], R24 ;  /* 0x0050001800007388 */ /* 0x0005e80000000800 */
[----:B------:R3:W-:Y:S01]  /*130e0*/  STS [R0+0x5200], R50 ;  /* 0x0052003200007388 */ /* 0x0007e20000000800 */
[----:B------:R-:W-:Y:S01]  /*130f0*/  BAR.SYNC.DEFER_BLOCKING 0x0 ;  /* 0x0000000000007b1d */ /* 0x000fe20000010000 */
[----:B----4-:R-:W-:Y:S01]  /*13100*/  MOV R26, 0x7f800000 ;  /* 0x7f800000001a7802 */ /* 0x010fe20000000f00 */
[----:B-1----:R-:W-:-:S02]  /*13110*/  IMAD.MOV.U32 R25, RZ, RZ, 0x7f800000 ;  /* 0x7f800000ff197424 */ /* 0x002fc400078e00ff */
[----:B--2---:R-:W-:Y:S02]  /*13120*/  @P3 FMUL.FTZ R5, R11, 0.69314718246459960938 ;  /* 0x3f3172180b053820 */ /* 0x004fe40000410000 */
[----:B------:R-:W1:Y:S01]  /*13130*/  S2R R17, SR_CTAID.Y ;  /* 0x0000000000117919 */ /* 0x000e620000002600 */
[----:B------:R-:W2:Y:S01]  /*13140*/  S2R R27, SR_CTAID.Z ;  /* 0x00000000001b7919 */ /* 0x000ea20000002700 */
[----:B------:R-:W4:Y:S01]  /*13150*/  @P5 MUFU.LG2 R2, R56 ;  /* 0x0000003800025308 */ /* 0x000f220000000c00 */
[----:B------:R-:W-:Y:S01]  /*13160*/  MOV R24, 0x7f800000 ;  /* 0x7f80000000187802 */ /* 0x000fe20000000f00 */
[----:B------:R-:W-:Y:S01]  /*13170*/  @P3 FFMA.FTZ R24, R102, R16, R5 ;  /* 0x0000001066183223 */ /* 0x000fe20000010005 */
[----:B---3--:R-:W-:Y:S01]  /*13180*/  @P1 MOV R0, 0x1 ;  /* 0x0000000100001802 */ /* 0x008fe20000000f00 */
[----:B------:R-:W-:Y:S02]  /*13190*/  @!P1 IMAD R0, R3, R15, RZ ;  /* 0x0000000f03009224 */ /* 0x000fe400078e02ff */
[----:B------:R-:W-:Y:S01]  /*131a0*/  @P4 FMUL.FTZ R3, R10, 0.69314718246459960938 ;  /* 0x3f3172180a034820 */ /* 0x000fe20000410000 */
[----:B------:R3:W2:Y:S01]  /*131b0*/  LDS.128 R36, [R230+0x1800] ;  /* 0x00180000e6247984 */ /* 0x0006a20000000c00 */
[----:B------:R-:W3:Y:S02]  /*131c0*/  @P2 LDC R15, c[0x0][0x2e8] ;  /* 0x0000ba00ff0f2b82 */ /* 0x000ee40000000800 */
[----:B------:R-:W-:Y:S01]  /*131d0*/  @P4 FFMA.FTZ R25, R103, R12, R3 ;  /* 0x0000000c67194223 */ /* 0x000fe20000010003 */
[----:B------:R2:W2:Y:S01]  /*131e0*/  LDS.128 R32, [R230+0x3800] ;  /* 0x00380000e6207984 */ /* 0x0004a20000000c00 */
[----:B------:R-:W-:Y:S01]  /*131f0*/  SHF.R.S32.HI R12, RZ, 0x2, R13 ;  /* 0x00000002ff0c7819 */ /* 0x000fe2000001140d */
[----:B----4-:R-:W-:-:S02]  /*13200*/  @P5 FMUL.FTZ R2, R2, 0.69314718246459960938 ;  /* 0x3f31721802025820 */ /* 0x010fc40000410000 */
[----:B------:R4:W2:Y:S02]  /*13210*/  LDS.128 R28, [R230+0x5800] ;  /* 0x00580000e61c7984 */ /* 0x0008a40000000c00 */
[----:B------:R-:W-:Y:S01]  /*13220*/  @P5 FFMA.FTZ R26, R104, R9, R2 ;  /* 0x00000009681a5223 */ /* 0x000fe20000010002 */
[----:B------:R-:W-:Y:S02]  /*13230*/  IMAD R2, R8, UR4, RZ ;  /* 0x0000000408027c24 */ /* 0x000fe4000f8e02ff */
[----:B-1----:R-:W-:-:S03]  /*13240*/  IMAD R0, R17, R0, RZ ;  /* 0x0000000011007224 */ /* 0x002fc600078e02ff */
[----:B------:R-:W-:Y:S01]  /*13250*/  SHF.L.U32 R3, R2, 0x7, RZ ;  /* 0x0000000702037819 */ /* 0x000fe200000006ff */
[----:B------:R-:W-:Y:S01]  /*13260*/  @P2 FMUL.FTZ R2, R6, 0.69314718246459960938 ;  /* 0x3f31721806022820 */ /* 0x000fe20000410000 */
[----:B------:R-:W-:-:S03]  /*13270*/  SEL R0, R0, RZ, !P6 ;  /* 0x000000ff00007207 */ /* 0x000fc60007000000 */
[----:B---3--:R-:W-:Y:S02]  /*13280*/  @P2 FFMA.FTZ R19, R101, R15, R2 ;  /* 0x0000000f65132223 */ /* 0x008fe40000010002 */
[----:B--2---:R-:W-:Y:S01]  /*13290*/  IMAD R0, R27, R4, R0 ;  /* 0x000000041b007224 */ /* 0x004fe200078e0200 */
[----:B------:R-:W-:-:S04]  /*132a0*/  SHF.R.S32.HI R4, RZ, 0x1f, R3 ;  /* 0x0000001fff047819 */ /* 0x000fc80000011403 */
[--C-:B------:R-:W-:Y:S02]  /*132b0*/  IADD3 R6, P3, P1, R3, R52, R0.reuse ;  /* 0x0000003403067210 */ /* 0x100fe4000797e000 */
[----:B------:R-:W-:-:S04]  /*132c0*/  SHF.R.S32.HI R0, RZ, 0x1f, R0 ;  /* 0x0000001fff007819 */ /* 0x000fc80000011400 */
[----:B------:R-:W-:Y:S01]  /*132d0*/  IADD3.X R9, R4, R53, R0, P3, P1 ;  /* 0x0000003504097210 */ /* 0x000fe20001fe2400 */
[----:B----4-:R-:W-:Y:S06]  /*132e0*/  @P0 BRA `(.L_x_455) ;  /* 0x0000000000c00947 */ /* 0x010fec0003800000 */
        /* <DEDUP_REMOVED lines=14> */
[CC--:B-----5:R-:W-:Y:S01]  /*133d0*/  ISETP.GE.AND P6, PT, R0.reuse, R63.reuse, PT ;  /* 0x0000003f0000720c */ /* 0x0e0fe20003fc6270 */
[C---:B------:R-:W-:Y:S02]  /*133e0*/  VIADD R3, R0.reuse, 0x40 ;  /* 0x0000004000037836 */ /* 0x040fe40000000000 */
[----:B------:R-:W-:Y:S01]  /*133f0*/  VIADD R5, R0, 0x48 ;  /* 0x0000004800057836 */ /* 0x000fe20000000000 */
[-C--:B------:R-:W-:Y:S02]  /*13400*/  ISETP.GE.AND P5, PT, R2, R63.reuse, PT ;  /* 0x0000003f0200720c */ /* 0x080fe40003fa6270 */
[-C--:B------:R-:W-:Y:S02]  /*13410*/  ISETP.GE.AND P4, PT, R3, R63.reuse, PT ;  /* 0x0000003f0300720c */ /* 0x080fe40003f86270 */
[----:B------:R-:W-:-:S05]  /*13420*/  ISETP.GE.AND P3, PT, R5, R63, PT ;  /* 0x0000003f0500720c */ /* 0x000fca0003f66270 */
[----:B------:R-:W1:Y:S01]  /*13430*/  @!P6 LDC.64 R14, c[0x0][0x2b0] ;  /* 0x0000ac00ff0eeb82 */ /* 0x000e620000000a00 */
[----:B------:R-:W-:-:S03]  /*13440*/  @!P6 IMAD R4, R0, R8, RZ ;  /* 0x000000080004e224 */ /* 0x000fc600078e02ff */
[-C--:B------:R-:W-:Y:S02]  /*13450*/  @!P5 IMAD R2, R2, R8.reuse, RZ ;  /* 0x000000080202d224 */ /* 0x080fe400078e02ff */
[----:B------:R-:W-:Y:S01]  /*13460*/  @!P4 IMAD R0, R3, R8, RZ ;  /* 0x000000080300c224 */ /* 0x000fe200078e02ff */
[----:B------:R-:W-:Y:S01]  /*13470*/  @!P6 IADD3 R7, P0, R4, R6, RZ ;  /* 0x000000060407e210 */ /* 0x000fe20007f1e0ff */
[----:B------:R-:W2:Y:S01]  /*13480*/  @!P5 LDC.64 R16, c[0x0][0x2b0] ;  /* 0x0000ac00ff10db82 */ /* 0x000ea20000000a00 */
[----:B------:R-:W-:Y:S01]  /*13490*/  @!P3 IMAD R5, R5, R8, RZ ;  /* 0x000000080505b224 */ /* 0x000fe200078e02ff */
[-C--:B------:R-:W-:Y:S02]  /*134a0*/  @!P5 IADD3 R3, P2, R2, R6.reuse, RZ ;  /* 0x000000060203d210 */ /* 0x080fe40007f5e0ff */
[----:B------:R-:W-:Y:S02]  /*134b0*/  @!P4 IADD3 R11, P1, R0, R6, RZ ;  /* 0x00000006000bc210 */ /* 0x000fe40007f3e0ff */
[----:B------:R-:W-:-:S02]  /*134c0*/  @!P6 LEA.HI.X.SX32 R4, R4, R9, 0x1, P0 ;  /* 0x000000090404e211 */ /* 0x000fc400000f0eff */
[----:B------:R-:W3:Y:S01]  /*134d0*/  @!P4 LDC.64 R20, c[0x0][0x2b0] ;  /* 0x0000ac00ff14cb82 */ /* 0x000ee20000000a00 */
[----:B------:R-:W-:Y:S02]  /*134e0*/  @!P5 LEA.HI.X.SX32 R2, R2, R9, 0x1, P2 ;  /* 0x000000090202d211 */ /* 0x000fe400010f0eff */
[----:B------:R-:W-:-:S05]  /*134f0*/  @!P3 IADD3 R10, P0, R5, R6, RZ ;  /* 0x00000006050ab210 */ /* 0x000fca0007f1e0ff */
[----:B------:R-:W4:Y:S01]  /*13500*/  @!P3 LDC.64 R22, c[0x0][0x2b0] ;  /* 0x0000ac00ff16bb82 */ /* 0x000f220000000a00 */
[----:B-1----:R-:W-:Y:S02]  /*13510*/  @!P6 LEA R8, P2, R7, R14, 0x2 ;  /* 0x0000000e0708e211 */ /* 0x002fe400078410ff */
[-C--:B------:R-:W-:Y:S02]  /*13520*/  @!P4 LEA.HI.X.SX32 R14, R0, R9.reuse, 0x1, P1 ;  /* 0x00000009000ec211 */ /* 0x080fe400008f0eff */
[----:B------:R-:W-:Y:S02]  /*13530*/  @!P3 LEA.HI.X.SX32 R0, R5, R9, 0x1, P0 ;  /* 0x000000090500b211 */ /* 0x000fe400000f0eff */
[----:B------:R-:W-:Y:S02]  /*13540*/  @!P6 LEA.HI.X R9, R7, R15, R4, 0x2, P2 ;  /* 0x0000000f0709e211 */ /* 0x000fe400010f1404 */
[----:B--2---:R-:W-:-:S03]  /*13550*/  @!P5 LEA R6, P1, R3, R16, 0x2 ;  /* 0x000000100306d211 */ /* 0x004fc600078210ff */
[----:B------:R1:W-:Y:S01]  /*13560*/  @!P6 STG.E desc[UR12][R8.64], R26 ;  /* 0x0000001a0800e986 */ /* 0x0003e2000c10190c */
[----:B------:R-:W-:Y:S02]  /*13570*/  @!P5 LEA.HI.X R7, R3, R17, R2, 0x2, P1 ;  /* 0x000000110307d211 */ /* 0x000fe400008f1402 */
[----:B---3--:R-:W-:-:S03]  /*13580*/  @!P4 LEA R4, P1, R11, R20, 0x2 ;  /* 0x000000140b04c211 */ /* 0x008fc600078210ff */
[----:B------:R1:W-:Y:S01]  /*13590*/  @!P5 STG.E desc[UR12][R6.64], R25 ;  /* 0x000000190600d986 */ /* 0x0003e2000c10190c */
[----:B------:R-:W-:Y:S02]  /*135a0*/  @!P4 LEA.HI.X R5, R11, R21, R14, 0x2, P1 ;  /* 0x000000150b05c211 */ /* 0x000fe400008f140e */
[----:B----4-:R-:W-:-:S03]  /*135b0*/  @!P3 LEA R2, P0, R10, R22, 0x2 ;  /* 0x000000160a02b211 */ /* 0x010fc600078010ff */
[----:B------:R1:W-:Y:S01]  /*135c0*/  @!P4 STG.E desc[UR12][R4.64], R24 ;  /* 0x000000180400c986 */ /* 0x0003e2000c10190c */
[----:B------:R-:W-:-:S05]  /*135d0*/  @!P3 LEA.HI.X R3, R10, R23, R0, 0x2, P0 ;  /* 0x000000170a03b211 */ /* 0x000fca00000f1400 */
[----:B------:R1:W-:Y:S04]  /*135e0*/  @!P3 STG.E desc[UR12][R2.64], R19 ;  /* 0x000000130200b986 */ /* 0x0003e8000c10190c */
.L_x_455:
[----:B------:R-:W-:Y:S05]  /*135f0*/  BSYNC B0 ;  /* 0x0000000000007941 */ /* 0x000fea0003800000 */
.L_x_454:
[----:B-1----:R-:W1:Y:S01]  /*13600*/  S2R R6, SR_CTAID.X ;  /* 0x0000000000067919 */ /* 0x002e620000002500 */
[----:B------:R-:W-:Y:S01]  /*13610*/  VIADD R3, R12, 0x20 ;  /* 0x000000200c037836 */ /* 0x000fe20000000000 */
[----:B------:R-:W-:Y:S01]  /*13620*/  IADD3 R2, P0, R18, R59, RZ ;  /* 0x0000003b12027210 */ /* 0x000fe20007f1e0ff */
[----:B------:R-:W-:Y:S01]  /*13630*/  VIADD R0, R12, 0x40 ;  /* 0x000000400c007836 */ /* 0x000fe20000000000 */
[----:B------:R-:W-:Y:S01]  /*13640*/  SHF.R.S32.HI R4, RZ, 0x1f, R18 ;  /* 0x0000001fff047819 */ /* 0x000fe20000011412 */
[----:B------:R-:W-:Y:S01]  /*13650*/  ULDC.64 UR4, c[0x0][0x2a0] ;  /* 0x0000a80000047ab9 */ /* 0x000fe20000000a00 */
[-C--:B-----5:R-:W-:Y:S01]  /*13660*/  ISETP.GE.AND P2, PT, R3, R63.reuse, PT ;  /* 0x0000003f0300720c */ /* 0x0a0fe20003f46270 */
[----:B------:R2:W3:Y:S01]  /*13670*/  LDS.128 R20, [R230] ;  /* 0x00000000e6147984 */ /* 0x0004e20000000c00 */
[----:B------:R-:W-:Y:S01]  /*13680*/  IADD3.X R3, R4, R60, RZ, P0, !PT ;  /* 0x0000003c04037210 */ /* 0x000fe200007fe4ff */
[----:B------:R-:W-:Y:S01]  /*13690*/  BSSY B0, `(.L_x_456) ;  /* 0x000001b000007945 */ /* 0x000fe20003800000 */
[----:B------:R-:W-:Y:S01]  /*136a0*/  SHF.R.S32.HI R13, RZ, 0x1f, R12 ;  /* 0x0000001fff0d7819 */ /* 0x000fe2000001140c */
[----:B------:R2:W4:Y:S01]  /*136b0*/  LDS.128 R16, [R230+0x2000] ;  /* 0x00200000e6107984 */ /* 0x0005220000000c00 */
[-C--:B------:R-:W-:Y:S01]  /*136c0*/  ISETP.GE.AND P1, PT, R0, R63.reuse, PT ;  /* 0x0000003f0000720c */ /* 0x080fe20003f26270 */
[----:B------:R-:W-:Y:S01]  /*136d0*/  IMAD.WIDE.U32 R10, R27, UR4, R2 ;  /* 0x000000041b0a7c25 */ /* 0x000fe2000f8e0002 */
[----:B------:R-:W-:-:S02]  /*136e0*/  ISETP.GE.AND P3, PT, R12, R63, PT ;  /* 0x0000003f0c00720c */ /* 0x000fc40003f66270 */
[----:B------:R-:W-:Y:S01]  /*136f0*/  SHF.R.S32.HI R5, RZ, 0x1f, R27 ;  /* 0x0000001fff057819 */ /* 0x000fe2000001141b */
[----:B------:R-:W-:-:S04]  /*13700*/  VIADD R0, R12, 0x60 ;  /* 0x000000600c007836 */ /* 0x000fc80000000000 */
[----:B------:R-:W-:Y:S01]  /*13710*/  IMAD R4, R5, UR4, RZ ;  /* 0x0000000405047c24 */ /* 0x000fe2000f8e02ff */
[----:B------:R-:W-:-:S03]  /*13720*/  ISETP.GE.AND P0, PT, R0, R63, PT ;  /* 0x0000003f0000720c */ /* 0x000fc60003f06270 */
[----:B------:R-:W-:-:S05]  /*13730*/  IMAD R0, R27, UR5, R4 ;  /* 0x000000051b007c24 */ /* 0x000fca000f8e0204 */
[----:B------:R-:W-:Y:S01]  /*13740*/  IADD3 R9, R11, R0, RZ ;  /* 0x000000000b097210 */ /* 0x000fe20007ffe0ff */
[----:B-1----:R-:W-:Y:S02]  /*13750*/  IMAD.WIDE R2, R6, 0x80, R12 ;  /* 0x0000008006027825 */ /* 0x002fe400078e020c */
[----:B------:R2:W1:Y:S01]  /*13760*/  LDS.128 R12, [R230+0x4000] ;  /* 0x00400000e60c7984 */ /* 0x0004620000000c00 */
[----:B------:R-:W-:Y:S05]  /*13770*/  @P3 BRA `(.L_x_457) ;  /* 0x0000000000303947 */ /* 0x000fea0003800000 */
        /* <DEDUP_REMOVED lines=9> */
[----:B---3--:R3:W-:Y:S04]  /*13810*/  STG.E.128 desc[UR12][R4.64], R20 ;  /* 0x0000001404007986 */ /* 0x0087e8000c101d0c */
[----:B----4-:R3:W-:Y:S04]  /*13820*/  STG.E.128 desc[UR12][R4.64+0x40], R16 ;  /* 0x0000401004007986 */ /* 0x0107e8000c101d0c */
[----:B-1----:R3:W-:Y:S02]  /*13830*/  STG.E.128 desc[UR12][R4.64+0x80], R12 ;  /* 0x0000800c04007986 */ /* 0x0027e4000c101d0c */
.L_x_457:
[----:B------:R-:W-:Y:S05]  /*13840*/  BSYNC B0 ;  /* 0x0000000000007941 */ /* 0x000fea0003800000 */
.L_x_456:
[----:B---3--:R3:W2:Y:S01]  /*13850*/  LDS.128 R20, [R230+0x800] ;  /* 0x00080000e6147984 */ /* 0x0086a20000000c00 */
[----:B------:R-:W-:Y:S03]  /*13860*/  BSSY B0, `(.L_x_458) ;  /* 0x0000013000007945 */ /* 0x000fe60003800000 */
[----:B----4-:R3:W4:Y:S04]  /*13870*/  LDS.128 R16, [R230+0x2800] ;  /* 0x00280000e6107984 */ /* 0x0107280000000c00 */
[----:B-1----:R3:W1:Y:S01]  /*13880*/  LDS.128 R12, [R230+0x4800] ;  /* 0x00480000e60c7984 */ /* 0x0026620000000c00 */
        /* <DEDUP_REMOVED lines=13> */
[----:B--2---:R2:W-:Y:S04]  /*13960*/  STG.E.128 desc[UR12][R4.64], R20 ;  /* 0x0000001404007986 */ /* 0x0045e8000c101d0c */
[----:B----4-:R2:W-:Y:S04]  /*13970*/  STG.E.128 desc[UR12][R4.64+0x40], R16 ;  /* 0x0000401004007986 */ /* 0x0105e8000c101d0c */
[----:B-1----:R2:W-:Y:S02]  /*13980*/  STG.E.128 desc[UR12][R4.64+0x80], R12 ;  /* 0x0000800c04007986 */ /* 0x0025e4000c101d0c */
.L_x_459:
[----:B------:R-:W-:Y:S05]  /*13990*/  BSYNC B0 ;  /* 0x0000000000007941 */ /* 0x000fea0003800000 */
.L_x_458:
[----:B--2---:R2:W2:Y:S01]  /*139a0*/  LDS.128 R20, [R230+0x1000] ;  /* 0x00100000e6147984 */ /* 0x0044a20000000c00 */
[----:B------:R-:W-:Y:S03]  /*139b0*/  BSSY B0, `(.L_x_460) ;  /* 0x0000013000007945 */ /* 0x000fe60003800000 */
[----:B----4-:R4:W2:Y:S04]  /*139c0*/  LDS.128 R16, [R230+0x3000] ;  /* 0x00300000e6107984 */ /* 0x0108a80000000c00 */
        /* <DEDUP_REMOVED lines=15> */
[----:B------:R2:W-:Y:S04]  /*13ac0*/  STG.E.128 desc[UR12][R4.64+0x40], R16 ;  /* 0x0000401004007986 */ /* 0x0005e8000c101d0c */
[----:B-1----:R2:W-:Y:S02]  /*13ad0*/  STG.E.128 desc[UR12][R4.64+0x80], R12 ;  /* 0x0000800c04007986 */ /* 0x0025e4000c101d0c */
.L_x_461:
[----:B------:R-:W-:Y:S05]  /*13ae0*/  BSYNC B0 ;  /* 0x0000000000007941 */ /* 0x000fea0003800000 */
.L_x_460:
[----:B------:R-:W-:Y:S05]  /*13af0*/  @P0 EXIT ;  /* 0x000000000000094d */ /* 0x000fea0003800000 */
[----:B------:R-:W-:Y:S01]  /*13b00*/  IADD3 R0, P0, R2, 0x60, RZ ;  /* 0x0000006002007810 */ /* 0x000fe20007f1e0ff */
[----:B------:R-:W-:-:S04]  /*13b10*/  ULDC.64 UR4, c[0x0][0x298] ;  /* 0x0000a60000047ab9 */ /* 0x000fc80000000a00 */
[----:B------:R-:W-:Y:S01]  /*13b20*/  IMAD.X R2, RZ, RZ, R3, P0 ;  /* 0x000000ffff027224 */ /* 0x000fe200000e0603 */
[----:B------:R-:W-:-:S03]  /*13b30*/  MOV R3, R9 ;  /* 0x0000000900037202 */ /* 0x000fc60000000f00 */
[----:B------:R-:W-:Y:S02]  /*13b40*/  IMAD R6, R2, UR4, RZ ;  /* 0x0000000402067c24 */ /* 0x000fe4000f8e02ff */
[----:B------:R-:W-:-:S04]  /*13b50*/  IMAD.MOV.U32 R2, RZ, RZ, R10 ;  /* 0x000000ffff027224 */ /* 0x000fc800078e000a */
[----:B--2---:R-:W-:-:S04]  /*13b60*/  IMAD.WIDE.U32 R4, R0, UR4, R2 ;  /* 0x0000000400047c25 */ /* 0x004fc8000f8e0002 */
        /* <DEDUP_REMOVED lines=9> */
.L_x_440:
[----:B------:R-:W3:Y:S01]  /*13c00*/  LDL.LU R13, [R1+0x68] ;  /* 0x00006800010d7983 */ /* 0x000ee20000300800 */
[----:B------:R-:W4:Y:S01]  /*13c10*/  LDC.U8 R0, c[0x0][0x3d9] ;  /* 0x0000f640ff007b82 */ /* 0x000f220000000000 */
[----:B------:R-:W-:Y:S01]  /*13c20*/  SHF.R.S32.HI R11, RZ, 0x1f, R158 ;  /* 0x0000001fff0b7819 */ /* 0x000fe2000001149e */
[----:B------:R-:W-:Y:S01]  /*13c30*/  ULDC.64 UR4, c[0x0][0x2a0] ;  /* 0x0000a80000047ab9 */ /* 0x000fe20000000a00 */
[----:B------:R-:W5:Y:S01]  /*13c40*/  S2R R23, SR_CTAID.X ;  /* 0x0000000000177919 */ /* 0x000f620000002500 */
[----:B------:R-:W-:Y:S02]  /*13c50*/  CS2R R14, SRZ ;  /* 0x00000000000e7805 */ /* 0x000fe4000001ff00 */
[----:B------:R-:W-:Y:S01]  /*13c60*/  LEA.HI R11, R11, R158, RZ, 0x2 ;  /* 0x0000009e0b0b7211 */ /* 0x000fe200078f10ff */
[----:B------:R-:W-:Y:S01]  /*13c70*/  BSSY B0, `(.L_x_462) ;  /* 0x0000048000007945 */ /* 0x000fe20003800000 */
[----:B------:R-:W2:Y:S02]  /*13c80*/  LDC.U8 R4, c[0x0][0x3d8] ;  /* 0x0000f600ff047b82 */ /* 0x000ea40000000000 */
[----:B------:R-:W-:-:S02]  /*13c90*/  LOP3.LUT R8, R11, 0x1ffffffc, RZ, 0xc0, !PT ;  /* 0x1ffffffc0b087812 */ /* 0x000fc400078ec0ff */
[----:B----4-:R-:W-:Y:S02]  /*13ca0*/  ISETP.NE.AND P1, PT, R0, RZ, PT ;  /* 0x000000ff0000720c */ /* 0x010fe40003f25270 */
[C---:B--2---:R-:W-:Y:S02]  /*13cb0*/  ISETP.NE.AND P0, PT, R4.reuse, RZ, PT ;  /* 0x000000ff0400720c */ /* 0x044fe40003f05270 */
[----:B------:R-:W-:Y:S02]  /*13cc0*/  ISETP.NE.AND P2, PT, R4, RZ, !P1 ;  /* 0x000000ff0400720c */ /* 0x000fe40004f45270 */
[----:B------:R-:W-:-:S07]  /*13cd0*/  ISETP.NE.OR P0, PT, R0, RZ, !P0 ;  /* 0x000000ff0000720c */ /* 0x000fce0004705670 */
[----:B------:R-:W2:Y:S08]  /*13ce0*/  @!P1 LDC R9, c[0x0][0x2c4] ;  /* 0x0000b100ff099b82 */ /* 0x000eb00000000800 */
[----:B------:R-:W4:Y:S08]  /*13cf0*/  @!P1 LDC R12, c[0x0][0x270] ;  /* 0x00009c00ff0c9b82 */ /* 0x000f300000000800 */
[----:B------:R-:W1:Y:S08]  /*13d00*/  @!P0 LDC R10, c[0x0][0x2c4] ;  /* 0x0000b100ff0a8b82 */ /* 0x000e700000000800 */
[----:B--2---:R-:W2:Y:S08]  /*13d10*/  @P2 LDC R9, c[0x0][0x2e4] ;  /* 0x0000b900ff092b82 */ /* 0x004eb00000000800 */
[----:B------:R-:W5:Y:S08]  /*13d20*/  @P1 LDC.64 R16, c[0x0][0x2c0] ;  /* 0x0000b000ff101b82 */ /* 0x000f700000000a00 */
[----:B------:R-:W1:Y:S01]  /*13d30*/  @P1 LDC R18, c[0x0][0x2c0] ;  /* 0x0000b000ff121b82 */ /* 0x000e620000000800 */
[----:B-----5:R-:W-:-:S02]  /*13d40*/  @P1 IMAD R16, R17, R16, RZ ;  /* 0x0000001011101224 */ /* 0x020fc400078e02ff */
[----:B--2---:R-:W-:Y:S02]  /*13d50*/  @!P1 IMAD.MOV.U32 R16, RZ, RZ, R9 ;  /* 0x000000ffff109224 */ /* 0x004fe400078e0009 */
[----:B------:R-:W-:Y:S01]  /*13d60*/  @!P1 IMAD.MOV.U32 R18, RZ, RZ, 0x1 ;  /* 0x00000001ff129424 */ /* 0x000fe200078e00ff */
[C---:B---3--:R-:W-:Y:S02]  /*13d70*/  ISETP.NE.AND P4, PT, R13.reuse, -0x1, PT ;  /* 0xffffffff0d00780c */ /* 0x048fe40003f85270 */
[----:B------:R-:W-:-:S11]  /*13d80*/  ISETP.NE.OR P3, PT, R13, -0x1, P0 ;  /* 0xffffffff0d00780c */ /* 0x000fd60000765670 */
[----:B------:R-:W2:Y:S01]  /*13d90*/  @!P4 LDC.64 R2, c[0x0][0x290] ;  /* 0x0000a400ff02cb82 */ /* 0x000ea20000000a00 */
[----:B------:R-:W-:-:S07]  /*13da0*/  @!P4 SHF.R.S32.HI R0, RZ, 0x1f, R39 ;  /* 0x0000001fff00c819 */ /* 0x000fce0000011427 */
[----:B------:R-:W3:Y:S01]  /*13db0*/  @P4 LDC.64 R6, c[0x0][0x298] ;  /* 0x0000a600ff064b82 */ /* 0x000ee20000000a00 */
[----:B--2---:R-:W-:Y:S02]  /*13dc0*/  @!P4 IMAD R0, R0, R2, RZ ;  /* 0x000000020000c224 */ /* 0x004fe400078e02ff */
[----:B---3--:R-:W-:-:S04]  /*13dd0*/  @P4 IMAD.WIDE.U32 R4, R13, R6, RZ ;  /* 0x000000060d044225 */ /* 0x008fc800078e00ff */
[C---:B------:R-:W-:Y:S02]  /*13de0*/  @!P4 IMAD R6, R39.reuse, R3, R0 ;  /* 0x000000032706c224 */ /* 0x040fe400078e0200 */
[----:B------:R-:W-:-:S04]  /*13df0*/  @!P4 IMAD.WIDE.U32 R2, R39, R2, RZ ;  /* 0x000000022702c225 */ /* 0x000fc800078e00ff */
[----:B------:R-:W-:Y:S01]  /*13e00*/  IMAD.IADD R0, R158, 0x1, -R8 ;  /* 0x000000019e007824 */ /* 0x000fe200078e0a08 */
[----:B------:R-:W-:Y:S01]  /*13e10*/  SHF.R.S32.HI R8, RZ, 0x2, R11 ;  /* 0x00000002ff087819 */ /* 0x000fe2000001140b */
[----:B------:R-:W-:Y:S02]  /*13e20*/  @!P4 IMAD.MOV.U32 R4, RZ, RZ, R2 ;  /* 0x000000ffff04c224 */ /* 0x000fe400078e0002 */
[----:B------:R-:W-:Y:S01]  /*13e30*/  IMAD.SHL.U32 R0, R0, 0x8, RZ ;  /* 0x0000000800007824 */ /* 0x000fe200078e00ff */
[----:B------:R-:W-:Y:S01]  /*13e40*/  IADD3 R21, R8, 0x60, RZ ;  /* 0x0000006008157810 */ /* 0x000fe20007ffe0ff */
[----:B------:R-:W-:Y:S02]  /*13e50*/  @P4 IMAD R7, R13, R7, R5 ;  /* 0x000000070d074224 */ /* 0x000fe400078e0205 */
[----:B------:R-:W-:Y:S01]  /*13e60*/  @!P4 IMAD.IADD R7, R3, 0x1, R6 ;  /* 0x000000010307c824 */ /* 0x000fe200078e0206 */
[C---:B------:R-:W-:Y:S01]  /*13e70*/  IADD3 R2, P2, R0.reuse, R4, RZ ;  /* 0x0000000400027210 */ /* 0x040fe20007f5e0ff */
[----:B-1----:R-:W-:Y:S01]  /*13e80*/  @!P3 IMAD R13, R39, R10, RZ ;  /* 0x0000000a270db224 */ /* 0x002fe200078e02ff */
[----:B------:R-:W-:Y:S01]  /*13e90*/  SHF.R.S32.HI R10, RZ, 0x1f, R22 ;  /* 0x0000001fff0a7819 */ /* 0x000fe20000011416 */
[----:B------:R-:W-:Y:S01]  /*13ea0*/  @P1 IMAD.MOV.U32 R4, RZ, RZ, 0x1 ;  /* 0x00000001ff041424 */ /* 0x000fe200078e00ff */
[----:B------:R-:W-:Y:S01]  /*13eb0*/  LEA.HI.X.SX32 R3, R0, R7, 0x1, P2 ;  /* 0x0000000700037211 */ /* 0x000fe200010f0eff */
[----:B----4-:R-:W-:Y:S01]  /*13ec0*/  @!P1 IMAD R4, R9, R12, RZ ;  /* 0x0000000c09049224 */ /* 0x010fe200078e02ff */
[----:B------:R-:W-:Y:S01]  /*13ed0*/  IADD3 R0, -R160, R130, RZ ;  /* 0x00000082a0007210 */ /* 0x000fe20007ffe1ff */
[----:B------:R-:W-:Y:S01]  /*13ee0*/  IMAD R10, R10, UR4, RZ ;  /* 0x000000040a0a7c24 */ /* 0x000fe2000f8e02ff */
[----:B------:R1:W-:Y:S01]  /*13ef0*/  @!P3 STL [R1+0x68], R13 ;  /* 0x0000680d0100b387 */ /* 0x0003e20000100800 */
[----:B------:R-:W-:Y:S01]  /*13f00*/  IMAD R4, R39, R4, RZ ;  /* 0x0000000427047224 */ /* 0x000fe200078e02ff */
[C---:B------:R-:W-:Y:S01]  /*13f10*/  ISETP.GE.AND P4, PT, R8.reuse, R0, PT ;  /* 0x000000000800720c */ /* 0x040fe20003f86270 */
[--C-:B------:R-:W-:Y:S01]  /*13f20*/  @!P0 IMAD.MOV.U32 R14, RZ, RZ, R13.reuse ;  /* 0x000000ffff0e8224 */ /* 0x100fe200078e000d */
[----:B------:R-:W-:Y:S01]  /*13f30*/  @!P0 SHF.R.S32.HI R15, RZ, 0x1f, R13 ;  /* 0x0000001fff0f8819 */ /* 0x000fe2000001140d */
[C---:B------:R-:W-:Y:S01]  /*13f40*/  VIADD R19, R8.reuse, 0x20 ;  /* 0x0000002008137836 */ /* 0x040fe20000000000 */
[----:B------:R-:W-:Y:S01]  /*13f50*/  SHF.R.S32.HI R9, RZ, 0x1f, R8 ;  /* 0x0000001fff097819 */ /* 0x000fe20000011408 */
[----:B------:R-:W-:Y:S01]  /*13f60*/  VIADD R20, R8, 0x40 ;  /* 0x0000004008147836 */ /* 0x000fe20000000000 */
[----:B------:R-:W-:Y:S01]  /*13f70*/  LOP3.LUT P3, RZ, R158, 0x3, RZ, 0xc0, !PT ;  /* 0x000000039eff7812 */ /* 0x000fe2000786c0ff */
[----:B------:R-:W-:Y:S01]  /*13f80*/  IMAD R10, R22, UR5, R10 ;  /* 0x00000005160a7c24 */ /* 0x000fe2000f8e020a */
[----:B------:R-:W-:-:S02]  /*13f90*/  SEL R17, R4, RZ, P0 ;  /* 0x000000ff04117207 */ /* 0x000fc40000000000 */
[-C--:B------:R-:W-:Y:S02]  /*13fa0*/  ISETP.GE.OR P6, PT, R8, R0.reuse, P3 ;  /* 0x000000000800720c */ /* 0x080fe40001fc6670 */
[-C--:B------:R-:W-:Y:S02]  /*13fb0*/  ISETP.GE.AND P1, PT, R19, R0.reuse, PT ;  /* 0x000000001300720c */ /* 0x080fe40003f26270 */
[-C--:B------:R-:W-:Y:S02]  /*13fc0*/  ISETP.GE.AND P2, PT, R20, R0.reuse, PT ;  /* 0x000000001400720c */ /* 0x080fe40003f46270 */
[-C--:B------:R-:W-:Y:S02]  /*13fd0*/  ISETP.GE.AND P0, PT, R21, R0.reuse, PT ;  /* 0x000000001500720c */ /* 0x080fe40003f06270 */
[----:B------:R-:W-:Y:S01]  /*13fe0*/  ISETP.GE.OR P5, PT, R19, R0, P3 ;  /* 0x000000001300720c */ /* 0x000fe20001fa6670 */
[----:B-1----:R-:W-:-:S04]  /*13ff0*/  IMAD.WIDE.U32 R12, R22, UR4, R2 ;  /* 0x00000004160c7c25 */ /* 0x002fc8000f8e0002 */
[----:B------:R-:W-:-:S04]  /*14000*/  IMAD.WIDE R2, R23, 0x80, R8 ;  /* 0x0000008017027825 */ /* 0x000fc800078e0208 */
[----:B------:R-:W-:Y:S01]  /*14010*/  IMAD.IADD R11, R10, 0x1, R13 ;  /* 0x000000010a0b7824 */ /* 0x000fe200078e020d */
        /* <DEDUP_REMOVED lines=13> */
.L_x_463:
[----:B------:R-:W-:Y:S05]  /*140f0*/  BSYNC B0 ;  /* 0x0000000000007941 */ /* 0x000fea0003800000 */
.L_x_462:
[----:B------:R-:W-:Y:S01]  /*14100*/  BSSY B0, `(.L_x_464) ;  /* 0x0000015000007945 */ /* 0x000fe20003800000 */
[----:B------:R-:W-:Y:S01]  /*14110*/  ISETP.GE.OR P4, PT, R20, R0, P3 ;  /* 0x000000001400720c */ /* 0x000fe20001f86670 */
[----:B------:R-:W-:Y:S01]  /*14120*/  IMAD R17, R22, R16, R17 ;  /* 0x0000001016117224 */ /* 0x000fe200078e0211 */
[----:B------:R-:W-:Y:S01]  /*14130*/  ISETP.GE.OR P3, PT, R21, R0, P3 ;  /* 0x000000001500720c */ /* 0x000fe20001f66670 */
[----:B------:R-:W-:Y:S01]  /*14140*/  IMAD R16, R160, R18, RZ ;  /* 0x00000012a0107224 */ /* 0x000fe200078e02ff */
[----:B------:R-:W-:Y:S11]  /*14150*/  @P1 BRA `(.L_x_465) ;  /* 0x00000000003c1947 */ /* 0x000ff60003800000 */
[----:B------:R-:W-:Y:S01]  /*14160*/  IADD3 R0, P1, R2, 0x20, RZ ;  /* 0x0000002002007810 */ /* 0x000fe20007f3e0ff */
[----:B------:R-:W-:Y:S01]  /*14170*/  ULDC.64 UR4, c[0x0][0x298] ;  /* 0x0000a60000047ab9 */ /* 0x000fe20000000a00 */
[----:B------:R-:W-:Y:S01]  /*14180*/  MOV R7, R11 ;  /* 0x0000000b00077202 */ /* 0x000fe20000000f00 */
[----:B------:R-:W-:Y:S02]  /*14190*/  IMAD.MOV.U32 R6, RZ, RZ, R12 ;  /* 0x000000ffff067224 */ /* 0x000fe400078e000c */
[----:B-1----:R-:W-:Y:S02]  /*141a0*/  IMAD.X R4, RZ, RZ, R3, P1 ;  /* 0x000000ffff047224 */ /* 0x002fe400008e0603 */
[----:B------:R-:W-:-:S04]  /*141b0*/  IMAD.WIDE.U32 R6, R0, UR4, R6 ;  /* 0x0000000400067c25 */ /* 0x000fc8000f8e0006 */
[----:B------:R-:W-:-:S04]  /*141c0*/  IMAD R4, R4, UR4, RZ ;  /* 0x0000000404047c24 */ /* 0x000fc8000f8e02ff */
        /* <DEDUP_REMOVED lines=8> */
.L_x_465:
[----:B------:R-:W-:Y:S05]  /*14250*/  BSYNC B0 ;  /* 0x0000000000007941 */ /* 0x000fea0003800000 */
.L_x_464:
[----:B------:R-:W-:Y:S04]  /*14260*/  BSSY B0, `(.L_x_466) ;  /* 0x0000011000007945 */ /* 0x000fe80003800000 */
[----:B------:R-:W-:Y:S05]  /*14270*/  @P2 BRA `(.L_x_467) ;  /* 0x00000000003c2947 */ /* 0x000fea0003800000 */
[----:B------:R-:W-:Y:S01]  /*14280*/  IADD3 R0, P1, R2, 0x40, RZ ;  /* 0x0000004002007810 */ /* 0x000fe20007f3e0ff */
[----:B------:R-:W-:Y:S01]  /*14290*/  ULDC.64 UR4, c[0x0][0x298] ;  /* 0x0000a60000047ab9 */ /* 0x000fe20000000a00 */
[----:B------:R-:W-:Y:S01]  /*142a0*/  MOV R7, R11 ;  /* 0x0000000b00077202 */ /* 0x000fe20000000f00 */
[----:B------:R-:W-:Y:S02]  /*142b0*/  IMAD.MOV.U32 R6, RZ, RZ, R12 ;  /* 0x000000ffff067224 */ /* 0x000fe400078e000c */
[----:B-12---:R-:W-:Y:S02]  /*142c0*/  IMAD.X R4, RZ, RZ, R3, P1 ;  /* 0x000000ffff047224 */ /* 0x006fe400008e0603 */
        /* <DEDUP_REMOVED lines=10> */
.L_x_467:
[----:B------:R-:W-:Y:S05]  /*14370*/  BSYNC B0 ;  /* 0x0000000000007941 */ /* 0x000fea0003800000 */
.L_x_466:
[----:B------:R-:W-:Y:S01]  /*14380*/  BSSY B0, `(.L_x_468) ;  /* 0x0000014000007945 */ /* 0x000fe20003800000 */
[--C-:B------:R-:W-:Y:S02]  /*14390*/  IADD3 R6, P2, P1, R16, R14, R17.reuse ;  /* 0x0000000e10067210 */ /* 0x100fe4000795e011 */
[----:B------:R-:W-:Y:S02]  /*143a0*/  SHF.R.S32.HI R16, RZ, 0x1f, R16 ;  /* 0x0000001fff107819 */ /* 0x000fe40000011410 */
[----:B------:R-:W-:Y:S01]  /*143b0*/  SHF.R.S32.HI R17, RZ, 0x1f, R17 ;  /* 0x0000001fff117819 */ /* 0x000fe20000011411 */
[----:B------:R-:W-:Y:S05]  /*143c0*/  @P0 BRA `(.L_x_469) ;  /* 0x00000000003c0947 */ /* 0x000fea0003800000 */
[----:B------:R-:W-:Y:S01]  /*143d0*/  IADD3 R0, P0, R2, 0x60, RZ ;  /* 0x0000006002007810 */ /* 0x000fe20007f1e0ff */
[----:B------:R-:W-:-:S04]  /*143e0*/  ULDC.64 UR4, c[0x0][0x298] ;  /* 0x0000a60000047ab9 */ /* 0x000fc80000000a00 */
[----:B------:R-:W-:Y:S01]  /*143f0*/  IMAD.X R2, RZ, RZ, R3, P0 ;  /* 0x000000ffff027224 */ /* 0x000fe200000e0603 */
[----:B------:R-:W-:-:S03]  /*14400*/  MOV R3, R11 ;  /* 0x0000000b00037202 */ /* 0x000fc60000000f00 */
[----:B------:R-:W-:Y:S02]  /*14410*/  IMAD R7, R2, UR4, RZ ;  /* 0x0000000402077c24 */ /* 0x000fe4000f8e02ff */
[----:B------:R-:W-:-:S04]  /*14420*/  IMAD.MOV.U32 R2, RZ, RZ, R12 ;  /* 0x000000ffff027224 */ /* 0x000fc800078e000c */
[----:B-123--:R-:W-:-:S04]  /*14430*/  IMAD.WIDE.U32 R4, R0, UR4, R2 ;  /* 0x0000000400047c25 */ /* 0x00efc8000f8e0002 */
        /* <DEDUP_REMOVED lines=8> */
.L_x_469:
[----:B------:R-:W-:Y:S05]  /*144c0*/  BSYNC B0 ;  /* 0x0000000000007941 */ /* 0x000fea0003800000 */
.L_x_468:
[----:B------:R-:W-:Y:S01]  /*144d0*/  BSSY B0, `(.L_x_470) ;  /* 0x000000b000007945 */ /* 0x000fe20003800000 */
[----:B------:R-:W-:-:S03]  /*144e0*/  IADD3.X R14, R16, R15, R17, P2, P1 ;  /* 0x0000000f100e7210 */ /* 0x000fc600017e2411 */
[----:B------:R-:W-:Y:S05]  /*144f0*/  @P6 BRA `(.L_x_471) ;  /* 0x0000000000206947 */ /* 0x000fea0003800000 */
[----:B------:R-:W-:Y:S01]  /*14500*/  IMAD R0, R8, R18, RZ ;  /* 0x0000001208007224 */ /* 0x000fe200078e02ff */
[----:B------:R-:W-:-:S04]  /*14510*/  ULDC.64 UR4, c[0x0][0x2b0] ;  /* 0x0000ac0000047ab9 */ /* 0x000fc80000000a00 */
[----:B----4-:R-:W-:-:S04]  /*14520*/  IADD3 R3, P0, R0, R6, RZ ;  /* 0x0000000600037210 */ /* 0x010fc80007f1e0ff */
[----:B------:R-:W-:Y:S02]  /*14530*/  LEA.HI.X.SX32 R0, R0, R14, 0x1, P0 ;  /* 0x0000000e00007211 */ /* 0x000fe400000f0eff */
[----:B------:R-:W-:-:S04]  /*14540*/  LEA R2, P0, R3, UR4, 0x2 ;  /* 0x0000000403027c11 */ /* 0x000fc8000f8010ff */
[----:B------:R-:W-:Y:S01]  /*14550*/  LEA.HI.X R3, R3, UR5, R0, 0x2, P0 ;  /* 0x0000000503037c11 */ /* 0x000fe200080f1400 */
[----:B------:R-:W-:-:S05]  /*14560*/  IMAD.MOV.U32 R0, RZ, RZ, 0x7f800000 ;  /* 0x7f800000ff007424 */ /* 0x000fca00078e00ff */
[----:B------:R4:W-:Y:S03]  /*14570*/  STG.E desc[UR12][R2.64], R0 ;  /* 0x0000000002007986 */ /* 0x0009e6000c10190c */
.L_x_471:
[----:B------:R-:W-:Y:S05]  /*14580*/  BSYNC B0 ;  /* 0x0000000000007941 */ /* 0x000fea0003800000 */
.L_x_470:
[----:B------:R-:W-:Y:S04]  /*14590*/  BSSY B0, `(.L_x_472) ;  /* 0x000000a000007945 */ /* 0x000fe80003800000 */
[----:B------:R-:W-:Y:S05]  /*145a0*/  @P5 BRA `(.L_x_473) ;  /* 0x0000000000205947 */ /* 0x000fea0003800000 */
[----:B----4-:R-:W-:Y:S01]  /*145b0*/  IMAD R0, R19, R18, RZ ;  /* 0x0000001213007224 */ /* 0x010fe200078e02ff */
[----:B------:R-:W-:-:S04]  /*145c0*/  ULDC.64 UR4, c[0x0][0x2b0] ;  /* 0x0000ac0000047ab9 */ /* 0x000fc80000000a00 */
[----:B------:R-:W-:-:S04]  /*145d0*/  IADD3 R3, P0, R0, R6, RZ ;  /* 0x0000000600037210 */ /* 0x000fc80007f1e0ff */
[----:B------:R-:W-:Y:S02]  /*145e0*/  LEA.HI.X.SX32 R0, R0, R14, 0x1, P0 ;  /* 0x0000000e00007211 */ /* 0x000fe400000f0eff */
[----:B------:R-:W-:-:S04]  /*145f0*/  LEA R2, P0, R3, UR4, 0x2 ;  /* 0x0000000403027c11 */ /* 0x000fc8000f8010ff */
[----:B------:R-:W-:Y:S01]  /*14600*/  LEA.HI.X R3, R3, UR5, R0, 0x2, P0 ;  /* 0x0000000503037c11 */ /* 0x000fe200080f1400 */
[----:B------:R-:W-:-:S05]  /*14610*/  IMAD.MOV.U32 R0, RZ, RZ, 0x7f800000 ;  /* 0x7f800000ff007424 */ /* 0x000fca00078e00ff */
[----:B------:R4:W-:Y:S03]  /*14620*/  STG.E desc[UR12][R2.64], R0 ;  /* 0x0000000002007986 */ /* 0x0009e6000c10190c */
.L_x_473:
[----:B------:R-:W-:Y:S05]  /*14630*/  BSYNC B0 ;  /* 0x0000000000007941 */ /* 0x000fea0003800000 */
.L_x_472:
        /* <DEDUP_REMOVED lines=10> */
.L_x_475:
[----:B------:R-:W-:Y:S05]  /*146e0*/  BSYNC B0 ;  /* 0x0000000000007941 */ /* 0x000fea0003800000 */
.L_x_474:
[----:B------:R-:W-:Y:S05]  /*146f0*/  @P3 EXIT ;  /* 0x000000000000394d */ /* 0x000fea0003800000 */
[----:B----4-:R-:W-:Y:S01]  /*14700*/  IMAD R0, R21, R18, RZ ;  /* 0x0000001215007224 */ /* 0x010fe200078e02ff */
[----:B------:R-:W-:-:S04]  /*14710*/  ULDC.64 UR4, c[0x0][0x2b0] ;  /* 0x0000ac0000047ab9 */ /* 0x000fc80000000a00 */
[----:B------:R-:W-:-:S04]  /*14720*/  IADD3 R3, P0, R0, R6, RZ ;  /* 0x0000000600037210 */ /* 0x000fc80007f1e0ff */
[----:B------:R-:W-:Y:S02]  /*14730*/  LEA.HI.X.SX32 R0, R0, R14, 0x1, P0 ;  /* 0x0000000e00007211 */ /* 0x000fe400000f0eff */
[----:B------:R-:W-:-:S04]  /*14740*/  LEA R2, P0, R3, UR4, 0x2 ;  /* 0x0000000403027c11 */ /* 0x000fc8000f8010ff */
[----:B------:R-:W-:Y:S01]  /*14750*/  LEA.HI.X R3, R3, UR5, R0, 0x2, P0 ;  /* 0x0000000503037c11 */ /* 0x000fe200080f1400 */
[----:B------:R-:W-:-:S05]  /*14760*/  IMAD.MOV.U32 R0, RZ, RZ, 0x7f800000 ;  /* 0x7f800000ff007424 */ /* 0x000fca00078e00ff */
[----:B------:R-:W-:Y:S01]  /*14770*/  STG.E desc[UR12][R2.64], R0 ;  /* 0x0000000002007986 */ /* 0x000fe2000c10190c */
[----:B------:R-:W-:Y:S05]  /*14780*/  EXIT ;  /* 0x000000000000794d */ /* 0x000fea0003800000 */
.L_x_476:
        /* <DEDUP_REMOVED lines=15> */
.L_x_1153:


//--------------------- .text._ZN5flash16flash_fwd_kernelI23Flash_fwd_kernel_traitsILi96ELi128ELi64ELi4ELb0ELb0EN7cutlass6half_tE19Flash_kernel_traitsILi96ELi128ELi64ELi4ES3_EELb1ELb1ELb0ELb1ELb0ELb0ELb0ELb0EEEvNS_16Flash_fwd_paramsE --------------------------
	.section	.text._ZN5flash16flash_fwd_kernelI23Flash_fwd_kernel_traitsILi96ELi128ELi64ELi4ELb0ELb0EN7cutlass6half_tE19Flash_kernel_traitsILi96ELi128ELi64ELi4ES3_EELb1ELb1ELb0ELb1ELb0ELb0ELb0ELb0EEEvNS_16Flash_fwd_paramsE,"ax",@progbits
	.align	128
        .global         _ZN5flash16flash_fwd_kernelI23Flash_fwd_kernel_traitsILi96ELi128ELi64ELi4ELb0ELb0EN7cutlass6half_tE19Flash_kernel_traitsILi96ELi128ELi64ELi4ES3_EELb1ELb1ELb0ELb1ELb0ELb0ELb0ELb0EEEvNS_16Flash_fwd_paramsE
        .type           _ZN5flash16flash_fwd_kernelI23Flash_fwd_kernel_traitsILi96ELi128ELi64ELi4ELb0ELb0EN7cutlass6half_tE19Flash_kernel_traitsILi96ELi128ELi64ELi4ES3_EELb1ELb1ELb0ELb1ELb0ELb0ELb0ELb0EEEvNS_16Flash_fwd_paramsE,@function
        .size           _ZN5flash16flash_fwd_kernelI23Flash_fwd_kernel_traitsILi96ELi128ELi64ELi4ELb0ELb0EN7cutlass6half_tE19Flash_kernel_traitsILi96ELi128ELi64ELi4ES3_EELb1ELb1ELb0ELb1ELb0ELb0ELb0ELb0EEEvNS_16Flash_fwd_paramsE,(.L_x_1154 - _ZN5flash16flash_fwd_kernelI23Flash_fwd_kernel_traitsILi96ELi128ELi64ELi4ELb0ELb0EN7cutlass6half_tE19Flash_kernel_traitsILi96ELi128ELi64ELi4ES3_EELb1ELb1ELb0ELb1ELb0ELb0ELb0ELb0EEEvNS_16Flash_fwd_paramsE)
        .other          _ZN5flash16flash_fwd_kernelI23Flash_fwd_kernel_traitsILi96ELi128ELi64ELi4ELb0ELb0EN7cutlass6half_tE19Flash_kernel_traitsILi96ELi128ELi64ELi4ES3_EELb1ELb1ELb0ELb1ELb0ELb0ELb0ELb0EEEvNS_16Flash_fwd_paramsE,@"STO_CUDA_ENTRY STV_DEFAULT"
_ZN5flash16flash_fwd_kernelI23Flash_fwd_kernel_traitsILi96ELi128ELi64ELi4ELb0ELb0EN7cutlass6half_tE19Flash_kernel_traitsILi96ELi128ELi64ELi4ES3_EELb1ELb1ELb0ELb1ELb0ELb0ELb0ELb0EEEvNS_16Flash_fwd_paramsE:
.text._ZN5flash16flash_fwd_kernelI23Flash_fwd_kernel_traitsILi96ELi128ELi64ELi4ELb0ELb0EN7cutlass6half_tE19Flash_kernel_traitsILi96ELi128ELi64ELi4ES3_EELb1ELb1ELb0ELb1ELb0ELb0ELb0ELb0EEEvNS_16Flash_fwd_paramsE:
        /* <DEDUP_REMOVED lines=23> */
[----:B------:R-:W-:Y:S01]  /*0170*/  ULDC.64 UR4, c[0x0][0x300] ;  /* 0x0000c00000047ab9 */ /* 0x000fe20000000a00 */
[----:B------:R-:W-:Y:S02]  /*0180*/  UISETP.NE.U32.AND UP2, UPT, UR6, URZ, UPT ;  /* 0x0000003f0600728c */ /* 0x000fe4000bf45070 */
[----:B------:R-:W-:Y:S02]  /*0190*/  UISETP.NE.U32.AND UP1, UPT, UR4, URZ, UPT ;  /* 0x0000003f0400728c */ /* 0x000fe4000bf25070 */
[----:B------:R-:W-:-:S07]  /*01a0*/  UISETP.NE.AND.EX UP2, UPT, UR7, URZ, UPT, UP2 ;  /* 0x0000003f0700728c */ /* 0x000fce000bf45320 */
[----:B------:R-:W3:Y:S01]  /*01b0*/  @!P3 LDC.64 R12, c[0x0][0x3b8] ;  /* 0x0000ee00ff0cbb82 */ /* 0x000ee20000000a00 */
[----:B------:R-:W-:Y:S01]  /*01c0*/  UISETP.NE.AND.EX UP1, UPT, UR5, URZ, UPT, UP1 ;  /* 0x0000003f0500728c */ /* 0x000fe2000bf25310 */
[----:B------:R-:W-:Y:S02]  /*01d0*/  ULDC.U8 UR6, c[0x0][0x3c2] ;  /* 0x0000f08000067ab9 */ /* 0x000fe40000000000 */
[----:B------:R-:W-:Y:S01]  /*01e0*/  ULDC.64 UR4, c[0x0][0x2f8] ;  /* 0x0000be0000047ab9 */ /* 0x000fe20000000a00 */
[----:B------:R-:W-:Y:S02]  /*01f0*/  UISETP.NE.AND UP3, UPT, UR6, URZ, UPT ;  /* 0x0000003f0600728c */ /* 0x000fe4000bf65270 */
[----:B------:R-:W-:Y:S01]  /*0200*/  UISETP.EQ.U32.AND UP0, UPT, UR4, URZ, UPT ;  /* 0x0000003f0400728c */ /* 0x000fe2000bf02070 */
[----:B------:R-:W-:Y:S01]  /*0210*/  PLOP3.LUT P0, PT, PT, PT, UP2, 0x80, 0x0 ;  /* 0x000000000000781c */ /* 0x000fe20003f0f028 */
[----:B------:R-:W-:Y:S02]  /*0220*/  UIMAD.WIDE UR8, UR26, 0x4, UR8 ;  /* 0x000000041a0878a5 */ /* 0x000fe4000f8e0208 */
[----:B------:R-:W-:Y:S01]  /*0230*/  UISETP.EQ.OR.EX UP0, UPT, UR5, URZ, !UP3, UP0 ;  /* 0x0000003f0500728c */ /* 0x000fe2000df02700 */
[----:B------:R-:W-:-:S03]  /*0240*/  ULDC.64 UR6, c[0x0][0x2f8] ;  /* 0x0000be0000067ab9 */ /* 0x000fc60000000a00 */
[----:B------:R-:W-:Y:S01]  /*0250*/  IMAD.U32 R10, RZ, RZ, UR8 ;  /* 0x00000008ff0a7e24 */ /* 0x000fe2000f8e00ff */
[----:B------:R-:W-:Y:S01]  /*0260*/  UIMAD.WIDE UR6, UR26, 0x4, UR6 ;  /* 0x000000041a0678a5 */ /* 0x000fe2000f8e0206 */
[----:B------:R-:W-:Y:S01]  /*0270*/  IMAD.U32 R11, RZ, RZ, UR9 ;  /* 0x00000009ff0b7e24 */ /* 0x000fe2000f8e00ff */
[----:B------:R-:W-:Y:S02]  /*0280*/  @UP1 ULDC.64 UR8, c[0x0][0x300] ;  /* 0x0000c00000081ab9 */ /* 0x000fe40000000a00 */
[----:B------:R-:W-:-:S06]  /*0290*/  @UP1 UIMAD.WIDE UR8, UR26, 0x4, UR8 ;  /* 0x000000041a0818a5 */ /* 0x000fcc000f8e0208 */
[----:B------:R-:W-:Y:S02]  /*02a0*/  IMAD.U32 R8, RZ, RZ, UR8 ;  /* 0x00000008ff087e24 */ /* 0x000fe4000f8e00ff */
[----:B------:R-:W-:Y:S01]  /*02b0*/  IMAD.U32 R9, RZ, RZ, UR9 ;  /* 0x00000009ff097e24 */ /* 0x000fe2000f8e00ff */
[----:B--2---:R-:W-:-:S05]  /*02c0*/  @P2 IADD3 R124, P1, R2, R0, RZ ;  /* 0x00000000027c2210 */ /* 0x004fca0007f3e0ff */
[----:B------:R-:W-:Y:S01]  /*02d0*/  @P2 IMAD.X R125, RZ, RZ, R3, P1 ;  /* 0x000000ffff7d2224 */ /* 0x000fe200008e0603 */
[----:B------:R-:W-:Y:S01]  /*02e0*/  PLOP3.LUT P2, PT, PT, PT, UP0, 0x80, 0x0 ;  /* 0x000000000000781c */ /* 0x000fe20003f4f008 */
[----:B---3--:R-:W-:Y:S01]  /*02f0*/  @!P3 STG.E.64 desc[UR22][R12.64], R240 ;  /* 0x000000f00c00b986 */ /* 0x008fe2000c101b16 */
[----:B------:R-:W-:-:S03]  /*0300*/  PLOP3.LUT P1, PT, PT, PT, UP1, 0x80, 0x0 ;  /* 0x000000000000781c */ /* 0x000fc60003f2f018 */
[----:B------:R1:W-:Y:S01]  /*0310*/  @!P3 STG.E.64 desc[UR22][R12.64+0x8], R124 ;  /* 0x0000087c0c00b986 */ /* 0x0003e2000c101b16 */
[----:B------:R-:W-:-:S03]  /*0320*/  IMAD.U32 R2, RZ, RZ, UR6 ;  /* 0x00000006ff027e24 */ /* 0x000fc6000f8e00ff */
[----:B------:R-:W2:Y:S01]  /*0330*/  @P0 LDG.E R6, desc[UR22][R10.64] ;  /* 0x000000160a060981 */ /* 0x000ea2000c1e1900 */
[----:B------:R-:W-:-:S03]  /*0340*/  IMAD.U32 R3, RZ, RZ, UR7 ;  /* 0x00000007ff037e24 */ /* 0x000fc6000f8e00ff */
[----:B------:R3:W4:Y:S04]  /*0350*/  @P0 LDG.E R5, desc[UR22][R10.64+0x4] ;  /* 0x000004160a050981 */ /* 0x000728000c1e1900 */
[----:B------:R-:W5:Y:S04]  /*0360*/  @!P2 LDG.E R0, desc[UR22][R2.64] ;  /* 0x000000160200a981 */ /* 0x000f68000c1e1900 */
[----:B------:R1:W5:Y:S01]  /*0370*/  @P1 LDG.E R4, desc[UR22][R8.64] ;  /* 0x0000001608041981 */ /* 0x000362000c1e1900 */
[----:B------:R-:W-:Y:S01]  /*0380*/  UIMAD UR6, UR26, UR12, UR24 ;  /* 0x0000000c1a0672a4 */ /* 0x000fe2000f8e0218 */
[----:B------:R-:W-:Y:S01]  /*0390*/  UMOV UR11, 0xffffffff ;  /* 0xffffffff000b7882 */ /* 0x000fe20000000000 */
[----:B---3--:R-:W-:-:S04]  /*03a0*/  SHF.R.S32.HI R11, RZ, 0x1f, R128 ;  /* 0x0000001fff0b7819 */ /* 0x008fc80000011480 */
[----:B------:R-:W-:-:S04]  /*03b0*/  LEA.HI R131, R11, R128, RZ, 0x5 ;  /* 0x000000800b837211 */ /* 0x000fc800078f28ff */
[----:B-1----:R-:W-:Y:S01]  /*03c0*/  LOP3.LUT R9, R131, 0xffffffe0, RZ, 0xc0, !PT ;  /* 0xffffffe083097812 */ /* 0x002fe200078ec0ff */
[----:B------:R-:W-:-:S04]  /*03d0*/  UMOV UR10, URZ ;  /* 0x0000003f000a7c82 */ /* 0x000fc80008000000 */
[----:B------:R-:W-:Y:S01]  /*03e0*/  IMAD.IADD R9, R128, 0x1, -R9 ;  /* 0x0000000180097824 */ /* 0x000fe200078e0a09 */
[----:B--2---:R-:W-:Y:S02]  /*03f0*/  @P0 R2UR UR15, R6 ;  /* 0x00000000060f02ca */ /* 0x004fe400000e0000 */
[----:B----4-:R-:W-:Y:S02]  /*0400*/  @P0 R2UR UR17, R5 ;  /* 0x00000000051102ca */ /* 0x010fe400000e0000 */
[----:B------:R-:W-:Y:S02]  /*0410*/  ISETP.NE.U32.AND P0, PT, RZ, UR4, PT ;  /* 0x00000004ff007c0c */ /* 0x000fe4000bf05070 */
[----:B-----5:R-:W-:Y:S02]  /*0420*/  @!P2 R2UR UR11, R0 ;  /* 0x00000000000ba2ca */ /* 0x020fe400000e0000 */
[----:B------:R-:W-:Y:S01]  /*0430*/  ISETP.NE.AND.EX P2, PT, RZ, UR5, PT, P0 ;  /* 0x00000005ff007c0c */ /* 0x000fe2000bf45300 */
[----:B------:R-:W-:Y:S01]  /*0440*/  USHF.L.U32 UR4, UR6, 0x5, URZ ;  /* 0x0000000506047899 */ /* 0x000fe2000800063f */
[----:B------:R-:W-:-:S03]  /*0450*/  @P1 R2UR UR10, R4 ;  /* 0x00000000040a12ca */ /* 0x000fc600000e0000 */
[----:B------:R-:W-:Y:S02]  /*0460*/  USHF.R.S32.HI UR5, URZ, 0x1f, UR4 ;  /* 0x0000001f3f057899 */ /* 0x000fe40008011404 */
[----:B------:R-:W-:Y:S01]  /*0470*/  @UP2 UIADD3 UR17, UR17, -UR15, URZ ;  /* 0x8000000f11112290 */ /* 0x000fe2000fffe03f */
[--C-:B------:R-:W-:Y:S02]  /*0480*/  IADD3 R168, P1, P0, R124, UR4, R9.reuse ;  /* 0x000000047ca87c10 */ /* 0x100fe4000f83e009 */
[----:B------:R-:W-:-:S04]  /*0490*/  SHF.R.S32.HI R0, RZ, 0x1f, R9 ;  /* 0x0000001fff007819 */ /* 0x000fc80000011409 */
[----:B------:R-:W-:Y:S01]  /*04a0*/  IADD3.X R125, R125, UR5, R0, P1, P0 ;  /* 0x000000057d7d7c10 */ /* 0x000fe20008fe0400 */
[----:B------:R-:W-:Y:S01]  /*04b0*/  @!UP2 ULDC UR17, c[0x0][0x2c4] ;  /* 0x0000b1000011aab9 */ /* 0x000fe20000000800 */
        /* <DEDUP_REMOVED lines=8> */
.L_x_477:
[----:B------:R-:W-:-:S05]  /*0540*/  ULDC UR6, c[0x0][0x2c8] ;  /* 0x0000b20000067ab9 */ /* 0x000fca0000000800 */
.L_x_478:
        /* <DEDUP_REMOVED lines=38> */
[CC--:B------:R-:W-:Y:S01]  /*07b0*/  LEA.HI R15, R11.reuse, R128.reuse, RZ, 0x2 ;  /* 0x000000800b0f7211 */ /* 0x0c0fe200078f10ff */
[----:B------:R-:W-:Y:S01]  /*07c0*/  UIADD3 UR14, -UR27, UR17, URZ ;  /* 0x000000111b0e7290 */ /* 0x000fe2000fffe13f */
[----:B------:R-:W-:Y:S01]  /*07d0*/  LEA.HI R8, R11, R128, RZ, 0x3 ;  /* 0x000000800b087211 */ /* 0x000fe200078f18ff */
[----:B------:R-:W-:Y:S01]  /*07e0*/  UISETP.NE.AND UP1, UPT, UR15, -0x1, UPT ;  /* 0xffffffff0f00788c */ /* 0x000fe2000bf25270 */
[----:B------:R-:W-:Y:S01]  /*07f0*/  SHF.R.S32.HI R12, RZ, 0x2, R15 ;  /* 0x00000002ff0c7819 */ /* 0x000fe2000001140f */
[----:B------:R-:W-:Y:S01]  /*0800*/  UISETP.NE.AND UP0, UPT, UR11, -0x1, UPT ;  /* 0xffffffff0b00788c */ /* 0x000fe2000bf05270 */
[----:B------:R-:W-:Y:S01]  /*0810*/  IMAD.U32 R19, RZ, RZ, UR16 ;  /* 0x00000010ff137e24 */ /* 0x000fe2000f8e00ff */
[----:B------:R-:W-:Y:S02]  /*0820*/  SHF.R.S32.HI R131, RZ, 0x5, R131 ;  /* 0x00000005ff837819 */ /* 0x000fe40000011483 */
[----:B------:R-:W-:Y:S01]  /*0830*/  VIADD R6, R12, 0x40 ;  /* 0x000000400c067836 */ /* 0x000fe20000000000 */
[----:B------:R-:W-:-:S02]  /*0840*/  SHF.R.S32.HI R13, RZ, 0x1f, R12 ;  /* 0x0000001fff0d7819 */ /* 0x000fc4000001140c */
[----:B------:R-:W-:Y:S02]  /*0850*/  PLOP3.LUT P2, PT, PT, PT, UP0, 0x80, 0x0 ;  /* 0x000000000000781c */ /* 0x000fe40003f4f008 */
[----:B------:R-:W-:Y:S01]  /*0860*/  ISETP.GE.AND P5, PT, R6, UR14, PT ;  /* 0x0000000e06007c0c */ /* 0x000fe2000bfa6270 */
[----:B------:R-:W-:Y:S01]  /*0870*/  IMAD.MOV.U32 R6, RZ, RZ, RZ ;  /* 0x000000ffff067224 */ /* 0x000fe200078e00ff */
[----:B------:R-:W-:Y:S01]  /*0880*/  @UP1 ULDC.64 UR6, c[0x0][0x240] ;  /* 0x0000900000061ab9 */ /* 0x000fe20000000a00 */
[----:B------:R-:W-:Y:S01]  /*0890*/  @!UP1 USHF.R.S32.HI UR8, URZ, 0x1f, UR26 ;  /* 0x0000001f3f089899 */ /* 0x000fe2000801141a */
[----:B------:R-:W-:Y:S01]  /*08a0*/  IMAD.WIDE R18, R19, 0x80, R12 ;  /* 0x0000008013127825 */ /* 0x000fe200078e020c */
[----:B------:R-:W-:Y:S02]  /*08b0*/  @UP1 UIMAD.WIDE.U32 UR18, UR15, UR6, URZ ;  /* 0x000000060f1212a5 */ /* 0x000fe4000f8e003f */
[----:B------:R-:W-:Y:S01]  /*08c0*/  @UP0 UIADD3 UR12, UR10, UR11, URZ ;  /* 0x0000000b0a0c0290 */ /* 0x000fe2000fffe03f */
[----:B-1----:R-:W-:Y:S01]  /*08d0*/  IABS R2, R0 ;  /* 0x0000000000027213 */ /* 0x002fe20000000000 */
[----:B------:R-:W-:-:S03]  /*08e0*/  @UP1 UIMAD UR4, UR15, UR7, UR19 ;  /* 0x000000070f0412a4 */ /* 0x000fc6000f8e0213 */
[----:B------:R-:W1:Y:S01]  /*08f0*/  I2F.RP R4, R2 ;  /* 0x0000000200047306 */ /* 0x000e620000209400 */
[----:B------:R-:W-:Y:S02]  /*0900*/  @!UP1 ULDC.64 UR6, c[0x0][0x228] ;  /* 0x00008a0000069ab9 */ /* 0x000fe40000000a00 */
[----:B------:R-:W-:Y:S02]  /*0910*/  @!UP1 UIMAD UR8, UR8, UR6, URZ ;  /* 0x00000006080892a4 */ /* 0x000fe4000f8e023f */
[----:B------:R-:W-:Y:S02]  /*0920*/  @!UP1 UIMAD.WIDE.U32 UR30, UR26, UR6, URZ ;  /* 0x000000061a1e92a5 */ /* 0x000fe4000f8e003f */
[----:B------:R-:W-:-:S03]  /*0930*/  @!UP1 UIMAD UR7, UR26, UR7, UR8 ;  /* 0x000000071a0792a4 */ /* 0x000fc6000f8e0208 */
[----:B------:R-:W-:Y:S01]  /*0940*/  @UP0 ULDC.64 UR8, c[0x0][0x248] ;  /* 0x0000920000080ab9 */ /* 0x000fe20000000a00 */
[----:B------:R-:W-:Y:S02]  /*0950*/  @!UP1 UIADD3 UR4, UR31, UR7, URZ ;  /* 0x000000071f049290 */ /* 0x000fe4000fffe03f */
[----:B------:R-:W-:Y:S01]  /*0960*/  @UP0 UIMAD.WIDE.U32 UR28, UR12, UR8, URZ ;  /* 0x000000080c1c02a5 */ /* 0x000fe2000f8e003f */
[----:B-1----:R-:W1:Y:S01]  /*0970*/  MUFU.RCP R7, R4 ;  /* 0x0000000400077308 */ /* 0x002e620000001000 */
[----:B------:R-:W-:Y:S01]  /*0980*/  @UP0 UIMAD UR12, UR12, UR9, URZ ;  /* 0x000000090c0c02a4 */ /* 0x000fe2000f8e023f */
[----:B------:R-:W-:-:S03]  /*0990*/  @!UP1 UMOV UR18, UR30 ;  /* 0x0000001e00129c82 */ /* 0x000fc60008000000 */
[----:B------:R-:W-:Y:S01]  /*09a0*/  @UP0 UIADD3 UR12, UR29, UR12, URZ ;  /* 0x0000000c1d0c0290 */ /* 0x000fe2000fffe03f */
[----:B-1----:R-:W-:Y:S02]  /*09b0*/  VIADD R7, R7, 0xffffffe ;  /* 0x0ffffffe07077836 */ /* 0x002fe40000000000 */
[----:B------:R-:W-:-:S04]  /*09c0*/  VIADD R4, R12, 0x60 ;  /* 0x000000600c047836 */ /* 0x000fc80000000000 */
[----:B------:R-:W1:Y:S01]  /*09d0*/  F2I.FTZ.U32.TRUNC.NTZ R7, R7 ;  /* 0x0000000700077305 */ /* 0x000e62000021f000 */
[----:B------:R-:W-:Y:S02]  /*09e0*/  ISETP.GE.AND P4, PT, R4, UR14, PT ;  /* 0x0000000e04007c0c */ /* 0x000fe4000bf86270 */
[----:B--2---:R-:W-:Y:S02]  /*09f0*/  IABS R4, R3 ;  /* 0x0000000300047213 */ /* 0x004fe40000000000 */
[----:B------:R-:W-:-:S05]  /*0a00*/  LOP3.LUT R3, R15, 0xfffffffc, RZ, 0xc0, !PT ;  /* 0xfffffffc0f037812 */ /* 0x000fca00078ec0ff */
[----:B------:R-:W-:-:S04]  /*0a10*/  IMAD.IADD R236, R128, 0x1, -R3 ;  /* 0x0000000180ec7824 */ /* 0x000fc800078e0a03 */
[----:B------:R-:W-:Y:S02]  /*0a20*/  IMAD.SHL.U32 R236, R236, 0x8, RZ ;  /* 0x00000008ecec7824 */ /* 0x000fe400078e00ff */
[----:B-1----:R-:W-:-:S04]  /*0a30*/  IMAD.MOV R5, RZ, RZ, -R7 ;  /* 0x000000ffff057224 */ /* 0x002fc800078e0a07 */
[----:B------:R-:W-:-:S04]  /*0a40*/  IMAD R5, R5, R2, RZ ;  /* 0x0000000205057224 */ /* 0x000fc800078e02ff */
[----:B------:R-:W-:Y:S01]  /*0a50*/  IMAD.HI.U32 R5, R7, R5, R6 ;  /* 0x0000000507057227 */ /* 0x000fe200078e0006 */
[----:B------:R-:W-:-:S05]  /*0a60*/  SHF.R.S32.HI R7, RZ, 0x3, R8 ;  /* 0x00000003ff077819 */ /* 0x000fca0000011408 */
[----:B------:R-:W-:-:S04]  /*0a70*/  IMAD.HI.U32 R6, R5, R4, RZ ;  /* 0x0000000405067227 */ /* 0x000fc800078e00ff */
[----:B------:R-:W-:Y:S02]  /*0a80*/  IMAD.MOV R3, RZ, RZ, -R6 ;  /* 0x000000ffff037224 */ /* 0x000fe400078e0a06 */
[----:B------:R-:W-:Y:S02]  /*0a90*/  IMAD.SHL.U32 R5, R7, 0x40, RZ ;  /* 0x0000004007057824 */ /* 0x000fe400078e00ff */
[----:B------:R-:W-:-:S03]  /*0aa0*/  IMAD R3, R2, R3, R4 ;  /* 0x0000000302037224 */ /* 0x000fc600078e0204 */
[----:B------:R-:W-:Y:S02]  /*0ab0*/  LOP3.LUT R5, R5, 0xc0, RZ, 0xc0, !PT ;  /* 0x000000c005057812 */ /* 0x000fe400078ec0ff */
[----:B------:R-:W-:Y:S02]  /*0ac0*/  ISETP.GT.U32.AND P0, PT, R2, R3, PT ;  /* 0x000000030200720c */ /* 0x000fe40003f04070 */
[----:B------:R-:W-:Y:S02]  /*0ad0*/  LOP3.LUT R225, R5, 0x18, R236, 0xf8, !PT ;  /* 0x0000001805e17812 */ /* 0x000fe400078ef8ec */
[----:B------:R-:W-:Y:S02]  /*0ae0*/  SHF.R.U32.HI R4, RZ, 0x3, R5 ;  /* 0x00000003ff047819 */ /* 0x000fe40000011605 */
[----:B------:R-:W-:Y:S02]  /*0af0*/  LEA.HI R5, R15, R12, RZ, 0x1 ;  /* 0x0000000c0f057211 */ /* 0x000fe400078f08ff */
[----:B------:R-:W-:-:S02]  /*0b00*/  LOP3.LUT R225, R225, R4, RZ, 0x3c, !PT ;  /* 0x00000004e1e17212 */ /* 0x000fc400078e3cff */
[----:B------:R-:W-:-:S03]  /*0b10*/  LOP3.LUT R5, R5, 0x7fffffe, RZ, 0xc0, !PT ;  /* 0x07fffffe05057812 */ /* 0x000fc600078ec0ff */
[----:B------:R-:W-:Y:S02]  /*0b20*/  @!P0 IMAD.IADD R3, R3, 0x1, -R2 ;  /* 0x0000000103038824 */ /* 0x000fe400078e0a02 */
        /* <DEDUP_REMOVED lines=14> */
.L_x_480:
        /* <DEDUP_REMOVED lines=24> */
.L_x_481:
        /* <DEDUP_REMOVED lines=18> */
[----:B------:R-:W-:Y:S01]  /*0eb0*/  IADD3 R16, P0, R236, UR18, RZ ;  /* 0x00000012ec107c10 */ /* 0x000fe2000ff1e0ff */
[----:B------:R-:W-:Y:S01]  /*0ec0*/  IMAD.U32 R14, RZ, RZ, UR10 ;  /* 0x0000000aff0e7e24 */ /* 0x000fe2000f8e00ff */
[----:B------:R-:W-:Y:S01]  /*0ed0*/  @!P2 IADD3 R6, -R6, RZ, RZ ;  /* 0x000000ff0606a210 */ /* 0x000fe20007ffe1ff */
[----:B------:R-:W-:Y:S01]  /*0ee0*/  UIMAD UR18, UR19, -0x40, UR21 ;  /* 0xffffffc0131278a4 */ /* 0x000fe2000f8e0215 */
[----:B------:R-:W-:Y:S01]  /*0ef0*/  @!P3 LOP3.LUT R6, RZ, R0, RZ, 0x33, !PT ;  /* 0x00000000ff06b212 */ /* 0x000fe200078e33ff */
[----:B------:R-:W-:Y:S01]  /*0f00*/  VIADD R231, R236, 0x20 ;  /* 0x00000020ece77836 */ /* 0x000fe20000000000 */
[----:B------:R-:W-:Y:S01]  /*0f10*/  IADD3.X R5, R5, UR13, R2, P1, !PT ;  /* 0x0000000d05057c10 */ /* 0x000fe20008ffe402 */
[----:B------:R-:W-:Y:S01]  /*0f20*/  UIMAD UR13, UR25, UR10, URZ ;  /* 0x0000000a190d72a4 */ /* 0x000fe2000f8e023f */
[----:B------:R-:W-:-:S02]  /*0f30*/  SHF.R.S32.HI R3, RZ, 0x1f, R6 ;  /* 0x0000001fff037819 */ /* 0x000fc40000011406 */
[----:B------:R-:W-:Y:S01]  /*0f40*/  IADD3.X R17, R237, UR4, RZ, P0, !PT ;  /* 0x00000004ed117c10 */ /* 0x000fe200087fe4ff */
[----:B------:R-:W-:Y:S01]  /*0f50*/  UIMAD UR13, UR24, UR11, UR13 ;  /* 0x0000000b180d72a4 */ /* 0x000fe2000f8e020d */
[----:B------:R-:W-:Y:S01]  /*0f60*/  ISETP.GE.AND P0, PT, R12, UR14, PT ;  /* 0x0000000e0c007c0c */ /* 0x000fe2000bf06270 */
[----:B------:R-:W-:Y:S01]  /*0f70*/  UMOV UR4, 0x400 ;  /* 0x0000040000047882 */ /* 0x000fe20000000000 */
[----:B------:R-:W-:Y:S01]  /*0f80*/  ULDC.64 UR10, c[0x0][0x260] ;  /* 0x00009800000a7ab9 */ /* 0x000fe20000000a00 */
[----:B------:R-:W-:Y:S01]  /*0f90*/  IMAD.WIDE.U32 R14, R14, UR24, R16 ;  /* 0x000000180e0e7c25 */ /* 0x000fe2000f8e0010 */
[----:B------:R-:W-:-:S03]  /*0fa0*/  IADD3 R0, R12, 0x20, RZ ;  /* 0x000000200c007810 */ /* 0x000fc60007ffe0ff */
[----:B------:R-:W-:Y:S01]  /*0fb0*/  IMAD R235, R3, UR10, RZ ;  /* 0x0000000a03eb7c24 */ /* 0x000fe2000f8e02ff */
[----:B-1----:R-:W-:Y:S01]  /*0fc0*/  ULEA UR4, UR12, UR4, 0x18 ;  /* 0x000000040c047291 */ /* 0x002fe2000f8ec03f */
[----:B------:R-:W-:Y:S01]  /*0fd0*/  IMAD.WIDE.U32 R232, R6, UR10, R232 ;  /* 0x0000000a06e87c25 */ /* 0x000fe2000f8e00e8 */
[----:B------:R-:W-:Y:S02]  /*0fe0*/  IADD3 R17, R15, UR13, RZ ;  /* 0x0000000d0f117c10 */ /* 0x000fe4000fffe0ff */
[----:B------:R-:W-:Y:S01]  /*0ff0*/  ISETP.GE.AND P1, PT, R0, UR14, PT ;  /* 0x0000000e00007c0c */ /* 0x000fe2000bf26270 */
[C---:B------:R-:W-:Y:S01]  /*1000*/  IMAD R235, R6.reuse, UR11, R235 ;  /* 0x0000000b06eb7c24 */ /* 0x040fe2000f8e02eb */
[----:B------:R-:W-:Y:S01]  /*1010*/  ULDC.64 UR10, c[0x0][0x268] ;  /* 0x00009a00000a7ab9 */ /* 0x000fe20000000a00 */
[----:B------:R-:W-:Y:S01]  /*1020*/  LEA R225, R225, UR4, 0x1 ;  /* 0x00000004e1e17c11 */ /* 0x000fe2000f8e08ff */
[----:B------:R-:W-:-:S04]  /*1030*/  IMAD.WIDE.U32 R24, R6, UR10, R4 ;  /* 0x0000000a06187c25 */ /* 0x000fc8000f8e0004 */
[----:B------:R-:W-:Y:S01]  /*1040*/  IMAD R3, R3, UR10, RZ ;  /* 0x0000000a03037c24 */ /* 0x000fe2000f8e02ff */
[----:B------:R1:W-:Y:S03]  /*1050*/  STL.64 [R1], R24 ;  /* 0x0000001801007387 */ /* 0x0003e60000100a00 */
        /* <DEDUP_REMOVED lines=12> */
[----:B------:R-:W2:Y:S01]  /*1120*/  @!P6 LDC.64 R4, c[0x0][0x210] ;  /* 0x00008400ff04eb82 */ /* 0x000ea20000000a00 */
[----:B------:R3:W-:Y:S04]  /*1130*/  @P6 STS [R225], RZ ;  /* 0x000000ffe1006388 */ /* 0x0007e80000000800 */
        /* <DEDUP_REMOVED lines=25> */
.L_x_483:
[----:B------:R-:W-:Y:S05]  /*12d0*/  BSYNC B0 ;  /* 0x0000000000007941 */ /* 0x000fea0003800000 */
.L_x_482:
        /* <DEDUP_REMOVED lines=13> */
[----:B---3--:R-:W3:Y:S01]  /*13b0*/  @!P3 LDC.64 R4, c[0x0][0x210] ;  /* 0x00008400ff04bb82 */ /* 0x008ee20000000a00 */
[----:B------:R-:W-:Y:S01]  /*13c0*/  IMAD R10, R21, UR11, R10 ;  /* 0x0000000b150a7c24 */ /* 0x000fe2000f8e020a */
[----:B------:R4:W-:Y:S03]  /*13d0*/  @P3 STS.128 [R225+0x800], RZ ;  /* 0x000800ffe1003388 */ /* 0x0009e60000000c00 */
[----:B------:R-:W-:-:S03]  /*13e0*/  IMAD.IADD R10, R23, 0x1, R10 ;  /* 0x00000001170a7824 */ /* 0x000fc600078e020a */
        /* <DEDUP_REMOVED lines=23> */
.L_x_485:
[----:B------:R-:W-:Y:S05]  /*1560*/  BSYNC B0 ;  /* 0x0000000000007941 */ /* 0x000fea0003800000 */
.L_x_484:
        /* <DEDUP_REMOVED lines=13> */
[----:B---34-:R-:W3:Y:S01]  /*1640*/  @!P3 LDC.64 R4, c[0x0][0x210] ;  /* 0x00008400ff04bb82 */ /* 0x018ee20000000a00 */
        /* <DEDUP_REMOVED lines=26> */
.L_x_487:
[----:B------:R-:W-:Y:S05]  /*17f0*/  BSYNC B0 ;  /* 0x0000000000007941 */ /* 0x000fea0003800000 */
.L_x_486:
        /* <DEDUP_REMOVED lines=14> */
[----:B---34-:R-:W3:Y:S01]  /*18e0*/  @!P3 LDC.64 R4, c[0x0][0x210] ;  /* 0x00008400ff04bb82 */ /* 0x018ee20000000a00 */
[----:B------:R-:W-:Y:S01]  /*18f0*/  IMAD R15, R10, UR11, R15 ;  /* 0x0000000b0a0f7c24 */ /* 0x000fe2000f8e020f */
[----:B------:R4:W-:Y:S06]  /*1900*/  @P3 STS.128 [R225+0x1800], RZ ;  /* 0x001800ffe1003388 */ /* 0x0009ec0000000c00 */
[----:B--2---:R-:W2:Y:S01]  /*1910*/  @!P2 LDC.64 R2, c[0x0][0x210] ;  /* 0x00008400ff02ab82 */ /* 0x004ea20000000a00 */
[----:B---3--:R-:W-:Y:S01]  /*1920*/  @!P3 LEA R14, P4, R16, R4, 0x1 ;  /* 0x00000004100eb211 */ /* 0x008fe200078808ff */
[----:B------:R-:W-:-:S05]  /*1930*/  IMAD.IADD R4, R17, 0x1, R15 ;  /* 0x0000000111047824 */ /* 0x000fca00078e020f */
        /* <DEDUP_REMOVED lines=21> */
.L_x_489:
[----:B------:R-:W-:Y:S05]  /*1a90*/  BSYNC B0 ;  /* 0x0000000000007941 */ /* 0x000fea0003800000 */
.L_x_488:
        /* <DEDUP_REMOVED lines=9> */
[----:B----4-:R-:W-:-:S05]  /*1b30*/  IMAD.WIDE.U32 R14, R127, UR19, R234 ;  /* 0x000000137f0e7c25 */ /* 0x010fca000f8e00ea */
[----:B------:R-:W-:Y:S01]  /*1b40*/  IADD3 R10, R15, UR10, RZ ;  /* 0x0000000a0f0a7c10 */ /* 0x000fe2000fffe0ff */
[----:B------:R-:W-:Y:S06]  /*1b50*/  @P0 BRA `(.L_x_491) ;  /* 0x00000000007c0947 */ /* 0x000fec0003800000 */
[----:B------:R-:W-:Y:S02]  /*1b60*/  ULDC UR10, c[0x0][0x2d0] ;  /* 0x0000b400000a7ab9 */ /* 0x000fe40000000800 */
[----:B------:R-:W-:Y:S02]  /*1b70*/  ISETP.GE.AND P3, PT, R236, UR10, PT ;  /* 0x0000000aec007c0c */ /* 0x000fe4000bf66270 */
[----:B------:R-:W-:Y:S02]  /*1b80*/  ISETP.GE.AND P2, PT, R231, UR10, PT ;  /* 0x0000000ae7007c0c */ /* 0x000fe4000bf46270 */
[----:B------:R-:W-:-:S09]  /*1b90*/  ISETP.GE.AND P0, PT, R230, UR10, PT ;  /* 0x0000000ae6007c0c */ /* 0x000fd2000bf06270 */
[----:B---3--:R-:W3:Y:S01]  /*1ba0*/  @!P3 LDC.64 R4, c[0x0][0x218] ;  /* 0x00008600ff04bb82 */ /* 0x008ee20000000a00 */
[----:B------:R4:W-:Y:S04]  /*1bb0*/  @P3 STS [R225+0x6000], RZ ;  /* 0x006000ffe1003388 */ /* 0x0009e80000000800 */
[----:B------:R4:W-:Y:S03]  /*1bc0*/  @P3 STS [R225+0x6004], RZ ;  /* 0x006004ffe1003388 */ /* 0x0009e60000000800 */
[----:B--2---:R-:W2:Y:S01]  /*1bd0*/  @!P2 LDC.64 R2, c[0x0][0x218] ;  /* 0x00008600ff02ab82 */ /* 0x004ea20000000a00 */
[----:B------:R4:W-:Y:S01]  /*1be0*/  @P3 STS.64 [R225+0x6008], RZ ;  /* 0x006008ffe1003388 */ /* 0x0009e20000000a00 */
        /* <DEDUP_REMOVED lines=22> */
.L_x_491:
[----:B------:R-:W-:Y:S05]  /*1d50*/  BSYNC B0 ;  /* 0x0000000000007941 */ /* 0x000fea0003800000 */
.L_x_490:
        /* <DEDUP_REMOVED lines=10> */
[----:B---34-:R-:W3:Y:S01]  /*1e00*/  @!P3 LDC.64 R4, c[0x0][0x218] ;  /* 0x00008600ff04bb82 */ /* 0x018ee20000000a00 */
        /* <DEDUP_REMOVED lines=24> */
.L_x_493:
[----:B------:R-:W-:Y:S05]  /*1f90*/  BSYNC B0 ;  /* 0x0000000000007941 */ /* 0x000fea0003800000 */
.L_x_492:
[----:B------:R-:W-:Y:S01]  /*1fa0*/  ULDC.64 UR12, c[0x0][0x3c8] ;  /* 0x0000f200000c7ab9 */ /* 0x000fe20000000a00 */
[----:B------:R-:W0:Y:S01]  /*1fb0*/  LDGDEPBAR ;  /* 0x00000000000079af */ /* 0x000e220000000000 */
[----:B------:R-:W-:-:S04]  /*1fc0*/  UISETP.NE.U32.AND UP1, UPT, UR12, URZ, UPT ;  /* 0x0000003f0c00728c */ /* 0x000fc8000bf25070 */
[----:B------:R-:W-:-:S06]  /*1fd0*/  UISETP.NE.AND.EX UP1, UPT, UR13, URZ, UPT, UP1 ;  /* 0x0000003f0d00728c */ /* 0x000fcc000bf25310 */
[----:B------:R-:W-:-:S05]  /*1fe0*/  PLOP3.LUT P0, PT, PT, PT, UP1, 0x80, 0x0 ;  /* 0x000000000000781c */ /* 0x000fca0003f0f018 */
[----:B------:R-:W-:Y:S01]  /*1ff0*/  @UP1 USHF.R.S32.HI UR33, URZ, 0x1f, UR26 ;  /* 0x0000001f3f211899 */ /* 0x000fe2000801141a */
[----:B------:R-:W-:-:S03]  /*2000*/  @UP1 ULDC.64 UR10, c[0x0][0x3d0] ;  /* 0x0000f400000a1ab9 */ /* 0x000fc60000000a00 */
[----:B------:R-:W-:Y:S02]  /*2010*/  @UP1 UIMAD UR33, UR33, UR10, URZ ;  /* 0x0000000a212112a4 */ /* 0x000fe4000f8e023f */
[----:B------:R-:W-:Y:S02]  /*2020*/  @UP1 UIMAD.WIDE.U32 UR24, UR26, UR10, UR24 ;  /* 0x0000000a1a1812a5 */ /* 0x000fe4000f8e0018 */
[----:B------:R-:W-:Y:S01]  /*2030*/  @UP1 UIMAD UR11, UR26, UR11, UR33 ;  /* 0x0000000b1a0b12a4 */ /* 0x000fe2000f8e0221 */
[----:B---34-:R-:W-:Y:S01]  /*2040*/  LEA.HI R4, R11, R128, RZ, 0x4 ;  /* 0x000000800b047211 */ /* 0x018fe200078f20ff */
[----:B------:R-:W-:Y:S01]  /*2050*/  @UP1 ULEA UR12, UP0, UR24, UR12, 0x2 ;  /* 0x0000000c180c1291 */ /* 0x000fe2000f80103f */
[----:B------:R-:W-:Y:S01]  /*2060*/  SHF.R.S32.HI R126, RZ, 0x1f, R9 ;  /* 0x0000001fff7e7819 */ /* 0x000fe20000011409 */
[----:B------:R-:W-:Y:S01]  /*2070*/  @UP1 UIADD3 UR11, UR25, UR11, URZ ;  /* 0x0000000b190b1290 */ /* 0x000fe2000fffe03f */
[----:B--2---:R-:W-:Y:S01]  /*2080*/  LEA R3, R131, UR27, 0x4 ;  /* 0x0000001b83037c11 */ /* 0x004fe2000f8e20ff */
[----:B------:R-:W-:-:S04]  /*2090*/  DEPBAR.LE SB0, 0x0 ;  /* 0x000080000000791a */ /* 0x000fc80000000000 */
[----:B------:R-:W-:Y:S01]  /*20a0*/  @UP1 ULEA.HI.X UR13, UR24, UR13, UR11, 0x2, UP0 ;  /* 0x0000000d180d1291 */ /* 0x000fe200080f140b */
[----:B------:R-:W-:Y:S01]  /*20b0*/  IMAD.U32 R14, RZ, RZ, UR12 ;  /* 0x0000000cff0e7e24 */ /* 0x000fe2000f8e00ff */
[----:B------:R-:W-:-:S04]  /*20c0*/  @UP1 ULDC UR10, c[0x0][0x2e8] ;  /* 0x0000ba00000a1ab9 */ /* 0x000fc80000000800 */
[----:B------:R-:W-:-:S05]  /*20d0*/  IMAD.U32 R15, RZ, RZ, UR13 ;  /* 0x0000000dff0f7e24 */ /* 0x000fca000f8e00ff */
[----:B------:R-:W2:Y:S01]  /*20e0*/  @P0 LDG.E R2, desc[UR22][R14.64] ;  /* 0x000000160e020981 */ /* 0x000ea2000c1e1900 */
[----:B------:R-:W-:Y:S01]  /*20f0*/  SHF.R.S32.HI R5, RZ, 0x4, R4 ;  /* 0x00000004ff057819 */ /* 0x000fe20000011404 */
[----:B------:R-:W-:Y:S01]  /*2100*/  IMAD.IADD R17, R25, 0x1, R6 ;  /* 0x0000000119117824 */ /* 0x000fe200078e0206 */
[----:B------:R-:W-:Y:S01]  /*2110*/  LOP3.LUT R129, R4, 0xfffffff0, RZ, 0xc0, !PT ;  /* 0xfffffff004817812 */ /* 0x000fe200078ec0ff */
[----:B------:R-:W-:Y:S01]  /*2120*/  IMAD.MOV.U32 R16, RZ, RZ, R24 ;  /* 0x000000ffff107224 */ /* 0x000fe200078e0018 */
[----:B------:R-:W-:Y:S01]  /*2130*/  LEA.HI R126, R126, R9, RZ, 0x2 ;  /* 0x000000097e7e7211 */ /* 0x000fe200078f10ff */
[----:B------:R-:W-:Y:S01]  /*2140*/  USHF.L.U64.HI UR12, UR6, 0x6, UR7 ;  /* 0x00000006060c7899 */ /* 0x000fe20008010207 */
[----:B------:R-:W-:Y:S01]  /*2150*/  LEA.HI R4, R4, R5, RZ, 0x1 ;  /* 0x0000000504047211 */ /* 0x000fe200078f08ff */
[----:B------:R-:W-:Y:S01]  /*2160*/  IMAD.IADD R129, R128, 0x1, -R129 ;  /* 0x0000000180817824 */ /* 0x000fe200078e0a81 */
[----:B------:R-:W-:Y:S01]  /*2170*/  LOP3.LUT R9, R8, 0xfffffff8, RZ, 0xc0, !PT ;  /* 0xfffffff808097812 */ /* 0x000fe200078ec0ff */
[----:B------:R3:W-:Y:S01]  /*2180*/  STL.64 [R1+0x18], R16 ;  /* 0x0000181001007387 */ /* 0x0007e20000100a00 */
[----:B------:R-:W-:Y:S01]  /*2190*/  LOP3.LUT R8, R4, 0xfffffffe, RZ, 0xc0, !PT ;  /* 0xfffffffe04087812 */ /* 0x000fe200078ec0ff */
[----:B------:R-:W-:Y:S01]  /*21a0*/  USHF.L.U32 UR13, UR6, 0x6, URZ ;  /* 0x00000006060d7899 */ /* 0x000fe2000800063f */
[----:B------:R-:W-:Y:S01]  /*21b0*/  SHF.R.S32.HI R126, RZ, 0x2, R126 ;  /* 0x00000002ff7e7819 */ /* 0x000fe2000001147e */
[----:B------:R-:W-:Y:S01]  /*21c0*/  IMAD.IADD R4, R128, 0x1, -R9 ;  /* 0x0000000180047824 */ /* 0x000fe200078e0a09 */
[----:B------:R-:W-:Y:S01]  /*21d0*/  LEA.HI R10, R129, R129, RZ, 0x1 ;  /* 0x00000081810a7211 */ /* 0x000fe200078f08ff */
[----:B------:R-:W-:Y:S01]  /*21e0*/  IMAD.IADD R5, R5, 0x1, -R8 ;  /* 0x0000000105057824 */ /* 0x000fe200078e0a08 */
[----:B------:R-:W-:Y:S01]  /*21f0*/  IADD3 R126, R3, 0x1, R126 ;  /* 0x00000001037e7810 */ /* 0x000fe20007ffe07e */
[----:B------:R-:W2:Y:S01]  /*2200*/  @P0 MUFU.RCP R9, UR10 ;  /* 0x0000000a00090d08 */ /* 0x000ea20008001000 */
[--C-:B------:R-:W-:Y:S01]  /*2210*/  SHF.R.S32.HI R3, RZ, 0x1, R10.reuse ;  /* 0x00000001ff037819 */ /* 0x100fe2000001140a */
[----:B------:R-:W-:Y:S01]  /*2220*/  UIMAD UR11, UR12, UR19, URZ ;  /* 0x000000130c0b72a4 */ /* 0x000fe2000f8e023f */
[----:B------:R-:W-:Y:S01]  /*2230*/  SHF.R.S32.HI R8, RZ, 0x1f, R10 ;  /* 0x0000001fff087819 */ /* 0x000fe2000001140a */
[----:B------:R-:W-:Y:S01]  /*2240*/  BSSY B0, `(.L_x_494) ;  /* 0x0000053000007945 */ /* 0x000fe20003800000 */
[----:B------:R-:W-:Y:S01]  /*2250*/  LEA.HI R11, R4, R4, RZ, 0x1 ;  /* 0x00000004040b7211 */ /* 0x000fe200078f08ff */
[----:B------:R-:W-:Y:S01]  /*2260*/  UIMAD UR11, UR32, UR13, UR11 ;  /* 0x0000000d200b72a4 */ /* 0x000fe2000f8e020b */
[----:B------:R-:W-:-:S02]  /*2270*/  SHF.R.S32.HI R124, RZ, 0x1f, R129 ;  /* 0x0000001fff7c7819 */ /* 0x000fc40000011481 */
[----:B------:R-:W-:Y:S01]  /*2280*/  LOP3.LUT R10, R10, 0x7fffffe, RZ, 0xc0, !PT ;  /* 0x07fffffe0a0a7812 */ /* 0x000fe200078ec0ff */
[----:B------:R-:W-:Y:S01]  /*2290*/  BAR.SYNC.DEFER_BLOCKING 0x0 ;  /* 0x0000000000007b1d */ /* 0x000fe20000010000 */
[----:B------:R-:W-:Y:S02]  /*22a0*/  ISETP.GE.AND P5, PT, R0, UR18, PT ;  /* 0x0000001200007c0c */ /* 0x000fe4000bfa6270 */
[----:B------:R-:W-:Y:S02]  /*22b0*/  LEA.HI R8, R8, R3, RZ, 0x2 ;  /* 0x0000000308087211 */ /* 0x000fe400078f10ff */
[----:B------:R-:W-:Y:S02]  /*22c0*/  SHF.R.S32.HI R0, RZ, 0x1, R11 ;  /* 0x00000001ff007819 */ /* 0x000fe4000001140b */
[----:B------:R-:W-:Y:S01]  /*22d0*/  LEA.HI R124, R124, R129, RZ, 0x3 ;  /* 0x000000817c7c7211 */ /* 0x000fe200078f18ff */
[----:B------:R-:W-:Y:S01]  /*22e0*/  IMAD.IADD R129, R129, 0x1, -R10 ;  /* 0x0000000181817824 */ /* 0x000fe200078e0a0a */
[----:B------:R-:W-:Y:S01]  /*22f0*/  ISETP.GE.AND P1, PT, R12, UR18, PT ;  /* 0x000000120c007c0c */ /* 0x000fe2000bf26270 */
[----:B------:R-:W-:Y:S01]  /*2300*/  IMAD.SHL.U32 R10, R7, 0x8, RZ ;  /* 0x00000008070a7824 */ /* 0x000fe200078e00ff */
[----:B------:R-:W-:Y:S01]  /*2310*/  LOP3.LUT R8, R8, 0xfffffffc, RZ, 0xc0, !PT ;  /* 0xfffffffc08087812 */ /* 0x000fe200078ec0ff */
[----:B------:R-:W-:Y:S01]  /*2320*/  IMAD.SHL.U32 R7, R0, 0x40, RZ ;  /* 0x0000004000077824 */ /* 0x000fe200078e00ff */
[----:B------:R-:W-:Y:S01]  /*2330*/  LOP3.LUT R11, R11, 0x7fffffe, RZ, 0xc0, !PT ;  /* 0x07fffffe0b0b7812 */ /* 0x000fe200078ec0ff */
[----:B------:R-:W-:-:S02]  /*2340*/  IMAD.SHL.U32 R124, R124, 0x20, RZ ;  /* 0x000000207c7c7824 */ /* 0x000fc400078e00ff */
[----:B------:R-:W-:Y:S01]  /*2350*/  IMAD.IADD R3, R3, 0x1, -R8 ;  /* 0x0000000103037824 */ /* 0x000fe200078e0a08 */
[----:B------:R-:W-:Y:S01]  /*2360*/  LOP3.LUT R7, R7, 0xc0, RZ, 0xc0, !PT ;  /* 0x000000c007077812 */ /* 0x000fe200078ec0ff */
[----:B------:R-:W-:Y:S01]  /*2370*/  IMAD.IADD R4, R4, 0x1, -R11 ;  /* 0x0000000104047824 */ /* 0x000fe200078e0a0b */
[----:B------:R-:W-:Y:S01]  /*2380*/  LOP3.LUT R124, R124, 0xffffff00, RZ, 0xc0, !PT ;  /* 0xffffff007c7c7812 */ /* 0x000fe200078ec0ff */
[----:B------:R-:W-:Y:S01]  /*2390*/  IMAD.SHL.U32 R12, R3, 0x40, RZ ;  /* 0x00000040030c7824 */ /* 0x000fe200078e00ff */
[----:B------:R-:W-:Y:S01]  /*23a0*/  LOP3.LUT R10, R7, 0x8, R10, 0xf8, !PT ;  /* 0x00000008070a7812 */ /* 0x000fe200078ef80a */
[C---:B------:R-:W-:Y:S01]  /*23b0*/  IMAD R223, R5.reuse, 0x8, R4 ;  /* 0x0000000805df7824 */ /* 0x040fe200078e0204 */
[----:B------:R-:W-:Y:S01]  /*23c0*/  SHF.R.U32.HI R7, RZ, 0x3, R7 ;  /* 0x00000003ff077819 */ /* 0x000fe20000011607 */
[----:B------:R-:W-:Y:S01]  /*23d0*/  IMAD.SHL.U32 R5, R5, 0x8, RZ ;  /* 0x0000000805057824 */ /* 0x000fe200078e00ff */
[----:B------:R3:W-:Y:S01]  /*23e0*/  @P1 STS [R225+0x9000], RZ ;  /* 0x009000ffe1001388 */ /* 0x0007e20000000800 */
[----:B------:R-:W-:Y:S01]  /*23f0*/  LOP3.LUT R12, R12, 0xc0, RZ, 0xc0, !PT ;  /* 0x000000c00c0c7812 */ /* 0x000fe200078ec0ff */
[----:B------:R-:W-:Y:S01]  /*2400*/  IMAD R8, R131, 0x200, R124 ;  /* 0x0000020083087824 */ /* 0x000fe200078e027c */
[----:B------:R-:W-:Y:S01]  /*2410*/  LOP3.LUT R10, R10, R7, RZ, 0x3c, !PT ;  /* 0x000000070a0a7212 */ /* 0x000fe200078e3cff */
[----:B------:R3:W-:Y:S01]  /*2420*/  @P1 STS [R225+0x9004], RZ ;  /* 0x009004ffe1001388 */ /* 0x0007e20000000800 */
[----:B------:R-:W-:Y:S01]  /*2430*/  IMAD.U32 R7, RZ, RZ, UR21 ;  /* 0x00000015ff077e24 */ /* 0x000fe2000f8e00ff */
[----:B------:R-:W-:-:S02]  /*2440*/  LOP3.LUT R5, R12, 0x8, R5, 0xf8, !PT ;  /* 0x000000080c057812 */ /* 0x000fc400078ef805 */
[----:B------:R3:W-:Y:S01]  /*2450*/  @P1 STS.64 [R225+0x9008], RZ ;  /* 0x009008ffe1001388 */ /* 0x0007e20000000a00 */
[----:B------:R-:W-:Y:S01]  /*2460*/  SHF.R.U32.HI R12, RZ, 0x3, R12 ;  /* 0x00000003ff0c7819 */ /* 0x000fe2000001160c */
[----:B------:R-:W-:Y:S01]  /*2470*/  IMAD.U32 R223, R223, 0x20, R10 ;  /* 0x00000020dfdf7824 */ /* 0x000fe200078e000a */
[----:B------:R-:W-:Y:S01]  /*2480*/  IADD3 R126, R7, -UR17, R126 ;  /* 0x80000011077e7c10 */ /* 0x000fe2000fffe07e */
[----:B------:R3:W-:Y:S01]  /*2490*/  @P1 STS.128 [R225+0xa000], RZ ;  /* 0x00a000ffe1001388 */ /* 0x0007e20000000c00 */
[----:B------:R-:W-:-:S03]  /*24a0*/  IMAD.U32 R10, RZ, RZ, UR19 ;  /* 0x00000013ff0a7e24 */ /* 0x000fc6000f8e00ff */
[----:B------:R3:W-:Y:S01]  /*24b0*/  @P1 STS.128 [R225+0xb000], RZ ;  /* 0x00b000ffe1001388 */ /* 0x0007e20000000c00 */
[----:B------:R-:W-:-:S04]  /*24c0*/  IMAD.WIDE.U32 R10, R10, UR13, R16 ;  /* 0x0000000d0a0a7c25 */ /* 0x000fc8000f8e0010 */
[----:B------:R-:W-:Y:S01]  /*24d0*/  VIADD R126, R126, UR5 ;  /* 0x000000057e7e7c36 */ /* 0x000fe20008000000 */
[----:B------:R-:W-:Y:S01]  /*24e0*/  UMOV UR5, URZ ;  /* 0x0000003f00057c82 */ /* 0x000fe20008000000 */
[----:B--2---:R-:W-:Y:S01]  /*24f0*/  @P0 FMUL.FTZ R4, R2, R9 ;  /* 0x0000000902040220 */ /* 0x004fe20000410000 */
[----:B------:R-:W-:Y:S01]  /*2500*/  LOP3.LUT R2, R5, R12, RZ, 0x3c, !PT ;  /* 0x0000000c05027212 */ /* 0x000fe200078e3cff */
[----:B------:R-:W-:Y:S02]  /*2510*/  IMAD R5, R129, 0x20, R8 ;  /* 0x0000002081057824 */ /* 0x000fe400078e0208 */
[----:B------:R-:W-:Y:S01]  /*2520*/  VIADD R8, R11, UR11 ;  /* 0x0000000b0b087c36 */ /* 0x000fe20008000000 */
[----:B------:R-:W-:Y:S01]  /*2530*/  @P0 R2UR UR10, R4 ;  /* 0x00000000040a02ca */ /* 0x000fe200000e0000 */
[----:B------:R-:W-:-:S05]  /*2540*/  IMAD.IADD R224, R2, 0x1, R5 ;  /* 0x0000000102e07824 */ /* 0x000fca00078e0205 */
[----:B------:R-:W-:-:S07]  /*2550*/  LEA R224, R224, UR4, 0x1 ;  /* 0x00000004e0e07c11 */ /* 0x000fce000f8e08ff */
[----:B------:R-:W-:Y:S01]  /*2560*/  @UP1 UMOV UR5, UR10 ;  /* 0x0000000a00051c82 */ /* 0x000fe20008000000 */
[----:B---3--:R-:W-:Y:S05]  /*2570*/  @P1 BRA `(.L_x_495) ;  /* 0x00000000007c1947 */ /* 0x008fea0003800000 */
        /* <DEDUP_REMOVED lines=31> */
.L_x_495:
[----:B------:R-:W-:Y:S05]  /*2770*/  BSYNC B0 ;  /* 0x0000000000007941 */ /* 0x000fea0003800000 */
.L_x_494:
        /* <DEDUP_REMOVED lines=39> */
.L_x_497:
[----:B------:R-:W-:Y:S05]  /*29f0*/  BSYNC B0 ;  /* 0x0000000000007941 */ /* 0x000fea0003800000 */
.L_x_496:
[----:B------:R-:W-:Y:S01]  /*2a00*/  LDSM.16.M88.4 R108, [R224] ;  /* 0x00000000e06c783b */ /* 0x000fe20000000200 */
[----:B------:R-:W-:Y:S01]  /*2a10*/  LOP3.LUT P1, RZ, R3, 0x2, RZ, 0xc0, !PT ;  /* 0x0000000203ff7812 */ /* 0x000fe2000782c0ff */
[----:B------:R-:W-:Y:S01]  /*2a20*/  IMAD.MOV.U32 R3, RZ, RZ, 0x10 ;  /* 0x00000010ff037424 */ /* 0x000fe200078e00ff */
[----:B------:R-:W-:Y:S01]  /*2a30*/  LOP3.LUT P0, RZ, R0, 0x2, RZ, 0xc0, !PT ;  /* 0x0000000200ff7812 */ /* 0x000fe2000780c0ff */
[----:B------:R-:W5:Y:S01]  /*2a40*/  LDSM.16.M88.4 R68, [R223+0x6000] ;  /* 0x00600000df44783b */ /* 0x000f620000000200 */
[----:B------:R-:W-:Y:S01]  /*2a50*/  IMAD.SHL.U32 R238, R128, 0x2, RZ ;  /* 0x0000000280ee7824 */ /* 0x000fe200078e00ff */
[----:B------:R-:W-:Y:S01]  /*2a60*/  VIMNMX R229, R126, UR21, PT ;  /* 0x000000157ee57c48 */ /* 0x000fe2000bfe0100 */
[----:B------:R-:W4:Y:S01]  /*2a70*/  LDC.U8 R239, c[0x0][0x388] ;  /* 0x0000e200ffef7b82 */ /* 0x000f220000000000 */
[----:B------:R-:W5:Y:S01]  /*2a80*/  LDSM.16.M88.4 R28, [R224+0x1000] ;  /* 0x00100000e01c783b */ /* 0x000f620000000200 */
[C---:B------:R-:W-:Y:S01]  /*2a90*/  SEL R0, R3.reuse, 0xfffffff0, !P0 ;  /* 0xfffffff003007807 */ /* 0x040fe20004000000 */
[----:B------:R-:W-:Y:S01]  /*2aa0*/  UISETP.GE.AND UP0, UPT, UR20, 0x2, UPT ;  /* 0x000000021400788c */ /* 0x000fe2000bf06270 */
[----:B------:R-:W-:Y:S01]  /*2ab0*/  SEL R3, R3, 0xfffffff0, !P1 ;  /* 0xfffffff003037807 */ /* 0x000fe20004800000 */
[----:B------:R-:W4:Y:S01]  /*2ac0*/  LDSM.16.M88.4 R52, [R223+0x6400] ;  /* 0x00640000df34783b */ /* 0x000f220000000200 */
[----:B------:R-:W-:Y:S01]  /*2ad0*/  LOP3.LUT R238, R238, 0x6, RZ, 0xc0, !PT ;  /* 0x00000006eeee7812 */ /* 0x000fe200078ec0ff */
[----:B------:R-:W-:-:S02]  /*2ae0*/  IMAD R220, R0, 0x2, R223 ;  /* 0x0000000200dc7824 */ /* 0x000fc400078e02df */
[----:B------:R-:W4:Y:S01]  /*2af0*/  LDSM.16.M88.4 R36, [R223+0x6800] ;  /* 0x00680000df24783b */ /* 0x000f220000000200 */
[----:B------:R-:W-:Y:S02]  /*2b00*/  IMAD R222, R3, 0x2, R224 ;  /* 0x0000000203de7824 */ /* 0x000fe400078e02e0 */
[----:B------:R-:W-:Y:S01]  /*2b10*/  IMAD.U32 R242, RZ, RZ, UR16 ;  /* 0x00000010fff27e24 */ /* 0x000fe2000f8e00ff */
[----:B------:R-:W4:Y:S01]  /*2b20*/  LDSM.16.M88.4 R20, [R223+0x6c00] ;  /* 0x006c0000df14783b */ /* 0x000f220000000200 */
[----:B------:R-:W-:Y:S02]  /*2b30*/  IMAD R129, R129, 0x20, R124 ;  /* 0x0000002081817824 */ /* 0x000fe400078e027c */
[----:B------:R-:W-:Y:S01]  /*2b40*/  IMAD R242, R242, 0x8, R131 ;  /* 0x00000008f2f27824 */ /* 0x000fe200078e0283 */
[----:B------:R-:W-:Y:S01]  /*2b50*/  LDSM.16.M88.4 R12, [R220+0x6000] ;  /* 0x00600000dc0c783b */ /* 0x000fe20000000200 */
[----:B------:R-:W-:Y:S02]  /*2b60*/  VIADD R207, R240, 0xb54cda56 ;  /* 0xb54cda56f0cf7836 */ /* 0x000fe40000000000 */
[----:B------:R-:W-:Y:S01]  /*2b70*/  VIADD R173, R241, 0x646e171e ;  /* 0x646e171ef1ad7836 */ /* 0x000fe20000000000 */
[----:B-123--:R-:W1:Y:S04]  /*2b80*/  LDSM.16.M88.4 R4, [R222] ;  /* 0x00000000de04783b */ /* 0x00ee680000000200 */
[----:B------:R-:W-:Y:S04]  /*2b90*/  LDSM.16.M88.4 R16, [R222+0x1000] ;  /* 0x00100000de10783b */ /* 0x000fe80000000200 */
[----:B------:R-:W2:Y:S04]  /*2ba0*/  LDSM.16.M88.4 R104, [R220+0x6400] ;  /* 0x00640000dc68783b */ /* 0x000ea80000000200 */
[----:B------:R-:W3:Y:S04]  /*2bb0*/  LDSM.16.M88.4 R100, [R220+0x6800] ;  /* 0x00680000dc64783b */ /* 0x000ee80000000200 */
[----:B------:R-:W3:Y:S01]  /*2bc0*/  LDSM.16.M88.4 R8, [R220+0x6c00] ;  /* 0x006c0000dc08783b */ /* 0x000ee20000000200 */
[-C--:B-----5:R-:W-:Y:S03]  /*2bd0*/  HMMA.16816.F32 R80, R108, R68.reuse, RZ ;  /* 0x000000446c50723c */ /* 0x0a0fe600000018ff */
[----:B------:R-:W-:Y:S03]  /*2be0*/  LDSM.16.M88.4 R92, [R223+0x7000] ;  /* 0x00700000df5c783b */ /* 0x000fe60000000200 */
[C---:B------:R-:W-:Y:S01]  /*2bf0*/  HMMA.16816.F32 R76, R28.reuse, R68, RZ ;  /* 0x000000441c4c723c */ /* 0x040fe200000018ff */
[----:B------:R-:W-:Y:S04]  /*2c00*/  LDSM.16.M88.4 R96, [R224+0x3000] ;  /* 0x00300000e060783b */ /* 0x000fe80000000200 */
[----:B------:R-:W-:Y:S01]  /*2c10*/  LDSM.16.M88.4 R88, [R223+0x7400] ;  /* 0x00740000df58783b */ /* 0x000fe20000000200 */
[C---:B------:R-:W-:Y:S03]  /*2c20*/  HMMA.16816.F32 R72, R28.reuse, R70, RZ ;  /* 0x000000461c48723c */ /* 0x040fe600000018ff */
[----:B------:R-:W-:Y:S03]  /*2c30*/  LDSM.16.M88.4 R84, [R223+0x7800] ;  /* 0x00780000df54783b */ /* 0x000fe60000000200 */
[C---:B----4-:R-:W-:Y:S01]  /*2c40*/  HMMA.16816.F32 R60, R28.reuse, R52, RZ ;  /* 0x000000341c3c723c */ /* 0x050fe200000018ff */
        /* <DEDUP_REMOVED lines=16> */
[----:B------:R-:W4:Y:S05]  /*2d50*/  LDSM.16.M88.4 R20, [R224+0x2000] ;  /* 0x00200000e014783b */ /* 0x000f2a0000000200 */
[----:B-1----:R-:W-:Y:S06]  /*2d60*/  HMMA.16816.F32 R80, R4, R12, R80 ;  /* 0x0000000c0450723c */ /* 0x002fec0000001850 */
[-C--:B--2---:R-:W-:Y:S06]  /*2d70*/  HMMA.16816.F32 R60, R16, R104.reuse, R60 ;  /* 0x00000068103c723c */ /* 0x084fec000000183c */
[----:B------:R-:W-:Y:S06]  /*2d80*/  HMMA.16816.F32 R64, R4, R104, R64 ;  /* 0x000000680440723c */ /* 0x000fec0000001840 */
[C---:B------:R-:W-:Y:S06]  /*2d90*/  HMMA.16816.F32 R76, R16.reuse, R12, R76 ;  /* 0x0000000c104c723c */ /* 0x040fec000000184c */
[C---:B---3--:R-:W-:Y:S06]  /*2da0*/  HMMA.16816.F32 R44, R16.reuse, R100, R44 ;  /* 0x00000064102c723c */ /* 0x048fec000000182c */
        /* <DEDUP_REMOVED lines=10> */
[----:B------:R-:W-:Y:S05]  /*2e50*/  LDSM.16.M88.4 R100, [R224+0x5000] ;  /* 0x00500000e064783b */ /* 0x000fea0000000200 */
[C---:B------:R-:W-:Y:S06]  /*2e60*/  HMMA.16816.F32 R112, R4.reuse, R8, R112 ;  /* 0x000000080470723c */ /* 0x040fec0000001870 */
[C---:B------:R-:W-:Y:S01]  /*2e70*/  HMMA.16816.F32 R52, R4.reuse, R106, R52 ;  /* 0x0000006a0434723c */ /* 0x040fe20000001834 */
[----:B------:R-:W-:Y:S05]  /*2e80*/  LDSM.16.M88.4 R104, [R224+0x4000] ;  /* 0x00400000e068783b */ /* 0x000fea0000000200 */
[----:B------:R-:W-:Y:S01]  /*2e90*/  HMMA.16816.F32 R108, R4, R10, R108 ;  /* 0x0000000a046c723c */ /* 0x000fe2000000186c */
[----:B------:R-:W2:Y:S04]  /*2ea0*/  LDSM.16.M88.4 R4, [R220+0x7400] ;  /* 0x00740000dc04783b */ /* 0x000ea80000000200 */
[----:B------:R-:W3:Y:S01]  /*2eb0*/  LDSM.16.M88.4 R8, [R220+0x7800] ;  /* 0x00780000dc08783b */ /* 0x000ee20000000200 */
[----:B----4-:R-:W-:Y:S06]  /*2ec0*/  HMMA.16816.F32 R80, R20, R92, R80 ;  /* 0x0000005c1450723c */ /* 0x010fec0000001850 */
[-C--:B------:R-:W-:Y:S06]  /*2ed0*/  HMMA.16816.F32 R60, R96, R88.reuse, R60 ;  /* 0x00000058603c723c */ /* 0x080fec000000183c */
[----:B------:R-:W-:Y:S06]  /*2ee0*/  HMMA.16816.F32 R64, R20, R88, R64 ;  /* 0x000000581440723c */ /* 0x000fec0000001840 */
[C---:B------:R-:W-:Y:S06]  /*2ef0*/  HMMA.16816.F32 R76, R96.reuse, R92, R76 ;  /* 0x0000005c604c723c */ /* 0x040fec000000184c */
[C---:B------:R-:W-:Y:S06]  /*2f00*/  HMMA.16816.F32 R44, R96.reuse, R84, R44 ;  /* 0x00000054602c723c */ /* 0x040fec000000182c */
[C---:B------:R-:W-:Y:S06]  /*2f10*/  HMMA.16816.F32 R32, R96.reuse, R24, R32 ;  /* 0x000000186020723c */ /* 0x040fec0000001820 */
[C---:B------:R-:W-:Y:S06]  /*2f20*/  HMMA.16816.F32 R72, R96.reuse, R94, R72 ;  /* 0x0000005e6048723c */ /* 0x040fec0000001848 */
[C---:B------:R-:W-:Y:S06]  /*2f30*/  HMMA.16816.F32 R56, R96.reuse, R90, R56 ;  /* 0x0000005a6038723c */ /* 0x040fec0000001838 */
[C---:B------:R-:W-:Y:S06]  /*2f40*/  HMMA.16816.F32 R40, R96.reuse, R86, R40 ;  /* 0x000000566028723c */ /* 0x040fec0000001828 */
[----:B------:R-:W-:Y:S01]  /*2f50*/  HMMA.16816.F32 R28, R96, R26, R28 ;  /* 0x0000001a601c723c */ /* 0x000fe2000000181c */
[----:B------:R-:W4:Y:S05]  /*2f60*/  LDSM.16.M88.4 R96, [R223+0x8000] ;  /* 0x00800000df60783b */ /* 0x000f2a0000000200 */
[C---:B------:R-:W-:Y:S06]  /*2f70*/  HMMA.16816.F32 R48, R20.reuse, R84, R48 ;  /* 0x000000541430723c */ /* 0x040fec0000001830 */
[C---:B------:R-:W-:Y:S01]  /*2f80*/  HMMA.16816.F32 R36, R20.reuse, R86, R36 ;  /* 0x000000561424723c */ /* 0x040fe20000001824 */
[----:B------:R-:W-:Y:S05]  /*2f90*/  LDSM.16.M88.4 R84, [R223+0x8c00] ;  /* 0x008c0000df54783b */ /* 0x000fea0000000200 */
[C---:B------:R-:W-:Y:S01]  /*2fa0*/  HMMA.16816.F32 R68, R20.reuse, R94, R68 ;  /* 0x0000005e1444723c */ /* 0x040fe20000001844 */
[----:B------:R-:W5:Y:S05]  /*2fb0*/  LDSM.16.M88.4 R92, [R223+0x8400] ;  /* 0x00840000df5c783b */ /* 0x000f6a0000000200 */
[C---:B------:R-:W-:Y:S06]  /*2fc0*/  HMMA.16816.F32 R112, R20.reuse, R24, R112 ;  /* 0x000000181470723c */ /* 0x040fec0000001870 */
[----:B------:R-:W-:Y:S01]  /*2fd0*/  HMMA.16816.F32 R52, R20, R90, R52 ;  /* 0x0000005a1434723c */ /* 0x000fe20000001834 */
[----:B------:R-:W5:Y:S05]  /*2fe0*/  LDSM.16.M88.4 R88, [R223+0x8800] ;  /* 0x00880000df58783b */ /* 0x000f6a0000000200 */
[----:B-1----:R-:W-:Y:S06]  /*2ff0*/  HMMA.16816.F32 R80, R120, R12, R80 ;  /* 0x0000000c7850723c */ /* 0x002fec0000001850 */
[-C--:B--2---:R-:W-:Y:S06]  /*3000*/  HMMA.16816.F32 R60, R16, R4.reuse, R60 ;  /* 0x00000004103c723c */ /* 0x084fec000000183c */
[----:B------:R-:W-:Y:S06]  /*3010*/  HMMA.16816.F32 R64, R120, R4, R64 ;  /* 0x000000047840723c */ /* 0x000fec0000001840 */
[----:B------:R-:W-:Y:S01]  /*3020*/  HMMA.16816.F32 R108, R20, R26, R108 ;  /* 0x0000001a146c723c */ /* 0x000fe2000000186c */
[----:B------:R-:W-:Y:S04]  /*3030*/  LDSM.16.M88.4 R20, [R220+0x8000] ;  /* 0x00800000dc14783b */ /* 0x000fe80000000200 */
[----:B------:R-:W-:Y:S01]  /*3040*/  LDSM.16.M88.4 R24, [R222+0x5000] ;  /* 0x00500000de18783b */ /* 0x000fe20000000200 */
[C---:B---3--:R-:W-:Y:S06]  /*3050*/  HMMA.16816.F32 R44, R16.reuse, R8, R44 ;  /* 0x00000008102c723c */ /* 0x048fec000000182c */
[----:B------:R-:W-:Y:S06]  /*3060*/  HMMA.16816.F32 R40, R16, R10, R40 ;  /* 0x0000000a1028723c */ /* 0x000fec0000001828 */
[C---:B------:R-:W-:Y:S06]  /*3070*/  HMMA.16816.F32 R48, R120.reuse, R8, R48 ;  /* 0x000000087830723c */ /* 0x040fec0000001830 */
[----:B------:R-:W-:Y:S01]  /*3080*/  HMMA.16816.F32 R36, R120, R10, R36 ;  /* 0x0000000a7824723c */ /* 0x000fe20000001824 */
[----:B------:R-:W1:Y:S05]  /*3090*/  LDSM.16.M88.4 R8, [R222+0x4000] ;  /* 0x00400000de08783b */ /* 0x000e6a0000000200 */
[C---:B------:R-:W-:Y:S06]  /*30a0*/  HMMA.16816.F32 R76, R16.reuse, R12, R76 ;  /* 0x0000000c104c723c */ /* 0x040fec000000184c */
[C---:B------:R-:W-:Y:S06]  /*30b0*/  HMMA.16816.F32 R72, R16.reuse, R14, R72 ;  /* 0x0000000e1048723c */ /* 0x040fec0000001848 */
[C---:B------:R-:W-:Y:S06]  /*30c0*/  HMMA.16816.F32 R56, R16.reuse, R6, R56 ;  /* 0x000000061038723c */ /* 0x040fec0000001838 */
[C---:B------:R-:W-:Y:S06]  /*30d0*/  HMMA.16816.F32 R32, R16.reuse, R116, R32 ;  /* 0x000000741020723c */ /* 0x040fec0000001820 */
[----:B------:R-:W-:Y:S01]  /*30e0*/  HMMA.16816.F32 R28, R16, R118, R28 ;  /* 0x00000076101c723c */ /* 0x000fe2000000181c */
[----:B------:R-:W2:Y:S05]  /*30f0*/  LDSM.16.M88.4 R16, [R220+0x8400] ;  /* 0x00840000dc10783b */ /* 0x000eaa0000000200 */
[C---:B------:R-:W-:Y:S01]  /*3100*/  HMMA.16816.F32 R68, R120.reuse, R14, R68 ;  /* 0x0000000e7844723c */ /* 0x040fe20000001844 */
[----:B------:R-:W3:Y:S05]  /*3110*/  LDSM.16.M88.4 R12, [R220+0x8800] ;  /* 0x00880000dc0c783b */ /* 0x000eea0000000200 */
[----:B------:R-:W-:Y:S06]  /*3120*/  HMMA.16816.F32 R112, R120, R116, R112 ;  /* 0x000000747870723c */ /* 0x000fec0000001870 */
[----:B----4-:R-:W-:Y:S06]  /*3130*/  HMMA.16816.F32 R80, R104, R96, R80 ;  /* 0x000000606850723c */ /* 0x010fec0000001850 */
[----:B------:R-:W-:Y:S01]  /*3140*/  HMMA.16816.F32 R52, R120, R6, R52 ;  /* 0x000000067834723c */ /* 0x000fe20000001834 */
[----:B------:R-:W4:Y:S01]  /*3150*/  LDSM.16.M88.4 R4, [R220+0x8c00] ;  /* 0x008c0000dc04783b */ /* 0x000f220000000200 */
[----:B------:R-:W-:-:S04]  /*3160*/  DEPBAR.LE SB0, 0x0 ;  /* 0x000080000000791a */ /* 0x000fc80000000000 */
[-C--:B-----5:R-:W-:Y:S06]  /*3170*/  HMMA.16816.F32 R60, R100, R92.reuse, R60 ;  /* 0x0000005c643c723c */ /* 0x0a0fec000000183c */
[----:B------:R-:W-:Y:S06]  /*3180*/  HMMA.16816.F32 R64, R104, R92, R64 ;  /* 0x0000005c6840723c */ /* 0x000fec0000001840 */
[----:B------:R-:W-:Y:S06]  /*3190*/  HMMA.16816.F32 R108, R120, R118, R108 ;  /* 0x00000076786c723c */ /* 0x000fec000000186c */
[----:B------:R-:W-:Y:S06]  /*31a0*/  HMMA.16816.F32 R76, R100, R96, R76 ;  /* 0x00000060644c723c */ /* 0x000fec000000184c */
[----:B------:R-:W-:Y:S06]  /*31b0*/  HMMA.16816.F32 R68, R104, R98, R68 ;  /* 0x000000626844723c */ /* 0x000fec0000001844 */
[-C--:B------:R-:W-:Y:S06]  /*31c0*/  HMMA.16816.F32 R44, R100, R88.reuse, R44 ;  /* 0x00000058642c723c */ /* 0x080fec000000182c */
[----:B------:R-:W-:Y:S06]  /*31d0*/  HMMA.16816.F32 R48, R104, R88, R48 ;  /* 0x000000586830723c */ /* 0x000fec0000001830 */
[-C--:B------:R-:W-:Y:S06]  /*31e0*/  HMMA.16816.F32 R32, R100, R84.reuse, R32 ;  /* 0x000000546420723c */ /* 0x080fec0000001820 */
[----:B------:R-:W-:Y:S06]  /*31f0*/  HMMA.16816.F32 R112, R104, R84, R112 ;  /* 0x000000546870723c */ /* 0x000fec0000001870 */
[----:B------:R-:W-:Y:S06]  /*3200*/  HMMA.16816.F32 R72, R100, R98, R72 ;  /* 0x000000626448723c */ /* 0x000fec0000001848 */
[----:B-1----:R-:W-:Y:S06]  /*3210*/  HMMA.16816.F32 R80, R8, R20, R80 ;  /* 0x000000140850723c */ /* 0x002fec0000001850 */
[-C--:B--2---:R-:W-:Y:S06]  /*3220*/  HMMA.16816.F32 R60, R24, R16.reuse, R60 ;  /* 0x00000010183c723c */ /* 0x084fec000000183c */
[----:B------:R-:W-:Y:S06]  /*3230*/  HMMA.16816.F32 R64, R8, R16, R64 ;  /* 0x000000100840723c */ /* 0x000fec0000001840 */
[----:B------:R-:W-:Y:S01]  /*3240*/  HMMA.16816.F32 R56, R100, R94, R56 ;  /* 0x0000005e6438723c */ /* 0x000fe20000001838 */
[----:B------:R-:W-:-:S04]  /*3250*/  IMAD.U32 R17, RZ, RZ, UR19 ;  /* 0x00000013ff117e24 */ /* 0x000fc8000f8e00ff */
[----:B------:R-:W-:Y:S01]  /*3260*/  IMAD R0, R17, 0x40, R238 ;  /* 0x0000004011007824 */ /* 0x000fe200078e02ee */
[C---:B------:R-:W-:Y:S06]  /*3270*/  HMMA.16816.F32 R40, R100.reuse, R90, R40 ;  /* 0x0000005a6428723c */ /* 0x040fec0000001828 */
[-C--:B------:R-:W-:Y:S06]  /*3280*/  HMMA.16816.F32 R28, R100, R86.reuse, R28 ;  /* 0x00000056641c723c */ /* 0x080fec000000181c */
[----:B------:R-:W-:Y:S06]  /*3290*/  HMMA.16816.F32 R108, R104, R86, R108 ;  /* 0x00000056686c723c */ /* 0x000fec000000186c */
[----:B------:R-:W-:Y:S06]  /*32a0*/  HMMA.16816.F32 R76, R24, R20, R76 ;  /* 0x00000014184c723c */ /* 0x000fec000000184c */
[----:B------:R-:W-:Y:S06]  /*32b0*/  HMMA.16816.F32 R68, R8, R22, R68 ;  /* 0x000000160844723c */ /* 0x000fec0000001844 */
[-C--:B---3--:R-:W-:Y:S06]  /*32c0*/  HMMA.16816.F32 R44, R24, R12.reuse, R44 ;  /* 0x0000000c182c723c */ /* 0x088fec000000182c */
[----:B------:R-:W-:Y:S06]  /*32d0*/  HMMA.16816.F32 R48, R8, R12, R48 ;  /* 0x0000000c0830723c */ /* 0x000fec0000001830 */
[----:B----4-:R-:W-:Y:S01]  /*32e0*/  HMMA.16816.F32 R32, R24, R4, R32 ;  /* 0x000000041820723c */ /* 0x010fe20000001820 */
[----:B------:R-:W-:-:S02]  /*32f0*/  VIADD R12, R0, 0x1 ;  /* 0x00000001000c7836 */ /* 0x000fc40000000000 */
[----:B------:R-:W-:Y:S01]  /*3300*/  IMAD.U32 R13, RZ, RZ, UR21 ;  /* 0x00000015ff0d7e24 */ /* 0x000fe2000f8e00ff */
[----:B------:R-:W-:Y:S02]  /*3310*/  UMOV UR21, UR19 ;  /* 0x0000001300157c82 */ /* 0x000fe40008000000 */
[----:B------:R-:W-:Y:S01]  /*3320*/  HMMA.16816.F32 R112, R8, R4, R112 ;  /* 0x000000040870723c */ /* 0x000fe20000001870 */
[----:B------:R-:W-:Y:S02]  /*3330*/  ISETP.GE.AND P1, PT, R12, R229, PT ;  /* 0x000000e50c00720c */ /* 0x000fe40003f26270 */
[C-C-:B------:R-:W-:Y:S02]  /*3340*/  VIADDMNMX R228, R126.reuse, 0x8, R13.reuse, PT ;  /* 0x000000087ee47846 */ /* 0x140fe4000380010d */
[--C-:B------:R-:W-:Y:S01]  /*3350*/  VIADDMNMX R227, R126, 0x40, R13.reuse, PT ;  /* 0x000000407ee37846 */ /* 0x100fe2000380010d */
[----:B------:R-:W-:Y:S01]  /*3360*/  HMMA.16816.F32 R72, R24, R22, R72 ;  /* 0x000000161848723c */ /* 0x000fe20000001848 */
[----:B------:R-:W-:Y:S01]  /*3370*/  I2FP.F32.S32 R4, R12 ;  /* 0x0000000c00047245 */ /* 0x000fe20000201400 */
[----:B------:R-:W-:Y:S01]  /*3380*/  VIADD R5, R0, 0x8 ;  /* 0x0000000800057836 */ /* 0x000fe20000000000 */
[----:B------:R-:W-:-:S02]  /*3390*/  VIADDMNMX R226, R126, 0x48, R13, PT ;  /* 0x000000487ee27846 */ /* 0x000fc4000380010d */
[-C--:B------:R-:W-:Y:S01]  /*33a0*/  ISETP.GE.AND P0, PT, R12, R228.reuse, PT ;  /* 0x000000e40c00720c */ /* 0x080fe20003f06270 */
[C---:B------:R-:W-:Y:S01]  /*33b0*/  FFMA.FTZ R81, R4.reuse, UR5, R81 ;  /* 0x0000000504517c23 */ /* 0x040fe20008010051 */
[C---:B------:R-:W-:Y:S01]  /*33c0*/  ISETP.GE.AND P6, PT, R5.reuse, R229, PT ;  /* 0x000000e50500720c */ /* 0x040fe20003fc6270 */
[C---:B------:R-:W-:Y:S01]  /*33d0*/  HMMA.16816.F32 R56, R24.reuse, R18, R56 ;  /* 0x000000121838723c */ /* 0x040fe20000001838 */
[----:B------:R-:W-:Y:S01]  /*33e0*/  ISETP.GE.AND P5, PT, R5, R228, PT ;  /* 0x000000e40500720c */ /* 0x000fe20003fa6270 */
[C---:B------:R-:W-:Y:S01]  /*33f0*/  FFMA.FTZ R83, R4.reuse, UR5, R83 ;  /* 0x0000000504537c23 */ /* 0x040fe20008010053 */
[----:B------:R-:W-:Y:S01]  /*3400*/  FSEL R85, R81, -INF , !P1 ;  /* 0xff80000051557808 */ /* 0x000fe20004800000 */
[----:B------:R-:W-:Y:S01]  /*3410*/  FFMA.FTZ R13, R4, UR5, R77 ;  /* 0x00000005040d7c23 */ /* 0x000fe2000801004d */
[C---:B------:R-:W-:Y:S01]  /*3420*/  ISETP.GE.AND P3, PT, R5.reuse, R227, PT ;  /* 0x000000e30500720c */ /* 0x040fe20003f66270 */
[----:B------:R-:W-:Y:S01]  /*3430*/  HMMA.16816.F32 R40, R24, R14, R40 ;  /* 0x0000000e1828723c */ /* 0x000fe20000001828 */
[----:B------:R-:W-:-:S02]  /*3440*/  ISETP.GE.AND P1, PT, R5, R226, PT ;  /* 0x000000e20500720c */ /* 0x000fc40003f26270 */
[----:B------:R-:W-:Y:S02]  /*3450*/  I2FP.F32.S32 R5, R5 ;  /* 0x0000000500057245 */ /* 0x000fe40000201400 */
[C---:B------:R-:W-:Y:S01]  /*3460*/  ISETP.GE.AND P4, PT, R12.reuse, R227, PT ;  /* 0x000000e30c00720c */ /* 0x040fe20003f86270 */
[----:B------:R-:W-:Y:S01]  /*3470*/  HMMA.16816.F32 R28, R24, R6, R28 ;  /* 0x00000006181c723c */ /* 0x000fe2000000181c */
[----:B------:R-:W-:Y:S01]  /*3480*/  ISETP.GE.AND P2, PT, R12, R226, PT ;  /* 0x000000e20c00720c */ /* 0x000fe20003f46270 */
[----:B------:R-:W-:Y:S01]  /*3490*/  FFMA.FTZ R68, R5, UR5, R68 ;  /* 0x0000000505447c23 */ /* 0x000fe20008010044 */
[----:B------:R-:W-:Y:S01]  /*34a0*/  FSEL R84, R83, -INF , !P0 ;  /* 0xff80000053547808 */ /* 0x000fe20004000000 */
[----:B------:R-:W-:Y:S01]  /*34b0*/  FFMA.FTZ R70, R5, UR5, R70 ;  /* 0x0000000505467c23 */ /* 0x000fe20008010046 */
[----:B------:R-:W-:Y:S01]  /*34c0*/  FSEL R13, R13, -INF , !P4 ;  /* 0xff8000000d0d7808 */ /* 0x000fe20006000000 */
[----:B------:R-:W-:Y:S01]  /*34d0*/  HMMA.16816.F32 R52, R104, R94, R52 ;  /* 0x0000005e6834723c */ /* 0x000fe20000001834 */
[----:B------:R-:W-:Y:S01]  /*34e0*/  FFMA.FTZ R24, R4, UR5, R79 ;  /* 0x0000000504187c23 */ /* 0x000fe2000801004f */
[----:B------:R-:W-:Y:S01]  /*34f0*/  FSEL R87, R68, -INF , !P6 ;  /* 0xff80000044577808 */ /* 0x000fe20007000000 */
[C---:B------:R-:W-:Y:S01]  /*3500*/  FFMA.FTZ R25, R5.reuse, UR5, R72 ;  /* 0x0000000505197c23 */ /* 0x040fe20008010048 */
[----:B------:R-:W-:Y:S01]  /*3510*/  FFMA.FTZ R26, R5, UR5, R74 ;  /* 0x00000005051a7c23 */ /* 0x000fe2000801004a */
[----:B------:R-:W-:Y:S01]  /*3520*/  VIADD R5, R0, 0x10 ;  /* 0x0000001000057836 */ /* 0x000fe20000000000 */
[----:B------:R-:W-:Y:S01]  /*3530*/  HMMA.16816.F32 R108, R8, R6, R108 ;  /* 0x00000006086c723c */ /* 0x000fe2000000186c */
[----:B------:R-:W-:Y:S01]  /*3540*/  FSEL R24, R24, -INF , !P2 ;  /* 0xff80000018187808 */ /* 0x000fe20005000000 */
[----:B------:R-:W-:Y:S01]  /*3550*/  VIADD R4, R0, 0x11 ;  /* 0x0000001100047836 */ /* 0x000fe20000000000 */
[----:B------:R-:W-:-:S02]  /*3560*/  FSEL R86, R70, -INF , !P5 ;  /* 0xff80000046567808 */ /* 0x000fc40006800000 */
[----:B------:R-:W-:Y:S01]  /*3570*/  FSEL R25, R25, -INF , !P3 ;  /* 0xff80000019197808 */ /* 0x000fe20005800000 */
[----:B------:R-:W-:Y:S01]  /*3580*/  HMMA.16816.F32 R36, R104, R90, R36 ;  /* 0x0000005a6824723c */ /* 0x000fe20000001824 */
[----:B------:R-:W-:Y:S01]  /*3590*/  VIADD R6, R0, 0x9 ;  /* 0x0000000900067836 */ /* 0x000fe20000000000 */
[----:B------:R-:W-:Y:S02]  /*35a0*/  FSEL R26, R26, -INF , !P1 ;  /* 0xff8000001a1a7808 */ /* 0x000fe40004800000 */
[-C--:B------:R-:W-:Y:S02]  /*35b0*/  ISETP.GE.AND P5, PT, R5, R229.reuse, PT ;  /* 0x000000e50500720c */ /* 0x080fe40003fa6270 */
[C---:B------:R-:W-:Y:S01]  /*35c0*/  ISETP.GE.AND P0, PT, R6.reuse, R229, PT ;  /* 0x000000e50600720c */ /* 0x040fe20003f06270 */
[----:B------:R-:W-:Y:S01]  /*35d0*/  BAR.SYNC.DEFER_BLOCKING 0x0 ;  /* 0x0000000000007b1d */ /* 0x000fe20000010000 */
[C---:B------:R-:W-:Y:S02]  /*35e0*/  ISETP.GE.AND P4, PT, R6.reuse, R228, PT ;  /* 0x000000e40600720c */ /* 0x040fe40003f86270 */
[----:B------:R-:W-:-:S02]  /*35f0*/  ISETP.GE.AND P2, PT, R6, R227, PT ;  /* 0x000000e30600720c */ /* 0x000fc40003f46270 */
[----:B------:R-:W-:Y:S01]  /*3600*/  ISETP.GE.AND P6, PT, R6, R226, PT ;  /* 0x000000e20600720c */ /* 0x000fe20003fc6270 */
[----:B------:R-:W-:Y:S01]  /*3610*/  HMMA.16816.F32 R52, R8, R18, R52 ;  /* 0x000000120834723c */ /* 0x000fe20000001834 */
[----:B------:R-:W-:Y:S02]  /*3620*/  I2FP.F32.S32 R6, R6 ;  /* 0x0000000600067245 */ /* 0x000fe40000201400 */
[C---:B------:R-:W-:Y:S02]  /*3630*/  ISETP.GE.AND P3, PT, R5.reuse, R228, PT ;  /* 0x000000e40500720c */ /* 0x040fe40003f66270 */
[----:B------:R-:W-:Y:S01]  /*3640*/  ISETP.GE.AND P1, PT, R5, R227, PT ;  /* 0x000000e30500720c */ /* 0x000fe20003f26270 */
[C---:B------:R-:W-:Y:S01]  /*3650*/  FFMA.FTZ R69, R6.reuse, UR5, R69 ;  /* 0x0000000506457c23 */ /* 0x040fe20008010045 */
[C---:B------:R-:W-:Y:S01]  /*3660*/  FFMA.FTZ R71, R6.reuse, UR5, R71 ;  /* 0x0000000506477c23 */ /* 0x040fe20008010047 */
[C---:B------:R-:W-:Y:S01]  /*3670*/  FFMA.FTZ R27, R6.reuse, UR5, R73 ;  /* 0x00000005061b7c23 */ /* 0x040fe20008010049 */
[----:B------:R-:W-:-:S02]  /*3680*/  FFMA.FTZ R72, R6, UR5, R75 ;  /* 0x0000000506487c23 */ /* 0x000fc4000801004b */
[----:B------:R-:W-:Y:S01]  /*3690*/  FSEL R69, R69, -INF , !P0 ;  /* 0xff80000045457808 */ /* 0x000fe20004000000 */
[----:B------:R-:W-:Y:S01]  /*36a0*/  HMMA.16816.F32 R36, R8, R14, R36 ;  /* 0x0000000e0824723c */ /* 0x000fe20000001824 */
[----:B------:R-:W-:Y:S02]  /*36b0*/  ISETP.GE.AND P0, PT, R5, R226, PT ;  /* 0x000000e20500720c */ /* 0x000fe40003f06270 */
[----:B------:R-:W-:Y:S02]  /*36c0*/  I2FP.F32.S32 R5, R5 ;  /* 0x0000000500057245 */ /* 0x000fe40000201400 */
        /* <DEDUP_REMOVED lines=9> */
[----:B------:R-:W-:Y:S01]  /*3760*/  ISETP.GE.AND P2, PT, R4, R228, PT ;  /* 0x000000e40400720c */ /* 0x000fe20003f46270 */
[----:B------:R-:W-:Y:S01]  /*3770*/  VIADD R5, R0, 0x18 ;  /* 0x0000001800057836 */ /* 0x000fe20000000000 */
[----:B------:R-:W-:Y:S01]  /*3780*/  ISETP.GE.AND P6, PT, R4, R227, PT ;  /* 0x000000e30400720c */ /* 0x000fe20003fc6270 */
[----:B------:R-:W-:Y:S01]  /*3790*/  VIADD R9, R0, 0x19 ;  /* 0x0000001900097836 */ /* 0x000fe20000000000 */
[----:B------:R-:W-:Y:S01]  /*37a0*/  ISETP.GE.AND P5, PT, R4, R226, PT ;  /* 0x000000e20400720c */ /* 0x000fe20003fa6270 */
[C---:B------:R-:W-:Y:S01]  /*37b0*/  VIADD R15, R0.reuse, 0x20 ;  /* 0x00000020000f7836 */ /* 0x040fe20000000000 */
[----:B------:R-:W-:Y:S01]  /*37c0*/  I2FP.F32.S32 R4, R4 ;  /* 0x0000000400047245 */ /* 0x000fe20000201400 */
[----:B------:R-:W-:Y:S01]  /*37d0*/  VIADD R14, R0, 0x21 ;  /* 0x00000021000e7836 */ /* 0x000fe20000000000 */
[----:B------:R-:W-:Y:S01]  /*37e0*/  FSEL R70, R66, -INF , !P3 ;  /* 0xff80000042467808 */ /* 0x000fe20005800000 */
[----:B------:R-:W-:Y:S01]  /*37f0*/  IMAD R60, R239, 0x10000, R239 ;  /* 0x00010000ef3c7824 */ /* 0x000fe200078e02ef */
        /* <DEDUP_REMOVED lines=13> */
[----:B------:R-:W-:Y:S01]  /*38d0*/  FSEL R68, R67, -INF , !P2 ;  /* 0xff80000043447808 */ /* 0x000fe20005000000 */
[----:B------:R-:W-:Y:S01]  /*38e0*/  FFMA.FTZ R52, R5, UR5, R52 ;  /* 0x0000000505347c23 */ /* 0x000fe20008010034 */
[----:B------:R-:W-:Y:S01]  /*38f0*/  FSEL R7, R7, -INF , !P6 ;  /* 0xff80000007077808 */ /* 0x000fe20007000000 */
[C---:B------:R-:W-:Y:S01]  /*3900*/  FFMA.FTZ R12, R5.reuse, UR5, R58 ;  /* 0x00000005050c7c23 */ /* 0x040fe2000801003a */
[----:B------:R-:W-:Y:S01]  /*3910*/  FSEL R6, R6, -INF , !P5 ;  /* 0xff80000006067808 */ /* 0x000fe20006800000 */
[----:B------:R-:W-:Y:S01]  /*3920*/  FFMA.FTZ R53, R4, UR5, R53 ;  /* 0x0000000504357c23 */ /* 0x000fe20008010035 */
[----:B------:R-:W-:Y:S01]  /*3930*/  FSEL R61, R52, -INF , !P3 ;  /* 0xff800000343d7808 */ /* 0x000fe20005800000 */
[----:B------:R-:W-:Y:S01]  /*3940*/  FFMA.FTZ R52, R5, UR5, R54 ;  /* 0x0000000505347c23 */ /* 0x000fe20008010036 */
[C---:B------:R-:W-:Y:S01]  /*3950*/  ISETP.GE.AND P2, PT, R9.reuse, R229, PT ;  /* 0x000000e50900720c */ /* 0x040fe20003f46270 */
[C---:B------:R-:W-:Y:S01]  /*3960*/  FFMA.FTZ R55, R4.reuse, UR5, R55 ;  /* 0x0000000504377c23 */ /* 0x040fe20008010037 */
[C---:B------:R-:W-:Y:S01]  /*3970*/  ISETP.GE.AND P6, PT, R9.reuse, R228, PT ;  /* 0x000000e40900720c */ /* 0x040fe20003fc6270 */
[----:B------:R-:W-:Y:S01]  /*3980*/  FFMA.FTZ R10, R4, UR5, R59 ;  /* 0x00000005040a7c23 */ /* 0x000fe2000801003b */
[----:B------:R-:W-:-:S02]  /*3990*/  ISETP.GE.AND P5, PT, R9, R227, PT ;  /* 0x000000e30900720c */ /* 0x000fc40003fa6270 */
[----:B------:R-:W-:Y:S01]  /*39a0*/  ISETP.GE.AND P3, PT, R9, R226, PT ;  /* 0x000000e20900720c */ /* 0x000fe20003f66270 */
[----:B------:R-:W-:Y:S01]  /*39b0*/  FFMA.FTZ R9, R5, UR5, R56 ;  /* 0x0000000505097c23 */ /* 0x000fe20008010038 */
[----:B------:R-:W-:Y:S01]  /*39c0*/  FSEL R52, R52, -INF , !P1 ;  /* 0xff80000034347808 */ /* 0x000fe20004800000 */
[----:B------:R-:W-:Y:S01]  /*39d0*/  FFMA.FTZ R5, R4, UR5, R57 ;  /* 0x0000000504057c23 */ /* 0x000fe20008010039 */
[----:B------:R-:W-:Y:S02]  /*39e0*/  FSEL R12, R12, -INF , !P4 ;  /* 0xff8000000c0c7808 */ /* 0x000fe40006000000 */
[----:B------:R-:W-:Y:S02]  /*39f0*/  FSEL R9, R9, -INF , !P0 ;  /* 0xff80000009097808 */ /* 0x000fe40004000000 */
[----:B------:R-:W-:Y:S02]  /*3a00*/  FSEL R53, R53, -INF , !P2 ;  /* 0xff80000035357808 */ /* 0x000fe40005000000 */
[----:B------:R-:W-:-:S02]  /*3a10*/  ISETP.GE.AND P1, PT, R15, R229, PT ;  /* 0x000000e50f00720c */ /* 0x000fc40003f26270 */
[C---:B------:R-:W-:Y:S02]  /*3a20*/  ISETP.GE.AND P0, PT, R15.reuse, R228, PT ;  /* 0x000000e40f00720c */ /* 0x040fe40003f06270 */
        /* <DEDUP_REMOVED lines=9> */
[C---:B------:R-:W-:Y:S01]  /*3ac0*/  FFMA.FTZ R44, R15.reuse, UR5, R44 ;  /* 0x000000050f2c7c23 */ /* 0x040fe2000801002c */
[----:B------:R-:W-:Y:S01]  /*3ad0*/  FSEL R197, R48, -INF , !P1 ;  /* 0xff80000030c57808 */ /* 0x000fe20004800000 */
[----:B------:R-:W-:Y:S01]  /*3ae0*/  FFMA.FTZ R46, R15, UR5, R46 ;  /* 0x000000050f2e7c23 */ /* 0x000fe2000801002e */
[----:B------:R-:W-:Y:S01]  /*3af0*/  FFMA.FTZ R49, R4, UR5, R49 ;  /* 0x0000000504317c23 */ /* 0x000fe20008010031 */
[----:B------:R-:W-:Y:S01]  /*3b00*/  ISETP.GE.AND P6, PT, R14, R229, PT ;  /* 0x000000e50e00720c */ /* 0x000fe20003fc6270 */
[----:B------:R-:W-:Y:S01]  /*3b10*/  VIADD R15, R0, 0x28 ;  /* 0x00000028000f7836 */ /* 0x000fe20000000000 */
[----:B------:R-:W-:Y:S01]  /*3b20*/  ISETP.GE.AND P5, PT, R14, R228, PT ;  /* 0x000000e40e00720c */ /* 0x000fe20003fa6270 */
[----:B------:R-:W-:Y:S01]  /*3b30*/  FFMA.FTZ R51, R4, UR5, R51 ;  /* 0x0000000504337c23 */ /* 0x000fe20008010033 */
[----:B------:R-:W-:Y:S01]  /*3b40*/  ISETP.GE.AND P3, PT, R14, R227, PT ;  /* 0x000000e30e00720c */ /* 0x000fe20003f66270 */
[----:B------:R-:W-:Y:S01]  /*3b50*/  FFMA.FTZ R45, R4, UR5, R45 ;  /* 0x00000005042d7c23 */ /* 0x000fe2000801002d */
[----:B------:R-:W-:Y:S01]  /*3b60*/  ISETP.GE.AND P1, PT, R14, R226, PT ;  /* 0x000000e20e00720c */ /* 0x000fe20003f26270 */
[----:B------:R-:W-:Y:S01]  /*3b70*/  VIADD R14, R0, 0x29 ;  /* 0x00000029000e7836 */ /* 0x000fe20000000000 */
[----:B------:R-:W-:Y:S01]  /*3b80*/  FSEL R200, R50, -INF , !P0 ;  /* 0xff80000032c87808 */ /* 0x000fe20004000000 */
[----:B------:R-:W-:Y:S01]  /*3b90*/  FFMA.FTZ R47, R4, UR5, R47 ;  /* 0x00000005042f7c23 */ /* 0x000fe2000801002f */
[----:B------:R-:W-:-:S02]  /*3ba0*/  FSEL R187, R44, -INF , !P4 ;  /* 0xff8000002cbb7808 */ /* 0x000fc40006000000 */
[----:B------:R-:W-:Y:S02]  /*3bb0*/  FSEL R250, R46, -INF , !P2 ;  /* 0xff8000002efa7808 */ /* 0x000fe40005000000 */
[----:B------:R-:W-:Y:S02]  /*3bc0*/  FSEL R199, R49, -INF , !P6 ;  /* 0xff80000031c77808 */ /* 0x000fe40007000000 */
[C---:B------:R-:W-:Y:S02]  /*3bd0*/  ISETP.GE.AND P0, PT, R15.reuse, R229, PT ;  /* 0x000000e50f00720c */ /* 0x040fe40003f06270 */
[C---:B------:R-:W-:Y:S02]  /*3be0*/  ISETP.GE.AND P4, PT, R15.reuse, R228, PT ;  /* 0x000000e40f00720c */ /* 0x040fe40003f86270 */
[C---:B------:R-:W-:Y:S02]  /*3bf0*/  ISETP.GE.AND P2, PT, R15.reuse, R227, PT ;  /* 0x000000e30f00720c */ /* 0x040fe40003f46270 */
[----:B------:R-:W-:-:S02]  /*3c00*/  ISETP.GE.AND P6, PT, R15, R226, PT ;  /* 0x000000e20f00720c */ /* 0x000fc40003fc6270 */
[----:B------:R-:W-:Y:S02]  /*3c10*/  I2FP.F32.S32 R15, R15 ;  /* 0x0000000f000f7245 */ /* 0x000fe40000201400 */
[----:B------:R-:W-:Y:S02]  /*3c20*/  I2FP.F32.S32 R4, R14 ;  /* 0x0000000e00047245 */ /* 0x000fe40000201400 */
[----:B------:R-:W-:Y:S01]  /*3c30*/  FSEL R202, R51, -INF , !P5 ;  /* 0xff80000033ca7808 */ /* 0x000fe20006800000 */
[C---:B------:R-:W-:Y:S01]  /*3c40*/  FFMA.FTZ R36, R15.reuse, UR5, R36 ;  /* 0x000000050f247c23 */ /* 0x040fe20008010024 */
[C---:B------:R-:W-:Y:S01]  /*3c50*/  FFMA.FTZ R40, R15.reuse, UR5, R40 ;  /* 0x000000050f287c23 */ /* 0x040fe20008010028 */
[C---:B------:R-:W-:Y:S01]  /*3c60*/  FFMA.FTZ R38, R15.reuse, UR5, R38 ;  /* 0x000000050f267c23 */ /* 0x040fe20008010026 */
[----:B------:R-:W-:Y:S01]  /*3c70*/  FFMA.FTZ R42, R15, UR5, R42 ;  /* 0x000000050f2a7c23 */ /* 0x000fe2000801002a */
[----:B------:R-:W-:Y:S01]  /*3c80*/  FFMA.FTZ R37, R4, UR5, R37 ;  /* 0x0000000504257c23 */ /* 0x000fe20008010025 */
[-C--:B------:R-:W-:Y:S01]  /*3c90*/  ISETP.GE.AND P5, PT, R14, R229.reuse, PT ;  /* 0x000000e50e00720c */ /* 0x080fe20003fa6270 */
[----:B------:R-:W-:Y:S01]  /*3ca0*/  VIADD R15, R0, 0x30 ;  /* 0x00000030000f7836 */ /* 0x000fe20000000000 */
[----:B------:R-:W-:Y:S01]  /*3cb0*/  FSEL R206, R38, -INF , !P4 ;  /* 0xff80000026ce7808 */ /* 0x000fe20006000000 */
[----:B------:R-:W-:Y:S01]  /*3cc0*/  FFMA.FTZ R39, R4, UR5, R39 ;  /* 0x0000000504277c23 */ /* 0x000fe20008010027 */
[----:B------:R-:W-:Y:S01]  /*3cd0*/  FSEL R203, R40, -INF , !P2 ;  /* 0xff80000028cb7808 */ /* 0x000fe20005000000 */
[----:B------:R-:W-:Y:S01]  /*3ce0*/  FFMA.FTZ R41, R4, UR5, R41 ;  /* 0x0000000504297c23 */ /* 0x000fe20008010029 */
[----:B------:R-:W-:Y:S01]  /*3cf0*/  FSEL R204, R42, -INF , !P6 ;  /* 0xff8000002acc7808 */ /* 0x000fe20007000000 */
[----:B------:R-:W-:Y:S01]  /*3d00*/  FFMA.FTZ R43, R4, UR5, R43 ;  /* 0x00000005042b7c23 */ /* 0x000fe2000801002b */
[----:B------:R-:W-:Y:S01]  /*3d10*/  FSEL R205, R37, -INF , !P5 ;  /* 0xff80000025cd7808 */ /* 0x000fe20006800000 */
[----:B------:R-:W-:Y:S01]  /*3d20*/  VIADD R4, R0, 0x38 ;  /* 0x0000003800047836 */ /* 0x000fe20000000000 */
[----:B------:R-:W-:-:S02]  /*3d30*/  ISETP.GE.AND P4, PT, R15, R229, PT ;  /* 0x000000e50f00720c */ /* 0x000fc40003f86270 */
[C---:B------:R-:W-:Y:S02]  /*3d40*/  ISETP.GE.AND P2, PT, R15.reuse, R228, PT ;  /* 0x000000e40f00720c */ /* 0x040fe40003f46270 */
[C---:B------:R-:W-:Y:S02]  /*3d50*/  ISETP.GE.AND P6, PT, R15.reuse, R227, PT ;  /* 0x000000e30f00720c */ /* 0x040fe40003fc6270 */
[----:B------:R-:W-:Y:S02]  /*3d60*/  ISETP.GE.AND P5, PT, R15, R226, PT ;  /* 0x000000e20f00720c */ /* 0x000fe40003fa6270 */
[----:B------:R-:W-:Y:S02]  /*3d70*/  I2FP.F32.S32 R15, R15 ;  /* 0x0000000f000f7245 */ /* 0x000fe40000201400 */
[----:B------:R-:W-:Y:S02]  /*3d80*/  FSEL R185, R45, -INF , !P3 ;  /* 0xff8000002db97808 */ /* 0x000fe40005800000 */
        /* <DEDUP_REMOVED lines=8> */
[----:B------:R-:W-:Y:S01]  /*3e10*/  ISETP.GE.AND P0, PT, R14, R226, PT ;  /* 0x000000e20e00720c */ /* 0x000fe20003f06270 */
[----:B------:R-:W-:Y:S01]  /*3e20*/  VIADD R14, R0, 0x31 ;  /* 0x00000031000e7836 */ /* 0x000fe20000000000 */
[----:B------:R-:W-:-:S02]  /*3e30*/  FSEL R208, R39, -INF , !P3 ;  /* 0xff80000027d07808 */ /* 0x000fc40005800000 */
[----:B------:R-:W-:Y:S02]  /*3e40*/  FSEL R217, R41, -INF , !P1 ;  /* 0xff80000029d97808 */ /* 0x000fe40004800000 */
[----:B------:R-:W-:Y:S02]  /*3e50*/  FSEL R248, R43, -INF , !P0 ;  /* 0xff8000002bf87808 */ /* 0x000fe40004000000 */
[----:B------:R-:W-:Y:S02]  /*3e60*/  FSEL R179, R112, -INF , !P4 ;  /* 0xff80000070b37808 */ /* 0x000fe40006000000 */
[C---:B------:R-:W-:Y:S02]  /*3e70*/  ISETP.GE.AND P3, PT, R14.reuse, R229, PT ;  /* 0x000000e50e00720c */ /* 0x040fe40003f66270 */
[C---:B------:R-:W-:Y:S02]  /*3e80*/  ISETP.GE.AND P1, PT, R14.reuse, R228, PT ;  /* 0x000000e40e00720c */ /* 0x040fe40003f26270 */
[----:B------:R-:W-:-:S02]  /*3e90*/  ISETP.GE.AND P0, PT, R14, R227, PT ;  /* 0x000000e30e00720c */ /* 0x000fc40003f06270 */
[----:B------:R-:W-:Y:S02]  /*3ea0*/  ISETP.GE.AND P4, PT, R14, R226, PT ;  /* 0x000000e20e00720c */ /* 0x000fe40003f86270 */
[----:B------:R-:W-:Y:S02]  /*3eb0*/  I2FP.F32.S32 R15, R4 ;  /* 0x00000004000f7245 */ /* 0x000fe40000201400 */
[----:B------:R-:W-:Y:S02]  /*3ec0*/  I2FP.F32.S32 R14, R14 ;  /* 0x0000000e000e7245 */ /* 0x000fe40000201400 */
[----:B------:R-:W-:Y:S01]  /*3ed0*/  FSEL R174, R114, -INF , !P2 ;  /* 0xff80000072ae7808 */ /* 0x000fe20005000000 */
[C---:B------:R-:W-:Y:S01]  /*3ee0*/  FFMA.FTZ R28, R15.reuse, UR5, R28 ;  /* 0x000000050f1c7c23 */ /* 0x040fe2000801001c */
[C---:B------:R-:W-:Y:S01]  /*3ef0*/  FFMA.FTZ R108, R15.reuse, UR5, R108 ;  /* 0x000000050f6c7c23 */ /* 0x040fe2000801006c */
[C---:B------:R-:W-:Y:S01]  /*3f00*/  FFMA.FTZ R110, R15.reuse, UR5, R110 ;  /* 0x000000050f6e7c23 */ /* 0x040fe2000801006e */
[----:B------:R-:W-:Y:S01]  /*3f10*/  FFMA.FTZ R30, R15, UR5, R30 ;  /* 0x000000050f1e7c23 */ /* 0x000fe2000801001e */
[C---:B------:R-:W-:Y:S01]  /*3f20*/  FFMA.FTZ R33, R14.reuse, UR5, R33 ;  /* 0x000000050e217c23 */ /* 0x040fe20008010021 */
[----:B------:R-:W-:Y:S01]  /*3f30*/  I2FP.F32.S32 R15, R0 ;  /* 0x00000000000f7245 */ /* 0x000fe20000201400 */
[C---:B------:R-:W-:Y:S01]  /*3f40*/  FFMA.FTZ R115, R14.reuse, UR5, R115 ;  /* 0x000000050e737c23 */ /* 0x040fe20008010073 */
[----:B------:R-:W-:Y:S01]  /*3f50*/  FFMA.FTZ R35, R14, UR5, R35 ;  /* 0x000000050e237c23 */ /* 0x000fe20008010023 */
        /* <DEDUP_REMOVED lines=9> */
[----:B------:R-:W-:Y:S02]  /*3ff0*/  FSEL R178, R108, -INF , !P2 ;  /* 0xff8000006cb27808 */ /* 0x000fe40005000000 */
[----:B------:R-:W-:Y:S02]  /*4000*/  FSEL R191, R32, -INF , !P6 ;  /* 0xff80000020bf7808 */ /* 0x000fe40007000000 */
[----:B------:R-:W-:Y:S02]  /*4010*/  FSEL R184, R34, -INF , !P5 ;  /* 0xff80000022b87808 */ /* 0x000fe40006800000 */
[----:B------:R-:W-:Y:S02]  /*4020*/  FSEL R177, R113, -INF , !P3 ;  /* 0xff80000071b17808 */ /* 0x000fe40005800000 */
[C---:B------:R-:W-:Y:S02]  /*4030*/  ISETP.GE.AND P1, PT, R0.reuse, R229, PT ;  /* 0x000000e50000720c */ /* 0x040fe40003f26270 */
[----:B------:R-:W-:-:S02]  /*4040*/  ISETP.GE.AND P4, PT, R0, R227, PT ;  /* 0x000000e30000720c */ /* 0x000fc40003f86270 */
[C---:B------:R-:W-:Y:S01]  /*4050*/  ISETP.GE.AND P2, PT, R0.reuse, R226, PT ;  /* 0x000000e20000720c */ /* 0x040fe20003f46270 */
[----:B------:R-:W-:Y:S01]  /*4060*/  VIADD R0, R0, 0x39 ;  /* 0x0000003900007836 */ /* 0x000fe20000000000 */
[C---:B------:R-:W-:Y:S02]  /*4070*/  ISETP.GE.AND P6, PT, R4.reuse, R228, PT ;  /* 0x000000e40400720c */ /* 0x040fe40003fc6270 */
[C---:B------:R-:W-:Y:S02]  /*4080*/  ISETP.GE.AND P5, PT, R4.reuse, R227, PT ;  /* 0x000000e30400720c */ /* 0x040fe40003fa6270 */
[----:B------:R-:W-:Y:S01]  /*4090*/  ISETP.GE.AND P3, PT, R4, R226, PT ;  /* 0x000000e20400720c */ /* 0x000fe20003f66270 */
[----:B------:R-:W-:Y:S01]  /*40a0*/  IMAD.IADD R4, R2, 0x1, R129 ;  /* 0x0000000102047824 */ /* 0x000fe200078e0281 */
[----:B------:R-:W-:Y:S02]  /*40b0*/  FSEL R64, R64, -INF , !P0 ;  /* 0xff80000040407808 */ /* 0x000fe40004000000 */
[----:B------:R-:W-:-:S02]  /*40c0*/  PLOP3.LUT P0, PT, PT, PT, UP0, 0x80, 0x0 ;  /* 0x000000000000781c */ /* 0x000fc40003f0f008 */
[----:B------:R-:W-:Y:S02]  /*40d0*/  FSEL R172, R110, -INF , !P6 ;  /* 0xff8000006eac7808 */ /* 0x000fe40007000000 */
[----:B------:R-:W-:Y:S01]  /*40e0*/  FSEL R195, R28, -INF , !P5 ;  /* 0xff8000001cc37808 */ /* 0x000fe20006800000 */
[----:B------:R-:W-:Y:S01]  /*40f0*/  FFMA.FTZ R28, R15, UR5, R78 ;  /* 0x000000050f1c7c23 */ /* 0x000fe2000801004e */
[----:B------:R-:W-:Y:S02]  /*4100*/  FSEL R182, R30, -INF , !P3 ;  /* 0xff8000001eb67808 */ /* 0x000fe40005800000 */
[----:B------:R-:W-:Y:S02]  /*4110*/  FSEL R55, R55, -INF , !P1 ;  /* 0xff80000037377808 */ /* 0x000fe40004800000 */
[C---:B------:R-:W-:Y:S02]  /*4120*/  ISETP.GE.AND P6, PT, R0.reuse, R229, PT ;  /* 0x000000e50000720c */ /* 0x040fe40003fc6270 */
[----:B------:R-:W-:-:S02]  /*4130*/  ISETP.GE.AND P5, PT, R0, R228, PT ;  /* 0x000000e40000720c */ /* 0x000fc40003fa6270 */
[C---:B------:R-:W-:Y:S02]  /*4140*/  ISETP.GE.AND P3, PT, R0.reuse, R227, PT ;  /* 0x000000e30000720c */ /* 0x040fe40003f66270 */
[----:B------:R-:W-:Y:S02]  /*4150*/  ISETP.GE.AND P1, PT, R0, R226, PT ;  /* 0x000000e20000720c */ /* 0x000fe40003f26270 */
[----:B------:R-:W-:Y:S02]  /*4160*/  I2FP.F32.S32 R0, R0 ;  /* 0x0000000000007245 */ /* 0x000fe40000201400 */
[----:B------:R-:W-:-:S03]  /*4170*/  FSEL R28, R28, -INF , !P2 ;  /* 0xff8000001c1c7808 */ /* 0x000fc60005000000 */
[C---:B------:R-:W-:Y:S01]  /*4180*/  FFMA.FTZ R109, R0.reuse, UR5, R109 ;  /* 0x00000005006d7c23 */ /* 0x040fe2000801006d */
[C---:B------:R-:W-:Y:S01]  /*4190*/  FFMA.FTZ R111, R0.reuse, UR5, R111 ;  /* 0x00000005006f7c23 */ /* 0x040fe2000801006f */
[C---:B------:R-:W-:Y:S01]  /*41a0*/  FFMA.FTZ R193, R0.reuse, UR5, R29 ;  /* 0x0000000500c17c23 */ /* 0x040fe2000801001d */
[----:B------:R-:W-:Y:S01]  /*41b0*/  FFMA.FTZ R31, R0, UR5, R31 ;  /* 0x00000005001f7c23 */ /* 0x000fe2000801001f */
        /* <DEDUP_REMOVED lines=26> */
[C---:B------:R-:W-:Y:S01]  /*4360*/  IADD3 R2, P3, R30.reuse, UR31, RZ ;  /* 0x0000001f1e027c10 */ /* 0x040fe2000ff7e0ff */
        /* <DEDUP_REMOVED lines=43> */
.L_x_500:
[----:B------:R-:W-:Y:S05]  /*4620*/  BSYNC B0 ;  /* 0x0000000000007941 */ /* 0x000fea0003800000 */
.L_x_499:
[----:B------:R-:W0:Y:S02]  /*4630*/  LDGDEPBAR ;  /* 0x00000000000079af */ /* 0x000e240000000000 */
.L_x_498:
[----:B------:R-:W-:Y:S01]  /*4640*/  FMNMX.FTZ R0, R29, R13, !PT ;  /* 0x0000000d1d007209 */ /* 0x000fe20007810000 */
[----:B------:R-:W-:Y:S01]  /*4650*/  VIADD R169, R242, 0x4 ;  /* 0x00000004f2a97836 */ /* 0x000fe20000000000 */
[----:B-12---:R-:W-:Y:S01]  /*4660*/  FMNMX.FTZ R15, R28, R24, !PT ;  /* 0x000000181c0f7209 */ /* 0x006fe20007810000 */
[----:B------:R-:W-:Y:S01]  /*4670*/  USHF.L.U32 UR10, UR21, 0x1, URZ ;  /* 0x00000001150a7899 */ /* 0x000fe2000800063f */
[----:B------:R-:W-:Y:S01]  /*4680*/  FMNMX.FTZ R0, R25, R0, !PT ;  /* 0x0000000019007209 */ /* 0x000fe20007810000 */
[----:B------:R-:W-:Y:S01]  /*4690*/  IMAD.WIDE.U32 R18, R169, -0x326172a9, RZ ;  /* 0xcd9e8d57a9127825 */ /* 0x000fe200078e00ff */
[----:B------:R-:W-:Y:S01]  /*46a0*/  FMNMX.FTZ R15, R26, R15, !PT ;  /* 0x0000000f1a0f7209 */ /* 0x000fe20007810000 */
[----:B------:R-:W-:Y:S01]  /*46b0*/  ULDC UR19, c[0x0][0x2ec] ;  /* 0x0000bb0000137ab9 */ /* 0x000fe20000000800 */
[----:B------:R-:W-:Y:S01]  /*46c0*/  FMNMX.FTZ R0, R27, R0, !PT ;  /* 0x000000001b007209 */ /* 0x000fe20007810000 */
[----:B------:R-:W-:Y:S01]  /*46d0*/  IMAD.WIDE.U32 R102, R168, -0x2daee0ad, RZ ;  /* 0xd2511f53a8667825 */ /* 0x000fe200078e00ff */
[----:B------:R-:W-:-:S02]  /*46e0*/  FMNMX.FTZ R15, R72, R15, !PT ;  /* 0x0000000f480f7209 */ /* 0x000fc40007810000 */
[----:B------:R-:W-:Y:S01]  /*46f0*/  FMNMX.FTZ R0, R11, R0, !PT ;  /* 0x000000000b007209 */ /* 0x000fe20007810000 */
[----:B------:R-:W-:Y:S01]  /*4700*/  VIADD R57, R241, 0xbb67ae85 ;  /* 0xbb67ae85f1397836 */ /* 0x000fe20000000000 */
        /* <DEDUP_REMOVED lines=17> */
[----:B------:R-:W-:Y:S01]  /*4820*/  VIADD R175, R240, 0x1715609d ;  /* 0x1715609df0af7836 */ /* 0x000fe20000000000 */
[----:B------:R-:W-:Y:S01]  /*4830*/  FMNMX.FTZ R0, R185, R0, !PT ;  /* 0x00000000b9007209 */ /* 0x000fe20007810000 */
[----:B------:R-:W-:Y:S01]  /*4840*/  IMAD.WIDE.U32 R218, R242, -0x326172a9, RZ ;  /* 0xcd9e8d57f2da7825 */ /* 0x000fe200078e00ff */
        /* <DEDUP_REMOVED lines=15> */
[-C--:B------:R-:W-:Y:S02]  /*4940*/  LOP3.LUT R188, R19, R171.reuse, RZ, 0x3c, !PT ;  /* 0x000000ab13bc7212 */ /* 0x080fe400078e3cff */
[----:B------:R-:W-:Y:S01]  /*4950*/  LOP3.LUT R58, R103, UR10, R241, 0x96, !PT ;  /* 0x0000000a673a7c12 */ /* 0x000fe2000f8e96f1 */
[----:B------:R-:W2:Y:S01]  /*4960*/  SHFL.BFLY PT, R15, R14, 0x2, 0x1f ;  /* 0x0c401f000e0f7f89 */ /* 0x000ea200000e0000 */
[----:B------:R-:W-:Y:S01]  /*4970*/  LEA R221, R4, UR4, 0x1 ;  /* 0x0000000404dd7c11 */ /* 0x000fe2000f8e08ff */
[----:B------:R-:W-:Y:S01]  /*4980*/  IMAD.WIDE.U32 R188, R188, -0x2daee0ad, RZ ;  /* 0xd2511f53bcbc7825 */ /* 0x000fe200078e00ff */
[----:B------:R-:W-:Y:S01]  /*4990*/  FMNMX.FTZ R63, R64, R84, !PT ;  /* 0x00000054403f7209 */ /* 0x000fe20007810000 */
[----:B------:R-:W-:Y:S01]  /*49a0*/  UIADD3 UR10, UR10, 0x1, URZ ;  /* 0x000000010a0a7890 */ /* 0x000fe2000fffe03f */
[----:B------:R-:W-:Y:S01]  /*49b0*/  LOP3.LUT R244, R219, R171, RZ, 0x3c, !PT ;  /* 0x000000abdbf47212 */ /* 0x000fe200078e3cff */
[----:B------:R-:W-:Y:S01]  /*49c0*/  IMAD.WIDE.U32 R58, R58, -0x326172a9, RZ ;  /* 0xcd9e8d573a3a7825 */ /* 0x000fe200078e00ff */
[----:B------:R-:W-:Y:S01]  /*49d0*/  FMNMX.FTZ R63, R86, R63, !PT ;  /* 0x0000003f563f7209 */ /* 0x000fe20007810000 */
[----:B------:R-:W-:Y:S02]  /*49e0*/  LDSM.16.MT88.4 R148, [R221+0x9000] ;  /* 0x00900000dd94783b */ /* 0x000fe40000004200 */
[----:B------:R-:W-:Y:S01]  /*49f0*/  IMAD R170, R3, 0x2, R221 ;  /* 0x0000000203aa7824 */ /* 0x000fe200078e02dd */
[----:B------:R-:W-:Y:S01]  /*4a00*/  FMNMX.FTZ R63, R100, R63, !PT ;  /* 0x0000003f643f7209 */ /* 0x000fe20007810000 */
[----:B------:R-:W-:Y:S01]  /*4a10*/  LDSM.16.MT88.4 R96, [R221+0xa000] ;  /* 0x00a00000dd60783b */ /* 0x000fe20000004200 */
[----:B------:R-:W-:-:S02]  /*4a20*/  IMAD.WIDE.U32 R244, R244, -0x2daee0ad, RZ ;  /* 0xd2511f53f4f47825 */ /* 0x000fc400078e00ff */
[----:B------:R-:W-:Y:S01]  /*4a30*/  FMNMX.FTZ R63, R70, R63, !PT ;  /* 0x0000003f463f7209 */ /* 0x000fe20007810000 */
[----:B------:R-:W-:Y:S02]  /*4a40*/  LDSM.16.MT88.4 R80, [R170+0x9000] ;  /* 0x00900000aa50783b */ /* 0x000fe40000004200 */
[-CC-:B------:R-:W-:Y:S02]  /*4a50*/  LOP3.LUT R246, R245, R102.reuse, R57.reuse, 0x96, !PT ;  /* 0x00000066f5f67212 */ /* 0x180fe400078e9639 */
[----:B-1----:R-:W-:Y:S01]  /*4a60*/  FMNMX.FTZ R17, R0, R17, !PT ;  /* 0x0000001100117209 */ /* 0x002fe20007810000 */
[----:B------:R-:W-:Y:S01]  /*4a70*/  LDSM.16.MT88.4 R144, [R170+0xa000] ;  /* 0x00a00000aa90783b */ /* 0x000fe20000004200 */
[----:B------:R-:W-:Y:S01]  /*4a80*/  LOP3.LUT R0, R189, R102, R57, 0x96, !PT ;  /* 0x00000066bd007212 */ /* 0x000fe200078e9639 */
[----:B------:R-:W-:Y:S01]  /*4a90*/  IMAD.WIDE.U32 R246, R246, -0x326172a9, RZ ;  /* 0xcd9e8d57f6f67825 */ /* 0x000fe200078e00ff */
[----:B--2---:R-:W-:Y:S01]  /*4aa0*/  FMNMX.FTZ R15, R14, R15, !PT ;  /* 0x0000000f0e0f7209 */ /* 0x004fe20007810000 */
[----:B------:R-:W1:Y:S01]  /*4ab0*/  SHFL.BFLY PT, R2, R17, 0x1, 0x1f ;  /* 0x0c201f0011027f89 */ /* 0x000e6200000e0000 */
[----:B------:R-:W-:Y:S01]  /*4ac0*/  FMNMX.FTZ R63, R68, R63, !PT ;  /* 0x0000003f443f7209 */ /* 0x000fe20007810000 */
[----:B------:R-:W-:Y:S01]  /*4ad0*/  IMAD.WIDE.U32 R136, R0, -0x326172a9, RZ ;  /* 0xcd9e8d5700887825 */ /* 0x000fe200078e00ff */
[----:B------:R-:W-:Y:S01]  /*4ae0*/  LOP3.LUT R0, R59, R18, R216, 0x96, !PT ;  /* 0x000000123b007212 */ /* 0x000fe200078e96d8 */
[----:B------:R-:W-:Y:S01]  /*4af0*/  LDSM.16.MT88.4 R120, [R221+0xb000] ;  /* 0x00b00000dd78783b */ /* 0x000fe20000004200 */
[----:B------:R-:W-:-:S02]  /*4b00*/  FMNMX.FTZ R63, R52, R63, !PT ;  /* 0x0000003f343f7209 */ /* 0x000fc40007810000 */
[-CC-:B------:R-:W-:Y:S01]  /*4b10*/  LOP3.LUT R16, R137, R58.reuse, R215.reuse, 0x96, !PT ;  /* 0x0000003a89107212 */ /* 0x180fe200078e96d7 */
[----:B------:R-:W-:Y:S01]  /*4b20*/  IMAD.WIDE.U32 R18, R0, -0x2daee0ad, RZ ;  /* 0xd2511f5300127825 */ /* 0x000fe200078e00ff */
[----:B------:R-:W-:Y:S01]  /*4b30*/  FMNMX.FTZ R63, R56, R63, !PT ;  /* 0x0000003f383f7209 */ /* 0x000fe20007810000 */
[----:B------:R-:W2:Y:S01]  /*4b40*/  SHFL.BFLY PT, R0, R15, 0x1, 0x1f ;  /* 0x0c201f000f007f89 */ /* 0x000ea200000e0000 */
[----:B------:R-:W-:Y:S02]  /*4b50*/  LOP3.LUT R58, R247, R58, R215, 0x96, !PT ;  /* 0x0000003af73a7212 */ /* 0x000fe400078e96d7 */
[----:B------:R-:W-:Y:S01]  /*4b60*/  LOP3.LUT R14, R19, R188, R214, 0x96, !PT ;  /* 0x000000bc130e7212 */ /* 0x000fe200078e96d6 */
[----:B------:R-:W-:Y:S01]  /*4b70*/  LDSM.16.MT88.4 R32, [R221+0x9400] ;  /* 0x00940000dd20783b */ /* 0x000fe20000004200 */
[----:B------:R-:W-:-:S03]  /*4b80*/  FMNMX.FTZ R63, R200, R63, !PT ;  /* 0x0000003fc83f7209 */ /* 0x000fc60007810000 */
[----:B------:R-:W-:Y:S01]  /*4b90*/  IMAD.WIDE.U32 R22, R14, -0x326172a9, RZ ;  /* 0xcd9e8d570e167825 */ /* 0x000fe200078e00ff */
[----:B------:R-:W-:-:S04]  /*4ba0*/  FMNMX.FTZ R63, R202, R63, !PT ;  /* 0x0000003fca3f7209 */ /* 0x000fc80007810000 */
[----:B------:R-:W-:Y:S02]  /*4bb0*/  LOP3.LUT R14, R23, R136, R213, 0x96, !PT ;  /* 0x00000088170e7212 */ /* 0x000fe400078e96d5 */
[----:B-1----:R-:W-:Y:S01]  /*4bc0*/  FMNMX.FTZ R2, R17, R2, !PT ;  /* 0x0000000211027209 */ /* 0x002fe20007810000 */
[----:B------:R-:W-:Y:S01]  /*4bd0*/  IMAD.WIDE.U32 R16, R16, -0x2daee0ad, RZ ;  /* 0xd2511f5310107825 */ /* 0x000fe200078e00ff */
[----:B------:R-:W-:Y:S02]  /*4be0*/  FMNMX.FTZ R63, R206, R63, !PT ;  /* 0x0000003fce3f7209 */ /* 0x000fe40007810000 */
[C---:B------:R-:W-:Y:S01]  /*4bf0*/  FSETP.NEU.FTZ.AND P1, PT, R2.reuse, -INF , PT ;  /* 0xff8000000200780b */ /* 0x040fe20003f3d000 */
[----:B------:R-:W-:Y:S01]  /*4c00*/  FMUL.FTZ R198, R2, UR19 ;  /* 0x0000001302c67c20 */ /* 0x000fe20008410000 */
[----:B------:R-:W-:Y:S01]  /*4c10*/  LOP3.LUT R18, R17, R18, R212, 0x96, !PT ;  /* 0x0000001211127212 */ /* 0x000fe200078e96d4 */
[----:B------:R-:W-:Y:S01]  /*4c20*/  IMAD.WIDE.U32 R20, R14, -0x2daee0ad, RZ ;  /* 0xd2511f530e147825 */ /* 0x000fe200078e00ff */
[----:B------:R-:W-:-:S02]  /*4c30*/  FMNMX.FTZ R63, R208, R63, !PT ;  /* 0x0000003fd03f7209 */ /* 0x000fc40007810000 */
[----:B------:R-:W-:Y:S01]  /*4c40*/  FSEL R198, R198, RZ, P1 ;  /* 0x000000ffc6c67208 */ /* 0x000fe20000800000 */
[----:B------:R-:W-:Y:S01]  /*4c50*/  IMAD.WIDE.U32 R18, R18, -0x326172a9, RZ ;  /* 0xcd9e8d5712127825 */ /* 0x000fe200078e00ff */
[----:B------:R-:W-:Y:S02]  /*4c60*/  LOP3.LUT R16, R21, R16, R210, 0x96, !PT ;  /* 0x0000001015107212 */ /* 0x000fe400078e96d2 */
[----:B--2---:R-:W-:Y:S01]  /*4c70*/  FMNMX.FTZ R0, R15, R0, !PT ;  /* 0x000000000f007209 */ /* 0x004fe20007810000 */
[----:B------:R-:W-:Y:S01]  /*4c80*/  FFMA.FTZ R48, R13, UR19, -R198 ;  /* 0x000000130d307c23 */ /* 0x000fe200080108c6 */
[----:B------:R-:W-:Y:S01]  /*4c90*/  LOP3.LUT R22, R19, R22, R211, 0x96, !PT ;  /* 0x0000001613167212 */ /* 0x000fe200078e96d3 */
[----:B------:R-:W-:-:S04]  /*4ca0*/  IMAD.WIDE.U32 R16, R16, -0x326172a9, RZ ;  /* 0xcd9e8d5710107825 */ /* 0x000fc800078e00ff */
[--C-:B------:R-:W-:Y:S01]  /*4cb0*/  FFMA.FTZ R49, R29, UR19, -R198.reuse ;  /* 0x000000131d317c23 */ /* 0x100fe200080108c6 */
[--C-:B------:R-:W-:Y:S01]  /*4cc0*/  FFMA.FTZ R39, R9, UR19, -R198.reuse ;  /* 0x0000001309277c23 */ /* 0x100fe200080108c6 */
[----:B------:R-:W-:Y:S01]  /*4cd0*/  FMUL.FTZ R181, R0, UR19 ;  /* 0x0000001300b57c20 */ /* 0x000fe20008410000 */
[----:B------:R-:W-:Y:S01]  /*4ce0*/  IMAD.WIDE.U32 R22, R22, -0x2daee0ad, RZ ;  /* 0xd2511f5316167825 */ /* 0x000fe200078e00ff */
[----:B------:R-:W-:Y:S01]  /*4cf0*/  MUFU.EX2 R48, R48 ;  /* 0x0000003000307308 */ /* 0x000fe20000000800 */
[----:B------:R-:W-:Y:S02]  /*4d00*/  LOP3.LUT R18, R17, R18, R175, 0x96, !PT ;  /* 0x0000001211127212 */ /* 0x000fe400078e96af */
[--C-:B------:R-:W-:Y:S01]  /*4d10*/  FFMA.FTZ R38, R5, UR19, -R198.reuse ;  /* 0x0000001305267c23 */ /* 0x100fe200080108c6 */
[----:B------:R-:W-:Y:S01]  /*4d20*/  FSETP.NEU.FTZ.AND P1, PT, R0, -INF , PT ;  /* 0xff8000000000780b */ /* 0x000fe20003f3d000 */
[--C-:B------:R-:W-:Y:S01]  /*4d30*/  FFMA.FTZ R47, R25, UR19, -R198.reuse ;  /* 0x00000013192f7c23 */ /* 0x100fe200080108c6 */
[----:B------:R-:W-:Y:S01]  /*4d40*/  LOP3.LUT R13, R23, R20, R209, 0x96, !PT ;  /* 0x00000014170d7212 */ /* 0x000fe200078e96d1 */
[----:B------:R-:W-:Y:S01]  /*4d50*/  IMAD.WIDE.U32 R18, R18, -0x2daee0ad, RZ ;  /* 0xd2511f5312127825 */ /* 0x000fe200078e00ff */
[----:B------:R-:W-:Y:S01]  /*4d60*/  FSEL R181, R181, RZ, P1 ;  /* 0x000000ffb5b57208 */ /* 0x000fe20000800000 */
[----:B------:R-:W1:Y:S02]  /*4d70*/  MUFU.EX2 R49, R49 ;  /* 0x0000003100317308 */ /* 0x000e640000000800 */
[----:B------:R-:W-:Y:S01]  /*4d80*/  FFMA.FTZ R44, R27, UR19, -R198 ;  /* 0x000000131b2c7c23 */ /* 0x000fe200080108c6 */
[----:B------:R-:W-:Y:S01]  /*4d90*/  IMAD.WIDE.U32 R30, R13, -0x326172a9, RZ ;  /* 0xcd9e8d570d1e7825 */ /* 0x000fe200078e00ff */
[----:B------:R-:W-:-:S03]  /*4da0*/  LOP3.LUT R13, R19, R22, R173, 0x96, !PT ;  /* 0x00000016130d7212 */ /* 0x000fc600078e96ad */
[--C-:B------:R-:W-:Y:S01]  /*4db0*/  FFMA.FTZ R46, R26, UR19, -R181.reuse ;  /* 0x000000131a2e7c23 */ /* 0x100fe200080108b5 */
[--C-:B------:R-:W-:Y:S01]  /*4dc0*/  FFMA.FTZ R43, R72, UR19, -R181.reuse ;  /* 0x00000013482b7c23 */ /* 0x100fe200080108b5 */
[----:B------:R-:W-:Y:S01]  /*4dd0*/  FFMA.FTZ R50, R28, UR19, -R181 ;  /* 0x000000131c327c23 */ /* 0x000fe200080108b5 */
[----:B------:R-:W-:Y:S01]  /*4de0*/  LOP3.LUT R16, R31, R16, R207, 0x96, !PT ;  /* 0x000000101f107212 */ /* 0x000fe200078e96cf */
[--C-:B------:R-:W-:Y:S01]  /*4df0*/  FFMA.FTZ R51, R24, UR19, -R181.reuse ;  /* 0x0000001318337c23 */ /* 0x100fe200080108b5 */
[----:B------:R-:W-:Y:S01]  /*4e00*/  SHF.R.U32.HI R15, RZ, 0x10, R30 ;  /* 0x00000010ff0f7819 */ /* 0x000fe2000001161e */
[----:B------:R-:W-:Y:S01]  /*4e10*/  MUFU.EX2 R46, R46 ;  /* 0x0000002e002e7308 */ /* 0x000fe20000000800 */
[--C-:B------:R-:W-:Y:S01]  /*4e20*/  SHF.R.U32.HI R133, RZ, 0x10, R16.reuse ;  /* 0x00000010ff857819 */ /* 0x100fe20000011610 */
[--C-:B------:R-:W-:Y:S01]  /*4e30*/  FFMA.FTZ R41, R8, UR19, -R181.reuse ;  /* 0x0000001308297c23 */ /* 0x100fe200080108b5 */
[----:B------:R-:W-:Y:S01]  /*4e40*/  SHF.R.U32.HI R4, RZ, 0x18, R16 ;  /* 0x00000018ff047819 */ /* 0x000fe20000011610 */
[--C-:B------:R-:W-:Y:S01]  /*4e50*/  FFMA.FTZ R40, R6, UR19, -R181.reuse ;  /* 0x0000001306287c23 */ /* 0x100fe200080108b5 */
[----:B------:R-:W-:Y:S01]  /*4e60*/  LOP3.LUT R133, R133, 0xff, RZ, 0xc0, !PT ;  /* 0x000000ff85857812 */ /* 0x000fe200078ec0ff */
[--C-:B------:R-:W-:Y:S01]  /*4e70*/  FFMA.FTZ R37, R12, UR19, -R181.reuse ;  /* 0x000000130c257c23 */ /* 0x100fe200080108b5 */
[----:B------:R-:W-:Y:S01]  /*4e80*/  SHF.R.U32.HI R14, RZ, 0x18, R30 ;  /* 0x00000018ff0e7819 */ /* 0x000fe2000001161e */
[----:B------:R-:W2:Y:S01]  /*4e90*/  MUFU.EX2 R43, R43 ;  /* 0x0000002b002b7308 */ /* 0x000ea20000000800 */
[----:B------:R-:W-:Y:S01]  /*4ea0*/  PRMT R133, R133, 0x5410, R4 ;  /* 0x0000541085857816 */ /* 0x000fe20000000004 */
[--C-:B------:R-:W-:Y:S01]  /*4eb0*/  FFMA.FTZ R42, R7, UR19, -R198.reuse ;  /* 0x00000013072a7c23 */ /* 0x100fe200080108c6 */
[----:B------:R-:W-:Y:S01]  /*4ec0*/  FMNMX.FTZ R4, R55, R85, !PT ;  /* 0x0000005537047209 */ /* 0x000fe20007810000 */
[--C-:B------:R-:W-:Y:S01]  /*4ed0*/  FFMA.FTZ R36, R10, UR19, -R181.reuse ;  /* 0x000000130a247c23 */ /* 0x100fe200080108b5 */
[----:B------:R-:W-:Y:S01]  /*4ee0*/  LOP3.LUT R15, R15, 0xff, RZ, 0xc0, !PT ;  /* 0x000000ff0f0f7812 */ /* 0x000fe200078ec0ff */
[--C-:B------:R-:W-:Y:S01]  /*4ef0*/  FFMA.FTZ R45, R11, UR19, -R198.reuse ;  /* 0x000000130b2d7c23 */ /* 0x100fe200080108c6 */
[----:B------:R-:W-:Y:S01]  /*4f00*/  FMNMX.FTZ R4, R87, R4, !PT ;  /* 0x0000000457047209 */ /* 0x000fe20007810000 */
[----:B------:R-:W-:Y:S01]  /*4f10*/  MUFU.EX2 R50, R50 ;  /* 0x0000003200327308 */ /* 0x000fe20000000800 */
[----:B------:R-:W-:Y:S01]  /*4f20*/  LOP3.LUT R21, R16, 0xffff, RZ, 0xc0, !PT ;  /* 0x0000ffff10157812 */ /* 0x000fe200078ec0ff */
[----:B------:R-:W-:Y:S01]  /*4f30*/  LDSM.16.MT88.4 R24, [R170+0x9400] ;  /* 0x00940000aa18783b */ /* 0x000fe20000004200 */
[----:B------:R-:W-:Y:S01]  /*4f40*/  FMNMX.FTZ R4, R69, R4, !PT ;  /* 0x0000000445047209 */ /* 0x000fe20007810000 */
[----:B------:R-:W-:Y:S01]  /*4f50*/  FFMA.FTZ R189, R185, UR19, -R198 ;  /* 0x00000013b9bd7c23 */ /* 0x000fe200080108c6 */
[----:B------:R-:W-:Y:S01]  /*4f60*/  PRMT R15, R15, 0x5410, R14 ;  /* 0x000054100f0f7816 */ /* 0x000fe2000000000e */
[----:B------:R-:W-:Y:S01]  /*4f70*/  FFMA.FTZ R185, R250, UR19, -R181 ;  /* 0x00000013fab97c23 */ /* 0x000fe200080108b5 */
[----:B------:R-:W-:Y:S01]  /*4f80*/  FMNMX.FTZ R4, R71, R4, !PT ;  /* 0x0000000447047209 */ /* 0x000fe20007810000 */
[----:B------:R-:W3:Y:S01]  /*4f90*/  MUFU.EX2 R51, R51 ;  /* 0x0000003300337308 */ /* 0x000ee20000000800 */
[----:B------:R-:W-:Y:S01]  /*4fa0*/  LOP3.LUT R14, R16, 0xff, RZ, 0xc0, !PT ;  /* 0x000000ff100e7812 */ /* 0x000fe200078ec0ff */
[--C-:B------:R-:W-:Y:S01]  /*4fb0*/  FFMA.FTZ R203, R203, UR19, -R198.reuse ;  /* 0x00000013cbcb7c23 */ /* 0x100fe200080108c6 */
[----:B------:R-:W-:Y:S01]  /*4fc0*/  FMNMX.FTZ R4, R65, R4, !PT ;  /* 0x0000000441047209 */ /* 0x000fe20007810000 */
[--C-:B------:R-:W-:Y:S01]  /*4fd0*/  FFMA.FTZ R190, R187, UR19, -R198.reuse ;  /* 0x00000013bbbe7c23 */ /* 0x100fe200080108c6 */
[----:B------:R-:W-:Y:S01]  /*4fe0*/  SHF.R.U32.HI R21, RZ, 0x8, R21 ;  /* 0x00000008ff157819 */ /* 0x000fe20000011615 */
[--C-:B------:R-:W-:Y:S01]  /*4ff0*/  FFMA.FTZ R187, R217, UR19, -R198.reuse ;  /* 0x00000013d9bb7c23 */ /* 0x100fe200080108c6 */
[----:B------:R-:W-:Y:S01]  /*5000*/  FMNMX.FTZ R4, R61, R4, !PT ;  /* 0x000000043d047209 */ /* 0x000fe20007810000 */
[----:B------:R-:W-:Y:S01]  /*5010*/  MUFU.EX2 R41, R41 ;  /* 0x0000002900297308 */ /* 0x000fe20000000800 */
[----:B------:R-:W-:Y:S01]  /*5020*/  PRMT R3, R14, 0x5410, R21 ;  /* 0x000054100e037816 */ /* 0x000fe20000000015 */
[--C-:B------:R-:W-:Y:S01]  /*5030*/  FFMA.FTZ R194, R194, UR19, -R181.reuse ;  /* 0x00000013c2c27c23 */ /* 0x100fe200080108b5 */
[----:B------:R-:W-:Y:S01]  /*5040*/  FMNMX.FTZ R4, R53, R4, !PT ;  /* 0x0000000435047209 */ /* 0x000fe20007810000 */
[--C-:B------:R-:W-:Y:S01]  /*5050*/  FFMA.FTZ R204, R204, UR19, -R181.reuse ;  /* 0x00000013cccc7c23 */ /* 0x100fe200080108b5 */
[----:B------:R-:W-:Y:S01]  /*5060*/  LOP3.LUT R16, R18, 0xffff, RZ, 0xc0, !PT ;  /* 0x0000ffff12107812 */ /* 0x000fe200078ec0ff */
[--C-:B------:R-:W-:Y:S01]  /*5070*/  FFMA.FTZ R191, R191, UR19, -R198.reuse ;  /* 0x00000013bfbf7c23 */ /* 0x100fe200080108c6 */
[----:B------:R-:W-:Y:S01]  /*5080*/  FMNMX.FTZ R4, R197, R4, !PT ;  /* 0x00000004c5047209 */ /* 0x000fe20007810000 */
[----:B------:R-:W4:Y:S01]  /*5090*/  MUFU.EX2 R40, R40 ;  /* 0x0000002800287308 */ /* 0x000f220000000800 */
[----:B------:R-:W-:Y:S01]  /*50a0*/  HSET2.LE.AND R132, R3, R60, PT ;  /* 0x0000003c03847233 */ /* 0x000fe20003803000 */
[--C-:B------:R-:W-:Y:S01]  /*50b0*/  FFMA.FTZ R192, R192, UR19, -R198.reuse ;  /* 0x00000013c0c07c23 */ /* 0x100fe200080108c6 */
[----:B------:R-:W-:Y:S01]  /*50c0*/  FMNMX.FTZ R4, R199, R4, !PT ;  /* 0x00000004c7047209 */ /* 0x000fe20007810000 */
[----:B------:R-:W-:Y:S01]  /*50d0*/  FFMA.FTZ R195, R195, UR19, -R198 ;  /* 0x00000013c3c37c23 */ /* 0x000fe200080108c6 */
[----:B-1----:R-:W-:Y:S01]  /*50e0*/  F2FP.F16.F32.PACK_AB R3, R48, R49 ;  /* 0x000000313003723e */ /* 0x002fe200000000ff */
[----:B------:R-:W-:Y:S01]  /*50f0*/  FADD.FTZ R48, R49, R48 ;  /* 0x0000003031307221 */ /* 0x000fe20000010000 */
[----:B------:R-:W-:Y:S01]  /*5100*/  FMNMX.FTZ R4, R201, R4, !PT ;  /* 0x00000004c9047209 */ /* 0x000fe20007810000 */
[----:B------:R-:W-:Y:S01]  /*5110*/  MUFU.EX2 R39, R39 ;  /* 0x0000002700277308 */ /* 0x000fe20000000800 */
[----:B------:R-:W-:Y:S01]  /*5120*/  LOP3.LUT R132, R132, R3, RZ, 0xc0, !PT ;  /* 0x0000000384847212 */ /* 0x000fe200078ec0ff */
[----:B------:R-:W-:Y:S01]  /*5130*/  FFMA.FTZ R198, R193, UR19, -R198 ;  /* 0x00000013c1c67c23 */ /* 0x000fe200080108c6 */
[----:B------:R-:W-:Y:S01]  /*5140*/  FMNMX.FTZ R4, R205, R4, !PT ;  /* 0x00000004cd047209 */ /* 0x000fe20007810000 */
[--C-:B------:R-:W-:Y:S01]  /*5150*/  FFMA.FTZ R184, R184, UR19, -R181.reuse ;  /* 0x00000013b8b87c23 */ /* 0x100fe200080108b5 */
[----:B------:R-:W-:Y:S01]  /*5160*/  LOP3.LUT R3, R18, 0xff, RZ, 0xc0, !PT ;  /* 0x000000ff12037812 */ /* 0x000fe200078ec0ff */
[--C-:B------:R-:W-:Y:S01]  /*5170*/  FFMA.FTZ R193, R186, UR19, -R181.reuse ;  /* 0x00000013bac17c23 */ /* 0x100fe200080108b5 */
[----:B------:R-:W-:Y:S01]  /*5180*/  SHF.R.U32.HI R16, RZ, 0x8, R16 ;  /* 0x00000008ff107819 */ /* 0x000fe20000011610 */
[----:B------:R-:W1:Y:S01]  /*5190*/  MUFU.EX2 R38, R38 ;  /* 0x0000002600267308 */ /* 0x000e620000000800 */
[----:B------:R-:W-:Y:S01]  /*51a0*/  FMNMX.FTZ R4, R179, R4, !PT ;  /* 0x00000004b3047209 */ /* 0x000fe20007810000 */
[----:B------:R-:W-:Y:S01]  /*51b0*/  FFMA.FTZ R182, R182, UR19, -R181 ;  /* 0x00000013b6b67c23 */ /* 0x000fe200080108b5 */
[----:B------:R-:W-:-:S02]  /*51c0*/  PRMT R9, R3, 0x5410, R16 ;  /* 0x0000541003097816 */ /* 0x000fc40000000010 */
[----:B------:R-:W-:Y:S02]  /*51d0*/  FMNMX.FTZ R3, R177, R4, !PT ;  /* 0x00000004b1037209 */ /* 0x000fe40007810000 */
[----:B------:R-:W-:Y:S01]  /*51e0*/  HSET2.LE.AND R15, R15, R60, PT ;  /* 0x0000003c0f0f7233 */ /* 0x000fe20003803000 */
[----:B------:R-:W-:Y:S01]  /*51f0*/  MUFU.EX2 R47, R47 ;  /* 0x0000002f002f7308 */ /* 0x000fe20000000800 */
[----:B------:R-:W-:Y:S02]  /*5200*/  FMNMX.FTZ R3, R178, R3, !PT ;  /* 0x00000003b2037209 */ /* 0x000fe40007810000 */
[----:B------:R-:W-:Y:S02]  /*5210*/  SHF.R.U32.HI R5, RZ, 0x10, R13 ;  /* 0x00000010ff057819 */ /* 0x000fe4000001160d */
[----:B------:R-:W-:Y:S02]  /*5220*/  FMNMX.FTZ R3, R176, R3, !PT ;  /* 0x00000003b0037209 */ /* 0x000fe40007810000 */
[----:B--2---:R-:W-:Y:S01]  /*5230*/  F2FP.F16.F32.PACK_AB R14, R43, R46 ;  /* 0x0000002e2b0e723e */ /* 0x004fe200000000ff */
[----:B------:R-:W2:Y:S01]  /*5240*/  MUFU.EX2 R44, R44 ;  /* 0x0000002c002c7308 */ /* 0x000ea20000000800 */
[C---:B------:R-:W-:Y:S01]  /*5250*/  LOP3.LUT R20, R30.reuse, 0xffff, RZ, 0xc0, !PT ;  /* 0x0000ffff1e147812 */ /* 0x040fe200078ec0ff */
[----:B------:R-:W5:Y:S01]  /*5260*/  SHFL.BFLY PT, R164, R3, 0x2, 0x1f ;  /* 0x0c401f0003a47f89 */ /* 0x000f6200000e0000 */
[----:B------:R-:W-:-:S02]  /*5270*/  LOP3.LUT R17, R30, 0xff, RZ, 0xc0, !PT ;  /* 0x000000ff1e117812 */ /* 0x000fc400078ec0ff */
[----:B------:R-:W-:Y:S01]  /*5280*/  SHF.R.U32.HI R12, RZ, 0x18, R13 ;  /* 0x00000018ff0c7819 */ /* 0x000fe2000001160d */
[----:B------:R-:W-:Y:S01]  /*5290*/  LDSM.16.MT88.4 R28, [R170+0xb000] ;  /* 0x00b00000aa1c783b */ /* 0x000fe20000004200 */
[----:B------:R-:W-:Y:S01]  /*52a0*/  LOP3.LUT R5, R5, 0xff, RZ, 0xc0, !PT ;  /* 0x000000ff05057812 */ /* 0x000fe200078ec0ff */
[----:B------:R-:W-:Y:S01]  /*52b0*/  MUFU.EX2 R37, R37 ;  /* 0x0000002500257308 */ /* 0x000fe20000000800 */
[----:B------:R-:W-:Y:S02]  /*52c0*/  LOP3.LUT R135, R15, R14, RZ, 0xc0, !PT ;  /* 0x0000000e0f877212 */ /* 0x000fe400078ec0ff */
[----:B------:R-:W-:Y:S02]  /*52d0*/  HSET2.LE.AND R133, R133, R60, PT ;  /* 0x0000003c85857233 */ /* 0x000fe40003803000 */
[----:B---3--:R-:W-:Y:S01]  /*52e0*/  F2FP.F16.F32.PACK_AB R14, R51, R50 ;  /* 0x00000032330e723e */ /* 0x008fe200000000ff */
[----:B------:R-:W-:Y:S01]  /*52f0*/  FADD.FTZ R51, R50, R51 ;  /* 0x0000003332337221 */ /* 0x000fe20000010000 */
[----:B------:R-:W-:Y:S01]  /*5300*/  PRMT R5, R5, 0x5410, R12 ;  /* 0x0000541005057816 */ /* 0x000fe2000000000c */
[----:B------:R-:W3:Y:S01]  /*5310*/  MUFU.EX2 R36, R36 ;  /* 0x0000002400247308 */ /* 0x000ee20000000800 */
[----:B------:R-:W-:Y:S01]  /*5320*/  LOP3.LUT R133, R133, R14, RZ, 0xc0, !PT ;  /* 0x0000000e85857212 */ /* 0x000fe200078ec0ff */
[----:B------:R-:W-:Y:S01]  /*5330*/  FADD.FTZ R46, R46, R51 ;  /* 0x000000332e2e7221 */ /* 0x000fe20000010000 */
[----:B------:R-:W-:-:S02]  /*5340*/  SHF.R.U32.HI R14, RZ, 0x10, R18 ;  /* 0x00000010ff0e7819 */ /* 0x000fc40000011612 */
[----:B------:R-:W-:Y:S01]  /*5350*/  HSET2.LE.AND R5, R5, R60, PT ;  /* 0x0000003c05057233 */ /* 0x000fe20003803000 */
[----:B------:R-:W-:Y:S01]  /*5360*/  FADD.FTZ R46, R43, R46 ;  /* 0x0000002e2b2e7221 */ /* 0x000fe20000010000 */
[C---:B----4-:R-:W-:Y:S01]  /*5370*/  F2FP.F16.F32.PACK_AB R54, R40.reuse, R41 ;  /* 0x000000292836723e */ /* 0x050fe200000000ff */
[----:B------:R-:W-:Y:S01]  /*5380*/  MUFU.EX2 R45, R45 ;  /* 0x0000002d002d7308 */ /* 0x000fe20000000800 */
[----:B------:R-:W-:Y:S01]  /*5390*/  SHF.R.U32.HI R20, RZ, 0x8, R20 ;  /* 0x00000008ff147819 */ /* 0x000fe20000011614 */
[----:B------:R-:W-:Y:S01]  /*53a0*/  FADD.FTZ R41, R41, R46 ;  /* 0x0000002e29297221 */ /* 0x000fe20000010000 */
[----:B-----5:R-:W-:Y:S02]  /*53b0*/  FMNMX.FTZ R164, R3, R164, !PT ;  /* 0x000000a403a47209 */ /* 0x020fe40007810000 */
[----:B------:R-:W-:Y:S01]  /*53c0*/  SHF.R.U32.HI R7, RZ, 0x18, R18 ;  /* 0x00000018ff077819 */ /* 0x000fe20000011612 */
[----:B------:R-:W-:Y:S01]  /*53d0*/  FADD.FTZ R40, R40, R41 ;  /* 0x0000002928287221 */ /* 0x000fe20000010000 */
[----:B------:R-:W-:Y:S01]  /*53e0*/  LOP3.LUT R14, R14, 0xff, RZ, 0xc0, !PT ;  /* 0x000000ff0e0e7812 */ /* 0x000fe200078ec0ff */
[----:B------:R-:W4:Y:S01]  /*53f0*/  SHFL.BFLY PT, R3, R164, 0x1, 0x1f ;  /* 0x0c201f00a4037f89 */ /* 0x000f2200000e0000 */
[----:B------:R-:W-:Y:S01]  /*5400*/  LOP3.LUT R5, R5, R54, RZ, 0xc0, !PT ;  /* 0x0000003605057212 */ /* 0x000fe200078ec0ff */
[----:B------:R-:W5:Y:S01]  /*5410*/  MUFU.EX2 R42, R42 ;  /* 0x0000002a002a7308 */ /* 0x000f620000000800 */
[----:B------:R-:W-:-:S02]  /*5420*/  PRMT R17, R17, 0x5410, R20 ;  /* 0x0000541011117816 */ /* 0x000fc40000000014 */
[----:B------:R-:W-:Y:S01]  /*5430*/  PRMT R7, R14, 0x5410, R7 ;  /* 0x000054100e077816 */ /* 0x000fe20000000007 */
[----:B------:R-:W-:Y:S01]  /*5440*/  LDSM.16.MT88.4 R20, [R221+0xa400] ;  /* 0x00a40000dd14783b */ /* 0x000fe20000004200 */
[----:B------:R-:W-:Y:S01]  /*5450*/  FMNMX.FTZ R54, R174, R63, !PT ;  /* 0x0000003fae367209 */ /* 0x000fe20007810000 */
[----:B------:R-:W-:Y:S01]  /*5460*/  IMAD.WIDE.U32 R62, R58, -0x2daee0ad, RZ ;  /* 0xd2511f533a3e7825 */ /* 0x000fe200078e00ff */
[----:B------:R-:W-:Y:S01]  /*5470*/  LOP3.LUT R14, R13, 0xffff, RZ, 0xc0, !PT ;  /* 0x0000ffff0d0e7812 */ /* 0x000fe200078ec0ff */
[----:B------:R-:W-:Y:S01]  /*5480*/  MUFU.EX2 R190, R190 ;  /* 0x000000be00be7308 */ /* 0x000fe20000000800 */
[--C-:B------:R-:W-:Y:S02]  /*5490*/  HSET2.LE.AND R6, R9, R60.reuse, PT ;  /* 0x0000003c09067233 */ /* 0x100fe40003803000 */
[----:B------:R-:W-:Y:S02]  /*54a0*/  FMNMX.FTZ R57, R167, R54, !PT ;  /* 0x00000036a7397209 */ /* 0x000fe40007810000 */
[----:B------:R-:W-:-:S02]  /*54b0*/  HSET2.LE.AND R17, R17, R60, PT ;  /* 0x0000003c11117233 */ /* 0x000fc40003803000 */
[----:B------:R-:W-:Y:S01]  /*54c0*/  SHF.R.U32.HI R14, RZ, 0x8, R14 ;  /* 0x00000008ff0e7819 */ /* 0x000fe2000001160e */
[----:B------:R-:W-:Y:S01]  /*54d0*/  MUFU.EX2 R189, R189 ;  /* 0x000000bd00bd7308 */ /* 0x000fe20000000800 */
[----:B-1----:R-:W-:Y:S02]  /*54e0*/  F2FP.F16.F32.PACK_AB R9, R38, R39 ;  /* 0x000000272609723e */ /* 0x002fe400000000ff */
[----:B--2---:R-:W-:Y:S01]  /*54f0*/  F2FP.F16.F32.PACK_AB R134, R44, R47 ;  /* 0x0000002f2c86723e */ /* 0x004fe200000000ff */
[----:B------:R-:W-:Y:S01]  /*5500*/  FADD.FTZ R47, R47, R48 ;  /* 0x000000302f2f7221 */ /* 0x000fe20000010000 */
[----:B------:R-:W-:Y:S02]  /*5510*/  LOP3.LUT R67, R13, 0xff, RZ, 0xc0, !PT ;  /* 0x000000ff0d437812 */ /* 0x000fe400078ec0ff */
[----:B------:R-:W-:Y:S01]  /*5520*/  FMNMX.FTZ R54, R172, R57, !PT ;  /* 0x00000039ac367209 */ /* 0x000fe20007810000 */
[----:B------:R-:W-:Y:S01]  /*5530*/  MUFU.EX2 R187, R187 ;  /* 0x000000bb00bb7308 */ /* 0x000fe20000000800 */
[----:B------:R-:W-:Y:S01]  /*5540*/  LOP3.LUT R134, R17, R134, RZ, 0xc0, !PT ;  /* 0x0000008611867212 */ /* 0x000fe200078ec0ff */
[----:B------:R-:W-:Y:S01]  /*5550*/  FADD.FTZ R44, R44, R47 ;  /* 0x0000002f2c2c7221 */ /* 0x000fe20000010000 */
[----:B------:R-:W-:Y:S01]  /*5560*/  PRMT R67, R67, 0x5410, R14 ;  /* 0x0000541043437816 */ /* 0x000fe2000000000e */
[----:B------:R-:W-:Y:S01]  /*5570*/  LDSM.16.MT88.4 R16, [R170+0xa400] ;  /* 0x00a40000aa10783b */ /* 0x000fe20000004200 */
[----:B------:R-:W-:-:S02]  /*5580*/  LOP3.LUT R6, R6, R9, RZ, 0xc0, !PT ;  /* 0x0000000906067212 */ /* 0x000fc400078ec0ff */
[----:B------:R-:W-:Y:S01]  /*5590*/  FMNMX.FTZ R54, R165, R54, !PT ;  /* 0x00000036a5367209 */ /* 0x000fe20007810000 */
[----:B------:R-:W-:Y:S01]  /*55a0*/  LDSM.16.MT88.4 R12, [R221+0xb400] ;  /* 0x00b40000dd0c783b */ /* 0x000fe20000004200 */
[----:B----4-:R-:W-:Y:S01]  /*55b0*/  FMNMX.FTZ R164, R164, R3, !PT ;  /* 0x00000003a4a47209 */ /* 0x010fe20007810000 */
[C---:B------:R-:W-:Y:S01]  /*55c0*/  HMMA.16816.F32 R156, R132.reuse, R148, RZ ;  /* 0x00000094849c723c */ /* 0x040fe200000018ff */
[--C-:B------:R-:W-:Y:S01]  /*55d0*/  HSET2.LE.AND R7, R7, R60.reuse, PT ;  /* 0x0000003c07077233 */ /* 0x100fe20003803000 */
[----:B------:R-:W-:Y:S01]  /*55e0*/  LDSM.16.MT88.4 R8, [R170+0xb400] ;  /* 0x00b40000aa08783b */ /* 0x000fe20000004200 */
[----:B---3--:R-:W-:Y:S01]  /*55f0*/  F2FP.F16.F32.PACK_AB R4, R36, R37 ;  /* 0x000000252404723e */ /* 0x008fe200000000ff */
[----:B------:R-:W-:Y:S01]  /*5600*/  FMUL.FTZ R196, R164, UR19 ;  /* 0x00000013a4c47c20 */ /* 0x000fe20008410000 */
[----:B------:R-:W-:Y:S01]  /*5610*/  LOP3.LUT R57, R59, R218, R216, 0x96, !PT ;  /* 0x000000da3b397212 */ /* 0x000fe200078e96d8 */
[----:B------:R-:W1:Y:S01]  /*5620*/  SHFL.BFLY PT, R3, R54, 0x2, 0x1f ;  /* 0x0c401f0036037f89 */ /* 0x000e6200000e0000 */
[C---:B------:R-:W-:Y:S01]  /*5630*/  HMMA.16816.F32 R72, R132.reuse, R80, RZ ;  /* 0x000000508448723c */ /* 0x040fe200000018ff */
[----:B------:R-:W-:Y:S01]  /*5640*/  LOP3.LUT R7, R7, R4, RZ, 0xc0, !PT ;  /* 0x0000000407077212 */ /* 0x000fe200078ec0ff */
[----:B------:R-:W-:Y:S01]  /*5650*/  MUFU.EX2 R185, R185 ;  /* 0x000000b900b97308 */ /* 0x000fe20000000800 */
[----:B------:R-:W-:Y:S01]  /*5660*/  HSET2.LE.AND R4, R67, R60, PT ;  /* 0x0000003c43047233 */ /* 0x000fe20003803000 */
[----:B------:R-:W-:Y:S01]  /*5670*/  FADD.FTZ R37, R37, R40 ;  /* 0x0000002825257221 */ /* 0x000fe20000010000 */
[----:B-----5:R-:W-:Y:S01]  /*5680*/  F2FP.F16.F32.PACK_AB R67, R42, R45 ;  /* 0x0000002d2a43723e */ /* 0x020fe200000000ff */
[C---:B------:R-:W-:Y:S01]  /*5690*/  HMMA.16816.F32 R88, R132.reuse, R96, RZ ;  /* 0x000000608458723c */ /* 0x040fe200000018ff */
[----:B------:R-:W-:Y:S01]  /*56a0*/  FSETP.NEU.FTZ.AND P1, PT, R164, -INF , PT ;  /* 0xff800000a400780b */ /* 0x000fe20003f3d000 */
[----:B------:R-:W-:Y:S01]  /*56b0*/  FADD.FTZ R45, R45, R44 ;  /* 0x0000002c2d2d7221 */ /* 0x000fe20000010000 */
[----:B------:R-:W-:Y:S01]  /*56c0*/  LOP3.LUT R4, R4, R67, RZ, 0xc0, !PT ;  /* 0x0000004304047212 */ /* 0x000fe200078ec0ff */
[----:B------:R-:W-:Y:S01]  /*56d0*/  IMAD.WIDE.U32 R66, R57, -0x2daee0ad, RZ ;  /* 0xd2511f5339427825 */ /* 0x000fe200078e00ff */
[----:B------:R-:W-:Y:S01]  /*56e0*/  FSEL R196, R196, RZ, P1 ;  /* 0x000000ffc4c47208 */ /* 0x000fe20000800000 */
[C---:B------:R-:W-:Y:S01]  /*56f0*/  HMMA.16816.F32 R104, R132.reuse, R144, RZ ;  /* 0x000000908468723c */ /* 0x040fe200000018ff */
[----:B------:R-:W-:Y:S01]  /*5700*/  MUFU.EX2 R194, R194 ;  /* 0x000000c200c27308 */ /* 0x000fe20000000800 */
[----:B------:R-:W-:Y:S01]  /*5710*/  FADD.FTZ R42, R42, R45 ;  /* 0x0000002d2a2a7221 */ /* 0x000fe20000010000 */
[----:B------:R-:W-:Y:S01]  /*5720*/  LOP3.LUT R58, R67, R244, R214, 0x96, !PT ;  /* 0x000000f4433a7212 */ /* 0x000fe200078e96d6 */
[----:B------:R-:W-:Y:S01]  /*5730*/  FFMA.FTZ R166, R55, UR19, -R196 ;  /* 0x0000001337a67c23 */ /* 0x000fe200080108c4 */
[----:B------:R-:W-:Y:S01]  /*5740*/  LOP3.LUT R57, R63, R66, R212, 0x96, !PT ;  /* 0x000000423f397212 */ /* 0x000fe200078e96d4 */
[----:B------:R-:W-:Y:S01]  /*5750*/  HMMA.16816.F32 R116, R132, R120, RZ ;  /* 0x000000788474723c */ /* 0x000fe200000018ff */
[----:B------:R-:W-:Y:S01]  /*5760*/  FFMA.FTZ R66, R87, UR19, -R196 ;  /* 0x0000001357427c23 */ /* 0x000fe200080108c4 */
[----:B------:R-:W-:-:S04]  /*5770*/  IMAD.WIDE.U32 R58, R58, -0x326172a9, RZ ;  /* 0xcd9e8d573a3a7825 */ /* 0x000fc800078e00ff */
[--C-:B------:R-:W-:Y:S01]  /*5780*/  FFMA.FTZ R63, R69, UR19, -R196.reuse ;  /* 0x00000013453f7c23 */ /* 0x100fe200080108c4 */
[----:B------:R-:W-:Y:S01]  /*5790*/  FFMA.FTZ R67, R85, UR19, -R196 ;  /* 0x0000001355437c23 */ /* 0x000fe200080108c4 */
[----:B-1----:R-:W-:Y:S01]  /*57a0*/  FMNMX.FTZ R3, R54, R3, !PT ;  /* 0x0000000336037209 */ /* 0x002fe20007810000 */
[----:B------:R-:W-:Y:S01]  /*57b0*/  HMMA.16816.F32 R124, R132, R28, RZ ;  /* 0x0000001c847c723c */ /* 0x000fe200000018ff */
[----:B------:R-:W-:-:S04]  /*57c0*/  IMAD.WIDE.U32 R112, R57, -0x326172a9, RZ ;  /* 0xcd9e8d5739707825 */ /* 0x000fc800078e00ff */
[--C-:B------:R-:W-:Y:S01]  /*57d0*/  FFMA.FTZ R57, R65, UR19, -R196.reuse ;  /* 0x0000001341397c23 */ /* 0x100fe200080108c4 */
[----:B------:R-:W-:Y:S01]  /*57e0*/  MUFU.EX2 R66, R66 ;  /* 0x0000004200427308 */ /* 0x000fe20000000800 */
[----:B------:R-:W1:Y:S01]  /*57f0*/  SHFL.BFLY PT, R102, R3, 0x1, 0x1f ;  /* 0x0c201f0003667f89 */ /* 0x000e6200000e0000 */
[--C-:B------:R-:W-:Y:S01]  /*5800*/  FFMA.FTZ R197, R197, UR19, -R196.reuse ;  /* 0x00000013c5c57c23 */ /* 0x100fe200080108c4 */
[C---:B------:R-:W-:Y:S01]  /*5810*/  HMMA.16816.F32 R152, R132.reuse, R150, RZ ;  /* 0x000000968498723c */ /* 0x040fe200000018ff */
[----:B------:R-:W-:Y:S01]  /*5820*/  LOP3.LUT R114, R113, R58, R211, 0x96, !PT ;  /* 0x0000003a71727212 */ /* 0x000fe200078e96d3 */
[--C-:B------:R-:W-:Y:S01]  /*5830*/  FFMA.FTZ R58, R71, UR19, -R196.reuse ;  /* 0x00000013473a7c23 */ /* 0x100fe200080108c4 */
[----:B------:R-:W-:Y:S01]  /*5840*/  FFMA.FTZ R179, R179, UR19, -R196 ;  /* 0x00000013b3b37c23 */ /* 0x000fe200080108c4 */
[----:B------:R-:W-:Y:S01]  /*5850*/  FADD.FTZ R39, R39, R42 ;  /* 0x0000002a27277221 */ /* 0x000fe20000010000 */
[----:B------:R-:W2:Y:S01]  /*5860*/  MUFU.EX2 R63, R63 ;  /* 0x0000003f003f7308 */ /* 0x000ea20000000800 */
[----:B------:R-:W-:Y:S01]  /*5870*/  HMMA.16816.F32 R76, R132, R82, RZ ;  /* 0x00000052844c723c */ /* 0x000fe200000018ff */
[----:B------:R-:W-:-:S04]  /*5880*/  IMAD.WIDE.U32 R114, R114, -0x2daee0ad, RZ ;  /* 0xd2511f5372727825 */ /* 0x000fc800078e00ff */
[----:B------:R-:W-:Y:S01]  /*5890*/  FADD.FTZ R39, R38, R39 ;  /* 0x0000002726277221 */ /* 0x000fe20000010000 */
[----:B------:R-:W-:Y:S01]  /*58a0*/  FFMA.FTZ R176, R176, UR19, -R196 ;  /* 0x00000013b0b07c23 */ /* 0x000fe200080108c4 */
[----:B------:R-:W-:Y:S01]  /*58b0*/  FADD.FTZ R36, R36, R37 ;  /* 0x0000002524247221 */ /* 0x000fe20000010000 */
[C---:B------:R-:W-:Y:S01]  /*58c0*/  HMMA.16816.F32 R92, R132.reuse, R98, RZ ;  /* 0x00000062845c723c */ /* 0x040fe200000018ff */
[----:B------:R-:W-:Y:S05]  /*58d0*/  MUFU.EX2 R166, R166 ;  /* 0x000000a600a67308 */ /* 0x000fea0000000800 */
[----:B------:R-:W-:Y:S03]  /*58e0*/  HMMA.16816.F32 R108, R132, R146, RZ ;  /* 0x00000092846c723c */ /* 0x000fe600000018ff */
[----:B------:R-:W3:Y:S01]  /*58f0*/  MUFU.EX2 R67, R67 ;  /* 0x0000004300437308 */ /* 0x000ee20000000800 */
[----:B-1----:R-:W-:-:S02]  /*5900*/  FMNMX.FTZ R3, R3, R102, !PT ;  /* 0x0000006603037209 */ /* 0x002fc40007810000 */
[C---:B------:R-:W-:Y:S01]  /*5910*/  HMMA.16816.F32 R140, R132.reuse, R122, RZ ;  /* 0x0000007a848c723c */ /* 0x040fe200000018ff */
[----:B--2---:R-:W-:Y:S02]  /*5920*/  F2FP.F16.F32.PACK_AB R130, R63, R66 ;  /* 0x000000423f82723e */ /* 0x004fe400000000ff */
[C---:B------:R-:W-:Y:S01]  /*5930*/  FMUL.FTZ R183, R3.reuse, UR19 ;  /* 0x0000001303b77c20 */ /* 0x040fe20008410000 */
[----:B------:R-:W-:Y:S01]  /*5940*/  FSETP.NEU.FTZ.AND P1, PT, R3, -INF , PT ;  /* 0xff8000000300780b */ /* 0x000fe20003f3d000 */
[----:B------:R-:W-:Y:S01]  /*5950*/  MUFU.EX2 R58, R58 ;  /* 0x0000003a003a7308 */ /* 0x000fe20000000800 */
[----:B------:R-:W-:Y:S02]  /*5960*/  HMMA.16816.F32 R132, R132, R30, RZ ;  /* 0x0000001e8484723c */ /* 0x000fe400000018ff */
[----:B------:R-:W-:-:S04]  /*5970*/  FSEL R183, R183, RZ, P1 ;  /* 0x000000ffb7b77208 */ /* 0x000fc80000800000 */
[C---:B------:R-:W-:Y:S01]  /*5980*/  HMMA.16816.F32 R156, R4.reuse, R32, R156 ;  /* 0x00000020049c723c */ /* 0x040fe2000000189c */
[----:B------:R-:W-:Y:S01]  /*5990*/  MUFU.EX2 R57, R57 ;  /* 0x0000003900397308 */ /* 0x000fe20000000800 */
[----:B---3--:R-:W-:Y:S01]  /*59a0*/  F2FP.F16.F32.PACK_AB R128, R67, R166 ;  /* 0x000000a64380723e */ /* 0x008fe200000000ff */
[----:B------:R-:W-:Y:S01]  /*59b0*/  FFMA.FTZ R200, R200, UR19, -R183 ;  /* 0x00000013c8c87c23 */ /* 0x000fe200080108b7 */
[----:B------:R-:W-:Y:S01]  /*59c0*/  FADD.FTZ R67, R166, R67 ;  /* 0x00000043a6437221 */ /* 0x000fe20000010000 */
[--C-:B------:R-:W-:Y:S01]  /*59d0*/  FFMA.FTZ R174, R174, UR19, -R183.reuse ;  /* 0x00000013aeae7c23 */ /* 0x100fe200080108b7 */
[C---:B------:R-:W-:Y:S01]  /*59e0*/  HMMA.16816.F32 R72, R4.reuse, R24, R72 ;  /* 0x000000180448723c */ /* 0x040fe20000001848 */
[----:B------:R-:W-:Y:S01]  /*59f0*/  FFMA.FTZ R167, R167, UR19, -R183 ;  /* 0x00000013a7a77c23 */ /* 0x000fe200080108b7 */
[----:B------:R-:W-:Y:S01]  /*5a00*/  FADD.FTZ R66, R66, R67 ;  /* 0x0000004342427221 */ /* 0x000fe20000010000 */
[----:B------:R-:W-:Y:S01]  /*5a10*/  MUFU.EX2 R204, R204 ;  /* 0x000000cc00cc7308 */ /* 0x000fe20000000800 */
[--C-:B------:R-:W-:Y:S01]  /*5a20*/  FFMA.FTZ R172, R172, UR19, -R183.reuse ;  /* 0x00000013acac7c23 */ /* 0x100fe200080108b7 */
[----:B------:R-:W-:Y:S01]  /*5a30*/  FFMA.FTZ R165, R165, UR19, -R183 ;  /* 0x00000013a5a57c23 */ /* 0x000fe200080108b7 */
[----:B------:R-:W-:Y:S01]  /*5a40*/  HMMA.16816.F32 R88, R4, R20, R88 ;  /* 0x000000140458723c */ /* 0x000fe20000001858 */
[----:B------:R-:W-:-:S04]  /*5a50*/  FADD.FTZ R63, R63, R66 ;  /* 0x000000423f3f7221 */ /* 0x000fc80000010000 */
        /* <DEDUP_REMOVED lines=15> */
[----:B------:R-:W-:Y:S07]  /*5b50*/  HMMA.16816.F32 R132, R4, R10, R132 ;  /* 0x0000000a0484723c */ /* 0x000fee0000001884 */
[----:B------:R-:W-:Y:S01]  /*5b60*/  LOP3.LUT R4, R59, R246, R213, 0x96, !PT ;  /* 0x000000f63b047212 */ /* 0x000fe200078e96d5 */
[----:B------:R-:W-:Y:S04]  /*5b70*/  MUFU.EX2 R195, R195 ;  /* 0x000000c300c37308 */ /* 0x000fe80000000800 */
[----:B------:R-:W-:-:S04]  /*5b80*/  IMAD.WIDE.U32 R4, R4, -0x2daee0ad, RZ ;  /* 0xd2511f5304047825 */ /* 0x000fc800078e00ff */
[----:B------:R-:W-:Y:S01]  /*5b90*/  MUFU.EX2 R198, R198 ;  /* 0x000000c600c67308 */ /* 0x000fe20000000800 */
[----:B------:R-:W-:Y:S02]  /*5ba0*/  LOP3.LUT R62, R5, R62, R210, 0x96, !PT ;  /* 0x0000003e053e7212 */ /* 0x000fe400078e96d2 */
[----:B------:R-:W-:-:S03]  /*5bb0*/  LOP3.LUT R4, R115, R4, R209, 0x96, !PT ;  /* 0x0000000473047212 */ /* 0x000fc600078e96d1 */
[----:B------:R-:W-:Y:S02]  /*5bc0*/  IMAD.WIDE.U32 R54, R62, -0x326172a9, RZ ;  /* 0xcd9e8d573e367825 */ /* 0x000fe400078e00ff */
[----:B------:R-:W-:Y:S02]  /*5bd0*/  MUFU.EX2 R179, R179 ;  /* 0x000000b300b37308 */ /* 0x000fe40000000800 */
[----:B------:R-:W-:Y:S01]  /*5be0*/  IMAD.WIDE.U32 R6, R4, -0x326172a9, RZ ;  /* 0xcd9e8d5704067825 */ /* 0x000fe200078e00ff */
[----:B------:R-:W-:-:S03]  /*5bf0*/  LOP3.LUT R112, R55, R112, R175, 0x96, !PT ;  /* 0x0000007037707212 */ /* 0x000fc600078e96af */
[----:B------:R-:W-:Y:S01]  /*5c00*/  FFMA.FTZ R55, R61, UR19, -R196 ;  /* 0x000000133d377c23 */ /* 0x000fe200080108c4 */
[----:B------:R-:W-:Y:S01]  /*5c10*/  LOP3.LUT R5, R7, R54, R207, 0x96, !PT ;  /* 0x0000003607057212 */ /* 0x000fe200078e96cf */
[----:B------:R-:W-:Y:S01]  /*5c20*/  IMAD.WIDE.U32 R112, R112, -0x2daee0ad, RZ ;  /* 0xd2511f5370707825 */ /* 0x000fe200078e00ff */
[----:B------:R-:W-:-:S03]  /*5c30*/  LOP3.LUT R54, R6, 0xffff, RZ, 0xc0, !PT ;  /* 0x0000ffff06367812 */ /* 0x000fc600078ec0ff */
[----:B------:R-:W-:Y:S01]  /*5c40*/  MUFU.EX2 R55, R55 ;  /* 0x0000003700377308 */ /* 0x000fe20000000800 */
[----:B------:R-:W-:Y:S02]  /*5c50*/  LOP3.LUT R59, R6, 0xff, RZ, 0xc0, !PT ;  /* 0x000000ff063b7812 */ /* 0x000fe400078ec0ff */
[----:B------:R-:W-:Y:S02]  /*5c60*/  SHF.R.U32.HI R54, RZ, 0x8, R54 ;  /* 0x00000008ff367819 */ /* 0x000fe40000011636 */
[----:B------:R-:W-:Y:S02]  /*5c70*/  SHF.R.U32.HI R62, RZ, 0x10, R6 ;  /* 0x00000010ff3e7819 */ /* 0x000fe40000011606 */
[----:B------:R-:W-:Y:S01]  /*5c80*/  SHF.R.U32.HI R61, RZ, 0x10, R112 ;  /* 0x00000010ff3d7819 */ /* 0x000fe20000011670 */
[----:B------:R-:W-:Y:S01]  /*5c90*/  MUFU.EX2 R174, R174 ;  /* 0x000000ae00ae7308 */ /* 0x000fe20000000800 */
[----:B------:R-:W-:Y:S01]  /*5ca0*/  PRMT R59, R59, 0x5410, R54 ;  /* 0x000054103b3b7816 */ /* 0x000fe20000000036 */
[----:B------:R-:W-:Y:S01]  /*5cb0*/  FFMA.FTZ R54, R53, UR19, -R196 ;  /* 0x0000001335367c23 */ /* 0x000fe200080108c4 */
[----:B------:R-:W-:Y:S01]  /*5cc0*/  LOP3.LUT R53, R62, 0xff, RZ, 0xc0, !PT ;  /* 0x000000ff3e357812 */ /* 0x000fe200078ec0ff */
[----:B------:R-:W-:Y:S01]  /*5cd0*/  FFMA.FTZ R62, R86, UR19, -R183 ;  /* 0x00000013563e7c23 */ /* 0x000fe200080108b7 */
[----:B------:R-:W-:-:S02]  /*5ce0*/  LOP3.LUT R65, R112, 0xffff, RZ, 0xc0, !PT ;  /* 0x0000ffff70417812 */ /* 0x000fc400078ec0ff */
[----:B------:R-:W-:Y:S01]  /*5cf0*/  LOP3.LUT R86, R61, 0xff, RZ, 0xc0, !PT ;  /* 0x000000ff3d567812 */ /* 0x000fe200078ec0ff */
[----:B------:R-:W-:Y:S01]  /*5d00*/  FFMA.FTZ R61, R100, UR19, -R183 ;  /* 0x00000013643d7c23 */ /* 0x000fe200080108b7 */
[----:B------:R-:W-:Y:S01]  /*5d10*/  SHF.R.U32.HI R102, RZ, 0x8, R65 ;  /* 0x00000008ff667819 */ /* 0x000fe20000011641 */
[--C-:B------:R-:W-:Y:S01]  /*5d20*/  FFMA.FTZ R65, R64, UR19, -R183.reuse ;  /* 0x0000001340417c23 */ /* 0x100fe200080108b7 */
[----:B------:R-:W-:Y:S01]  /*5d30*/  FFMA.FTZ R64, R84, UR19, -R183 ;  /* 0x0000001354407c23 */ /* 0x000fe200080108b7 */
[----:B------:R-:W-:Y:S01]  /*5d40*/  MUFU.EX2 R62, R62 ;  /* 0x0000003e003e7308 */ /* 0x000fe20000000800 */
[----:B------:R-:W-:Y:S02]  /*5d50*/  SHF.R.U32.HI R6, RZ, 0x18, R6 ;  /* 0x00000018ff067819 */ /* 0x000fe40000011606 */
[----:B------:R-:W-:Y:S02]  /*5d60*/  SHF.R.U32.HI R7, RZ, 0x18, R112 ;  /* 0x00000018ff077819 */ /* 0x000fe40000011670 */
[----:B------:R-:W-:-:S02]  /*5d70*/  SHF.R.U32.HI R71, RZ, 0x10, R5 ;  /* 0x00000010ff477819 */ /* 0x000fc40000011605 */
[----:B------:R-:W-:Y:S01]  /*5d80*/  LOP3.LUT R4, R113, R114, R173, 0x96, !PT ;  /* 0x0000007271047212 */ /* 0x000fe200078e96ad */
[----:B------:R-:W1:Y:S01]  /*5d90*/  MUFU.EX2 R61, R61 ;  /* 0x0000003d003d7308 */ /* 0x000e620000000800 */
[----:B------:R-:W-:Y:S02]  /*5da0*/  PRMT R53, R53, 0x5410, R6 ;  /* 0x0000541035357816 */ /* 0x000fe40000000006 */
[----:B------:R-:W-:Y:S02]  /*5db0*/  PRMT R7, R86, 0x5410, R7 ;  /* 0x0000541056077816 */ /* 0x000fe40000000007 */
[----:B------:R-:W-:Y:S02]  /*5dc0*/  SHF.R.U32.HI R6, RZ, 0x18, R5 ;  /* 0x00000018ff067819 */ /* 0x000fe40000011605 */
[----:B------:R-:W-:Y:S01]  /*5dd0*/  LOP3.LUT R71, R71, 0xff, RZ, 0xc0, !PT ;  /* 0x000000ff47477812 */ /* 0x000fe200078ec0ff */
[----:B------:R-:W-:Y:S01]  /*5de0*/  MUFU.EX2 R65, R65 ;  /* 0x0000004100417308 */ /* 0x000fe20000000800 */
[----:B------:R-:W-:-:S02]  /*5df0*/  LOP3.LUT R86, R5, 0xffff, RZ, 0xc0, !PT ;  /* 0x0000ffff05567812 */ /* 0x000fc400078ec0ff */
[----:B------:R-:W-:Y:S02]  /*5e00*/  LOP3.LUT R87, R5, 0xff, RZ, 0xc0, !PT ;  /* 0x000000ff05577812 */ /* 0x000fe400078ec0ff */
[C---:B------:R-:W-:Y:S02]  /*5e10*/  LOP3.LUT R85, R4.reuse, 0xffff, RZ, 0xc0, !PT ;  /* 0x0000ffff04557812 */ /* 0x040fe400078ec0ff */
[----:B------:R-:W-:Y:S01]  /*5e20*/  SHF.R.U32.HI R5, RZ, 0x10, R4 ;  /* 0x00000010ff057819 */ /* 0x000fe20000011604 */
[----:B------:R-:W2:Y:S01]  /*5e30*/  MUFU.EX2 R64, R64 ;  /* 0x0000004000407308 */ /* 0x000ea20000000800 */
[----:B------:R-:W-:Y:S02]  /*5e40*/  PRMT R71, R71, 0x5410, R6 ;  /* 0x0000541047477816 */ /* 0x000fe40000000006 */
[----:B------:R-:W-:Y:S02]  /*5e50*/  SHF.R.U32.HI R85, RZ, 0x8, R85 ;  /* 0x00000008ff557819 */ /* 0x000fe40000011655 */
[----:B------:R-:W-:-:S02]  /*5e60*/  LOP3.LUT R6, R4, 0xff, RZ, 0xc0, !PT ;  /* 0x000000ff04067812 */ /* 0x000fc400078ec0ff */
[----:B------:R-:W-:Y:S01]  /*5e70*/  SHF.R.U32.HI R86, RZ, 0x8, R86 ;  /* 0x00000008ff567819 */ /* 0x000fe20000011656 */
[----:B------:R-:W3:Y:S01]  /*5e80*/  MUFU.EX2 R54, R54 ;  /* 0x0000003600367308 */ /* 0x000ee20000000800 */
[----:B------:R-:W-:Y:S02]  /*5e90*/  SHF.R.U32.HI R4, RZ, 0x18, R4 ;  /* 0x00000018ff047819 */ /* 0x000fe40000011604 */
[----:B------:R-:W-:Y:S02]  /*5ea0*/  LOP3.LUT R5, R5, 0xff, RZ, 0xc0, !PT ;  /* 0x000000ff05057812 */ /* 0x000fe400078ec0ff */
[----:B------:R-:W-:Y:S01]  /*5eb0*/  PRMT R85, R6, 0x5410, R85 ;  /* 0x0000541006557816 */ /* 0x000fe20000000055 */
[--C-:B------:R-:W-:Y:S01]  /*5ec0*/  FFMA.FTZ R6, R52, UR19, -R183.reuse ;  /* 0x0000001334067c23 */ /* 0x100fe200080108b7 */
[----:B------:R-:W-:Y:S01]  /*5ed0*/  PRMT R87, R87, 0x5410, R86 ;  /* 0x0000541057577816 */ /* 0x000fe20000000056 */
[--C-:B------:R-:W-:Y:S01]  /*5ee0*/  FFMA.FTZ R52, R56, UR19, -R183.reuse ;  /* 0x0000001338347c23 */ /* 0x100fe200080108b7 */
[----:B------:R-:W-:Y:S01]  /*5ef0*/  PRMT R5, R5, 0x5410, R4 ;  /* 0x0000541005057816 */ /* 0x000fe20000000004 */
[----:B------:R-:W-:Y:S01]  /*5f00*/  FFMA.FTZ R56, R68, UR19, -R183 ;  /* 0x0000001344387c23 */ /* 0x000fe200080108b7 */
[--C-:B------:R-:W-:Y:S01]  /*5f10*/  HSET2.LE.AND R131, R53, R60.reuse, PT ;  /* 0x0000003c35837233 */ /* 0x100fe20003803000 */
[----:B------:R-:W-:Y:S01]  /*5f20*/  MUFU.EX2 R167, R167 ;  /* 0x000000a700a77308 */ /* 0x000fe20000000800 */
[----:B------:R-:W-:-:S02]  /*5f30*/  HSET2.LE.AND R59, R59, R60, PT ;  /* 0x0000003c3b3b7233 */ /* 0x000fc40003803000 */
[----:B-1----:R-:W-:Y:S02]  /*5f40*/  F2FP.F16.F32.PACK_AB R4, R61, R62 ;  /* 0x0000003e3d04723e */ /* 0x002fe400000000ff */
[----:B------:R-:W-:Y:S02]  /*5f50*/  LOP3.LUT R69, R112, 0xff, RZ, 0xc0, !PT ;  /* 0x000000ff70457812 */ /* 0x000fe400078ec0ff */
[----:B------:R-:W-:Y:S01]  /*5f60*/  LOP3.LUT R131, R131, R4, RZ, 0xc0, !PT ;  /* 0x0000000483837212 */ /* 0x000fe200078ec0ff */
[----:B------:R1:W-:Y:S01]  /*5f70*/  MUFU.EX2 R53, R6 ;  /* 0x0000000600357308 */ /* 0x0003e20000000800 */
[--C-:B------:R-:W-:Y:S02]  /*5f80*/  HSET2.LE.AND R87, R87, R60.reuse, PT ;  /* 0x0000003c57577233 */ /* 0x100fe40003803000 */
[----:B------:R-:W-:Y:S02]  /*5f90*/  HSET2.LE.AND R71, R71, R60, PT ;  /* 0x0000003c47477233 */ /* 0x000fe40003803000 */
[----:B------:R-:W-:-:S02]  /*5fa0*/  PRMT R69, R69, 0x5410, R102 ;  /* 0x0000541045457816 */ /* 0x000fc40000000066 */
[----:B------:R-:W-:Y:S01]  /*5fb0*/  LOP3.LUT R130, R59, R130, RZ, 0xc0, !PT ;  /* 0x000000823b827212 */ /* 0x000fe200078ec0ff */
[----:B------:R-:W4:Y:S01]  /*5fc0*/  MUFU.EX2 R52, R52 ;  /* 0x0000003400347308 */ /* 0x000f220000000800 */
[----:B--2---:R-:W-:Y:S01]  /*5fd0*/  F2FP.F16.F32.PACK_AB R4, R64, R65 ;  /* 0x000000414004723e */ /* 0x004fe200000000ff */
[----:B------:R-:W-:Y:S01]  /*5fe0*/  FFMA.FTZ R59, R70, UR19, -R183 ;  /* 0x00000013463b7c23 */ /* 0x000fe200080108b7 */
[----:B------:R-:W-:Y:S01]  /*5ff0*/  LOP3.LUT R128, R87, R128, RZ, 0xc0, !PT ;  /* 0x0000008057807212 */ /* 0x000fe200078ec0ff */
[----:B------:R-:W-:Y:S01]  /*6000*/  FADD.FTZ R65, R65, R64 ;  /* 0x0000004041417221 */ /* 0x000fe20000010000 */
[----:B------:R-:W-:Y:S02]  /*6010*/  LOP3.LUT R129, R71, R4, RZ, 0xc0, !PT ;  /* 0x0000000447817212 */ /* 0x000fe400078ec0ff */
[--C-:B------:R-:W-:Y:S01]  /*6020*/  HSET2.LE.AND R7, R7, R60.reuse, PT ;  /* 0x0000003c07077233 */ /* 0x100fe20003803000 */
[----:B------:R-:W-:Y:S01]  /*6030*/  MUFU.EX2 R59, R59 ;  /* 0x0000003b003b7308 */ /* 0x000fe20000000800 */
[--C-:B-1----:R-:W-:Y:S01]  /*6040*/  HSET2.LE.AND R6, R69, R60.reuse, PT ;  /* 0x0000003c45067233 */ /* 0x102fe20003803000 */
[----:B------:R-:W-:Y:S01]  /*6050*/  FADD.FTZ R62, R62, R65 ;  /* 0x000000413e3e7221 */ /* 0x000fe20000010000 */
[----:B---3--:R-:W-:Y:S01]  /*6060*/  F2FP.F16.F32.PACK_AB R69, R54, R55 ;  /* 0x000000373645723e */ /* 0x008fe200000000ff */
[C---:B------:R-:W-:Y:S01]  /*6070*/  HMMA.16816.F32 R160, R128.reuse, R148, RZ ;  /* 0x0000009480a0723c */ /* 0x040fe200000018ff */
[----:B------:R-:W-:Y:S01]  /*6080*/  HSET2.LE.AND R5, R5, R60, PT ;  /* 0x0000003c05057233 */ /* 0x000fe20003803000 */
[----:B------:R-:W-:Y:S01]  /*6090*/  FADD.FTZ R62, R61, R62 ;  /* 0x0000003e3d3e7221 */ /* 0x000fe20000010000 */
[----:B------:R-:W-:Y:S01]  /*60a0*/  LOP3.LUT R6, R6, R69, RZ, 0xc0, !PT ;  /* 0x0000004506067212 */ /* 0x000fe200078ec0ff */
[----:B------:R-:W1:Y:S01]  /*60b0*/  MUFU.EX2 R56, R56 ;  /* 0x0000003800387308 */ /* 0x000e620000000800 */
[----:B----4-:R-:W-:Y:S01]  /*60c0*/  F2FP.F16.F32.PACK_AB R4, R52, R53 ;  /* 0x000000353404723e */ /* 0x010fe200000000ff */
[----:B------:R-:W-:Y:S03]  /*60d0*/  HMMA.16816.F32 R68, R128, R80, RZ ;  /* 0x000000508044723c */ /* 0x000fe600000018ff */
[----:B------:R-:W-:-:S02]  /*60e0*/  LOP3.LUT R7, R7, R4, RZ, 0xc0, !PT ;  /* 0x0000000407077212 */ /* 0x000fc400078ec0ff */
[----:B------:R-:W-:Y:S01]  /*60f0*/  HSET2.LE.AND R4, R85, R60, PT ;  /* 0x0000003c55047233 */ /* 0x000fe20003803000 */
[C---:B------:R-:W-:Y:S01]  /*6100*/  HMMA.16816.F32 R100, R128.reuse, R144, RZ ;  /* 0x000000908064723c */ /* 0x040fe200000018ff */
[C---:B------:R-:W-:Y:S01]  /*6110*/  F2FP.F16.F32.PACK_AB R81, R57.reuse, R58 ;  /* 0x0000003a3951723e */ /* 0x040fe200000000ff */
[----:B------:R-:W-:Y:S01]  /*6120*/  FADD.FTZ R58, R58, R63 ;  /* 0x0000003f3a3a7221 */ /* 0x000fe20000010000 */
[----:B------:R-:W-:Y:S02]  /*6130*/  MUFU.EX2 R176, R176 ;  /* 0x000000b000b07308 */ /* 0x000fe40000000800 */
[----:B------:R-:W-:Y:S01]  /*6140*/  LOP3.LUT R4, R4, R81, RZ, 0xc0, !PT ;  /* 0x0000005104047212 */ /* 0x000fe200078ec0ff */
[----:B------:R-:W-:Y:S01]  /*6150*/  HMMA.16816.F32 R148, R128, R150, RZ ;  /* 0x000000968094723c */ /* 0x000fe200000018ff */
[----:B------:R-:W-:Y:S01]  /*6160*/  FADD.FTZ R58, R57, R58 ;  /* 0x0000003a393a7221 */ /* 0x000fe20000010000 */
[----:B-1----:R-:W-:Y:S01]  /*6170*/  F2FP.F16.F32.PACK_AB R80, R56, R59 ;  /* 0x0000003b3850723e */ /* 0x002fe200000000ff */
[----:B------:R-:W-:-:S02]  /*6180*/  FADD.FTZ R59, R59, R62 ;  /* 0x0000003e3b3b7221 */ /* 0x000fc40000010000 */
[----:B------:R-:W-:Y:S01]  /*6190*/  FADD.FTZ R55, R55, R58 ;  /* 0x0000003a37377221 */ /* 0x000fe20000010000 */
[C---:B------:R-:W-:Y:S01]  /*61a0*/  HMMA.16816.F32 R112, R128.reuse, R120, RZ ;  /* 0x000000788070723c */ /* 0x040fe200000018ff */
[----:B------:R-:W-:Y:S01]  /*61b0*/  LOP3.LUT R5, R5, R80, RZ, 0xc0, !PT ;  /* 0x0000005005057212 */ /* 0x000fe200078ec0ff */
[----:B------:R-:W-:Y:S01]  /*61c0*/  FADD.FTZ R56, R56, R59 ;  /* 0x0000003b38387221 */ /* 0x000fe20000010000 */
[----:B------:R-:W-:Y:S01]  /*61d0*/  FADD.FTZ R54, R54, R55 ;  /* 0x0000003736367221 */ /* 0x000fe20000010000 */
[----:B------:R-:W-:Y:S02]  /*61e0*/  MUFU.EX2 R172, R172 ;  /* 0x000000ac00ac7308 */ /* 0x000fe40000000800 */
[----:B------:R-:W-:Y:S01]  /*61f0*/  HMMA.16816.F32 R84, R128, R96, RZ ;  /* 0x000000608054723c */ /* 0x000fe200000018ff */
[----:B------:R-:W-:-:S04]  /*6200*/  FADD.FTZ R53, R53, R56 ;  /* 0x0000003835357221 */ /* 0x000fc80000010000 */
[----:B------:R-:W-:Y:S01]  /*6210*/  FADD.FTZ R53, R52, R53 ;  /* 0x0000003534357221 */ /* 0x000fe20000010000 */
[C---:B------:R-:W-:Y:S01]  /*6220*/  HMMA.16816.F32 R68, R4.reuse, R24, R68 ;  /* 0x000000180444723c */ /* 0x040fe20000001844 */
[----:B------:R-:W-:Y:S05]  /*6230*/  MUFU.EX2 R165, R165 ;  /* 0x000000a500a57308 */ /* 0x000fea0000000800 */
[----:B------:R-:W-:Y:S01]  /*6240*/  HMMA.16816.F32 R160, R4, R32, R160 ;  /* 0x0000002004a0723c */ /* 0x000fe200000018a0 */
[----:B------:R-:W-:Y:S02]  /*6250*/  IMAD.MOV.U32 R24, RZ, RZ, R136 ;  /* 0x000000ffff187224 */ /* 0x000fe400078e0088 */
[----:B------:R-:W-:-:S03]  /*6260*/  IMAD.MOV.U32 R25, RZ, RZ, R137 ;  /* 0x000000ffff197224 */ /* 0x000fc600078e0089 */
[----:B------:R-:W-:Y:S01]  /*6270*/  HMMA.16816.F32 R136, R128, R28, RZ ;  /* 0x0000001c8088723c */ /* 0x000fe200000018ff */
[----:B------:R-:W-:-:S05]  /*6280*/  IMAD.WIDE.U32 R32, R168, -0x2daee0ad, RZ ;  /* 0xd2511f53a8207825 */ /* 0x000fca00078e00ff */
[C---:B------:R-:W-:Y:S06]  /*6290*/  HMMA.16816.F32 R100, R4.reuse, R16, R100 ;  /* 0x000000100464723c */ /* 0x040fec0000001864 */
[C---:B------:R-:W-:Y:S06]  /*62a0*/  HMMA.16816.F32 R112, R4.reuse, R12, R112 ;  /* 0x0000000c0470723c */ /* 0x040fec0000001870 */
[C---:B------:R-:W-:Y:S06]  /*62b0*/  HMMA.16816.F32 R148, R4.reuse, R34, R148 ;  /* 0x000000220494723c */ /* 0x040fec0000001894 */
[----:B------:R-:W-:Y:S06]  /*62c0*/  HMMA.16816.F32 R136, R4, R8, R136 ;  /* 0x000000080488723c */ /* 0x000fec0000001888 */
[----:B------:R-:W-:Y:S01]  /*62d0*/  HMMA.16816.F32 R80, R128, R82, RZ ;  /* 0x000000528050723c */ /* 0x000fe200000018ff */
[----:B------:R-:W-:Y:S01]  /*62e0*/  LOP3.LUT R8, R33, UR10, R241, 0x96, !PT ;  /* 0x0000000a21087c12 */ /* 0x000fe2000f8e96f1 */
[----:B------:R-:W-:-:S04]  /*62f0*/  IMAD.WIDE.U32 R32, R169, -0x326172a9, RZ ;  /* 0xcd9e8d57a9207825 */ /* 0x000fc800078e00ff */
[----:B------:R-:W-:Y:S01]  /*6300*/  IMAD.WIDE.U32 R16, R8, -0x326172a9, RZ ;  /* 0xcd9e8d5708107825 */ /* 0x000fe200078e00ff */
[C---:B------:R-:W-:Y:S03]  /*6310*/  HMMA.16816.F32 R96, R128.reuse, R98, RZ ;  /* 0x000000628060723c */ /* 0x040fe600000018ff */
[----:B------:R-:W-:Y:S01]  /*6320*/  IMAD.MOV.U32 R249, RZ, RZ, R17 ;  /* 0x000000fffff97224 */ /* 0x000fe200078e0011 */
[--C-:B------:R-:W-:Y:S02]  /*6330*/  LOP3.LUT R8, R17, R32, R216.reuse, 0x96, !PT ;  /* 0x0000002011087212 */ /* 0x100fe400078e96d8 */
[----:B------:R-:W-:Y:S01]  /*6340*/  LOP3.LUT R9, R25, R16, R215, 0x96, !PT ;  /* 0x0000001019097212 */ /* 0x000fe200078e96d7 */
[----:B------:R-:W-:Y:S01]  /*6350*/  HMMA.16816.F32 R144, R128, R146, RZ ;  /* 0x000000928090723c */ /* 0x000fe200000018ff */
[----:B------:R-:W-:Y:S01]  /*6360*/  LOP3.LUT R216, R249, R218, R216, 0x96, !PT ;  /* 0x000000daf9d87212 */ /* 0x000fe200078e96d8 */
[----:B------:R-:W-:-:S04]  /*6370*/  IMAD.WIDE.U32 R34, R8, -0x2daee0ad, RZ ;  /* 0xd2511f5308227825 */ /* 0x000fc800078e00ff */
[----:B------:R-:W-:Y:S01]  /*6380*/  IMAD.WIDE.U32 R12, R9, -0x2daee0ad, RZ ;  /* 0xd2511f53090c7825 */ /* 0x000fe200078e00ff */
[----:B------:R-:W-:Y:S01]  /*6390*/  LOP3.LUT R188, R35, R188, R214, 0x96, !PT ;  /* 0x000000bc23bc7212 */ /* 0x000fe200078e96d6 */
[----:B------:R-:W-:Y:S02]  /*63a0*/  HMMA.16816.F32 R120, R128, R122, RZ ;  /* 0x0000007a8078723c */ /* 0x000fe400000018ff */
[----:B------:R-:W-:Y:S01]  /*63b0*/  IMAD.WIDE.U32 R216, R216, -0x2daee0ad, RZ ;  /* 0xd2511f53d8d87825 */ /* 0x000fe200078e00ff */
[----:B------:R-:W-:-:S03]  /*63c0*/  LOP3.LUT R34, R13, R34, R212, 0x96, !PT ;  /* 0x000000220d227212 */ /* 0x000fc600078e96d4 */
[----:B------:R-:W-:Y:S01]  /*63d0*/  IMAD.WIDE.U32 R32, R188, -0x326172a9, RZ ;  /* 0xcd9e8d57bc207825 */ /* 0x000fe200078e00ff */
[----:B------:R-:W-:Y:S01]  /*63e0*/  HMMA.16816.F32 R128, R128, R30, RZ ;  /* 0x0000001e8080723c */ /* 0x000fe200000018ff */
[----:B------:R1:W2:Y:S01]  /*63f0*/  MUFU.EX2 R188, R203 ;  /* 0x000000cb00bc7308 */ /* 0x0002a20000000800 */
[----:B------:R-:W3:Y:S01]  /*6400*/  LDSM.16.MT88.4 R28, [R221+0x9800] ;  /* 0x00980000dd1c783b */ /* 0x000ee20000004200 */
[----:B------:R-:W-:Y:S01]  /*6410*/  IMAD.WIDE.U32 R34, R34, -0x326172a9, RZ ;  /* 0xcd9e8d5722227825 */ /* 0x000fe200078e00ff */
[----:B------:R-:W-:Y:S02]  /*6420*/  LOP3.LUT R8, R33, R24, R213, 0x96, !PT ;  /* 0x0000001821087212 */ /* 0x000fe400078e96d5 */
[----:B------:R-:W-:Y:S01]  /*6430*/  HMMA.16816.F32 R84, R4, R20, R84 ;  /* 0x000000140454723c */ /* 0x000fe20000001854 */
[----:B------:R-:W-:Y:S02]  /*6440*/  LOP3.LUT R214, R217, R244, R214, 0x96, !PT ;  /* 0x000000f4d9d67212 */ /* 0x000fe400078e96d6 */
[----:B------:R-:W-:Y:S01]  /*6450*/  LOP3.LUT R32, R35, R32, R211, 0x96, !PT ;  /* 0x0000002023207212 */ /* 0x000fe200078e96d3 */
[----:B------:R-:W-:-:S02]  /*6460*/  IMAD.WIDE.U32 R8, R8, -0x2daee0ad, RZ ;  /* 0xd2511f5308087825 */ /* 0x000fc400078e00ff */
[----:B------:R-:W-:Y:S01]  /*6470*/  HMMA.16816.F32 R80, R4, R26, R80 ;  /* 0x0000001a0450723c */ /* 0x000fe20000001850 */
[----:B------:R-:W4:Y:S01]  /*6480*/  LDSM.16.MT88.4 R24, [R170+0x9800] ;  /* 0x00980000aa18783b */ /* 0x000f220000004200 */
[----:B------:R-:W-:Y:S01]  /*6490*/  IMAD.WIDE.U32 R32, R32, -0x2daee0ad, RZ ;  /* 0xd2511f5320207825 */ /* 0x000fe200078e00ff */
[----:B------:R-:W-:-:S03]  /*64a0*/  LOP3.LUT R250, R9, R12, R210, 0x96, !PT ;  /* 0x0000000c09fa7212 */ /* 0x000fc600078e96d2 */
[----:B-1----:R-:W-:Y:S01]  /*64b0*/  FFMA.FTZ R203, R248, UR19, -R181 ;  /* 0x00000013f8cb7c23 */ /* 0x002fe200080108b5 */
[----:B------:R-:W-:Y:S01]  /*64c0*/  LOP3.LUT R8, R33, R8, R209, 0x96, !PT ;  /* 0x0000000821087212 */ /* 0x000fe200078e96d1 */
[----:B------:R-:W-:Y:S01]  /*64d0*/  IMAD.WIDE.U32 R250, R250, -0x326172a9, RZ ;  /* 0xcd9e8d57fafa7825 */ /* 0x000fe200078e00ff */
[C---:B------:R-:W-:Y:S01]  /*64e0*/  HMMA.16816.F32 R96, R4.reuse, R22, R96 ;  /* 0x000000160460723c */ /* 0x040fe20000001860 */
[----:B------:R-:W1:Y:S02]  /*64f0*/  LDSM.16.MT88.4 R20, [R221+0xa800] ;  /* 0x00a80000dd14783b */ /* 0x000e640000004200 */
[----:B------:R-:W-:Y:S01]  /*6500*/  FFMA.FTZ R181, R180, UR19, -R181 ;  /* 0x00000013b4b57c23 */ /* 0x000fe200080108b5 */
[----:B------:R-:W-:Y:S01]  /*6510*/  IMAD.WIDE.U32 R12, R8, -0x326172a9, RZ ;  /* 0xcd9e8d57080c7825 */ /* 0x000fe200078e00ff */
[----:B------:R-:W5:Y:S01]  /*6520*/  MUFU.EX2 R203, R203 ;  /* 0x000000cb00cb7308 */ /* 0x000f620000000800 */
[----:B------:R-:W-:Y:S01]  /*6530*/  LOP3.LUT R34, R251, R34, R175, 0x96, !PT ;  /* 0x00000022fb227212 */ /* 0x000fe200078e96af */
[C---:B------:R-:W-:Y:S01]  /*6540*/  HMMA.16816.F32 R144, R4.reuse, R18, R144 ;  /* 0x000000120490723c */ /* 0x040fe20000001890 */
[----:B------:R-:W-:Y:S01]  /*6550*/  IMAD.MOV.U32 R248, RZ, RZ, R16 ;  /* 0x000000fffff87224 */ /* 0x000fe200078e0010 */
[----:B------:R-:W-:Y:S01]  /*6560*/  LOP3.LUT R9, R13, R250, R207, 0x96, !PT ;  /* 0x000000fa0d097212 */ /* 0x000fe200078e96cf */
[----:B------:R-:W1:Y:S01]  /*6570*/  LDSM.16.MT88.4 R16, [R170+0xa800] ;  /* 0x00a80000aa10783b */ /* 0x000e620000004200 */
[----:B------:R-:W-:Y:S01]  /*6580*/  LOP3.LUT R8, R12, 0xff, RZ, 0xc0, !PT ;  /* 0x000000ff0c087812 */ /* 0x000fe200078ec0ff */
[--C-:B------:R-:W-:Y:S01]  /*6590*/  FFMA.FTZ R180, R177, UR19, -R196.reuse ;  /* 0x00000013b1b47c23 */ /* 0x100fe200080108c4 */
[----:B------:R-:W-:Y:S01]  /*65a0*/  HMMA.16816.F32 R120, R4, R14, R120 ;  /* 0x0000000e0478723c */ /* 0x000fe20000001878 */
[----:B------:R-:W-:Y:S01]  /*65b0*/  LOP3.LUT R215, R247, R248, R215, 0x96, !PT ;  /* 0x000000f8f7d77212 */ /* 0x000fe200078e96d7 */
[----:B------:R-:W-:Y:S01]  /*65c0*/  MUFU.EX2 R181, R181 ;  /* 0x000000b500b57308 */ /* 0x000fe20000000800 */
[----:B------:R-:W-:-:S03]  /*65d0*/  FFMA.FTZ R177, R178, UR19, -R196 ;  /* 0x00000013b2b17c23 */ /* 0x000fc600080108c4 */
[----:B------:R-:W-:Y:S04]  /*65e0*/  HMMA.16816.F32 R128, R4, R10, R128 ;  /* 0x0000000a0480723c */ /* 0x000fe80000001880 */
[----:B------:R-:W-:Y:S03]  /*65f0*/  MUFU.EX2 R180, R180 ;  /* 0x000000b400b47308 */ /* 0x000fe60000000800 */
[----:B------:R-:W-:Y:S02]  /*6600*/  LOP3.LUT R4, R12, 0xffff, RZ, 0xc0, !PT ;  /* 0x0000ffff0c047812 */ /* 0x000fe400078ec0ff */
[----:B------:R-:W-:Y:S02]  /*6610*/  LOP3.LUT R5, R9, 0xffff, RZ, 0xc0, !PT ;  /* 0x0000ffff09057812 */ /* 0x000fe400078ec0ff */
[----:B------:R-:W-:Y:S01]  /*6620*/  SHF.R.U32.HI R7, RZ, 0x10, R12 ;  /* 0x00000010ff077819 */ /* 0x000fe2000001160c */
[----:B------:R-:W-:Y:S01]  /*6630*/  MUFU.EX2 R177, R177 ;  /* 0x000000b100b17308 */ /* 0x000fe20000000800 */
[----:B------:R-:W-:-:S02]  /*6640*/  SHF.R.U32.HI R10, RZ, 0x10, R9 ;  /* 0x00000010ff0a7819 */ /* 0x000fc40000011609 */
[----:B------:R-:W-:Y:S02]  /*6650*/  SHF.R.U32.HI R13, RZ, 0x8, R4 ;  /* 0x00000008ff0d7819 */ /* 0x000fe40000011604 */
[----:B------:R-:W-:Y:S02]  /*6660*/  LOP3.LUT R11, R9, 0xff, RZ, 0xc0, !PT ;  /* 0x000000ff090b7812 */ /* 0x000fe400078ec0ff */
[----:B------:R-:W-:Y:S02]  /*6670*/  SHF.R.U32.HI R4, RZ, 0x8, R5 ;  /* 0x00000008ff047819 */ /* 0x000fe40000011605 */
[----:B------:R-:W-:Y:S02]  /*6680*/  SHF.R.U32.HI R6, RZ, 0x18, R12 ;  /* 0x00000018ff067819 */ /* 0x000fe4000001160c */
[----:B------:R-:W-:Y:S02]  /*6690*/  SHF.R.U32.HI R9, RZ, 0x18, R9 ;  /* 0x00000018ff097819 */ /* 0x000fe40000011609 */
[----:B------:R-:W-:-:S02]  /*66a0*/  LOP3.LUT R7, R7, 0xff, RZ, 0xc0, !PT ;  /* 0x000000ff07077812 */ /* 0x000fc400078ec0ff */
[----:B------:R-:W-:Y:S02]  /*66b0*/  LOP3.LUT R10, R10, 0xff, RZ, 0xc0, !PT ;  /* 0x000000ff0a0a7812 */ /* 0x000fe400078ec0ff */
[----:B------:R-:W-:Y:S02]  /*66c0*/  PRMT R11, R11, 0x5410, R4 ;  /* 0x000054100b0b7816 */ /* 0x000fe40000000004 */
[----:B------:R-:W-:Y:S02]  /*66d0*/  PRMT R13, R8, 0x5410, R13 ;  /* 0x00005410080d7816 */ /* 0x000fe4000000000d */
[----:B------:R-:W-:Y:S02]  /*66e0*/  PRMT R7, R7, 0x5410, R6 ;  /* 0x0000541007077816 */ /* 0x000fe40000000006 */
[----:B------:R-:W-:Y:S02]  /*66f0*/  PRMT R5, R10, 0x5410, R9 ;  /* 0x000054100a057816 */ /* 0x000fe40000000009 */
[----:B------:R-:W-:-:S02]  /*6700*/  HSET2.LE.AND R4, R11, R60, PT ;  /* 0x0000003c0b047233 */ /* 0x000fc40003803000 */
[--C-:B------:R-:W-:Y:S02]  /*6710*/  HSET2.LE.AND R6, R13, R60.reuse, PT ;  /* 0x0000003c0d067233 */ /* 0x100fe40003803000 */
[--C-:B------:R-:W-:Y:S01]  /*6720*/  HSET2.LE.AND R7, R7, R60.reuse, PT ;  /* 0x0000003c07077233 */ /* 0x100fe20003803000 */
[----:B------:R-:W1:Y:S01]  /*6730*/  LDSM.16.MT88.4 R12, [R221+0xb800] ;  /* 0x00b80000dd0c783b */ /* 0x000e620000004200 */
[----:B------:R-:W-:Y:S02]  /*6740*/  HSET2.LE.AND R5, R5, R60, PT ;  /* 0x0000003c05057233 */ /* 0x000fe40003803000 */
[----:B------:R-:W-:Y:S01]  /*6750*/  F2FP.F16.F32.PACK_AB R11, R189, R190 ;  /* 0x000000bebd0b723e */ /* 0x000fe200000000ff */
[----:B------:R-:W-:Y:S01]  /*6760*/  FADD.FTZ R190, R190, R39 ;  /* 0x00000027bebe7221 */ /* 0x000fe20000010000 */
[C---:B------:R-:W-:Y:S01]  /*6770*/  F2FP.F16.F32.PACK_AB R10, R194.reuse, R185 ;  /* 0x000000b9c20a723e */ /* 0x040fe200000000ff */
[----:B------:R-:W-:Y:S01]  /*6780*/  FADD.FTZ R185, R185, R36 ;  /* 0x00000024b9b97221 */ /* 0x000fe20000010000 */
[----:B--2---:R-:W-:Y:S01]  /*6790*/  F2FP.F16.F32.PACK_AB R9, R187, R188 ;  /* 0x000000bcbb09723e */ /* 0x004fe200000000ff */
[----:B------:R-:W-:Y:S01]  /*67a0*/  FADD.FTZ R189, R189, R190 ;  /* 0x000000bebdbd7221 */ /* 0x000fe20000010000 */
[----:B-----5:R-:W-:Y:S01]  /*67b0*/  F2FP.F16.F32.PACK_AB R8, R203, R204 ;  /* 0x000000cccb08723e */ /* 0x020fe200000000ff */
        /* <DEDUP_REMOVED lines=9> */
[----:B------:R-:W2:Y:S05]  /*6850*/  LDSM.16.MT88.4 R8, [R170+0xb800] ;  /* 0x00b80000aa08783b */ /* 0x000eaa0000004200 */
[C---:B---3--:R-:W-:Y:S06]  /*6860*/  HMMA.16816.F32 R156, R4.reuse, R28, R156 ;  /* 0x0000001c049c723c */ /* 0x048fec000000189c */
[C---:B----4-:R-:W-:Y:S06]  /*6870*/  HMMA.16816.F32 R72, R4.reuse, R24, R72 ;  /* 0x000000180448723c */ /* 0x050fec0000001848 */
[C---:B-1----:R-:W-:Y:S06]  /*6880*/  HMMA.16816.F32 R88, R4.reuse, R20, R88 ;  /* 0x000000140458723c */ /* 0x042fec0000001858 */
[C---:B------:R-:W-:Y:S06]  /*6890*/  HMMA.16816.F32 R104, R4.reuse, R16, R104 ;  /* 0x000000100468723c */ /* 0x040fec0000001868 */
[C---:B------:R-:W-:Y:S06]  /*68a0*/  HMMA.16816.F32 R116, R4.reuse, R12, R116 ;  /* 0x0000000c0474723c */ /* 0x040fec0000001874 */
[C---:B------:R-:W-:Y:S06]  /*68b0*/  HMMA.16816.F32 R152, R4.reuse, R30, R152 ;  /* 0x0000001e0498723c */ /* 0x040fec0000001898 */
[C---:B--2---:R-:W-:Y:S06]  /*68c0*/  HMMA.16816.F32 R124, R4.reuse, R8, R124 ;  /* 0x00000008047c723c */ /* 0x044fec000000187c */
[C---:B------:R-:W-:Y:S06]  /*68d0*/  HMMA.16816.F32 R76, R4.reuse, R26, R76 ;  /* 0x0000001a044c723c */ /* 0x040fec000000184c */
[C---:B------:R-:W-:Y:S06]  /*68e0*/  HMMA.16816.F32 R92, R4.reuse, R22, R92 ;  /* 0x00000016045c723c */ /* 0x040fec000000185c */
[C---:B------:R-:W-:Y:S06]  /*68f0*/  HMMA.16816.F32 R108, R4.reuse, R18, R108 ;  /* 0x00000012046c723c */ /* 0x040fec000000186c */
[C---:B------:R-:W-:Y:S06]  /*6900*/  HMMA.16816.F32 R140, R4.reuse, R14, R140 ;  /* 0x0000000e048c723c */ /* 0x040fec000000188c */
        /* <DEDUP_REMOVED lines=10> */
[--C-:B------:R-:W-:Y:S01]  /*69b0*/  FFMA.FTZ R210, R199, UR19, -R196.reuse ;  /* 0x00000013c7d27c23 */ /* 0x100fe200080108c4 */
[----:B------:R-:W-:Y:S01]  /*69c0*/  FFMA.FTZ R199, R201, UR19, -R196 ;  /* 0x00000013c9c77c23 */ /* 0x000fe200080108c4 */
[----:B------:R-:W-:Y:S01]  /*69d0*/  FFMA.FTZ R201, R206, UR19, -R183 ;  /* 0x00000013cec97c23 */ /* 0x000fe200080108b7 */
[----:B------:R-:W-:Y:S01]  /*69e0*/  IMAD.WIDE.U32 R212, R212, -0x326172a9, RZ ;  /* 0xcd9e8d57d4d47825 */ /* 0x000fe200078e00ff */
[----:B------:R-:W-:-:S03]  /*69f0*/  LOP3.LUT R209, R215, R6, R209, 0x96, !PT ;  /* 0x00000006d7d17212 */ /* 0x000fc600078e96d1 */
[----:B------:R-:W-:Y:S01]  /*6a00*/  FFMA.FTZ R206, R208, UR19, -R183 ;  /* 0x00000013d0ce7c23 */ /* 0x000fe200080108b7 */
[----:B------:R-:W-:Y:S01]  /*6a10*/  MUFU.EX2 R210, R210 ;  /* 0x000000d200d27308 */ /* 0x000fe20000000800 */
[----:B------:R-:W-:-:S03]  /*6a20*/  IMAD.WIDE.U32 R218, R209, -0x326172a9, RZ ;  /* 0xcd9e8d57d1da7825 */ /* 0x000fc600078e00ff */
[----:B------:R-:W-:-:S04]  /*6a30*/  LOP3.LUT R6, R218, 0xffff, RZ, 0xc0, !PT ;  /* 0x0000ffffda067812 */ /* 0x000fc800078ec0ff */
[----:B------:R-:W-:Y:S01]  /*6a40*/  MUFU.EX2 R201, R201 ;  /* 0x000000c900c97308 */ /* 0x000fe20000000800 */
[----:B------:R-:W-:Y:S01]  /*6a50*/  LOP3.LUT R4, R219, R212, R207, 0x96, !PT ;  /* 0x000000d4db047212 */ /* 0x000fe200078e96cf */
[----:B------:R-:W-:Y:S01]  /*6a60*/  FFMA.FTZ R212, R205, UR19, -R196 ;  /* 0x00000013cdd47c23 */ /* 0x000fe200080108c4 */
[----:B------:R-:W-:Y:S01]  /*6a70*/  LOP3.LUT R35, R218, 0xff, RZ, 0xc0, !PT ;  /* 0x000000ffda237812 */ /* 0x000fe200078ec0ff */
[----:B------:R-:W-:Y:S01]  /*6a80*/  FFMA.FTZ R205, R202, UR19, -R183 ;  /* 0x00000013cacd7c23 */ /* 0x000fe200080108b7 */
[----:B------:R-:W-:Y:S02]  /*6a90*/  SHF.R.U32.HI R6, RZ, 0x8, R6 ;  /* 0x00000008ff067819 */ /* 0x000fe40000011606 */
[----:B------:R-:W-:Y:S01]  /*6aa0*/  SHF.R.U32.HI R5, RZ, 0x10, R218 ;  /* 0x00000010ff057819 */ /* 0x000fe200000116da */
[----:B------:R-:W1:Y:S01]  /*6ab0*/  MUFU.EX2 R206, R206 ;  /* 0x000000ce00ce7308 */ /* 0x000e620000000800 */
[----:B------:R-:W-:Y:S02]  /*6ac0*/  PRMT R35, R35, 0x5410, R6 ;  /* 0x0000541023237816 */ /* 0x000fe40000000006 */
[----:B------:R-:W-:-:S02]  /*6ad0*/  SHF.R.U32.HI R7, RZ, 0x18, R218 ;  /* 0x00000018ff077819 */ /* 0x000fc400000116da */
[----:B------:R-:W-:Y:S02]  /*6ae0*/  LOP3.LUT R6, R5, 0xff, RZ, 0xc0, !PT ;  /* 0x000000ff05067812 */ /* 0x000fe400078ec0ff */
[----:B------:R-:W-:Y:S01]  /*6af0*/  LOP3.LUT R5, R4, 0xffff, RZ, 0xc0, !PT ;  /* 0x0000ffff04057812 */ /* 0x000fe200078ec0ff */
[----:B------:R-:W-:Y:S01]  /*6b00*/  MUFU.EX2 R199, R199 ;  /* 0x000000c700c77308 */ /* 0x000fe20000000800 */
[----:B------:R-:W-:Y:S02]  /*6b10*/  PRMT R7, R6, 0x5410, R7 ;  /* 0x0000541006077816 */ /* 0x000fe40000000007 */
[--C-:B------:R-:W-:Y:S02]  /*6b20*/  SHF.R.U32.HI R6, RZ, 0x10, R4.reuse ;  /* 0x00000010ff067819 */ /* 0x100fe40000011604 */
[----:B------:R-:W-:Y:S02]  /*6b30*/  LOP3.LUT R33, R4, 0xff, RZ, 0xc0, !PT ;  /* 0x000000ff04217812 */ /* 0x000fe400078ec0ff */
[----:B------:R-:W-:Y:S01]  /*6b40*/  SHF.R.U32.HI R208, RZ, 0x8, R5 ;  /* 0x00000008ffd07819 */ /* 0x000fe20000011605 */
[----:B------:R-:W2:Y:S01]  /*6b50*/  MUFU.EX2 R212, R212 ;  /* 0x000000d400d47308 */ /* 0x000ea20000000800 */
[----:B------:R-:W-:-:S02]  /*6b60*/  SHF.R.U32.HI R4, RZ, 0x18, R4 ;  /* 0x00000018ff047819 */ /* 0x000fc40000011604 */
[----:B------:R-:W-:Y:S02]  /*6b70*/  LOP3.LUT R5, R6, 0xff, RZ, 0xc0, !PT ;  /* 0x000000ff06057812 */ /* 0x000fe400078ec0ff */
[--C-:B------:R-:W-:Y:S02]  /*6b80*/  HSET2.LE.AND R7, R7, R60.reuse, PT ;  /* 0x0000003c07077233 */ /* 0x100fe40003803000 */
[----:B------:R-:W-:Y:S01]  /*6b90*/  PRMT R5, R5, 0x5410, R4 ;  /* 0x0000541005057816 */ /* 0x000fe20000000004 */
[----:B------:R-:W3:Y:S01]  /*6ba0*/  MUFU.EX2 R205, R205 ;  /* 0x000000cd00cd7308 */ /* 0x000ee20000000800 */
[----:B------:R-:W-:Y:S02]  /*6bb0*/  PRMT R33, R33, 0x5410, R208 ;  /* 0x0000541021217816 */ /* 0x000fe400000000d0 */
[----:B-1----:R-:W-:Y:S02]  /*6bc0*/  F2FP.F16.F32.PACK_AB R4, R206, R201 ;  /* 0x000000c9ce04723e */ /* 0x002fe400000000ff */
[----:B------:R-:W-:-:S02]  /*6bd0*/  HSET2.LE.AND R6, R35, R60, PT ;  /* 0x0000003c23067233 */ /* 0x000fc40003803000 */
[----:B------:R-:W-:Y:S02]  /*6be0*/  LOP3.LUT R7, R7, R4, RZ, 0xc0, !PT ;  /* 0x0000000407077212 */ /* 0x000fe400078ec0ff */
[----:B--2---:R-:W-:Y:S02]  /*6bf0*/  F2FP.F16.F32.PACK_AB R35, R212, R199 ;  /* 0x000000c7d423723e */ /* 0x004fe400000000ff */
[--C-:B------:R-:W-:Y:S02]  /*6c00*/  HSET2.LE.AND R4, R33, R60.reuse, PT ;  /* 0x0000003c21047233 */ /* 0x100fe40003803000 */
[----:B------:R-:W-:Y:S02]  /*6c10*/  HSET2.LE.AND R5, R5, R60, PT ;  /* 0x0000003c05057233 */ /* 0x000fe40003803000 */
[----:B------:R-:W-:Y:S01]  /*6c20*/  F2FP.F16.F32.PACK_AB R33, R210, R197 ;  /* 0x000000c5d221723e */ /* 0x000fe200000000ff */
[----:B------:R-:W-:Y:S01]  /*6c30*/  FADD.FTZ R197, R197, R54 ;  /* 0x00000036c5c57221 */ /* 0x000fe20000010000 */
[----:B---3--:R-:W-:Y:S01]  /*6c40*/  F2FP.F16.F32.PACK_AB R202, R205, R200 ;  /* 0x000000c8cdca723e */ /* 0x008fe200000000ff */
[----:B------:R-:W-:Y:S01]  /*6c50*/  FADD.FTZ R200, R200, R53 ;  /* 0x00000035c8c87221 */ /* 0x000fe20000010000 */
[----:B------:R-:W-:Y:S01]  /*6c60*/  LOP3.LUT R6, R6, R35, RZ, 0xc0, !PT ;  /* 0x0000002306067212 */ /* 0x000fe200078ec0ff */
[----:B------:R-:W-:Y:S01]  /*6c70*/  IMAD.WIDE.U32 R34, R34, -0x2daee0ad, RZ ;  /* 0xd2511f5322227825 */ /* 0x000fe200078e00ff */
[----:B------:R-:W-:-:S03]  /*6c80*/  LOP3.LUT R4, R4, R33, RZ, 0xc0, !PT ;  /* 0x0000002104047212 */ /* 0x000fc600078ec0ff */
[----:B------:R-:W-:Y:S01]  /*6c90*/  FADD.FTZ R210, R210, R197 ;  /* 0x000000c5d2d27221 */ /* 0x000fe20000010000 */
[----:B------:R-:W-:Y:S01]  /*6ca0*/  LOP3.LUT R5, R5, R202, RZ, 0xc0, !PT ;  /* 0x000000ca05057212 */ /* 0x000fe200078ec0ff */
[----:B------:R-:W-:Y:S01]  /*6cb0*/  FADD.FTZ R200, R205, R200 ;  /* 0x000000c8cdc87221 */ /* 0x000fe20000010000 */
[----:B------:R-:W-:Y:S01]  /*6cc0*/  LOP3.LUT R32, R35, R32, R173, 0x96, !PT ;  /* 0x0000002023207212 */ /* 0x000fe200078e96ad */
[----:B------:R-:W-:Y:S02]  /*6cd0*/  FADD.FTZ R199, R199, R210 ;  /* 0x000000d2c7c77221 */ /* 0x000fe40000010000 */
[----:B------:R-:W-:Y:S02]  /*6ce0*/  FADD.FTZ R201, R201, R200 ;  /* 0x000000c8c9c97221 */ /* 0x000fe40000010000 */
[----:B------:R-:W-:Y:S01]  /*6cf0*/  HMMA.16816.F32 R160, R4, R28, R160 ;  /* 0x0000001c04a0723c */ /* 0x000fe200000018a0 */
[----:B------:R-:W-:Y:S01]  /*6d00*/  FADD.FTZ R212, R212, R199 ;  /* 0x000000c7d4d47221 */ /* 0x000fe20000010000 */
[----:B------:R-:W-:-:S04]  /*6d10*/  FADD.FTZ R201, R206, R201 ;  /* 0x000000c9cec97221 */ /* 0x000fc80000010000 */
[C---:B------:R-:W-:Y:S01]  /*6d20*/  HMMA.16816.F32 R148, R4.reuse, R30, R148 ;  /* 0x0000001e0494723c */ /* 0x040fe20000001894 */
[----:B------:R-:W1:Y:S05]  /*6d30*/  LDSM.16.MT88.4 R28, [R221+0x9c00] ;  /* 0x009c0000dd1c783b */ /* 0x000e6a0000004200 */
[C---:B------:R-:W-:Y:S06]  /*6d40*/  HMMA.16816.F32 R68, R4.reuse, R24, R68 ;  /* 0x000000180444723c */ /* 0x040fec0000001844 */
[C---:B------:R-:W-:Y:S01]  /*6d50*/  HMMA.16816.F32 R80, R4.reuse, R26, R80 ;  /* 0x0000001a0450723c */ /* 0x040fe20000001850 */
[----:B------:R-:W2:Y:S05]  /*6d60*/  LDSM.16.MT88.4 R24, [R170+0x9c00] ;  /* 0x009c0000aa18783b */ /* 0x000eaa0000004200 */
[C---:B------:R-:W-:Y:S06]  /*6d70*/  HMMA.16816.F32 R84, R4.reuse, R20, R84 ;  /* 0x000000140454723c */ /* 0x040fec0000001854 */
[----:B------:R-:W-:Y:S01]  /*6d80*/  HMMA.16816.F32 R96, R4, R22, R96 ;  /* 0x000000160460723c */ /* 0x000fe20000001860 */
[----:B------:R-:W-:-:S02]  /*6d90*/  LOP3.LUT R21, R34, 0xffff, RZ, 0xc0, !PT ;  /* 0x0000ffff22157812 */ /* 0x000fc400078ec0ff */
[----:B------:R-:W-:Y:S02]  /*6da0*/  LOP3.LUT R20, R34, 0xff, RZ, 0xc0, !PT ;  /* 0x000000ff22147812 */ /* 0x000fe400078ec0ff */
[----:B------:R-:W-:Y:S01]  /*6db0*/  SHF.R.U32.HI R21, RZ, 0x8, R21 ;  /* 0x00000008ff157819 */ /* 0x000fe20000011615 */
[C---:B------:R-:W-:Y:S06]  /*6dc0*/  HMMA.16816.F32 R100, R4.reuse, R16, R100 ;  /* 0x000000100464723c */ /* 0x040fec0000001864 */
[----:B------:R-:W-:Y:S01]  /*6dd0*/  HMMA.16816.F32 R144, R4, R18, R144 ;  /* 0x000000120490723c */ /* 0x000fe20000001890 */
[----:B------:R-:W-:-:S02]  /*6de0*/  SHF.R.U32.HI R17, RZ, 0x10, R34 ;  /* 0x00000010ff117819 */ /* 0x000fc40000011622 */
[----:B------:R-:W-:Y:S02]  /*6df0*/  SHF.R.U32.HI R16, RZ, 0x18, R34 ;  /* 0x00000018ff107819 */ /* 0x000fe40000011622 */
[----:B------:R-:W-:Y:S01]  /*6e00*/  F2FP.F16.F32.PACK_AB R34, R198, R195 ;  /* 0x000000c3c622723e */ /* 0x000fe200000000ff */
[C---:B------:R-:W-:Y:S01]  /*6e10*/  HMMA.16816.F32 R112, R4.reuse, R12, R112 ;  /* 0x0000000c0470723c */ /* 0x040fe20000001870 */
[C---:B------:R-:W-:Y:S02]  /*6e20*/  LOP3.LUT R18, R32.reuse, 0xffff, RZ, 0xc0, !PT ;  /* 0x0000ffff20127812 */ /* 0x040fe400078ec0ff */
[----:B------:R-:W-:Y:S02]  /*6e30*/  LOP3.LUT R19, R32, 0xff, RZ, 0xc0, !PT ;  /* 0x000000ff20137812 */ /* 0x000fe400078ec0ff */
[----:B------:R-:W-:Y:S01]  /*6e40*/  SHF.R.U32.HI R18, RZ, 0x8, R18 ;  /* 0x00000008ff127819 */ /* 0x000fe20000011612 */
[----:B------:R-:W-:Y:S01]  /*6e50*/  HMMA.16816.F32 R120, R4, R14, R120 ;  /* 0x0000000e0478723c */ /* 0x000fe20000001878 */
[----:B------:R-:W-:-:S02]  /*6e60*/  SHF.R.U32.HI R12, RZ, 0x10, R32 ;  /* 0x00000010ff0c7819 */ /* 0x000fc40000011620 */
[----:B------:R-:W-:Y:S02]  /*6e70*/  PRMT R19, R19, 0x5410, R18 ;  /* 0x0000541013137816 */ /* 0x000fe40000000012 */
[----:B------:R-:W-:Y:S01]  /*6e80*/  SHF.R.U32.HI R32, RZ, 0x18, R32 ;  /* 0x00000018ff207819 */ /* 0x000fe20000011620 */
[C---:B------:R-:W-:Y:S01]  /*6e90*/  HMMA.16816.F32 R136, R4.reuse, R8, R136 ;  /* 0x000000080488723c */ /* 0x040fe20000001888 */
[----:B------:R-:W-:Y:S02]  /*6ea0*/  LOP3.LUT R15, R17, 0xff, RZ, 0xc0, !PT ;  /* 0x000000ff110f7812 */ /* 0x000fe400078ec0ff */
[----:B------:R-:W-:Y:S02]  /*6eb0*/  LOP3.LUT R17, R12, 0xff, RZ, 0xc0, !PT ;  /* 0x000000ff0c117812 */ /* 0x000fe400078ec0ff */
[----:B------:R-:W-:Y:S01]  /*6ec0*/  HSET2.LE.AND R19, R19, R60, PT ;  /* 0x0000003c13137233 */ /* 0x000fe20003803000 */
[----:B------:R-:W-:Y:S01]  /*6ed0*/  HMMA.16816.F32 R128, R4, R10, R128 ;  /* 0x0000000a0480723c */ /* 0x000fe20000001880 */
[----:B------:R-:W-:-:S02]  /*6ee0*/  PRMT R13, R20, 0x5410, R21 ;  /* 0x00005410140d7816 */ /* 0x000fc40000000015 */
[C---:B------:R-:W-:Y:S01]  /*6ef0*/  F2FP.F16.F32.PACK_AB R12, R192.reuse, R191 ;  /* 0x000000bfc00c723e */ /* 0x040fe200000000ff */
[----:B------:R-:W3:Y:S01]  /*6f00*/  LDSM.16.MT88.4 R20, [R221+0xac00] ;  /* 0x00ac0000dd14783b */ /* 0x000ee20000004200 */
[----:B------:R-:W-:Y:S01]  /*6f10*/  PRMT R15, R15, 0x5410, R16 ;  /* 0x000054100f0f7816 */ /* 0x000fe20000000010 */
[----:B------:R-:W-:Y:S01]  /*6f20*/  FADD.FTZ R191, R191, R188 ;  /* 0x000000bcbfbf7221 */ /* 0x000fe20000010000 */
[----:B------:R-:W-:Y:S02]  /*6f30*/  LOP3.LUT R4, R213, R216, R175, 0x96, !PT ;  /* 0x000000d8d5047212 */ /* 0x000fe400078e96af */
[----:B------:R-:W-:Y:S01]  /*6f40*/  PRMT R17, R17, 0x5410, R32 ;  /* 0x0000541011117816 */ /* 0x000fe20000000020 */
[----:B------:R-:W-:Y:S01]  /*6f50*/  FADD.FTZ R192, R192, R191 ;  /* 0x000000bfc0c07221 */ /* 0x000fe20000010000 */
[----:B------:R-:W-:Y:S01]  /*6f60*/  LOP3.LUT R32, R19, R12, RZ, 0xc0, !PT ;  /* 0x0000000c13207212 */ /* 0x000fe200078ec0ff */
[----:B------:R-:W-:Y:S01]  /*6f70*/  IMAD.WIDE.U32 R4, R4, -0x2daee0ad, RZ ;  /* 0xd2511f5304047825 */ /* 0x000fe200078e00ff */
[----:B------:R-:W-:-:S03]  /*6f80*/  HSET2.LE.AND R13, R13, R60, PT ;  /* 0x0000003c0d0d7233 */ /* 0x000fc60003803000 */
[----:B------:R-:W-:Y:S01]  /*6f90*/  FADD.FTZ R195, R195, R192 ;  /* 0x000000c0c3c37221 */ /* 0x000fe20000010000 */
[----:B------:R-:W-:Y:S02]  /*6fa0*/  HSET2.LE.AND R15, R15, R60, PT ;  /* 0x0000003c0f0f7233 */ /* 0x000fe40003803000 */
[----:B------:R-:W-:Y:S01]  /*6fb0*/  LOP3.LUT R173, R5, R214, R173, 0x96, !PT ;  /* 0x000000d605ad7212 */ /* 0x000fe200078e96ad */
[----:B------:R-:W-:Y:S01]  /*6fc0*/  FADD.FTZ R250, R198, R195 ;  /* 0x000000c3c6fa7221 */ /* 0x000fe20000010000 */
[----:B------:R-:W-:Y:S02]  /*6fd0*/  LOP3.LUT R6, R4, 0xffff, RZ, 0xc0, !PT ;  /* 0x0000ffff04067812 */ /* 0x000fe400078ec0ff */
[----:B------:R-:W-:Y:S02]  /*6fe0*/  LOP3.LUT R178, R173, 0xffff, RZ, 0xc0, !PT ;  /* 0x0000ffffadb27812 */ /* 0x000fe400078ec0ff */
[----:B------:R-:W-:Y:S02]  /*6ff0*/  SHF.R.U32.HI R7, RZ, 0x10, R4 ;  /* 0x00000010ff077819 */ /* 0x000fe40000011604 */
[----:B------:R-:W-:-:S02]  /*7000*/  SHF.R.U32.HI R186, RZ, 0x10, R173 ;  /* 0x00000010ffba7819 */ /* 0x000fc400000116ad */
[----:B------:R-:W-:Y:S02]  /*7010*/  LOP3.LUT R5, R4, 0xff, RZ, 0xc0, !PT ;  /* 0x000000ff04057812 */ /* 0x000fe400078ec0ff */
[----:B------:R-:W-:Y:S02]  /*7020*/  SHF.R.U32.HI R6, RZ, 0x8, R6 ;  /* 0x00000008ff067819 */ /* 0x000fe40000011606 */
[----:B------:R-:W-:Y:S02]  /*7030*/  LOP3.LUT R175, R173, 0xff, RZ, 0xc0, !PT ;  /* 0x000000ffadaf7812 */ /* 0x000fe400078ec0ff */
[----:B------:R-:W-:Y:S02]  /*7040*/  SHF.R.U32.HI R178, RZ, 0x8, R178 ;  /* 0x00000008ffb27819 */ /* 0x000fe400000116b2 */
[----:B------:R-:W-:Y:S02]  /*7050*/  HSET2.LE.AND R17, R17, R60, PT ;  /* 0x0000003c11117233 */ /* 0x000fe40003803000 */
[----:B------:R-:W-:Y:S01]  /*7060*/  F2FP.F16.F32.PACK_AB R12, R193, R184 ;  /* 0x000000b8c10c723e */ /* 0x000fe200000000ff */
[----:B------:R-:W-:Y:S01]  /*7070*/  FADD.FTZ R184, R184, R203 ;  /* 0x000000cbb8b87221 */ /* 0x000fe20000010000 */
[----:B------:R-:W-:-:S02]  /*7080*/  F2FP.F16.F32.PACK_AB R8, R181, R182 ;  /* 0x000000b6b508723e */ /* 0x000fc400000000ff */
[----:B------:R-:W-:Y:S01]  /*7090*/  SHF.R.U32.HI R4, RZ, 0x18, R4 ;  /* 0x00000018ff047819 */ /* 0x000fe20000011604 */
[----:B------:R-:W-:Y:S01]  /*70a0*/  FADD.FTZ R193, R193, R184 ;  /* 0x000000b8c1c17221 */ /* 0x000fe20000010000 */
[----:B------:R-:W-:Y:S02]  /*70b0*/  LOP3.LUT R7, R7, 0xff, RZ, 0xc0, !PT ;  /* 0x000000ff07077812 */ /* 0x000fe400078ec0ff */
[----:B------:R-:W-:Y:S01]  /*70c0*/  SHF.R.U32.HI R173, RZ, 0x18, R173 ;  /* 0x00000018ffad7819 */ /* 0x000fe200000116ad */
[----:B------:R-:W-:Y:S01]  /*70d0*/  FADD.FTZ R182, R182, R193 ;  /* 0x000000c1b6b67221 */ /* 0x000fe20000010000 */
[----:B------:R-:W-:Y:S02]  /*70e0*/  LOP3.LUT R186, R186, 0xff, RZ, 0xc0, !PT ;  /* 0x000000ffbaba7812 */ /* 0x000fe400078ec0ff */
[----:B------:R-:W-:Y:S01]  /*70f0*/  PRMT R183, R5, 0x5410, R6 ;  /* 0x0000541005b77816 */ /* 0x000fe20000000006 */
[----:B------:R-:W-:Y:S01]  /*7100*/  FADD.FTZ R252, R181, R182 ;  /* 0x000000b6b5fc7221 */ /* 0x000fe20000010000 */
[----:B------:R-:W-:-:S02]  /*7110*/  PRMT R175, R175, 0x5410, R178 ;  /* 0x00005410afaf7816 */ /* 0x000fc400000000b2 */
[----:B------:R-:W-:Y:S02]  /*7120*/  PRMT R7, R7, 0x5410, R4 ;  /* 0x0000541007077816 */ /* 0x000fe40000000004 */
[----:B------:R-:W-:Y:S02]  /*7130*/  PRMT R5, R186, 0x5410, R173 ;  /* 0x00005410ba057816 */ /* 0x000fe400000000ad */
[----:B------:R-:W-:Y:S02]  /*7140*/  LOP3.LUT R33, R17, R12, RZ, 0xc0, !PT ;  /* 0x0000000c11217212 */ /* 0x000fe400078ec0ff */
[----:B------:R-:W-:Y:S01]  /*7150*/  LOP3.LUT R34, R13, R34, RZ, 0xc0, !PT ;  /* 0x000000220d227212 */ /* 0x000fe200078ec0ff */
[----:B------:R-:W4:Y:S01]  /*7160*/  LDSM.16.MT88.4 R16, [R170+0xac00] ;  /* 0x00ac0000aa10783b */ /* 0x000f220000004200 */
[----:B------:R-:W-:Y:S02]  /*7170*/  LOP3.LUT R35, R15, R8, RZ, 0xc0, !PT ;  /* 0x000000080f237212 */ /* 0x000fe400078ec0ff */
[--C-:B------:R-:W-:Y:S01]  /*7180*/  HSET2.LE.AND R4, R175, R60.reuse, PT ;  /* 0x0000003caf047233 */ /* 0x100fe20003803000 */
[----:B------:R-:W5:Y:S01]  /*7190*/  LDSM.16.MT88.4 R12, [R221+0xbc00] ;  /* 0x00bc0000dd0c783b */ /* 0x000f620000004200 */
[----:B------:R-:W-:-:S02]  /*71a0*/  HSET2.LE.AND R6, R183, R60, PT ;  /* 0x0000003cb7067233 */ /* 0x000fc40003803000 */
[--C-:B------:R-:W-:Y:S01]  /*71b0*/  HSET2.LE.AND R7, R7, R60.reuse, PT ;  /* 0x0000003c07077233 */ /* 0x100fe20003803000 */
[----:B------:R-:W5:Y:S01]  /*71c0*/  LDSM.16.MT88.4 R8, [R170+0xbc00] ;  /* 0x00bc0000aa08783b */ /* 0x000f620000004200 */
[----:B------:R-:W-:Y:S01]  /*71d0*/  HSET2.LE.AND R5, R5, R60, PT ;  /* 0x0000003c05057233 */ /* 0x000fe20003803000 */
[C---:B-1----:R-:W-:Y:S01]  /*71e0*/  HMMA.16816.F32 R156, R32.reuse, R28, R156 ;  /* 0x0000001c209c723c */ /* 0x042fe2000000189c */
[----:B------:R-:W-:Y:S01]  /*71f0*/  F2FP.F16.F32.PACK_AB R175, R180, R179 ;  /* 0x000000b3b4af723e */ /* 0x000fe200000000ff */
[----:B------:R-:W-:Y:S01]  /*7200*/  FADD.FTZ R179, R179, R212 ;  /* 0x000000d4b3b37221 */ /* 0x000fe20000010000 */
        /* <DEDUP_REMOVED lines=17> */
[C---:B--2---:R-:W-:Y:S03]  /*7320*/  HMMA.16816.F32 R72, R32.reuse, R24, R72 ;  /* 0x000000182048723c */ /* 0x044fe60000001848 */
[----:B------:R1:W-:Y:S03]  /*7330*/  STL [R1+0x8], R250 ;  /* 0x000008fa01007387 */ /* 0x0003e60000100800 */
[C---:B------:R-:W-:Y:S06]  /*7340*/  HMMA.16816.F32 R76, R32.reuse, R26, R76 ;  /* 0x0000001a204c723c */ /* 0x040fec000000184c */
[C---:B---3--:R-:W-:Y:S06]  /*7350*/  HMMA.16816.F32 R88, R32.reuse, R20, R88 ;  /* 0x000000142058723c */ /* 0x048fec0000001858 */
        /* <DEDUP_REMOVED lines=21> */
[----:B------:R-:W2:Y:S01]  /*74b0*/  LDL.64 R244, [R1+0x18] ;  /* 0x0000180001f47983 */ /* 0x000ea20000100a00 */
        /* <DEDUP_REMOVED lines=8> */
[----:B------:R-:W-:Y:S02]  /*7540*/  UIADD3 UR4, UR20, -0x2, URZ ;  /* 0xfffffffe14047890 */ /* 0x000fe4000fffe03f */
[----:B------:R-:W-:Y:S02]  /*7550*/  IMAD.U32 R165, RZ, RZ, UR21 ;  /* 0x00000015ffa57e24 */ /* 0x000fe4000f8e00ff */
[----:B------:R-:W-:-:S02]  /*7560*/  USHF.R.S32.HI UR11, URZ, 0x1f, UR4 ;  /* 0x0000001f3f0b7899 */ /* 0x000fc40008011404 */
[----:B------:R-:W-:Y:S01]  /*7570*/  UIMAD UR10, UR12, UR4, URZ ;  /* 0x000000040c0a72a4 */ /* 0x000fe2000f8e023f */
[----:B------:R-:W-:Y:S01]  /*7580*/  IMAD.U32 R18, RZ, RZ, UR4 ;  /* 0x00000004ff127e24 */ /* 0x000fe2000f8e00ff */
[----:B------:R-:W1:Y:S01]  /*7590*/  @!P5 LDC.64 R14, c[0x0][0x220] ;  /* 0x00008800ff0edb82 */ /* 0x000e620000000a00 */
[----:B------:R-:W-:Y:S01]  /*75a0*/  IMAD R165, R165, 0x40, R238 ;  /* 0x00000040a5a57824 */ /* 0x000fe200078e02ee */
[----:B------:R-:W-:-:S06]  /*75b0*/  UIMAD UR10, UR11, UR13, UR10 ;  /* 0x0000000d0b0a72a4 */ /* 0x000fcc000f8e020a */
[----:B------:R-:W3:Y:S01]  /*75c0*/  @!P4 LDC.64 R12, c[0x0][0x220] ;  /* 0x00008800ff0ccb82 */ /* 0x000ee20000000a00 */
[----:B------:R-:W-:Y:S04]  /*75d0*/  @P5 STS [R225+0x9000], RZ ;  /* 0x009000ffe1005388 */ /* 0x000fe80000000800 */
[----:B------:R-:W-:Y:S03]  /*75e0*/  @P5 STS [R225+0x9004], RZ ;  /* 0x009004ffe1005388 */ /* 0x000fe60000000800 */
[----:B------:R-:W4:Y:S01]  /*75f0*/  @!P3 LDC.64 R10, c[0x0][0x220] ;  /* 0x00008800ff0abb82 */ /* 0x000f220000000a00 */
[----:B------:R-:W-:Y:S07]  /*7600*/  @P5 STS.64 [R225+0x9008], RZ ;  /* 0x009008ffe1005388 */ /* 0x000fee0000000a00 */
[----:B------:R-:W5:Y:S08]  /*7610*/  @!P5 LDC.64 R8, c[0x0][0x220] ;  /* 0x00008800ff08db82 */ /* 0x000f700000000a00 */
[----:B------:R-:W5:Y:S08]  /*7620*/  @!P4 LDC.64 R6, c[0x0][0x220] ;  /* 0x00008800ff06cb82 */ /* 0x000f700000000a00 */
[----:B------:R-:W5:Y:S01]  /*7630*/  @!P3 LDC.64 R4, c[0x0][0x220] ;  /* 0x00008800ff04bb82 */ /* 0x000f620000000a00 */
[----:B--2---:R-:W-:-:S04]  /*7640*/  IMAD.WIDE.U32 R18, R18, UR13, R244 ;  /* 0x0000000d12127c25 */ /* 0x004fc8000f8e00f4 */
[----:B------:R-:W-:Y:S01]  /*7650*/  VIADD R16, R19, UR10 ;  /* 0x0000000a13107c36 */ /* 0x000fe20008000000 */
[C---:B-1----:R-:W-:Y:S02]  /*7660*/  @!P5 LEA R20, P0, R18.reuse, R14, 0x1 ;  /* 0x0000000e1214d211 */ /* 0x042fe400078008ff */
[C---:B---3--:R-:W-:Y:S02]  /*7670*/  @!P4 LEA R12, P1, R18.reuse, R12, 0x1 ;  /* 0x0000000c120cc211 */ /* 0x048fe400078208ff */
[C-C-:B------:R-:W-:Y:S02]  /*7680*/  @!P5 LEA.HI.X R21, R18.reuse, R15, R16.reuse, 0x1, P0 ;  /* 0x0000000f1215d211 */ /* 0x140fe400000f0c10 */
[C---:B----4-:R-:W-:Y:S02]  /*7690*/  @!P3 LEA R10, P0, R18.reuse, R10, 0x1 ;  /* 0x0000000a120ab211 */ /* 0x050fe400078008ff */
[C---:B------:R-:W-:Y:S01]  /*76a0*/  IADD3 R14, P2, R18.reuse, UR24, RZ ;  /* 0x00000018120e7c10 */ /* 0x040fe2000ff5e0ff */
[----:B------:R-:W-:Y:S01]  /*76b0*/  @!PT LDS RZ, [RZ] ;  /* 0x00000000fffff984 */ /* 0x000fe20000000800 */
[----:B------:R-:W-:Y:S01]  /*76c0*/  @!PT LDS RZ, [RZ] ;  /* 0x00000000fffff984 */ /* 0x000fe20000000800 */
[----:B------:R-:W-:Y:S01]  /*76d0*/  @!PT LDS RZ, [RZ] ;  /* 0x00000000fffff984 */ /* 0x000fe20000000800 */
[----:B------:R1:W-:Y:S01]  /*76e0*/  @!P5 LDGSTS.E.BYPASS.LTC128B.128 [R225+0x9000], desc[UR22][R20.64] ;  /* 0x0900000014e1dfae */ /* 0x0003e2000b901d56 */
[----:B------:R-:W-:-:S02]  /*76f0*/  @!P4 LEA.HI.X R13, R18, R13, R16, 0x1, P1 ;  /* 0x0000000d120dc211 */ /* 0x000fc400008f0c10 */
[----:B------:R-:W-:Y:S01]  /*7700*/  @!P3 LEA.HI.X R11, R18, R11, R16, 0x1, P0 ;  /* 0x0000000b120bb211 */ /* 0x000fe200000f0c10 */
[----:B------:R-:W-:Y:S01]  /*7710*/  @P4 STS.128 [R225+0xa000], RZ ;  /* 0x00a000ffe1004388 */ /* 0x000fe20000000c00 */
[----:B------:R-:W-:Y:S02]  /*7720*/  IADD3.X R16, R16, UR18, RZ, P2, !PT ;  /* 0x0000001210107c10 */ /* 0x000fe400097fe4ff */
[C---:B-----5:R-:W-:Y:S01]  /*7730*/  @!P5 LEA R18, P2, R14.reuse, R8, 0x1 ;  /* 0x000000080e12d211 */ /* 0x060fe200078408ff */
[----:B------:R-:W-:Y:S01]  /*7740*/  @!PT LDS RZ, [RZ] ;  /* 0x00000000fffff984 */ /* 0x000fe20000000800 */
[----:B------:R-:W-:Y:S01]  /*7750*/  @!PT LDS RZ, [RZ] ;  /* 0x00000000fffff984 */ /* 0x000fe20000000800 */
[----:B------:R-:W-:Y:S01]  /*7760*/  @!PT LDS RZ, [RZ] ;  /* 0x00000000fffff984 */ /* 0x000fe20000000800 */
[----:B------:R-:W-:Y:S01]  /*7770*/  @!P4 LDGSTS.E.BYPASS.LTC128B.128 [R225+0xa000], desc[UR22][R12.64+0x40] ;  /* 0x0a0000400ce1cfae */ /* 0x000fe2000b901d56 */
[C---:B------:R-:W-:Y:S02]  /*7780*/  @!P4 LEA R6, P1, R14.reuse, R6, 0x1 ;  /* 0x000000060e06c211 */ /* 0x040fe400078208ff */
[C---:B------:R-:W-:Y:S01]  /*7790*/  @!P3 LEA R4, P0, R14.reuse, R4, 0x1 ;  /* 0x000000040e04b211 */ /* 0x040fe200078008ff */
[----:B------:R-:W-:Y:S01]  /*77a0*/  @P3 STS.128 [R225+0xb000], RZ ;  /* 0x00b000ffe1003388 */ /* 0x000fe20000000c00 */
[----:B------:R-:W-:-:S02]  /*77b0*/  @!P5 LEA.HI.X R19, R14, R9, R16, 0x1, P2 ;  /* 0x000000090e13d211 */ /* 0x000fc400010f0c10 */
[C-C-:B------:R-:W-:Y:S01]  /*77c0*/  @!P4 LEA.HI.X R7, R14.reuse, R7, R16.reuse, 0x1, P1 ;  /* 0x000000070e07c211 */ /* 0x140fe200008f0c10 */
        /* <DEDUP_REMOVED lines=21> */
[----:B-1----:R-:W1:Y:S04]  /*7920*/  LDSM.16.M88.4 R20, [R224+0x1000] ;  /* 0x00100000e014783b */ /* 0x002e680000000200 */
[----:B------:R-:W5:Y:S04]  /*7930*/  LDSM.16.M88.4 R36, [R223+0x6400] ;  /* 0x00640000df24783b */ /* 0x000f680000000200 */
[----:B------:R-:W4:Y:S04]  /*7940*/  LDSM.16.M88.4 R192, [R223+0x6800] ;  /* 0x00680000dfc0783b */ /* 0x000f280000000200 */
[----:B--2---:R-:W2:Y:S04]  /*7950*/  LDSM.16.M88.4 R8, [R223+0x6c00] ;  /* 0x006c0000df08783b */ /* 0x004ea80000000200 */
[----:B------:R-:W2:Y:S04]  /*7960*/  LDSM.16.M88.4 R184, [R224] ;  /* 0x00000000e0b8783b */ /* 0x000ea80000000200 */
[----:B------:R-:W-:Y:S04]  /*7970*/  LDSM.16.M88.4 R212, [R220+0x6000] ;  /* 0x00600000dcd4783b */ /* 0x000fe80000000200 */
[----:B---3--:R-:W3:Y:S04]  /*7980*/  LDSM.16.M88.4 R16, [R222+0x1000] ;  /* 0x00100000de10783b */ /* 0x008ee80000000200 */
[----:B------:R-:W3:Y:S04]  /*7990*/  LDSM.16.M88.4 R208, [R220+0x6400] ;  /* 0x00640000dcd0783b */ /* 0x000ee80000000200 */
[----:B------:R-:W3:Y:S04]  /*79a0*/  LDSM.16.M88.4 R180, [R220+0x6800] ;  /* 0x00680000dcb4783b */ /* 0x000ee80000000200 */
[----:B------:R-:W3:Y:S01]  /*79b0*/  LDSM.16.M88.4 R176, [R220+0x6c00] ;  /* 0x006c0000dcb0783b */ /* 0x000ee20000000200 */
[C---:B-1----:R-:W-:Y:S03]  /*79c0*/  HMMA.16816.F32 R52, R20.reuse, R200, RZ ;  /* 0x000000c81434723c */ /* 0x042fe600000018ff */
[----:B------:R-:W1:Y:S04]  /*79d0*/  LDSM.16.M88.4 R12, [R222] ;  /* 0x00000000de0c783b */ /* 0x000e680000000200 */
[----:B------:R-:W-:Y:S01]  /*79e0*/  LDSM.16.M88.4 R172, [R223+0x7000] ;  /* 0x00700000dfac783b */ /* 0x000fe20000000200 */
[C---:B------:R-:W-:Y:S03]  /*79f0*/  HMMA.16816.F32 R48, R20.reuse, R202, RZ ;  /* 0x000000ca1430723c */ /* 0x040fe600000018ff */
[----:B------:R-:W-:Y:S03]  /*7a00*/  LDSM.16.M88.4 R64, [R223+0x7400] ;  /* 0x00740000df40783b */ /* 0x000fe60000000200 */
[C---:B-----5:R-:W-:Y:S01]  /*7a10*/  HMMA.16816.F32 R44, R20.reuse, R36, RZ ;  /* 0x00000024142c723c */ /* 0x060fe200000018ff */
[----:B------:R-:W-:Y:S04]  /*7a20*/  LDSM.16.M88.4 R60, [R223+0x7800] ;  /* 0x00780000df3c783b */ /* 0x000fe80000000200 */
[----:B------:R-:W-:Y:S01]  /*7a30*/  LDSM.16.M88.4 R56, [R223+0x7c00] ;  /* 0x007c0000df38783b */ /* 0x000fe20000000200 */
[C---:B----4-:R-:W-:Y:S03]  /*7a40*/  HMMA.16816.F32 R32, R20.reuse, R192, RZ ;  /* 0x000000c01420723c */ /* 0x050fe600000018ff */
[----:B------:R-:W-:Y:S03]  /*7a50*/  LDSM.16.M88.4 R244, [R222+0x2000] ;  /* 0x00200000def4783b */ /* 0x000fe60000000200 */
[C---:B--2---:R-:W-:Y:S01]  /*7a60*/  HMMA.16816.F32 R24, R20.reuse, R8, RZ ;  /* 0x000000081418723c */ /* 0x044fe200000018ff */
        /* <DEDUP_REMOVED lines=24> */
[----:B------:R-:W-:Y:S01]  /*7bf0*/  HMMA.16816.F32 R36, R12, R210, R36 ;  /* 0x000000d20c24723c */ /* 0x000fe20000001824 */
[----:B------:R-:W-:Y:S05]  /*7c00*/  LDSM.16.M88.4 R208, [R220+0x7c00] ;  /* 0x007c0000dcd0783b */ /* 0x000fea0000000200 */
[C---:B--2---:R-:W-:Y:S06]  /*7c10*/  HMMA.16816.F32 R52, R8.reuse, R172, R52 ;  /* 0x000000ac0834723c */ /* 0x044fec0000001834 */
        /* <DEDUP_REMOVED lines=10> */
[C---:B------:R-:W-:Y:S06]  /*7cc0*/  HMMA.16816.F32 R188, R12.reuse, R176, R188 ;  /* 0x000000b00cbc723c */ /* 0x040fec00000018bc */
[C---:B------:R-:W-:Y:S01]  /*7cd0*/  HMMA.16816.F32 R200, R12.reuse, R214, R200 ;  /* 0x000000d60cc8723c */ /* 0x040fe200000018c8 */
[----:B------:R-:W-:Y:S05]  /*7ce0*/  LDSM.16.M88.4 R212, [R220+0x7800] ;  /* 0x00780000dcd4783b */ /* 0x000fea0000000200 */
[C---:B------:R-:W-:Y:S01]  /*7cf0*/  HMMA.16816.F32 R192, R12.reuse, R182, R192 ;  /* 0x000000b60cc0723c */ /* 0x040fe200000018c0 */
[----:B------:R-:W-:Y:S05]  /*7d00*/  LDSM.16.M88.4 R180, [R224+0x4000] ;  /* 0x00400000e0b4783b */ /* 0x000fea0000000200 */
[----:B------:R-:W-:Y:S01]  /*7d10*/  HMMA.16816.F32 R184, R12, R178, R184 ;  /* 0x000000b20cb8723c */ /* 0x000fe200000018b8 */
[----:B------:R-:W2:Y:S04]  /*7d20*/  LDSM.16.M88.4 R12, [R222+0x3000] ;  /* 0x00300000de0c783b */ /* 0x000ea80000000200 */
[----:B------:R-:W-:Y:S01]  /*7d30*/  LDSM.16.M88.4 R176, [R224+0x5000] ;  /* 0x00500000e0b0783b */ /* 0x000fe20000000200 */
[C---:B---3--:R-:W-:Y:S06]  /*7d40*/  HMMA.16816.F32 R4, R16.reuse, R64, R4 ;  /* 0x000000401004723c */ /* 0x048fec0000001804 */
[C---:B------:R-:W-:Y:S01]  /*7d50*/  HMMA.16816.F32 R36, R16.reuse, R66, R36 ;  /* 0x000000421024723c */ /* 0x040fe20000001824 */
[----:B------:R-:W3:Y:S05]  /*7d60*/  LDSM.16.M88.4 R64, [R223+0x8400] ;  /* 0x00840000df40783b */ /* 0x000eea0000000200 */
[C---:B------:R-:W-:Y:S06]  /*7d70*/  HMMA.16816.F32 R204, R16.reuse, R172, R204 ;  /* 0x000000ac10cc723c */ /* 0x040fec00000018cc */
[----:B------:R-:W-:Y:S01]  /*7d80*/  HMMA.16816.F32 R200, R16, R174, R200 ;  /* 0x000000ae10c8723c */ /* 0x000fe200000018c8 */
[----:B------:R-:W-:Y:S05]  /*7d90*/  LDSM.16.M88.4 R172, [R223+0x8000] ;  /* 0x00800000dfac783b */ /* 0x000fea0000000200 */
[----:B-1----:R-:W-:Y:S06]  /*7da0*/  HMMA.16816.F32 R4, R244, R8, R4 ;  /* 0x00000008f404723c */ /* 0x002fec0000001804 */
[----:B------:R-:W-:Y:S06]  /*7db0*/  HMMA.16816.F32 R196, R16, R60, R196 ;  /* 0x0000003c10c4723c */ /* 0x000fec00000018c4 */
[----:B--2---:R-:W-:Y:S06]  /*7dc0*/  HMMA.16816.F32 R44, R12, R8, R44 ;  /* 0x000000080c2c723c */ /* 0x004fec000000182c */
[C---:B------:R-:W-:Y:S01]  /*7dd0*/  HMMA.16816.F32 R192, R16.reuse, R62, R192 ;  /* 0x0000003e10c0723c */ /* 0x040fe200000018c0 */
[----:B------:R-:W-:Y:S05]  /*7de0*/  LDSM.16.M88.4 R60, [R223+0x8800] ;  /* 0x00880000df3c783b */ /* 0x000fea0000000200 */
[C---:B------:R-:W-:Y:S06]  /*7df0*/  HMMA.16816.F32 R188, R16.reuse, R56, R188 ;  /* 0x0000003810bc723c */ /* 0x040fec00000018bc */
[----:B------:R-:W-:Y:S01]  /*7e00*/  HMMA.16816.F32 R184, R16, R58, R184 ;  /* 0x0000003a10b8723c */ /* 0x000fe200000018b8 */
[----:B------:R-:W-:Y:S04]  /*7e10*/  LDSM.16.M88.4 R16, [R222+0x4000] ;  /* 0x00400000de10783b */ /* 0x000fe80000000200 */
[----:B------:R-:W-:Y:S01]  /*7e20*/  LDSM.16.M88.4 R56, [R223+0x8c00] ;  /* 0x008c0000df38783b */ /* 0x000fe20000000200 */
[-C--:B------:R-:W-:Y:S06]  /*7e30*/  HMMA.16816.F32 R40, R12, R10.reuse, R40 ;  /* 0x0000000a0c28723c */ /* 0x080fec0000001828 */
[----:B------:R-:W-:Y:S01]  /*7e40*/  HMMA.16816.F32 R36, R244, R10, R36 ;  /* 0x0000000af424723c */ /* 0x000fe20000001824 */
[----:B------:R-:W1:Y:S05]  /*7e50*/  LDSM.16.M88.4 R8, [R220+0x8400] ;  /* 0x00840000dc08783b */ /* 0x000e6a0000000200 */
[C---:B------:R-:W-:Y:S06]  /*7e60*/  HMMA.16816.F32 R52, R12.reuse, R216, R52 ;  /* 0x000000d80c34723c */ /* 0x040fec0000001834 */
[C---:B------:R-:W-:Y:S06]  /*7e70*/  HMMA.16816.F32 R48, R12.reuse, R218, R48 ;  /* 0x000000da0c30723c */ /* 0x040fec0000001830 */
[C---:B------:R-:W-:Y:S06]  /*7e80*/  HMMA.16816.F32 R32, R12.reuse, R212, R32 ;  /* 0x000000d40c20723c */ /* 0x040fec0000001820 */
[C---:B------:R-:W-:Y:S06]  /*7e90*/  HMMA.16816.F32 R28, R12.reuse, R214, R28 ;  /* 0x000000d60c1c723c */ /* 0x040fec000000181c */
[C---:B------:R-:W-:Y:S06]  /*7ea0*/  HMMA.16816.F32 R24, R12.reuse, R208, R24 ;  /* 0x000000d00c18723c */ /* 0x040fec0000001818 */
[----:B------:R-:W-:Y:S01]  /*7eb0*/  HMMA.16816.F32 R20, R12, R210, R20 ;  /* 0x000000d20c14723c */ /* 0x000fe20000001814 */
[----:B------:R-:W2:Y:S05]  /*7ec0*/  LDSM.16.M88.4 R12, [R222+0x5000] ;  /* 0x00500000de0c783b */ /* 0x000eaa0000000200 */
[-C--:B---3--:R-:W-:Y:S06]  /*7ed0*/  HMMA.16816.F32 R4, R180, R64.reuse, R4 ;  /* 0x00000040b404723c */ /* 0x088fec0000001804 */
[----:B------:R-:W-:Y:S06]  /*7ee0*/  HMMA.16816.F32 R44, R176, R64, R44 ;  /* 0x00000040b02c723c */ /* 0x000fec000000182c */
[----:B------:R-:W-:Y:S06]  /*7ef0*/  HMMA.16816.F32 R196, R244, R212, R196 ;  /* 0x000000d4f4c4723c */ /* 0x000fec00000018c4 */
[-C--:B------:R-:W-:Y:S06]  /*7f00*/  HMMA.16816.F32 R40, R176, R66.reuse, R40 ;  /* 0x00000042b028723c */ /* 0x080fec0000001828 */
[----:B------:R-:W-:Y:S01]  /*7f10*/  HMMA.16816.F32 R36, R180, R66, R36 ;  /* 0x00000042b424723c */ /* 0x000fe20000001824 */
[----:B------:R-:W3:Y:S05]  /*7f20*/  LDSM.16.M88.4 R64, [R220+0x8800] ;  /* 0x00880000dc40783b */ /* 0x000eea0000000200 */
[-C--:B-1----:R-:W-:Y:S06]  /*7f30*/  HMMA.16816.F32 R4, R16, R8.reuse, R4 ;  /* 0x000000081004723c */ /* 0x082fec0000001804 */
[----:B--2---:R-:W-:Y:S06]  /*7f40*/  HMMA.16816.F32 R44, R12, R8, R44 ;  /* 0x000000080c2c723c */ /* 0x004fec000000182c */
[----:B------:R-:W-:Y:S01]  /*7f50*/  HMMA.16816.F32 R32, R176, R60, R32 ;  /* 0x0000003cb020723c */ /* 0x000fe20000001820 */
[----:B------:R-:W-:-:S05]  /*7f60*/  VIADD R8, R165, 0x10 ;  /* 0x00000010a5087836 */ /* 0x000fca0000000000 */
[----:B------:R-:W-:Y:S01]  /*7f70*/  HMMA.16816.F32 R196, R180, R60, R196 ;  /* 0x0000003cb4c4723c */ /* 0x000fe200000018c4 */
[----:B------:R-:W-:Y:S02]  /*7f80*/  I2FP.F32.S32 R9, R8 ;  /* 0x0000000800097245 */ /* 0x000fe40000201400 */
[C---:B------:R-:W-:Y:S02]  /*7f90*/  ISETP.GE.AND P6, PT, R8.reuse, R228, PT ;  /* 0x000000e40800720c */ /* 0x040fe40003fc6270 */
[C---:B------:R-:W-:Y:S01]  /*7fa0*/  ISETP.GE.AND P0, PT, R8.reuse, R229, PT ;  /* 0x000000e50800720c */ /* 0x040fe20003f06270 */
[----:B------:R-:W-:Y:S01]  /*7fb0*/  HMMA.16816.F32 R40, R12, R10, R40 ;  /* 0x0000000a0c28723c */ /* 0x000fe20000001828 */
[----:B------:R-:W-:Y:S01]  /*7fc0*/  FFMA.FTZ R6, R9, UR5, R6 ;  /* 0x0000000509067c23 */ /* 0x000fe20008010006 */
[C---:B------:R-:W-:Y:S02]  /*7fd0*/  ISETP.GE.AND P2, PT, R8.reuse, R227, PT ;  /* 0x000000e30800720c */ /* 0x040fe40003f46270 */
[----:B------:R-:W-:Y:S01]  /*7fe0*/  ISETP.GE.AND P1, PT, R8, R226, PT ;  /* 0x000000e20800720c */ /* 0x000fe20003f26270 */
[----:B------:R-:W-:Y:S01]  /*7ff0*/  VIADD R8, R165, 0x20 ;  /* 0x00000020a5087836 */ /* 0x000fe20000000000 */
[----:B------:R-:W-:Y:S01]  /*8000*/  HMMA.16816.F32 R184, R244, R210, R184 ;  /* 0x000000d2f4b8723c */ /* 0x000fe200000018b8 */
[C---:B------:R-:W-:Y:S01]  /*8010*/  FFMA.FTZ R44, R9.reuse, UR5, R44 ;  /* 0x00000005092c7c23 */ /* 0x040fe2000801002c */
[----:B------:R-:W-:-:S04]  /*8020*/  FFMA.FTZ R46, R9, UR5, R46 ;  /* 0x00000005092e7c23 */ /* 0x000fc8000801002e */
[----:B------:R-:W-:Y:S01]  /*8030*/  HMMA.16816.F32 R36, R16, R10, R36 ;  /* 0x0000000a1024723c */ /* 0x000fe20000001824 */
[----:B------:R-:W-:Y:S01]  /*8040*/  FFMA.FTZ R211, R9, UR5, R4 ;  /* 0x0000000509d37c23 */ /* 0x000fe20008010004 */
[----:B------:R-:W-:Y:S01]  /*8050*/  VIADD R4, R165, 0x11 ;  /* 0x00000011a5047836 */ /* 0x000fe20000000000 */
[----:B------:R-:W-:-:S03]  /*8060*/  I2FP.F32.S32 R9, R8 ;  /* 0x0000000800097245 */ /* 0x000fc60000201400 */
[----:B------:R-:W-:Y:S01]  /*8070*/  HMMA.16816.F32 R204, R244, R216, R204 ;  /* 0x000000d8f4cc723c */ /* 0x000fe200000018cc */
[----:B------:R-:W-:Y:S02]  /*8080*/  FSEL R211, R211, -INF , !P0 ;  /* 0xff800000d3d37808 */ /* 0x000fe40004000000 */
[----:B------:R-:W-:-:S03]  /*8090*/  ISETP.GE.AND P0, PT, R4, R229, PT ;  /* 0x000000e50400720c */ /* 0x000fc60003f06270 */
[C---:B------:R-:W-:Y:S01]  /*80a0*/  HMMA.16816.F32 R192, R244.reuse, R214, R192 ;  /* 0x000000d6f4c0723c */ /* 0x040fe200000018c0 */
[----:B------:R-:W-:Y:S02]  /*80b0*/  FSEL R216, R6, -INF , !P6 ;  /* 0xff80000006d87808 */ /* 0x000fe40007000000 */
[----:B------:R-:W-:Y:S02]  /*80c0*/  I2FP.F32.S32 R6, R4 ;  /* 0x0000000400067245 */ /* 0x000fe40000201400 */
[----:B------:R-:W-:Y:S01]  /*80d0*/  ISETP.GE.AND P6, PT, R4, R228, PT ;  /* 0x000000e40400720c */ /* 0x000fe20003fc6270 */
[C---:B------:R-:W-:Y:S02]  /*80e0*/  HMMA.16816.F32 R200, R244.reuse, R218, R200 ;  /* 0x000000daf4c8723c */ /* 0x040fe400000018c8 */
[C---:B------:R-:W-:Y:S01]  /*80f0*/  FFMA.FTZ R5, R6.reuse, UR5, R5 ;  /* 0x0000000506057c23 */ /* 0x040fe20008010005 */
[C---:B------:R-:W-:Y:S01]  /*8100*/  FFMA.FTZ R7, R6.reuse, UR5, R7 ;  /* 0x0000000506077c23 */ /* 0x040fe20008010007 */
[C---:B------:R-:W-:Y:S01]  /*8110*/  FFMA.FTZ R45, R6.reuse, UR5, R45 ;  /* 0x00000005062d7c23 */ /* 0x040fe2000801002d */
[----:B------:R-:W-:Y:S01]  /*8120*/  FFMA.FTZ R47, R6, UR5, R47 ;  /* 0x00000005062f7c23 */ /* 0x000fe2000801002f */
[----:B------:R-:W-:Y:S01]  /*8130*/  HMMA.16816.F32 R188, R244, R208, R188 ;  /* 0x000000d0f4bc723c */ /* 0x000fe200000018bc */
[----:B------:R-:W-:-:S02]  /*8140*/  FSEL R217, R5, -INF , !P0 ;  /* 0xff80000005d97808 */ /* 0x000fc40004000000 */
[----:B------:R-:W-:-:S03]  /*8150*/  FSEL R218, R7, -INF , !P6 ;  /* 0xff80000007da7808 */ /* 0x000fc60007000000 */
[-C--:B---3--:R-:W-:Y:S01]  /*8160*/  HMMA.16816.F32 R196, R16, R64.reuse, R196 ;  /* 0x0000004010c4723c */ /* 0x088fe200000018c4 */
[----:B------:R-:W-:Y:S02]  /*8170*/  FSEL R209, R44, -INF , !P2 ;  /* 0xff8000002cd17808 */ /* 0x000fe40005000000 */
[----:B------:R-:W-:Y:S02]  /*8180*/  FSEL R245, R46, -INF , !P1 ;  /* 0xff8000002ef57808 */ /* 0x000fe40004800000 */
[C---:B------:R-:W-:Y:S01]  /*8190*/  ISETP.GE.AND P2, PT, R4.reuse, R227, PT ;  /* 0x000000e30400720c */ /* 0x040fe20003f46270 */
[----:B------:R-:W-:Y:S01]  /*81a0*/  HMMA.16816.F32 R32, R12, R64, R32 ;  /* 0x000000400c20723c */ /* 0x000fe20000001820 */
[----:B------:R-:W-:Y:S01]  /*81b0*/  ISETP.GE.AND P1, PT, R4, R226, PT ;  /* 0x000000e20400720c */ /* 0x000fe20003f26270 */
[----:B------:R-:W-:Y:S01]  /*81c0*/  VIADD R4, R165, 0x18 ;  /* 0x00000018a5047836 */ /* 0x000fe20000000000 */
[----:B------:R-:W-:Y:S02]  /*81d0*/  FSEL R249, R45, -INF , !P2 ;  /* 0xff8000002df97808 */ /* 0x000fe40005000000 */
[----:B------:R-:W-:Y:S01]  /*81e0*/  FSEL R247, R47, -INF , !P1 ;  /* 0xff8000002ff77808 */ /* 0x000fe20004800000 */
[----:B------:R-:W-:Y:S01]  /*81f0*/  HMMA.16816.F32 R28, R176, R62, R28 ;  /* 0x0000003eb01c723c */ /* 0x000fe2000000181c */
[----:B------:R-:W-:-:S02]  /*8200*/  I2FP.F32.S32 R5, R4 ;  /* 0x0000000400057245 */ /* 0x000fc40000201400 */
[C---:B------:R-:W-:Y:S02]  /*8210*/  ISETP.GE.AND P0, PT, R4.reuse, R229, PT ;  /* 0x000000e50400720c */ /* 0x040fe40003f06270 */
[C---:B------:R-:W-:Y:S01]  /*8220*/  ISETP.GE.AND P6, PT, R4.reuse, R228, PT ;  /* 0x000000e40400720c */ /* 0x040fe20003fc6270 */
[C---:B------:R-:W-:Y:S01]  /*8230*/  FFMA.FTZ R251, R5.reuse, UR5, R40 ;  /* 0x0000000505fb7c23 */ /* 0x040fe20008010028 */
[C---:B------:R-:W-:Y:S01]  /*8240*/  ISETP.GE.AND P2, PT, R4.reuse, R227, PT ;  /* 0x000000e30400720c */ /* 0x040fe20003f46270 */
[----:B------:R-:W-:Y:S01]  /*8250*/  FFMA.FTZ R36, R5, UR5, R36 ;  /* 0x0000000505247c23 */ /* 0x000fe20008010024 */
[----:B------:R-:W-:Y:S01]  /*8260*/  ISETP.GE.AND P1, PT, R4, R226, PT ;  /* 0x000000e20400720c */ /* 0x000fe20003f26270 */
[----:B------:R-:W-:Y:S02]  /*8270*/  VIADD R4, R165, 0x19 ;  /* 0x00000019a5047836 */ /* 0x000fe40000000000 */
[C---:B------:R-:W-:Y:S01]  /*8280*/  FFMA.FTZ R38, R5.reuse, UR5, R38 ;  /* 0x0000000505267c23 */ /* 0x040fe20008010026 */
[----:B------:R-:W-:Y:S01]  /*8290*/  FFMA.FTZ R40, R5, UR5, R42 ;  /* 0x0000000505287c23 */ /* 0x000fe2000801002a */
[----:B------:R-:W-:Y:S01]  /*82a0*/  FSEL R219, R36, -INF , !P0 ;  /* 0xff80000024db7808 */ /* 0x000fe20004000000 */
[----:B------:R-:W-:Y:S01]  /*82b0*/  HMMA.16816.F32 R192, R180, R62, R192 ;  /* 0x0000003eb4c0723c */ /* 0x000fe200000018c0 */
[----:B------:R-:W-:Y:S01]  /*82c0*/  I2FP.F32.S32 R10, R4 ;  /* 0x00000004000a7245 */ /* 0x000fe20000201400 */
[C---:B------:R-:W-:Y:S01]  /*82d0*/  FFMA.FTZ R46, R9.reuse, UR5, R198 ;  /* 0x00000005092e7c23 */ /* 0x040fe200080100c6 */
[----:B------:R-:W-:Y:S01]  /*82e0*/  FSEL R42, R38, -INF , !P6 ;  /* 0xff800000262a7808 */ /* 0x000fe20007000000 */
        /* <DEDUP_REMOVED lines=9> */
[C---:B------:R-:W-:Y:S01]  /*8380*/  ISETP.GE.AND P2, PT, R4.reuse, R227, PT ;  /* 0x000000e30400720c */ /* 0x040fe20003f46270 */
[----:B------:R-:W-:Y:S01]  /*8390*/  HMMA.16816.F32 R24, R176, R56, R24 ;  /* 0x00000038b018723c */ /* 0x000fe20000001818 */
[----:B------:R-:W-:Y:S01]  /*83a0*/  ISETP.GE.AND P1, PT, R4, R226, PT ;  /* 0x000000e20400720c */ /* 0x000fe20003f26270 */
[----:B------:R-:W-:Y:S01]  /*83b0*/  FFMA.FTZ R34, R9, UR5, R34 ;  /* 0x0000000509227c23 */ /* 0x000fe20008010022 */
[----:B------:R-:W1:Y:S01]  /*83c0*/  LDSM.16.M88.4 R4, [R220+0x8c00] ;  /* 0x008c0000dc04783b */ /* 0x000e620000000200 */
[----:B------:R-:W-:-:S02]  /*83d0*/  FSEL R43, R41, -INF , !P2 ;  /* 0xff800000292b7808 */ /* 0x000fc40005000000 */
[----:B------:R-:W-:Y:S01]  /*83e0*/  FSEL R244, R37, -INF , !P0 ;  /* 0xff80000025f47808 */ /* 0x000fe20004000000 */
[----:B------:R-:W-:Y:S01]  /*83f0*/  HMMA.16816.F32 R188, R180, R56, R188 ;  /* 0x00000038b4bc723c */ /* 0x000fe200000018bc */
[----:B------:R-:W-:Y:S02]  /*8400*/  FSEL R243, R39, -INF , !P6 ;  /* 0xff80000027f37808 */ /* 0x000fe40007000000 */
[----:B------:R-:W-:Y:S02]  /*8410*/  FSEL R41, R10, -INF , !P1 ;  /* 0xff8000000a297808 */ /* 0x000fe40004800000 */
[C---:B------:R-:W-:Y:S01]  /*8420*/  ISETP.GE.AND P0, PT, R8.reuse, R229, PT ;  /* 0x000000e50800720c */ /* 0x040fe20003f06270 */
[----:B------:R-:W-:Y:S01]  /*8430*/  HMMA.16816.F32 R20, R176, R58, R20 ;  /* 0x0000003ab014723c */ /* 0x000fe20000001814 */
[C---:B------:R-:W-:Y:S01]  /*8440*/  ISETP.GE.AND P6, PT, R8.reuse, R228, PT ;  /* 0x000000e40800720c */ /* 0x040fe20003fc6270 */
[----:B------:R-:W-:Y:S01]  /*8450*/  FFMA.FTZ R56, R9, UR5, R196 ;  /* 0x0000000509387c23 */ /* 0x000fe200080100c4 */
[----:B------:R-:W-:-:S02]  /*8460*/  ISETP.GE.AND P2, PT, R8, R227, PT ;  /* 0x000000e30800720c */ /* 0x000fc40003f46270 */
[----:B------:R-:W-:Y:S01]  /*8470*/  ISETP.GE.AND P1, PT, R8, R226, PT ;  /* 0x000000e20800720c */ /* 0x000fe20003f26270 */
[C---:B------:R-:W-:Y:S01]  /*8480*/  VIADD R8, R165.reuse, 0x21 ;  /* 0x00000021a5087836 */ /* 0x040fe20000000000 */
[----:B------:R-:W-:Y:S01]  /*8490*/  FSEL R56, R56, -INF , !P0 ;  /* 0xff80000038387808 */ /* 0x000fe20004000000 */
[----:B------:R-:W-:Y:S01]  /*84a0*/  HMMA.16816.F32 R184, R180, R58, R184 ;  /* 0x0000003ab4b8723c */ /* 0x000fe200000018b8 */
[----:B------:R-:W-:Y:S02]  /*84b0*/  FSEL R46, R46, -INF , !P6 ;  /* 0xff8000002e2e7808 */ /* 0x000fe40007000000 */
[----:B------:R-:W-:Y:S02]  /*84c0*/  I2FP.F32.S32 R10, R8 ;  /* 0x00000008000a7245 */ /* 0x000fe40000201400 */
[----:B------:R-:W-:Y:S01]  /*84d0*/  FSEL R198, R32, -INF , !P2 ;  /* 0xff80000020c67808 */ /* 0x000fe20005000000 */
[-C--:B------:R-:W-:Y:S01]  /*84e0*/  HMMA.16816.F32 R28, R12, R66.reuse, R28 ;  /* 0x000000420c1c723c */ /* 0x080fe2000000181c */
[----:B------:R-:W-:Y:S01]  /*84f0*/  FSEL R196, R34, -INF , !P1 ;  /* 0xff80000022c47808 */ /* 0x000fe20004800000 */
[----:B------:R-:W-:Y:S01]  /*8500*/  FFMA.FTZ R59, R10, UR5, R197 ;  /* 0x000000050a3b7c23 */ /* 0x000fe200080100c5 */
[----:B------:R-:W-:Y:S01]  /*8510*/  ISETP.GE.AND P0, PT, R8, R229, PT ;  /* 0x000000e50800720c */ /* 0x000fe20003f06270 */
[----:B------:R-:W-:Y:S01]  /*8520*/  FFMA.FTZ R58, R10, UR5, R199 ;  /* 0x000000050a3a7c23 */ /* 0x000fe200080100c7 */
[----:B------:R-:W-:Y:S01]  /*8530*/  ISETP.GE.AND P6, PT, R8, R228, PT ;  /* 0x000000e40800720c */ /* 0x000fe20003fc6270 */
[----:B------:R-:W-:Y:S01]  /*8540*/  FFMA.FTZ R33, R10, UR5, R33 ;  /* 0x000000050a217c23 */ /* 0x000fe20008010021 */
[----:B------:R-:W-:Y:S01]  /*8550*/  ISETP.GE.AND P2, PT, R8, R227, PT ;  /* 0x000000e30800720c */ /* 0x000fe20003f46270 */
[----:B------:R-:W-:Y:S01]  /*8560*/  FFMA.FTZ R35, R10, UR5, R35 ;  /* 0x000000050a237c23 */ /* 0x000fe20008010023 */
[----:B------:R-:W-:Y:S01]  /*8570*/  ISETP.GE.AND P1, PT, R8, R226, PT ;  /* 0x000000e20800720c */ /* 0x000fe20003f26270 */
[----:B------:R-:W-:Y:S01]  /*8580*/  VIADD R8, R165, 0x28 ;  /* 0x00000028a5087836 */ /* 0x000fe20000000000 */
[----:B------:R-:W-:Y:S01]  /*8590*/  HMMA.16816.F32 R192, R16, R66, R192 ;  /* 0x0000004210c0723c */ /* 0x000fe200000018c0 */
[----:B------:R-:W-:-:S02]  /*85a0*/  FSEL R59, R59, -INF , !P0 ;  /* 0xff8000003b3b7808 */ /* 0x000fc40004000000 */
[----:B------:R-:W-:Y:S02]  /*85b0*/  FSEL R58, R58, -INF , !P6 ;  /* 0xff8000003a3a7808 */ /* 0x000fe40007000000 */
[----:B------:R-:W-:Y:S01]  /*85c0*/  FSEL R197, R33, -INF , !P2 ;  /* 0xff80000021c57808 */ /* 0x000fe20005000000 */
[-C--:B-1----:R-:W-:Y:S01]  /*85d0*/  HMMA.16816.F32 R188, R16, R4.reuse, R188 ;  /* 0x0000000410bc723c */ /* 0x082fe200000018bc */
[----:B------:R-:W-:Y:S02]  /*85e0*/  FSEL R208, R35, -INF , !P1 ;  /* 0xff80000023d07808 */ /* 0x000fe40004800000 */
[C---:B------:R-:W-:Y:S02]  /*85f0*/  ISETP.GE.AND P0, PT, R8.reuse, R229, PT ;  /* 0x000000e50800720c */ /* 0x040fe40003f06270 */
[C---:B------:R-:W-:Y:S01]  /*8600*/  ISETP.GE.AND P6, PT, R8.reuse, R228, PT ;  /* 0x000000e40800720c */ /* 0x040fe20003fc6270 */
[----:B------:R-:W-:Y:S01]  /*8610*/  HMMA.16816.F32 R24, R12, R4, R24 ;  /* 0x000000040c18723c */ /* 0x000fe20000001818 */
[----:B------:R-:W-:-:S02]  /*8620*/  ISETP.GE.AND P2, PT, R8, R227, PT ;  /* 0x000000e30800720c */ /* 0x000fc40003f46270 */
[----:B------:R-:W-:Y:S02]  /*8630*/  I2FP.F32.S32 R33, R8 ;  /* 0x0000000800217245 */ /* 0x000fe40000201400 */
[----:B------:R-:W-:Y:S01]  /*8640*/  ISETP.GE.AND P1, PT, R8, R226, PT ;  /* 0x000000e20800720c */ /* 0x000fe20003f26270 */
[----:B------:R-:W-:Y:S01]  /*8650*/  HMMA.16816.F32 R52, R176, R172, R52 ;  /* 0x000000acb034723c */ /* 0x000fe20000001834 */
[----:B------:R-:W1:Y:S01]  /*8660*/  LDSM.16.M88.4 R8, [R220+0x8000] ;  /* 0x00800000dc08783b */ /* 0x000e620000000200 */
[C---:B------:R-:W-:Y:S01]  /*8670*/  FFMA.FTZ R28, R33.reuse, UR5, R28 ;  /* 0x00000005211c7c23 */ /* 0x040fe2000801001c */
[----:B------:R-:W-:Y:S01]  /*8680*/  FFMA.FTZ R30, R33, UR5, R30 ;  /* 0x00000005211e7c23 */ /* 0x000fe2000801001e */
[----:B------:R-:W-:Y:S01]  /*8690*/  VIADD R5, R165, 0x29 ;  /* 0x00000029a5057836 */ /* 0x000fe20000000000 */
[----:B------:R-:W-:-:S04]  /*86a0*/  DEPBAR.LE SB0, 0x0 ;  /* 0x000080000000791a */ /* 0x000fc80000000000 */
[----:B------:R-:W-:Y:S01]  /*86b0*/  HMMA.16816.F32 R204, R180, R172, R204 ;  /* 0x000000acb4cc723c */ /* 0x000fe200000018cc */
[C---:B------:R-:W-:Y:S01]  /*86c0*/  FFMA.FTZ R63, R33.reuse, UR5, R192 ;  /* 0x00000005213f7c23 */ /* 0x040fe200080100c0 */
[----:B------:R-:W-:Y:S01]  /*86d0*/  FFMA.FTZ R62, R33, UR5, R194 ;  /* 0x00000005213e7c23 */ /* 0x000fe200080100c2 */
        /* <DEDUP_REMOVED lines=8> */
[----:B------:R-:W-:Y:S02]  /*8760*/  I2FP.F32.S32 R4, R5 ;  /* 0x0000000500047245 */ /* 0x000fe40000201400 */
[C---:B------:R-:W-:Y:S01]  /*8770*/  ISETP.GE.AND P2, PT, R5.reuse, R227, PT ;  /* 0x000000e30500720c */ /* 0x040fe20003f46270 */
[-C--:B------:R-:W-:Y:S01]  /*8780*/  HMMA.16816.F32 R48, R176, R174.reuse, R48 ;  /* 0x000000aeb030723c */ /* 0x080fe20000001830 */
[----:B------:R-:W-:Y:S01]  /*8790*/  ISETP.GE.AND P1, PT, R5, R226, PT ;  /* 0x000000e20500720c */ /* 0x000fe20003f26270 */
[----:B------:R-:W-:Y:S02]  /*87a0*/  VIADD R5, R165, 0x30 ;  /* 0x00000030a5057836 */ /* 0x000fe40000000000 */
[C---:B------:R-:W-:Y:S01]  /*87b0*/  FFMA.FTZ R210, R4.reuse, UR5, R31 ;  /* 0x0000000504d27c23 */ /* 0x040fe2000801001f */
[C---:B------:R-:W-:Y:S01]  /*87c0*/  FFMA.FTZ R173, R4.reuse, UR5, R193 ;  /* 0x0000000504ad7c23 */ /* 0x040fe200080100c1 */
[----:B------:R-:W-:Y:S01]  /*87d0*/  FFMA.FTZ R29, R4, UR5, R29 ;  /* 0x00000005041d7c23 */ /* 0x000fe2000801001d */
[----:B------:R-:W-:Y:S01]  /*87e0*/  HMMA.16816.F32 R200, R180, R174, R200 ;  /* 0x000000aeb4c8723c */ /* 0x000fe200000018c8 */
[----:B------:R-:W-:-:S02]  /*87f0*/  I2FP.F32.S32 R31, R5 ;  /* 0x00000005001f7245 */ /* 0x000fc40000201400 */
[----:B------:R-:W-:Y:S02]  /*8800*/  FSEL R173, R173, -INF , !P0 ;  /* 0xff800000adad7808 */ /* 0x000fe40004000000 */
[----:B------:R-:W-:Y:S01]  /*8810*/  FSEL R210, R210, -INF , !P1 ;  /* 0xff800000d2d27808 */ /* 0x000fe20004800000 */
[----:B------:R-:W-:Y:S01]  /*8820*/  FFMA.FTZ R47, R31, UR5, R188 ;  /* 0x000000051f2f7c23 */ /* 0x000fe200080100bc */
[----:B------:R-:W-:Y:S01]  /*8830*/  FFMA.FTZ R174, R4, UR5, R195 ;  /* 0x0000000504ae7c23 */ /* 0x000fe200080100c3 */
[----:B------:R-:W-:Y:S01]  /*8840*/  FSEL R195, R29, -INF , !P2 ;  /* 0xff8000001dc37808 */ /* 0x000fe20005000000 */
[C---:B------:R-:W-:Y:S01]  /*8850*/  FFMA.FTZ R44, R31.reuse, UR5, R190 ;  /* 0x000000051f2c7c23 */ /* 0x040fe200080100be */
[C---:B------:R-:W-:Y:S01]  /*8860*/  FFMA.FTZ R24, R31.reuse, UR5, R24 ;  /* 0x000000051f187c23 */ /* 0x040fe20008010018 */
[----:B------:R-:W-:Y:S01]  /*8870*/  FFMA.FTZ R26, R31, UR5, R26 ;  /* 0x000000051f1a7c23 */ /* 0x000fe2000801001a */
[----:B------:R-:W-:Y:S01]  /*8880*/  FSEL R174, R174, -INF , !P6 ;  /* 0xff800000aeae7808 */ /* 0x000fe20007000000 */
[----:B------:R-:W-:Y:S01]  /*8890*/  VIADD R4, R165, 0x31 ;  /* 0x00000031a5047836 */ /* 0x000fe20000000000 */
[C---:B------:R-:W-:Y:S01]  /*88a0*/  ISETP.GE.AND P0, PT, R5.reuse, R229, PT ;  /* 0x000000e50500720c */ /* 0x040fe20003f06270 */
[----:B-1----:R-:W-:Y:S01]  /*88b0*/  HMMA.16816.F32 R52, R12, R8, R52 ;  /* 0x000000080c34723c */ /* 0x002fe20000001834 */
[----:B------:R-:W-:-:S02]  /*88c0*/  ISETP.GE.AND P6, PT, R5, R228, PT ;  /* 0x000000e40500720c */ /* 0x000fc40003fc6270 */
[C---:B------:R-:W-:Y:S02]  /*88d0*/  ISETP.GE.AND P2, PT, R5.reuse, R227, PT ;  /* 0x000000e30500720c */ /* 0x040fe40003f46270 */
[----:B------:R-:W-:Y:S01]  /*88e0*/  ISETP.GE.AND P1, PT, R5, R226, PT ;  /* 0x000000e20500720c */ /* 0x000fe20003f26270 */
[----:B------:R-:W-:Y:S01]  /*88f0*/  HMMA.16816.F32 R204, R16, R8, R204 ;  /* 0x0000000810cc723c */ /* 0x000fe200000018cc */
[----:B------:R-:W-:Y:S02]  /*8900*/  FSEL R47, R47, -INF , !P0 ;  /* 0xff8000002f2f7808 */ /* 0x000fe40004000000 */
[----:B------:R-:W-:Y:S02]  /*8910*/  FSEL R44, R44, -INF , !P6 ;  /* 0xff8000002c2c7808 */ /* 0x000fe40007000000 */
[----:B------:R-:W-:Y:S01]  /*8920*/  FSEL R177, R24, -INF , !P2 ;  /* 0xff80000018b17808 */ /* 0x000fe20005000000 */
[----:B------:R-:W-:Y:S01]  /*8930*/  HMMA.16816.F32 R48, R12, R10, R48 ;  /* 0x0000000a0c30723c */ /* 0x000fe20000001830 */
[----:B------:R-:W-:Y:S01]  /*8940*/  FSEL R61, R26, -INF , !P1 ;  /* 0xff8000001a3d7808 */ /* 0x000fe20004800000 */
[----:B------:R-:W-:Y:S01]  /*8950*/  BAR.SYNC.DEFER_BLOCKING 0x0 ;  /* 0x0000000000007b1d */ /* 0x000fe20000010000 */
[----:B------:R-:W-:-:S02]  /*8960*/  ISETP.GE.AND P0, PT, R4, R229, PT ;  /* 0x000000e50400720c */ /* 0x000fc40003f06270 */
[C---:B------:R-:W-:Y:S01]  /*8970*/  ISETP.GE.AND P6, PT, R4.reuse, R228, PT ;  /* 0x000000e40400720c */ /* 0x040fe20003fc6270 */
[----:B------:R-:W-:Y:S01]  /*8980*/  HMMA.16816.F32 R200, R16, R10, R200 ;  /* 0x0000000a10c8723c */ /* 0x000fe200000018c8 */
[----:B------:R-:W-:Y:S02]  /*8990*/  I2FP.F32.S32 R6, R4 ;  /* 0x0000000400067245 */ /* 0x000fe40000201400 */
[C---:B------:R-:W-:Y:S02]  /*89a0*/  ISETP.GE.AND P2, PT, R4.reuse, R227, PT ;  /* 0x000000e30400720c */ /* 0x040fe40003f46270 */
[----:B------:R-:W-:Y:S01]  /*89b0*/  ISETP.GE.AND P1, PT, R4, R226, PT ;  /* 0x000000e20400720c */ /* 0x000fe20003f26270 */
[----:B------:R-:W-:Y:S02]  /*89c0*/  VIADD R4, R165, 0x38 ;  /* 0x00000038a5047836 */ /* 0x000fe40000000000 */
[C---:B------:R-:W-:Y:S01]  /*89d0*/  FFMA.FTZ R60, R6.reuse, UR5, R189 ;  /* 0x00000005063c7c23 */ /* 0x040fe200080100bd */
[C---:B------:R-:W-:Y:S01]  /*89e0*/  FFMA.FTZ R45, R6.reuse, UR5, R191 ;  /* 0x00000005062d7c23 */ /* 0x040fe200080100bf */
[C---:B------:R-:W-:Y:S01]  /*89f0*/  FFMA.FTZ R25, R6.reuse, UR5, R25 ;  /* 0x0000000506197c23 */ /* 0x040fe20008010019 */
[----:B------:R-:W-:Y:S01]  /*8a00*/  FFMA.FTZ R27, R6, UR5, R27 ;  /* 0x00000005061b7c23 */ /* 0x000fe2000801001b */
[----:B------:R-:W-:-:S02]  /*8a10*/  I2FP.F32.S32 R5, R4 ;  /* 0x0000000400057245 */ /* 0x000fc40000201400 */
[----:B------:R-:W-:Y:S02]  /*8a20*/  FSEL R60, R60, -INF , !P0 ;  /* 0xff8000003c3c7808 */ /* 0x000fe40004000000 */
[----:B------:R-:W-:Y:S01]  /*8a30*/  FSEL R45, R45, -INF , !P6 ;  /* 0xff8000002d2d7808 */ /* 0x000fe20007000000 */
[----:B------:R-:W-:Y:S01]  /*8a40*/  FFMA.FTZ R64, R5, UR5, R184 ;  /* 0x0000000505407c23 */ /* 0x000fe200080100b8 */
[----:B------:R-:W-:Y:S01]  /*8a50*/  FSEL R188, R25, -INF , !P2 ;  /* 0xff80000019bc7808 */ /* 0x000fe20005000000 */
[C---:B------:R-:W-:Y:S01]  /*8a60*/  FFMA.FTZ R20, R5.reuse, UR5, R20 ;  /* 0x0000000505147c23 */ /* 0x040fe20008010014 */
[C---:B------:R-:W-:Y:S01]  /*8a70*/  FFMA.FTZ R57, R5.reuse, UR5, R186 ;  /* 0x0000000505397c23 */ /* 0x040fe200080100ba */
[C---:B------:R-:W-:Y:S01]  /*8a80*/  ISETP.GE.AND P0, PT, R4.reuse, R229, PT ;  /* 0x000000e50400720c */ /* 0x040fe20003f06270 */
[----:B------:R-:W-:Y:S01]  /*8a90*/  FFMA.FTZ R22, R5, UR5, R22 ;  /* 0x0000000505167c23 */ /* 0x000fe20008010016 */
[C---:B------:R-:W-:Y:S02]  /*8aa0*/  ISETP.GE.AND P6, PT, R4.reuse, R228, PT ;  /* 0x000000e40400720c */ /* 0x040fe40003fc6270 */
[----:B------:R-:W-:-:S02]  /*8ab0*/  ISETP.GE.AND P2, PT, R4, R227, PT ;  /* 0x000000e30400720c */ /* 0x000fc40003f46270 */
        /* <DEDUP_REMOVED lines=8> */
[C---:B------:R-:W-:Y:S01]  /*8b40*/  ISETP.GE.AND P6, PT, R165.reuse, R227, PT ;  /* 0x000000e3a500720c */ /* 0x040fe20003fc6270 */
[----:B------:R-:W-:Y:S01]  /*8b50*/  IMAD.U32 R5, RZ, RZ, UR21 ;  /* 0x00000015ff057e24 */ /* 0x000fe2000f8e00ff */
[C---:B------:R-:W-:Y:S01]  /*8b60*/  ISETP.GE.AND P2, PT, R165.reuse, R226, PT ;  /* 0x000000e2a500720c */ /* 0x040fe20003f46270 */
[----:B------:R-:W-:Y:S01]  /*8b70*/  VIADD R165, R165, 0x39 ;  /* 0x00000039a5a57836 */ /* 0x000fe20000000000 */
[----:B------:R-:W-:-:S02]  /*8b80*/  FSEL R167, R27, -INF , !P1 ;  /* 0xff8000001ba77808 */ /* 0x000fc40004800000 */
[----:B------:R-:W-:Y:S01]  /*8b90*/  ISETP.GE.AND P1, PT, R4, R226, PT ;  /* 0x000000e20400720c */ /* 0x000fe20003f26270 */
[----:B------:R-:W-:Y:S01]  /*8ba0*/  IMAD R4, R5, 0x40, R238 ;  /* 0x0000004005047824 */ /* 0x000fe200078e02ee */
[----:B------:R-:W-:Y:S02]  /*8bb0*/  I2FP.F32.S32 R6, R165 ;  /* 0x000000a500067245 */ /* 0x000fe40000201400 */
[----:B------:R-:W-:Y:S01]  /*8bc0*/  FSEL R172, R22, -INF , !P1 ;  /* 0xff80000016ac7808 */ /* 0x000fe20004800000 */
[----:B------:R-:W-:Y:S01]  /*8bd0*/  VIADD R5, R4, 0x1 ;  /* 0x0000000104057836 */ /* 0x000fe20000000000 */
[----:B------:R-:W-:Y:S01]  /*8be0*/  FSEL R20, R20, -INF , !P0 ;  /* 0xff80000014147808 */ /* 0x000fe20004000000 */
[C---:B------:R-:W-:Y:S01]  /*8bf0*/  FFMA.FTZ R175, R6.reuse, UR5, R185 ;  /* 0x0000000506af7c23 */ /* 0x040fe200080100b9 */
[----:B------:R-:W-:Y:S01]  /*8c00*/  FSEL R15, R15, -INF , !P6 ;  /* 0xff8000000f0f7808 */ /* 0x000fe20007000000 */
[----:B------:R-:W-:Y:S01]  /*8c10*/  FFMA.FTZ R52, R6, UR5, R187 ;  /* 0x0000000506347c23 */ /* 0x000fe200080100bb */
[----:B------:R-:W-:Y:S01]  /*8c20*/  FSEL R14, R14, -INF , !P2 ;  /* 0xff8000000e0e7808 */ /* 0x000fe20005000000 */
[C---:B------:R-:W-:Y:S01]  /*8c30*/  FFMA.FTZ R21, R6.reuse, UR5, R21 ;  /* 0x0000000506157c23 */ /* 0x040fe20008010015 */
[----:B------:R-:W-:Y:S01]  /*8c40*/  FFMA.FTZ R23, R6, UR5, R23 ;  /* 0x0000000506177c23 */ /* 0x000fe20008010017 */
[----:B------:R-:W-:-:S02]  /*8c50*/  ISETP.GE.AND P1, PT, R165, R229, PT ;  /* 0x000000e5a500720c */ /* 0x000fc40003f26270 */
[C---:B------:R-:W-:Y:S02]  /*8c60*/  ISETP.GE.AND P0, PT, R165.reuse, R228, PT ;  /* 0x000000e4a500720c */ /* 0x040fe40003f06270 */
[C---:B------:R-:W-:Y:S02]  /*8c70*/  ISETP.GE.AND P6, PT, R165.reuse, R227, PT ;  /* 0x000000e3a500720c */ /* 0x040fe40003fc6270 */
[----:B------:R-:W-:Y:S02]  /*8c80*/  ISETP.GE.AND P2, PT, R165, R226, PT ;  /* 0x000000e2a500720c */ /* 0x000fe40003f46270 */
[----:B------:R-:W-:Y:S02]  /*8c90*/  FSEL R175, R175, -INF , !P1 ;  /* 0xff800000afaf7808 */ /* 0x000fe40004800000 */
[----:B------:R-:W-:Y:S02]  /*8ca0*/  FSEL R52, R52, -INF , !P0 ;  /* 0xff80000034347808 */ /* 0x000fe40004000000 */
[----:B------:R-:W-:-:S02]  /*8cb0*/  FSEL R187, R21, -INF , !P6 ;  /* 0xff80000015bb7808 */ /* 0x000fc40007000000 */
[----:B------:R-:W-:Y:S02]  /*8cc0*/  FSEL R176, R23, -INF , !P2 ;  /* 0xff80000017b07808 */ /* 0x000fe40005000000 */
[C---:B------:R-:W-:Y:S02]  /*8cd0*/  ISETP.GE.AND P1, PT, R5.reuse, R229, PT ;  /* 0x000000e50500720c */ /* 0x040fe40003f26270 */
[C---:B------:R-:W-:Y:S02]  /*8ce0*/  ISETP.GE.AND P0, PT, R5.reuse, R228, PT ;  /* 0x000000e40500720c */ /* 0x040fe40003f06270 */
[----:B------:R-:W-:Y:S02]  /*8cf0*/  I2FP.F32.S32 R8, R5 ;  /* 0x0000000500087245 */ /* 0x000fe40000201400 */
[C---:B------:R-:W-:Y:S02]  /*8d00*/  ISETP.GE.AND P6, PT, R5.reuse, R227, PT ;  /* 0x000000e30500720c */ /* 0x040fe40003fc6270 */
[----:B------:R-:W-:Y:S01]  /*8d10*/  I2FP.F32.S32 R6, R5 ;  /* 0x0000000500067245 */ /* 0x000fe20000201400 */
[----:B------:R-:W-:Y:S01]  /*8d20*/  FFMA.FTZ R8, R8, UR5, R205 ;  /* 0x0000000508087c23 */ /* 0x000fe200080100cd */
[----:B------:R-:W-:Y:S01]  /*8d30*/  ISETP.GE.AND P2, PT, R5, R226, PT ;  /* 0x000000e20500720c */ /* 0x000fe20003f46270 */
[----:B------:R-:W-:-:S02]  /*8d40*/  VIADD R5, R4, 0x8 ;  /* 0x0000000804057836 */ /* 0x000fc40000000000 */
[C---:B------:R-:W-:Y:S01]  /*8d50*/  FFMA.FTZ R17, R6.reuse, UR5, R53 ;  /* 0x0000000506117c23 */ /* 0x040fe20008010035 */
[C---:B------:R-:W-:Y:S01]  /*8d60*/  FFMA.FTZ R24, R6.reuse, UR5, R207 ;  /* 0x0000000506187c23 */ /* 0x040fe200080100cf */
[----:B------:R-:W-:Y:S01]  /*8d70*/  FFMA.FTZ R16, R6, UR5, R55 ;  /* 0x0000000506107c23 */ /* 0x000fe20008010037 */
[----:B------:R-:W-:Y:S02]  /*8d80*/  I2FP.F32.S32 R7, R5 ;  /* 0x0000000500077245 */ /* 0x000fe40000201400 */
[----:B------:R-:W-:Y:S02]  /*8d90*/  FSEL R29, R8, -INF , !P1 ;  /* 0xff800000081d7808 */ /* 0x000fe40004800000 */
[----:B------:R-:W-:Y:S01]  /*8da0*/  ISETP.GE.AND P1, PT, R5, R229, PT ;  /* 0x000000e50500720c */ /* 0x000fe20003f26270 */
[C---:B------:R-:W-:Y:S01]  /*8db0*/  FFMA.FTZ R31, R7.reuse, UR5, R200 ;  /* 0x00000005071f7c23 */ /* 0x040fe200080100c8 */
[----:B------:R-:W-:Y:S01]  /*8dc0*/  FSEL R24, R24, -INF , !P0 ;  /* 0xff80000018187808 */ /* 0x000fe20004000000 */
[----:B------:R-:W-:Y:S01]  /*8dd0*/  FFMA.FTZ R26, R7, UR5, R202 ;  /* 0x00000005071a7c23 */ /* 0x000fe200080100ca */
[----:B------:R-:W-:Y:S01]  /*8de0*/  FSEL R17, R17, -INF , !P6 ;  /* 0xff80000011117808 */ /* 0x000fe20007000000 */
[C---:B------:R-:W-:Y:S01]  /*8df0*/  FFMA.FTZ R19, R7.reuse, UR5, R48 ;  /* 0x0000000507137c23 */ /* 0x040fe20008010030 */
[----:B------:R-:W-:Y:S01]  /*8e00*/  FSEL R16, R16, -INF , !P2 ;  /* 0xff80000010107808 */ /* 0x000fe20005000000 */
[----:B------:R-:W-:Y:S01]  /*8e10*/  FFMA.FTZ R18, R7, UR5, R50 ;  /* 0x0000000507127c23 */ /* 0x000fe20008010032 */
[----:B------:R-:W-:-:S02]  /*8e20*/  ISETP.GE.AND P0, PT, R5, R228, PT ;  /* 0x000000e40500720c */ /* 0x000fc40003f06270 */
[C---:B------:R-:W-:Y:S02]  /*8e30*/  ISETP.GE.AND P6, PT, R5.reuse, R227, PT ;  /* 0x000000e30500720c */ /* 0x040fe40003fc6270 */
[----:B------:R-:W-:Y:S02]  /*8e40*/  ISETP.GE.AND P2, PT, R5, R226, PT ;  /* 0x000000e20500720c */ /* 0x000fe40003f46270 */
[----:B------:R-:W-:Y:S02]  /*8e50*/  FSEL R31, R31, -INF , !P1 ;  /* 0xff8000001f1f7808 */ /* 0x000fe40004800000 */
[----:B------:R-:W-:Y:S02]  /*8e60*/  I2FP.F32.S32 R5, R4 ;  /* 0x0000000400057245 */ /* 0x000fe40000201400 */
[C---:B------:R-:W-:Y:S01]  /*8e70*/  ISETP.GE.AND P1, PT, R4.reuse, R229, PT ;  /* 0x000000e50400720c */ /* 0x040fe20003f26270 */
[----:B------:R-:W-:Y:S01]  /*8e80*/  VIADD R4, R4, 0x9 ;  /* 0x0000000904047836 */ /* 0x000fe20000000000 */
[----:B------:R-:W-:Y:S01]  /*8e90*/  FSEL R26, R26, -INF , !P0 ;  /* 0xff8000001a1a7808 */ /* 0x000fe20004000000 */
[----:B------:R-:W-:Y:S01]  /*8ea0*/  FFMA.FTZ R5, R5, UR5, R204 ;  /* 0x0000000505057c23 */ /* 0x000fe200080100cc */
[----:B------:R-:W-:-:S02]  /*8eb0*/  FSEL R19, R19, -INF , !P6 ;  /* 0xff80000013137808 */ /* 0x000fc40007000000 */
[----:B------:R-:W-:Y:S02]  /*8ec0*/  I2FP.F32.S32 R6, R4 ;  /* 0x0000000400067245 */ /* 0x000fe40000201400 */
[----:B------:R-:W-:Y:S02]  /*8ed0*/  ISETP.GE.AND P0, PT, R4, R229, PT ;  /* 0x000000e50400720c */ /* 0x000fe40003f06270 */
[----:B------:R-:W-:Y:S01]  /*8ee0*/  FSEL R18, R18, -INF , !P2 ;  /* 0xff80000012127808 */ /* 0x000fe20005000000 */
[C---:B------:R-:W-:Y:S01]  /*8ef0*/  FFMA.FTZ R33, R6.reuse, UR5, R201 ;  /* 0x0000000506217c23 */ /* 0x040fe200080100c9 */
[----:B------:R-:W-:Y:S01]  /*8f00*/  FSEL R35, R5, -INF , !P1 ;  /* 0xff80000005237808 */ /* 0x000fe20004800000 */
[C---:B------:R-:W-:Y:S01]  /*8f10*/  FFMA.FTZ R28, R6.reuse, UR5, R203 ;  /* 0x00000005061c7c23 */ /* 0x040fe200080100cb */
[C---:B------:R-:W-:Y:S01]  /*8f20*/  FFMA.FTZ R21, R6.reuse, UR5, R49 ;  /* 0x0000000506157c23 */ /* 0x040fe20008010031 */
[----:B------:R-:W-:Y:S01]  /*8f30*/  FFMA.FTZ R22, R6, UR5, R51 ;  /* 0x0000000506167c23 */ /* 0x000fe20008010033 */
[----:B------:R-:W-:-:S02]  /*8f40*/  FSEL R33, R33, -INF , !P0 ;  /* 0xff80000021217808 */ /* 0x000fc40004000000 */
[----:B------:R-:W-:Y:S02]  /*8f50*/  PLOP3.LUT P0, PT, PT, PT, UP0, 0x40, 0x0 ;  /* 0x000000000000781c */ /* 0x000fe40003f0e808 */
        /* <DEDUP_REMOVED lines=72> */
.L_x_504:
[----:B------:R-:W-:Y:S05]  /*93e0*/  BSYNC B0 ;  /* 0x0000000000007941 */ /* 0x000fea0003800000 */
.L_x_503:
[----:B------:R-:W0:Y:S02]  /*93f0*/  LDGDEPBAR ;  /* 0x00000000000079af */ /* 0x000e240000000000 */
.L_x_502:
[----:B--2---:R-:W-:Y:S01]  /*9400*/  IMAD.WIDE.U32 R8, R242, -0x326172a9, RZ ;  /* 0xcd9e8d57f2087825 */ /* 0x004fe200078e00ff */
[----:B------:R-:W-:Y:S01]  /*9410*/  USHF.L.U32 UR4, UR21, 0x1, URZ ;  /* 0x0000000115047899 */ /* 0x000fe2000800063f */
[----:B------:R2:W-:Y:S01]  /*9420*/  STL.64 [R1+0x28], R222 ;  /* 0x000028de01007387 */ /* 0x0005e20000100a00 */
[----:B------:R-:W-:Y:S01]  /*9430*/  FMNMX.FTZ R13, R3, R20, !PT ;  /* 0x00000014030d7209 */ /* 0x000fe20007810000 */
[----:B------:R-:W-:Y:S01]  /*9440*/  IMAD.WIDE.U32 R66, R168, -0x2daee0ad, RZ ;  /* 0xd2511f53a8427825 */ /* 0x000fe200078e00ff */
[----:B-1----:R-:W-:Y:S02]  /*9450*/  LOP3.LUT R4, R9, R171, RZ, 0x3c, !PT ;  /* 0x000000ab09047212 */ /* 0x002fe400078e3cff */
[----:B------:R-:W-:Y:S01]  /*9460*/  FMNMX.FTZ R13, R24, R13, !PT ;  /* 0x0000000d180d7209 */ /* 0x000fe20007810000 */
[----:B------:R-:W-:Y:S01]  /*9470*/  VIADD R5, R241, 0xbb67ae85 ;  /* 0xbb67ae85f1057836 */ /* 0x000fe20000000000 */
[----:B------:R-:W-:Y:S01]  /*9480*/  LOP3.LUT R36, R67, UR4, R241, 0x96, !PT ;  /* 0x0000000443247c12 */ /* 0x000fe2000f8e96f1 */
[----:B------:R-:W-:Y:S01]  /*9490*/  IMAD.WIDE.U32 R6, R4, -0x2daee0ad, RZ ;  /* 0xd2511f5304067825 */ /* 0x000fe200078e00ff */
[----:B------:R-:W-:Y:S01]  /*94a0*/  FMNMX.FTZ R13, R26, R13, !PT ;  /* 0x0000000d1a0d7209 */ /* 0x000fe20007810000 */
[----:B------:R-:W-:-:S02]  /*94b0*/  UIADD3 UR4, UR4, 0x1, URZ ;  /* 0x0000000104047890 */ /* 0x000fc4000fffe03f */
[----:B------:R-:W-:Y:S01]  /*94c0*/  VIADD R32, R240, 0x9e3779b9 ;  /* 0x9e3779b9f0207836 */ /* 0x000fe20000000000 */
[----:B------:R-:W-:Y:S01]  /*94d0*/  LOP3.LUT R202, R7, R66, R5, 0x96, !PT ;  /* 0x0000004207ca7212 */ /* 0x000fe200078e9605 */
        /* <DEDUP_REMOVED lines=13> */
[----:B------:R-:W-:Y:S01]  /*95b0*/  IMAD.WIDE.U32 R10, R10, -0x2daee0ad, RZ ;  /* 0xd2511f530a0a7825 */ /* 0x000fe200078e00ff */
[----:B------:R-:W-:-:S03]  /*95c0*/  FMNMX.FTZ R13, R243, R13, !PT ;  /* 0x0000000df30d7209 */ /* 0x000fc60007810000 */
        /* <DEDUP_REMOVED lines=8> */
[C---:B------:R-:W-:Y:S01]  /*9650*/  VIADD R194, R241.reuse, 0xa9066899 ;  /* 0xa9066899f1c27836 */ /* 0x040fe20000000000 */
[----:B------:R-:W-:Y:S01]  /*9660*/  FMNMX.FTZ R13, R62, R13, !PT ;  /* 0x0000000d3e0d7209 */ /* 0x000fe20007810000 */
[----:B------:R-:W-:Y:S01]  /*9670*/  VIADD R189, R241, 0xed9eba14 ;  /* 0xed9eba14f1bd7836 */ /* 0x000fe20000000000 */
[----:B------:R-:W-:Y:S01]  /*9680*/  LOP3.LUT R206, R39, R6, R190, 0x96, !PT ;  /* 0x0000000627ce7212 */ /* 0x000fe200078e96be */
[----:B------:R-:W-:Y:S01]  /*9690*/  IMAD.WIDE.U32 R6, R4, -0x2daee0ad, RZ ;  /* 0xd2511f5304067825 */ /* 0x000fe200078e00ff */
[----:B------:R-:W-:-:S03]  /*96a0*/  FMNMX.FTZ R13, R174, R13, !PT ;  /* 0x0000000dae0d7209 */ /* 0x000fc60007810000 */
[----:B------:R-:W-:-:S04]  /*96b0*/  IMAD.WIDE.U32 R206, R206, -0x2daee0ad, RZ ;  /* 0xd2511f53cece7825 */ /* 0x000fc800078e00ff */
[----:B------:R-:W-:Y:S01]  /*96c0*/  IMAD.WIDE.U32 R54, R169, -0x326172a9, RZ ;  /* 0xcd9e8d57a9367825 */ /* 0x000fe200078e00ff */
[----:B------:R-:W-:-:S03]  /*96d0*/  LOP3.LUT R4, R207, R6, R194, 0x96, !PT ;  /* 0x00000006cf047212 */ /* 0x000fc600078e96c2 */
[----:B------:R-:W-:Y:S02]  /*96e0*/  VIADD R193, R240, 0xb54cda56 ;  /* 0xb54cda56f0c17836 */ /* 0x000fe40000000000 */
[----:B------:R-:W-:Y:S01]  /*96f0*/  IMAD.WIDE.U32 R8, R4, -0x326172a9, RZ ;  /* 0xcd9e8d5704087825 */ /* 0x000fe200078e00ff */
[----:B------:R-:W-:Y:S02]  /*9700*/  LOP3.LUT R4, R7, R10, R189, 0x96, !PT ;  /* 0x0000000a07047212 */ /* 0x000fe400078e96bd */
[----:B------:R-:W-:Y:S01]  /*9710*/  LOP3.LUT R7, R55, R171, RZ, 0x3c, !PT ;  /* 0x000000ab37077212 */ /* 0x000fe200078e3cff */
[----:B------:R-:W-:Y:S01]  /*9720*/  IMAD.MOV.U32 R246, RZ, RZ, R166 ;  /* 0x000000fffff67224 */ /* 0x000fe200078e00a6 */
[----:B------:R-:W-:Y:S01]  /*9730*/  LOP3.LUT R6, R8, 0xffff, RZ, 0xc0, !PT ;  /* 0x0000ffff08067812 */ /* 0x000fe200078ec0ff */
[----:B------:R-:W-:Y:S01]  /*9740*/  IMAD.WIDE.U32 R50, R4, -0x326172a9, RZ ;  /* 0xcd9e8d5704327825 */ /* 0x000fe200078e00ff */
[----:B------:R-:W-:Y:S02]  /*9750*/  LOP3.LUT R27, R8, 0xff, RZ, 0xc0, !PT ;  /* 0x000000ff081b7812 */ /* 0x000fe400078ec0ff */
[----:B------:R-:W-:Y:S01]  /*9760*/  SHF.R.U32.HI R6, RZ, 0x8, R6 ;  /* 0x00000008ff067819 */ /* 0x000fe20000011606 */
[----:B------:R-:W-:Y:S01]  /*9770*/  IMAD.WIDE.U32 R48, R7, -0x2daee0ad, RZ ;  /* 0xd2511f5307307825 */ /* 0x000fe200078e00ff */
[----:B------:R-:W-:-:S02]  /*9780*/  SHF.R.U32.HI R11, RZ, 0x10, R8 ;  /* 0x00000010ff0b7819 */ /* 0x000fc40000011608 */
[----:B------:R-:W-:Y:S01]  /*9790*/  PRMT R27, R27, 0x5410, R6 ;  /* 0x000054101b1b7816 */ /* 0x000fe20000000006 */
[----:B------:R-:W-:Y:S01]  /*97a0*/  IMAD.MOV.U32 R34, RZ, RZ, R50 ;  /* 0x000000ffff227224 */ /* 0x000fe200078e0032 */
[----:B------:R-:W-:Y:S02]  /*97b0*/  FMNMX.FTZ R6, R164, R35, !PT ;  /* 0x00000023a4067209 */ /* 0x000fe40007810000 */
[----:B------:R-:W-:Y:S02]  /*97c0*/  LOP3.LUT R4, R9, R50, R193, 0x96, !PT ;  /* 0x0000003209047212 */ /* 0x000fe400078e96c1 */
[----:B------:R-:W-:Y:S02]  /*97d0*/  SHF.R.U32.HI R8, RZ, 0x18, R8 ;  /* 0x00000018ff087819 */ /* 0x000fe40000011608 */
[----:B------:R-:W-:Y:S02]  /*97e0*/  LOP3.LUT R11, R11, 0xff, RZ, 0xc0, !PT ;  /* 0x000000ff0b0b7812 */ /* 0x000fe400078ec0ff */
[----:B------:R-:W-:-:S02]  /*97f0*/  FMNMX.FTZ R6, R29, R6, !PT ;  /* 0x000000061d067209 */ /* 0x000fc40007810000 */
[----:B------:R-:W-:Y:S02]  /*9800*/  LOP3.LUT R5, R49, R66, R5, 0x96, !PT ;  /* 0x0000004231057212 */ /* 0x000fe400078e9605 */
[----:B------:R-:W-:Y:S02]  /*9810*/  SHF.R.U32.HI R9, RZ, 0x10, R4 ;  /* 0x00000010ff097819 */ /* 0x000fe40000011604 */
[----:B------:R-:W-:Y:S01]  /*9820*/  PRMT R11, R11, 0x5410, R8 ;  /* 0x000054100b0b7816 */ /* 0x000fe20000000008 */
[----:B--2---:R-:W-:Y:S01]  /*9830*/  IMAD.WIDE.U32 R222, R5, -0x326172a9, RZ ;  /* 0xcd9e8d5705de7825 */ /* 0x004fe200078e00ff */
[C---:B------:R-:W-:Y:S02]  /*9840*/  LOP3.LUT R8, R4.reuse, 0xffff, RZ, 0xc0, !PT ;  /* 0x0000ffff04087812 */ /* 0x040fe400078ec0ff */
[----:B------:R-:W-:Y:S02]  /*9850*/  LOP3.LUT R25, R4, 0xff, RZ, 0xc0, !PT ;  /* 0x000000ff04197812 */ /* 0x000fe400078ec0ff */
[----:B------:R-:W-:-:S02]  /*9860*/  FMNMX.FTZ R6, R31, R6, !PT ;  /* 0x000000061f067209 */ /* 0x000fc40007810000 */
[----:B------:R-:W-:Y:S02]  /*9870*/  SHF.R.U32.HI R4, RZ, 0x18, R4 ;  /* 0x00000018ff047819 */ /* 0x000fe40000011604 */
[----:B------:R-:W-:Y:S02]  /*9880*/  LOP3.LUT R9, R9, 0xff, RZ, 0xc0, !PT ;  /* 0x000000ff09097812 */ /* 0x000fe400078ec0ff */
[----:B------:R-:W-:Y:S02]  /*9890*/  FMNMX.FTZ R6, R33, R6, !PT ;  /* 0x0000000621067209 */ /* 0x000fe40007810000 */
[----:B------:R-:W-:Y:S02]  /*98a0*/  PRMT R9, R9, 0x5410, R4 ;  /* 0x0000541009097816 */ /* 0x000fe40000000004 */
        /* <DEDUP_REMOVED lines=18> */
[----:B------:R-:W-:Y:S02]  /*99d0*/  SHF.R.U32.HI R8, RZ, 0x8, R8 ;  /* 0x00000008ff087819 */ /* 0x000fe40000011608 */
[----:B------:R-:W-:Y:S02]  /*99e0*/  FMNMX.FTZ R5, R47, R4, !PT ;  /* 0x000000042f057209 */ /* 0x000fe40007810000 */
[----:B------:R-:W-:Y:S02]  /*99f0*/  FMNMX.FTZ R10, R209, R10, !PT ;  /* 0x0000000ad10a7209 */ /* 0x000fe40007810000 */
[----:B------:R-:W-:-:S02]  /*9a00*/  FMNMX.FTZ R5, R60, R5, !PT ;  /* 0x000000053c057209 */ /* 0x000fc40007810000 */
[----:B------:R-:W-:Y:S02]  /*9a10*/  FMNMX.FTZ R7, R18, R7, !PT ;  /* 0x0000000712077209 */ /* 0x000fe40007810000 */
[----:B------:R-:W-:Y:S02]  /*9a20*/  FMNMX.FTZ R4, R64, R5, !PT ;  /* 0x0000000540047209 */ /* 0x000fe40007810000 */
[----:B------:R-:W-:Y:S02]  /*9a30*/  PRMT R25, R25, 0x5410, R8 ;  /* 0x0000541019197816 */ /* 0x000fe40000000008 */
[----:B------:R-:W-:Y:S02]  /*9a40*/  FMNMX.FTZ R5, R175, R4, !PT ;  /* 0x00000004af057209 */ /* 0x000fe40007810000 */
[----:B------:R-:W-:Y:S02]  /*9a50*/  FMNMX.FTZ R4, R44, R13, !PT ;  /* 0x0000000d2c047209 */ /* 0x000fe40007810000 */
[----:B------:R-:W-:Y:S01]  /*9a60*/  LOP3.LUT R8, R201, R36, R12, 0x96, !PT ;  /* 0x00000024c9087212 */ /* 0x000fe200078e960c */
[----:B------:R-:W1:Y:S01]  /*9a70*/  SHFL.BFLY PT, R6, R5, 0x2, 0x1f ;  /* 0x0c401f0005067f89 */ /* 0x000e6200000e0000 */
[----:B------:R-:W-:-:S02]  /*9a80*/  FMNMX.FTZ R4, R45, R4, !PT ;  /* 0x000000042d047209 */ /* 0x000fc40007810000 */
[----:B------:R-:W-:Y:S02]  /*9a90*/  FMNMX.FTZ R10, R249, R10, !PT ;  /* 0x0000000af90a7209 */ /* 0x000fe40007810000 */
[----:B------:R-:W-:Y:S02]  /*9aa0*/  FMNMX.FTZ R12, R22, R7, !PT ;  /* 0x00000007160c7209 */ /* 0x000fe40007810000 */
[----:B------:R-:W-:Y:S02]  /*9ab0*/  FMNMX.FTZ R7, R57, R4, !PT ;  /* 0x0000000439077209 */ /* 0x000fe40007810000 */
[----:B------:R-:W-:Y:S02]  /*9ac0*/  FMNMX.FTZ R10, R251, R10, !PT ;  /* 0x0000000afb0a7209 */ /* 0x000fe40007810000 */
[----:B------:R-:W-:Y:S02]  /*9ad0*/  FMNMX.FTZ R4, R52, R7, !PT ;  /* 0x0000000734047209 */ /* 0x000fe40007810000 */
[----:B------:R-:W-:Y:S01]  /*9ae0*/  LOP3.LUT R204, R37, R48, R23, 0x96, !PT ;  /* 0x0000003025cc7212 */ /* 0x000fe200078e9617 */
[----:B------:R-:W-:Y:S01]  /*9af0*/  IMAD.WIDE.U32 R48, R8, -0x326172a9, RZ ;  /* 0xcd9e8d5708307825 */ /* 0x000fe200078e00ff */
[----:B------:R-:W-:Y:S01]  /*9b00*/  FMNMX.FTZ R23, R43, R10, !PT ;  /* 0x0000000a2b177209 */ /* 0x000fe20007810000 */
[----:B------:R-:W2:Y:S01]  /*9b10*/  SHFL.BFLY PT, R13, R4, 0x2, 0x1f ;  /* 0x0c401f00040d7f89 */ /* 0x000ea200000e0000 */
        /* <DEDUP_REMOVED lines=9> */
[----:B-1----:R-:W-:Y:S02]  /*9bb0*/  FMNMX.FTZ R6, R5, R6, !PT ;  /* 0x0000000605067209 */ /* 0x002fe40007810000 */
[----:B------:R-:W-:Y:S02]  /*9bc0*/  FMNMX.FTZ R7, R196, R7, !PT ;  /* 0x00000007c4077209 */ /* 0x000fe40007810000 */
[----:B------:R-:W-:Y:S01]  /*9bd0*/  FMNMX.FTZ R5, R177, R8, !PT ;  /* 0x00000008b1057209 */ /* 0x000fe20007810000 */
[----:B------:R-:W1:Y:S01]  /*9be0*/  SHFL.BFLY PT, R215, R6, 0x1, 0x1f ;  /* 0x0c201f0006d77f89 */ /* 0x000e6200000e0000 */
[----:B------:R-:W-:Y:S02]  /*9bf0*/  FMNMX.FTZ R7, R208, R7, !PT ;  /* 0x00000007d0077209 */ /* 0x000fe40007810000 */
[----:B------:R-:W-:Y:S02]  /*9c00*/  FMNMX.FTZ R5, R188, R5, !PT ;  /* 0x00000005bc057209 */ /* 0x000fe40007810000 */
[----:B------:R-:W-:-:S02]  /*9c10*/  FMNMX.FTZ R7, R192, R7, !PT ;  /* 0x00000007c0077209 */ /* 0x000fc40007810000 */
[----:B--2---:R-:W-:Y:S02]  /*9c20*/  FMNMX.FTZ R13, R4, R13, !PT ;  /* 0x0000000d040d7209 */ /* 0x004fe40007810000 */
[----:B------:R-:W-:Y:S02]  /*9c30*/  FMNMX.FTZ R4, R186, R5, !PT ;  /* 0x00000005ba047209 */ /* 0x000fe40007810000 */
[----:B------:R-:W-:Y:S01]  /*9c40*/  FMNMX.FTZ R10, R210, R7, !PT ;  /* 0x00000007d20a7209 */ /* 0x000fe20007810000 */
[----:B------:R-:W2:Y:S01]  /*9c50*/  SHFL.BFLY PT, R214, R13, 0x1, 0x1f ;  /* 0x0c201f000dd67f89 */ /* 0x000ea200000e0000 */
[----:B------:R-:W-:Y:S02]  /*9c60*/  FMNMX.FTZ R4, R187, R4, !PT ;  /* 0x00000004bb047209 */ /* 0x000fe40007810000 */
[----:B------:R-:W-:Y:S02]  /*9c70*/  FMNMX.FTZ R10, R61, R10, !PT ;  /* 0x0000000a3d0a7209 */ /* 0x000fe40007810000 */
[----:B------:R-:W-:Y:S01]  /*9c80*/  LOP3.LUT R36, R205, R222, R191, 0x96, !PT ;  /* 0x000000decd247212 */ /* 0x000fe200078e96bf */
[----:B------:R-:W3:Y:S01]  /*9c90*/  SHFL.BFLY PT, R213, R4, 0x2, 0x1f ;  /* 0x0c401f0004d57f89 */ /* 0x000ee200000e0000 */
[----:B------:R-:W-:-:S02]  /*9ca0*/  LOP3.LUT R204, R49, R204, R190, 0x96, !PT ;  /* 0x000000cc31cc7212 */ /* 0x000fc400078e96be */
[----:B------:R-:W-:Y:S01]  /*9cb0*/  FMNMX.FTZ R5, R167, R10, !PT ;  /* 0x0000000aa7057209 */ /* 0x000fe20007810000 */
[----:B------:R-:W-:Y:S01]  /*9cc0*/  IMAD.WIDE.U32 R36, R36, -0x2daee0ad, RZ ;  /* 0xd2511f5324247825 */ /* 0x000fe200078e00ff */
[----:B------:R-:W-:Y:S02]  /*9cd0*/  PRMT R66, R239, 0x7054, R239 ;  /* 0x00007054ef427816 */ /* 0x000fe400000000ef */
[----:B------:R-:W-:Y:S01]  /*9ce0*/  FMNMX.FTZ R5, R172, R5, !PT ;  /* 0x00000005ac057209 */ /* 0x000fe20007810000 */
[----:B------:R-:W-:Y:S01]  /*9cf0*/  IMAD.WIDE.U32 R204, R204, -0x2daee0ad, RZ ;  /* 0xd2511f53cccc7825 */ /* 0x000fe200078e00ff */
[----:B------:R-:W-:Y:S02]  /*9d00*/  LOP3.LUT R200, R37, R200, R189, 0x96, !PT ;  /* 0x000000c825c87212 */ /* 0x000fe400078e96bd */
[----:B------:R-:W-:Y:S02]  /*9d10*/  FMNMX.FTZ R5, R176, R5, !PT ;  /* 0x00000005b0057209 */ /* 0x000fe40007810000 */
[----:B------:R-:W-:Y:S01]  /*9d20*/  LOP3.LUT R36, R205, R36, R194, 0x96, !PT ;  /* 0x00000024cd247212 */ /* 0x000fe200078e96c2 */
[----:B------:R-:W-:Y:S01]  /*9d30*/  IMAD.WIDE.U32 R200, R200, -0x326172a9, RZ ;  /* 0xcd9e8d57c8c87825 */ /* 0x000fe200078e00ff */
[----:B-1----:R-:W-:Y:S01]  /*9d40*/  FMNMX.FTZ R215, R6, R215, !PT ;  /* 0x000000d706d77209 */ /* 0x002fe20007810000 */
[----:B------:R-:W1:Y:S01]  /*9d50*/  SHFL.BFLY PT, R212, R5, 0x2, 0x1f ;  /* 0x0c401f0005d47f89 */ /* 0x000e6200000e0000 */
[----:B------:R-:W-:Y:S01]  /*9d60*/  HSET2.LE.AND R10, R27, R66, PT ;  /* 0x000000421b0a7233 */ /* 0x000fe20003803000 */
[----:B------:R-:W-:Y:S01]  /*9d70*/  IMAD.WIDE.U32 R36, R36, -0x326172a9, RZ ;  /* 0xcd9e8d5724247825 */ /* 0x000fe200078e00ff */
[----:B------:R-:W-:-:S03]  /*9d80*/  FSETP.NEU.FTZ.AND P2, PT, R215, -INF , PT ;  /* 0xff800000d700780b */ /* 0x000fc60003f5d000 */
[----:B------:R-:W-:Y:S01]  /*9d90*/  FMUL.FTZ R180, R215, UR19 ;  /* 0x00000013d7b47c20 */ /* 0x000fe20008410000 */
[----:B--2---:R-:W-:Y:S02]  /*9da0*/  FMNMX.FTZ R214, R13, R214, !PT ;  /* 0x000000d60dd67209 */ /* 0x004fe40007810000 */
[--C-:B------:R-:W-:Y:S02]  /*9db0*/  SHF.R.U32.HI R7, RZ, 0x10, R36.reuse ;  /* 0x00000010ff077819 */ /* 0x100fe40000011624 */
[----:B------:R-:W-:Y:S01]  /*9dc0*/  SHF.R.U32.HI R6, RZ, 0x18, R36 ;  /* 0x00000018ff067819 */ /* 0x000fe20000011624 */
[----:B------:R-:W-:Y:S01]  /*9dd0*/  FMUL.FTZ R55, R214, UR19 ;  /* 0x00000013d6377c20 */ /* 0x000fe20008410000 */
[----:B------:R-:W-:Y:S02]  /*9de0*/  LOP3.LUT R7, R7, 0xff, RZ, 0xc0, !PT ;  /* 0x000000ff07077812 */ /* 0x000fe400078ec0ff */
[----:B---3--:R-:W-:Y:S02]  /*9df0*/  FMNMX.FTZ R213, R4, R213, !PT ;  /* 0x000000d504d57209 */ /* 0x008fe40007810000 */
[----:B------:R-:W-:-:S02]  /*9e00*/  PRMT R7, R7, 0x5410, R6 ;  /* 0x0000541007077816 */ /* 0x000fc40000000006 */
[----:B------:R-:W-:Y:S01]  /*9e10*/  FSEL R180, R180, RZ, P2 ;  /* 0x000000ffb4b47208 */ /* 0x000fe20001000000 */
[----:B------:R-:W2:Y:S01]  /*9e20*/  SHFL.BFLY PT, R6, R213, 0x1, 0x1f ;  /* 0x0c201f00d5067f89 */ /* 0x000ea200000e0000 */
[----:B------:R-:W-:Y:S02]  /*9e30*/  FSETP.NEU.FTZ.AND P1, PT, R214, -INF , PT ;  /* 0xff800000d600780b */ /* 0x000fe40003f3d000 */
[C---:B------:R-:W-:Y:S01]  /*9e40*/  LOP3.LUT R8, R36.reuse, 0xffff, RZ, 0xc0, !PT ;  /* 0x0000ffff24087812 */ /* 0x040fe200078ec0ff */
[--C-:B------:R-:W-:Y:S01]  /*9e50*/  FFMA.FTZ R54, R29, UR19, -R180.reuse ;  /* 0x000000131d367c23 */ /* 0x100fe200080108b4 */
[----:B------:R-:W-:Y:S01]  /*9e60*/  FSEL R55, R55, RZ, P1 ;  /* 0x000000ff37377208 */ /* 0x000fe20000800000 */
[--C-:B------:R-:W-:Y:S01]  /*9e70*/  FFMA.FTZ R65, R31, UR19, -R180.reuse ;  /* 0x000000131f417c23 */ /* 0x100fe200080108b4 */
[----:B-1----:R-:W-:Y:S01]  /*9e80*/  FMNMX.FTZ R212, R5, R212, !PT ;  /* 0x000000d405d47209 */ /* 0x002fe20007810000 */
[----:B------:R-:W-:Y:S01]  /*9e90*/  FFMA.FTZ R50, R33, UR19, -R180 ;  /* 0x0000001321327c23 */ /* 0x000fe200080108b4 */
[----:B------:R-:W-:Y:S01]  /*9ea0*/  LOP3.LUT R23, R36, 0xff, RZ, 0xc0, !PT ;  /* 0x000000ff24177812 */ /* 0x000fe200078ec0ff */
[----:B------:R-:W-:Y:S01]  /*9eb0*/  IMAD.MOV.U32 R36, RZ, RZ, R48 ;  /* 0x000000ffff247224 */ /* 0x000fe200078e0030 */
[----:B------:R-:W-:Y:S01]  /*9ec0*/  LOP3.LUT R4, R37, R200, R193, 0x96, !PT ;  /* 0x000000c825047212 */ /* 0x000fe200078e96c1 */
[----:B------:R-:W1:Y:S01]  /*9ed0*/  SHFL.BFLY PT, R29, R212, 0x1, 0x1f ;  /* 0x0c201f00d41d7f89 */ /* 0x000e6200000e0000 */
[----:B------:R-:W-:-:S02]  /*9ee0*/  IMAD.MOV.U32 R37, RZ, RZ, R49 ;  /* 0x000000ffff257224 */ /* 0x000fc400078e0031 */
[--C-:B------:R-:W-:Y:S01]  /*9ef0*/  FFMA.FTZ R49, R26, UR19, -R55.reuse ;  /* 0x000000131a317c23 */ /* 0x100fe20008010837 */
[--C-:B------:R-:W-:Y:S01]  /*9f00*/  FFMA.FTZ R48, R28, UR19, -R55.reuse ;  /* 0x000000131c307c23 */ /* 0x100fe20008010837 */
[----:B------:R-:W-:Y:S01]  /*9f10*/  MUFU.EX2 R65, R65 ;  /* 0x0000004100417308 */ /* 0x000fe20000000800 */
[----:B------:R-:W-:Y:S01]  /*9f20*/  FFMA.FTZ R179, R35, UR19, -R180 ;  /* 0x0000001323b37c23 */ /* 0x000fe200080108b4 */
[--C-:B------:R-:W-:Y:S01]  /*9f30*/  FFMA.FTZ R178, R20, UR19, -R55.reuse ;  /* 0x0000001314b27c23 */ /* 0x100fe20008010837 */
[----:B------:R-:W-:Y:S01]  /*9f40*/  FFMA.FTZ R53, R24, UR19, -R55 ;  /* 0x0000001318357c23 */ /* 0x000fe20008010837 */
[----:B------:R-:W-:Y:S01]  /*9f50*/  IMAD.MOV.U32 R35, RZ, RZ, R51 ;  /* 0x000000ffff237224 */ /* 0x000fe200078e0033 */
[----:B------:R-:W-:Y:S02]  /*9f60*/  SHF.R.U32.HI R8, RZ, 0x8, R8 ;  /* 0x00000008ff087819 */ /* 0x000fe40000011608 */
[----:B------:R-:W-:Y:S01]  /*9f70*/  HSET2.LE.AND R11, R11, R66, PT ;  /* 0x000000420b0b7233 */ /* 0x000fe20003803000 */
[----:B------:R-:W3:Y:S01]  /*9f80*/  MUFU.EX2 R50, R50 ;  /* 0x0000003200327308 */ /* 0x000ee20000000800 */
[----:B--2---:R-:W-:-:S02]  /*9f90*/  FMNMX.FTZ R213, R213, R6, !PT ;  /* 0x00000006d5d57209 */ /* 0x004fc40007810000 */
[----:B------:R-:W-:Y:S02]  /*9fa0*/  FSEL R6, R214, RZ, P1 ;  /* 0x000000ffd6067208 */ /* 0x000fe40000800000 */
[C---:B------:R-:W-:Y:S01]  /*9fb0*/  FSETP.NEU.FTZ.AND P0, PT, R213.reuse, -INF , PT ;  /* 0xff800000d500780b */ /* 0x040fe20003f1d000 */
[----:B------:R-:W-:Y:S01]  /*9fc0*/  FMUL.FTZ R200, R213, UR19 ;  /* 0x00000013d5c87c20 */ /* 0x000fe20008410000 */
[----:B------:R-:W-:Y:S01]  /*9fd0*/  SHF.R.U32.HI R5, RZ, 0x10, R4 ;  /* 0x00000010ff057819 */ /* 0x000fe20000011604 */
[----:B------:R-:W-:Y:S01]  /*9fe0*/  MUFU.EX2 R49, R49 ;  /* 0x0000003100317308 */ /* 0x000fe20000000800 */
[----:B------:R-:W-:Y:S02]  /*9ff0*/  PRMT R23, R23, 0x5410, R8 ;  /* 0x0000541017177816 */ /* 0x000fe40000000008 */
[----:B------:R-:W-:Y:S02]  /*a000*/  FSEL R200, R200, RZ, P0 ;  /* 0x000000ffc8c87208 */ /* 0x000fe40000000000 */
[----:B-1----:R-:W-:-:S02]  /*a010*/  FMNMX.FTZ R212, R212, R29, !PT ;  /* 0x0000001dd4d47209 */ /* 0x002fc40007810000 */
[----:B------:R-:W-:Y:S01]  /*a020*/  LOP3.LUT R13, R4, 0xffff, RZ, 0xc0, !PT ;  /* 0x0000ffff040d7812 */ /* 0x000fe200078ec0ff */
[----:B------:R-:W1:Y:S01]  /*a030*/  MUFU.EX2 R48, R48 ;  /* 0x0000003000307308 */ /* 0x000e620000000800 */
[----:B------:R-:W-:Y:S01]  /*a040*/  FFMA.FTZ R182, R15, UR19, -R200 ;  /* 0x000000130fb67c23 */ /* 0x000fe200080108c8 */
[----:B------:R-:W-:Y:S01]  /*a050*/  FADD.FTZ R15, R3, -R6 ;  /* 0x80000006030f7221 */ /* 0x000fe20000010000 */
[----:B------:R-:W-:Y:S01]  /*a060*/  FSEL R3, R213, RZ, P0 ;  /* 0x000000ffd5037208 */ /* 0x000fe20000000000 */
[--C-:B------:R-:W-:Y:S01]  /*a070*/  FFMA.FTZ R67, R17, UR19, -R200.reuse ;  /* 0x0000001311437c23 */ /* 0x100fe200080108c8 */
[C---:B------:R-:W-:Y:S01]  /*a080*/  FSETP.NEU.FTZ.AND P0, PT, R212.reuse, -INF , PT ;  /* 0xff800000d400780b */ /* 0x040fe20003f1d000 */
[--C-:B------:R-:W-:Y:S01]  /*a090*/  FFMA.FTZ R51, R19, UR19, -R200.reuse ;  /* 0x0000001313337c23 */ /* 0x100fe200080108c8 */
[----:B------:R-:W-:Y:S01]  /*a0a0*/  FMUL.FTZ R185, R212, UR19 ;  /* 0x00000013d4b97c20 */ /* 0x000fe20008410000 */
[----:B------:R-:W-:Y:S01]  /*a0b0*/  FADD.FTZ R17, R2, -R3 ;  /* 0x8000000302117221 */ /* 0x000fe20000010000 */
[----:B------:R-:W-:Y:S01]  /*a0c0*/  FSEL R3, R212, RZ, P0 ;  /* 0x000000ffd4037208 */ /* 0x000fe20000000000 */
[----:B------:R-:W-:Y:S01]  /*a0d0*/  FFMA.FTZ R2, R21, UR19, -R200 ;  /* 0x0000001315027c23 */ /* 0x000fe200080108c8 */
[----:B------:R-:W-:Y:S01]  /*a0e0*/  MUFU.EX2 R179, R179 ;  /* 0x000000b300b37308 */ /* 0x000fe20000000800 */
[----:B------:R-:W-:Y:S01]  /*a0f0*/  FSEL R185, R185, RZ, P0 ;  /* 0x000000ffb9b97208 */ /* 0x000fe20000000000 */
[----:B------:R-:W-:Y:S01]  /*a100*/  FMUL.FTZ R181, R17, UR19 ;  /* 0x0000001311b57c20 */ /* 0x000fe20008410000 */
[----:B------:R-:W-:Y:S01]  /*a110*/  FADD.FTZ R12, R0, -R3 ;  /* 0x80000003000c7221 */ /* 0x000fe20000010000 */
[----:B---3--:R-:W-:Y:S01]  /*a120*/  F2FP.F16.F32.PACK_AB R3, R50, R65 ;  /* 0x000000413203723e */ /* 0x008fe200000000ff */
[----:B------:R-:W-:Y:S01]  /*a130*/  FMUL.FTZ R15, R15, UR19 ;  /* 0x000000130f0f7c20 */ /* 0x000fe20008410000 */
[----:B-1----:R-:W-:Y:S01]  /*a140*/  F2FP.F16.F32.PACK_AB R0, R48, R49 ;  /* 0x000000313000723e */ /* 0x002fe200000000ff */
[--C-:B------:R-:W-:Y:S01]  /*a150*/  FFMA.FTZ R165, R14, UR19, -R185.reuse ;  /* 0x000000130ea57c23 */ /* 0x100fe200080108b9 */
[----:B------:R-:W1:Y:S01]  /*a160*/  MUFU.EX2 R54, R54 ;  /* 0x0000003600367308 */ /* 0x000e620000000800 */
[----:B------:R-:W-:Y:S01]  /*a170*/  LOP3.LUT R8, R4, 0xff, RZ, 0xc0, !PT ;  /* 0x000000ff04087812 */ /* 0x000fe200078ec0ff */
[----:B------:R-:W-:Y:S01]  /*a180*/  FMUL.FTZ R166, R12, UR19 ;  /* 0x000000130ca67c20 */ /* 0x000fe20008410000 */
[----:B------:R-:W-:Y:S01]  /*a190*/  SHF.R.U32.HI R4, RZ, 0x18, R4 ;  /* 0x00000018ff047819 */ /* 0x000fe20000011604 */
[----:B------:R-:W-:Y:S01]  /*a1a0*/  FFMA.FTZ R207, R43, UR19, -R200 ;  /* 0x000000132bcf7c23 */ /* 0x000fe200080108c8 */
[----:B------:R-:W-:Y:S01]  /*a1b0*/  LOP3.LUT R5, R5, 0xff, RZ, 0xc0, !PT ;  /* 0x000000ff05057812 */ /* 0x000fe200078ec0ff */
[--C-:B------:R-:W-:Y:S01]  /*a1c0*/  FFMA.FTZ R205, R247, UR19, -R185.reuse ;  /* 0x00000013f7cd7c23 */ /* 0x100fe200080108b9 */
[----:B------:R-:W-:Y:S01]  /*a1d0*/  FSEL R29, R215, RZ, P2 ;  /* 0x000000ffd71d7208 */ /* 0x000fe20001000000 */
[----:B------:R-:W-:Y:S01]  /*a1e0*/  MUFU.EX2 R178, R178 ;  /* 0x000000b200b27308 */ /* 0x000fe20000000800 */
[----:B------:R-:W-:Y:S01]  /*a1f0*/  LOP3.LUT R10, R10, R3, RZ, 0xc0, !PT ;  /* 0x000000030a0a7212 */ /* 0x000fe200078ec0ff */
[--C-:B------:R-:W-:Y:S01]  /*a200*/  FFMA.FTZ R3, R18, UR19, -R185.reuse ;  /* 0x0000001312037c23 */ /* 0x100fe200080108b9 */
[----:B------:R-:W-:Y:S01]  /*a210*/  LOP3.LUT R11, R11, R0, RZ, 0xc0, !PT ;  /* 0x000000000b0b7212 */ /* 0x000fe200078ec0ff */
[----:B------:R-:W-:Y:S01]  /*a220*/  FFMA.FTZ R0, R22, UR19, -R185 ;  /* 0x0000001316007c23 */ /* 0x000fe200080108b9 */
[----:B------:R-:W-:Y:S01]  /*a230*/  SHF.R.U32.HI R13, RZ, 0x8, R13 ;  /* 0x00000008ff0d7819 */ /* 0x000fe2000001160d */
[----:B------:R-:W-:Y:S01]  /*a240*/  FFMA.FTZ R192, R192, UR19, -R185 ;  /* 0x00000013c0c07c23 */ /* 0x000fe200080108b9 */
[----:B------:R-:W-:Y:S01]  /*a250*/  PRMT R5, R5, 0x5410, R4 ;  /* 0x0000541005057816 */ /* 0x000fe20000000004 */
[----:B------:R-:W2:Y:S01]  /*a260*/  MUFU.EX2 R53, R53 ;  /* 0x0000003500357308 */ /* 0x000ea20000000800 */
[----:B------:R-:W-:Y:S01]  /*a270*/  FADD.FTZ R4, R164, -R29 ;  /* 0x8000001da4047221 */ /* 0x000fe20000010000 */
[----:B------:R-:W-:Y:S01]  /*a280*/  FFMA.FTZ R164, R16, UR19, -R185 ;  /* 0x0000001310a47c23 */ /* 0x000fe200080108b9 */
[----:B------:R-:W-:-:S02]  /*a290*/  PRMT R13, R8, 0x5410, R13 ;  /* 0x00005410080d7816 */ /* 0x000fc4000000000d */
[--C-:B------:R-:W-:Y:S01]  /*a2a0*/  HSET2.LE.AND R8, R25, R66.reuse, PT ;  /* 0x0000004219087233 */ /* 0x100fe20003803000 */
[----:B------:R-:W-:Y:S01]  /*a2b0*/  FMUL.FTZ R184, R4, UR19 ;  /* 0x0000001304b87c20 */ /* 0x000fe20008410000 */
[--C-:B------:R-:W-:Y:S01]  /*a2c0*/  HSET2.LE.AND R9, R9, R66.reuse, PT ;  /* 0x0000004209097233 */ /* 0x100fe20003803000 */
[----:B------:R-:W-:Y:S01]  /*a2d0*/  MUFU.EX2 R51, R51 ;  /* 0x0000003300337308 */ /* 0x000fe20000000800 */
[----:B-1----:R-:W-:Y:S01]  /*a2e0*/  F2FP.F16.F32.PACK_AB R19, R54, R179 ;  /* 0x000000b33613723e */ /* 0x002fe200000000ff */
[----:B------:R-:W-:Y:S01]  /*a2f0*/  LDSM.16.MT88.4 R24, [R170+0x9000] ;  /* 0x00900000aa18783b */ /* 0x000fe20000004200 */
[--C-:B------:R-:W-:Y:S02]  /*a300*/  HSET2.LE.AND R7, R7, R66.reuse, PT ;  /* 0x0000004207077233 */ /* 0x100fe40003803000 */
[----:B------:R-:W-:Y:S02]  /*a310*/  LOP3.LUT R8, R8, R19, RZ, 0xc0, !PT ;  /* 0x0000001308087212 */ /* 0x000fe400078ec0ff */
[----:B------:R-:W-:Y:S01]  /*a320*/  HSET2.LE.AND R5, R5, R66, PT ;  /* 0x0000004205057233 */ /* 0x000fe20003803000 */
[----:B------:R-:W1:Y:S01]  /*a330*/  MUFU.EX2 R2, R2 ;  /* 0x0000000200027308 */ /* 0x000e620000000800 */
[----:B--2---:R-:W-:-:S02]  /*a340*/  F2FP.F16.F32.PACK_AB R6, R53, R178 ;  /* 0x000000b23506723e */ /* 0x004fc400000000ff */
[--C-:B------:R-:W-:Y:S02]  /*a350*/  HSET2.LE.AND R13, R13, R66.reuse, PT ;  /* 0x000000420d0d7233 */ /* 0x100fe40003803000 */
[----:B------:R-:W-:Y:S02]  /*a360*/  LOP3.LUT R9, R9, R6, RZ, 0xc0, !PT ;  /* 0x0000000609097212 */ /* 0x000fe400078ec0ff */
[----:B------:R-:W-:Y:S01]  /*a370*/  HSET2.LE.AND R6, R23, R66, PT ;  /* 0x0000004217067233 */ /* 0x000fe20003803000 */
[----:B------:R-:W-:Y:S08]  /*a380*/  MUFU.EX2 R3, R3 ;  /* 0x0000000300037308 */ /* 0x000ff00000000800 */
[----:B------:R-:W2:Y:S01]  /*a390*/  MUFU.EX2 R0, R0 ;  /* 0x0000000000007308 */ /* 0x000ea20000000800 */
[----:B-1----:R-:W-:-:S04]  /*a3a0*/  F2FP.F16.F32.PACK_AB R19, R2, R51 ;  /* 0x000000330213723e */ /* 0x002fc800000000ff */
[----:B------:R-:W-:Y:S02]  /*a3b0*/  LOP3.LUT R6, R6, R19, RZ, 0xc0, !PT ;  /* 0x0000001306067212 */ /* 0x000fe400078ec0ff */
[----:B------:R-:W1:Y:S01]  /*a3c0*/  LDSM.16.MT88.4 R16, [R221+0x9000] ;  /* 0x00900000dd10783b */ /* 0x000e620000004200 */
[----:B------:R-:W-:Y:S08]  /*a3d0*/  MUFU.EX2 R165, R165 ;  /* 0x000000a500a57308 */ /* 0x000ff00000000800 */
[----:B------:R-:W3:Y:S01]  /*a3e0*/  MUFU.EX2 R164, R164 ;  /* 0x000000a400a47308 */ /* 0x000ee20000000800 */
[----:B--2---:R-:W-:-:S04]  /*a3f0*/  F2FP.F16.F32.PACK_AB R14, R0, R3 ;  /* 0x00000003000e723e */ /* 0x004fc800000000ff */
[----:B------:R-:W-:-:S03]  /*a400*/  LOP3.LUT R7, R7, R14, RZ, 0xc0, !PT ;  /* 0x0000000e07077212 */ /* 0x000fc600078ec0ff */
[----:B------:R-:W2:Y:S08]  /*a410*/  MUFU.EX2 R166, R166 ;  /* 0x000000a600a67308 */ /* 0x000eb00000000800 */
[----:B------:R-:W-:Y:S01]  /*a420*/  MUFU.EX2 R182, R182 ;  /* 0x000000b600b67308 */ /* 0x000fe20000000800 */
[----:B---3--:R-:W-:-:S04]  /*a430*/  F2FP.F16.F32.PACK_AB R14, R164, R165 ;  /* 0x000000a5a40e723e */ /* 0x008fc800000000ff */
[----:B------:R-:W-:-:S03]  /*a440*/  LOP3.LUT R5, R5, R14, RZ, 0xc0, !PT ;  /* 0x0000000e05057212 */ /* 0x000fc600078ec0ff */
[----:B------:R-:W3:Y:S01]  /*a450*/  MUFU.EX2 R67, R67 ;  /* 0x0000004300437308 */ /* 0x000ee20000000800 */
[-C--:B--2---:R-:W-:Y:S01]  /*a460*/  FMUL.FTZ R14, R158, R166.reuse ;  /* 0x000000a69e0e7220 */ /* 0x084fe20000410000 */
[-C--:B------:R-:W-:Y:S01]  /*a470*/  FMUL.FTZ R22, R154, R166.reuse ;  /* 0x000000a69a167220 */ /* 0x080fe20000410000 */
[-C--:B------:R-:W-:Y:S01]  /*a480*/  FMUL.FTZ R23, R155, R166.reuse ;  /* 0x000000a69b177220 */ /* 0x080fe20000410000 */
[----:B------:R-:W-:Y:S02]  /*a490*/  IMAD.MOV.U32 R158, RZ, RZ, R36 ;  /* 0x000000ffff9e7224 */ /* 0x000fe400078e0024 */
[-C--:B------:R-:W-:Y:S01]  /*a4a0*/  FMUL.FTZ R30, R78, R166.reuse ;  /* 0x000000a64e1e7220 */ /* 0x080fe20000410000 */
[----:B------:R-:W-:Y:S02]  /*a4b0*/  IMAD.MOV.U32 R154, RZ, RZ, R38 ;  /* 0x000000ffff9a7224 */ /* 0x000fe400078e0026 */
[----:B------:R-:W-:Y:S01]  /*a4c0*/  FMUL.FTZ R31, R79, R166 ;  /* 0x000000a64f1f7220 */ /* 0x000fe20000410000 */
[----:B------:R2:W4:Y:S01]  /*a4d0*/  MUFU.EX2 R183, R15 ;  /* 0x0000000f00b77308 */ /* 0x0005220000000800 */
[----:B------:R-:W-:-:S02]  /*a4e0*/  IMAD.MOV.U32 R155, RZ, RZ, R39 ;  /* 0x000000ffff9b7224 */ /* 0x000fc400078e0027 */
[-C--:B------:R-:W-:Y:S01]  /*a4f0*/  FMUL.FTZ R106, R106, R166.reuse ;  /* 0x000000a66a6a7220 */ /* 0x080fe20000410000 */
[-C--:B------:R-:W-:Y:S01]  /*a500*/  FMUL.FTZ R107, R107, R166.reuse ;  /* 0x000000a66b6b7220 */ /* 0x080fe20000410000 */
[-C--:B------:R-:W-:Y:S01]  /*a510*/  FMUL.FTZ R110, R110, R166.reuse ;  /* 0x000000a66e6e7220 */ /* 0x080fe20000410000 */
[-C--:B------:R-:W-:Y:S01]  /*a520*/  FMUL.FTZ R111, R111, R166.reuse ;  /* 0x000000a66f6f7220 */ /* 0x080fe20000410000 */
[-C--:B------:R-:W-:Y:S01]  /*a530*/  FMUL.FTZ R118, R118, R166.reuse ;  /* 0x000000a676767220 */ /* 0x080fe20000410000 */
[----:B------:R-:W-:Y:S01]  /*a540*/  FMUL.FTZ R119, R119, R166 ;  /* 0x000000a677777220 */ /* 0x000fe20000410000 */
[----:B------:R-:W1:Y:S01]  /*a550*/  MUFU.EX2 R184, R184 ;  /* 0x000000b800b87308 */ /* 0x000e620000000800 */
[----:B---3--:R-:W-:Y:S01]  /*a560*/  F2FP.F16.F32.PACK_AB R4, R67, R182 ;  /* 0x000000b64304723e */ /* 0x008fe200000000ff */
[-C--:B------:R-:W-:Y:S01]  /*a570*/  FMUL.FTZ R142, R142, R166.reuse ;  /* 0x000000a68e8e7220 */ /* 0x080fe20000410000 */
[-C--:B------:R-:W-:Y:S01]  /*a580*/  FMUL.FTZ R143, R143, R166.reuse ;  /* 0x000000a68f8f7220 */ /* 0x080fe20000410000 */
[----:B------:R-:W-:Y:S01]  /*a590*/  FMUL.FTZ R126, R126, R166 ;  /* 0x000000a67e7e7220 */ /* 0x000fe20000410000 */
[----:B------:R-:W-:Y:S01]  /*a5a0*/  LOP3.LUT R4, R13, R4, RZ, 0xc0, !PT ;  /* 0x000000040d047212 */ /* 0x000fe200078ec0ff */
[-C--:B------:R-:W-:Y:S01]  /*a5b0*/  FMUL.FTZ R127, R127, R166.reuse ;  /* 0x000000a67f7f7220 */ /* 0x080fe20000410000 */
[-C--:B------:R-:W-:Y:S01]  /*a5c0*/  FMUL.FTZ R134, R134, R166.reuse ;  /* 0x000000a686867220 */ /* 0x080fe20000410000 */
[----:B------:R-:W3:Y:S01]  /*a5d0*/  MUFU.EX2 R181, R181 ;  /* 0x000000b500b57308 */ /* 0x000ee20000000800 */
[----:B--2---:R-:W-:Y:S01]  /*a5e0*/  FMUL.FTZ R15, R159, R166 ;  /* 0x000000a69f0f7220 */ /* 0x004fe20000410000 */
[----:B------:R-:W-:-:S02]  /*a5f0*/  IMAD.MOV.U32 R159, RZ, RZ, R37 ;  /* 0x000000ffff9f7224 */ /* 0x000fc400078e0025 */
[-C--:B----4-:R-:W-:Y:S01]  /*a600*/  FMUL.FTZ R162, R162, R183.reuse ;  /* 0x000000b7a2a27220 */ /* 0x090fe20000410000 */
[----:B------:R-:W2:Y:S01]  /*a610*/  LDSM.16.MT88.4 R36, [R221+0xa000] ;  /* 0x00a00000dd24783b */ /* 0x000ea20000004200 */
[-C--:B------:R-:W-:Y:S01]  /*a620*/  FMUL.FTZ R163, R163, R183.reuse ;  /* 0x000000b7a3a37220 */ /* 0x080fe20000410000 */
[-C--:B------:R-:W-:Y:S01]  /*a630*/  FMUL.FTZ R150, R150, R183.reuse ;  /* 0x000000b796967220 */ /* 0x080fe20000410000 */
[-C--:B------:R-:W-:Y:S01]  /*a640*/  FMUL.FTZ R151, R151, R183.reuse ;  /* 0x000000b797977220 */ /* 0x080fe20000410000 */
[-C--:B------:R-:W-:Y:S01]  /*a650*/  FMUL.FTZ R70, R70, R183.reuse ;  /* 0x000000b746467220 */ /* 0x080fe20000410000 */
[-C--:B-1----:R-:W-:Y:S01]  /*a660*/  FMUL.FTZ R160, R160, R184.reuse ;  /* 0x000000b8a0a07220 */ /* 0x082fe20000410000 */
[-C--:B------:R-:W-:Y:S01]  /*a670*/  FMUL.FTZ R161, R161, R184.reuse ;  /* 0x000000b8a1a17220 */ /* 0x080fe20000410000 */
[-C--:B------:R-:W-:Y:S01]  /*a680*/  FMUL.FTZ R148, R148, R184.reuse ;  /* 0x000000b894947220 */ /* 0x080fe20000410000 */
[-C--:B------:R-:W-:Y:S01]  /*a690*/  FMUL.FTZ R149, R149, R184.reuse ;  /* 0x000000b895957220 */ /* 0x080fe20000410000 */
[-C--:B------:R-:W-:Y:S01]  /*a6a0*/  FMUL.FTZ R68, R68, R184.reuse ;  /* 0x000000b844447220 */ /* 0x080fe20000410000 */
[-C--:B------:R-:W-:Y:S01]  /*a6b0*/  FMUL.FTZ R69, R69, R184.reuse ;  /* 0x000000b845457220 */ /* 0x080fe20000410000 */
[----:B------:R-:W-:Y:S01]  /*a6c0*/  FMUL.FTZ R71, R71, R183 ;  /* 0x000000b747477220 */ /* 0x000fe20000410000 */
[-C--:B------:R-:W-:Y:S01]  /*a6d0*/  FMUL.FTZ R80, R80, R184.reuse ;  /* 0x000000b850507220 */ /* 0x080fe20000410000 */
[-C--:B---3--:R-:W-:Y:S01]  /*a6e0*/  FMUL.FTZ R12, R156, R181.reuse ;  /* 0x000000b59c0c7220 */ /* 0x088fe20000410000 */
[-C--:B------:R-:W-:Y:S01]  /*a6f0*/  FMUL.FTZ R13, R157, R181.reuse ;  /* 0x000000b59d0d7220 */ /* 0x080fe20000410000 */
[-C--:B------:R-:W-:Y:S01]  /*a700*/  FMUL.FTZ R20, R152, R181.reuse ;  /* 0x000000b598147220 */ /* 0x080fe20000410000 */
[----:B------:R-:W-:Y:S01]  /*a710*/  FMUL.FTZ R21, R153, R181 ;  /* 0x000000b599157220 */ /* 0x000fe20000410000 */
[-C--:B------:R-:W-:Y:S01]  /*a720*/  HMMA.16816.F32 R160, R8, R16.reuse, R160 ;  /* 0x0000001008a0723c */ /* 0x080fe200000018a0 */
[----:B------:R-:W-:Y:S01]  /*a730*/  FMUL.FTZ R81, R81, R184 ;  /* 0x000000b851517220 */ /* 0x000fe20000410000 */
[----:B------:R-:W-:Y:S01]  /*a740*/  FMUL.FTZ R82, R82, R183 ;  /* 0x000000b752527220 */ /* 0x000fe20000410000 */
[-C--:B------:R-:W-:Y:S01]  /*a750*/  FMUL.FTZ R28, R76, R181.reuse ;  /* 0x000000b54c1c7220 */ /* 0x080fe20000410000 */
[----:B------:R-:W-:Y:S01]  /*a760*/  FMUL.FTZ R29, R77, R181 ;  /* 0x000000b54d1d7220 */ /* 0x000fe20000410000 */
[----:B------:R-:W-:Y:S01]  /*a770*/  FMUL.FTZ R83, R83, R183 ;  /* 0x000000b753537220 */ /* 0x000fe20000410000 */
[----:B------:R-:W-:Y:S01]  /*a780*/  HMMA.16816.F32 R12, R4, R16, R12 ;  /* 0x00000010040c723c */ /* 0x000fe2000000180c */
[----:B------:R-:W-:-:S02]  /*a790*/  IMAD.MOV.U32 R152, RZ, RZ, R34 ;  /* 0x000000ffff987224 */ /* 0x000fc400078e0022 */
[-C--:B------:R-:W-:Y:S01]  /*a7a0*/  FMUL.FTZ R84, R84, R184.reuse ;  /* 0x000000b854547220 */ /* 0x080fe20000410000 */
[----:B------:R-:W-:Y:S02]  /*a7b0*/  IMAD.MOV.U32 R153, RZ, RZ, R35 ;  /* 0x000000ffff997224 */ /* 0x000fe400078e0023 */
[-C--:B------:R-:W-:Y:S01]  /*a7c0*/  FMUL.FTZ R85, R85, R184.reuse ;  /* 0x000000b855557220 */ /* 0x080fe20000410000 */
[----:B------:R-:W-:Y:S01]  /*a7d0*/  FMUL.FTZ R86, R86, R183 ;  /* 0x000000b756567220 */ /* 0x000fe20000410000 */
[-C--:B------:R-:W-:Y:S01]  /*a7e0*/  HMMA.16816.F32 R20, R4, R18.reuse, R20 ;  /* 0x000000120414723c */ /* 0x080fe20000001814 */
[-C--:B------:R-:W-:Y:S01]  /*a7f0*/  FMUL.FTZ R16, R72, R181.reuse ;  /* 0x000000b548107220 */ /* 0x080fe20000410000 */
[----:B------:R-:W-:Y:S01]  /*a800*/  FMUL.FTZ R17, R73, R181 ;  /* 0x000000b549117220 */ /* 0x000fe20000410000 */
[-C--:B------:R-:W-:Y:S01]  /*a810*/  FMUL.FTZ R87, R87, R183.reuse ;  /* 0x000000b757577220 */ /* 0x080fe20000410000 */
[-C--:B------:R-:W-:Y:S01]  /*a820*/  FMUL.FTZ R96, R96, R184.reuse ;  /* 0x000000b860607220 */ /* 0x080fe20000410000 */
[----:B------:R-:W-:Y:S01]  /*a830*/  FMUL.FTZ R97, R97, R184 ;  /* 0x000000b861617220 */ /* 0x000fe20000410000 */
[C---:B------:R-:W-:Y:S01]  /*a840*/  HMMA.16816.F32 R148, R8.reuse, R18, R148 ;  /* 0x000000120894723c */ /* 0x040fe20000001894 */
[----:B------:R-:W-:Y:S01]  /*a850*/  FMUL.FTZ R98, R98, R183 ;  /* 0x000000b762627220 */ /* 0x000fe20000410000 */
[-C--:B------:R-:W-:Y:S01]  /*a860*/  FMUL.FTZ R32, R92, R181.reuse ;  /* 0x000000b55c207220 */ /* 0x080fe20000410000 */
[----:B------:R-:W-:Y:S01]  /*a870*/  FMUL.FTZ R33, R93, R181 ;  /* 0x000000b55d217220 */ /* 0x000fe20000410000 */
[-C--:B------:R-:W-:Y:S01]  /*a880*/  FMUL.FTZ R34, R94, R166.reuse ;  /* 0x000000a65e227220 */ /* 0x080fe20000410000 */
[-C--:B------:R-:W-:Y:S01]  /*a890*/  FMUL.FTZ R35, R95, R166.reuse ;  /* 0x000000a65f237220 */ /* 0x080fe20000410000 */
[----:B------:R-:W-:Y:S01]  /*a8a0*/  HMMA.16816.F32 R68, R8, R24, R68 ;  /* 0x000000180844723c */ /* 0x000fe20000001844 */
[-C--:B------:R-:W-:Y:S01]  /*a8b0*/  FMUL.FTZ R18, R74, R166.reuse ;  /* 0x000000a64a127220 */ /* 0x080fe20000410000 */
[----:B------:R-:W-:Y:S01]  /*a8c0*/  FMUL.FTZ R19, R75, R166 ;  /* 0x000000a64b137220 */ /* 0x000fe20000410000 */
[-C--:B------:R-:W-:Y:S01]  /*a8d0*/  FMUL.FTZ R99, R99, R183.reuse ;  /* 0x000000b763637220 */ /* 0x080fe20000410000 */
[-C--:B------:R-:W-:Y:S01]  /*a8e0*/  FMUL.FTZ R100, R100, R184.reuse ;  /* 0x000000b864647220 */ /* 0x080fe20000410000 */
[-C--:B------:R-:W-:Y:S01]  /*a8f0*/  FMUL.FTZ R101, R101, R184.reuse ;  /* 0x000000b865657220 */ /* 0x080fe20000410000 */
[C---:B------:R-:W-:Y:S01]  /*a900*/  HMMA.16816.F32 R28, R4.reuse, R26, R28 ;  /* 0x0000001a041c723c */ /* 0x040fe2000000181c */
[-C--:B------:R-:W-:Y:S01]  /*a910*/  FMUL.FTZ R102, R102, R183.reuse ;  /* 0x000000b766667220 */ /* 0x080fe20000410000 */
[----:B------:R-:W-:Y:S01]  /*a920*/  FMUL.FTZ R103, R103, R183 ;  /* 0x000000b767677220 */ /* 0x000fe20000410000 */
[-C--:B------:R-:W-:Y:S01]  /*a930*/  FMUL.FTZ R104, R104, R181.reuse ;  /* 0x000000b568687220 */ /* 0x080fe20000410000 */
[----:B------:R-:W-:Y:S01]  /*a940*/  FMUL.FTZ R105, R105, R181 ;  /* 0x000000b569697220 */ /* 0x000fe20000410000 */
[-C--:B------:R-:W-:Y:S01]  /*a950*/  FMUL.FTZ R144, R144, R184.reuse ;  /* 0x000000b890907220 */ /* 0x080fe20000410000 */
[----:B------:R-:W-:Y:S01]  /*a960*/  HMMA.16816.F32 R16, R4, R24, R16 ;  /* 0x000000180410723c */ /* 0x000fe20000001810 */
[-C--:B------:R-:W-:Y:S01]  /*a970*/  FMUL.FTZ R145, R145, R184.reuse ;  /* 0x000000b891917220 */ /* 0x080fe20000410000 */
[----:B------:R-:W-:Y:S01]  /*a980*/  FMUL.FTZ R146, R146, R183 ;  /* 0x000000b792927220 */ /* 0x000fe20000410000 */
[-C--:B------:R-:W-:Y:S01]  /*a990*/  FMUL.FTZ R108, R108, R181.reuse ;  /* 0x000000b56c6c7220 */ /* 0x080fe20000410000 */
[----:B------:R-:W-:Y:S01]  /*a9a0*/  FMUL.FTZ R109, R109, R181 ;  /* 0x000000b56d6d7220 */ /* 0x000fe20000410000 */
[----:B------:R-:W-:Y:S01]  /*a9b0*/  FMUL.FTZ R147, R147, R183 ;  /* 0x000000b793937220 */ /* 0x000fe20000410000 */
[C---:B------:R-:W-:Y:S01]  /*a9c0*/  HMMA.16816.F32 R80, R8.reuse, R26, R80 ;  /* 0x0000001a0850723c */ /* 0x040fe20000001850 */
[-C--:B------:R-:W-:Y:S01]  /*a9d0*/  FMUL.FTZ R24, R88, R181.reuse ;  /* 0x000000b558187220 */ /* 0x080fe20000410000 */
[----:B------:R-:W-:Y:S01]  /*a9e0*/  FMUL.FTZ R25, R89, R181 ;  /* 0x000000b559197220 */ /* 0x000fe20000410000 */
[-C--:B------:R-:W-:Y:S01]  /*a9f0*/  FMUL.FTZ R112, R112, R184.reuse ;  /* 0x000000b870707220 */ /* 0x080fe20000410000 */
[----:B------:R-:W-:Y:S01]  /*aa00*/  FMUL.FTZ R113, R113, R184 ;  /* 0x000000b871717220 */ /* 0x000fe20000410000 */
[-C--:B------:R-:W-:Y:S01]  /*aa10*/  FMUL.FTZ R114, R114, R183.reuse ;  /* 0x000000b772727220 */ /* 0x080fe20000410000 */
[----:B--2---:R-:W-:Y:S01]  /*aa20*/  HMMA.16816.F32 R84, R8, R36, R84 ;  /* 0x000000240854723c */ /* 0x004fe20000001854 */
[-C--:B------:R-:W-:Y:S01]  /*aa30*/  FMUL.FTZ R26, R90, R166.reuse ;  /* 0x000000a65a1a7220 */ /* 0x080fe20000410000 */
[----:B------:R-:W-:Y:S01]  /*aa40*/  FMUL.FTZ R27, R91, R166 ;  /* 0x000000a65b1b7220 */ /* 0x000fe20000410000 */
[----:B------:R-:W-:Y:S01]  /*aa50*/  FMUL.FTZ R115, R115, R183 ;  /* 0x000000b773737220 */ /* 0x000fe20000410000 */
[-C--:B------:R-:W-:Y:S01]  /*aa60*/  FMUL.FTZ R116, R116, R181.reuse ;  /* 0x000000b574747220 */ /* 0x080fe20000410000 */
[----:B------:R-:W-:Y:S01]  /*aa70*/  FMUL.FTZ R117, R117, R181 ;  /* 0x000000b575757220 */ /* 0x000fe20000410000 */
[C---:B------:R-:W-:Y:S01]  /*aa80*/  HMMA.16816.F32 R32, R4.reuse, R38, R32 ;  /* 0x000000260420723c */ /* 0x040fe20000001820 */
[-C--:B------:R-:W-:Y:S01]  /*aa90*/  FMUL.FTZ R120, R120, R184.reuse ;  /* 0x000000b878787220 */ /* 0x080fe20000410000 */
[----:B------:R-:W-:Y:S01]  /*aaa0*/  FMUL.FTZ R121, R121, R184 ;  /* 0x000000b879797220 */ /* 0x000fe20000410000 */
[----:B------:R-:W-:Y:S01]  /*aab0*/  FMUL.FTZ R122, R122, R183 ;  /* 0x000000b77a7a7220 */ /* 0x000fe20000410000 */
[-C--:B------:R-:W-:Y:S01]  /*aac0*/  FMUL.FTZ R140, R140, R181.reuse ;  /* 0x000000b58c8c7220 */ /* 0x080fe20000410000 */
[----:B------:R-:W-:Y:S01]  /*aad0*/  FMUL.FTZ R141, R141, R181 ;  /* 0x000000b58d8d7220 */ /* 0x000fe20000410000 */
[----:B------:R-:W-:Y:S01]  /*aae0*/  HMMA.16816.F32 R24, R4, R36, R24 ;  /* 0x000000240418723c */ /* 0x000fe20000001818 */
[----:B------:R-:W-:Y:S01]  /*aaf0*/  FMUL.FTZ R123, R123, R183 ;  /* 0x000000b77b7b7220 */ /* 0x000fe20000410000 */
[-C--:B------:R-:W-:Y:S01]  /*ab00*/  FMUL.FTZ R124, R124, R181.reuse ;  /* 0x000000b57c7c7220 */ /* 0x080fe20000410000 */
[-C--:B------:R-:W-:Y:S01]  /*ab10*/  FMUL.FTZ R125, R125, R181.reuse ;  /* 0x000000b57d7d7220 */ /* 0x080fe20000410000 */
[-C--:B------:R-:W-:Y:S01]  /*ab20*/  FMUL.FTZ R132, R132, R181.reuse ;  /* 0x000000b584847220 */ /* 0x080fe20000410000 */
[----:B------:R-:W-:Y:S01]  /*ab30*/  FMUL.FTZ R133, R133, R181 ;  /* 0x000000b585857220 */ /* 0x000fe20000410000 */
[----:B------:R-:W-:Y:S01]  /*ab40*/  HMMA.16816.F32 R96, R8, R38, R96 ;  /* 0x000000260860723c */ /* 0x000fe20000001860 */
[----:B------:R-:W1:Y:S01]  /*ab50*/  LDSM.16.MT88.4 R36, [R170+0xa000] ;  /* 0x00a00000aa24783b */ /* 0x000e620000004200 */
[----:B------:R-:W-:Y:S01]  /*ab60*/  FMUL.FTZ R135, R135, R166 ;  /* 0x000000a687877220 */ /* 0x000fe20000410000 */
[----:B------:R-:W-:-:S02]  /*ab70*/  VIADD R157, R240, 0x1715609d ;  /* 0x1715609df09d7836 */ /* 0x000fc40000000000 */
        /* <DEDUP_REMOVED lines=8> */
[----:B------:R-:W-:Y:S01]  /*ac00*/  LOP3.LUT R201, R201, R158, R157, 0x96, !PT ;  /* 0x0000009ec9c97212 */ /* 0x000fe200078e969d */
[----:B------:R-:W-:Y:S02]  /*ac10*/  IMAD.MOV.U32 R159, RZ, RZ, R243 ;  /* 0x000000ffff9f7224 */ /* 0x000fe400078e00f3 */
[----:B------:R-:W-:Y:S01]  /*ac20*/  FFMA.FTZ R243, R217, UR19, -R180 ;  /* 0x00000013d9f37c23 */ /* 0x000fe200080108b4 */
[----:B------:R-:W-:-:S02]  /*ac30*/  IMAD.MOV.U32 R158, RZ, RZ, R248 ;  /* 0x000000ffff9e7224 */ /* 0x000fc400078e00f8 */
[----:B------:R-:W-:Y:S01]  /*ac40*/  FFMA.FTZ R248, R219, UR19, -R180 ;  /* 0x00000013dbf87c23 */ /* 0x000fe200080108b4 */
[----:B------:R-:W-:Y:S02]  /*ac50*/  IMAD.MOV.U32 R156, RZ, RZ, R250 ;  /* 0x000000ffff9c7224 */ /* 0x000fe400078e00fa */
[--C-:B------:R-:W-:Y:S01]  /*ac60*/  FFMA.FTZ R250, R211, UR19, -R180.reuse ;  /* 0x00000013d3fa7c23 */ /* 0x100fe200080108b4 */
[----:B------:R-:W-:Y:S01]  /*ac70*/  FFMA.FTZ R219, R244, UR19, -R180 ;  /* 0x00000013f4db7c23 */ /* 0x000fe200080108b4 */
[--C-:B------:R-:W-:Y:S01]  /*ac80*/  FFMA.FTZ R244, R42, UR19, -R55.reuse ;  /* 0x000000132af47c23 */ /* 0x100fe20008010837 */
[--C-:B------:R-:W-:Y:S01]  /*ac90*/  FFMA.FTZ R211, R159, UR19, -R55.reuse ;  /* 0x000000139fd37c23 */ /* 0x100fe20008010837 */
[----:B------:R-:W-:Y:S01]  /*aca0*/  MUFU.EX2 R248, R248 ;  /* 0x000000f800f87308 */ /* 0x000fe20000000800 */
[----:B------:R-:W-:Y:S01]  /*acb0*/  FFMA.FTZ R217, R218, UR19, -R55 ;  /* 0x00000013dad97c23 */ /* 0x000fe20008010837 */
[--C-:B------:R-:W-:Y:S01]  /*acc0*/  FFMA.FTZ R218, R209, UR19, -R200.reuse ;  /* 0x00000013d1da7c23 */ /* 0x100fe200080108c8 */
[----:B------:R-:W-:Y:S01]  /*acd0*/  FFMA.FTZ R209, R249, UR19, -R200 ;  /* 0x00000013f9d17c23 */ /* 0x000fe200080108c8 */
[----:B------:R-:W-:-:S02]  /*ace0*/  IMAD.MOV.U32 R76, RZ, RZ, R158 ;  /* 0x000000ffff4c7224 */ /* 0x000fc400078e009e */
[----:B------:R-:W-:Y:S02]  /*acf0*/  IMAD.MOV.U32 R78, RZ, RZ, R156 ;  /* 0x000000ffff4e7224 */ /* 0x000fe400078e009c */
[----:B------:R-:W2:Y:S01]  /*ad00*/  MUFU.EX2 R219, R219 ;  /* 0x000000db00db7308 */ /* 0x000ea20000000800 */
[----:B------:R-:W-:-:S04]  /*ad10*/  IMAD.WIDE.U32 R92, R168, -0x2daee0ad, RZ ;  /* 0xd2511f53a85c7825 */ /* 0x000fc800078e00ff */
[C---:B------:R-:W-:Y:S02]  /*ad20*/  VIADD R94, R240.reuse, 0x9e3779b9 ;  /* 0x9e3779b9f05e7836 */ /* 0x040fe40000000000 */
[----:B------:R-:W-:Y:S01]  /*ad30*/  VIADD R79, R240, 0x3c6ef372 ;  /* 0x3c6ef372f04f7836 */ /* 0x000fe20000000000 */
[----:B------:R-:W-:Y:S01]  /*ad40*/  MUFU.EX2 R244, R244 ;  /* 0x000000f400f47308 */ /* 0x000fe20000000800 */
[----:B------:R-:W-:Y:S01]  /*ad50*/  IMAD.MOV.U32 R249, RZ, RZ, R76 ;  /* 0x000000fffff97224 */ /* 0x000fe200078e004c */
[-C--:B-1----:R-:W-:Y:S06]  /*ad60*/  HMMA.16816.F32 R100, R8, R36.reuse, R100 ;  /* 0x000000240864723c */ /* 0x082fec0000001864 */
[----:B------:R-:W1:Y:S01]  /*ad70*/  MUFU.EX2 R211, R211 ;  /* 0x000000d300d37308 */ /* 0x000e620000000800 */
[----:B------:R-:W-:Y:S01]  /*ad80*/  HMMA.16816.F32 R104, R4, R36, R104 ;  /* 0x000000240468723c */ /* 0x000fe20000001868 */
[----:B--2---:R-:W-:-:S05]  /*ad90*/  F2FP.F16.F32.PACK_AB R43, R219, R248 ;  /* 0x000000f8db2b723e */ /* 0x004fca00000000ff */
[-C--:B------:R-:W-:Y:S01]  /*ada0*/  HMMA.16816.F32 R108, R4, R38.reuse, R108 ;  /* 0x00000026046c723c */ /* 0x080fe2000000186c */
[----:B------:R-:W-:Y:S05]  /*adb0*/  MUFU.EX2 R250, R250 ;  /* 0x000000fa00fa7308 */ /* 0x000fea0000000800 */
[C---:B------:R-:W-:Y:S01]  /*adc0*/  HMMA.16816.F32 R144, R8.reuse, R38, R144 ;  /* 0x000000260890723c */ /* 0x040fe20000001890 */
[----:B------:R-:W2:Y:S02]  /*add0*/  LDSM.16.MT88.4 R36, [R221+0xb000] ;  /* 0x00b00000dd24783b */ /* 0x000ea40000004200 */
[----:B------:R-:W3:Y:S08]  /*ade0*/  MUFU.EX2 R243, R243 ;  /* 0x000000f300f37308 */ /* 0x000ef00000000800 */
[----:B------:R-:W-:Y:S08]  /*adf0*/  MUFU.EX2 R217, R217 ;  /* 0x000000d900d97308 */ /* 0x000ff00000000800 */
[----:B------:R-:W-:Y:S08]  /*ae00*/  MUFU.EX2 R207, R207 ;  /* 0x000000cf00cf7308 */ /* 0x000ff00000000800 */
[----:B------:R-:W-:Y:S08]  /*ae10*/  MUFU.EX2 R218, R218 ;  /* 0x000000da00da7308 */ /* 0x000ff00000000800 */
[----:B------:R-:W-:Y:S01]  /*ae20*/  MUFU.EX2 R209, R209 ;  /* 0x000000d100d17308 */ /* 0x000fe20000000800 */
[-C--:B--2---:R-:W-:Y:S07]  /*ae30*/  HMMA.16816.F32 R112, R8, R36.reuse, R112 ;  /* 0x000000240870723c */ /* 0x084fee0000001870 */
[----:B------:R-:W-:Y:S01]  /*ae40*/  MUFU.EX2 R205, R205 ;  /* 0x000000cd00cd7308 */ /* 0x000fe20000000800 */
[C---:B------:R-:W-:Y:S07]  /*ae50*/  HMMA.16816.F32 R116, R4.reuse, R36, R116 ;  /* 0x000000240474723c */ /* 0x040fee0000001874 */
[----:B------:R-:W-:Y:S01]  /*ae60*/  MUFU.EX2 R192, R192 ;  /* 0x000000c000c07308 */ /* 0x000fe20000000800 */
[-C--:B------:R-:W-:Y:S06]  /*ae70*/  HMMA.16816.F32 R140, R4, R38.reuse, R140 ;  /* 0x00000026048c723c */ /* 0x080fec000000188c */
[----:B------:R-:W-:Y:S01]  /*ae80*/  HMMA.16816.F32 R120, R8, R38, R120 ;  /* 0x000000260878723c */ /* 0x000fe20000001878 */
[----:B------:R-:W2:Y:S05]  /*ae90*/  LDSM.16.MT88.4 R36, [R170+0xb000] ;  /* 0x00b00000aa24783b */ /* 0x000eaa0000004200 */
[C---:B--2---:R-:W-:Y:S06]  /*aea0*/  HMMA.16816.F32 R124, R4.reuse, R36, R124 ;  /* 0x00000024047c723c */ /* 0x044fec000000187c */
[----:B------:R-:W-:Y:S06]  /*aeb0*/  HMMA.16816.F32 R132, R4, R38, R132 ;  /* 0x000000260484723c */ /* 0x000fec0000001884 */
[----:B------:R-:W-:Y:S01]  /*aec0*/  HMMA.16816.F32 R136, R8, R36, R136 ;  /* 0x000000240888723c */ /* 0x000fe20000001888 */
[----:B------:R-:W-:Y:S01]  /*aed0*/  LOP3.LUT R4, R153, R154, R157, 0x96, !PT ;  /* 0x0000009a99047212 */ /* 0x000fe200078e969d */
[----:B------:R-:W-:-:S02]  /*aee0*/  VIADD R6, R241, 0x646e171e ;  /* 0x646e171ef1067836 */ /* 0x000fc40000000000 */
[----:B------:R-:W-:Y:S02]  /*aef0*/  IMAD.MOV.U32 R157, RZ, RZ, R246 ;  /* 0x000000ffff9d7224 */ /* 0x000fe400078e00f6 */
[----:B------:R-:W-:Y:S01]  /*af00*/  FFMA.FTZ R246, R216, UR19, -R55 ;  /* 0x00000013d8f67c23 */ /* 0x000fe20008010837 */
[----:B------:R-:W-:Y:S01]  /*af10*/  IMAD.WIDE.U32 R4, R4, -0x2daee0ad, RZ ;  /* 0xd2511f5304047825 */ /* 0x000fe200078e00ff */
[----:B------:R-:W-:Y:S03]  /*af20*/  HMMA.16816.F32 R128, R8, R38, R128 ;  /* 0x000000260880723c */ /* 0x000fe60000001880 */
[----:B------:R-:W-:Y:S01]  /*af30*/  FFMA.FTZ R216, R251, UR19, -R200 ;  /* 0x00000013fbd87c23 */ /* 0x000fe200080108c8 */
[----:B------:R-:W-:Y:S01]  /*af40*/  IMAD.MOV.U32 R77, RZ, RZ, R157 ;  /* 0x000000ffff4d7224 */ /* 0x000fe200078e009d */
[----:B------:R-:W-:Y:S01]  /*af50*/  LOP3.LUT R206, R5, R206, R6, 0x96, !PT ;  /* 0x000000ce05ce7212 */ /* 0x000fe200078e9606 */
[----:B------:R-:W2:Y:S01]  /*af60*/  MUFU.EX2 R246, R246 ;  /* 0x000000f600f67308 */ /* 0x000ea20000000800 */
[C---:B------:R-:W-:Y:S01]  /*af70*/  LOP3.LUT R73, R4.reuse, 0xff, RZ, 0xc0, !PT ;  /* 0x000000ff04497812 */ /* 0x040fe200078ec0ff */
[----:B------:R-:W-:Y:S01]  /*af80*/  IMAD.WIDE.U32 R10, R201, -0x2daee0ad, RZ ;  /* 0xd2511f53c90a7825 */ /* 0x000fe200078e00ff */
[----:B------:R-:W-:-:S03]  /*af90*/  LOP3.LUT R8, R4, 0xffff, RZ, 0xc0, !PT ;  /* 0x0000ffff04087812 */ /* 0x000fc600078ec0ff */
[----:B------:R-:W-:Y:S01]  /*afa0*/  FFMA.FTZ R201, R41, UR19, -R185 ;  /* 0x0000001329c97c23 */ /* 0x000fe200080108b9 */
[----:B------:R-:W-:Y:S01]  /*afb0*/  SHF.R.U32.HI R5, RZ, 0x10, R4 ;  /* 0x00000010ff057819 */ /* 0x000fe20000011604 */
[----:B------:R-:W-:Y:S01]  /*afc0*/  IMAD.MOV.U32 R251, RZ, RZ, R78 ;  /* 0x000000fffffb7224 */ /* 0x000fe200078e004e */
[----:B------:R-:W-:Y:S01]  /*afd0*/  SHF.R.U32.HI R7, RZ, 0x18, R4 ;  /* 0x00000018ff077819 */ /* 0x000fe20000011604 */
[----:B------:R-:W4:Y:S01]  /*afe0*/  MUFU.EX2 R216, R216 ;  /* 0x000000d800d87308 */ /* 0x000f220000000800 */
[--C-:B------:R-:W-:Y:S02]  /*aff0*/  SHF.R.U32.HI R4, RZ, 0x10, R10.reuse ;  /* 0x00000010ff047819 */ /* 0x100fe4000001160a */
[----:B------:R-:W-:Y:S02]  /*b000*/  SHF.R.U32.HI R9, RZ, 0x18, R10 ;  /* 0x00000018ff097819 */ /* 0x000fe4000001160a */
[----:B------:R-:W-:Y:S02]  /*b010*/  LOP3.LUT R4, R4, 0xff, RZ, 0xc0, !PT ;  /* 0x000000ff04047812 */ /* 0x000fe400078ec0ff */
[----:B------:R-:W-:Y:S01]  /*b020*/  LOP3.LUT R204, R11, R204, R6, 0x96, !PT ;  /* 0x000000cc0bcc7212 */ /* 0x000fe200078e9606 */
[----:B------:R-:W-:Y:S01]  /*b030*/  MUFU.EX2 R201, R201 ;  /* 0x000000c900c97308 */ /* 0x000fe20000000800 */
[----:B------:R-:W-:-:S02]  /*b040*/  PRMT R9, R4, 0x5410, R9 ;  /* 0x0000541004097816 */ /* 0x000fc40000000009 */
[C---:B------:R-:W-:Y:S02]  /*b050*/  LOP3.LUT R4, R206.reuse, 0xffff, RZ, 0xc0, !PT ;  /* 0x0000ffffce047812 */ /* 0x040fe400078ec0ff */
[----:B------:R-:W-:Y:S02]  /*b060*/  LOP3.LUT R75, R206, 0xff, RZ, 0xc0, !PT ;  /* 0x000000ffce4b7812 */ /* 0x000fe400078ec0ff */
[----:B------:R-:W-:Y:S02]  /*b070*/  SHF.R.U32.HI R4, RZ, 0x8, R4 ;  /* 0x00000008ff047819 */ /* 0x000fe40000011604 */
[----:B------:R-:W-:Y:S02]  /*b080*/  LOP3.LUT R37, R204, 0xffff, RZ, 0xc0, !PT ;  /* 0x0000ffffcc257812 */ /* 0x000fe400078ec0ff */
[----:B------:R-:W-:Y:S02]  /*b090*/  SHF.R.U32.HI R8, RZ, 0x8, R8 ;  /* 0x00000008ff087819 */ /* 0x000fe40000011608 */
[----:B------:R-:W-:-:S02]  /*b0a0*/  PRMT R75, R75, 0x5410, R4 ;  /* 0x000054104b4b7816 */ /* 0x000fc40000000004 */
[----:B------:R-:W-:Y:S02]  /*b0b0*/  SHF.R.U32.HI R37, RZ, 0x8, R37 ;  /* 0x00000008ff257819 */ /* 0x000fe40000011625 */
[----:B------:R-:W-:Y:S02]  /*b0c0*/  LOP3.LUT R4, R204, 0xff, RZ, 0xc0, !PT ;  /* 0x000000ffcc047812 */ /* 0x000fe400078ec0ff */
[----:B------:R-:W-:Y:S02]  /*b0d0*/  PRMT R73, R73, 0x5410, R8 ;  /* 0x0000541049497816 */ /* 0x000fe40000000008 */
[----:B------:R-:W-:Y:S02]  /*b0e0*/  LOP3.LUT R6, R10, 0xffff, RZ, 0xc0, !PT ;  /* 0x0000ffff0a067812 */ /* 0x000fe400078ec0ff */
[----:B------:R-:W-:Y:S02]  /*b0f0*/  LOP3.LUT R8, R5, 0xff, RZ, 0xc0, !PT ;  /* 0x000000ff05087812 */ /* 0x000fe400078ec0ff */
[----:B------:R-:W-:-:S02]  /*b100*/  PRMT R37, R4, 0x5410, R37 ;  /* 0x0000541004257816 */ /* 0x000fc40000000025 */
[----:B------:R-:W-:Y:S02]  /*b110*/  SHF.R.U32.HI R4, RZ, 0x10, R204 ;  /* 0x00000010ff047819 */ /* 0x000fe400000116cc */
[----:B------:R-:W-:Y:S02]  /*b120*/  LOP3.LUT R11, R10, 0xff, RZ, 0xc0, !PT ;  /* 0x000000ff0a0b7812 */ /* 0x000fe400078ec0ff */
[----:B------:R-:W-:Y:S02]  /*b130*/  PRMT R7, R8, 0x5410, R7 ;  /* 0x0000541008077816 */ /* 0x000fe40000000007 */
[----:B------:R-:W-:Y:S02]  /*b140*/  SHF.R.U32.HI R6, RZ, 0x8, R6 ;  /* 0x00000008ff067819 */ /* 0x000fe40000011606 */
[----:B------:R-:W-:Y:S01]  /*b150*/  SHF.R.U32.HI R39, RZ, 0x18, R204 ;  /* 0x00000018ff277819 */ /* 0x000fe200000116cc */
[----:B------:R-:W-:Y:S01]  /*b160*/  FFMA.FTZ R204, R40, UR19, -R185 ;  /* 0x0000001328cc7c23 */ /* 0x000fe200080108b9 */
[----:B------:R-:W-:-:S02]  /*b170*/  LOP3.LUT R4, R4, 0xff, RZ, 0xc0, !PT ;  /* 0x000000ff04047812 */ /* 0x000fc400078ec0ff */
[----:B------:R-:W-:Y:S02]  /*b180*/  PRMT R11, R11, 0x5410, R6 ;  /* 0x000054100b0b7816 */ /* 0x000fe40000000006 */
[----:B------:R-:W-:Y:S01]  /*b190*/  PRMT R39, R4, 0x5410, R39 ;  /* 0x0000541004277816 */ /* 0x000fe20000000027 */
[----:B------:R-:W4:Y:S01]  /*b1a0*/  MUFU.EX2 R204, R204 ;  /* 0x000000cc00cc7308 */ /* 0x000f220000000800 */
[--C-:B------:R-:W-:Y:S02]  /*b1b0*/  HSET2.LE.AND R6, R73, R66.reuse, PT ;  /* 0x0000004249067233 */ /* 0x100fe40003803000 */
[----:B------:R-:W-:Y:S02]  /*b1c0*/  HSET2.LE.AND R7, R7, R66, PT ;  /* 0x0000004207077233 */ /* 0x000fe40003803000 */
[----:B-1----:R-:W-:Y:S02]  /*b1d0*/  F2FP.F16.F32.PACK_AB R4, R211, R244 ;  /* 0x000000f4d304723e */ /* 0x002fe400000000ff */
[----:B------:R-:W-:-:S02]  /*b1e0*/  LOP3.LUT R6, R6, R43, RZ, 0xc0, !PT ;  /* 0x0000002b06067212 */ /* 0x000fc400078ec0ff */
[----:B------:R-:W-:Y:S02]  /*b1f0*/  LOP3.LUT R7, R7, R4, RZ, 0xc0, !PT ;  /* 0x0000000407077212 */ /* 0x000fe400078ec0ff */
[----:B------:R-:W-:Y:S02]  /*b200*/  HSET2.LE.AND R4, R75, R66, PT ;  /* 0x000000424b047233 */ /* 0x000fe40003803000 */
[----:B---3--:R-:W-:Y:S02]  /*b210*/  F2FP.F16.F32.PACK_AB R43, R243, R250 ;  /* 0x000000faf32b723e */ /* 0x008fe400000000ff */
[--C-:B------:R-:W-:Y:S02]  /*b220*/  SHF.R.U32.HI R5, RZ, 0x10, R206.reuse ;  /* 0x00000010ff057819 */ /* 0x100fe400000116ce */
[----:B------:R-:W-:Y:S02]  /*b230*/  LOP3.LUT R4, R4, R43, RZ, 0xc0, !PT ;  /* 0x0000002b04047212 */ /* 0x000fe400078ec0ff */
[----:B------:R-:W1:Y:S01]  /*b240*/  LDSM.16.MT88.4 R40, [R221+0x9400] ;  /* 0x00940000dd28783b */ /* 0x000e620000004200 */
[----:B------:R-:W-:-:S02]  /*b250*/  SHF.R.U32.HI R206, RZ, 0x18, R206 ;  /* 0x00000018ffce7819 */ /* 0x000fc400000116ce */
[----:B------:R-:W-:Y:S02]  /*b260*/  LOP3.LUT R5, R5, 0xff, RZ, 0xc0, !PT ;  /* 0x000000ff05057812 */ /* 0x000fe400078ec0ff */
[----:B--2---:R-:W-:Y:S02]  /*b270*/  F2FP.F16.F32.PACK_AB R8, R217, R246 ;  /* 0x000000f6d908723e */ /* 0x004fe400000000ff */
[----:B------:R-:W-:Y:S01]  /*b280*/  PRMT R5, R5, 0x5410, R206 ;  /* 0x0000541005057816 */ /* 0x000fe200000000ce */
[----:B------:R-:W-:Y:S01]  /*b290*/  FFMA.FTZ R206, R245, UR19, -R185 ;  /* 0x00000013f5ce7c23 */ /* 0x000fe200080108b9 */
[--C-:B------:R-:W-:Y:S01]  /*b2a0*/  HSET2.LE.AND R10, R11, R66.reuse, PT ;  /* 0x000000420b0a7233 */ /* 0x100fe20003803000 */
[----:B------:R-:W-:Y:S01]  /*b2b0*/  IMAD.MOV.U32 R245, RZ, RZ, R77 ;  /* 0x000000fffff57224 */ /* 0x000fe200078e004d */
[----:B----4-:R-:W-:Y:S02]  /*b2c0*/  F2FP.F16.F32.PACK_AB R11, R207, R216 ;  /* 0x000000d8cf0b723e */ /* 0x010fe400000000ff */
[--C-:B------:R-:W-:Y:S01]  /*b2d0*/  HSET2.LE.AND R5, R5, R66.reuse, PT ;  /* 0x0000004205057233 */ /* 0x100fe20003803000 */
[----:B------:R-:W2:Y:S01]  /*b2e0*/  MUFU.EX2 R206, R206 ;  /* 0x000000ce00ce7308 */ /* 0x000ea20000000800 */
[----:B------:R-:W-:-:S02]  /*b2f0*/  HSET2.LE.AND R9, R9, R66, PT ;  /* 0x0000004209097233 */ /* 0x000fc40003803000 */
[----:B------:R-:W-:Y:S02]  /*b300*/  LOP3.LUT R10, R10, R11, RZ, 0xc0, !PT ;  /* 0x0000000b0a0a7212 */ /* 0x000fe400078ec0ff */
[----:B------:R-:W-:Y:S02]  /*b310*/  LOP3.LUT R5, R5, R8, RZ, 0xc0, !PT ;  /* 0x0000000805057212 */ /* 0x000fe400078ec0ff */
[----:B------:R-:W-:-:S04]  /*b320*/  F2FP.F16.F32.PACK_AB R8, R201, R204 ;  /* 0x000000ccc908723e */ /* 0x000fc800000000ff */
[----:B------:R-:W-:Y:S02]  /*b330*/  LOP3.LUT R11, R9, R8, RZ, 0xc0, !PT ;  /* 0x00000008090b7212 */ /* 0x000fe400078ec0ff */
[--C-:B------:R-:W-:Y:S02]  /*b340*/  HSET2.LE.AND R8, R37, R66.reuse, PT ;  /* 0x0000004225087233 */ /* 0x100fe40003803000 */
[----:B------:R-:W-:Y:S02]  /*b350*/  F2FP.F16.F32.PACK_AB R9, R209, R218 ;  /* 0x000000dad109723e */ /* 0x000fe400000000ff */
[----:B--2---:R-:W-:Y:S02]  /*b360*/  F2FP.F16.F32.PACK_AB R36, R205, R206 ;  /* 0x000000cecd24723e */ /* 0x004fe400000000ff */
[----:B------:R-:W-:Y:S02]  /*b370*/  LOP3.LUT R8, R8, R9, RZ, 0xc0, !PT ;  /* 0x0000000908087212 */ /* 0x000fe400078ec0ff */
[----:B------:R-:W-:-:S05]  /*b380*/  HSET2.LE.AND R9, R39, R66, PT ;  /* 0x0000004227097233 */ /* 0x000fca0003803000 */
[----:B------:R-:W-:Y:S01]  /*b390*/  LOP3.LUT R9, R9, R36, RZ, 0xc0, !PT ;  /* 0x0000002409097212 */ /* 0x000fe200078ec0ff */
[-C--:B-1----:R-:W-:Y:S01]  /*b3a0*/  HMMA.16816.F32 R160, R4, R40.reuse, R160 ;  /* 0x0000002804a0723c */ /* 0x082fe200000018a0 */
[----:B------:R-:W1:Y:S05]  /*b3b0*/  LDSM.16.MT88.4 R36, [R221+0xa400] ;  /* 0x00a40000dd24783b */ /* 0x000e6a0000004200 */
[C---:B------:R-:W-:Y:S01]  /*b3c0*/  HMMA.16816.F32 R156, R8.reuse, R40, R12 ;  /* 0x00000028089c723c */ /* 0x040fe2000000180c */
[----:B------:R-:W2:Y:S05]  /*b3d0*/  LDSM.16.MT88.4 R12, [R170+0x9400] ;  /* 0x00940000aa0c783b */ /* 0x000eaa0000004200 */
[----:B------:R-:W-:Y:S01]  /*b3e0*/  HMMA.16816.F32 R152, R8, R42, R20 ;  /* 0x0000002a0898723c */ /* 0x000fe20000001814 */
[----:B------:R-:W3:Y:S01]  /*b3f0*/  LDSM.16.MT88.4 R20, [R170+0xa400] ;  /* 0x00a40000aa14783b */ /* 0x000ee20000004200 */
[----:B------:R-:W-:-:S04]  /*b400*/  IMAD.WIDE.U32 R40, R242, -0x326172a9, RZ ;  /* 0xcd9e8d57f2287825 */ /* 0x000fc800078e00ff */
[--C-:B------:R-:W-:Y:S01]  /*b410*/  FFMA.FTZ R41, R197, UR19, -R200.reuse ;  /* 0x00000013c5297c23 */ /* 0x100fe200080108c8 */
[--C-:B------:R-:W-:Y:S01]  /*b420*/  FFMA.FTZ R197, R210, UR19, -R185.reuse ;  /* 0x00000013d2c57c23 */ /* 0x100fe200080108b9 */
[----:B------:R-:W-:Y:S04]  /*b430*/  HMMA.16816.F32 R148, R4, R42, R148 ;  /* 0x0000002a0494723c */ /* 0x000fe80000001894 */
[----:B------:R-:W-:Y:S03]  /*b440*/  MUFU.EX2 R41, R41 ;  /* 0x0000002900297308 */ /* 0x000fe60000000800 */
[--C-:B------:R-:W-:Y:S01]  /*b450*/  FFMA.FTZ R42, R199, UR19, -R200.reuse ;  /* 0x00000013c72a7c23 */ /* 0x100fe200080108c8 */
[----:B------:R-:W-:Y:S01]  /*b460*/  FFMA.FTZ R43, R195, UR19, -R200 ;  /* 0x00000013c32b7c23 */ /* 0x000fe200080108c8 */
[--C-:B------:R-:W-:Y:S01]  /*b470*/  FFMA.FTZ R195, R196, UR19, -R185.reuse ;  /* 0x00000013c4c37c23 */ /* 0x100fe200080108b9 */
[----:B------:R-:W-:-:S02]  /*b480*/  FFMA.FTZ R196, R208, UR19, -R185 ;  /* 0x00000013d0c47c23 */ /* 0x000fc400080108b9 */
[----:B------:R-:W-:Y:S08]  /*b490*/  MUFU.EX2 R197, R197 ;  /* 0x000000c500c57308 */ /* 0x000ff00000000800 */
[----:B------:R-:W-:Y:S01]  /*b4a0*/  MUFU.EX2 R42, R42 ;  /* 0x0000002a002a7308 */ /* 0x000fe20000000800 */
[----:B-1----:R-:W-:Y:S01]  /*b4b0*/  HMMA.16816.F32 R88, R8, R36, R24 ;  /* 0x000000240858723c */ /* 0x002fe20000001818 */
[----:B------:R-:W-:Y:S06]  /*b4c0*/  LDSM.16.MT88.4 R24, [R170+0x9800] ;  /* 0x00980000aa18783b */ /* 0x000fec0000004200 */
[----:B------:R-:W-:Y:S01]  /*b4d0*/  MUFU.EX2 R43, R43 ;  /* 0x0000002b002b7308 */ /* 0x000fe20000000800 */
[-C--:B--2---:R-:W-:Y:S06]  /*b4e0*/  HMMA.16816.F32 R68, R4, R12.reuse, R68 ;  /* 0x0000000c0444723c */ /* 0x084fec0000001844 */
[C---:B------:R-:W-:Y:S01]  /*b4f0*/  HMMA.16816.F32 R72, R8.reuse, R12, R16 ;  /* 0x0000000c0848723c */ /* 0x040fe20000001810 */
[----:B------:R-:W1:Y:S01]  /*b500*/  LDSM.16.MT88.4 R16, [R221+0xb400] ;  /* 0x00b40000dd10783b */ /* 0x000e620000004200 */
[----:B------:R-:W-:Y:S04]  /*b510*/  MUFU.EX2 R195, R195 ;  /* 0x000000c300c37308 */ /* 0x000fe80000000800 */
[-C--:B------:R-:W-:Y:S04]  /*b520*/  HMMA.16816.F32 R28, R8, R14.reuse, R28 ;  /* 0x0000000e081c723c */ /* 0x080fe8000000181c */
[----:B------:R-:W-:Y:S02]  /*b530*/  MUFU.EX2 R196, R196 ;  /* 0x000000c400c47308 */ /* 0x000fe40000000800 */
[----:B------:R-:W-:Y:S01]  /*b540*/  HMMA.16816.F32 R80, R4, R14, R80 ;  /* 0x0000000e0450723c */ /* 0x000fe20000001850 */
[----:B------:R-:W2:Y:S05]  /*b550*/  LDSM.16.MT88.4 R12, [R170+0xb400] ;  /* 0x00b40000aa0c783b */ /* 0x000eaa0000004200 */
[C---:B------:R-:W-:Y:S06]  /*b560*/  HMMA.16816.F32 R32, R8.reuse, R38, R32 ;  /* 0x000000260820723c */ /* 0x040fec0000001820 */
[C---:B---3--:R-:W-:Y:S06]  /*b570*/  HMMA.16816.F32 R104, R8.reuse, R20, R104 ;  /* 0x000000140868723c */ /* 0x048fec0000001868 */
[----:B------:R-:W-:Y:S06]  /*b580*/  HMMA.16816.F32 R108, R8, R22, R108 ;  /* 0x00000016086c723c */ /* 0x000fec000000186c */
[----:B------:R-:W-:Y:S06]  /*b590*/  HMMA.16816.F32 R100, R4, R20, R100 ;  /* 0x000000140464723c */ /* 0x000fec0000001864 */
[C---:B-1----:R-:W-:Y:S06]  /*b5a0*/  HMMA.16816.F32 R116, R8.reuse, R16, R116 ;  /* 0x000000100874723c */ /* 0x042fec0000001874 */
[C---:B------:R-:W-:Y:S06]  /*b5b0*/  HMMA.16816.F32 R140, R8.reuse, R18, R140 ;  /* 0x00000012088c723c */ /* 0x040fec000000188c */
[C---:B--2---:R-:W-:Y:S06]  /*b5c0*/  HMMA.16816.F32 R124, R8.reuse, R12, R124 ;  /* 0x0000000c087c723c */ /* 0x044fec000000187c */
[----:B------:R-:W-:Y:S06]  /*b5d0*/  HMMA.16816.F32 R132, R8, R14, R132 ;  /* 0x0000000e0884723c */ /* 0x000fec0000001884 */
[----:B------:R-:W-:Y:S01]  /*b5e0*/  HMMA.16816.F32 R112, R4, R16, R112 ;  /* 0x000000100470723c */ /* 0x000fe20000001870 */
[----:B------:R-:W-:Y:S01]  /*b5f0*/  LOP3.LUT R8, R93, UR4, R241, 0x96, !PT ;  /* 0x000000045d087c12 */ /* 0x000fe2000f8e96f1 */
[----:B------:R-:W-:-:S04]  /*b600*/  IMAD.WIDE.U32 R92, R169, -0x326172a9, RZ ;  /* 0xcd9e8d57a95c7825 */ /* 0x000fc800078e00ff */
[----:B------:R-:W-:Y:S01]  /*b610*/  IMAD.WIDE.U32 R20, R8, -0x326172a9, RZ ;  /* 0xcd9e8d5708147825 */ /* 0x000fe200078e00ff */
[----:B------:R-:W-:Y:S04]  /*b620*/  HMMA.16816.F32 R120, R4, R18, R120 ;  /* 0x000000120478723c */ /* 0x000fe80000001878 */
[C-C-:B------:R-:W-:Y:S01]  /*b630*/  LOP3.LUT R11, R21.reuse, R92, R94.reuse, 0x96, !PT ;  /* 0x0000005c150b7212 */ /* 0x140fe200078e965e */
[----:B------:R-:W-:Y:S01]  /*b640*/  IMAD.WIDE.U32 R92, R242, -0x326172a9, RZ ;  /* 0xcd9e8d57f25c7825 */ /* 0x000fe200078e00ff */
[----:B------:R-:W-:-:S03]  /*b650*/  LOP3.LUT R10, R21, R40, R94, 0x96, !PT ;  /* 0x00000028150a7212 */ /* 0x000fc600078e965e */
[----:B------:R-:W-:Y:S01]  /*b660*/  FFMA.FTZ R40, R198, UR19, -R200 ;  /* 0x00000013c6287c23 */ /* 0x000fe200080108c8 */
[-CC-:B------:R-:W-:Y:S01]  /*b670*/  LOP3.LUT R8, R203, R20.reuse, R79.reuse, 0x96, !PT ;  /* 0x00000014cb087212 */ /* 0x180fe200078e964f */
[C---:B------:R-:W-:Y:S01]  /*b680*/  HMMA.16816.F32 R136, R4.reuse, R12, R136 ;  /* 0x0000000c0488723c */ /* 0x040fe20000001888 */
[----:B------:R-:W-:Y:S01]  /*b690*/  LOP3.LUT R92, R93, R171, RZ, 0x3c, !PT ;  /* 0x000000ab5d5c7212 */ /* 0x000fe200078e3cff */
[----:B------:R-:W-:Y:S01]  /*b6a0*/  IMAD.WIDE.U32 R16, R10, -0x2daee0ad, RZ ;  /* 0xd2511f530a107825 */ /* 0x000fe200078e00ff */
[----:B------:R-:W-:Y:S01]  /*b6b0*/  LOP3.LUT R9, R223, R20, R79, 0x96, !PT ;  /* 0x00000014df097212 */ /* 0x000fe200078e964f */
[----:B------:R-:W1:Y:S02]  /*b6c0*/  MUFU.EX2 R40, R40 ;  /* 0x0000002800287308 */ /* 0x000e640000000800 */
[----:B------:R-:W-:Y:S01]  /*b6d0*/  VIADD R79, R241, 0x76cf5d0a ;  /* 0x76cf5d0af14f7836 */ /* 0x000fe20000000000 */
[----:B------:R-:W-:Y:S01]  /*b6e0*/  HMMA.16816.F32 R84, R4, R36, R84 ;  /* 0x000000240454723c */ /* 0x000fe20000001854 */
[----:B------:R-:W-:-:S04]  /*b6f0*/  IMAD.WIDE.U32 R92, R92, -0x2daee0ad, RZ ;  /* 0xd2511f535c5c7825 */ /* 0x000fc800078e00ff */
[----:B------:R-:W-:Y:S01]  /*b700*/  IMAD.WIDE.U32 R20, R11, -0x2daee0ad, RZ ;  /* 0xd2511f530b147825 */ /* 0x000fe200078e00ff */
[----:B------:R-:W-:Y:S01]  /*b710*/  LOP3.LUT R203, R17, R92, R79, 0x96, !PT ;  /* 0x0000005c11cb7212 */ /* 0x000fe200078e964f */
[----:B------:R-:W-:Y:S01]  /*b720*/  HMMA.16816.F32 R96, R4, R38, R96 ;  /* 0x000000260460723c */ /* 0x000fe20000001860 */
[----:B------:R-:W2:Y:S01]  /*b730*/  LDSM.16.MT88.4 R36, [R221+0x9800] ;  /* 0x00980000dd24783b */ /* 0x000ea20000004200 */
[----:B------:R-:W-:-:S04]  /*b740*/  IMAD.WIDE.U32 R92, R169, -0x326172a9, RZ ;  /* 0xcd9e8d57a95c7825 */ /* 0x000fc800078e00ff */
[----:B------:R-:W-:Y:S01]  /*b750*/  IMAD.WIDE.U32 R18, R9, -0x2daee0ad, RZ ;  /* 0xd2511f5309127825 */ /* 0x000fe200078e00ff */
[----:B------:R-:W-:Y:S01]  /*b760*/  LOP3.LUT R92, R93, R171, RZ, 0x3c, !PT ;  /* 0x000000ab5d5c7212 */ /* 0x000fe200078e3cff */
[----:B------:R-:W-:Y:S02]  /*b770*/  HMMA.16816.F32 R144, R4, R22, R144 ;  /* 0x000000160490723c */ /* 0x000fe40000001890 */
[----:B------:R-:W-:-:S04]  /*b780*/  IMAD.WIDE.U32 R94, R8, -0x2daee0ad, RZ ;  /* 0xd2511f53085e7825 */ /* 0x000fc800078e00ff */
[----:B------:R-:W-:Y:S01]  /*b790*/  IMAD.WIDE.U32 R92, R92, -0x2daee0ad, RZ ;  /* 0xd2511f535c5c7825 */ /* 0x000fe200078e00ff */
[----:B------:R-:W-:Y:S02]  /*b7a0*/  HMMA.16816.F32 R128, R4, R14, R128 ;  /* 0x0000000e0480723c */ /* 0x000fe40000001880 */
[----:B------:R-:W-:Y:S01]  /*b7b0*/  LOP3.LUT R10, R21, R92, R79, 0x96, !PT ;  /* 0x0000005c150a7212 */ /* 0x000fe200078e964f */
[----:B------:R-:W-:-:S05]  /*b7c0*/  VIADD R79, R241, 0x32370b8f ;  /* 0x32370b8ff14f7836 */ /* 0x000fca0000000000 */
        /* <DEDUP_REMOVED lines=9> */
[----:B------:R-:W-:Y:S01]  /*b860*/  IMAD.WIDE.U32 R222, R10, -0x326172a9, RZ ;  /* 0xcd9e8d570ade7825 */ /* 0x000fe200078e00ff */
[----:B------:R-:W-:Y:S01]  /*b870*/  LOP3.LUT R199, R95, R16, R79, 0x96, !PT ;  /* 0x000000105fc77212 */ /* 0x000fe200078e964f */
[----:B------:R-:W3:Y:S02]  /*b880*/  LDSM.16.MT88.4 R20, [R221+0xa800] ;  /* 0x00a80000dd14783b */ /* 0x000ee40000004200 */
[----:B------:R-:W-:Y:S02]  /*b890*/  IMAD.WIDE.U32 R10, R9, -0x326172a9, RZ ;  /* 0xcd9e8d57090a7825 */ /* 0x000fe400078e00ff */
[----:B------:R-:W4:Y:S03]  /*b8a0*/  LDSM.16.MT88.4 R16, [R170+0xa800] ;  /* 0x00a80000aa10783b */ /* 0x000f260000004200 */
[----:B------:R-:W-:-:S02]  /*b8b0*/  LOP3.LUT R8, R11, R222, R193, 0x96, !PT ;  /* 0x000000de0b087212 */ /* 0x000fc400078e96c1 */
[----:B------:R-:W-:Y:S02]  /*b8c0*/  LOP3.LUT R4, R10, 0xffff, RZ, 0xc0, !PT ;  /* 0x0000ffff0a047812 */ /* 0x000fe400078ec0ff */
[C---:B------:R-:W-:Y:S02]  /*b8d0*/  LOP3.LUT R12, R8.reuse, 0xffff, RZ, 0xc0, !PT ;  /* 0x0000ffff080c7812 */ /* 0x040fe400078ec0ff */
[----:B------:R-:W-:Y:S02]  /*b8e0*/  LOP3.LUT R7, R8, 0xff, RZ, 0xc0, !PT ;  /* 0x000000ff08077812 */ /* 0x000fe400078ec0ff */
[----:B------:R-:W-:Y:S02]  /*b8f0*/  SHF.R.U32.HI R12, RZ, 0x8, R12 ;  /* 0x00000008ff0c7819 */ /* 0x000fe4000001160c */
[----:B------:R-:W-:Y:S02]  /*b900*/  SHF.R.U32.HI R9, RZ, 0x10, R8 ;  /* 0x00000010ff097819 */ /* 0x000fe40000011608 */
[----:B------:R-:W-:-:S02]  /*b910*/  SHF.R.U32.HI R6, RZ, 0x10, R10 ;  /* 0x00000010ff067819 */ /* 0x000fc4000001160a */
[----:B------:R-:W-:Y:S02]  /*b920*/  PRMT R7, R7, 0x5410, R12 ;  /* 0x0000541007077816 */ /* 0x000fe4000000000c */
[----:B------:R-:W-:Y:S01]  /*b930*/  LOP3.LUT R5, R10, 0xff, RZ, 0xc0, !PT ;  /* 0x000000ff0a057812 */ /* 0x000fe200078ec0ff */
[----:B------:R-:W4:Y:S01]  /*b940*/  LDSM.16.MT88.4 R12, [R221+0xb800] ;  /* 0x00b80000dd0c783b */ /* 0x000f220000004200 */
[----:B------:R-:W-:Y:S02]  /*b950*/  SHF.R.U32.HI R4, RZ, 0x8, R4 ;  /* 0x00000008ff047819 */ /* 0x000fe40000011604 */
[----:B------:R-:W-:Y:S02]  /*b960*/  SHF.R.U32.HI R8, RZ, 0x18, R8 ;  /* 0x00000018ff087819 */ /* 0x000fe40000011608 */
[----:B------:R-:W-:Y:S02]  /*b970*/  LOP3.LUT R9, R9, 0xff, RZ, 0xc0, !PT ;  /* 0x000000ff09097812 */ /* 0x000fe400078ec0ff */
[----:B------:R-:W-:-:S02]  /*b980*/  SHF.R.U32.HI R10, RZ, 0x18, R10 ;  /* 0x00000018ff0a7819 */ /* 0x000fc4000001160a */
[----:B------:R-:W-:Y:S02]  /*b990*/  LOP3.LUT R11, R6, 0xff, RZ, 0xc0, !PT ;  /* 0x000000ff060b7812 */ /* 0x000fe400078ec0ff */
[----:B------:R-:W-:Y:S02]  /*b9a0*/  HSET2.LE.AND R7, R7, R66, PT ;  /* 0x0000004207077233 */ /* 0x000fe40003803000 */
[----:B-1----:R-:W-:Y:S02]  /*b9b0*/  F2FP.F16.F32.PACK_AB R6, R41, R40 ;  /* 0x000000282906723e */ /* 0x002fe400000000ff */
[----:B------:R-:W-:Y:S02]  /*b9c0*/  PRMT R5, R5, 0x5410, R4 ;  /* 0x0000541005057816 */ /* 0x000fe40000000004 */
[----:B------:R-:W-:Y:S02]  /*b9d0*/  PRMT R9, R9, 0x5410, R8 ;  /* 0x0000541009097816 */ /* 0x000fe40000000008 */
[----:B------:R-:W-:-:S02]  /*b9e0*/  PRMT R11, R11, 0x5410, R10 ;  /* 0x000054100b0b7816 */ /* 0x000fc4000000000a */
[----:B------:R-:W-:Y:S02]  /*b9f0*/  LOP3.LUT R4, R7, R6, RZ, 0xc0, !PT ;  /* 0x0000000607047212 */ /* 0x000fe400078ec0ff */
[--C-:B------:R-:W-:Y:S02]  /*ba00*/  HSET2.LE.AND R6, R5, R66.reuse, PT ;  /* 0x0000004205067233 */ /* 0x100fe40003803000 */
[--C-:B------:R-:W-:Y:S02]  /*ba10*/  HSET2.LE.AND R5, R9, R66.reuse, PT ;  /* 0x0000004209057233 */ /* 0x100fe40003803000 */
[----:B------:R-:W-:Y:S02]  /*ba20*/  F2FP.F16.F32.PACK_AB R10, R196, R195 ;  /* 0x000000c3c40a723e */ /* 0x000fe400000000ff */
[----:B------:R-:W-:Y:S02]  /*ba30*/  F2FP.F16.F32.PACK_AB R9, R43, R42 ;  /* 0x0000002a2b09723e */ /* 0x000fe400000000ff */
[----:B------:R-:W-:-:S02]  /*ba40*/  HSET2.LE.AND R7, R11, R66, PT ;  /* 0x000000420b077233 */ /* 0x000fc40003803000 */
[----:B------:R-:W-:Y:S02]  /*ba50*/  F2FP.F16.F32.PACK_AB R8, R197, R192 ;  /* 0x000000c0c508723e */ /* 0x000fe400000000ff */
[----:B------:R-:W-:Y:S02]  /*ba60*/  LOP3.LUT R5, R5, R10, RZ, 0xc0, !PT ;  /* 0x0000000a05057212 */ /* 0x000fe400078ec0ff */
[----:B------:R-:W-:Y:S02]  /*ba70*/  LOP3.LUT R6, R6, R9, RZ, 0xc0, !PT ;  /* 0x0000000906067212 */ /* 0x000fe400078ec0ff */
[----:B------:R-:W-:Y:S02]  /*ba80*/  LOP3.LUT R7, R7, R8, RZ, 0xc0, !PT ;  /* 0x0000000807077212 */ /* 0x000fe400078ec0ff */
[----:B------:R-:W1:Y:S05]  /*ba90*/  LDSM.16.MT88.4 R8, [R170+0xb800] ;  /* 0x00b80000aa08783b */ /* 0x000e6a0000004200 */
[C---:B------:R-:W-:Y:S06]  /*baa0*/  HMMA.16816.F32 R76, R4.reuse, R26, R28 ;  /* 0x0000001a044c723c */ /* 0x040fec000000181c */
[----:B--2---:R-:W-:Y:S01]  /*bab0*/  HMMA.16816.F32 R156, R4, R36, R156 ;  /* 0x00000024049c723c */ /* 0x004fe2000000189c */
[----:B------:R-:W-:-:S02]  /*bac0*/  IMAD.MOV.U32 R28, RZ, RZ, R94 ;  /* 0x000000ffff1c7224 */ /* 0x000fc400078e005e */
[----:B------:R-:W-:Y:S02]  /*bad0*/  IMAD.MOV.U32 R29, RZ, RZ, R95 ;  /* 0x000000ffff1d7224 */ /* 0x000fe400078e005f */
[----:B------:R-:W-:Y:S01]  /*bae0*/  IMAD.MOV.U32 R30, RZ, RZ, R92 ;  /* 0x000000ffff1e7224 */ /* 0x000fe200078e005c */
[----:B------:R-:W-:Y:S01]  /*baf0*/  HMMA.16816.F32 R152, R4, R38, R152 ;  /* 0x000000260498723c */ /* 0x000fe20000001898 */
[----:B------:R-:W-:-:S05]  /*bb00*/  IMAD.MOV.U32 R31, RZ, RZ, R93 ;  /* 0x000000ffff1f7224 */ /* 0x000fca00078e005d */
[C---:B------:R-:W-:Y:S06]  /*bb10*/  HMMA.16816.F32 R72, R4.reuse, R24, R72 ;  /* 0x000000180448723c */ /* 0x040fec0000001848 */
[C---:B---3--:R-:W-:Y:S06]  /*bb20*/  HMMA.16816.F32 R88, R4.reuse, R20, R88 ;  /* 0x000000140458723c */ /* 0x048fec0000001858 */
[C---:B------:R-:W-:Y:S06]  /*bb30*/  HMMA.16816.F32 R92, R4.reuse, R22, R32 ;  /* 0x00000016045c723c */ /* 0x040fec0000001820 */
[C---:B----4-:R-:W-:Y:S06]  /*bb40*/  HMMA.16816.F32 R104, R4.reuse, R16, R104 ;  /* 0x000000100468723c */ /* 0x050fec0000001868 */
[C---:B------:R-:W-:Y:S06]  /*bb50*/  HMMA.16816.F32 R108, R4.reuse, R18, R108 ;  /* 0x00000012046c723c */ /* 0x040fec000000186c */
[C---:B------:R-:W-:Y:S06]  /*bb60*/  HMMA.16816.F32 R116, R4.reuse, R12, R116 ;  /* 0x0000000c0474723c */ /* 0x040fec0000001874 */
[C---:B------:R-:W-:Y:S06]  /*bb70*/  HMMA.16816.F32 R140, R4.reuse, R14, R140 ;  /* 0x0000000e048c723c */ /* 0x040fec000000188c */
[C---:B-1----:R-:W-:Y:S06]  /*bb80*/  HMMA.16816.F32 R124, R4.reuse, R8, R124 ;  /* 0x00000008047c723c */ /* 0x042fec000000187c */
[----:B------:R-:W-:Y:S01]  /*bb90*/  HMMA.16816.F32 R132, R4, R10, R132 ;  /* 0x0000000a0484723c */ /* 0x000fe20000001884 */
[----:B------:R-:W-:-:S02]  /*bba0*/  VIADD R247, R240, 0x1715609d ;  /* 0x1715609df0f77836 */ /* 0x000fc40000000000 */
[----:B------:R-:W-:Y:S02]  /*bbb0*/  IMAD.MOV.U32 R33, RZ, RZ, R31 ;  /* 0x000000ffff217224 */ /* 0x000fe400078e001f */
[----:B------:R-:W-:Y:S01]  /*bbc0*/  FFMA.FTZ R62, R62, UR19, -R55 ;  /* 0x000000133e3e7c23 */ /* 0x000fe20008010837 */
[--C-:B------:R-:W-:Y:S01]  /*bbd0*/  FFMA.FTZ R56, R56, UR19, -R180.reuse ;  /* 0x0000001338387c23 */ /* 0x100fe200080108b4 */
[----:B------:R-:W-:Y:S01]  /*bbe0*/  FFMA.FTZ R59, R59, UR19, -R180 ;  /* 0x000000133b3b7c23 */ /* 0x000fe200080108b4 */
[----:B------:R-:W-:-:S04]  /*bbf0*/  IMAD.WIDE.U32 R6, R203, -0x326172a9, RZ ;  /* 0xcd9e8d57cb067825 */ /* 0x000fc800078e00ff */
[----:B------:R-:W-:Y:S01]  /*bc00*/  IMAD.WIDE.U32 R4, R199, -0x326172a9, RZ ;  /* 0xcd9e8d57c7047825 */ /* 0x000fe200078e00ff */
[----:B------:R-:W-:-:S03]  /*bc10*/  LOP3.LUT R191, R7, R202, R191, 0x96, !PT ;  /* 0x000000ca07bf7212 */ /* 0x000fc600078e96bf */
[----:B------:R-:W-:Y:S01]  /*bc20*/  FFMA.FTZ R63, R63, UR19, -R180 ;  /* 0x000000133f3f7c23 */ /* 0x000fe200080108b4 */
[----:B------:R-:W-:Y:S01]  /*bc30*/  FFMA.FTZ R46, R46, UR19, -R55 ;  /* 0x000000132e2e7c23 */ /* 0x000fe20008010837 */
[----:B------:R-:W-:Y:S01]  /*bc40*/  IMAD.MOV.U32 R32, RZ, RZ, R30 ;  /* 0x000000ffff207224 */ /* 0x000fe200078e001e */
[----:B------:R-:W-:Y:S01]  /*bc50*/  LOP3.LUT R202, R5, R6, R190, 0x96, !PT ;  /* 0x0000000605ca7212 */ /* 0x000fe200078e96be */
[----:B------:R-:W-:-:S04]  /*bc60*/  IMAD.WIDE.U32 R6, R191, -0x2daee0ad, RZ ;  /* 0xd2511f53bf067825 */ /* 0x000fc800078e00ff */
[----:B------:R-:W-:Y:S01]  /*bc70*/  IMAD.WIDE.U32 R202, R202, -0x2daee0ad, RZ ;  /* 0xd2511f53caca7825 */ /* 0x000fe200078e00ff */
[----:B------:R-:W-:-:S03]  /*bc80*/  LOP3.LUT R189, R7, R28, R189, 0x96, !PT ;  /* 0x0000001c07bd7212 */ /* 0x000fc600078e96bd */
[----:B------:R-:W-:Y:S01]  /*bc90*/  IMAD.MOV.U32 R35, RZ, RZ, R223 ;  /* 0x000000ffff237224 */ /* 0x000fe200078e00df */
[----:B------:R-:W-:Y:S01]  /*bca0*/  LOP3.LUT R194, R203, R6, R194, 0x96, !PT ;  /* 0x00000006cbc27212 */ /* 0x000fe200078e96c2 */
[----:B------:R-:W-:-:S04]  /*bcb0*/  IMAD.WIDE.U32 R6, R189, -0x326172a9, RZ ;  /* 0xcd9e8d57bd067825 */ /* 0x000fc800078e00ff */
[----:B------:R-:W-:-:S04]  /*bcc0*/  IMAD.WIDE.U32 R28, R194, -0x326172a9, RZ ;  /* 0xcd9e8d57c21c7825 */ /* 0x000fc800078e00ff */
[----:B------:R-:W-:Y:S01]  /*bcd0*/  FFMA.FTZ R178, R245, R183, R178 ;  /* 0x000000b7f5b27223 */ /* 0x000fe200000100b2 */
[----:B------:R-:W-:Y:S01]  /*bce0*/  FFMA.FTZ R182, R251, R181, R182 ;  /* 0x000000b5fbb67223 */ /* 0x000fe200000100b6 */
[--C-:B------:R-:W-:Y:S01]  /*bcf0*/  FFMA.FTZ R188, R188, UR19, -R200.reuse ;  /* 0x00000013bcbc7c23 */ /* 0x100fe200080108c8 */
[----:B------:R-:W-:Y:S01]  /*bd00*/  FFMA.FTZ R186, R186, UR19, -R200 ;  /* 0x00000013baba7c23 */ /* 0x000fe200080108c8 */
[----:B------:R-:W-:Y:S01]  /*bd10*/  LOP3.LUT R193, R29, R6, R193, 0x96, !PT ;  /* 0x000000061dc17212 */ /* 0x000fe200078e96c1 */
[----:B------:R-:W-:Y:S01]  /*bd20*/  FFMA.FTZ R190, R173, UR19, -R180 ;  /* 0x00000013adbe7c23 */ /* 0x000fe200080108b4 */
[----:B------:R-:W-:Y:S01]  /*bd30*/  LOP3.LUT R189, R7, R4, R247, 0x96, !PT ;  /* 0x0000000407bd7212 */ /* 0x000fe200078e96f7 */
[----:B------:R-:W-:Y:S01]  /*bd40*/  FFMA.FTZ R187, R187, UR19, -R200 ;  /* 0x00000013bbbb7c23 */ /* 0x000fe200080108c8 */
[----:B------:R-:W-:Y:S01]  /*bd50*/  LOP3.LUT R5, R193, 0xffff, RZ, 0xc0, !PT ;  /* 0x0000ffffc1057812 */ /* 0x000fe200078ec0ff */
[--C-:B------:R-:W-:Y:S01]  /*bd60*/  FFMA.FTZ R173, R174, UR19, -R55.reuse ;  /* 0x00000013aead7c23 */ /* 0x100fe20008010837 */
[C---:B------:R-:W-:Y:S01]  /*bd70*/  LOP3.LUT R6, R28.reuse, 0xffff, RZ, 0xc0, !PT ;  /* 0x0000ffff1c067812 */ /* 0x040fe200078ec0ff */
[----:B------:R-:W-:Y:S01]  /*bd80*/  FFMA.FTZ R47, R47, UR19, -R180 ;  /* 0x000000132f2f7c23 */ /* 0x000fe200080108b4 */
[----:B------:R-:W-:Y:S01]  /*bd90*/  LOP3.LUT R31, R28, 0xff, RZ, 0xc0, !PT ;  /* 0x000000ff1c1f7812 */ /* 0x000fe200078ec0ff */
[--C-:B------:R-:W-:Y:S01]  /*bda0*/  FFMA.FTZ R44, R44, UR19, -R55.reuse ;  /* 0x000000132c2c7c23 */ /* 0x100fe20008010837 */
[--C-:B------:R-:W-:Y:S01]  /*bdb0*/  SHF.R.U32.HI R4, RZ, 0x10, R28.reuse ;  /* 0x00000010ff047819 */ /* 0x100fe2000001161c */
[----:B------:R-:W-:Y:S01]  /*bdc0*/  FFMA.FTZ R45, R45, UR19, -R55 ;  /* 0x000000132d2d7c23 */ /* 0x000fe20008010837 */
[----:B------:R-:W-:Y:S01]  /*bdd0*/  SHF.R.U32.HI R7, RZ, 0x18, R28 ;  /* 0x00000018ff077819 */ /* 0x000fe2000001161c */
[----:B------:R-:W-:Y:S01]  /*bde0*/  FFMA.FTZ R165, R252, R166, R165 ;  /* 0x000000a6fca57223 */ /* 0x000fe200000100a5 */
[----:B------:R-:W-:Y:S01]  /*bdf0*/  LOP3.LUT R29, R193, 0xff, RZ, 0xc0, !PT ;  /* 0x000000ffc11d7812 */ /* 0x000fe200078ec0ff */
[----:B------:R-:W-:Y:S01]  /*be00*/  FFMA.FTZ R175, R175, UR19, -R180 ;  /* 0x00000013afaf7c23 */ /* 0x000fe200080108b4 */
[----:B------:R-:W-:Y:S01]  /*be10*/  SHF.R.U32.HI R28, RZ, 0x8, R5 ;  /* 0x00000008ff1c7819 */ /* 0x000fe20000011605 */
[----:B------:R-:W-:Y:S01]  /*be20*/  MUFU.EX2 R62, R62 ;  /* 0x0000003e003e7308 */ /* 0x000fe20000000800 */
[--C-:B------:R-:W-:Y:S01]  /*be30*/  FFMA.FTZ R57, R57, UR19, -R55.reuse ;  /* 0x0000001339397c23 */ /* 0x100fe20008010837 */
[--C-:B------:R-:W-:Y:S01]  /*be40*/  FFMA.FTZ R52, R52, UR19, -R55.reuse ;  /* 0x0000001334347c23 */ /* 0x100fe20008010837 */
[----:B------:R-:W-:Y:S01]  /*be50*/  PRMT R29, R29, 0x5410, R28 ;  /* 0x000054101d1d7816 */ /* 0x000fe2000000001c */
[----:B------:R-:W-:Y:S01]  /*be60*/  FFMA.FTZ R28, R177, UR19, -R200 ;  /* 0x00000013b11c7c23 */ /* 0x000fe200080108c8 */
[----:B------:R-:W-:Y:S01]  /*be70*/  FFMA.FTZ R177, R58, UR19, -R55 ;  /* 0x000000133ab17c23 */ /* 0x000fe20008010837 */
[----:B------:R-:W-:-:S02]  /*be80*/  IMAD.MOV.U32 R34, RZ, RZ, R222 ;  /* 0x000000ffff227224 */ /* 0x000fc400078e00de */
[----:B------:R-:W1:Y:S01]  /*be90*/  MUFU.EX2 R173, R173 ;  /* 0x000000ad00ad7308 */ /* 0x000e620000000800 */
[----:B------:R-:W-:Y:S02]  /*bea0*/  SHF.R.U32.HI R6, RZ, 0x8, R6 ;  /* 0x00000008ff067819 */ /* 0x000fe40000011606 */
[----:B------:R-:W-:-:S05]  /*beb0*/  LOP3.LUT R4, R4, 0xff, RZ, 0xc0, !PT ;  /* 0x000000ff04047812 */ /* 0x000fca00078ec0ff */
[----:B------:R-:W-:Y:S01]  /*bec0*/  MUFU.EX2 R56, R56 ;  /* 0x0000003800387308 */ /* 0x000fe20000000800 */
[----:B------:R-:W-:-:S07]  /*bed0*/  PRMT R31, R31, 0x5410, R6 ;  /* 0x000054101f1f7816 */ /* 0x000fce0000000006 */
[----:B------:R-:W-:Y:S01]  /*bee0*/  MUFU.EX2 R59, R59 ;  /* 0x0000003b003b7308 */ /* 0x000fe20000000800 */
[----:B------:R-:W-:-:S07]  /*bef0*/  SHF.R.U32.HI R6, RZ, 0x10, R193 ;  /* 0x00000010ff067819 */ /* 0x000fce00000116c1 */
[----:B------:R-:W-:Y:S01]  /*bf00*/  MUFU.EX2 R63, R63 ;  /* 0x0000003f003f7308 */ /* 0x000fe20000000800 */
[----:B------:R-:W-:-:S07]  /*bf10*/  PRMT R7, R4, 0x5410, R7 ;  /* 0x0000541004077816 */ /* 0x000fce0000000007 */
[----:B------:R-:W2:Y:S01]  /*bf20*/  MUFU.EX2 R190, R190 ;  /* 0x000000be00be7308 */ /* 0x000ea20000000800 */
[----:B------:R-:W-:-:S07]  /*bf30*/  SHF.R.U32.HI R4, RZ, 0x18, R193 ;  /* 0x00000018ff047819 */ /* 0x000fce00000116c1 */
[----:B------:R-:W-:Y:S01]  /*bf40*/  MUFU.EX2 R46, R46 ;  /* 0x0000002e002e7308 */ /* 0x000fe20000000800 */
[----:B------:R-:W-:Y:S01]  /*bf50*/  LOP3.LUT R5, R6, 0xff, RZ, 0xc0, !PT ;  /* 0x000000ff06057812 */ /* 0x000fe200078ec0ff */
[----:B------:R-:W-:-:S06]  /*bf60*/  FFMA.FTZ R58, R61, UR19, -R185 ;  /* 0x000000133d3a7c23 */ /* 0x000fcc00080108b9 */
[----:B------:R-:W3:Y:S01]  /*bf70*/  MUFU.EX2 R177, R177 ;  /* 0x000000b100b17308 */ /* 0x000ee20000000800 */
[----:B------:R-:W-:Y:S01]  /*bf80*/  PRMT R5, R5, 0x5410, R4 ;  /* 0x0000541005057816 */ /* 0x000fe20000000004 */
[----:B------:R-:W-:Y:S01]  /*bf90*/  FADD.FTZ R182, R67, R182 ;  /* 0x000000b643b67221 */ /* 0x000fe20000010000 */
[--C-:B------:R-:W-:Y:S01]  /*bfa0*/  HSET2.LE.AND R7, R7, R66.reuse, PT ;  /* 0x0000004207077233 */ /* 0x100fe20003803000 */
[----:B------:R-:W-:Y:S01]  /*bfb0*/  FADD.FTZ R164, R164, R165 ;  /* 0x000000a5a4a47221 */ /* 0x000fe20000010000 */
[----:B-1----:R-:W-:Y:S01]  /*bfc0*/  F2FP.F16.F32.PACK_AB R4, R173, R62 ;  /* 0x0000003ead04723e */ /* 0x002fe200000000ff */
[----:B------:R1:W5:Y:S01]  /*bfd0*/  LDL.LU.64 R222, [R1+0x28] ;  /* 0x0000280001de7983 */ /* 0x0003620000300a00 */
[--C-:B------:R-:W-:Y:S01]  /*bfe0*/  HSET2.LE.AND R6, R31, R66.reuse, PT ;  /* 0x000000421f067233 */ /* 0x100fe20003803000 */
[--C-:B------:R-:W-:Y:S01]  /*bff0*/  FFMA.FTZ R61, R167, UR19, -R185.reuse ;  /* 0x00000013a73d7c23 */ /* 0x100fe200080108b9 */
[----:B------:R-:W-:Y:S01]  /*c000*/  LOP3.LUT R7, R7, R4, RZ, 0xc0, !PT ;  /* 0x0000000407077212 */ /* 0x000fe200078ec0ff */
[--C-:B------:R-:W-:Y:S01]  /*c010*/  FFMA.FTZ R167, R172, UR19, -R185.reuse ;  /* 0x00000013aca77c23 */ /* 0x100fe200080108b9 */
[--C-:B------:R-:W-:Y:S01]  /*c020*/  HSET2.LE.AND R4, R29, R66.reuse, PT ;  /* 0x000000421d047233 */ /* 0x100fe20003803000 */
[----:B------:R-:W-:Y:S01]  /*c030*/  FFMA.FTZ R172, R176, UR19, -R185 ;  /* 0x00000013b0ac7c23 */ /* 0x000fe200080108b9 */
[----:B------:R-:W-:Y:S01]  /*c040*/  HSET2.LE.AND R5, R5, R66, PT ;  /* 0x0000004205057233 */ /* 0x000fe20003803000 */
[----:B------:R-:W-:Y:S01]  /*c050*/  FADD.FTZ R51, R51, R182 ;  /* 0x000000b633337221 */ /* 0x000fe20000010000 */
[----:B--2---:R-:W-:Y:S01]  /*c060*/  F2FP.F16.F32.PACK_AB R31, R190, R63 ;  /* 0x0000003fbe1f723e */ /* 0x004fe200000000ff */
[----:B------:R-:W-:Y:S01]  /*c070*/  MUFU.EX2 R58, R58 ;  /* 0x0000003a003a7308 */ /* 0x000fe20000000800 */
[----:B------:R-:W-:Y:S01]  /*c080*/  F2FP.F16.F32.PACK_AB R29, R59, R56 ;  /* 0x000000383b1d723e */ /* 0x000fe200000000ff */
[----:B------:R-:W-:Y:S01]  /*c090*/  FADD.FTZ R51, R2, R51 ;  /* 0x0000003302337221 */ /* 0x000fe20000010000 */
[----:B---3--:R-:W-:Y:S01]  /*c0a0*/  F2FP.F16.F32.PACK_AB R30, R177, R46 ;  /* 0x0000002eb11e723e */ /* 0x008fe200000000ff */
[----:B------:R-:W-:Y:S01]  /*c0b0*/  FADD.FTZ R3, R3, R164 ;  /* 0x000000a403037221 */ /* 0x000fe20000010000 */
[----:B------:R-:W-:Y:S01]  /*c0c0*/  LOP3.LUT R6, R6, R31, RZ, 0xc0, !PT ;  /* 0x0000001f06067212 */ /* 0x000fe200078ec0ff */
[----:B------:R-:W-:Y:S01]  /*c0d0*/  FADD.FTZ R218, R218, R51 ;  /* 0x00000033dada7221 */ /* 0x000fe20000010000 */
[----:B------:R-:W-:Y:S01]  /*c0e0*/  LOP3.LUT R4, R4, R29, RZ, 0xc0, !PT ;  /* 0x0000001d04047212 */ /* 0x000fe200078ec0ff */
[----:B------:R-:W-:Y:S01]  /*c0f0*/  MUFU.EX2 R61, R61 ;  /* 0x0000003d003d7308 */ /* 0x000fe20000000800 */
[----:B------:R-:W-:Y:S01]  /*c100*/  LOP3.LUT R5, R5, R30, RZ, 0xc0, !PT ;  /* 0x0000001e05057212 */ /* 0x000fe200078ec0ff */
[----:B------:R-:W-:Y:S01]  /*c110*/  FADD.FTZ R209, R209, R218 ;  /* 0x000000dad1d17221 */ /* 0x000fe20000010000 */
[----:B------:R-:W-:Y:S01]  /*c120*/  FADD.FTZ R3, R0, R3 ;  /* 0x0000000300037221 */ /* 0x000fe20000010000 */
[----:B------:R-:W-:Y:S01]  /*c130*/  PLOP3.LUT P0, PT, PT, PT, UP0, 0x40, 0x0 ;  /* 0x000000000000781c */ /* 0x000fe20003f0e808 */
[----:B------:R-:W-:-:S02]  /*c140*/  IMAD.MOV.U32 R164, RZ, RZ, R215 ;  /* 0x000000ffffa47224 */ /* 0x000fc400078e00d7 */
[----:B------:R-:W-:Y:S01]  /*c150*/  FADD.FTZ R216, R216, R209 ;  /* 0x000000d1d8d87221 */ /* 0x000fe20000010000 */
[----:B------:R-:W-:Y:S01]  /*c160*/  FADD.FTZ R206, R206, R3 ;  /* 0x00000003cece7221 */ /* 0x000fe20000010000 */
[C---:B------:R-:W-:Y:S01]  /*c170*/  HMMA.16816.F32 R84, R4.reuse, R20, R84 ;  /* 0x000000140454723c */ /* 0x040fe20000001854 */
[----:B------:R-:W-:Y:S01]  /*c180*/  MUFU.EX2 R167, R167 ;  /* 0x000000a700a77308 */ /* 0x000fe20000000800 */
[----:B------:R-:W-:Y:S01]  /*c190*/  FADD.FTZ R207, R207, R216 ;  /* 0x000000d8cfcf7221 */ /* 0x000fe20000010000 */
[----:B------:R-:W-:Y:S01]  /*c1a0*/  FADD.FTZ R205, R205, R206 ;  /* 0x000000cecdcd7221 */ /* 0x000fe20000010000 */
[----:B------:R-:W-:Y:S02]  /*c1b0*/  IMAD.MOV.U32 R3, RZ, RZ, R214 ;  /* 0x000000ffff037224 */ /* 0x000fe400078e00d6 */
[----:B------:R-:W-:Y:S01]  /*c1c0*/  HMMA.16816.F32 R160, R4, R36, R160 ;  /* 0x0000002404a0723c */ /* 0x000fe200000018a0 */
[----:B------:R-:W-:Y:S01]  /*c1d0*/  LOP3.LUT R20, R35, R32, R247, 0x96, !PT ;  /* 0x0000002023147212 */ /* 0x000fe200078e96f7 */
[----:B------:R-:W-:Y:S01]  /*c1e0*/  IMAD.MOV.U32 R247, RZ, RZ, R249 ;  /* 0x000000fffff77224 */ /* 0x000fe200078e00f9 */
[----:B------:R2:W-:Y:S01]  /*c1f0*/  MUFU.EX2 R37, R28 ;  /* 0x0000001c00257308 */ /* 0x0005e20000000800 */
[----:B------:R-:W-:-:S02]  /*c200*/  VIADD R249, R241, 0x646e171e ;  /* 0x646e171ef1f97836 */ /* 0x000fc40000000000 */
[----:B------:R-:W-:Y:S01]  /*c210*/  FADD.FTZ R40, R40, R207 ;  /* 0x000000cf28287221 */ /* 0x000fe20000010000 */
[----:B------:R-:W-:Y:S01]  /*c220*/  HMMA.16816.F32 R148, R4, R38, R148 ;  /* 0x000000260494723c */ /* 0x000fe20000001894 */
[----:B------:R-:W-:-:S04]  /*c230*/  IMAD.WIDE.U32 R20, R20, -0x2daee0ad, RZ ;  /* 0xd2511f5314147825 */ /* 0x000fc800078e00ff */
[----:B------:R-:W-:Y:S01]  /*c240*/  FFMA.FTZ R179, R247, R184, R179 ;  /* 0x000000b8f7b37223 */ /* 0x000fe200000100b3 */
[----:B------:R-:W-:Y:S01]  /*c250*/  FADD.FTZ R41, R41, R40 ;  /* 0x0000002829297221 */ /* 0x000fe20000010000 */
[----:B------:R-:W-:Y:S01]  /*c260*/  FADD.FTZ R204, R204, R205 ;  /* 0x000000cdcccc7221 */ /* 0x000fe20000010000 */
[----:B------:R-:W3:Y:S01]  /*c270*/  MUFU.EX2 R36, R188 ;  /* 0x000000bc00247308 */ /* 0x000ee20000000800 */
[C---:B------:R-:W-:Y:S01]  /*c280*/  HMMA.16816.F32 R68, R4.reuse, R24, R68 ;  /* 0x000000180444723c */ /* 0x040fe20000001844 */
[----:B------:R-:W-:Y:S01]  /*c290*/  LOP3.LUT R198, R21, R198, R249, 0x96, !PT ;  /* 0x000000c615c67212 */ /* 0x000fe200078e96f9 */
[----:B------:R-:W-:Y:S01]  /*c2a0*/  FADD.FTZ R42, R42, R41 ;  /* 0x000000292a2a7221 */ /* 0x000fe20000010000 */
[----:B------:R-:W-:Y:S01]  /*c2b0*/  FADD.FTZ R204, R201, R204 ;  /* 0x000000ccc9cc7221 */ /* 0x000fe20000010000 */
[----:B------:R-:W-:Y:S01]  /*c2c0*/  IMAD.MOV.U32 R2, RZ, RZ, R213 ;  /* 0x000000ffff027224 */ /* 0x000fe200078e00d5 */
[----:B------:R-:W-:Y:S01]  /*c2d0*/  LOP3.LUT R33, R198, 0xff, RZ, 0xc0, !PT ;  /* 0x000000ffc6217812 */ /* 0x000fe200078ec0ff */
[----:B------:R-:W-:Y:S01]  /*c2e0*/  HMMA.16816.F32 R80, R4, R26, R80 ;  /* 0x0000001a0450723c */ /* 0x000fe20000001850 */
[----:B------:R-:W4:Y:S01]  /*c2f0*/  MUFU.EX2 R172, R172 ;  /* 0x000000ac00ac7308 */ /* 0x000f220000000800 */
[----:B--2---:R-:W2:Y:S01]  /*c300*/  LDSM.16.MT88.4 R28, [R221+0x9c00] ;  /* 0x009c0000dd1c783b */ /* 0x004ea20000004200 */
[----:B------:R-:W-:Y:S01]  /*c310*/  FADD.FTZ R42, R43, R42 ;  /* 0x0000002a2b2a7221 */ /* 0x000fe20000010000 */
[----:B------:R-:W-:-:S02]  /*c320*/  FADD.FTZ R195, R195, R204 ;  /* 0x000000ccc3c37221 */ /* 0x000fc40000010000 */
[C---:B------:R-:W-:Y:S01]  /*c330*/  HMMA.16816.F32 R96, R4.reuse, R22, R96 ;  /* 0x000000160460723c */ /* 0x040fe20000001860 */
[----:B------:R-:W1:Y:S01]  /*c340*/  LDSM.16.MT88.4 R24, [R170+0x9c00] ;  /* 0x009c0000aa18783b */ /* 0x000e620000004200 */
[----:B------:R-:W-:Y:S01]  /*c350*/  FADD.FTZ R195, R196, R195 ;  /* 0x000000c3c4c37221 */ /* 0x000fe20000010000 */
[----:B------:R-:W-:Y:S03]  /*c360*/  MUFU.EX2 R38, R186 ;  /* 0x000000ba00267308 */ /* 0x000fe60000000800 */
[----:B------:R-:W-:Y:S01]  /*c370*/  HMMA.16816.F32 R100, R4, R16, R100 ;  /* 0x000000100464723c */ /* 0x000fe20000001864 */
[----:B------:R-:W-:-:S04]  /*c380*/  FADD.FTZ R192, R192, R195 ;  /* 0x000000c3c0c07221 */ /* 0x000fc80000010000 */
[----:B------:R-:W4:Y:S01]  /*c390*/  MUFU.EX2 R39, R187 ;  /* 0x000000bb00277308 */ /* 0x000f220000000800 */
[----:B------:R-:W-:Y:S01]  /*c3a0*/  HMMA.16816.F32 R144, R4, R18, R144 ;  /* 0x000000120490723c */ /* 0x000fe20000001890 */
[----:B------:R-:W-:Y:S01]  /*c3b0*/  SHF.R.U32.HI R16, RZ, 0x18, R20 ;  /* 0x00000018ff107819 */ /* 0x000fe20000011614 */
[----:B------:R-:W-:Y:S01]  /*c3c0*/  FADD.FTZ R197, R197, R192 ;  /* 0x000000c0c5c57221 */ /* 0x000fe20000010000 */
[----:B------:R-:W-:-:S03]  /*c3d0*/  LOP3.LUT R17, R20, 0xff, RZ, 0xc0, !PT ;  /* 0x000000ff14117812 */ /* 0x000fc600078ec0ff */
[C---:B------:R-:W-:Y:S01]  /*c3e0*/  HMMA.16816.F32 R112, R4.reuse, R12, R112 ;  /* 0x0000000c0470723c */ /* 0x040fe20000001870 */
[----:B------:R-:W-:Y:S01]  /*c3f0*/  SHF.R.U32.HI R19, RZ, 0x10, R20 ;  /* 0x00000010ff137819 */ /* 0x000fe20000011614 */
[----:B------:R-:W-:Y:S01]  /*c400*/  MUFU.EX2 R47, R47 ;  /* 0x0000002f002f7308 */ /* 0x000fe20000000800 */
[----:B------:R-:W-:Y:S02]  /*c410*/  LOP3.LUT R18, R20, 0xffff, RZ, 0xc0, !PT ;  /* 0x0000ffff14127812 */ /* 0x000fe400078ec0ff */
[----:B------:R-:W-:Y:S01]  /*c420*/  LOP3.LUT R19, R19, 0xff, RZ, 0xc0, !PT ;  /* 0x000000ff13137812 */ /* 0x000fe200078ec0ff */
[C---:B------:R-:W-:Y:S01]  /*c430*/  HMMA.16816.F32 R120, R4.reuse, R14, R120 ;  /* 0x0000000e0478723c */ /* 0x040fe20000001878 */
[----:B------:R-:W-:Y:S02]  /*c440*/  LOP3.LUT R12, R198, 0xffff, RZ, 0xc0, !PT ;  /* 0x0000ffffc60c7812 */ /* 0x000fe400078ec0ff */
[--C-:B------:R-:W-:Y:S01]  /*c450*/  SHF.R.U32.HI R13, RZ, 0x10, R198.reuse ;  /* 0x00000010ff0d7819 */ /* 0x100fe200000116c6 */
[----:B------:R-:W-:Y:S01]  /*c460*/  MUFU.EX2 R44, R44 ;  /* 0x0000002c002c7308 */ /* 0x000fe20000000800 */
[----:B------:R-:W-:Y:S01]  /*c470*/  SHF.R.U32.HI R198, RZ, 0x18, R198 ;  /* 0x00000018ffc67819 */ /* 0x000fe200000116c6 */
[----:B------:R-:W-:Y:S01]  /*c480*/  HMMA.16816.F32 R136, R4, R8, R136 ;  /* 0x000000080488723c */ /* 0x000fe20000001888 */
[----:B------:R-:W-:-:S02]  /*c490*/  SHF.R.U32.HI R18, RZ, 0x8, R18 ;  /* 0x00000008ff127819 */ /* 0x000fc40000011612 */
[----:B------:R-:W-:Y:S02]  /*c4a0*/  SHF.R.U32.HI R12, RZ, 0x8, R12 ;  /* 0x00000008ff0c7819 */ /* 0x000fe4000001160c */
[----:B------:R-:W-:Y:S01]  /*c4b0*/  LOP3.LUT R21, R13, 0xff, RZ, 0xc0, !PT ;  /* 0x000000ff0d157812 */ /* 0x000fe200078ec0ff */
[----:B------:R-:W-:Y:S01]  /*c4c0*/  HMMA.16816.F32 R128, R4, R10, R128 ;  /* 0x0000000a0480723c */ /* 0x000fe20000001880 */
[----:B------:R-:W-:Y:S01]  /*c4d0*/  PRMT R13, R19, 0x5410, R16 ;  /* 0x00005410130d7816 */ /* 0x000fe20000000010 */
[----:B------:R-:W-:Y:S01]  /*c4e0*/  MUFU.EX2 R45, R45 ;  /* 0x0000002d002d7308 */ /* 0x000fe20000000800 */
[----:B------:R-:W-:Y:S02]  /*c4f0*/  PRMT R17, R17, 0x5410, R18 ;  /* 0x0000541011117816 */ /* 0x000fe40000000012 */
[----:B------:R-:W-:Y:S01]  /*c500*/  PRMT R33, R33, 0x5410, R12 ;  /* 0x0000541021217816 */ /* 0x000fe2000000000c */
[----:B------:R-:W-:Y:S01]  /*c510*/  FFMA.FTZ R12, R60, UR19, -R180 ;  /* 0x000000133c0c7c23 */ /* 0x000fe200080108b4 */
[----:B------:R-:W-:Y:S01]  /*c520*/  IMAD.WIDE.U32 R4, R189, -0x2daee0ad, RZ ;  /* 0xd2511f53bd047825 */ /* 0x000fe200078e00ff */
[----:B------:R-:W-:-:S03]  /*c530*/  PRMT R19, R21, 0x5410, R198 ;  /* 0x0000541015137816 */ /* 0x000fc600000000c6 */
[----:B------:R-:W-:Y:S01]  /*c540*/  FFMA.FTZ R60, R64, UR19, -R180 ;  /* 0x00000013403c7c23 */ /* 0x000fe200080108b4 */
[----:B------:R-:W-:Y:S01]  /*c550*/  HSET2.LE.AND R17, R17, R66, PT ;  /* 0x0000004211117233 */ /* 0x000fe20003803000 */
[----:B------:R-:W2:Y:S01]  /*c560*/  MUFU.EX2 R64, R12 ;  /* 0x0000000c00407308 */ /* 0x000ea20000000800 */
[C---:B------:R-:W-:Y:S01]  /*c570*/  LOP3.LUT R6, R4.reuse, 0xffff, RZ, 0xc0, !PT ;  /* 0x0000ffff04067812 */ /* 0x040fe200078ec0ff */
[----:B------:R-:W1:Y:S01]  /*c580*/  LDSM.16.MT88.4 R20, [R221+0xac00] ;  /* 0x00ac0000dd14783b */ /* 0x000e620000004200 */
[----:B------:R-:W-:Y:S02]  /*c590*/  LOP3.LUT R202, R5, R202, R249, 0x96, !PT ;  /* 0x000000ca05ca7212 */ /* 0x000fe400078e96f9 */
[----:B------:R-:W-:Y:S02]  /*c5a0*/  LOP3.LUT R5, R4, 0xff, RZ, 0xc0, !PT ;  /* 0x000000ff04057812 */ /* 0x000fe400078ec0ff */
[----:B------:R-:W-:Y:S01]  /*c5b0*/  SHF.R.U32.HI R6, RZ, 0x8, R6 ;  /* 0x00000008ff067819 */ /* 0x000fe20000011606 */
[----:B------:R-:W-:Y:S01]  /*c5c0*/  MUFU.EX2 R60, R60 ;  /* 0x0000003c003c7308 */ /* 0x000fe20000000800 */
[----:B------:R-:W-:-:S02]  /*c5d0*/  SHF.R.U32.HI R7, RZ, 0x10, R4 ;  /* 0x00000010ff077819 */ /* 0x000fc40000011604 */
[C---:B------:R-:W-:Y:S02]  /*c5e0*/  LOP3.LUT R176, R202.reuse, 0xffff, RZ, 0xc0, !PT ;  /* 0x0000ffffcab07812 */ /* 0x040fe400078ec0ff */
[----:B------:R-:W-:Y:S02]  /*c5f0*/  SHF.R.U32.HI R174, RZ, 0x10, R202 ;  /* 0x00000010ffae7819 */ /* 0x000fe400000116ca */
[----:B------:R-:W-:Y:S01]  /*c600*/  PRMT R5, R5, 0x5410, R6 ;  /* 0x0000541005057816 */ /* 0x000fe20000000006 */
[----:B------:R-:W2:Y:S01]  /*c610*/  MUFU.EX2 R175, R175 ;  /* 0x000000af00af7308 */ /* 0x000ea20000000800 */
[----:B------:R-:W-:Y:S02]  /*c620*/  LOP3.LUT R6, R202, 0xff, RZ, 0xc0, !PT ;  /* 0x000000ffca067812 */ /* 0x000fe400078ec0ff */
[----:B------:R-:W-:Y:S02]  /*c630*/  SHF.R.U32.HI R4, RZ, 0x18, R4 ;  /* 0x00000018ff047819 */ /* 0x000fe40000011604 */
[----:B------:R-:W-:-:S02]  /*c640*/  LOP3.LUT R7, R7, 0xff, RZ, 0xc0, !PT ;  /* 0x000000ff07077812 */ /* 0x000fc400078ec0ff */
[----:B------:R-:W-:Y:S01]  /*c650*/  SHF.R.U32.HI R202, RZ, 0x18, R202 ;  /* 0x00000018ffca7819 */ /* 0x000fe200000116ca */
[----:B------:R-:W-:Y:S01]  /*c660*/  MUFU.EX2 R57, R57 ;  /* 0x0000003900397308 */ /* 0x000fe20000000800 */
[----:B------:R-:W-:Y:S02]  /*c670*/  SHF.R.U32.HI R181, RZ, 0x8, R176 ;  /* 0x00000008ffb57819 */ /* 0x000fe400000116b0 */
[----:B------:R-:W-:Y:S02]  /*c680*/  LOP3.LUT R183, R174, 0xff, RZ, 0xc0, !PT ;  /* 0x000000ffaeb77812 */ /* 0x000fe400078ec0ff */
[----:B------:R-:W-:Y:S02]  /*c690*/  PRMT R7, R7, 0x5410, R4 ;  /* 0x0000541007077816 */ /* 0x000fe40000000004 */
[----:B------:R-:W-:Y:S01]  /*c6a0*/  PRMT R181, R6, 0x5410, R181 ;  /* 0x0000541006b57816 */ /* 0x000fe200000000b5 */
[----:B------:R-:W1:Y:S01]  /*c6b0*/  MUFU.EX2 R52, R52 ;  /* 0x0000003400347308 */ /* 0x000e620000000800 */
[----:B------:R-:W-:-:S02]  /*c6c0*/  PRMT R183, R183, 0x5410, R202 ;  /* 0x00005410b7b77816 */ /* 0x000fc400000000ca */
[--C-:B------:R-:W-:Y:S02]  /*c6d0*/  HSET2.LE.AND R6, R5, R66.reuse, PT ;  /* 0x0000004205067233 */ /* 0x100fe40003803000 */
[--C-:B------:R-:W-:Y:S02]  /*c6e0*/  HSET2.LE.AND R13, R13, R66.reuse, PT ;  /* 0x000000420d0d7233 */ /* 0x100fe40003803000 */
[--C-:B------:R-:W-:Y:S02]  /*c6f0*/  HSET2.LE.AND R32, R33, R66.reuse, PT ;  /* 0x0000004221207233 */ /* 0x100fe40003803000 */
[--C-:B------:R-:W-:Y:S02]  /*c700*/  HSET2.LE.AND R19, R19, R66.reuse, PT ;  /* 0x0000004213137233 */ /* 0x100fe40003803000 */
[--C-:B------:R-:W-:Y:S02]  /*c710*/  HSET2.LE.AND R7, R7, R66.reuse, PT ;  /* 0x0000004207077233 */ /* 0x100fe40003803000 */
[----:B------:R-:W-:-:S02]  /*c720*/  HSET2.LE.AND R4, R181, R66, PT ;  /* 0x00000042b5047233 */ /* 0x000fc40003803000 */
[----:B------:R-:W-:Y:S01]  /*c730*/  HSET2.LE.AND R5, R183, R66, PT ;  /* 0x00000042b7057233 */ /* 0x000fe20003803000 */
[----:B------:R-:W-:Y:S01]  /*c740*/  FADD.FTZ R66, R54, R179 ;  /* 0x000000b336427221 */ /* 0x000fe20000010000 */
[----:B------:R-:W-:Y:S01]  /*c750*/  FADD.FTZ R54, R53, R178 ;  /* 0x000000b235367221 */ /* 0x000fe20000010000 */
[C---:B---3--:R-:W-:Y:S01]  /*c760*/  F2FP.F16.F32.PACK_AB R9, R36.reuse, R37 ;  /* 0x000000252409723e */ /* 0x048fe200000000ff */
[----:B------:R-:W-:Y:S01]  /*c770*/  FADD.FTZ R37, R37, R42 ;  /* 0x0000002a25257221 */ /* 0x000fe20000010000 */
[----:B------:R-:W-:Y:S01]  /*c780*/  FADD.FTZ R65, R65, R66 ;  /* 0x0000004241417221 */ /* 0x000fe20000010000 */
[----:B------:R-:W-:Y:S01]  /*c790*/  FADD.FTZ R49, R49, R54 ;  /* 0x0000003631317221 */ /* 0x000fe20000010000 */
[----:B------:R-:W-:Y:S01]  /*c7a0*/  F2FP.F16.F32.PACK_AB R14, R61, R58 ;  /* 0x0000003a3d0e723e */ /* 0x000fe200000000ff */
[----:B------:R-:W-:Y:S01]  /*c7b0*/  FADD.FTZ R37, R36, R37 ;  /* 0x0000002524257221 */ /* 0x000fe20000010000 */
[----:B------:R-:W-:Y:S01]  /*c7c0*/  FADD.FTZ R65, R50, R65 ;  /* 0x0000004132417221 */ /* 0x000fe20000010000 */
[----:B------:R-:W-:Y:S01]  /*c7d0*/  FADD.FTZ R49, R48, R49 ;  /* 0x0000003130317221 */ /* 0x000fe20000010000 */
[----:B----4-:R-:W-:Y:S01]  /*c7e0*/  F2FP.F16.F32.PACK_AB R8, R172, R167 ;  /* 0x000000a7ac08723e */ /* 0x010fe200000000ff */
[----:B------:R-:W-:Y:S01]  /*c7f0*/  FADD.FTZ R58, R58, R197 ;  /* 0x000000c53a3a7221 */ /* 0x000fe20000010000 */
[----:B------:R-:W-:Y:S01]  /*c800*/  FADD.FTZ R250, R250, R65 ;  /* 0x00000041fafa7221 */ /* 0x000fe20000010000 */
[----:B------:R-:W-:Y:S01]  /*c810*/  FADD.FTZ R246, R246, R49 ;  /* 0x00000031f6f67221 */ /* 0x000fe20000010000 */
[----:B------:R-:W-:Y:S01]  /*c820*/  F2FP.F16.F32.PACK_AB R34, R39, R38 ;  /* 0x000000262722723e */ /* 0x000fe200000000ff */
[----:B------:R-:W-:Y:S01]  /*c830*/  FADD.FTZ R38, R38, R37 ;  /* 0x0000002526267221 */ /* 0x000fe20000010000 */
[----:B------:R-:W-:Y:S01]  /*c840*/  FADD.FTZ R243, R243, R250 ;  /* 0x000000faf3f37221 */ /* 0x000fe20000010000 */
[----:B------:R-:W-:Y:S01]  /*c850*/  FADD.FTZ R217, R217, R246 ;  /* 0x000000f6d9d97221 */ /* 0x000fe20000010000 */
[----:B------:R-:W-:Y:S01]  /*c860*/  LOP3.LUT R32, R32, R9, RZ, 0xc0, !PT ;  /* 0x0000000920207212 */ /* 0x000fe200078ec0ff */
        /* <DEDUP_REMOVED lines=12> */
[----:B------:R-:W3:Y:S01]  /*c930*/  LDSM.16.MT88.4 R16, [R170+0xac00] ;  /* 0x00ac0000aa10783b */ /* 0x000ee20000004200 */
[----:B------:R-:W-:Y:S01]  /*c940*/  FADD.FTZ R56, R59, R56 ;  /* 0x000000383b387221 */ /* 0x000fe20000010000 */
[----:B------:R-:W-:Y:S01]  /*c950*/  FADD.FTZ R177, R177, R46 ;  /* 0x0000002eb1b17221 */ /* 0x000fe20000010000 */
[----:B--2---:R-:W-:Y:S01]  /*c960*/  F2FP.F16.F32.PACK_AB R55, R64, R47 ;  /* 0x0000002f4037723e */ /* 0x004fe200000000ff */
[----:B------:R-:W2:Y:S01]  /*c970*/  LDSM.16.MT88.4 R12, [R221+0xbc00] ;  /* 0x00bc0000dd0c783b */ /* 0x000ea20000004200 */
[----:B------:R-:W-:Y:S01]  /*c980*/  FADD.FTZ R63, R63, R56 ;  /* 0x000000383f3f7221 */ /* 0x000fe20000010000 */
[----:B------:R-:W-:Y:S01]  /*c990*/  FADD.FTZ R62, R62, R177 ;  /* 0x000000b13e3e7221 */ /* 0x000fe20000010000 */
[----:B------:R-:W-:Y:S01]  /*c9a0*/  F2FP.F16.F32.PACK_AB R66, R45, R44 ;  /* 0x0000002c2d42723e */ /* 0x000fe200000000ff */
[----:B------:R-:W4:Y:S01]  /*c9b0*/  LDSM.16.MT88.4 R8, [R170+0xbc00] ;  /* 0x00bc0000aa08783b */ /* 0x000f220000004200 */
[----:B------:R-:W-:Y:S01]  /*c9c0*/  FADD.FTZ R190, R190, R63 ;  /* 0x0000003fbebe7221 */ /* 0x000fe20000010000 */
[----:B------:R-:W-:Y:S01]  /*c9d0*/  FADD.FTZ R173, R173, R62 ;  /* 0x0000003eadad7221 */ /* 0x000fe20000010000 */
[----:B------:R-:W-:Y:S01]  /*c9e0*/  F2FP.F16.F32.PACK_AB R53, R175, R60 ;  /* 0x0000003caf35723e */ /* 0x000fe200000000ff */
[C---:B------:R-:W-:Y:S01]  /*c9f0*/  HMMA.16816.F32 R156, R32.reuse, R28, R156 ;  /* 0x0000001c209c723c */ /* 0x040fe2000000189c */
[----:B------:R-:W-:Y:S01]  /*ca00*/  FADD.FTZ R47, R47, R190 ;  /* 0x000000be2f2f7221 */ /* 0x000fe20000010000 */
[----:B------:R-:W-:Y:S01]  /*ca10*/  FADD.FTZ R44, R44, R173 ;  /* 0x000000ad2c2c7221 */ /* 0x000fe20000010000 */
[----:B-1----:R-:W-:Y:S01]  /*ca20*/  F2FP.F16.F32.PACK_AB R166, R52, R57 ;  /* 0x0000003934a6723e */ /* 0x002fe200000000ff */
[----:B------:R-:W-:Y:S01]  /*ca30*/  FADD.FTZ R252, R172, R167 ;  /* 0x000000a7acfc7221 */ /* 0x000fe20000010000 */
[----:B------:R-:W-:Y:S01]  /*ca40*/  FADD.FTZ R47, R64, R47 ;  /* 0x0000002f402f7221 */ /* 0x000fe20000010000 */
[----:B------:R-:W-:Y:S01]  /*ca50*/  FADD.FTZ R44, R45, R44 ;  /* 0x0000002c2d2c7221 */ /* 0x000fe20000010000 */
[----:B------:R-:W-:Y:S01]  /*ca60*/  LOP3.LUT R6, R6, R53, RZ, 0xc0, !PT ;  /* 0x0000003506067212 */ /* 0x000fe200078ec0ff */
[----:B------:R-:W-:Y:S01]  /*ca70*/  HMMA.16816.F32 R152, R32, R30, R152 ;  /* 0x0000001e2098723c */ /* 0x000fe20000001898 */
[----:B------:R-:W-:Y:S01]  /*ca80*/  FADD.FTZ R60, R60, R47 ;  /* 0x0000002f3c3c7221 */ /* 0x000fe20000010000 */
[----:B------:R-:W-:Y:S01]  /*ca90*/  FADD.FTZ R57, R57, R44 ;  /* 0x0000002c39397221 */ /* 0x000fe20000010000 */
[----:B------:R-:W-:-:S02]  /*caa0*/  LOP3.LUT R7, R7, R166, RZ, 0xc0, !PT ;  /* 0x000000a607077212 */ /* 0x000fc400078ec0ff */
[----:B------:R-:W-:Y:S01]  /*cab0*/  FADD.FTZ R0, R175, R60 ;  /* 0x0000003caf007221 */ /* 0x000fe20000010000 */
[----:B------:R-:W-:Y:S01]  /*cac0*/  FADD.FTZ R251, R52, R57 ;  /* 0x0000003934fb7221 */ /* 0x000fe20000010000 */
[----:B------:R-:W-:Y:S01]  /*cad0*/  LOP3.LUT R4, R4, R55, RZ, 0xc0, !PT ;  /* 0x0000003704047212 */ /* 0x000fe200078ec0ff */
[C---:B------:R-:W-:Y:S01]  /*cae0*/  HMMA.16816.F32 R72, R32.reuse, R24, R72 ;  /* 0x000000182048723c */ /* 0x040fe20000001848 */
[----:B------:R-:W-:Y:S01]  /*caf0*/  LOP3.LUT R5, R5, R66, RZ, 0xc0, !PT ;  /* 0x0000004205057212 */ /* 0x000fe200078ec0ff */
[----:B------:R1:W-:Y:S04]  /*cb00*/  STL [R1+0x10], R0 ;  /* 0x0000100001007387 */ /* 0x0003e80000100800 */
[----:B------:R2:W-:Y:S01]  /*cb10*/  STL [R1+0xc], R251 ;  /* 0x00000cfb01007387 */ /* 0x0005e20000100800 */
[C---:B------:R-:W-:Y:S03]  /*cb20*/  HMMA.16816.F32 R76, R32.reuse, R26, R76 ;  /* 0x0000001a204c723c */ /* 0x040fe6000000184c */
[----:B------:R2:W-:Y:S03]  /*cb30*/  STL [R1+0x8], R249 ;  /* 0x000008f901007387 */ /* 0x0005e60000100800 */
[C---:B------:R-:W-:Y:S06]  /*cb40*/  HMMA.16816.F32 R88, R32.reuse, R20, R88 ;  /* 0x000000142058723c */ /* 0x040fec0000001858 */
[C---:B------:R-:W-:Y:S06]  /*cb50*/  HMMA.16816.F32 R92, R32.reuse, R22, R92 ;  /* 0x00000016205c723c */ /* 0x040fec000000185c */
[----:B---3--:R-:W-:Y:S01]  /*cb60*/  HMMA.16816.F32 R104, R32, R16, R104 ;  /* 0x000000102068723c */ /* 0x008fe20000001868 */
[----:B-1----:R-:W-:-:S05]  /*cb70*/  IMAD.MOV.U32 R0, RZ, RZ, R212 ;  /* 0x000000ffff007224 */ /* 0x002fca00078e00d4 */
        /* <DEDUP_REMOVED lines=19> */
[----:B------:R-:W2:Y:S04]  /*ccb0*/  LDL.64 R198, [R1] ;  /* 0x0000000001c67983 */ /* 0x000ea80000100a00 */
[----:B------:R-:W3:Y:S01]  /*ccc0*/  LDL.64 R186, [R1+0x18] ;  /* 0x0000180001ba7983 */ /* 0x000ee20000100a00 */
        /* <DEDUP_REMOVED lines=8> */
[----:B------:R-:W4:Y:S01]  /*cd50*/  @!P4 LDC.64 R10, c[0x0][0x220] ;  /* 0x00008800ff0acb82 */ /* 0x000f220000000a00 */
[----:B------:R-:W-:Y:S01]  /*cd60*/  UIMAD UR10, UR4, UR7, UR10 ;  /* 0x00000007040a72a4 */ /* 0x000fe2000f8e020a */
[----:B------:R-:W-:Y:S01]  /*cd70*/  IMAD.U32 R16, RZ, RZ, UR26 ;  /* 0x0000001aff107e24 */ /* 0x000fe2000f8e00ff */
[----:B------:R-:W-:Y:S01]  /*cd80*/  UISETP.GE.AND UP0, UPT, UR20, 0x4, UPT ;  /* 0x000000041400788c */ /* 0x000fe2000bf06270 */
[----:B------:R-:W-:Y:S01]  /*cd90*/  IMAD.U32 R17, RZ, RZ, UR27 ;  /* 0x0000001bff117e24 */ /* 0x000fe2000f8e00ff */
[----:B------:R-:W-:-:S03]  /*cda0*/  UIADD3 UR10, UR27, UR10, URZ ;  /* 0x0000000a1b0a7290 */ /* 0x000fc6000fffe03f */
[----:B------:R-:W4:Y:S03]  /*cdb0*/  @!P3 LDC.64 R8, c[0x0][0x220] ;  /* 0x00008800ff08bb82 */ /* 0x000f260000000a00 */
[----:B------:R-:W-:-:S05]  /*cdc0*/  IMAD.U32 R0, RZ, RZ, UR10 ;  /* 0x0000000aff007e24 */ /* 0x000fca000f8e00ff */
[----:B------:R-:W4:Y:S01]  /*cdd0*/  @!P5 LDC.64 R6, c[0x0][0x220] ;  /* 0x00008800ff06db82 */ /* 0x000f220000000a00 */
[----:B------:R-:W-:Y:S04]  /*cde0*/  @P5 STS [R225+0x9000], RZ ;  /* 0x009000ffe1005388 */ /* 0x000fe80000000800 */
[----:B------:R-:W-:Y:S03]  /*cdf0*/  @P5 STS [R225+0x9004], RZ ;  /* 0x009004ffe1005388 */ /* 0x000fe60000000800 */
[----:B------:R-:W4:Y:S01]  /*ce00*/  @!P4 LDC.64 R4, c[0x0][0x220] ;  /* 0x00008800ff04cb82 */ /* 0x000f220000000a00 */
[----:B------:R-:W-:Y:S07]  /*ce10*/  @P5 STS.64 [R225+0x9008], RZ ;  /* 0x009008ffe1005388 */ /* 0x000fee0000000a00 */
[----:B------:R-:W4:Y:S01]  /*ce20*/  @!P3 LDC.64 R2, c[0x0][0x220] ;  /* 0x00008800ff02bb82 */ /* 0x000f220000000a00 */
[----:B--2---:R-:W-:-:S04]  /*ce30*/  LEA R14, P0, R16, R198, 0x6 ;  /* 0x000000c6100e7211 */ /* 0x004fc800078030ff */
[----:B---3--:R-:W-:Y:S02]  /*ce40*/  LEA.HI.X R0, R16, R187, R0, 0x6, P0 ;  /* 0x000000bb10007211 */ /* 0x008fe400000f3400 */
[C---:B-1----:R-:W-:Y:S02]  /*ce50*/  @!P5 LEA R16, P0, R14.reuse, R12, 0x1 ;  /* 0x0000000c0e10d211 */ /* 0x042fe400078008ff */
[C---:B----4-:R-:W-:Y:S02]  /*ce60*/  @!P4 LEA R10, P1, R14.reuse, R10, 0x1 ;  /* 0x0000000a0e0ac211 */ /* 0x050fe400078208ff */
[C-C-:B------:R-:W-:Y:S02]  /*ce70*/  @!P5 LEA.HI.X R17, R14.reuse, R13, R0.reuse, 0x1, P0 ;  /* 0x0000000d0e11d211 */ /* 0x140fe400000f0c00 */
[C---:B------:R-:W-:Y:S02]  /*ce80*/  @!P3 LEA R8, P0, R14.reuse, R8, 0x1 ;  /* 0x000000080e08b211 */ /* 0x040fe400078008ff */
[C---:B------:R-:W-:Y:S01]  /*ce90*/  IADD3 R12, P6, R14.reuse, UR24, RZ ;  /* 0x000000180e0c7c10 */ /* 0x040fe2000ffde0ff */
[----:B------:R-:W-:Y:S01]  /*cea0*/  @!PT LDS RZ, [RZ] ;  /* 0x00000000fffff984 */ /* 0x000fe20000000800 */
[----:B------:R-:W-:Y:S01]  /*ceb0*/  @!PT LDS RZ, [RZ] ;  /* 0x00000000fffff984 */ /* 0x000fe20000000800 */
[----:B------:R-:W-:Y:S01]  /*cec0*/  @!PT LDS RZ, [RZ] ;  /* 0x00000000fffff984 */ /* 0x000fe20000000800 */
[----:B------:R-:W-:Y:S01]  /*ced0*/  @!P5 LDGSTS.E.BYPASS.LTC128B.128 [R225+0x9000], desc[UR22][R16.64] ;  /* 0x0900000010e1dfae */ /* 0x000fe2000b901d56 */
[----:B------:R-:W-:-:S02]  /*cee0*/  @!P4 LEA.HI.X R11, R14, R11, R0, 0x1, P1 ;  /* 0x0000000b0e0bc211 */ /* 0x000fc400008f0c00 */
[----:B------:R-:W-:Y:S01]  /*cef0*/  @!P3 LEA.HI.X R9, R14, R9, R0, 0x1, P0 ;  /* 0x000000090e09b211 */ /* 0x000fe200000f0c00 */
[----:B------:R-:W-:Y:S01]  /*cf00*/  @P4 STS.128 [R225+0xa000], RZ ;  /* 0x00a000ffe1004388 */ /* 0x000fe20000000c00 */
[----:B------:R-:W-:Y:S02]  /*cf10*/  @!P5 LEA R18, P2, R12, R6, 0x1 ;  /* 0x000000060c12d211 */ /* 0x000fe400078408ff */
[----:B------:R-:W-:Y:S01]  /*cf20*/  IADD3.X R0, R0, UR18, RZ, P6, !PT ;  /* 0x0000001200007c10 */ /* 0x000fe2000b7fe4ff */
        /* <DEDUP_REMOVED lines=29> */
[----:B-----5:R-:W-:Y:S04]  /*d100*/  LDSM.16.M88.4 R28, [R223+0x6000] ;  /* 0x00600000df1c783b */ /* 0x020fe80000000200 */
        /* <DEDUP_REMOVED lines=14> */
[C---:B---3--:R-:W-:Y:S03]  /*d1f0*/  HMMA.16816.F32 R180, R60.reuse, R20, RZ ;  /* 0x000000143cb4723c */ /* 0x048fe600000018ff */
[----:B------:R-:W3:Y:S03]  /*d200*/  LDSM.16.M88.4 R208, [R224+0x2000] ;  /* 0x00200000e0d0783b */ /* 0x000ee60000000200 */
[C---:B----4-:R-:W-:Y:S01]  /*d210*/  HMMA.16816.F32 R172, R60.reuse, R12, RZ ;  /* 0x0000000c3cac723c */ /* 0x050fe200000018ff */
[----:B------:R-:W4:Y:S04]  /*d220*/  LDSM.16.M88.4 R52, [R223+0x7400] ;  /* 0x00740000df34783b */ /* 0x000f280000000200 */
[----:B------:R-:W-:Y:S01]  /*d230*/  LDSM.16.M88.4 R204, [R220+0x7000] ;  /* 0x00700000dccc783b */ /* 0x000fe20000000200 */
[C---:B------:R-:W-:Y:S03]  /*d240*/  HMMA.16816.F32 R64, R60.reuse, R48, RZ ;  /* 0x000000303c40723c */ /* 0x040fe600000018ff */
[----:B------:R-:W0:Y:S03]  /*d250*/  LDGDEPBAR ;  /* 0x00000000000079af */ /* 0x000e260000000000 */
[C---:B------:R-:W-:Y:S06]  /*d260*/  HMMA.16816.F32 R184, R60.reuse, R30, RZ ;  /* 0x0000001e3cb8723c */ /* 0x040fec00000018ff */
        /* <DEDUP_REMOVED lines=11> */
[----:B------:R-:W4:Y:S05]  /*d320*/  LDSM.16.M88.4 R48, [R223+0x7800] ;  /* 0x00780000df30783b */ /* 0x000f2a0000000200 */
        /* <DEDUP_REMOVED lines=21> */
[----:B------:R-:W2:Y:S01]  /*d480*/  LDSM.16.M88.4 R36, [R222+0x2000] ;  /* 0x00200000de24783b */ /* 0x000ea20000000200 */
[C---:B---3--:R-:W-:Y:S06]  /*d490*/  HMMA.16816.F32 R32, R208.reuse, R56, R32 ;  /* 0x00000038d020723c */ /* 0x048fec0000001820 */
[C---:B----4-:R-:W-:Y:S06]  /*d4a0*/  HMMA.16816.F32 R24, R208.reuse, R52, R24 ;  /* 0x00000034d018723c */ /* 0x050fec0000001818 */
[C---:B------:R-:W-:Y:S06]  /*d4b0*/  HMMA.16816.F32 R16, R208.reuse, R48, R16 ;  /* 0x00000030d010723c */ /* 0x040fec0000001810 */
[C---:B-1----:R-:W-:Y:S06]  /*d4c0*/  HMMA.16816.F32 R8, R208.reuse, R44, R8 ;  /* 0x0000002cd008723c */ /* 0x042fec0000001808 */
[C---:B------:R-:W-:Y:S06]  /*d4d0*/  HMMA.16816.F32 R28, R208.reuse, R58, R28 ;  /* 0x0000003ad01c723c */ /* 0x040fec000000181c */
[C---:B------:R-:W-:Y:S06]  /*d4e0*/  HMMA.16816.F32 R20, R208.reuse, R54, R20 ;  /* 0x00000036d014723c */ /* 0x040fec0000001814 */
[C---:B------:R-:W-:Y:S06]  /*d4f0*/  HMMA.16816.F32 R12, R208.reuse, R50, R12 ;  /* 0x00000032d00c723c */ /* 0x040fec000000180c */
[----:B------:R-:W-:Y:S01]  /*d500*/  HMMA.16816.F32 R4, R208, R46, R4 ;  /* 0x0000002ed004723c */ /* 0x000fe20000001804 */
[----:B------:R-:W1:Y:S05]  /*d510*/  LDSM.16.M88.4 R208, [R222+0x3000] ;  /* 0x00300000ded0783b */ /* 0x000e6a0000000200 */
[C---:B--2---:R-:W-:Y:S06]  /*d520*/  HMMA.16816.F32 R188, R40.reuse, R56, R188 ;  /* 0x0000003828bc723c */ /* 0x044fec00000018bc */
[C---:B------:R-:W-:Y:S01]  /*d530*/  HMMA.16816.F32 R184, R40.reuse, R58, R184 ;  /* 0x0000003a28b8723c */ /* 0x040fe200000018b8 */
[----:B------:R-:W-:Y:S05]  /*d540*/  LDSM.16.M88.4 R56, [R224+0x4000] ;  /* 0x00400000e038783b */ /* 0x000fea0000000200 */
        /* <DEDUP_REMOVED lines=8> */
[----:B------:R-:W3:Y:S04]  /*d5d0*/  LDSM.16.M88.4 R44, [R223+0x8400] ;  /* 0x00840000df2c783b */ /* 0x000ee80000000200 */
[----:B------:R-:W4:Y:S01]  /*d5e0*/  LDSM.16.M88.4 R40, [R223+0x8800] ;  /* 0x00880000df28783b */ /* 0x000f220000000200 */
        /* <DEDUP_REMOVED lines=9> */
[C---:B-1----:R-:W-:Y:S06]  /*d680*/  HMMA.16816.F32 R180, R208.reuse, R200, R180 ;  /* 0x000000c8d0b4723c */ /* 0x042fec00000018b4 */
[C---:B------:R-:W-:Y:S01]  /*d690*/  HMMA.16816.F32 R176, R208.reuse, R202, R176 ;  /* 0x000000cad0b0723c */ /* 0x040fe200000018b0 */
[----:B------:R-:W-:Y:S05]  /*d6a0*/  LDSM.16.M88.4 R200, [R222+0x4000] ;  /* 0x00400000dec8783b */ /* 0x000fea0000000200 */
[C---:B------:R-:W-:Y:S06]  /*d6b0*/  HMMA.16816.F32 R172, R208.reuse, R196, R172 ;  /* 0x000000c4d0ac723c */ /* 0x040fec00000018ac */
[C---:B------:R-:W-:Y:S01]  /*d6c0*/  HMMA.16816.F32 R164, R208.reuse, R198, R164 ;  /* 0x000000c6d0a4723c */ /* 0x040fe200000018a4 */
[----:B------:R-:W1:Y:S05]  /*d6d0*/  LDSM.16.M88.4 R196, [R220+0x8000] ;  /* 0x00800000dcc4783b */ /* 0x000e6a0000000200 */
[C---:B------:R-:W-:Y:S06]  /*d6e0*/  HMMA.16816.F32 R64, R208.reuse, R192, R64 ;  /* 0x000000c0d040723c */ /* 0x040fec0000001840 */
[----:B------:R-:W-:Y:S01]  /*d6f0*/  HMMA.16816.F32 R60, R208, R194, R60 ;  /* 0x000000c2d03c723c */ /* 0x000fe2000000183c */
[----:B------:R-:W1:Y:S05]  /*d700*/  LDSM.16.M88.4 R192, [R220+0x8400] ;  /* 0x00840000dcc0783b */ /* 0x000e6a0000000200 */
[C---:B--2---:R-:W-:Y:S06]  /*d710*/  HMMA.16816.F32 R32, R56.reuse, R48, R32 ;  /* 0x000000303820723c */ /* 0x044fec0000001820 */
[C---:B------:R-:W-:Y:S06]  /*d720*/  HMMA.16816.F32 R28, R56.reuse, R50, R28 ;  /* 0x00000032381c723c */ /* 0x040fec000000181c */
[C---:B---3--:R-:W-:Y:S06]  /*d730*/  HMMA.16816.F32 R24, R56.reuse, R44, R24 ;  /* 0x0000002c3818723c */ /* 0x048fec0000001818 */
[C---:B------:R-:W-:Y:S06]  /*d740*/  HMMA.16816.F32 R20, R56.reuse, R46, R20 ;  /* 0x0000002e3814723c */ /* 0x040fec0000001814 */
[C---:B----4-:R-:W-:Y:S06]  /*d750*/  HMMA.16816.F32 R16, R56.reuse, R40, R16 ;  /* 0x000000283810723c */ /* 0x050fec0000001810 */
[C---:B------:R-:W-:Y:S06]  /*d760*/  HMMA.16816.F32 R12, R56.reuse, R42, R12 ;  /* 0x0000002a380c723c */ /* 0x040fec000000180c */
[C---:B------:R-:W-:Y:S06]  /*d770*/  HMMA.16816.F32 R8, R56.reuse, R36, R8 ;  /* 0x000000243808723c */ /* 0x040fec0000001808 */
[----:B------:R-:W-:Y:S01]  /*d780*/  HMMA.16816.F32 R4, R56, R38, R4 ;  /* 0x000000263804723c */ /* 0x000fe20000001804 */
[----:B------:R-:W2:Y:S05]  /*d790*/  LDSM.16.M88.4 R56, [R220+0x8800] ;  /* 0x00880000dc38783b */ /* 0x000eaa0000000200 */
[C---:B------:R-:W-:Y:S06]  /*d7a0*/  HMMA.16816.F32 R188, R208.reuse, R204, R188 ;  /* 0x000000ccd0bc723c */ /* 0x040fec00000018bc */
[----:B------:R-:W-:Y:S01]  /*d7b0*/  HMMA.16816.F32 R184, R208, R206, R184 ;  /* 0x000000ced0b8723c */ /* 0x000fe200000018b8 */
[----:B------:R-:W3:Y:S04]  /*d7c0*/  LDSM.16.M88.4 R204, [R220+0x8c00] ;  /* 0x008c0000dccc783b */ /* 0x000ee80000000200 */
[----:B------:R-:W4:Y:S01]  /*d7d0*/  LDSM.16.M88.4 R208, [R222+0x5000] ;  /* 0x00500000ded0783b */ /* 0x000f220000000200 */
[----:B-1----:R-:W-:Y:S01]  /*d7e0*/  HMMA.16816.F32 R28, R200, R198, R28 ;  /* 0x000000c6c81c723c */ /* 0x002fe2000000181c */
[----:B------:R-:W-:-:S05]  /*d7f0*/  DEPBAR.LE SB0, 0x0 ;  /* 0x000080000000791a */ /* 0x000fca0000000000 */
[----:B------:R-:W-:Y:S06]  /*d800*/  HMMA.16816.F32 R172, R52, R40, R172 ;  /* 0x0000002834ac723c */ /* 0x000fec00000018ac */
[----:B------:R-:W-:Y:S06]  /*d810*/  HMMA.16816.F32 R32, R200, R196, R32 ;  /* 0x000000c4c820723c */ /* 0x000fec0000001820 */
[C---:B------:R-:W-:Y:S06]  /*d820*/  HMMA.16816.F32 R184, R52.reuse, R50, R184 ;  /* 0x0000003234b8723c */ /* 0x040fec00000018b8 */
[----:B------:R-:W-:Y:S06]  /*d830*/  HMMA.16816.F32 R64, R52, R36, R64 ;  /* 0x000000243440723c */ /* 0x000fec0000001840 */
[----:B------:R-:W-:Y:S01]  /*d840*/  HMMA.16816.F32 R24, R200, R192, R24 ;  /* 0x000000c0c818723c */ /* 0x000fe20000001818 */
[----:B------:R-:W-:-:S04]  /*d850*/  IMAD R36, R3, 0x40, R238 ;  /* 0x0000004003247824 */ /* 0x000fc800078e02ee */
[C---:B------:R-:W-:Y:S01]  /*d860*/  VIADD R0, R36.reuse, 0x1 ;  /* 0x0000000124007836 */ /* 0x040fe20000000000 */
[C---:B------:R-:W-:Y:S01]  /*d870*/  HMMA.16816.F32 R180, R52.reuse, R44, R180 ;  /* 0x0000002c34b4723c */ /* 0x040fe200000018b4 */
[C---:B------:R-:W-:Y:S01]  /*d880*/  VIADD R243, R36.reuse, 0x10 ;  /* 0x0000001024f37836 */ /* 0x040fe20000000000 */
[----:B------:R-:W-:Y:S01]  /*d890*/  I2FP.F32.S32 R3, R36 ;  /* 0x0000002400037245 */ /* 0x000fe20000201400 */
[C---:B------:R-:W-:Y:S01]  /*d8a0*/  VIADD R51, R36.reuse, 0x28 ;  /* 0x0000002824337836 */ /* 0x040fe20000000000 */
[----:B------:R-:W-:Y:S01]  /*d8b0*/  I2FP.F32.S32 R244, R0 ;  /* 0x0000000000f47245 */ /* 0x000fe20000201400 */
[----:B------:R-:W-:Y:S01]  /*d8c0*/  VIADD R218, R36, 0x18 ;  /* 0x0000001824da7836 */ /* 0x000fe20000000000 */
[----:B------:R-:W-:Y:S01]  /*d8d0*/  HMMA.16816.F32 R188, R52, R48, R188 ;  /* 0x0000003034bc723c */ /* 0x000fe200000018bc */
[----:B------:R-:W-:Y:S01]  /*d8e0*/  I2FP.F32.S32 R41, R36 ;  /* 0x0000002400297245 */ /* 0x000fe20000201400 */
[----:B------:R-:W-:Y:S01]  /*d8f0*/  FFMA.FTZ R32, R3, UR5, R32 ;  /* 0x0000000503207c23 */ /* 0x000fe20008010020 */
[----:B------:R-:W-:Y:S01]  /*d900*/  FFMA.FTZ R33, R244, UR5, R33 ;  /* 0x00000005f4217c23 */ /* 0x000fe20008010021 */
[----:B------:R-:W-:Y:S01]  /*d910*/  I2FP.F32.S32 R247, R243 ;  /* 0x000000f300f77245 */ /* 0x000fe20000201400 */
[C---:B------:R-:W-:Y:S01]  /*d920*/  VIADD R3, R36.reuse, 0x31 ;  /* 0x0000003124037836 */ /* 0x040fe20000000000 */
[C---:B--2---:R-:W-:Y:S01]  /*d930*/  HMMA.16816.F32 R12, R200.reuse, R58, R12 ;  /* 0x0000003ac80c723c */ /* 0x044fe2000000180c */
[----:B------:R-:W-:Y:S01]  /*d940*/  VIADD R48, R36, 0x8 ;  /* 0x0000000824307836 */ /* 0x000fe20000000000 */
[----:B------:R-:W-:Y:S01]  /*d950*/  ISETP.GE.AND P6, PT, R0, R229, PT ;  /* 0x000000e50000720c */ /* 0x000fe20003fc6270 */
[----:B------:R-:W-:Y:S01]  /*d960*/  VIADD R49, R36, 0x29 ;  /* 0x0000002924317836 */ /* 0x000fe20000000000 */
[----:B------:R-:W-:Y:S01]  /*d970*/  I2FP.F32.S32 R217, R51 ;  /* 0x0000003300d97245 */ /* 0x000fe20000201400 */
[----:B------:R-:W-:Y:S01]  /*d980*/  FFMA.FTZ R37, R41, UR5, R34 ;  /* 0x0000000529257c23 */ /* 0x000fe20008010022 */
[C---:B---3--:R-:W-:Y:S01]  /*d990*/  HMMA.16816.F32 R8, R200.reuse, R204, R8 ;  /* 0x000000ccc808723c */ /* 0x048fe20000001808 */
[----:B------:R-:W-:Y:S01]  /*d9a0*/  I2FP.F32.S32 R245, R48 ;  /* 0x0000003000f57245 */ /* 0x000fe20000201400 */
[----:B------:R-:W-:Y:S01]  /*d9b0*/  FFMA.FTZ R24, R247, UR5, R24 ;  /* 0x00000005f7187c23 */ /* 0x000fe20008010018 */
[-C--:B------:R-:W-:Y:S01]  /*d9c0*/  ISETP.GE.AND P1, PT, R48, R229.reuse, PT ;  /* 0x000000e53000720c */ /* 0x080fe20003f26270 */
[----:B------:R-:W-:Y:S01]  /*d9d0*/  FFMA.FTZ R35, R244, UR5, R35 ;  /* 0x00000005f4237c23 */ /* 0x000fe20008010023 */
[C---:B------:R-:W-:Y:S01]  /*d9e0*/  ISETP.GE.AND P0, PT, R36.reuse, R229, PT ;  /* 0x000000e52400720c */ /* 0x040fe20003f06270 */
[----:B------:R-:W-:Y:S01]  /*d9f0*/  HMMA.16816.F32 R16, R200, R56, R16 ;  /* 0x00000038c810723c */ /* 0x000fe20000001810 */
[C---:B------:R-:W-:Y:S01]  /*da00*/  FFMA.FTZ R44, R245.reuse, UR5, R28 ;  /* 0x00000005f52c7c23 */ /* 0x040fe2000801001c */
[----:B------:R-:W-:Y:S01]  /*da10*/  VIADD R28, R36, 0x11 ;  /* 0x00000011241c7836 */ /* 0x000fe20000000000 */
[----:B------:R-:W-:Y:S01]  /*da20*/  I2FP.F32.S32 R219, R218 ;  /* 0x000000da00db7245 */ /* 0x000fe20000201400 */
[----:B------:R-:W-:Y:S01]  /*da30*/  FFMA.FTZ R30, R245, UR5, R30 ;  /* 0x00000005f51e7c23 */ /* 0x000fe2000801001e */
[----:B------:R-:W-:Y:S01]  /*da40*/  I2FP.F32.S32 R2, R3 ;  /* 0x0000000300027245 */ /* 0x000fe20000201400 */
[----:B------:R-:W-:Y:S01]  /*da50*/  HMMA.16816.F32 R176, R52, R46, R176 ;  /* 0x0000002e34b0723c */ /* 0x000fe200000018b0 */
[----:B------:R-:W-:-:S02]  /*da60*/  I2FP.F32.S32 R216, R28 ;  /* 0x0000001c00d87245 */ /* 0x000fc40000201400 */
[----:B------:R-:W-:Y:S02]  /*da70*/  FSEL R44, R44, -INF , !P1 ;  /* 0xff8000002c2c7808 */ /* 0x000fe40004800000 */
[----:B------:R-:W-:Y:S01]  /*da80*/  ISETP.GE.AND P1, PT, R28, R229, PT ;  /* 0x000000e51c00720c */ /* 0x000fe20003f26270 */
[C---:B------:R-:W-:Y:S01]  /*da90*/  HMMA.16816.F32 R20, R200.reuse, R194, R20 ;  /* 0x000000c2c814723c */ /* 0x040fe20000001814 */
[----:B------:R-:W-:Y:S02]  /*daa0*/  VIADD R46, R36, 0x9 ;  /* 0x00000009242e7836 */ /* 0x000fe40000000000 */
[----:B------:R-:W-:Y:S01]  /*dab0*/  FFMA.FTZ R34, R216, UR5, R25 ;  /* 0x00000005d8227c23 */ /* 0x000fe20008010019 */
[----:B------:R-:W-:Y:S02]  /*dac0*/  VIADD R47, R36, 0x30 ;  /* 0x00000030242f7836 */ /* 0x000fe40000000000 */
[----:B------:R-:W-:Y:S01]  /*dad0*/  FFMA.FTZ R25, R216, UR5, R27 ;  /* 0x00000005d8197c23 */ /* 0x000fe2000801001b */
[----:B------:R-:W-:Y:S01]  /*dae0*/  ISETP.GE.AND P2, PT, R36, R228, PT ;  /* 0x000000e42400720c */ /* 0x000fe20003f46270 */
[----:B------:R-:W-:Y:S01]  /*daf0*/  HMMA.16816.F32 R4, R200, R206, R4 ;  /* 0x000000cec804723c */ /* 0x000fe20000001804 */
[----:B------:R-:W-:Y:S01]  /*db00*/  I2FP.F32.S32 R50, R46 ;  /* 0x0000002e00327245 */ /* 0x000fe20000201400 */
[----:B------:R-:W-:Y:S01]  /*db10*/  FFMA.FTZ R14, R217, UR5, R14 ;  /* 0x00000005d90e7c23 */ /* 0x000fe2000801000e */
[----:B------:R-:W-:Y:S01]  /*db20*/  I2FP.F32.S32 R45, R47 ;  /* 0x0000002f002d7245 */ /* 0x000fe20000201400 */
[----:B------:R-:W-:-:S02]  /*db30*/  FFMA.FTZ R11, R2, UR5, R11 ;  /* 0x00000005020b7c23 */ /* 0x000fc4000801000b */
[----:B----4-:R-:W-:Y:S01]  /*db40*/  HMMA.16816.F32 R172, R208, R56, R172 ;  /* 0x00000038d0ac723c */ /* 0x010fe200000018ac */
[----:B------:R-:W-:Y:S01]  /*db50*/  FFMA.FTZ R40, R50, UR5, R31 ;  /* 0x0000000532287c23 */ /* 0x000fe2000801001f */
[----:B------:R-:W-:-:S04]  /*db60*/  FFMA.FTZ R10, R45, UR5, R10 ;  /* 0x000000052d0a7c23 */ /* 0x000fc8000801000a */
[----:B------:R-:W-:Y:S01]  /*db70*/  HMMA.16816.F32 R164, R52, R42, R164 ;  /* 0x0000002a34a4723c */ /* 0x000fe200000018a4 */
[C---:B------:R-:W-:Y:S01]  /*db80*/  VIADD R57, R36.reuse, 0x20 ;  /* 0x0000002024397836 */ /* 0x040fe20000000000 */
[----:B------:R-:W-:Y:S02]  /*db90*/  FSEL R56, R33, -INF , !P6 ;  /* 0xff80000021387808 */ /* 0x000fe40007000000 */
[----:B------:R-:W-:Y:S02]  /*dba0*/  ISETP.GE.AND P6, PT, R243, R229, PT ;  /* 0x000000e5f300720c */ /* 0x000fe40003fc6270 */
[----:B------:R-:W-:Y:S01]  /*dbb0*/  HMMA.16816.F32 R184, R208, R198, R184 ;  /* 0x000000c6d0b8723c */ /* 0x000fe200000018b8 */
[----:B------:R-:W-:Y:S01]  /*dbc0*/  VIADD R43, R36, 0x21 ;  /* 0x00000021242b7836 */ /* 0x000fe20000000000 */
[----:B------:R-:W-:Y:S01]  /*dbd0*/  I2FP.F32.S32 R31, R57 ;  /* 0x00000039001f7245 */ /* 0x000fe20000201400 */
[----:B------:R-:W-:Y:S01]  /*dbe0*/  FFMA.FTZ R42, R50, UR5, R29 ;  /* 0x00000005322a7c23 */ /* 0x000fe2000801001d */
[----:B------:R-:W-:-:S02]  /*dbf0*/  VIADD R29, R36, 0x19 ;  /* 0x00000019241d7836 */ /* 0x000fc40000000000 */
[----:B------:R-:W-:Y:S01]  /*dc00*/  FFMA.FTZ R20, R219, UR5, R20 ;  /* 0x00000005db147c23 */ /* 0x000fe20008010014 */
[C---:B------:R-:W-:Y:S01]  /*dc10*/  HMMA.16816.F32 R180, R208.reuse, R192, R180 ;  /* 0x000000c0d0b4723c */ /* 0x040fe200000018b4 */
[----:B------:R-:W-:Y:S01]  /*dc20*/  I2FP.F32.S32 R198, R49 ;  /* 0x0000003100c67245 */ /* 0x000fe20000201400 */
[----:B------:R-:W-:Y:S01]  /*dc30*/  FFMA.FTZ R16, R31, UR5, R16 ;  /* 0x000000051f107c23 */ /* 0x000fe20008010010 */
[----:B------:R-:W-:Y:S01]  /*dc40*/  I2FP.F32.S32 R200, R43 ;  /* 0x0000002b00c87245 */ /* 0x000fe20000201400 */
[----:B------:R-:W-:Y:S01]  /*dc50*/  FFMA.FTZ R199, R219, UR5, R22 ;  /* 0x00000005dbc77c23 */ /* 0x000fe20008010016 */
[----:B------:R-:W-:Y:S01]  /*dc60*/  I2FP.F32.S32 R202, R29 ;  /* 0x0000001d00ca7245 */ /* 0x000fe20000201400 */
[----:B------:R-:W-:Y:S01]  /*dc70*/  HMMA.16816.F32 R188, R208, R196, R188 ;  /* 0x000000c4d0bc723c */ /* 0x000fe200000018bc */
[----:B------:R-:W-:Y:S01]  /*dc80*/  FFMA.FTZ R193, R217, UR5, R12 ;  /* 0x00000005d9c17c23 */ /* 0x000fe2000801000c */
[----:B------:R-:W-:Y:S01]  /*dc90*/  FFMA.FTZ R12, R198, UR5, R15 ;  /* 0x00000005c60c7c23 */ /* 0x000fe2000801000f */
[----:B------:R-:W-:Y:S01]  /*dca0*/  FFMA.FTZ R15, R45, UR5, R8 ;  /* 0x000000052d0f7c23 */ /* 0x000fe20008010008 */
[----:B------:R-:W-:-:S02]  /*dcb0*/  VIADD R8, R36, 0x38 ;  /* 0x0000003824087836 */ /* 0x000fc40000000000 */
[----:B------:R-:W-:Y:S01]  /*dcc0*/  FFMA.FTZ R201, R200, UR5, R19 ;  /* 0x00000005c8c97c23 */ /* 0x000fe20008010013 */
[----:B------:R-:W-:Y:S01]  /*dcd0*/  HMMA.16816.F32 R176, R208, R194, R176 ;  /* 0x000000c2d0b0723c */ /* 0x000fe200000018b0 */
[----:B------:R-:W-:Y:S01]  /*dce0*/  FFMA.FTZ R197, R247, UR5, R26 ;  /* 0x00000005f7c57c23 */ /* 0x000fe2000801001a */
[----:B------:R-:W-:Y:S01]  /*dcf0*/  FSEL R196, R32, -INF , !P0 ;  /* 0xff80000020c47808 */ /* 0x000fe20004000000 */
[----:B------:R-:W-:Y:S01]  /*dd00*/  FFMA.FTZ R19, R2, UR5, R9 ;  /* 0x0000000502137c23 */ /* 0x000fe20008010009 */
[----:B------:R-:W-:Y:S01]  /*dd10*/  FSEL R26, R24, -INF , !P6 ;  /* 0xff800000181a7808 */ /* 0x000fe20007000000 */
[----:B------:R-:W-:Y:S01]  /*dd20*/  FFMA.FTZ R13, R198, UR5, R13 ;  /* 0x00000005c60d7c23 */ /* 0x000fe2000801000d */
[-C--:B------:R-:W-:Y:S01]  /*dd30*/  ISETP.GE.AND P0, PT, R46, R229.reuse, PT ;  /* 0x000000e52e00720c */ /* 0x080fe20003f06270 */
        /* <DEDUP_REMOVED lines=8> */
[----:B------:R-:W-:Y:S01]  /*ddc0*/  HMMA.16816.F32 R60, R52, R38, R60 ;  /* 0x00000026343c723c */ /* 0x000fe2000000183c */
[----:B------:R-:W-:Y:S01]  /*ddd0*/  FSEL R195, R16, -INF , !P1 ;  /* 0xff80000010c37808 */ /* 0x000fe20004800000 */
[----:B------:R-:W-:Y:S01]  /*dde0*/  FFMA.FTZ R184, R245, UR5, R184 ;  /* 0x00000005f5b87c23 */ /* 0x000fe200080100b8 */
[----:B------:R-:W-:Y:S01]  /*ddf0*/  I2FP.F32.S32 R9, R8 ;  /* 0x0000000800097245 */ /* 0x000fe20000201400 */
[----:B------:R-:W-:Y:S01]  /*de00*/  FFMA.FTZ R188, R41, UR5, R188 ;  /* 0x0000000529bc7c23 */ /* 0x000fe200080100bc */
[-C--:B------:R-:W-:Y:S01]  /*de10*/  ISETP.GE.AND P1, PT, R49, R229.reuse, PT ;  /* 0x000000e53100720c */ /* 0x080fe20003f26270 */
[C---:B------:R-:W-:Y:S01]  /*de20*/  HMMA.16816.F32 R164, R208.reuse, R58, R164 ;  /* 0x0000003ad0a4723c */ /* 0x040fe200000018a4 */
[-C--:B------:R-:W-:Y:S01]  /*de30*/  ISETP.GE.AND P6, PT, R29, R229.reuse, PT ;  /* 0x000000e51d00720c */ /* 0x080fe20003fc6270 */
[C---:B------:R-:W-:Y:S01]  /*de40*/  FFMA.FTZ R4, R9.reuse, UR5, R4 ;  /* 0x0000000509047c23 */ /* 0x040fe20008010004 */
[----:B------:R-:W-:Y:S01]  /*de50*/  FSEL R22, R20, -INF , !P0 ;  /* 0xff80000014167808 */ /* 0x000fe20004000000 */
[----:B------:R-:W-:Y:S01]  /*de60*/  FFMA.FTZ R6, R9, UR5, R6 ;  /* 0x0000000509067c23 */ /* 0x000fe20008010006 */
[-C--:B------:R-:W-:Y:S01]  /*de70*/  ISETP.GE.AND P0, PT, R43, R229.reuse, PT ;  /* 0x000000e52b00720c */ /* 0x080fe20003f06270 */
[C---:B------:R-:W-:Y:S01]  /*de80*/  HMMA.16816.F32 R64, R208.reuse, R204, R64 ;  /* 0x000000ccd040723c */ /* 0x040fe20000001840 */
[----:B------:R-:W-:Y:S01]  /*de90*/  FSEL R192, R13, -INF , !P1 ;  /* 0xff8000000dc07808 */ /* 0x000fe20004800000 */
[----:B------:R-:W-:Y:S01]  /*dea0*/  FFMA.FTZ R185, R50, UR5, R185 ;  /* 0x0000000532b97c23 */ /* 0x000fe200080100b9 */
[-C--:B------:R-:W-:Y:S01]  /*deb0*/  ISETP.GE.AND P1, PT, R8, R229.reuse, PT ;  /* 0x000000e50800720c */ /* 0x080fe20003f26270 */
[----:B------:R-:W-:Y:S01]  /*dec0*/  FFMA.FTZ R16, R50, UR5, R187 ;  /* 0x0000000532107c23 */ /* 0x000fe200080100bb */
[----:B------:R-:W-:Y:S01]  /*ded0*/  FSEL R20, R27, -INF , !P6 ;  /* 0xff8000001b147808 */ /* 0x000fe20007000000 */
[C---:B------:R-:W-:Y:S01]  /*dee0*/  FFMA.FTZ R181, R216.reuse, UR5, R181 ;  /* 0x00000005d8b57c23 */ /* 0x040fe200080100b5 */
[-C--:B------:R-:W-:Y:S01]  /*def0*/  ISETP.GE.AND P6, PT, R51, R229.reuse, PT ;  /* 0x000000e53300720c */ /* 0x080fe20003fc6270 */
[----:B------:R-:W-:Y:S01]  /*df00*/  FFMA.FTZ R183, R216, UR5, R183 ;  /* 0x00000005d8b77c23 */ /* 0x000fe200080100b7 */
[----:B------:R-:W-:Y:S01]  /*df10*/  FSEL R194, R17, -INF , !P0 ;  /* 0xff80000011c27808 */ /* 0x000fe20004000000 */
[----:B------:R-:W-:Y:S01]  /*df20*/  FFMA.FTZ R176, R219, UR5, R176 ;  /* 0x00000005dbb07c23 */ /* 0x000fe200080100b0 */
[-C--:B------:R-:W-:Y:S01]  /*df30*/  ISETP.GE.AND P0, PT, R47, R229.reuse, PT ;  /* 0x000000e52f00720c */ /* 0x080fe20003f06270 */
[----:B------:R-:W-:Y:S01]  /*df40*/  HMMA.16816.F32 R208, R208, R206, R60 ;  /* 0x000000ced0d0723c */ /* 0x000fe2000000183c */
[----:B------:R-:W-:Y:S01]  /*df50*/  FSEL R32, R4, -INF , !P1 ;  /* 0xff80000004207808 */ /* 0x000fe20004800000 */
[----:B------:R-:W-:Y:S01]  /*df60*/  VIADD R4, R36, 0x39 ;  /* 0x0000003924047836 */ /* 0x000fe20000000000 */
[-C--:B------:R-:W-:Y:S01]  /*df70*/  ISETP.GE.AND P1, PT, R48, R228.reuse, PT ;  /* 0x000000e43000720c */ /* 0x080fe20003f26270 */
[C---:B------:R-:W-:Y:S01]  /*df80*/  FFMA.FTZ R177, R202.reuse, UR5, R177 ;  /* 0x00000005cab17c23 */ /* 0x040fe200080100b1 */
[----:B------:R-:W-:Y:S01]  /*df90*/  FSEL R193, R193, -INF , !P6 ;  /* 0xff800000c1c17808 */ /* 0x000fe20007000000 */
[----:B------:R-:W-:Y:S01]  /*dfa0*/  FFMA.FTZ R179, R202, UR5, R179 ;  /* 0x00000005cab37c23 */ /* 0x000fe200080100b3 */
[----:B------:R-:W-:Y:S01]  /*dfb0*/  ISETP.GE.AND P6, PT, R3, R229, PT ;  /* 0x000000e50300720c */ /* 0x000fe20003fc6270 */
[----:B------:R-:W-:Y:S01]  /*dfc0*/  FFMA.FTZ R172, R31, UR5, R172 ;  /* 0x000000051fac7c23 */ /* 0x000fe200080100ac */
[----:B------:R-:W-:Y:S01]  /*dfd0*/  FSEL R34, R15, -INF , !P0 ;  /* 0xff8000000f227808 */ /* 0x000fe20004000000 */
[C---:B------:R-:W-:Y:S01]  /*dfe0*/  FFMA.FTZ R182, R247.reuse, UR5, R182 ;  /* 0x00000005f7b67c23 */ /* 0x040fe200080100b6 */
[----:B------:R-:W-:Y:S01]  /*dff0*/  FSEL R15, R30, -INF , !P1 ;  /* 0xff8000001e0f7808 */ /* 0x000fe20004800000 */
[----:B------:R-:W-:Y:S01]  /*e000*/  FFMA.FTZ R30, R247, UR5, R180 ;  /* 0x00000005f71e7c23 */ /* 0x000fe200080100b4 */
[-C--:B------:R-:W-:Y:S01]  /*e010*/  ISETP.GE.AND P1, PT, R28, R228.reuse, PT ;  /* 0x000000e41c00720c */ /* 0x080fe20003f26270 */
        /* <DEDUP_REMOVED lines=21> */
[----:B------:R-:W-:Y:S01]  /*e170*/  BAR.SYNC.DEFER_BLOCKING 0x0 ;  /* 0x0000000000007b1d */ /* 0x000fe20000010000 */
[-C--:B------:R-:W-:Y:S01]  /*e180*/  ISETP.GE.AND P6, PT, R0, R228.reuse, PT ;  /* 0x000000e40000720c */ /* 0x080fe20003fc6270 */
[----:B------:R-:W-:Y:S01]  /*e190*/  FFMA.FTZ R65, R2, UR5, R65 ;  /* 0x0000000502417c23 */ /* 0x000fe20008010041 */
[----:B------:R-:W-:Y:S01]  /*e1a0*/  FSEL R199, R14, -INF , !P1 ;  /* 0xff8000000ec77808 */ /* 0x000fe20004800000 */
[----:B------:R-:W-:Y:S01]  /*e1b0*/  FFMA.FTZ R14, R245, UR5, R186 ;  /* 0x00000005f50e7c23 */ /* 0x000fe200080100ba */
[-C--:B------:R-:W-:Y:S01]  /*e1c0*/  ISETP.GE.AND P1, PT, R47, R228.reuse, PT ;  /* 0x000000e42f00720c */ /* 0x080fe20003f26270 */
[----:B------:R-:W-:Y:S01]  /*e1d0*/  FFMA.FTZ R62, R2, UR5, R67 ;  /* 0x00000005023e7c23 */ /* 0x000fe20008010043 */
[----:B------:R-:W-:-:S02]  /*e1e0*/  ISETP.GE.AND P2, PT, R43, R228, PT ;  /* 0x000000e42b00720c */ /* 0x000fc40003f46270 */
[----:B------:R-:W-:Y:S02]  /*e1f0*/  FSEL R17, R35, -INF , !P6 ;  /* 0xff80000023117808 */ /* 0x000fe40007000000 */
[-C--:B------:R-:W-:Y:S02]  /*e200*/  ISETP.GE.AND P6, PT, R243, R228.reuse, PT ;  /* 0x000000e4f300720c */ /* 0x080fe40003fc6270 */
[----:B------:R-:W-:Y:S02]  /*e210*/  FSEL R40, R10, -INF , !P1 ;  /* 0xff8000000a287808 */ /* 0x000fe40004800000 */
[----:B------:R-:W-:Y:S02]  /*e220*/  FSEL R201, R201, -INF , !P2 ;  /* 0xff800000c9c97808 */ /* 0x000fe40005000000 */
[-C--:B------:R-:W-:Y:S02]  /*e230*/  ISETP.GE.AND P1, PT, R8, R228.reuse, PT ;  /* 0x000000e40800720c */ /* 0x080fe40003f26270 */
[----:B------:R-:W-:-:S02]  /*e240*/  ISETP.GE.AND P2, PT, R49, R228, PT ;  /* 0x000000e43100720c */ /* 0x000fc40003f46270 */
[----:B------:R-:W-:Y:S02]  /*e250*/  FSEL R27, R197, -INF , !P6 ;  /* 0xff800000c51b7808 */ /* 0x000fe40007000000 */
[----:B------:R-:W-:Y:S02]  /*e260*/  ISETP.GE.AND P6, PT, R29, R228, PT ;  /* 0x000000e41d00720c */ /* 0x000fe40003fc6270 */
[----:B------:R-:W-:Y:S02]  /*e270*/  FSEL R37, R6, -INF , !P1 ;  /* 0xff80000006257808 */ /* 0x000fe40004800000 */
[----:B------:R-:W-:Y:S01]  /*e280*/  FSEL R197, R12, -INF , !P2 ;  /* 0xff8000000cc57808 */ /* 0x000fe20005000000 */
[----:B------:R-:W-:Y:S01]  /*e290*/  FFMA.FTZ R12, R41, UR5, R190 ;  /* 0x00000005290c7c23 */ /* 0x000fe200080100be */
[----:B------:R-:W-:Y:S02]  /*e2a0*/  I2FP.F32.S32 R6, R4 ;  /* 0x0000000400067245 */ /* 0x000fe40000201400 */
[----:B------:R-:W-:-:S02]  /*e2b0*/  ISETP.GE.AND P2, PT, R3, R228, PT ;  /* 0x000000e40300720c */ /* 0x000fc40003f46270 */
[----:B------:R-:W-:Y:S01]  /*e2c0*/  FSEL R21, R21, -INF , !P6 ;  /* 0xff80000015157808 */ /* 0x000fe20007000000 */
[----:B------:R-:W-:Y:S01]  /*e2d0*/  FFMA.FTZ R5, R6, UR5, R5 ;  /* 0x0000000506057c23 */ /* 0x000fe20008010005 */
[----:B------:R-:W-:Y:S01]  /*e2e0*/  ISETP.GE.AND P0, PT, R36, R227, PT ;  /* 0x000000e32400720c */ /* 0x000fe20003f06270 */
[----:B------:R-:W-:Y:S01]  /*e2f0*/  FFMA.FTZ R7, R6, UR5, R7 ;  /* 0x0000000506077c23 */ /* 0x000fe20008010007 */
[----:B------:R-:W-:Y:S02]  /*e300*/  ISETP.GE.AND P6, PT, R36, R226, PT ;  /* 0x000000e22400720c */ /* 0x000fe40003fc6270 */
[----:B------:R-:W-:Y:S02]  /*e310*/  FSEL R36, R11, -INF , !P2 ;  /* 0xff8000000b247808 */ /* 0x000fe40005000000 */
[C---:B------:R-:W-:Y:S02]  /*e320*/  ISETP.GE.AND P2, PT, R4.reuse, R229, PT ;  /* 0x000000e50400720c */ /* 0x040fe40003f46270 */
[----:B------:R-:W-:-:S02]  /*e330*/  ISETP.GE.AND P1, PT, R4, R228, PT ;  /* 0x000000e40400720c */ /* 0x000fc40003f26270 */
[----:B------:R-:W-:Y:S02]  /*e340*/  FSEL R35, R5, -INF , !P2 ;  /* 0xff80000005237808 */ /* 0x000fe40005000000 */
[----:B------:R-:W-:Y:S02]  /*e350*/  FSEL R41, R7, -INF , !P1 ;  /* 0xff80000007297808 */ /* 0x000fe40004800000 */
[C---:B------:R-:W-:Y:S02]  /*e360*/  ISETP.GE.AND P2, PT, R0.reuse, R227, PT ;  /* 0x000000e30000720c */ /* 0x040fe40003f46270 */
[----:B------:R-:W-:Y:S02]  /*e370*/  ISETP.GE.AND P1, PT, R0, R226, PT ;  /* 0x000000e20000720c */ /* 0x000fe40003f26270 */
[----:B------:R-:W-:Y:S02]  /*e380*/  FSEL R0, R188, -INF , !P0 ;  /* 0xff800000bc007808 */ /* 0x000fe40004000000 */
[----:B------:R-:W-:-:S02]  /*e390*/  FSEL R12, R12, -INF , !P6 ;  /* 0xff8000000c0c7808 */ /* 0x000fc40007000000 */
[CC--:B------:R-:W-:Y:S02]  /*e3a0*/  ISETP.GE.AND P0, PT, R48.reuse, R227.reuse, PT ;  /* 0x000000e33000720c */ /* 0x0c0fe40003f06270 */
[-C--:B------:R-:W-:Y:S01]  /*e3b0*/  ISETP.GE.AND P6, PT, R48, R226.reuse, PT ;  /* 0x000000e23000720c */ /* 0x080fe20003fc6270 */
[----:B------:R-:W-:Y:S01]  /*e3c0*/  FFMA.FTZ R48, R244, UR5, R189 ;  /* 0x00000005f4307c23 */ /* 0x000fe200080100bd */
[----:B------:R-:W-:Y:S02]  /*e3d0*/  FSEL R18, R18, -INF , !P1 ;  /* 0xff80000012127808 */ /* 0x000fe40004800000 */
[----:B------:R-:W-:Y:S02]  /*e3e0*/  ISETP.GE.AND P1, PT, R46, R226, PT ;  /* 0x000000e22e00720c */ /* 0x000fe40003f26270 */
[----:B------:R-:W-:Y:S02]  /*e3f0*/  FSEL R48, R48, -INF , !P2 ;  /* 0xff80000030307808 */ /* 0x000fe40005000000 */
[----:B------:R-:W-:-:S02]  /*e400*/  ISETP.GE.AND P2, PT, R46, R227, PT ;  /* 0x000000e32e00720c */ /* 0x000fc40003f46270 */
[----:B------:R-:W-:Y:S02]  /*e410*/  FSEL R46, R184, -INF , !P0 ;  /* 0xff800000b82e7808 */ /* 0x000fe40004000000 */
[-C--:B------:R-:W-:Y:S02]  /*e420*/  ISETP.GE.AND P0, PT, R243, R227.reuse, PT ;  /* 0x000000e3f300720c */ /* 0x080fe40003f06270 */
[----:B------:R-:W-:Y:S02]  /*e430*/  FSEL R50, R185, -INF , !P2 ;  /* 0xff800000b9327808 */ /* 0x000fe40005000000 */
[----:B------:R-:W-:Y:S02]  /*e440*/  FSEL R16, R16, -INF , !P1 ;  /* 0xff80000010107808 */ /* 0x000fe40004800000 */
[C---:B------:R-:W-:Y:S02]  /*e450*/  ISETP.GE.AND P2, PT, R28.reuse, R227, PT ;  /* 0x000000e31c00720c */ /* 0x040fe40003f46270 */
        /* <DEDUP_REMOVED lines=8> */
[----:B------:R-:W-:Y:S02]  /*e4e0*/  ISETP.GE.AND P0, PT, R57, R227, PT ;  /* 0x000000e33900720c */ /* 0x000fe40003f06270 */
[----:B------:R-:W-:Y:S02]  /*e4f0*/  FSEL R14, R14, -INF , !P6 ;  /* 0xff8000000e0e7808 */ /* 0x000fe40007000000 */
[----:B------:R-:W-:Y:S02]  /*e500*/  ISETP.GE.AND P6, PT, R243, R226, PT ;  /* 0x000000e2f300720c */ /* 0x000fe40003fc6270 */
[----:B------:R-:W-:Y:S02]  /*e510*/  FSEL R187, R177, -INF , !P2 ;  /* 0xff800000b1bb7808 */ /* 0x000fe40005000000 */
[----:B------:R-:W-:-:S02]  /*e520*/  FSEL R31, R179, -INF , !P1 ;  /* 0xff800000b31f7808 */ /* 0x000fc40004800000 */
[CC--:B------:R-:W-:Y:S02]  /*e530*/  ISETP.GE.AND P2, PT, R43.reuse, R227.reuse, PT ;  /* 0x000000e32b00720c */ /* 0x0c0fe40003f46270 */
[-C--:B------:R-:W-:Y:S02]  /*e540*/  ISETP.GE.AND P1, PT, R43, R226.reuse, PT ;  /* 0x000000e22b00720c */ /* 0x080fe40003f26270 */
[----:B------:R-:W-:Y:S01]  /*e550*/  FSEL R244, R172, -INF , !P0 ;  /* 0xff800000acf47808 */ /* 0x000fe20004000000 */
[----:B------:R-:W-:Y:S01]  /*e560*/  FFMA.FTZ R172, R6, UR5, R209 ;  /* 0x0000000506ac7c23 */ /* 0x000fe200080100d1 */
[----:B------:R-:W-:Y:S02]  /*e570*/  ISETP.GE.AND P0, PT, R51, R227, PT ;  /* 0x000000e33300720c */ /* 0x000fe40003f06270 */
[----:B------:R-:W-:Y:S02]  /*e580*/  FSEL R28, R182, -INF , !P6 ;  /* 0xff800000b61c7808 */ /* 0x000fe40007000000 */
        /* <DEDUP_REMOVED lines=8> */
[----:B------:R-:W-:Y:S01]  /*e610*/  FSEL R206, R167, -INF , !P1 ;  /* 0xff800000a7ce7808 */ /* 0x000fe20004800000 */
[----:B------:R-:W-:Y:S01]  /*e620*/  FFMA.FTZ R167, R9, UR5, R208 ;  /* 0x0000000509a77c23 */ /* 0x000fe200080100d0 */
[----:B------:R-:W-:Y:S02]  /*e630*/  FSEL R29, R178, -INF , !P6 ;  /* 0xff800000b21d7808 */ /* 0x000fe40007000000 */
[----:B------:R-:W-:Y:S02]  /*e640*/  FSEL R165, R64, -INF , !P0 ;  /* 0xff80000040a57808 */ /* 0x000fe40004000000 */
[----:B------:R-:W-:Y:S02]  /*e650*/  ISETP.GE.AND P6, PT, R57, R226, PT ;  /* 0x000000e23900720c */ /* 0x000fe40003fc6270 */
[----:B------:R-:W-:-:S02]  /*e660*/  ISETP.GE.AND P0, PT, R8, R227, PT ;  /* 0x000000e30800720c */ /* 0x000fc40003f06270 */
[----:B------:R-:W-:Y:S02]  /*e670*/  FSEL R216, R174, -INF , !P6 ;  /* 0xff800000aed87808 */ /* 0x000fe40007000000 */
[----:B------:R-:W-:Y:S02]  /*e680*/  FSEL R167, R167, -INF , !P0 ;  /* 0xff800000a7a77808 */ /* 0x000fe40004000000 */
[-C--:B------:R-:W-:Y:S02]  /*e690*/  ISETP.GE.AND P6, PT, R51, R226.reuse, PT ;  /* 0x000000e23300720c */ /* 0x080fe40003fc6270 */
[----:B------:R-:W-:Y:S02]  /*e6a0*/  PLOP3.LUT P0, PT, PT, PT, UP0, 0x80, 0x0 ;  /* 0x000000000000781c */ /* 0x000fe40003f0f008 */
[----:B------:R-:W-:Y:S02]  /*e6b0*/  FSEL R248, R166, -INF , !P6 ;  /* 0xff800000a6f87808 */ /* 0x000fe40007000000 */
[----:B------:R-:W-:-:S02]  /*e6c0*/  ISETP.GE.AND P6, PT, R47, R226, PT ;  /* 0x000000e22f00720c */ /* 0x000fc40003fc6270 */
[CC--:B------:R-:W-:Y:S02]  /*e6d0*/  ISETP.GE.AND P2, PT, R3.reuse, R227.reuse, PT ;  /* 0x000000e30300720c */ /* 0x0c0fe40003f46270 */
[----:B------:R-:W-:Y:S02]  /*e6e0*/  ISETP.GE.AND P1, PT, R3, R226, PT ;  /* 0x000000e20300720c */ /* 0x000fe40003f26270 */
[----:B------:R-:W-:Y:S01]  /*e6f0*/  FSEL R64, R66, -INF , !P6 ;  /* 0xff80000042407808 */ /* 0x000fe20007000000 */
[----:B------:R-:W-:Y:S01]  /*e700*/  FFMA.FTZ R66, R9, UR5, R210 ;  /* 0x0000000509427c23 */ /* 0x000fe200080100d2 */
[----:B------:R-:W-:Y:S01]  /*e710*/  FSEL R166, R65, -INF , !P2 ;  /* 0xff80000041a67808 */ /* 0x000fe20005000000 */
[----:B------:R-:W-:Y:S01]  /*e720*/  FFMA.FTZ R65, R6, UR5, R211 ;  /* 0x0000000506417c23 */ /* 0x000fe200080100d3 */
[----:B------:R-:W-:Y:S02]  /*e730*/  FSEL R62, R62, -INF , !P1 ;  /* 0xff8000003e3e7808 */ /* 0x000fe40004800000 */
[----:B------:R-:W-:-:S02]  /*e740*/  ISETP.GE.AND P6, PT, R4, R227, PT ;  /* 0x000000e30400720c */ /* 0x000fc40003fc6270 */
[-C--:B------:R-:W-:Y:S02]  /*e750*/  ISETP.GE.AND P2, PT, R8, R226.reuse, PT ;  /* 0x000000e20800720c */ /* 0x080fe40003f46270 */
[----:B------:R-:W-:Y:S02]  /*e760*/  ISETP.GE.AND P1, PT, R4, R226, PT ;  /* 0x000000e20400720c */ /* 0x000fe40003f26270 */
        /* <DEDUP_REMOVED lines=69> */
.L_x_507:
[----:B------:R-:W-:Y:S05]  /*ebc0*/  BSYNC B0 ;  /* 0x0000000000007941 */ /* 0x000fea0003800000 */
.L_x_506:
[----:B------:R-:W0:Y:S02]  /*ebd0*/  LDGDEPBAR ;  /* 0x00000000000079af */ /* 0x000e240000000000 */
.L_x_505:
[----:B------:R-:W3:Y:S01]  /*ebe0*/  LDL.LU R43, [R1+0x10] ;  /* 0x00001000012b7983 */ /* 0x000ee20000300800 */
[----:B------:R-:W-:Y:S01]  /*ebf0*/  IMAD.WIDE.U32 R210, R242, -0x326172a9, RZ ;  /* 0xcd9e8d57f2d27825 */ /* 0x000fe200078e00ff */
[----:B------:R-:W-:Y:S01]  /*ec00*/  USHF.L.U32 UR4, UR21, 0x1, URZ ;  /* 0x0000000115047899 */ /* 0x000fe2000800063f */
[----:B--2---:R-:W-:Y:S01]  /*ec10*/  FMNMX.FTZ R9, R215, R196, !PT ;  /* 0x000000c4d7097209 */ /* 0x004fe20007810000 */
[----:B------:R-:W-:Y:S01]  /*ec20*/  STL.64 [R1+0x38], R230 ;  /* 0x000038e601007387 */ /* 0x000fe20000100a00 */
[----:B------:R-:W-:Y:S01]  /*ec30*/  VIADD R5, R241, 0xbb67ae85 ;  /* 0xbb67ae85f1057836 */ /* 0x000fe20000000000 */
[----:B------:R-:W-:Y:S01]  /*ec40*/  LOP3.LUT R184, R211, R171, RZ, 0x3c, !PT ;  /* 0x000000abd3b87212 */ /* 0x000fe200078e3cff */
[----:B------:R-:W-:Y:S01]  /*ec50*/  VIADD R208, R240, 0x9e3779b9 ;  /* 0x9e3779b9f0d07836 */ /* 0x000fe20000000000 */
[----:B------:R-:W-:Y:S01]  /*ec60*/  STL.64 [R1+0x30], R224 ;  /* 0x000030e001007387 */ /* 0x000fe20000100a00 */
[----:B------:R-:W-:Y:S01]  /*ec70*/  FMNMX.FTZ R9, R56, R9, !PT ;  /* 0x0000000938097209 */ /* 0x000fe20007810000 */
[----:B------:R-:W-:Y:S01]  /*ec80*/  VIADD R180, R240, 0x3c6ef372 ;  /* 0x3c6ef372f0b47836 */ /* 0x000fe20000000000 */
[----:B------:R-:W-:Y:S01]  /*ec90*/  FMNMX.FTZ R8, R214, R19, !PT ;  /* 0x00000013d6087209 */ /* 0x000fe20007810000 */
[----:B------:R2:W-:Y:S01]  /*eca0*/  STL.64 [R1+0x28], R222 ;  /* 0x000028de01007387 */ /* 0x0005e20000100a00 */
[----:B------:R-:W-:Y:S01]  /*ecb0*/  IMAD.WIDE.U32 R184, R184, -0x2daee0ad, RZ ;  /* 0xd2511f53b8b87825 */ /* 0x000fe200078e00ff */
[----:B------:R-:W-:-:S02]  /*ecc0*/  FMNMX.FTZ R9, R44, R9, !PT ;  /* 0x000000092c097209 */ /* 0x000fc40007810000 */
[----:B------:R-:W-:Y:S01]  /*ecd0*/  FMNMX.FTZ R8, R17, R8, !PT ;  /* 0x0000000811087209 */ /* 0x000fe20007810000 */
[C---:B------:R-:W-:Y:S01]  /*ece0*/  VIADD R179, R241.reuse, 0x76cf5d0a ;  /* 0x76cf5d0af1b37836 */ /* 0x040fe20000000000 */
[----:B------:R-:W-:Y:S01]  /*ecf0*/  FMNMX.FTZ R9, R42, R9, !PT ;  /* 0x000000092a097209 */ /* 0x000fe20007810000 */
[----:B------:R-:W-:Y:S01]  /*ed00*/  VIADD R177, R241, 0x32370b8f ;  /* 0x32370b8ff1b17836 */ /* 0x000fe20000000000 */
[----:B------:R-:W-:Y:S01]  /*ed10*/  FMNMX.FTZ R8, R15, R8, !PT ;  /* 0x000000080f087209 */ /* 0x000fe20007810000 */
[----:B------:R-:W-:Y:S01]  /*ed20*/  IMAD.WIDE.U32 R52, R169, -0x326172a9, RZ ;  /* 0xcd9e8d57a9347825 */ /* 0x000fe200078e00ff */
[----:B------:R-:W-:Y:S02]  /*ed30*/  FMNMX.FTZ R9, R26, R9, !PT ;  /* 0x000000091a097209 */ /* 0x000fe40007810000 */
[----:B------:R-:W-:Y:S01]  /*ed40*/  FMNMX.FTZ R8, R13, R8, !PT ;  /* 0x000000080d087209 */ /* 0x000fe20007810000 */
[----:B------:R-:W-:Y:S01]  /*ed50*/  VIADD R178, R240, 0xdaa66d2b ;  /* 0xdaa66d2bf0b27836 */ /* 0x000fe20000000000 */
[----:B------:R-:W-:Y:S01]  /*ed60*/  FMNMX.FTZ R9, R24, R9, !PT ;  /* 0x0000000918097209 */ /* 0x000fe20007810000 */
[----:B------:R-:W-:Y:S01]  /*ed70*/  VIADD R176, R240, 0x78dde6e4 ;  /* 0x78dde6e4f0b07836 */ /* 0x000fe20000000000 */
[----:B------:R-:W-:Y:S01]  /*ed80*/  FMNMX.FTZ R8, R27, R8, !PT ;  /* 0x000000081b087209 */ /* 0x000fe20007810000 */
[----:B------:R-:W-:-:S02]  /*ed90*/  VIADD R181, R241, 0xa9066899 ;  /* 0xa9066899f1b57836 */ /* 0x000fc40000000000 */
[----:B------:R-:W-:Y:S01]  /*eda0*/  VIADD R175, R241, 0xed9eba14 ;  /* 0xed9eba14f1af7836 */ /* 0x000fe20000000000 */
[----:B------:R-:W-:Y:S01]  /*edb0*/  FMNMX.FTZ R8, R25, R8, !PT ;  /* 0x0000000819087209 */ /* 0x000fe20007810000 */
[----:B------:R-:W-:-:S03]  /*edc0*/  VIADD R174, R240, 0xb54cda56 ;  /* 0xb54cda56f0ae7836 */ /* 0x000fc60000000000 */
[----:B------:R-:W-:Y:S01]  /*edd0*/  FMNMX.FTZ R8, R23, R8, !PT ;  /* 0x0000000817087209 */ /* 0x000fe20007810000 */
[----:B--2---:R-:W-:-:S03]  /*ede0*/  IMAD.WIDE.U32 R222, R168, -0x2daee0ad, RZ ;  /* 0xd2511f53a8de7825 */ /* 0x004fc600078e00ff */
[----:B------:R-:W-:Y:S02]  /*edf0*/  FMNMX.FTZ R8, R21, R8, !PT ;  /* 0x0000000815087209 */ /* 0x000fe40007810000 */
[----:B------:R-:W-:Y:S02]  /*ee00*/  LOP3.LUT R38, R223, UR4, R241, 0x96, !PT ;  /* 0x00000004df267c12 */ /* 0x000fe4000f8e96f1 */
[----:B------:R-:W-:Y:S02]  /*ee10*/  LOP3.LUT R182, R185, R222, R5, 0x96, !PT ;  /* 0x000000deb9b67212 */ /* 0x000fe400078e9605 */
[----:B------:R-:W-:Y:S01]  /*ee20*/  FMNMX.FTZ R8, R203, R8, !PT ;  /* 0x00000008cb087209 */ /* 0x000fe20007810000 */
[----:B------:R-:W-:-:S03]  /*ee30*/  IMAD.WIDE.U32 R38, R38, -0x326172a9, RZ ;  /* 0xcd9e8d5726267825 */ /* 0x000fc600078e00ff */
[----:B------:R-:W-:Y:S01]  /*ee40*/  FMNMX.FTZ R8, R201, R8, !PT ;  /* 0x00000008c9087209 */ /* 0x000fe20007810000 */
[----:B------:R-:W-:Y:S01]  /*ee50*/  IMAD.WIDE.U32 R182, R182, -0x326172a9, RZ ;  /* 0xcd9e8d57b6b67825 */ /* 0x000fe200078e00ff */
[----:B-1----:R-:W-:Y:S02]  /*ee60*/  LOP3.LUT R2, R39, R210, R208, 0x96, !PT ;  /* 0x000000d227027212 */ /* 0x002fe400078e96d0 */
[----:B------:R-:W-:Y:S02]  /*ee70*/  FMNMX.FTZ R8, R199, R8, !PT ;  /* 0x00000008c7087209 */ /* 0x000fe40007810000 */
[----:B------:R-:W-:Y:S01]  /*ee80*/  LOP3.LUT R6, R183, R38, R180, 0x96, !PT ;  /* 0x00000026b7067212 */ /* 0x000fe200078e96b4 */
[----:B------:R-:W-:-:S04]  /*ee90*/  IMAD.WIDE.U32 R2, R2, -0x2daee0ad, RZ ;  /* 0xd2511f5302027825 */ /* 0x000fc800078e00ff */
[----:B------:R-:W-:Y:S01]  /*eea0*/  IMAD.WIDE.U32 R6, R6, -0x2daee0ad, RZ ;  /* 0xd2511f5306067825 */ /* 0x000fe200078e00ff */
[----:B------:R-:W-:-:S04]  /*eeb0*/  LOP3.LUT R4, R3, R184, R179, 0x96, !PT ;  /* 0x000000b803047212 */ /* 0x000fc800078e96b3 */
[----:B------:R-:W-:Y:S01]  /*eec0*/  LOP3.LUT R3, R7, R2, R177, 0x96, !PT ;  /* 0x0000000207037212 */ /* 0x000fe200078e96b1 */
[----:B------:R-:W-:Y:S01]  /*eed0*/  IMAD.WIDE.U32 R204, R4, -0x326172a9, RZ ;  /* 0xcd9e8d5704cc7825 */ /* 0x000fe200078e00ff */
[----:B------:R-:W-:-:S03]  /*eee0*/  FMNMX.FTZ R7, R22, R9, !PT ;  /* 0x0000000916077209 */ /* 0x000fc60007810000 */
[----:B------:R-:W-:Y:S01]  /*eef0*/  IMAD.WIDE.U32 R224, R3, -0x326172a9, RZ ;  /* 0xcd9e8d5703e07825 */ /* 0x000fe200078e00ff */
[----:B------:R-:W-:Y:S02]  /*ef00*/  FMNMX.FTZ R2, R20, R7, !PT ;  /* 0x0000000714027209 */ /* 0x000fe40007810000 */
[----:B------:R-:W-:Y:S02]  /*ef10*/  LOP3.LUT R3, R53, R171, RZ, 0x3c, !PT ;  /* 0x000000ab35037212 */ /* 0x000fe400078e3cff */
[----:B------:R-:W-:Y:S02]  /*ef20*/  FMNMX.FTZ R7, R195, R2, !PT ;  /* 0x00000002c3077209 */ /* 0x000fe40007810000 */
[----:B------:R-:W-:Y:S01]  /*ef30*/  LOP3.LUT R2, R205, R182, R178, 0x96, !PT ;  /* 0x000000b6cd027212 */ /* 0x000fe200078e96b2 */
[----:B------:R-:W-:Y:S01]  /*ef40*/  IMAD.WIDE.U32 R60, R3, -0x2daee0ad, RZ ;  /* 0xd2511f53033c7825 */ /* 0x000fe200078e00ff */
[----:B------:R-:W-:Y:S02]  /*ef50*/  FMNMX.FTZ R4, R194, R7, !PT ;  /* 0x00000007c2047209 */ /* 0x000fe40007810000 */
[----:B------:R-:W-:Y:S01]  /*ef60*/  LOP3.LUT R204, R225, R204, R176, 0x96, !PT ;  /* 0x000000cce1cc7212 */ /* 0x000fe200078e96b0 */
[----:B------:R-:W-:Y:S01]  /*ef70*/  IMAD.WIDE.U32 R10, R2, -0x2daee0ad, RZ ;  /* 0xd2511f53020a7825 */ /* 0x000fe200078e00ff */
[----:B------:R-:W-:-:S02]  /*ef80*/  FMNMX.FTZ R3, R193, R4, !PT ;  /* 0x00000004c1037209 */ /* 0x000fc40007810000 */
[----:B------:R-:W-:Y:S01]  /*ef90*/  LOP3.LUT R226, R61, R222, R5, 0x96, !PT ;  /* 0x000000de3de27212 */ /* 0x000fe200078e9605 */
[----:B------:R-:W-:Y:S01]  /*efa0*/  IMAD.WIDE.U32 R204, R204, -0x2daee0ad, RZ ;  /* 0xd2511f53cccc7825 */ /* 0x000fe200078e00ff */
[----:B------:R-:W-:Y:S02]  /*efb0*/  FMNMX.FTZ R3, R192, R3, !PT ;  /* 0x00000003c0037209 */ /* 0x000fe40007810000 */
[----:B------:R-:W-:Y:S01]  /*efc0*/  LOP3.LUT R2, R39, R52, R208, 0x96, !PT ;  /* 0x0000003427027212 */ /* 0x000fe200078e96d0 */
[----:B------:R-:W-:Y:S01]  /*efd0*/  IMAD.WIDE.U32 R226, R226, -0x326172a9, RZ ;  /* 0xcd9e8d57e2e27825 */ /* 0x000fe200078e00ff */
[----:B------:R-:W-:Y:S02]  /*efe0*/  FMNMX.FTZ R4, R34, R3, !PT ;  /* 0x0000000322047209 */ /* 0x000fe40007810000 */
[----:B------:R-:W-:Y:S01]  /*eff0*/  LOP3.LUT R10, R205, R10, R181, 0x96, !PT ;  /* 0x0000000acd0a7212 */ /* 0x000fe200078e96b5 */
[----:B------:R-:W-:Y:S01]  /*f000*/  IMAD.WIDE.U32 R58, R2, -0x2daee0ad, RZ ;  /* 0xd2511f53023a7825 */ /* 0x000fe200078e00ff */
[----:B------:R-:W-:-:S02]  /*f010*/  FMNMX.FTZ R3, R33, R4, !PT ;  /* 0x0000000421037209 */ /* 0x000fc40007810000 */
[----:B------:R-:W-:Y:S02]  /*f020*/  LOP3.LUT R38, R227, R38, R180, 0x96, !PT ;  /* 0x00000026e3267212 */ /* 0x000fe400078e96b4 */
[----:B------:R-:W-:Y:S02]  /*f030*/  FMNMX.FTZ R52, R32, R3, !PT ;  /* 0x0000000320347209 */ /* 0x000fe40007810000 */
[----:B------:R-:W-:Y:S01]  /*f040*/  LOP3.LUT R6, R11, R6, R175, 0x96, !PT ;  /* 0x000000060b067212 */ /* 0x000fe200078e96af */
[----:B------:R-:W-:Y:S01]  /*f050*/  IMAD.WIDE.U32 R10, R10, -0x326172a9, RZ ;  /* 0xcd9e8d570a0a7825 */ /* 0x000fe200078e00ff */
[----:B------:R-:W-:Y:S02]  /*f060*/  FMNMX.FTZ R52, R35, R52, !PT ;  /* 0x0000003423347209 */ /* 0x000fe40007810000 */
[----:B------:R-:W-:Y:S01]  /*f070*/  LOP3.LUT R4, R59, R60, R179, 0x96, !PT ;  /* 0x0000003c3b047212 */ /* 0x000fe200078e96b3 */
[----:B------:R-:W-:Y:S01]  /*f080*/  IMAD.WIDE.U32 R38, R38, -0x2daee0ad, RZ ;  /* 0xd2511f5326267825 */ /* 0x000fe200078e00ff */
[----:B------:R-:W-:Y:S01]  /*f090*/  SHF.R.U32.HI R7, RZ, 0x10, R10 ;  /* 0x00000010ff077819 */ /* 0x000fe2000001160a */
[----:B------:R-:W1:Y:S01]  /*f0a0*/  SHFL.BFLY PT, R3, R52, 0x2, 0x1f ;  /* 0x0c401f0034037f89 */ /* 0x000e6200000e0000 */
[----:B------:R-:W-:Y:S01]  /*f0b0*/  FMNMX.FTZ R5, R197, R8, !PT ;  /* 0x00000008c5057209 */ /* 0x000fe20007810000 */
[----:B------:R-:W-:Y:S01]  /*f0c0*/  IMAD.WIDE.U32 R60, R6, -0x326172a9, RZ ;  /* 0xcd9e8d57063c7825 */ /* 0x000fe200078e00ff */
[----:B------:R-:W-:-:S02]  /*f0d0*/  LOP3.LUT R2, R39, R58, R177, 0x96, !PT ;  /* 0x0000003a27027212 */ /* 0x000fc400078e96b1 */
[----:B------:R-:W-:Y:S01]  /*f0e0*/  LOP3.LUT R54, R10, 0xffff, RZ, 0xc0, !PT ;  /* 0x0000ffff0a367812 */ /* 0x000fe200078ec0ff */
[----:B------:R-:W-:Y:S01]  /*f0f0*/  IMAD.WIDE.U32 R8, R4, -0x326172a9, RZ ;  /* 0xcd9e8d5704087825 */ /* 0x000fe200078e00ff */
[----:B------:R-:W-:Y:S01]  /*f100*/  LOP3.LUT R49, R10, 0xff, RZ, 0xc0, !PT ;  /* 0x000000ff0a317812 */ /* 0x000fe200078ec0ff */
[----:B------:R-:W-:Y:S01]  /*f110*/  STL.64 [R1+0x20], R60 ;  /* 0x0000203c01007387 */ /* 0x000fe20000100a00 */
[----:B------:R-:W-:Y:S01]  /*f120*/  SHF.R.U32.HI R10, RZ, 0x18, R10 ;  /* 0x00000018ff0a7819 */ /* 0x000fe2000001160a */
[----:B------:R-:W-:Y:S01]  /*f130*/  IMAD.WIDE.U32 R230, R2, -0x326172a9, RZ ;  /* 0xcd9e8d5702e67825 */ /* 0x000fe200078e00ff */
[----:B------:R-:W-:Y:S01]  /*f140*/  LOP3.LUT R7, R7, 0xff, RZ, 0xc0, !PT ;  /* 0x000000ff07077812 */ /* 0x000fe200078ec0ff */
[----:B------:R2:W-:Y:S01]  /*f150*/  STL.64 [R1+0x40], R232 ;  /* 0x000040e801007387 */ /* 0x0005e20000100a00 */
[----:B------:R-:W-:Y:S02]  /*f160*/  FMNMX.FTZ R5, R40, R5, !PT ;  /* 0x0000000528057209 */ /* 0x000fe40007810000 */
[----:B------:R-:W-:-:S02]  /*f170*/  PRMT R7, R7, 0x5410, R10 ;  /* 0x0000541007077816 */ /* 0x000fc4000000000a */
[----:B------:R-:W-:Y:S02]  /*f180*/  LOP3.LUT R6, R11, R60, R174, 0x96, !PT ;  /* 0x0000003c0b067212 */ /* 0x000fe400078e96ae */
[----:B------:R-:W-:Y:S02]  /*f190*/  FMNMX.FTZ R10, R36, R5, !PT ;  /* 0x00000005240a7209 */ /* 0x000fe40007810000 */
[----:B------:R-:W-:Y:S02]  /*f1a0*/  LOP3.LUT R2, R231, R8, R176, 0x96, !PT ;  /* 0x00000008e7027212 */ /* 0x000fe400078e96b0 */
[----:B------:R-:W-:Y:S02]  /*f1b0*/  LOP3.LUT R8, R6, 0xffff, RZ, 0xc0, !PT ;  /* 0x0000ffff06087812 */ /* 0x000fe400078ec0ff */
[----:B------:R-:W-:Y:S02]  /*f1c0*/  FMNMX.FTZ R10, R37, R10, !PT ;  /* 0x0000000a250a7209 */ /* 0x000fe40007810000 */
[----:B------:R-:W-:-:S02]  /*f1d0*/  LOP3.LUT R4, R9, R226, R178, 0x96, !PT ;  /* 0x000000e209047212 */ /* 0x000fc400078e96b2 */
[----:B-1----:R-:W-:Y:S02]  /*f1e0*/  FMNMX.FTZ R3, R52, R3, !PT ;  /* 0x0000000334037209 */ /* 0x002fe40007810000 */
[----:B------:R-:W-:Y:S02]  /*f1f0*/  SHF.R.U32.HI R8, RZ, 0x8, R8 ;  /* 0x00000008ff087819 */ /* 0x000fe40000011608 */
[----:B------:R-:W-:Y:S01]  /*f200*/  LOP3.LUT R57, R6, 0xff, RZ, 0xc0, !PT ;  /* 0x000000ff06397812 */ /* 0x000fe200078ec0ff */
[----:B------:R-:W1:Y:S01]  /*f210*/  SHFL.BFLY PT, R164, R3, 0x1, 0x1f ;  /* 0x0c201f0003a47f89 */ /* 0x000e6200000e0000 */
[----:B------:R-:W-:Y:S02]  /*f220*/  FMNMX.FTZ R9, R41, R10, !PT ;  /* 0x0000000a29097209 */ /* 0x000fe40007810000 */
[----:B------:R-:W-:Y:S02]  /*f230*/  FMNMX.FTZ R11, R213, R0, !PT ;  /* 0x00000000d50b7209 */ /* 0x000fe40007810000 */
[----:B------:R-:W-:Y:S01]  /*f240*/  PRMT R57, R57, 0x5410, R8 ;  /* 0x0000541039397816 */ /* 0x000fe20000000008 */
[----:B--2---:R-:W-:Y:S01]  /*f250*/  IMAD.WIDE.U32 R232, R2, -0x2daee0ad, RZ ;  /* 0xd2511f5302e87825 */ /* 0x004fe200078e00ff */
[----:B------:R-:W-:Y:S01]  /*f260*/  FMNMX.FTZ R11, R48, R11, !PT ;  /* 0x0000000b300b7209 */ /* 0x000fe20007810000 */
[----:B------:R-:W2:Y:S01]  /*f270*/  SHFL.BFLY PT, R8, R9, 0x2, 0x1f ;  /* 0x0c401f0009087f89 */ /* 0x000ea200000e0000 */
[----:B------:R-:W-:-:S02]  /*f280*/  SHF.R.U32.HI R54, RZ, 0x8, R54 ;  /* 0x00000008ff367819 */ /* 0x000fc40000011636 */
[----:B------:R-:W-:Y:S02]  /*f290*/  FMNMX.FTZ R11, R46, R11, !PT ;  /* 0x0000000b2e0b7209 */ /* 0x000fe40007810000 */
[----:B------:R-:W-:Y:S01]  /*f2a0*/  PRMT R49, R49, 0x5410, R54 ;  /* 0x0000541031317816 */ /* 0x000fe20000000036 */
[----:B------:R-:W-:Y:S01]  /*f2b0*/  IMAD.WIDE.U32 R54, R4, -0x2daee0ad, RZ ;  /* 0xd2511f5304367825 */ /* 0x000fe200078e00ff */
[----:B------:R-:W-:Y:S02]  /*f2c0*/  FMNMX.FTZ R11, R50, R11, !PT ;  /* 0x0000000b320b7209 */ /* 0x000fe40007810000 */
[--C-:B------:R-:W-:Y:S02]  /*f2d0*/  SHF.R.U32.HI R5, RZ, 0x10, R6.reuse ;  /* 0x00000010ff057819 */ /* 0x100fe40000011606 */
[----:B------:R-:W-:Y:S02]  /*f2e0*/  FMNMX.FTZ R11, R30, R11, !PT ;  /* 0x0000000b1e0b7209 */ /* 0x000fe40007810000 */
[----:B------:R-:W-:-:S02]  /*f2f0*/  SHF.R.U32.HI R6, RZ, 0x18, R6 ;  /* 0x00000018ff067819 */ /* 0x000fc40000011606 */
[----:B------:R-:W-:Y:S02]  /*f300*/  FMNMX.FTZ R11, R188, R11, !PT ;  /* 0x0000000bbc0b7209 */ /* 0x000fe40007810000 */
[----:B-1----:R-:W-:Y:S02]  /*f310*/  FMNMX.FTZ R164, R3, R164, !PT ;  /* 0x000000a403a47209 */ /* 0x002fe40007810000 */
[----:B------:R-:W-:Y:S02]  /*f320*/  FMNMX.FTZ R2, R190, R11, !PT ;  /* 0x0000000bbe027209 */ /* 0x000fe40007810000 */
[----:B------:R-:W-:Y:S01]  /*f330*/  LOP3.LUT R5, R5, 0xff, RZ, 0xc0, !PT ;  /* 0x000000ff05057812 */ /* 0x000fe200078ec0ff */
[----:B------:R-:W-:Y:S01]  /*f340*/  FMUL.FTZ R61, R164, UR19 ;  /* 0x00000013a43d7c20 */ /* 0x000fe20008410000 */
[----:B------:R-:W-:Y:S02]  /*f350*/  FMNMX.FTZ R3, R187, R2, !PT ;  /* 0x00000002bb037209 */ /* 0x000fe40007810000 */
[----:B--2---:R-:W-:-:S02]  /*f360*/  FMNMX.FTZ R8, R9, R8, !PT ;  /* 0x0000000809087209 */ /* 0x004fc40007810000 */
        /* <DEDUP_REMOVED lines=14> */
[----:B------:R-:W-:Y:S02]  /*f450*/  LOP3.LUT R54, R233, R54, R181, 0x96, !PT ;  /* 0x00000036e9367212 */ /* 0x000fe400078e96b5 */
[----:B------:R-:W-:Y:S02]  /*f460*/  FMNMX.FTZ R9, R31, R2, !PT ;  /* 0x000000021f097209 */ /* 0x000fe40007810000 */
[----:B------:R-:W-:Y:S02]  /*f470*/  PRMT R5, R5, 0x5410, R6 ;  /* 0x0000541005057816 */ /* 0x000fe40000000006 */
[----:B------:R-:W-:Y:S02]  /*f480*/  FMNMX.FTZ R9, R216, R9, !PT ;  /* 0x00000009d8097209 */ /* 0x000fe40007810000 */
[----:B------:R-:W-:-:S02]  /*f490*/  FMNMX.FTZ R39, R167, R4, !PT ;  /* 0x00000004a7277209 */ /* 0x000fc40007810000 */
[----:B------:R-:W-:Y:S02]  /*f4a0*/  FMNMX.FTZ R9, R228, R9, !PT ;  /* 0x00000009e4097209 */ /* 0x000fe40007810000 */
[----:B------:R-:W-:Y:S01]  /*f4b0*/  LOP3.LUT R6, R55, R38, R175, 0x96, !PT ;  /* 0x0000002637067212 */ /* 0x000fe200078e96af */
[----:B------:R-:W-:Y:S01]  /*f4c0*/  IMAD.WIDE.U32 R54, R54, -0x326172a9, RZ ;  /* 0xcd9e8d5736367825 */ /* 0x000fe200078e00ff */
[----:B------:R-:W-:Y:S02]  /*f4d0*/  FMNMX.FTZ R9, R248, R9, !PT ;  /* 0x00000009f8097209 */ /* 0x000fe40007810000 */
[----:B------:R-:W-:Y:S01]  /*f4e0*/  FMNMX.FTZ R39, R172, R39, !PT ;  /* 0x00000027ac277209 */ /* 0x000fe20007810000 */
[----:B------:R-:W-:Y:S01]  /*f4f0*/  IMAD.WIDE.U32 R58, R6, -0x326172a9, RZ ;  /* 0xcd9e8d57063a7825 */ /* 0x000fe200078e00ff */
[----:B------:R-:W-:Y:S02]  /*f500*/  FMNMX.FTZ R9, R206, R9, !PT ;  /* 0x00000009ce097209 */ /* 0x000fe40007810000 */
[----:B------:R-:W-:Y:S01]  /*f510*/  LOP3.LUT R4, R54, 0xffff, RZ, 0xc0, !PT ;  /* 0x0000ffff36047812 */ /* 0x000fe200078ec0ff */
[----:B------:R-:W2:Y:S01]  /*f520*/  SHFL.BFLY PT, R2, R39, 0x2, 0x1f ;  /* 0x0c401f0027027f89 */ /* 0x000ea200000e0000 */
[----:B------:R-:W-:-:S02]  /*f530*/  FMNMX.FTZ R9, R64, R9, !PT ;  /* 0x0000000940097209 */ /* 0x000fc40007810000 */
[----:B------:R-:W-:Y:S02]  /*f540*/  SHF.R.U32.HI R4, RZ, 0x8, R4 ;  /* 0x00000008ff047819 */ /* 0x000fe40000011604 */
[----:B------:R-:W-:Y:S02]  /*f550*/  LOP3.LUT R11, R54, 0xff, RZ, 0xc0, !PT ;  /* 0x000000ff360b7812 */ /* 0x000fe400078ec0ff */
[----:B------:R-:W-:Y:S02]  /*f560*/  FMNMX.FTZ R9, R62, R9, !PT ;  /* 0x000000093e097209 */ /* 0x000fe40007810000 */
[----:B------:R-:W-:Y:S02]  /*f570*/  PRMT R11, R11, 0x5410, R4 ;  /* 0x000054100b0b7816 */ /* 0x000fe40000000004 */
[----:B------:R-:W-:Y:S02]  /*f580*/  FMNMX.FTZ R4, R66, R9, !PT ;  /* 0x0000000942047209 */ /* 0x000fe40007810000 */
[----:B------:R-:W-:-:S02]  /*f590*/  FSETP.NEU.FTZ.AND P3, PT, R164, -INF , PT ;  /* 0xff800000a400780b */ /* 0x000fc40003f7d000 */
[----:B------:R-:W-:Y:S02]  /*f5a0*/  FMNMX.FTZ R4, R65, R4, !PT ;  /* 0x0000000441047209 */ /* 0x000fe40007810000 */
[----:B------:R-:W-:Y:S02]  /*f5b0*/  FSEL R61, R61, RZ, P3 ;  /* 0x000000ff3d3d7208 */ /* 0x000fe40001800000 */
[----:B-1----:R-:W-:Y:S01]  /*f5c0*/  FMNMX.FTZ R3, R8, R3, !PT ;  /* 0x0000000308037209 */ /* 0x002fe20007810000 */
[----:B------:R-:W1:Y:S01]  /*f5d0*/  SHFL.BFLY PT, R45, R4, 0x2, 0x1f ;  /* 0x0c401f00042d7f89 */ /* 0x000e6200000e0000 */
[----:B------:R-:W-:Y:S01]  /*f5e0*/  SHF.R.U32.HI R9, RZ, 0x10, R54 ;  /* 0x00000010ff097819 */ /* 0x000fe20000011636 */
[--C-:B------:R-:W-:Y:S01]  /*f5f0*/  FFMA.FTZ R53, R56, UR19, -R61.reuse ;  /* 0x0000001338357c23 */ /* 0x100fe2000801083d */
[C---:B------:R-:W-:Y:S01]  /*f600*/  FSETP.NEU.FTZ.AND P2, PT, R3.reuse, -INF , PT ;  /* 0xff8000000300780b */ /* 0x040fe20003f5d000 */
[----:B------:R-:W-:Y:S01]  /*f610*/  FMUL.FTZ R56, R3, UR19 ;  /* 0x0000001303387c20 */ /* 0x000fe20008410000 */
[----:B--2---:R-:W-:Y:S01]  /*f620*/  FMNMX.FTZ R2, R39, R2, !PT ;  /* 0x0000000227027209 */ /* 0x004fe20007810000 */
[--C-:B------:R-:W-:Y:S01]  /*f630*/  FFMA.FTZ R44, R44, UR19, -R61.reuse ;  /* 0x000000132c2c7c23 */ /* 0x100fe2000801083d */
[----:B------:R-:W-:Y:S01]  /*f640*/  LOP3.LUT R6, R55, R58, R174, 0x96, !PT ;  /* 0x0000003a37067212 */ /* 0x000fe200078e96ae */
[----:B------:R-:W-:Y:S01]  /*f650*/  FFMA.FTZ R60, R196, UR19, -R61 ;  /* 0x00000013c43c7c23 */ /* 0x000fe2000801083d */
[----:B------:R-:W-:Y:S01]  /*f660*/  FSEL R56, R56, RZ, P2 ;  /* 0x000000ff38387208 */ /* 0x000fe20001000000 */
[----:B------:R-:W2:Y:S01]  /*f670*/  SHFL.BFLY PT, R39, R2, 0x1, 0x1f ;  /* 0x0c201f0002277f89 */ /* 0x000ea200000e0000 */
[----:B------:R-:W-:Y:S01]  /*f680*/  LOP3.LUT R9, R9, 0xff, RZ, 0xc0, !PT ;  /* 0x000000ff09097812 */ /* 0x000fe200078ec0ff */
[----:B------:R-:W-:Y:S01]  /*f690*/  MUFU.EX2 R44, R44 ;  /* 0x0000002c002c7308 */ /* 0x000fe20000000800 */
[----:B------:R-:W-:-:S02]  /*f6a0*/  SHF.R.U32.HI R8, RZ, 0x18, R54 ;  /* 0x00000018ff087819 */ /* 0x000fc40000011636 */
[----:B-1----:R-:W-:Y:S01]  /*f6b0*/  FMNMX.FTZ R4, R4, R45, !PT ;  /* 0x0000002d04047209 */ /* 0x002fe20007810000 */
[----:B------:R-:W-:Y:S01]  /*f6c0*/  FFMA.FTZ R38, R13, UR19, -R56 ;  /* 0x000000130d267c23 */ /* 0x000fe20008010838 */
[----:B------:R-:W-:Y:S01]  /*f6d0*/  PRMT R9, R9, 0x5410, R8 ;  /* 0x0000541009097816 */ /* 0x000fe20000000008 */
[----:B------:R-:W-:Y:S01]  /*f6e0*/  FFMA.FTZ R51, R19, UR19, -R56 ;  /* 0x0000001313337c23 */ /* 0x000fe20008010838 */
[----:B------:R-:W-:Y:S01]  /*f6f0*/  IMAD.MOV.U32 R54, RZ, RZ, R232 ;  /* 0x000000ffff367224 */ /* 0x000fe200078e00e8 */
[----:B------:R-:W1:Y:S01]  /*f700*/  SHFL.BFLY PT, R45, R4, 0x1, 0x1f ;  /* 0x0c201f00042d7f89 */ /* 0x000e6200000e0000 */
[----:B------:R-:W-:Y:S01]  /*f710*/  MUFU.EX2 R60, R60 ;  /* 0x0000003c003c7308 */ /* 0x000fe20000000800 */
[----:B------:R-:W-:Y:S01]  /*f720*/  IMAD.MOV.U32 R55, RZ, RZ, R233 ;  /* 0x000000ffff377224 */ /* 0x000fe200078e00e9 */
[----:B--2---:R-:W-:Y:S01]  /*f730*/  FMNMX.FTZ R2, R2, R39, !PT ;  /* 0x0000002702027209 */ /* 0x004fe20007810000 */
[----:B------:R-:W-:-:S05]  /*f740*/  FFMA.FTZ R39, R15, UR19, -R56 ;  /* 0x000000130f277c23 */ /* 0x000fca0008010838 */
[----:B------:R-:W-:Y:S01]  /*f750*/  MUFU.EX2 R38, R38 ;  /* 0x0000002600267308 */ /* 0x000fe20000000800 */
[C---:B------:R-:W-:Y:S01]  /*f760*/  FMUL.FTZ R173, R2.reuse, UR19 ;  /* 0x0000001302ad7c20 */ /* 0x040fe20008410000 */
[----:B------:R-:W-:Y:S01]  /*f770*/  FSETP.NEU.FTZ.AND P1, PT, R2, -INF , PT ;  /* 0xff8000000200780b */ /* 0x000fe20003f3d000 */
[----:B------:R2:W5:Y:S03]  /*f780*/  LDL.LU.64 R232, [R1+0x40] ;  /* 0x0000400001e87983 */ /* 0x0005660000300a00 */
[----:B------:R-:W-:Y:S02]  /*f790*/  FSEL R173, R173, RZ, P1 ;  /* 0x000000ffadad7208 */ /* 0x000fe40000800000 */
[----:B------:R-:W-:Y:S01]  /*f7a0*/  MUFU.EX2 R39, R39 ;  /* 0x0000002700277308 */ /* 0x000fe20000000800 */
[----:B---3--:R-:W-:Y:S02]  /*f7b0*/  IMAD.MOV.U32 R189, RZ, RZ, R43 ;  /* 0x000000ffffbd7224 */ /* 0x008fe400078e002b */
[----:B------:R-:W-:Y:S01]  /*f7c0*/  FFMA.FTZ R43, R42, UR19, -R61 ;  /* 0x000000132a2b7c23 */ /* 0x000fe2000801083d */
[----:B------:R-:W-:Y:S01]  /*f7d0*/  FFMA.FTZ R52, R0, UR19, -R173 ;  /* 0x0000001300347c23 */ /* 0x000fe200080108ad */
[----:B------:R-:W-:Y:S01]  /*f7e0*/  FFMA.FTZ R42, R17, UR19, -R56 ;  /* 0x00000013112a7c23 */ /* 0x000fe20008010838 */
[----:B-1----:R-:W-:-:S02]  /*f7f0*/  FMNMX.FTZ R0, R4, R45, !PT ;  /* 0x0000002d04007209 */ /* 0x002fc40007810000 */
[----:B------:R-:W-:Y:S01]  /*f800*/  MUFU.EX2 R53, R53 ;  /* 0x0000003500357308 */ /* 0x000fe20000000800 */
[----:B------:R-:W-:Y:S02]  /*f810*/  SHF.R.U32.HI R17, RZ, 0x10, R6 ;  /* 0x00000010ff117819 */ /* 0x000fe40000011606 */
[----:B------:R-:W-:-:S05]  /*f820*/  LOP3.LUT R8, R6, 0xffff, RZ, 0xc0, !PT ;  /* 0x0000ffff06087812 */ /* 0x000fca00078ec0ff */
[----:B------:R-:W1:Y:S01]  /*f830*/  MUFU.EX2 R43, R43 ;  /* 0x0000002b002b7308 */ /* 0x000e620000000800 */
[----:B------:R-:W-:Y:S01]  /*f840*/  LOP3.LUT R19, R6, 0xff, RZ, 0xc0, !PT ;  /* 0x000000ff06137812 */ /* 0x000fe200078ec0ff */
[C---:B------:R-:W-:Y:S01]  /*f850*/  FMUL.FTZ R67, R0.reuse, UR19 ;  /* 0x0000001300437c20 */ /* 0x040fe20008410000 */
[----:B------:R-:W-:Y:S02]  /*f860*/  FSEL R13, R3, RZ, P2 ;  /* 0x000000ff030d7208 */ /* 0x000fe40001000000 */
[----:B------:R-:W-:Y:S02]  /*f870*/  SHF.R.U32.HI R6, RZ, 0x18, R6 ;  /* 0x00000018ff067819 */ /* 0x000fe40000011606 */
[----:B------:R-:W-:Y:S02]  /*f880*/  LOP3.LUT R17, R17, 0xff, RZ, 0xc0, !PT ;  /* 0x000000ff11117812 */ /* 0x000fe400078ec0ff */
[----:B------:R-:W-:Y:S01]  /*f890*/  FSETP.NEU.FTZ.AND P2, PT, R0, -INF , PT ;  /* 0xff8000000000780b */ /* 0x000fe20003f5d000 */
[----:B------:R-:W-:Y:S01]  /*f8a0*/  FADD.FTZ R10, R214, -R13 ;  /* 0x8000000dd60a7221 */ /* 0x000fe20000010000 */
[----:B------:R-:W-:Y:S01]  /*f8b0*/  FSEL R4, R164, RZ, P3 ;  /* 0x000000ffa4047208 */ /* 0x000fe20001800000 */
[----:B------:R-:W-:Y:S01]  /*f8c0*/  IMAD.MOV.U32 R214, RZ, RZ, R54 ;  /* 0x000000ffffd67224 */ /* 0x000fe200078e0036 */
[----:B------:R-:W-:-:S02]  /*f8d0*/  PRMT R17, R17, 0x5410, R6 ;  /* 0x0000541011117816 */ /* 0x000fc40000000006 */
[----:B------:R-:W-:Y:S02]  /*f8e0*/  SHF.R.U32.HI R8, RZ, 0x8, R8 ;  /* 0x00000008ff087819 */ /* 0x000fe40000011608 */
[----:B------:R-:W-:Y:S02]  /*f8f0*/  FSEL R67, R67, RZ, P2 ;  /* 0x000000ff43437208 */ /* 0x000fe40001000000 */
[----:B------:R-:W-:Y:S02]  /*f900*/  FSEL R6, R2, RZ, P1 ;  /* 0x000000ff02067208 */ /* 0x000fe40000800000 */
[----:B------:R-:W-:Y:S02]  /*f910*/  FSEL R15, R0, RZ, P2 ;  /* 0x000000ff000f7208 */ /* 0x000fe40001000000 */
[----:B------:R-:W-:Y:S01]  /*f920*/  PRMT R54, R239, 0x7054, R239 ;  /* 0x00007054ef367816 */ /* 0x000fe200000000ef */
[----:B------:R-:W-:Y:S01]  /*f930*/  FADD.FTZ R4, R215, -R4 ;  /* 0x80000004d7047221 */ /* 0x000fe20000010000 */
[----:B------:R-:W-:Y:S01]  /*f940*/  PRMT R19, R19, 0x5410, R8 ;  /* 0x0000541013137816 */ /* 0x000fe20000000008 */
[----:B------:R-:W-:-:S02]  /*f950*/  IMAD.MOV.U32 R215, RZ, RZ, R55 ;  /* 0x000000ffffd77224 */ /* 0x000fc400078e0037 */
[----:B------:R-:W-:Y:S01]  /*f960*/  FADD.FTZ R13, R213, -R6 ;  /* 0x80000006d50d7221 */ /* 0x000fe20000010000 */
[----:B------:R-:W-:Y:S01]  /*f970*/  FFMA.FTZ R55, R12, UR19, -R67 ;  /* 0x000000130c377c23 */ /* 0x000fe20008010843 */
[----:B------:R-:W-:Y:S01]  /*f980*/  FADD.FTZ R8, R212, -R15 ;  /* 0x8000000fd4087221 */ /* 0x000fe20000010000 */
[----:B------:R-:W-:Y:S01]  /*f990*/  MUFU.EX2 R51, R51 ;  /* 0x0000003300337308 */ /* 0x000fe20000000800 */
[--C-:B------:R-:W-:Y:S01]  /*f9a0*/  FFMA.FTZ R47, R48, UR19, -R173.reuse ;  /* 0x00000013302f7c23 */ /* 0x100fe200080108ad */
[--C-:B------:R-:W-:Y:S01]  /*f9b0*/  FFMA.FTZ R46, R46, UR19, -R173.reuse ;  /* 0x000000132e2e7c23 */ /* 0x100fe200080108ad */
[----:B------:R-:W-:Y:S01]  /*f9c0*/  FFMA.FTZ R45, R50, UR19, -R173 ;  /* 0x00000013322d7c23 */ /* 0x000fe200080108ad */
[--C-:B------:R-:W-:Y:S01]  /*f9d0*/  HSET2.LE.AND R6, R49, R54.reuse, PT ;  /* 0x0000003631067233 */ /* 0x100fe20003803000 */
[--C-:B------:R-:W-:Y:S01]  /*f9e0*/  FFMA.FTZ R49, R14, UR19, -R67.reuse ;  /* 0x000000130e317c23 */ /* 0x100fe20008010843 */
[----:B-1----:R-:W-:Y:S01]  /*f9f0*/  F2FP.F16.F32.PACK_AB R15, R43, R44 ;  /* 0x0000002c2b0f723e */ /* 0x002fe200000000ff */
[----:B------:R-:W-:Y:S01]  /*fa00*/  FFMA.FTZ R48, R16, UR19, -R67 ;  /* 0x0000001310307c23 */ /* 0x000fe20008010843 */
[----:B------:R-:W1:Y:S01]  /*fa10*/  MUFU.EX2 R42, R42 ;  /* 0x0000002a002a7308 */ /* 0x000e620000000800 */
[----:B------:R-:W-:-:S02]  /*fa20*/  HSET2.LE.AND R7, R7, R54, PT ;  /* 0x0000003607077233 */ /* 0x000fc40003803000 */
[----:B------:R-:W-:Y:S01]  /*fa30*/  F2FP.F16.F32.PACK_AB R12, R38, R39 ;  /* 0x00000027260c723e */ /* 0x000fe200000000ff */
[----:B------:R-:W-:Y:S01]  /*fa40*/  IMAD.MOV.U32 R213, RZ, RZ, R59 ;  /* 0x000000ffffd57224 */ /* 0x000fe200078e003b */
[----:B------:R-:W-:Y:S01]  /*fa50*/  LOP3.LUT R6, R6, R15, RZ, 0xc0, !PT ;  /* 0x0000000f06067212 */ /* 0x000fe200078ec0ff */
[----:B------:R-:W-:Y:S01]  /*fa60*/  FMUL.FTZ R59, R13, UR19 ;  /* 0x000000130d3b7c20 */ /* 0x000fe20008410000 */
[----:B------:R-:W-:Y:S01]  /*fa70*/  LOP3.LUT R7, R7, R12, RZ, 0xc0, !PT ;  /* 0x0000000c07077212 */ /* 0x000fe200078ec0ff */
[----:B------:R-:W-:Y:S01]  /*fa80*/  MUFU.EX2 R46, R46 ;  /* 0x0000002e002e7308 */ /* 0x000fe20000000800 */
[----:B------:R-:W3:Y:S01]  /*fa90*/  LDSM.16.MT88.4 R12, [R221+0x9000] ;  /* 0x00900000dd0c783b */ /* 0x000ee20000004200 */
[----:B------:R-:W-:Y:S01]  /*faa0*/  HSET2.LE.AND R57, R57, R54, PT ;  /* 0x0000003639397233 */ /* 0x000fe20003803000 */
[----:B------:R-:W-:-:S05]  /*fab0*/  FMUL.FTZ R63, R4, UR19 ;  /* 0x00000013043f7c20 */ /* 0x000fca0008410000 */
[----:B------:R-:W4:Y:S01]  /*fac0*/  MUFU.EX2 R45, R45 ;  /* 0x0000002d002d7308 */ /* 0x000f220000000800 */
[----:B------:R-:W-:Y:S01]  /*fad0*/  F2FP.F16.F32.PACK_AB R4, R53, R60 ;  /* 0x0000003c3504723e */ /* 0x000fe200000000ff */
[----:B------:R-:W-:-:S06]  /*fae0*/  FFMA.FTZ R50, R18, UR19, -R67 ;  /* 0x0000001312327c23 */ /* 0x000fcc0008010843 */
[----:B------:R-:W-:Y:S08]  /*faf0*/  MUFU.EX2 R49, R49 ;  /* 0x0000003100317308 */ /* 0x000ff00000000800 */
[----:B------:R-:W2:Y:S01]  /*fb00*/  MUFU.EX2 R48, R48 ;  /* 0x0000003000307308 */ /* 0x000ea20000000800 */
[----:B------:R-:W-:Y:S01]  /*fb10*/  IMAD.MOV.U32 R212, RZ, RZ, R58 ;  /* 0x000000ffffd47224 */ /* 0x000fe200078e003a */
[----:B------:R-:W-:Y:S01]  /*fb20*/  LOP3.LUT R4, R57, R4, RZ, 0xc0, !PT ;  /* 0x0000000439047212 */ /* 0x000fe200078ec0ff */
[----:B------:R-:W-:Y:S01]  /*fb30*/  FMUL.FTZ R58, R10, UR19 ;  /* 0x000000130a3a7c20 */ /* 0x000fe20008410000 */
[----:B------:R-:W-:-:S04]  /*fb40*/  HSET2.LE.AND R5, R5, R54, PT ;  /* 0x0000003605057233 */ /* 0x000fc80003803000 */
[----:B------:R-:W-:Y:S01]  /*fb50*/  MUFU.EX2 R52, R52 ;  /* 0x0000003400347308 */ /* 0x000fe20000000800 */
[----:B------:R-:W-:Y:S01]  /*fb60*/  FMUL.FTZ R57, R8, UR19 ;  /* 0x0000001308397c20 */ /* 0x000fe20008410000 */
[----:B-1----:R-:W-:-:S06]  /*fb70*/  F2FP.F16.F32.PACK_AB R10, R42, R51 ;  /* 0x000000332a0a723e */ /* 0x002fcc00000000ff */
[----:B------:R-:W1:Y:S01]  /*fb80*/  MUFU.EX2 R47, R47 ;  /* 0x0000002f002f7308 */ /* 0x000e620000000800 */
[----:B------:R-:W-:Y:S02]  /*fb90*/  LOP3.LUT R5, R5, R10, RZ, 0xc0, !PT ;  /* 0x0000000a05057212 */ /* 0x000fe400078ec0ff */
[----:B------:R-:W-:-:S05]  /*fba0*/  HSET2.LE.AND R10, R11, R54, PT ;  /* 0x000000360b0a7233 */ /* 0x000fca0003803000 */
[----:B------:R-:W-:Y:S01]  /*fbb0*/  MUFU.EX2 R55, R55 ;  /* 0x0000003700377308 */ /* 0x000fe20000000800 */
[----:B----4-:R-:W-:Y:S02]  /*fbc0*/  F2FP.F16.F32.PACK_AB R11, R45, R46 ;  /* 0x0000002e2d0b723e */ /* 0x010fe400000000ff */
[----:B------:R-:W-:-:S05]  /*fbd0*/  HSET2.LE.AND R9, R9, R54, PT ;  /* 0x0000003609097233 */ /* 0x000fca0003803000 */
[----:B------:R-:W4:Y:S01]  /*fbe0*/  MUFU.EX2 R50, R50 ;  /* 0x0000003200327308 */ /* 0x000f220000000800 */
[----:B--2---:R-:W-:Y:S02]  /*fbf0*/  F2FP.F16.F32.PACK_AB R16, R48, R49 ;  /* 0x000000313010723e */ /* 0x004fe400000000ff */
[----:B------:R-:W-:-:S05]  /*fc00*/  LOP3.LUT R10, R10, R11, RZ, 0xc0, !PT ;  /* 0x0000000b0a0a7212 */ /* 0x000fca00078ec0ff */
[----:B------:R-:W2:Y:S01]  /*fc10*/  MUFU.EX2 R63, R63 ;  /* 0x0000003f003f7308 */ /* 0x000ea20000000800 */
[----:B------:R-:W-:-:S07]  /*fc20*/  LOP3.LUT R11, R9, R16, RZ, 0xc0, !PT ;  /* 0x00000010090b7212 */ /* 0x000fce00078ec0ff */
[----:B------:R-:W3:Y:S01]  /*fc30*/  MUFU.EX2 R58, R58 ;  /* 0x0000003a003a7308 */ /* 0x000ee20000000800 */
[----:B------:R-:W-:-:S07]  /*fc40*/  HSET2.LE.AND R8, R19, R54, PT ;  /* 0x0000003613087233 */ /* 0x000fce0003803000 */
[----:B------:R-:W3:Y:S01]  /*fc50*/  MUFU.EX2 R59, R59 ;  /* 0x0000003b003b7308 */ /* 0x000ee20000000800 */
[----:B-1----:R-:W-:-:S07]  /*fc60*/  F2FP.F16.F32.PACK_AB R9, R47, R52 ;  /* 0x000000342f09723e */ /* 0x002fce00000000ff */
[----:B------:R-:W1:Y:S01]  /*fc70*/  MUFU.EX2 R57, R57 ;  /* 0x0000003900397308 */ /* 0x000e620000000800 */
[----:B------:R-:W-:Y:S02]  /*fc80*/  LOP3.LUT R8, R8, R9, RZ, 0xc0, !PT ;  /* 0x0000000908087212 */ /* 0x000fe400078ec0ff */
[----:B------:R-:W-:Y:S02]  /*fc90*/  HSET2.LE.AND R9, R17, R54, PT ;  /* 0x0000003611097233 */ /* 0x000fe40003803000 */
[----:B----4-:R-:W-:Y:S01]  /*fca0*/  F2FP.F16.F32.PACK_AB R16, R50, R55 ;  /* 0x000000373210723e */ /* 0x010fe200000000ff */
[-C--:B--2---:R-:W-:Y:S01]  /*fcb0*/  FMUL.FTZ R160, R160, R63.reuse ;  /* 0x0000003fa0a07220 */ /* 0x084fe20000410000 */
[----:B------:R-:W-:Y:S01]  /*fcc0*/  FMUL.FTZ R161, R161, R63 ;  /* 0x0000003fa1a17220 */ /* 0x000fe20000410000 */
[----:B---3--:R-:W-:Y:S01]  /*fcd0*/  FMUL.FTZ R162, R162, R58 ;  /* 0x0000003aa2a27220 */ /* 0x008fe20000410000 */
[----:B------:R-:W-:Y:S01]  /*fce0*/  LOP3.LUT R9, R9, R16, RZ, 0xc0, !PT ;  /* 0x0000001009097212 */ /* 0x000fe200078ec0ff */
[-C--:B------:R-:W-:Y:S01]  /*fcf0*/  FMUL.FTZ R163, R163, R58.reuse ;  /* 0x0000003aa3a37220 */ /* 0x080fe20000410000 */
[-C--:B------:R-:W-:Y:S01]  /*fd00*/  FMUL.FTZ R156, R156, R59.reuse ;  /* 0x0000003b9c9c7220 */ /* 0x080fe20000410000 */
[----:B------:R-:W-:Y:S01]  /*fd10*/  FMUL.FTZ R157, R157, R59 ;  /* 0x0000003b9d9d7220 */ /* 0x000fe20000410000 */
[-C--:B------:R-:W-:Y:S01]  /*fd20*/  FMUL.FTZ R148, R148, R63.reuse ;  /* 0x0000003f94947220 */ /* 0x080fe20000410000 */
[----:B------:R-:W-:Y:S01]  /*fd30*/  FMUL.FTZ R149, R149, R63 ;  /* 0x0000003f95957220 */ /* 0x000fe20000410000 */
[-C--:B------:R-:W-:Y:S01]  /*fd40*/  FMUL.FTZ R150, R150, R58.reuse ;  /* 0x0000003a96967220 */ /* 0x080fe20000410000 */
[----:B------:R-:W-:Y:S01]  /*fd50*/  FMUL.FTZ R152, R152, R59 ;  /* 0x0000003b98987220 */ /* 0x000fe20000410000 */
[-C--:B-1----:R-:W-:Y:S01]  /*fd60*/  FMUL.FTZ R158, R158, R57.reuse ;  /* 0x000000399e9e7220 */ /* 0x082fe20000410000 */
[----:B------:R-:W-:Y:S01]  /*fd70*/  FMUL.FTZ R159, R159, R57 ;  /* 0x000000399f9f7220 */ /* 0x000fe20000410000 */
[----:B------:R-:W-:Y:S01]  /*fd80*/  FMUL.FTZ R153, R153, R59 ;  /* 0x0000003b99997220 */ /* 0x000fe20000410000 */
[-C--:B------:R-:W-:Y:S01]  /*fd90*/  FMUL.FTZ R154, R154, R57.reuse ;  /* 0x000000399a9a7220 */ /* 0x080fe20000410000 */
[----:B------:R-:W-:Y:S01]  /*fda0*/  FMUL.FTZ R155, R155, R57 ;  /* 0x000000399b9b7220 */ /* 0x000fe20000410000 */
[-C--:B------:R-:W-:Y:S01]  /*fdb0*/  FMUL.FTZ R151, R151, R58.reuse ;  /* 0x0000003a97977220 */ /* 0x080fe20000410000 */
[-C--:B------:R-:W-:Y:S01]  /*fdc0*/  HMMA.16816.F32 R160, R4, R12.reuse, R160 ;  /* 0x0000000c04a0723c */ /* 0x080fe200000018a0 */
[-C--:B------:R-:W-:Y:S01]  /*fdd0*/  FMUL.FTZ R68, R68, R63.reuse ;  /* 0x0000003f44447220 */ /* 0x080fe20000410000 */
[----:B------:R-:W-:Y:S01]  /*fde0*/  FMUL.FTZ R69, R69, R63 ;  /* 0x0000003f45457220 */ /* 0x000fe20000410000 */
[-C--:B------:R-:W-:Y:S01]  /*fdf0*/  FMUL.FTZ R70, R70, R58.reuse ;  /* 0x0000003a46467220 */ /* 0x080fe20000410000 */
[-C--:B------:R-:W-:Y:S01]  /*fe00*/  FMUL.FTZ R71, R71, R58.reuse ;  /* 0x0000003a47477220 */ /* 0x080fe20000410000 */
        /* <DEDUP_REMOVED lines=9> */
[-C--:B------:R-:W-:Y:S01]  /*fea0*/  FMUL.FTZ R76, R76, R59.reuse ;  /* 0x0000003b4c4c7220 */ /* 0x080fe20000410000 */
[----:B------:R-:W-:Y:S01]  /*feb0*/  FMUL.FTZ R77, R77, R59 ;  /* 0x0000003b4d4d7220 */ /* 0x000fe20000410000 */
[-C--:B------:R-:W-:Y:S01]  /*fec0*/  FMUL.FTZ R78, R78, R57.reuse ;  /* 0x000000394e4e7220 */ /* 0x080fe20000410000 */
[----:B------:R-:W-:Y:S01]  /*fed0*/  FMUL.FTZ R79, R79, R57 ;  /* 0x000000394f4f7220 */ /* 0x000fe20000410000 */
[C---:B------:R-:W-:Y:S01]  /*fee0*/  HMMA.16816.F32 R148, R4.reuse, R14, R148 ;  /* 0x0000000e0494723c */ /* 0x040fe20000001894 */
[----:B------:R-:W1:Y:S01]  /*fef0*/  LDSM.16.MT88.4 R12, [R170+0x9000] ;  /* 0x00900000aa0c783b */ /* 0x000e620000004200 */
[-C--:B------:R-:W-:Y:S01]  /*ff00*/  FMUL.FTZ R83, R83, R58.reuse ;  /* 0x0000003a53537220 */ /* 0x080fe20000410000 */
        /* <DEDUP_REMOVED lines=8> */
[-C--:B------:R-:W-:Y:S01]  /*ff90*/  FMUL.FTZ R96, R96, R63.reuse ;  /* 0x0000003f60607220 */ /* 0x080fe20000410000 */
[----:B------:R-:W-:Y:S01]  /*ffa0*/  FMUL.FTZ R97, R97, R63 ;  /* 0x0000003f61617220 */ /* 0x000fe20000410000 */
[-C--:B------:R-:W-:Y:S01]  /*ffb0*/  FMUL.FTZ R98, R98, R58.reuse ;  /* 0x0000003a62627220 */ /* 0x080fe20000410000 */
        /* <DEDUP_REMOVED lines=21> */
[----:B------:R-:W-:Y:S01]  /*10110*/  LDSM.16.MT88.4 R16, [R221+0xb000] ;  /* 0x00b00000dd10783b */ /* 0x000fe20000004200 */
[-C--:B-1----:R-:W-:Y:S06]  /*10120*/  HMMA.16816.F32 R68, R4, R12.reuse, R68 ;  /* 0x0000000c0444723c */ /* 0x082fec0000001844 */
[C---:B------:R-:W-:Y:S06]  /*10130*/  HMMA.16816.F32 R72, R8.reuse, R12, R72 ;  /* 0x0000000c0848723c */ /* 0x040fec0000001848 */
[-C--:B------:R-:W-:Y:S06]  /*10140*/  HMMA.16816.F32 R76, R8, R14.reuse, R76 ;  /* 0x0000000e084c723c */ /* 0x080fec000000184c */
[C---:B------:R-:W-:Y:S01]  /*10150*/  HMMA.16816.F32 R80, R4.reuse, R14, R80 ;  /* 0x0000000e0450723c */ /* 0x040fe20000001850 */
[----:B------:R-:W1:Y:S05]  /*10160*/  LDSM.16.MT88.4 R12, [R221+0xa000] ;  /* 0x00a00000dd0c783b */ /* 0x000e6a0000004200 */
[-C--:B-1----:R-:W-:Y:S06]  /*10170*/  HMMA.16816.F32 R84, R4, R12.reuse, R84 ;  /* 0x0000000c0454723c */ /* 0x082fec0000001854 */
[C---:B------:R-:W-:Y:S06]  /*10180*/  HMMA.16816.F32 R88, R8.reuse, R12, R88 ;  /* 0x0000000c0858723c */ /* 0x040fec0000001858 */
[-C--:B------:R-:W-:Y:S06]  /*10190*/  HMMA.16816.F32 R92, R8, R14.reuse, R92 ;  /* 0x0000000e085c723c */ /* 0x080fec000000185c */
[C---:B------:R-:W-:Y:S01]  /*101a0*/  HMMA.16816.F32 R96, R4.reuse, R14, R96 ;  /* 0x0000000e0460723c */ /* 0x040fe20000001860 */
[----:B------:R-:W1:Y:S01]  /*101b0*/  LDSM.16.MT88.4 R12, [R170+0xa000] ;  /* 0x00a00000aa0c783b */ /* 0x000e620000004200 */
[-C--:B------:R-:W-:Y:S01]  /*101c0*/  FMUL.FTZ R116, R116, R59.reuse ;  /* 0x0000003b74747220 */ /* 0x080fe20000410000 */
[-C--:B------:R-:W-:Y:S01]  /*101d0*/  FMUL.FTZ R117, R117, R59.reuse ;  /* 0x0000003b75757220 */ /* 0x080fe20000410000 */
[-C--:B------:R-:W-:Y:S01]  /*101e0*/  FMUL.FTZ R140, R140, R59.reuse ;  /* 0x0000003b8c8c7220 */ /* 0x080fe20000410000 */
[-C--:B------:R-:W-:Y:S01]  /*101f0*/  FMUL.FTZ R141, R141, R59.reuse ;  /* 0x0000003b8d8d7220 */ /* 0x080fe20000410000 */
[-C--:B------:R-:W-:Y:S01]  /*10200*/  FMUL.FTZ R124, R124, R59.reuse ;  /* 0x0000003b7c7c7220 */ /* 0x080fe20000410000 */
[-C--:B------:R-:W-:Y:S01]  /*10210*/  FMUL.FTZ R125, R125, R59.reuse ;  /* 0x0000003b7d7d7220 */ /* 0x080fe20000410000 */
[-C--:B-1----:R-:W-:Y:S06]  /*10220*/  HMMA.16816.F32 R100, R4, R12.reuse, R100 ;  /* 0x0000000c0464723c */ /* 0x082fec0000001864 */
[C---:B------:R-:W-:Y:S06]  /*10230*/  HMMA.16816.F32 R104, R8.reuse, R12, R104 ;  /* 0x0000000c0868723c */ /* 0x040fec0000001868 */
[-C--:B------:R-:W-:Y:S06]  /*10240*/  HMMA.16816.F32 R108, R8, R14.reuse, R108 ;  /* 0x0000000e086c723c */ /* 0x080fec000000186c */
[----:B------:R-:W-:Y:S01]  /*10250*/  HMMA.16816.F32 R144, R4, R14, R144 ;  /* 0x0000000e0490723c */ /* 0x000fe20000001890 */
[----:B------:R-:W1:Y:S01]  /*10260*/  LDSM.16.MT88.4 R12, [R170+0xb000] ;  /* 0x00b00000aa0c783b */ /* 0x000e620000004200 */
[----:B------:R-:W-:Y:S01]  /*10270*/  FMUL.FTZ R132, R132, R59 ;  /* 0x0000003b84847220 */ /* 0x000fe20000410000 */
[-C--:B------:R-:W-:Y:S01]  /*10280*/  FMUL.FTZ R118, R118, R57.reuse ;  /* 0x0000003976767220 */ /* 0x080fe20000410000 */
[----:B------:R-:W-:Y:S01]  /*10290*/  FMUL.FTZ R119, R119, R57 ;  /* 0x0000003977777220 */ /* 0x000fe20000410000 */
[----:B------:R-:W-:Y:S01]  /*102a0*/  FMUL.FTZ R133, R133, R59 ;  /* 0x0000003b85857220 */ /* 0x000fe20000410000 */
[-C--:B------:R-:W-:Y:S01]  /*102b0*/  FMUL.FTZ R142, R142, R57.reuse ;  /* 0x000000398e8e7220 */ /* 0x080fe20000410000 */
[-C--:B------:R-:W-:Y:S01]  /*102c0*/  FMUL.FTZ R143, R143, R57.reuse ;  /* 0x000000398f8f7220 */ /* 0x080fe20000410000 */
[-C--:B------:R-:W-:Y:S01]  /*102d0*/  FMUL.FTZ R126, R126, R57.reuse ;  /* 0x000000397e7e7220 */ /* 0x080fe20000410000 */
[-C--:B------:R-:W-:Y:S01]  /*102e0*/  FMUL.FTZ R127, R127, R57.reuse ;  /* 0x000000397f7f7220 */ /* 0x080fe20000410000 */
[-C--:B------:R-:W-:Y:S01]  /*102f0*/  FMUL.FTZ R134, R134, R57.reuse ;  /* 0x0000003986867220 */ /* 0x080fe20000410000 */
[----:B------:R-:W-:Y:S01]  /*10300*/  FMUL.FTZ R135, R135, R57 ;  /* 0x0000003987877220 */ /* 0x000fe20000410000 */
[C---:B------:R-:W-:Y:S06]  /*10310*/  HMMA.16816.F32 R116, R8.reuse, R16, R116 ;  /* 0x000000100874723c */ /* 0x040fec0000001874 */
[C---:B------:R-:W-:Y:S06]  /*10320*/  HMMA.16816.F32 R140, R8.reuse, R18, R140 ;  /* 0x00000012088c723c */ /* 0x040fec000000188c */
[C---:B-1----:R-:W-:Y:S06]  /*10330*/  HMMA.16816.F32 R124, R8.reuse, R12, R124 ;  /* 0x0000000c087c723c */ /* 0x042fec000000187c */
[----:B------:R-:W-:Y:S01]  /*10340*/  HMMA.16816.F32 R132, R8, R14, R132 ;  /* 0x0000000e0884723c */ /* 0x000fe20000001884 */
[----:B------:R-:W2:Y:S01]  /*10350*/  LDL.LU.64 R8, [R1+0x20] ;  /* 0x0000200001087983 */ /* 0x000ea20000300a00 */
        /* <DEDUP_REMOVED lines=16> */
[----:B------:R-:W-:Y:S01]  /*10460*/  HMMA.16816.F32 R112, R4, R16, R112 ;  /* 0x000000100470723c */ /* 0x000fe20000001870 */
[----:B------:R-:W-:-:S06]  /*10470*/  VIADD R217, R240, 0x1715609d ;  /* 0x1715609df0d97836 */ /* 0x000fcc0000000000 */
[----:B------:R-:W-:Y:S01]  /*10480*/  IMAD.MOV.U32 R16, RZ, RZ, R224 ;  /* 0x000000ffff107224 */ /* 0x000fe200078e00e0 */
[----:B------:R-:W-:Y:S01]  /*10490*/  HMMA.16816.F32 R120, R4, R18, R120 ;  /* 0x000000120478723c */ /* 0x000fe20000001878 */
[----:B------:R-:W-:-:S05]  /*104a0*/  IMAD.MOV.U32 R10, RZ, RZ, R230 ;  /* 0x000000ffff0a7224 */ /* 0x000fca00078e00e6 */
[C---:B------:R-:W-:Y:S06]  /*104b0*/  HMMA.16816.F32 R136, R4.reuse, R12, R136 ;  /* 0x0000000c0488723c */ /* 0x040fec0000001888 */
[----:B------:R-:W-:Y:S07]  /*104c0*/  HMMA.16816.F32 R128, R4, R14, R128 ;  /* 0x0000000e0480723c */ /* 0x000fee0000001880 */
[----:B------:R-:W-:Y:S01]  /*104d0*/  LOP3.LUT R4, R213, R10, R217, 0x96, !PT ;  /* 0x0000000ad5047212 */ /* 0x000fe200078e96d9 */
[----:B------:R-:W-:-:S02]  /*104e0*/  VIADD R212, R241, 0x646e171e ;  /* 0x646e171ef1d47836 */ /* 0x000fc40000000000 */
[----:B------:R-:W-:Y:S02]  /*104f0*/  FFMA.FTZ R205, R23, UR19, -R56 ;  /* 0x0000001317cd7c23 */ /* 0x000fe40008010838 */
[----:B------:R-:W-:-:S04]  /*10500*/  IMAD.WIDE.U32 R12, R4, -0x2daee0ad, RZ ;  /* 0xd2511f53040c7825 */ /* 0x000fc800078e00ff */
[----:B------:R-:W-:Y:S01]  /*10510*/  FFMA.FTZ R198, R21, UR19, -R56 ;  /* 0x0000001315c67c23 */ /* 0x000fe20008010838 */
[----:B------:R-:W-:Y:S01]  /*10520*/  IMAD.MOV.U32 R11, RZ, RZ, R231 ;  /* 0x000000ffff0b7224 */ /* 0x000fe200078e00e7 */
[----:B------:R-:W-:Y:S01]  /*10530*/  LOP3.LUT R11, R12, 0xffff, RZ, 0xc0, !PT ;  /* 0x0000ffff0c0b7812 */ /* 0x000fe200078ec0ff */
[----:B------:R-:W-:Y:S01]  /*10540*/  FFMA.FTZ R211, R26, UR19, -R61 ;  /* 0x000000131ad37c23 */ /* 0x000fe2000801083d */
[----:B------:R-:W-:Y:S01]  /*10550*/  LOP3.LUT R4, R13, R214, R212, 0x96, !PT ;  /* 0x000000d60d047212 */ /* 0x000fe200078e96d4 */
[----:B------:R-:W-:Y:S01]  /*10560*/  FFMA.FTZ R207, R27, UR19, -R56 ;  /* 0x000000131bcf7c23 */ /* 0x000fe20008010838 */
[----:B------:R-:W-:Y:S01]  /*10570*/  SHF.R.U32.HI R13, RZ, 0x18, R12 ;  /* 0x00000018ff0d7819 */ /* 0x000fe2000001160c */
[----:B------:R-:W-:Y:S01]  /*10580*/  FFMA.FTZ R200, R25, UR19, -R56 ;  /* 0x0000001319c87c23 */ /* 0x000fe20008010838 */
[----:B------:R-:W-:Y:S01]  /*10590*/  MUFU.EX2 R205, R205 ;  /* 0x000000cd00cd7308 */ /* 0x000fe20000000800 */
[----:B------:R-:W-:Y:S01]  /*105a0*/  LOP3.LUT R15, R4, 0xffff, RZ, 0xc0, !PT ;  /* 0x0000ffff040f7812 */ /* 0x000fe200078ec0ff */
[----:B------:R-:W-:-:S02]  /*105b0*/  IMAD.MOV.U32 R17, RZ, RZ, R225 ;  /* 0x000000ffff117224 */ /* 0x000fc400078e00e1 */
[--C-:B------:R-:W-:Y:S01]  /*105c0*/  FFMA.FTZ R209, R22, UR19, -R61.reuse ;  /* 0x0000001316d17c23 */ /* 0x100fe2000801083d */
[----:B------:R-:W-:Y:S01]  /*105d0*/  FFMA.FTZ R202, R20, UR19, -R61 ;  /* 0x0000001314ca7c23 */ /* 0x000fe2000801083d */
[----:B------:R-:W-:Y:S02]  /*105e0*/  IMAD.MOV.U32 R219, RZ, RZ, R189 ;  /* 0x000000ffffdb7224 */ /* 0x000fe400078e00bd */
[----:B------:R-:W-:Y:S01]  /*105f0*/  FFMA.FTZ R190, R190, UR19, -R173 ;  /* 0x00000013bebe7c23 */ /* 0x000fe200080108ad */
[----:B------:R-:W-:Y:S01]  /*10600*/  FFMA.FTZ R185, R31, UR19, -R67 ;  /* 0x000000131fb97c23 */ /* 0x000fe20008010843 */
[----:B------:R-:W1:Y:S01]  /*10610*/  MUFU.EX2 R198, R198 ;  /* 0x000000c600c67308 */ /* 0x000e620000000800 */
[----:B------:R-:W-:Y:S01]  /*10620*/  SHF.R.U32.HI R15, RZ, 0x8, R15 ;  /* 0x00000008ff0f7819 */ /* 0x000fe2000001160f */
[--C-:B------:R-:W-:Y:S01]  /*10630*/  FFMA.FTZ R191, R188, UR19, -R173.reuse ;  /* 0x00000013bcbf7c23 */ /* 0x100fe200080108ad */
[--C-:B------:R-:W-:Y:S01]  /*10640*/  FFMA.FTZ R196, R30, UR19, -R173.reuse ;  /* 0x000000131ec47c23 */ /* 0x100fe200080108ad */
[----:B------:R-:W-:Y:S01]  /*10650*/  UIADD3 UR4, UR4, 0x1, URZ ;  /* 0x0000000104047890 */ /* 0x000fe2000fffe03f */
[----:B------:R-:W-:Y:S01]  /*10660*/  FFMA.FTZ R213, R244, UR19, -R173 ;  /* 0x00000013f4d57c23 */ /* 0x000fe200080108ad */
[----:B------:R-:W-:Y:S01]  /*10670*/  FFMA.FTZ R216, R216, UR19, -R67 ;  /* 0x00000013d8d87c23 */ /* 0x000fe20008010843 */
[--C-:B------:R-:W-:Y:S01]  /*10680*/  FFMA.FTZ R203, R203, UR19, -R56.reuse ;  /* 0x00000013cbcb7c23 */ /* 0x100fe20008010838 */
[----:B------:R-:W-:Y:S01]  /*10690*/  MUFU.EX2 R211, R211 ;  /* 0x000000d300d37308 */ /* 0x000fe20000000800 */
[----:B------:R-:W-:Y:S01]  /*106a0*/  FFMA.FTZ R201, R201, UR19, -R56 ;  /* 0x00000013c9c97c23 */ /* 0x000fe20008010838 */
[----:B------:R-:W-:Y:S01]  /*106b0*/  FFMA.FTZ R51, R251, R58, R51 ;  /* 0x0000003afb337223 */ /* 0x000fe20000010033 */
[----:B------:R-:W-:Y:S01]  /*106c0*/  FFMA.FTZ R52, R249, R59, R52 ;  /* 0x0000003bf9347223 */ /* 0x000fe20000010034 */
[--C-:B------:R-:W-:Y:S01]  /*106d0*/  FFMA.FTZ R165, R165, UR19, -R173.reuse ;  /* 0x00000013a5a57c23 */ /* 0x100fe200080108ad */
[--C-:B------:R-:W-:Y:S01]  /*106e0*/  FFMA.FTZ R166, R166, UR19, -R173.reuse ;  /* 0x00000013a6a67c23 */ /* 0x100fe200080108ad */
[--C-:B------:R-:W-:Y:S01]  /*106f0*/  FFMA.FTZ R167, R167, UR19, -R173.reuse ;  /* 0x00000013a7a77c23 */ /* 0x100fe200080108ad */
[----:B------:R-:W-:Y:S01]  /*10700*/  FFMA.FTZ R172, R172, UR19, -R173 ;  /* 0x00000013acac7c23 */ /* 0x000fe200080108ad */
[----:B------:R-:W-:Y:S01]  /*10710*/  MUFU.EX2 R207, R207 ;  /* 0x000000cf00cf7308 */ /* 0x000fe20000000800 */
[--C-:B------:R-:W-:Y:S01]  /*10720*/  FFMA.FTZ R64, R64, UR19, -R67.reuse ;  /* 0x0000001340407c23 */ /* 0x100fe20008010843 */
[----:B------:R-:W-:Y:S01]  /*10730*/  FFMA.FTZ R66, R66, UR19, -R67 ;  /* 0x0000001342427c23 */ /* 0x000fe20008010843 */
[----:B------:R-:W-:Y:S01]  /*10740*/  FFMA.FTZ R40, R40, UR19, -R56 ;  /* 0x0000001328287c23 */ /* 0x000fe20008010838 */
[----:B------:R-:W-:Y:S01]  /*10750*/  FFMA.FTZ R34, R34, UR19, -R61 ;  /* 0x0000001322227c23 */ /* 0x000fe2000801083d */
[----:B------:R-:W-:Y:S01]  /*10760*/  FFMA.FTZ R55, R252, R57, R55 ;  /* 0x00000039fc377223 */ /* 0x000fe20000010037 */
[----:B------:R3:W5:Y:S02]  /*10770*/  LDL.LU.64 R230, [R1+0x38] ;  /* 0x0000380001e67983 */ /* 0x0007640000300a00 */
[----:B------:R-:W-:Y:S01]  /*10780*/  MUFU.EX2 R200, R200 ;  /* 0x000000c800c87308 */ /* 0x000fe20000000800 */
[----:B------:R-:W-:Y:S01]  /*10790*/  SHF.R.U32.HI R17, RZ, 0x18, R4 ;  /* 0x00000018ff117819 */ /* 0x000fe20000011604 */
[----:B------:R-:W-:Y:S01]  /*107a0*/  FFMA.FTZ R189, R187, UR19, -R173 ;  /* 0x00000013bbbd7c23 */ /* 0x000fe200080108ad */
[--C-:B------:R-:W-:Y:S01]  /*107b0*/  FFMA.FTZ R187, R186, UR19, -R67.reuse ;  /* 0x00000013babb7c23 */ /* 0x100fe20008010843 */
[--C-:B------:R-:W-:Y:S01]  /*107c0*/  FFMA.FTZ R186, R29, UR19, -R67.reuse ;  /* 0x000000131dba7c23 */ /* 0x100fe20008010843 */
[----:B------:R-:W-:Y:S01]  /*107d0*/  IMAD.WIDE.U32 R214, R169, -0x326172a9, RZ ;  /* 0xcd9e8d57a9d67825 */ /* 0x000fe200078e00ff */
[----:B------:R-:W-:Y:S02]  /*107e0*/  LDSM.16.MT88.4 R20, [R170+0xa400] ;  /* 0x00a40000aa14783b */ /* 0x000fe40000004200 */
[----:B------:R-:W-:Y:S01]  /*107f0*/  MUFU.EX2 R209, R209 ;  /* 0x000000d100d17308 */ /* 0x000fe20000000800 */
[----:B------:R-:W-:-:S07]  /*10800*/  FFMA.FTZ R188, R28, UR19, -R67 ;  /* 0x000000131cbc7c23 */ /* 0x000fce0008010843 */
[----:B------:R-:W-:Y:S01]  /*10810*/  MUFU.EX2 R202, R202 ;  /* 0x000000ca00ca7308 */ /* 0x000fe20000000800 */
[----:B------:R-:W-:Y:S07]  /*10820*/  LDSM.16.MT88.4 R28, [R170+0x9400] ;  /* 0x00940000aa1c783b */ /* 0x000fee0000004200 */
[----:B------:R-:W-:Y:S08]  /*10830*/  MUFU.EX2 R190, R190 ;  /* 0x000000be00be7308 */ /* 0x000ff00000000800 */
[----:B------:R-:W-:Y:S08]  /*10840*/  MUFU.EX2 R185, R185 ;  /* 0x000000b900b97308 */ /* 0x000ff00000000800 */
[----:B------:R-:W-:Y:S08]  /*10850*/  MUFU.EX2 R196, R196 ;  /* 0x000000c400c47308 */ /* 0x000ff00000000800 */
[----:B------:R-:W-:Y:S01]  /*10860*/  MUFU.EX2 R191, R191 ;  /* 0x000000bf00bf7308 */ /* 0x000fe20000000800 */
[----:B--2---:R-:W-:-:S07]  /*10870*/  LOP3.LUT R5, R9, R16, R217, 0x96, !PT ;  /* 0x0000001009057212 */ /* 0x004fce00078e96d9 */
[----:B------:R-:W-:Y:S01]  /*10880*/  MUFU.EX2 R213, R213 ;  /* 0x000000d500d57308 */ /* 0x000fe20000000800 */
[----:B------:R-:W-:-:S07]  /*10890*/  IMAD.MOV.U32 R229, RZ, RZ, R219 ;  /* 0x000000ffffe57224 */ /* 0x000fce00078e00db */
[----:B------:R-:W-:Y:S01]  /*108a0*/  MUFU.EX2 R216, R216 ;  /* 0x000000d800d87308 */ /* 0x000fe20000000800 */
[----:B------:R-:W-:-:S04]  /*108b0*/  IMAD.WIDE.U32 R8, R5, -0x2daee0ad, RZ ;  /* 0xd2511f5305087825 */ /* 0x000fc800078e00ff */
[----:B------:R-:W-:Y:S01]  /*108c0*/  FADD.FTZ R42, R42, R51 ;  /* 0x000000332a2a7221 */ /* 0x000fe20000010000 */
[----:B------:R-:W-:Y:S02]  /*108d0*/  FADD.FTZ R47, R47, R52 ;  /* 0x000000342f2f7221 */ /* 0x000fe40000010000 */
[----:B------:R-:W-:Y:S01]  /*108e0*/  MUFU.EX2 R165, R165 ;  /* 0x000000a500a57308 */ /* 0x000fe20000000800 */
[----:B------:R-:W-:-:S07]  /*108f0*/  LOP3.LUT R6, R8, 0xffff, RZ, 0xc0, !PT ;  /* 0x0000ffff08067812 */ /* 0x000fce00078ec0ff */
[----:B------:R-:W-:Y:S01]  /*10900*/  MUFU.EX2 R166, R166 ;  /* 0x000000a600a67308 */ /* 0x000fe20000000800 */
[----:B------:R-:W-:-:S07]  /*10910*/  SHF.R.U32.HI R10, RZ, 0x10, R8 ;  /* 0x00000010ff0a7819 */ /* 0x000fce0000011608 */
[----:B------:R-:W-:Y:S01]  /*10920*/  MUFU.EX2 R64, R64 ;  /* 0x0000004000407308 */ /* 0x000fe20000000800 */
[----:B------:R-:W-:-:S07]  /*10930*/  LOP3.LUT R19, R8, 0xff, RZ, 0xc0, !PT ;  /* 0x000000ff08137812 */ /* 0x000fce00078ec0ff */
[----:B------:R-:W-:Y:S01]  /*10940*/  MUFU.EX2 R167, R167 ;  /* 0x000000a700a77308 */ /* 0x000fe20000000800 */
[----:B------:R-:W-:-:S07]  /*10950*/  SHF.R.U32.HI R7, RZ, 0x18, R8 ;  /* 0x00000018ff077819 */ /* 0x000fce0000011608 */
[----:B------:R-:W-:Y:S01]  /*10960*/  MUFU.EX2 R172, R172 ;  /* 0x000000ac00ac7308 */ /* 0x000fe20000000800 */
[----:B------:R-:W-:Y:S01]  /*10970*/  SHF.R.U32.HI R6, RZ, 0x8, R6 ;  /* 0x00000008ff067819 */ /* 0x000fe20000011606 */
[----:B------:R-:W-:Y:S01]  /*10980*/  FADD.FTZ R50, R50, R55 ;  /* 0x0000003732327221 */ /* 0x000fe20000010000 */
[----:B------:R-:W-:Y:S01]  /*10990*/  SHF.R.U32.HI R8, RZ, 0x10, R12 ;  /* 0x00000010ff087819 */ /* 0x000fe2000001160c */
[----:B------:R3:W5:Y:S01]  /*109a0*/  LDL.LU.64 R224, [R1+0x30] ;  /* 0x0000300001e07983 */ /* 0x0007620000300a00 */
[----:B------:R-:W-:Y:S02]  /*109b0*/  LOP3.LUT R10, R10, 0xff, RZ, 0xc0, !PT ;  /* 0x000000ff0a0a7812 */ /* 0x000fe400078ec0ff */
[----:B------:R-:W-:Y:S01]  /*109c0*/  LOP3.LUT R5, R9, R204, R212, 0x96, !PT ;  /* 0x000000cc09057212 */ /* 0x000fe200078e96d4 */
[----:B------:R-:W-:Y:S01]  /*109d0*/  FFMA.FTZ R204, R24, UR19, -R61 ;  /* 0x0000001318cc7c23 */ /* 0x000fe2000801083d */
[----:B------:R-:W-:Y:S01]  /*109e0*/  PRMT R19, R19, 0x5410, R6 ;  /* 0x0000541013137816 */ /* 0x000fe20000000006 */
[----:B------:R-:W-:Y:S01]  /*109f0*/  MUFU.EX2 R189, R189 ;  /* 0x000000bd00bd7308 */ /* 0x000fe20000000800 */
[----:B------:R-:W-:Y:S01]  /*10a00*/  LOP3.LUT R9, R12, 0xff, RZ, 0xc0, !PT ;  /* 0x000000ff0c097812 */ /* 0x000fe200078ec0ff */
[----:B------:R-:W-:Y:S01]  /*10a10*/  LDSM.16.MT88.4 R24, [R221+0xa400] ;  /* 0x00a40000dd18783b */ /* 0x000fe20000004200 */
[----:B------:R-:W-:-:S02]  /*10a20*/  SHF.R.U32.HI R6, RZ, 0x8, R11 ;  /* 0x00000008ff067819 */ /* 0x000fc4000001160b */
[----:B------:R-:W-:Y:S02]  /*10a30*/  LOP3.LUT R8, R8, 0xff, RZ, 0xc0, !PT ;  /* 0x000000ff08087812 */ /* 0x000fe400078ec0ff */
[----:B------:R-:W-:Y:S02]  /*10a40*/  PRMT R7, R10, 0x5410, R7 ;  /* 0x000054100a077816 */ /* 0x000fe40000000007 */
[----:B------:R-:W-:Y:S02]  /*10a50*/  SHF.R.U32.HI R10, RZ, 0x10, R5 ;  /* 0x00000010ff0a7819 */ /* 0x000fe40000011605 */
[----:B------:R-:W-:Y:S02]  /*10a60*/  PRMT R9, R9, 0x5410, R6 ;  /* 0x0000541009097816 */ /* 0x000fe40000000006 */
[----:B------:R-:W-:Y:S01]  /*10a70*/  PRMT R13, R8, 0x5410, R13 ;  /* 0x00005410080d7816 */ /* 0x000fe2000000000d */
[----:B------:R-:W2:Y:S01]  /*10a80*/  MUFU.EX2 R204, R204 ;  /* 0x000000cc00cc7308 */ /* 0x000ea20000000800 */
[----:B------:R-:W-:-:S02]  /*10a90*/  LOP3.LUT R8, R5, 0xffff, RZ, 0xc0, !PT ;  /* 0x0000ffff05087812 */ /* 0x000fc400078ec0ff */
[----:B------:R-:W-:Y:S02]  /*10aa0*/  LOP3.LUT R11, R5, 0xff, RZ, 0xc0, !PT ;  /* 0x000000ff050b7812 */ /* 0x000fe400078ec0ff */
[----:B------:R-:W-:Y:S02]  /*10ab0*/  SHF.R.U32.HI R6, RZ, 0x18, R5 ;  /* 0x00000018ff067819 */ /* 0x000fe40000011605 */
[----:B------:R-:W-:-:S04]  /*10ac0*/  LOP3.LUT R5, R10, 0xff, RZ, 0xc0, !PT ;  /* 0x000000ff0a057812 */ /* 0x000fc800078ec0ff */
[----:B------:R-:W-:Y:S02]  /*10ad0*/  PRMT R5, R5, 0x5410, R6 ;  /* 0x0000541005057816 */ /* 0x000fe40000000006 */
[----:B------:R-:W-:Y:S02]  /*10ae0*/  LOP3.LUT R6, R4, 0xff, RZ, 0xc0, !PT ;  /* 0x000000ff04067812 */ /* 0x000fe400078ec0ff */
[----:B------:R-:W-:Y:S02]  /*10af0*/  SHF.R.U32.HI R8, RZ, 0x8, R8 ;  /* 0x00000008ff087819 */ /* 0x000fe40000011608 */
[----:B------:R-:W-:Y:S02]  /*10b00*/  PRMT R15, R6, 0x5410, R15 ;  /* 0x00005410060f7816 */ /* 0x000fe4000000000f */
[----:B------:R-:W-:Y:S02]  /*10b10*/  SHF.R.U32.HI R6, RZ, 0x10, R4 ;  /* 0x00000010ff067819 */ /* 0x000fe40000011604 */
[----:B------:R-:W-:-:S02]  /*10b20*/  HSET2.LE.AND R7, R7, R54, PT ;  /* 0x0000003607077233 */ /* 0x000fc40003803000 */
[----:B------:R-:W-:Y:S02]  /*10b30*/  PRMT R11, R11, 0x5410, R8 ;  /* 0x000054100b0b7816 */ /* 0x000fe40000000008 */
[----:B-1----:R-:W-:Y:S02]  /*10b40*/  F2FP.F16.F32.PACK_AB R4, R198, R205 ;  /* 0x000000cdc604723e */ /* 0x002fe400000000ff */
[--C-:B------:R-:W-:Y:S02]  /*10b50*/  HSET2.LE.AND R5, R5, R54.reuse, PT ;  /* 0x0000003605057233 */ /* 0x100fe40003803000 */
[----:B------:R-:W-:Y:S02]  /*10b60*/  LOP3.LUT R7, R7, R4, RZ, 0xc0, !PT ;  /* 0x0000000407077212 */ /* 0x000fe400078ec0ff */
[----:B------:R-:W-:Y:S02]  /*10b70*/  HSET2.LE.AND R4, R11, R54, PT ;  /* 0x000000360b047233 */ /* 0x000fe40003803000 */
[----:B--2---:R-:W-:-:S02]  /*10b80*/  F2FP.F16.F32.PACK_AB R11, R204, R211 ;  /* 0x000000d3cc0b723e */ /* 0x004fc400000000ff */
[----:B------:R-:W-:Y:S02]  /*10b90*/  F2FP.F16.F32.PACK_AB R8, R200, R207 ;  /* 0x000000cfc808723e */ /* 0x000fe400000000ff */
[----:B------:R-:W-:Y:S02]  /*10ba0*/  LOP3.LUT R4, R4, R11, RZ, 0xc0, !PT ;  /* 0x0000000b04047212 */ /* 0x000fe400078ec0ff */
[----:B------:R-:W-:Y:S02]  /*10bb0*/  LOP3.LUT R5, R5, R8, RZ, 0xc0, !PT ;  /* 0x0000000805057212 */ /* 0x000fe400078ec0ff */
[----:B------:R-:W-:Y:S02]  /*10bc0*/  HSET2.LE.AND R18, R9, R54, PT ;  /* 0x0000003609127233 */ /* 0x000fe40003803000 */
[----:B------:R-:W1:Y:S01]  /*10bd0*/  LDSM.16.MT88.4 R8, [R221+0x9400] ;  /* 0x00940000dd08783b */ /* 0x000e620000004200 */
[----:B------:R-:W2:Y:S01]  /*10be0*/  MUFU.EX2 R186, R186 ;  /* 0x000000ba00ba7308 */ /* 0x000ea20000000800 */
[----:B------:R-:W-:-:S07]  /*10bf0*/  LOP3.LUT R6, R6, 0xff, RZ, 0xc0, !PT ;  /* 0x000000ff06067812 */ /* 0x000fce00078ec0ff */
[----:B------:R-:W-:Y:S01]  /*10c00*/  MUFU.EX2 R188, R188 ;  /* 0x000000bc00bc7308 */ /* 0x000fe20000000800 */
[----:B------:R-:W-:Y:S02]  /*10c10*/  PRMT R17, R6, 0x5410, R17 ;  /* 0x0000541006117816 */ /* 0x000fe40000000011 */
[----:B------:R-:W-:-:S05]  /*10c20*/  HSET2.LE.AND R6, R19, R54, PT ;  /* 0x0000003613067233 */ /* 0x000fca0003803000 */
[----:B------:R-:W4:Y:S01]  /*10c30*/  MUFU.EX2 R187, R187 ;  /* 0x000000bb00bb7308 */ /* 0x000f220000000800 */
[----:B------:R-:W-:Y:S02]  /*10c40*/  F2FP.F16.F32.PACK_AB R19, R202, R209 ;  /* 0x000000d1ca13723e */ /* 0x000fe400000000ff */
[----:B------:R-:W-:Y:S02]  /*10c50*/  HSET2.LE.AND R13, R13, R54, PT ;  /* 0x000000360d0d7233 */ /* 0x000fe40003803000 */
[----:B------:R-:W-:Y:S02]  /*10c60*/  LOP3.LUT R6, R6, R19, RZ, 0xc0, !PT ;  /* 0x0000001306067212 */ /* 0x000fe400078ec0ff */
[----:B------:R-:W-:Y:S02]  /*10c70*/  F2FP.F16.F32.PACK_AB R19, R189, R190 ;  /* 0x000000bebd13723e */ /* 0x000fe400000000ff */
[----:B--2---:R-:W-:Y:S02]  /*10c80*/  F2FP.F16.F32.PACK_AB R12, R185, R186 ;  /* 0x000000bab90c723e */ /* 0x004fe400000000ff */
[----:B------:R-:W-:-:S02]  /*10c90*/  LOP3.LUT R18, R18, R19, RZ, 0xc0, !PT ;  /* 0x0000001312127212 */ /* 0x000fc400078ec0ff */
[----:B------:R-:W-:Y:S02]  /*10ca0*/  LOP3.LUT R19, R13, R12, RZ, 0xc0, !PT ;  /* 0x0000000c0d137212 */ /* 0x000fe400078ec0ff */
[--C-:B------:R-:W-:Y:S02]  /*10cb0*/  HSET2.LE.AND R15, R15, R54.reuse, PT ;  /* 0x000000360f0f7233 */ /* 0x100fe40003803000 */
[----:B------:R-:W-:Y:S02]  /*10cc0*/  HSET2.LE.AND R17, R17, R54, PT ;  /* 0x0000003611117233 */ /* 0x000fe40003803000 */
[----:B----4-:R-:W-:Y:S02]  /*10cd0*/  F2FP.F16.F32.PACK_AB R12, R187, R188 ;  /* 0x000000bcbb0c723e */ /* 0x010fe400000000ff */
[----:B------:R-:W-:Y:S02]  /*10ce0*/  F2FP.F16.F32.PACK_AB R16, R191, R196 ;  /* 0x000000c4bf10723e */ /* 0x000fe400000000ff */
[----:B------:R-:W-:-:S02]  /*10cf0*/  LOP3.LUT R17, R17, R12, RZ, 0xc0, !PT ;  /* 0x0000000c11117212 */ /* 0x000fc400078ec0ff */
[----:B------:R-:W-:Y:S02]  /*10d00*/  LOP3.LUT R16, R15, R16, RZ, 0xc0, !PT ;  /* 0x000000100f107212 */ /* 0x000fe400078ec0ff */
[----:B------:R-:W2:Y:S01]  /*10d10*/  LDSM.16.MT88.4 R12, [R221+0xb400] ;  /* 0x00b40000dd0c783b */ /* 0x000ea20000004200 */
[-C--:B-1----:R-:W-:Y:S06]  /*10d20*/  HMMA.16816.F32 R160, R4, R8.reuse, R160 ;  /* 0x0000000804a0723c */ /* 0x082fec00000018a0 */
[C---:B------:R-:W-:Y:S06]  /*10d30*/  HMMA.16816.F32 R156, R16.reuse, R8, R156 ;  /* 0x00000008109c723c */ /* 0x040fec000000189c */
[-C--:B------:R-:W-:Y:S06]  /*10d40*/  HMMA.16816.F32 R152, R16, R10.reuse, R152 ;  /* 0x0000000a1098723c */ /* 0x080fec0000001898 */
[C---:B------:R-:W-:Y:S01]  /*10d50*/  HMMA.16816.F32 R148, R4.reuse, R10, R148 ;  /* 0x0000000a0494723c */ /* 0x040fe20000001894 */
[----:B------:R-:W1:Y:S05]  /*10d60*/  LDSM.16.MT88.4 R8, [R170+0xb400] ;  /* 0x00b40000aa08783b */ /* 0x000e6a0000004200 */
[-C--:B------:R-:W-:Y:S06]  /*10d70*/  HMMA.16816.F32 R68, R4, R28.reuse, R68 ;  /* 0x0000001c0444723c */ /* 0x080fec0000001844 */
[C---:B------:R-:W-:Y:S06]  /*10d80*/  HMMA.16816.F32 R72, R16.reuse, R28, R72 ;  /* 0x0000001c1048723c */ /* 0x040fec0000001848 */
[-C--:B--2---:R-:W-:Y:S06]  /*10d90*/  HMMA.16816.F32 R116, R16, R12.reuse, R116 ;  /* 0x0000000c1074723c */ /* 0x084fec0000001874 */
[----:B------:R-:W-:Y:S01]  /*10da0*/  HMMA.16816.F32 R112, R4, R12, R112 ;  /* 0x0000000c0470723c */ /* 0x000fe20000001870 */
[----:B------:R-:W-:-:S06]  /*10db0*/  IMAD.WIDE.U32 R28, R169, -0x326172a9, RZ ;  /* 0xcd9e8d57a91c7825 */ /* 0x000fcc00078e00ff */
[----:B------:R-:W-:-:S05]  /*10dc0*/  LOP3.LUT R12, R223, UR4, R241, 0x96, !PT ;  /* 0x00000004df0c7c12 */ /* 0x000fca000f8e96f1 */
[----:B------:R-:W-:Y:S01]  /*10dd0*/  IMAD.WIDE.U32 R222, R12, -0x326172a9, RZ ;  /* 0xcd9e8d570cde7825 */ /* 0x000fe200078e00ff */
[----:B------:R-:W-:Y:S01]  /*10de0*/  LOP3.LUT R28, R29, R171, RZ, 0x3c, !PT ;  /* 0x000000ab1d1c7212 */ /* 0x000fe200078e3cff */
[----:B-1----:R-:W-:Y:S03]  /*10df0*/  HMMA.16816.F32 R124, R16, R8, R124 ;  /* 0x00000008107c723c */ /* 0x002fe6000000187c */
[----:B------:R-:W-:-:S03]  /*10e00*/  LOP3.LUT R12, R223, R214, R208, 0x96, !PT ;  /* 0x000000d6df0c7212 */ /* 0x000fc600078e96d0 */
[----:B------:R-:W-:Y:S01]  /*10e10*/  HMMA.16816.F32 R136, R4, R8, R136 ;  /* 0x000000080488723c */ /* 0x000fe20000001888 */
[----:B------:R-:W-:-:S06]  /*10e20*/  IMAD.WIDE.U32 R28, R28, -0x2daee0ad, RZ ;  /* 0xd2511f531c1c7825 */ /* 0x000fcc00078e00ff */
        /* <DEDUP_REMOVED lines=11> */
[----:B------:R-:W-:Y:S01]  /*10ee0*/  FFMA.FTZ R215, R246, UR19, -R173 ;  /* 0x00000013f6d77c23 */ /* 0x000fe200080108ad */
[----:B------:R-:W-:Y:S02]  /*10ef0*/  LOP3.LUT R246, R9, R12, R175, 0x96, !PT ;  /* 0x0000000c09f67212 */ /* 0x000fe400078e96af */
[----:B------:R-:W-:Y:S01]  /*10f00*/  LOP3.LUT R8, R227, R8, R181, 0x96, !PT ;  /* 0x00000008e3087212 */ /* 0x000fe200078e96b5 */
[----:B------:R-:W-:Y:S02]  /*10f10*/  FFMA.FTZ R214, R218, UR19, -R173 ;  /* 0x00000013dad67c23 */ /* 0x000fe400080108ad */
[----:B------:R-:W-:-:S04]  /*10f20*/  IMAD.WIDE.U32 R246, R246, -0x326172a9, RZ ;  /* 0xcd9e8d57f6f67825 */ /* 0x000fc800078e00ff */
[----:B------:R-:W-:Y:S01]  /*10f30*/  IMAD.WIDE.U32 R12, R8, -0x326172a9, RZ ;  /* 0xcd9e8d57080c7825 */ /* 0x000fe200078e00ff */
[----:B------:R-:W1:Y:S01]  /*10f40*/  MUFU.EX2 R214, R214 ;  /* 0x000000d600d67308 */ /* 0x000e620000000800 */
[----:B------:R-:W-:Y:S02]  /*10f50*/  LOP3.LUT R210, R223, R210, R208, 0x96, !PT ;  /* 0x000000d2dfd27212 */ /* 0x000fe400078e96d0 */
[----:B------:R-:W-:Y:S01]  /*10f60*/  FFMA.FTZ R218, R250, UR19, -R173 ;  /* 0x00000013fada7c23 */ /* 0x000fe200080108ad */
[----:B------:R-:W-:Y:S01]  /*10f70*/  LOP3.LUT R8, R13, R246, R174, 0x96, !PT ;  /* 0x000000f60d087212 */ /* 0x000fe200078e96ae */
[--C-:B------:R-:W-:Y:S01]  /*10f80*/  FFMA.FTZ R219, R228, UR19, -R67.reuse ;  /* 0x00000013e4db7c23 */ /* 0x100fe20008010843 */
[--C-:B------:R-:W-:Y:S01]  /*10f90*/  FFMA.FTZ R208, R248, UR19, -R67.reuse ;  /* 0x00000013f8d07c23 */ /* 0x100fe20008010843 */
[----:B------:R-:W-:Y:S01]  /*10fa0*/  FFMA.FTZ R227, R206, UR19, -R67 ;  /* 0x00000013cee37c23 */ /* 0x000fe20008010843 */
[-C--:B------:R-:W-:Y:S01]  /*10fb0*/  HMMA.16816.F32 R132, R16, R10.reuse, R132 ;  /* 0x0000000a1084723c */ /* 0x080fe20000001884 */
[----:B------:R-:W-:Y:S05]  /*10fc0*/  MUFU.EX2 R215, R215 ;  /* 0x000000d700d77308 */ /* 0x000fea0000000800 */
[C---:B------:R-:W-:Y:S03]  /*10fd0*/  HMMA.16816.F32 R128, R4.reuse, R10, R128 ;  /* 0x0000000a0480723c */ /* 0x040fe60000001880 */
[----:B------:R-:W-:Y:S04]  /*10fe0*/  MUFU.EX2 R218, R218 ;  /* 0x000000da00da7308 */ /* 0x000fe80000000800 */
[----:B------:R-:W-:Y:S01]  /*10ff0*/  LOP3.LUT R10, R8, 0xffff, RZ, 0xc0, !PT ;  /* 0x0000ffff080a7812 */ /* 0x000fe200078ec0ff */
[----:B------:R-:W-:Y:S03]  /*11000*/  HMMA.16816.F32 R80, R4, R30, R80 ;  /* 0x0000001e0450723c */ /* 0x000fe60000001850 */
[----:B------:R-:W2:Y:S01]  /*11010*/  MUFU.EX2 R219, R219 ;  /* 0x000000db00db7308 */ /* 0x000ea20000000800 */
[----:B------:R-:W-:-:S02]  /*11020*/  SHF.R.U32.HI R10, RZ, 0x8, R10 ;  /* 0x00000008ff0a7819 */ /* 0x000fc4000001160a */
[----:B------:R-:W-:Y:S01]  /*11030*/  HMMA.16816.F32 R84, R4, R24, R84 ;  /* 0x000000180454723c */ /* 0x000fe20000001854 */
[----:B------:R-:W-:-:S04]  /*11040*/  SHF.R.U32.HI R9, RZ, 0x10, R8 ;  /* 0x00000010ff097819 */ /* 0x000fc80000011608 */
[----:B------:R-:W-:Y:S01]  /*11050*/  MUFU.EX2 R208, R208 ;  /* 0x000000d000d07308 */ /* 0x000fe20000000800 */
[C---:B------:R-:W-:Y:S06]  /*11060*/  HMMA.16816.F32 R96, R4.reuse, R26, R96 ;  /* 0x0000001a0460723c */ /* 0x040fec0000001860 */
[C---:B------:R-:W-:Y:S01]  /*11070*/  HMMA.16816.F32 R100, R4.reuse, R20, R100 ;  /* 0x000000140464723c */ /* 0x040fe20000001864 */
[----:B------:R-:W4:Y:S05]  /*11080*/  MUFU.EX2 R227, R227 ;  /* 0x000000e300e37308 */ /* 0x000f2a0000000800 */
[C---:B------:R-:W-:Y:S06]  /*11090*/  HMMA.16816.F32 R144, R4.reuse, R22, R144 ;  /* 0x000000160490723c */ /* 0x040fec0000001890 */
[----:B------:R-:W-:Y:S07]  /*110a0*/  HMMA.16816.F32 R120, R4, R14, R120 ;  /* 0x0000000e0478723c */ /* 0x000fee0000001878 */
[----:B------:R-:W-:-:S02]  /*110b0*/  LOP3.LUT R7, R8, 0xff, RZ, 0xc0, !PT ;  /* 0x000000ff08077812 */ /* 0x000fc400078ec0ff */
[C---:B------:R-:W-:Y:S02]  /*110c0*/  LOP3.LUT R4, R12.reuse, 0xffff, RZ, 0xc0, !PT ;  /* 0x0000ffff0c047812 */ /* 0x040fe400078ec0ff */
[----:B------:R-:W-:Y:S02]  /*110d0*/  SHF.R.U32.HI R6, RZ, 0x10, R12 ;  /* 0x00000010ff067819 */ /* 0x000fe4000001160c */
[----:B------:R-:W-:Y:S02]  /*110e0*/  PRMT R7, R7, 0x5410, R10 ;  /* 0x0000541007077816 */ /* 0x000fe4000000000a */
[----:B------:R-:W-:Y:S02]  /*110f0*/  LOP3.LUT R5, R12, 0xff, RZ, 0xc0, !PT ;  /* 0x000000ff0c057812 */ /* 0x000fe400078ec0ff */
[----:B------:R-:W-:Y:S02]  /*11100*/  SHF.R.U32.HI R4, RZ, 0x8, R4 ;  /* 0x00000008ff047819 */ /* 0x000fe40000011604 */
[----:B------:R-:W-:-:S02]  /*11110*/  SHF.R.U32.HI R8, RZ, 0x18, R8 ;  /* 0x00000018ff087819 */ /* 0x000fc40000011608 */
[----:B------:R-:W-:Y:S02]  /*11120*/  LOP3.LUT R9, R9, 0xff, RZ, 0xc0, !PT ;  /* 0x000000ff09097812 */ /* 0x000fe400078ec0ff */
[----:B------:R-:W-:Y:S02]  /*11130*/  SHF.R.U32.HI R12, RZ, 0x18, R12 ;  /* 0x00000018ff0c7819 */ /* 0x000fe4000001160c */
[----:B------:R-:W-:Y:S02]  /*11140*/  LOP3.LUT R11, R6, 0xff, RZ, 0xc0, !PT ;  /* 0x000000ff060b7812 */ /* 0x000fe400078ec0ff */
[----:B------:R-:W-:Y:S02]  /*11150*/  HSET2.LE.AND R7, R7, R54, PT ;  /* 0x0000003607077233 */ /* 0x000fe40003803000 */
[----:B-1----:R-:W-:Y:S02]  /*11160*/  F2FP.F16.F32.PACK_AB R6, R214, R213 ;  /* 0x000000d5d606723e */ /* 0x002fe400000000ff */
[----:B------:R-:W-:-:S02]  /*11170*/  PRMT R5, R5, 0x5410, R4 ;  /* 0x0000541005057816 */ /* 0x000fc40000000004 */
[----:B------:R-:W-:Y:S02]  /*11180*/  PRMT R9, R9, 0x5410, R8 ;  /* 0x0000541009097816 */ /* 0x000fe40000000008 */
[----:B------:R-:W-:Y:S02]  /*11190*/  PRMT R11, R11, 0x5410, R12 ;  /* 0x000054100b0b7816 */ /* 0x000fe4000000000c */
[----:B------:R-:W-:Y:S02]  /*111a0*/  LOP3.LUT R4, R7, R6, RZ, 0xc0, !PT ;  /* 0x0000000607047212 */ /* 0x000fe400078ec0ff */
[--C-:B------:R-:W-:Y:S02]  /*111b0*/  HSET2.LE.AND R6, R5, R54.reuse, PT ;  /* 0x0000003605067233 */ /* 0x100fe40003803000 */
[----:B------:R-:W-:Y:S02]  /*111c0*/  HSET2.LE.AND R5, R9, R54, PT ;  /* 0x0000003609057233 */ /* 0x000fe40003803000 */
[----:B--2---:R-:W-:-:S02]  /*111d0*/  F2FP.F16.F32.PACK_AB R10, R219, R216 ;  /* 0x000000d8db0a723e */ /* 0x004fc400000000ff */
[----:B------:R-:W-:Y:S02]  /*111e0*/  F2FP.F16.F32.PACK_AB R9, R218, R215 ;  /* 0x000000d7da09723e */ /* 0x000fe400000000ff */
[----:B------:R-:W-:Y:S02]  /*111f0*/  HSET2.LE.AND R7, R11, R54, PT ;  /* 0x000000360b077233 */ /* 0x000fe40003803000 */
[----:B----4-:R-:W-:Y:S01]  /*11200*/  F2FP.F16.F32.PACK_AB R8, R227, R208 ;  /* 0x000000d0e308723e */ /* 0x010fe200000000ff */
[C---:B------:R-:W-:Y:S01]  /*11210*/  HMMA.16816.F32 R76, R16.reuse, R30, R76 ;  /* 0x0000001e104c723c */ /* 0x040fe2000000184c */
[----:B------:R-:W-:Y:S01]  /*11220*/  LOP3.LUT R5, R5, R10, RZ, 0xc0, !PT ;  /* 0x0000000a05057212 */ /* 0x000fe200078ec0ff */
[----:B------:R-:W1:Y:S01]  /*11230*/  LDSM.16.MT88.4 R28, [R221+0x9800] ;  /* 0x00980000dd1c783b */ /* 0x000e620000004200 */
[----:B------:R-:W-:Y:S02]  /*11240*/  LOP3.LUT R6, R6, R9, RZ, 0xc0, !PT ;  /* 0x0000000906067212 */ /* 0x000fe400078ec0ff */
[----:B------:R-:W-:Y:S01]  /*11250*/  LOP3.LUT R7, R7, R8, RZ, 0xc0, !PT ;  /* 0x0000000807077212 */ /* 0x000fe200078ec0ff */
[C---:B------:R-:W-:Y:S01]  /*11260*/  HMMA.16816.F32 R88, R16.reuse, R24, R88 ;  /* 0x000000181058723c */ /* 0x040fe20000001858 */
[----:B------:R-:W-:Y:S05]  /*11270*/  LDSM.16.MT88.4 R8, [R170+0xb800] ;  /* 0x00b80000aa08783b */ /* 0x000fea0000004200 */
[C---:B------:R-:W-:Y:S01]  /*11280*/  HMMA.16816.F32 R92, R16.reuse, R26, R92 ;  /* 0x0000001a105c723c */ /* 0x040fe2000000185c */
[----:B------:R-:W2:Y:S05]  /*11290*/  LDSM.16.MT88.4 R24, [R170+0x9800] ;  /* 0x00980000aa18783b */ /* 0x000eaa0000004200 */
[C---:B------:R-:W-:Y:S06]  /*112a0*/  HMMA.16816.F32 R104, R16.reuse, R20, R104 ;  /* 0x000000141068723c */ /* 0x040fec0000001868 */
[C---:B------:R-:W-:Y:S01]  /*112b0*/  HMMA.16816.F32 R108, R16.reuse, R22, R108 ;  /* 0x00000016106c723c */ /* 0x040fe2000000186c */
[----:B------:R-:W4:Y:S05]  /*112c0*/  LDSM.16.MT88.4 R20, [R221+0xa800] ;  /* 0x00a80000dd14783b */ /* 0x000f2a0000004200 */
[----:B------:R-:W-:Y:S01]  /*112d0*/  HMMA.16816.F32 R140, R16, R14, R140 ;  /* 0x0000000e108c723c */ /* 0x000fe2000000188c */
[----:B------:R-:W3:Y:S04]  /*112e0*/  LDSM.16.MT88.4 R16, [R170+0xa800] ;  /* 0x00a80000aa10783b */ /* 0x000ee80000004200 */
[----:B------:R-:W3:Y:S01]  /*112f0*/  LDSM.16.MT88.4 R12, [R221+0xb800] ;  /* 0x00b80000dd0c783b */ /* 0x000ee20000004200 */
[----:B------:R-:W-:Y:S01]  /*11300*/  LOP3.LUT R180, R183, R222, R180, 0x96, !PT ;  /* 0x000000deb7b47212 */ /* 0x000fe200078e96b4 */
[----:B------:R-:W-:-:S02]  /*11310*/  IMAD.MOV.U32 R243, RZ, RZ, R229 ;  /* 0x000000fffff37224 */ /* 0x000fc400078e00e5 */
[----:B------:R-:W-:Y:S01]  /*11320*/  IMAD.WIDE.U32 R228, R210, -0x2daee0ad, RZ ;  /* 0xd2511f53d2e47825 */ /* 0x000fe200078e00ff */
[----:B------:R-:W-:-:S03]  /*11330*/  LOP3.LUT R244, R247, R244, R217, 0x96, !PT ;  /* 0x000000f4f7f47212 */ /* 0x000fc600078e96d9 */
[----:B------:R-:W-:Y:S01]  /*11340*/  FFMA.FTZ R173, R62, UR19, -R67 ;  /* 0x000000133ead7c23 */ /* 0x000fe20008010843 */
[----:B-1----:R-:W-:Y:S01]  /*11350*/  HMMA.16816.F32 R156, R4, R28, R156 ;  /* 0x0000001c049c723c */ /* 0x002fe2000000189c */
[----:B------:R-:W-:-:S05]  /*11360*/  FADD.FTZ R39, R39, R42 ;  /* 0x0000002a27277221 */ /* 0x000fca0000010000 */
[----:B------:R-:W-:Y:S01]  /*11370*/  HMMA.16816.F32 R152, R4, R30, R152 ;  /* 0x0000001e0498723c */ /* 0x000fe20000001898 */
[----:B------:R-:W-:-:S05]  /*11380*/  LOP3.LUT R179, R229, R184, R179, 0x96, !PT ;  /* 0x000000b8e5b37212 */ /* 0x000fca00078e96b3 */
[C---:B--2---:R-:W-:Y:S06]  /*11390*/  HMMA.16816.F32 R72, R4.reuse, R24, R72 ;  /* 0x000000180448723c */ /* 0x044fec0000001848 */
[C---:B------:R-:W-:Y:S06]  /*113a0*/  HMMA.16816.F32 R76, R4.reuse, R26, R76 ;  /* 0x0000001a044c723c */ /* 0x040fec000000184c */
[C---:B----4-:R-:W-:Y:S06]  /*113b0*/  HMMA.16816.F32 R88, R4.reuse, R20, R88 ;  /* 0x000000140458723c */ /* 0x050fec0000001858 */
[C---:B------:R-:W-:Y:S06]  /*113c0*/  HMMA.16816.F32 R92, R4.reuse, R22, R92 ;  /* 0x00000016045c723c */ /* 0x040fec000000185c */
[C---:B---3--:R-:W-:Y:S06]  /*113d0*/  HMMA.16816.F32 R104, R4.reuse, R16, R104 ;  /* 0x000000100468723c */ /* 0x048fec0000001868 */
[C---:B------:R-:W-:Y:S06]  /*113e0*/  HMMA.16816.F32 R108, R4.reuse, R18, R108 ;  /* 0x00000012046c723c */ /* 0x040fec000000186c */
[C---:B------:R-:W-:Y:S06]  /*113f0*/  HMMA.16816.F32 R116, R4.reuse, R12, R116 ;  /* 0x0000000c0474723c */ /* 0x040fec0000001874 */
[C---:B------:R-:W-:Y:S06]  /*11400*/  HMMA.16816.F32 R140, R4.reuse, R14, R140 ;  /* 0x0000000e048c723c */ /* 0x040fec000000188c */
[C---:B------:R-:W-:Y:S06]  /*11410*/  HMMA.16816.F32 R124, R4.reuse, R8, R124 ;  /* 0x00000008047c723c */ /* 0x040fec000000187c */
[----:B------:R-:W-:Y:S01]  /*11420*/  HMMA.16816.F32 R132, R4, R10, R132 ;  /* 0x0000000a0484723c */ /* 0x000fe20000001884 */
[----:B------:R-:W-:Y:S01]  /*11430*/  FADD.FTZ R46, R46, R47 ;  /* 0x0000002f2e2e7221 */ /* 0x000fe20000010000 */
[----:B------:R-:W-:Y:S01]  /*11440*/  MUFU.EX2 R40, R40 ;  /* 0x0000002800287308 */ /* 0x000fe20000000800 */
[----:B------:R-:W-:Y:S01]  /*11450*/  FADD.FTZ R49, R49, R50 ;  /* 0x0000003231317221 */ /* 0x000fe20000010000 */
[----:B------:R1:W5:Y:S03]  /*11460*/  LDL.LU.64 R222, [R1+0x28] ;  /* 0x0000280001de7983 */ /* 0x0003660000300a00 */
        /* <DEDUP_REMOVED lines=9> */
[----:B------:R-:W-:-:S05]  /*11500*/  LOP3.LUT R181, R183, R178, R181, 0x96, !PT ;  /* 0x000000b2b7b57212 */ /* 0x000fca00078e96b5 */
[----:B------:R-:W-:-:S04]  /*11510*/  IMAD.WIDE.U32 R178, R181, -0x326172a9, RZ ;  /* 0xcd9e8d57b5b27825 */ /* 0x000fc800078e00ff */
[--C-:B------:R-:W-:Y:S01]  /*11520*/  FFMA.FTZ R175, R195, UR19, -R61.reuse ;  /* 0x00000013c3af7c23 */ /* 0x100fe2000801083d */
[----:B------:R-:W-:Y:S01]  /*11530*/  FFMA.FTZ R176, R194, UR19, -R61 ;  /* 0x00000013c2b07c23 */ /* 0x000fe2000801083d */
[----:B------:R-:W-:Y:S01]  /*11540*/  IMAD.WIDE.U32 R194, R4, -0x326172a9, RZ ;  /* 0xcd9e8d5704c27825 */ /* 0x000fe200078e00ff */
[C---:B------:R-:W-:Y:S02]  /*11550*/  LOP3.LUT R6, R178.reuse, 0xffff, RZ, 0xc0, !PT ;  /* 0x0000ffffb2067812 */ /* 0x040fe400078ec0ff */
[----:B------:R-:W-:Y:S02]  /*11560*/  LOP3.LUT R181, R178, 0xff, RZ, 0xc0, !PT ;  /* 0x000000ffb2b57812 */ /* 0x000fe400078ec0ff */
[----:B------:R-:W-:Y:S02]  /*11570*/  SHF.R.U32.HI R6, RZ, 0x8, R6 ;  /* 0x00000008ff067819 */ /* 0x000fe40000011606 */
[----:B------:R-:W-:Y:S02]  /*11580*/  SHF.R.U32.HI R5, RZ, 0x10, R178 ;  /* 0x00000010ff057819 */ /* 0x000fe400000116b2 */
[----:B------:R-:W-:Y:S01]  /*11590*/  LOP3.LUT R4, R179, R194, R174, 0x96, !PT ;  /* 0x000000c2b3047212 */ /* 0x000fe200078e96ae */
[----:B------:R-:W-:Y:S01]  /*115a0*/  FFMA.FTZ R179, R197, UR19, -R56 ;  /* 0x00000013c5b37c23 */ /* 0x000fe20008010838 */
[----:B------:R-:W-:Y:S01]  /*115b0*/  SHF.R.U32.HI R7, RZ, 0x18, R178 ;  /* 0x00000018ff077819 */ /* 0x000fe200000116b2 */
[----:B------:R-:W-:Y:S01]  /*115c0*/  FFMA.FTZ R178, R199, UR19, -R56 ;  /* 0x00000013c7b27c23 */ /* 0x000fe20008010838 */
[----:B------:R-:W-:-:S02]  /*115d0*/  PRMT R181, R181, 0x5410, R6 ;  /* 0x00005410b5b57816 */ /* 0x000fc40000000006 */
[----:B------:R-:W-:Y:S02]  /*115e0*/  LOP3.LUT R6, R5, 0xff, RZ, 0xc0, !PT ;  /* 0x000000ff05067812 */ /* 0x000fe400078ec0ff */
[----:B------:R-:W-:Y:S01]  /*115f0*/  LOP3.LUT R5, R4, 0xffff, RZ, 0xc0, !PT ;  /* 0x0000ffff04057812 */ /* 0x000fe200078ec0ff */
[----:B------:R-:W-:Y:S01]  /*11600*/  FFMA.FTZ R177, R193, UR19, -R61 ;  /* 0x00000013c1b17c23 */ /* 0x000fe2000801083d */
[----:B------:R-:W-:Y:S01]  /*11610*/  PRMT R7, R6, 0x5410, R7 ;  /* 0x0000541006077816 */ /* 0x000fe20000000007 */
[----:B------:R-:W-:Y:S01]  /*11620*/  FFMA.FTZ R174, R192, UR19, -R61 ;  /* 0x00000013c0ae7c23 */ /* 0x000fe2000801083d */
[----:B------:R-:W-:Y:S01]  /*11630*/  MUFU.EX2 R178, R178 ;  /* 0x000000b200b27308 */ /* 0x000fe20000000800 */
[----:B------:R-:W-:Y:S02]  /*11640*/  SHF.R.U32.HI R6, RZ, 0x10, R4 ;  /* 0x00000010ff067819 */ /* 0x000fe40000011604 */
[----:B------:R-:W-:Y:S02]  /*11650*/  SHF.R.U32.HI R180, RZ, 0x8, R5 ;  /* 0x00000008ffb47819 */ /* 0x000fe40000011605 */
[----:B------:R-:W-:-:S03]  /*11660*/  LOP3.LUT R183, R4, 0xff, RZ, 0xc0, !PT ;  /* 0x000000ff04b77812 */ /* 0x000fc600078ec0ff */
[----:B------:R-:W2:Y:S01]  /*11670*/  MUFU.EX2 R179, R179 ;  /* 0x000000b300b37308 */ /* 0x000ea20000000800 */
[----:B------:R-:W-:Y:S02]  /*11680*/  LOP3.LUT R5, R6, 0xff, RZ, 0xc0, !PT ;  /* 0x000000ff06057812 */ /* 0x000fe400078ec0ff */
[----:B------:R-:W-:Y:S02]  /*11690*/  PRMT R183, R183, 0x5410, R180 ;  /* 0x00005410b7b77816 */ /* 0x000fe400000000b4 */
[----:B------:R-:W-:-:S03]  /*116a0*/  HSET2.LE.AND R6, R181, R54, PT ;  /* 0x00000036b5067233 */ /* 0x000fc60003803000 */
[----:B------:R-:W-:Y:S01]  /*116b0*/  MUFU.EX2 R175, R175 ;  /* 0x000000af00af7308 */ /* 0x000fe20000000800 */
[----:B------:R-:W-:-:S07]  /*116c0*/  SHF.R.U32.HI R4, RZ, 0x18, R4 ;  /* 0x00000018ff047819 */ /* 0x000fce0000011604 */
[----:B------:R-:W-:Y:S08]  /*116d0*/  MUFU.EX2 R176, R176 ;  /* 0x000000b000b07308 */ /* 0x000ff00000000800 */
[----:B------:R-:W-:Y:S08]  /*116e0*/  MUFU.EX2 R177, R177 ;  /* 0x000000b100b17308 */ /* 0x000ff00000000800 */
[----:B------:R-:W3:Y:S08]  /*116f0*/  MUFU.EX2 R174, R174 ;  /* 0x000000ae00ae7308 */ /* 0x000ef00000000800 */
[----:B------:R-:W-:Y:S08]  /*11700*/  MUFU.EX2 R180, R203 ;  /* 0x000000cb00b47308 */ /* 0x000ff00000000800 */
[----:B------:R-:W4:Y:S01]  /*11710*/  MUFU.EX2 R181, R201 ;  /* 0x000000c900b57308 */ /* 0x000f220000000800 */
[----:B------:R-:W-:-:S02]  /*11720*/  PRMT R5, R5, 0x5410, R4 ;  /* 0x0000541005057816 */ /* 0x000fc40000000004 */
[--C-:B------:R-:W-:Y:S02]  /*11730*/  HSET2.LE.AND R7, R7, R54.reuse, PT ;  /* 0x0000003607077233 */ /* 0x100fe40003803000 */
[----:B--2---:R-:W-:Y:S02]  /*11740*/  F2FP.F16.F32.PACK_AB R4, R179, R178 ;  /* 0x000000b2b304723e */ /* 0x004fe400000000ff */
[--C-:B------:R-:W-:Y:S02]  /*11750*/  HSET2.LE.AND R5, R5, R54.reuse, PT ;  /* 0x0000003605057233 */ /* 0x100fe40003803000 */
[----:B------:R-:W-:Y:S02]  /*11760*/  LOP3.LUT R7, R7, R4, RZ, 0xc0, !PT ;  /* 0x0000000407077212 */ /* 0x000fe400078ec0ff */
[----:B------:R-:W-:Y:S02]  /*11770*/  HSET2.LE.AND R4, R183, R54, PT ;  /* 0x00000036b7047233 */ /* 0x000fe40003803000 */
[----:B---3--:R-:W-:-:S02]  /*11780*/  F2FP.F16.F32.PACK_AB R193, R174, R177 ;  /* 0x000000b1aec1723e */ /* 0x008fc400000000ff */
[----:B------:R-:W-:Y:S02]  /*11790*/  F2FP.F16.F32.PACK_AB R183, R176, R175 ;  /* 0x000000afb0b7723e */ /* 0x000fe400000000ff */
[----:B----4-:R-:W-:Y:S01]  /*117a0*/  F2FP.F16.F32.PACK_AB R184, R181, R180 ;  /* 0x000000b4b5b8723e */ /* 0x010fe200000000ff */
[----:B------:R-:W-:Y:S01]  /*117b0*/  IMAD.WIDE.U32 R244, R244, -0x2daee0ad, RZ ;  /* 0xd2511f53f4f47825 */ /* 0x000fe200078e00ff */
[----:B------:R-:W-:Y:S02]  /*117c0*/  LOP3.LUT R6, R6, R193, RZ, 0xc0, !PT ;  /* 0x000000c106067212 */ /* 0x000fe400078ec0ff */
[----:B------:R-:W-:Y:S02]  /*117d0*/  LOP3.LUT R4, R4, R183, RZ, 0xc0, !PT ;  /* 0x000000b704047212 */ /* 0x000fe400078ec0ff */
[----:B------:R-:W-:Y:S01]  /*117e0*/  LOP3.LUT R5, R5, R184, RZ, 0xc0, !PT ;  /* 0x000000b805057212 */ /* 0x000fe200078ec0ff */
[----:B------:R-:W-:Y:S01]  /*117f0*/  FFMA.FTZ R184, R243, R63, R60 ;  /* 0x0000003ff3b87223 */ /* 0x000fe2000001003c */
[----:B------:R-:W-:Y:S01]  /*11800*/  LOP3.LUT R226, R245, R226, R212, 0x96, !PT ;  /* 0x000000e2f5e27212 */ /* 0x000fe200078e96d4 */
[----:B------:R-:W-:-:S02]  /*11810*/  FFMA.FTZ R62, R65, UR19, -R67 ;  /* 0x00000013413e7c23 */ /* 0x000fc40008010843 */
[----:B------:R-:W-:Y:S02]  /*11820*/  FADD.FTZ R53, R53, R184 ;  /* 0x000000b835357221 */ /* 0x000fe40000010000 */
[----:B------:R-:W-:Y:S01]  /*11830*/  HMMA.16816.F32 R112, R4, R12, R112 ;  /* 0x0000000c0470723c */ /* 0x000fe20000001870 */
[----:B------:R-:W-:Y:S01]  /*11840*/  LOP3.LUT R194, R195, R228, R217, 0x96, !PT ;  /* 0x000000e4c3c27212 */ /* 0x000fe200078e96d9 */
[----:B------:R-:W-:Y:S01]  /*11850*/  FADD.FTZ R44, R44, R53 ;  /* 0x000000352c2c7221 */ /* 0x000fe20000010000 */
[----:B------:R-:W-:-:S04]  /*11860*/  LOP3.LUT R67, R226, 0xff, RZ, 0xc0, !PT ;  /* 0x000000ffe2437812 */ /* 0x000fc800078ec0ff */
[----:B------:R-:W-:-:S04]  /*11870*/  LOP3.LUT R12, R226, 0xffff, RZ, 0xc0, !PT ;  /* 0x0000ffffe20c7812 */ /* 0x000fc800078ec0ff */
[----:B------:R-:W-:Y:S01]  /*11880*/  SHF.R.U32.HI R12, RZ, 0x8, R12 ;  /* 0x00000008ff0c7819 */ /* 0x000fe2000001160c */
[----:B------:R-:W-:-:S04]  /*11890*/  IMAD.WIDE.U32 R194, R194, -0x2daee0ad, RZ ;  /* 0xd2511f53c2c27825 */ /* 0x000fc800078e00ff */
[----:B------:R-:W-:Y:S01]  /*118a0*/  FADD.FTZ R44, R43, R44 ;  /* 0x0000002c2b2c7221 */ /* 0x000fe20000010000 */
[----:B------:R-:W-:Y:S01]  /*118b0*/  PRMT R67, R67, 0x5410, R12 ;  /* 0x0000541043437816 */ /* 0x000fe2000000000c */
[----:B------:R-:W-:Y:S01]  /*118c0*/  FADD.FTZ R38, R38, R39 ;  /* 0x0000002726267221 */ /* 0x000fe20000010000 */
[----:B------:R2:W-:Y:S01]  /*118d0*/  MUFU.EX2 R65, R66 ;  /* 0x0000004200417308 */ /* 0x0005e20000000800 */
[----:B------:R-:W-:Y:S01]  /*118e0*/  FADD.FTZ R45, R45, R46 ;  /* 0x0000002e2d2d7221 */ /* 0x000fe20000010000 */
[----:B------:R-:W-:Y:S01]  /*118f0*/  FFMA.FTZ R183, R32, UR19, -R61 ;  /* 0x0000001320b77c23 */ /* 0x000fe2000801083d */
[----:B------:R-:W-:Y:S01]  /*11900*/  HMMA.16816.F32 R144, R4, R18, R144 ;  /* 0x000000120490723c */ /* 0x000fe20000001890 */
[----:B------:R-:W-:Y:S01]  /*11910*/  HSET2.LE.AND R32, R67, R54, PT ;  /* 0x0000003643207233 */ /* 0x000fe20003803000 */
[----:B------:R-:W-:-:S03]  /*11920*/  FADD.FTZ R211, R211, R44 ;  /* 0x0000002cd3d37221 */ /* 0x000fc60000010000 */
[----:B------:R-:W3:Y:S01]  /*11930*/  MUFU.EX2 R62, R62 ;  /* 0x0000003e003e7308 */ /* 0x000ee20000000800 */
[----:B------:R-:W-:Y:S01]  /*11940*/  SHF.R.U32.HI R67, RZ, 0x10, R194 ;  /* 0x00000010ff437819 */ /* 0x000fe200000116c2 */
[----:B------:R-:W-:Y:S01]  /*11950*/  FADD.FTZ R207, R207, R38 ;  /* 0x00000026cfcf7221 */ /* 0x000fe20000010000 */
[----:B------:R-:W-:Y:S01]  /*11960*/  SHF.R.U32.HI R19, RZ, 0x10, R244 ;  /* 0x00000010ff137819 */ /* 0x000fe200000116f4 */
[C---:B------:R-:W-:Y:S01]  /*11970*/  HMMA.16816.F32 R160, R4.reuse, R28, R160 ;  /* 0x0000001c04a0723c */ /* 0x040fe200000018a0 */
[----:B------:R-:W-:Y:S01]  /*11980*/  LOP3.LUT R182, R195, R182, R212, 0x96, !PT ;  /* 0x000000b6c3b67212 */ /* 0x000fe200078e96d4 */
[----:B------:R-:W-:Y:S01]  /*11990*/  FADD.FTZ R196, R196, R45 ;  /* 0x0000002dc4c47221 */ /* 0x000fe20000010000 */
[--C-:B------:R-:W-:Y:S01]  /*119a0*/  FFMA.FTZ R192, R37, UR19, -R56.reuse ;  /* 0x0000001325c07c23 */ /* 0x100fe20008010838 */
[----:B------:R-:W-:Y:S02]  /*119b0*/  FFMA.FTZ R37, R41, UR19, -R56 ;  /* 0x0000001329257c23 */ /* 0x000fe40008010838 */
[----:B------:R-:W-:Y:S01]  /*119c0*/  HMMA.16816.F32 R148, R4, R30, R148 ;  /* 0x0000001e0494723c */ /* 0x000fe20000001894 */
[----:B------:R-:W-:Y:S01]  /*119d0*/  FADD.FTZ R204, R204, R211 ;  /* 0x000000d3cccc7221 */ /* 0x000fe20000010000 */
[----:B------:R-:W4:Y:S01]  /*119e0*/  MUFU.EX2 R173, R173 ;  /* 0x000000ad00ad7308 */ /* 0x000f220000000800 */
[----:B------:R-:W-:-:S03]  /*119f0*/  LOP3.LUT R13, R19, 0xff, RZ, 0xc0, !PT ;  /* 0x000000ff130d7812 */ /* 0x000fc600078ec0ff */
[----:B------:R-:W-:Y:S01]  /*11a00*/  HMMA.16816.F32 R68, R4, R24, R68 ;  /* 0x000000180444723c */ /* 0x000fe20000001844 */
[----:B------:R-:W-:Y:S01]  /*11a10*/  FADD.FTZ R200, R200, R207 ;  /* 0x000000cfc8c87221 */ /* 0x000fe20000010000 */
[----:B------:R-:W-:-:S04]  /*11a20*/  FADD.FTZ R191, R191, R196 ;  /* 0x000000c4bfbf7221 */ /* 0x000fc80000010000 */
[C---:B------:R-:W-:Y:S06]  /*11a30*/  HMMA.16816.F32 R80, R4.reuse, R26, R80 ;  /* 0x0000001a0450723c */ /* 0x040fec0000001850 */
[C---:B------:R-:W-:Y:S06]  /*11a40*/  HMMA.16816.F32 R84, R4.reuse, R20, R84 ;  /* 0x000000140454723c */ /* 0x040fec0000001854 */
[C---:B------:R-:W-:Y:S06]  /*11a50*/  HMMA.16816.F32 R96, R4.reuse, R22, R96 ;  /* 0x000000160460723c */ /* 0x040fec0000001860 */
[C---:B------:R-:W-:Y:S06]  /*11a60*/  HMMA.16816.F32 R100, R4.reuse, R16, R100 ;  /* 0x000000100464723c */ /* 0x040fec0000001864 */
[----:B------:R-:W-:Y:S01]  /*11a70*/  HMMA.16816.F32 R120, R4, R14, R120 ;  /* 0x0000000e0478723c */ /* 0x000fe20000001878 */
[----:B------:R-:W-:-:S05]  /*11a80*/  SHF.R.U32.HI R16, RZ, 0x18, R244 ;  /* 0x00000018ff107819 */ /* 0x000fca00000116f4 */
[C---:B------:R-:W-:Y:S06]  /*11a90*/  HMMA.16816.F32 R136, R4.reuse, R8, R136 ;  /* 0x000000080488723c */ /* 0x040fec0000001888 */
[----:B------:R-:W-:Y:S01]  /*11aa0*/  HMMA.16816.F32 R128, R4, R10, R128 ;  /* 0x0000000a0480723c */ /* 0x000fe20000001880 */
[----:B------:R-:W1:Y:S01]  /*11ab0*/  LDSM.16.MT88.4 R4, [R170+0xbc00] ;  /* 0x00bc0000aa04783b */ /* 0x000e620000004200 */
[----:B------:R3:W-:Y:S01]  /*11ac0*/  MUFU.EX2 R63, R183 ;  /* 0x000000b7003f7308 */ /* 0x0007e20000000800 */
[----:B------:R-:W-:Y:S01]  /*11ad0*/  FADD.FTZ R209, R209, R204 ;  /* 0x000000ccd1d17221 */ /* 0x000fe20000010000 */
[----:B------:R-:W-:Y:S01]  /*11ae0*/  LOP3.LUT R18, R244, 0xffff, RZ, 0xc0, !PT ;  /* 0x0000fffff4127812 */ /* 0x000fe200078ec0ff */
[--C-:B--2---:R-:W-:Y:S01]  /*11af0*/  FFMA.FTZ R66, R35, UR19, -R61.reuse ;  /* 0x0000001323427c23 */ /* 0x104fe2000801083d */
[----:B------:R-:W-:Y:S01]  /*11b00*/  SHF.R.U32.HI R19, RZ, 0x10, R226 ;  /* 0x00000010ff137819 */ /* 0x000fe200000116e2 */
[----:B------:R-:W-:Y:S01]  /*11b10*/  FFMA.FTZ R10, R36, UR19, -R56 ;  /* 0x00000013240a7c23 */ /* 0x000fe20008010838 */
[----:B------:R-:W-:Y:S01]  /*11b20*/  LOP3.LUT R56, R67, 0xff, RZ, 0xc0, !PT ;  /* 0x000000ff43387812 */ /* 0x000fe200078ec0ff */
[----:B------:R-:W-:Y:S01]  /*11b30*/  FADD.FTZ R205, R205, R200 ;  /* 0x000000c8cdcd7221 */ /* 0x000fe20000010000 */
[C---:B------:R-:W-:Y:S01]  /*11b40*/  LOP3.LUT R67, R182.reuse, 0xffff, RZ, 0xc0, !PT ;  /* 0x0000ffffb6437812 */ /* 0x040fe200078ec0ff */
[----:B------:R2:W-:Y:S01]  /*11b50*/  MUFU.EX2 R36, R192 ;  /* 0x000000c000247308 */ /* 0x0005e20000000800 */
[----:B------:R-:W-:Y:S01]  /*11b60*/  PRMT R13, R13, 0x5410, R16 ;  /* 0x000054100d0d7816 */ /* 0x000fe20000000010 */
[----:B------:R-:W-:Y:S01]  /*11b70*/  FFMA.FTZ R12, R33, UR19, -R61 ;  /* 0x00000013210c7c23 */ /* 0x000fe2000801083d */
[----:B------:R-:W-:Y:S01]  /*11b80*/  LOP3.LUT R41, R182, 0xff, RZ, 0xc0, !PT ;  /* 0x000000ffb6297812 */ /* 0x000fe200078ec0ff */
[----:B------:R-:W-:Y:S01]  /*11b90*/  FADD.FTZ R190, R190, R191 ;  /* 0x000000bfbebe7221 */ /* 0x000fe20000010000 */
[----:B------:R-:W-:Y:S01]  /*11ba0*/  FADD.FTZ R202, R202, R209 ;  /* 0x000000d1caca7221 */ /* 0x000fe20000010000 */
[----:B------:R-:W-:Y:S01]  /*11bb0*/  FADD.FTZ R49, R48, R49 ;  /* 0x0000003130317221 */ /* 0x000fe20000010000 */
[----:B------:R-:W1:Y:S01]  /*11bc0*/  LDSM.16.MT88.4 R28, [R221+0x9c00] ;  /* 0x009c0000dd1c783b */ /* 0x000e620000004200 */
[----:B---3--:R-:W-:Y:S01]  /*11bd0*/  SHF.R.U32.HI R183, RZ, 0x10, R182 ;  /* 0x00000010ffb77819 */ /* 0x008fe200000116b6 */
[----:B------:R-:W-:Y:S01]  /*11be0*/  FADD.FTZ R205, R198, R205 ;  /* 0x000000cdc6cd7221 */ /* 0x000fe20000010000 */
[----:B------:R-:W-:Y:S01]  /*11bf0*/  LOP3.LUT R17, R244, 0xff, RZ, 0xc0, !PT ;  /* 0x000000fff4117812 */ /* 0x000fe200078ec0ff */
[----:B------:R3:W-:Y:S01]  /*11c00*/  MUFU.EX2 R61, R34 ;  /* 0x00000022003d7308 */ /* 0x0007e20000000800 */
[----:B------:R-:W-:Y:S01]  /*11c10*/  SHF.R.U32.HI R18, RZ, 0x8, R18 ;  /* 0x00000008ff127819 */ /* 0x000fe20000011612 */
[----:B------:R-:W-:Y:S01]  /*11c20*/  FADD.FTZ R190, R189, R190 ;  /* 0x000000bebdbe7221 */ /* 0x000fe20000010000 */
[----:B------:R-:W-:Y:S01]  /*11c30*/  SHF.R.U32.HI R226, RZ, 0x18, R226 ;  /* 0x00000018ffe27819 */ /* 0x000fe200000116e2 */
[----:B------:R-:W1:Y:S01]  /*11c40*/  LDSM.16.MT88.4 R24, [R170+0x9c00] ;  /* 0x009c0000aa18783b */ /* 0x000e620000004200 */
[----:B--2---:R-:W-:-:S02]  /*11c50*/  SHF.R.U32.HI R192, RZ, 0x8, R67 ;  /* 0x00000008ffc07819 */ /* 0x004fc40000011643 */
[----:B------:R-:W-:Y:S01]  /*11c60*/  LOP3.LUT R19, R19, 0xff, RZ, 0xc0, !PT ;  /* 0x000000ff13137812 */ /* 0x000fe200078ec0ff */
[----:B------:R2:W2:Y:S01]  /*11c70*/  MUFU.EX2 R60, R12 ;  /* 0x0000000c003c7308 */ /* 0x0004a20000000800 */
[----:B------:R-:W-:Y:S01]  /*11c80*/  LOP3.LUT R67, R183, 0xff, RZ, 0xc0, !PT ;  /* 0x000000ffb7437812 */ /* 0x000fe200078ec0ff */
[----:B------:R-:W1:Y:S01]  /*11c90*/  LDSM.16.MT88.4 R20, [R221+0xac00] ;  /* 0x00ac0000dd14783b */ /* 0x000e620000004200 */
[----:B------:R-:W-:Y:S02]  /*11ca0*/  HSET2.LE.AND R13, R13, R54, PT ;  /* 0x000000360d0d7233 */ /* 0x000fe40003803000 */
[----:B------:R-:W-:Y:S01]  /*11cb0*/  PRMT R183, R41, 0x5410, R192 ;  /* 0x0000541029b77816 */ /* 0x000fe200000000c0 */
[----:B------:R-:W-:Y:S01]  /*11cc0*/  FADD.FTZ R175, R175, R202 ;  /* 0x000000caafaf7221 */ /* 0x000fe20000010000 */
[----:B------:R-:W-:Y:S01]  /*11cd0*/  F2FP.F16.F32.PACK_AB R8, R62, R65 ;  /* 0x000000413e08723e */ /* 0x000fe200000000ff */
[----:B------:R-:W2:Y:S01]  /*11ce0*/  MUFU.EX2 R66, R66 ;  /* 0x0000004200427308 */ /* 0x000ea20000000800 */
[----:B------:R-:W-:Y:S01]  /*11cf0*/  F2FP.F16.F32.PACK_AB R9, R166, R165 ;  /* 0x000000a5a609723e */ /* 0x000fe200000000ff */
[----:B------:R-:W-:Y:S01]  /*11d00*/  FADD.FTZ R180, R180, R205 ;  /* 0x000000cdb4b47221 */ /* 0x000fe20000010000 */
[----:B------:R-:W-:Y:S01]  /*11d10*/  LOP3.LUT R11, R194, 0xffff, RZ, 0xc0, !PT ;  /* 0x0000ffffc20b7812 */ /* 0x000fe200078ec0ff */
[----:B------:R-:W-:Y:S01]  /*11d20*/  FADD.FTZ R213, R213, R190 ;  /* 0x000000bed5d57221 */ /* 0x000fe20000010000 */
[----:B------:R-:W-:-:S03]  /*11d30*/  PRMT R17, R17, 0x5410, R18 ;  /* 0x0000541011117816 */ /* 0x000fc60000000012 */
[----:B------:R-:W1:Y:S01]  /*11d40*/  MUFU.EX2 R37, R37 ;  /* 0x0000002500257308 */ /* 0x000e620000000800 */
[----:B------:R-:W-:Y:S01]  /*11d50*/  PRMT R19, R19, 0x5410, R226 ;  /* 0x0000541013137816 */ /* 0x000fe200000000e2 */
[----:B------:R-:W-:Y:S01]  /*11d60*/  FADD.FTZ R176, R176, R175 ;  /* 0x000000afb0b07221 */ /* 0x000fe20000010000 */
[----:B------:R-:W-:-:S05]  /*11d70*/  LOP3.LUT R35, R13, R8, RZ, 0xc0, !PT ;  /* 0x000000080d237212 */ /* 0x000fca00078ec0ff */
[----:B------:R-:W1:Y:S01]  /*11d80*/  MUFU.EX2 R41, R10 ;  /* 0x0000000a00297308 */ /* 0x000e620000000800 */
[----:B------:R-:W-:Y:S01]  /*11d90*/  LOP3.LUT R32, R32, R9, RZ, 0xc0, !PT ;  /* 0x0000000920207212 */ /* 0x000fe200078ec0ff */
[----:B------:R-:W-:Y:S01]  /*11da0*/  FADD.FTZ R181, R181, R180 ;  /* 0x000000b4b5b57221 */ /* 0x000fe20000010000 */
[----:B------:R-:W-:Y:S02]  /*11db0*/  LOP3.LUT R8, R194, 0xff, RZ, 0xc0, !PT ;  /* 0x000000ffc2087812 */ /* 0x000fe400078ec0ff */
[----:B------:R-:W-:Y:S01]  /*11dc0*/  SHF.R.U32.HI R11, RZ, 0x8, R11 ;  /* 0x00000008ff0b7819 */ /* 0x000fe2000001160b */
[----:B------:R-:W-:Y:S01]  /*11dd0*/  FADD.FTZ R214, R214, R213 ;  /* 0x000000d5d6d67221 */ /* 0x000fe20000010000 */
[----:B------:R-:W-:Y:S02]  /*11de0*/  SHF.R.U32.HI R9, RZ, 0x18, R194 ;  /* 0x00000018ff097819 */ /* 0x000fe400000116c2 */
[--C-:B------:R-:W-:Y:S02]  /*11df0*/  HSET2.LE.AND R17, R17, R54.reuse, PT ;  /* 0x0000003611117233 */ /* 0x100fe40003803000 */
[----:B------:R-:W-:-:S02]  /*11e00*/  HSET2.LE.AND R19, R19, R54, PT ;  /* 0x0000003613137233 */ /* 0x000fc40003803000 */
[----:B----4-:R-:W-:Y:S02]  /*11e10*/  F2FP.F16.F32.PACK_AB R14, R173, R64 ;  /* 0x00000040ad0e723e */ /* 0x010fe400000000ff */
[----:B------:R-:W-:Y:S01]  /*11e20*/  SHF.R.U32.HI R182, RZ, 0x18, R182 ;  /* 0x00000018ffb67819 */ /* 0x000fe200000116b6 */
[----:B------:R-:W-:Y:S01]  /*11e30*/  FADD.FTZ R177, R177, R176 ;  /* 0x000000b0b1b17221 */ /* 0x000fe20000010000 */
[----:B---3--:R-:W-:Y:S01]  /*11e40*/  F2FP.F16.F32.PACK_AB R34, R172, R167 ;  /* 0x000000a7ac22723e */ /* 0x008fe200000000ff */
[----:B------:R-:W-:Y:S01]  /*11e50*/  FADD.FTZ R178, R178, R181 ;  /* 0x000000b5b2b27221 */ /* 0x000fe20000010000 */
[----:B------:R-:W-:Y:S01]  /*11e60*/  PRMT R11, R8, 0x5410, R11 ;  /* 0x00005410080b7816 */ /* 0x000fe2000000000b */
[----:B------:R-:W-:Y:S01]  /*11e70*/  FADD.FTZ R215, R215, R214 ;  /* 0x000000d6d7d77221 */ /* 0x000fe20000010000 */
[----:B------:R-:W-:Y:S01]  /*11e80*/  PRMT R9, R56, 0x5410, R9 ;  /* 0x0000541038097816 */ /* 0x000fe20000000009 */
[----:B------:R-:W-:Y:S01]  /*11e90*/  FADD.FTZ R188, R188, R49 ;  /* 0x00000031bcbc7221 */ /* 0x000fe20000010000 */
[----:B------:R-:W-:Y:S01]  /*11ea0*/  PRMT R67, R67, 0x5410, R182 ;  /* 0x0000541043437816 */ /* 0x000fe200000000b6 */
[----:B------:R-:W-:Y:S01]  /*11eb0*/  FADD.FTZ R174, R174, R177 ;  /* 0x000000b1aeae7221 */ /* 0x000fe20000010000 */
[----:B------:R-:W-:-:S02]  /*11ec0*/  LOP3.LUT R33, R19, R14, RZ, 0xc0, !PT ;  /* 0x0000000e13217212 */ /* 0x000fc400078ec0ff */
[----:B------:R-:W-:Y:S01]  /*11ed0*/  LOP3.LUT R34, R17, R34, RZ, 0xc0, !PT ;  /* 0x0000002211227212 */ /* 0x000fe200078ec0ff */
[----:B--2---:R-:W-:Y:S01]  /*11ee0*/  LDSM.16.MT88.4 R12, [R221+0xbc00] ;  /* 0x00bc0000dd0c783b */ /* 0x004fe20000004200 */
[--C-:B------:R-:W-:Y:S01]  /*11ef0*/  HSET2.LE.AND R56, R11, R54.reuse, PT ;  /* 0x000000360b387233 */ /* 0x100fe20003803000 */
[----:B------:R-:W-:Y:S02]  /*11f00*/  FADD.FTZ R179, R179, R178 ;  /* 0x000000b2b3b37221 */ /* 0x000fe40000010000 */
[----:B------:R-:W2:Y:S01]  /*11f10*/  LDSM.16.MT88.4 R16, [R170+0xac00] ;  /* 0x00ac0000aa10783b */ /* 0x000ea20000004200 */
[--C-:B------:R-:W-:Y:S01]  /*11f20*/  HSET2.LE.AND R11, R9, R54.reuse, PT ;  /* 0x00000036090b7233 */ /* 0x100fe20003803000 */
[----:B------:R-:W-:Y:S01]  /*11f30*/  FADD.FTZ R218, R218, R215 ;  /* 0x000000d7dada7221 */ /* 0x000fe20000010000 */
[--C-:B------:R-:W-:Y:S01]  /*11f40*/  HSET2.LE.AND R8, R183, R54.reuse, PT ;  /* 0x00000036b7087233 */ /* 0x100fe20003803000 */
[----:B------:R-:W-:Y:S01]  /*11f50*/  FADD.FTZ R187, R187, R188 ;  /* 0x000000bcbbbb7221 */ /* 0x000fe20000010000 */
[----:B------:R-:W-:-:S02]  /*11f60*/  HSET2.LE.AND R9, R67, R54, PT ;  /* 0x0000003643097233 */ /* 0x000fc40003803000 */
        /* <DEDUP_REMOVED lines=19> */
[----:B------:R-:W-:Y:S01]  /*120a0*/  HMMA.16816.F32 R132, R32, R6, R132 ;  /* 0x000000062084723c */ /* 0x000fe20000001884 */
[----:B------:R-:W-:-:S05]  /*120b0*/  FADD.FTZ R216, R216, R185 ;  /* 0x000000b9d8d87221 */ /* 0x000fca0000010000 */
[----:B------:R-:W-:Y:S01]  /*120c0*/  HMMA.16816.F32 R128, R8, R6, R128 ;  /* 0x000000060880723c */ /* 0x000fe20000001880 */
[----:B------:R-:W-:-:S05]  /*120d0*/  FADD.FTZ R219, R219, R216 ;  /* 0x000000d8dbdb7221 */ /* 0x000fca0000010000 */
[----:B------:R-:W-:Y:S01]  /*120e0*/  HMMA.16816.F32 R124, R32, R4, R124 ;  /* 0x00000004207c723c */ /* 0x000fe2000000187c */
[----:B------:R-:W-:-:S05]  /*120f0*/  FADD.FTZ R6, R66, R63 ;  /* 0x0000003f42067221 */ /* 0x000fca0000010000 */
[----:B------:R-:W-:Y:S01]  /*12100*/  HMMA.16816.F32 R136, R8, R4, R136 ;  /* 0x000000040888723c */ /* 0x000fe20000001888 */
[----:B------:R1:W-:Y:S06]  /*12110*/  STL [R1+0x10], R6 ;  /* 0x0000100601007387 */ /* 0x0003ec0000100800 */
[----:B------:R-:W-:Y:S01]  /*12120*/  FADD.FTZ R5, R37, R36 ;  /* 0x0000002425057221 */ /* 0x000fe20000010000 */
[----:B------:R-:W-:Y:S01]  /*12130*/  FADD.FTZ R4, R172, R167 ;  /* 0x000000a7ac047221 */ /* 0x000fe20000010000 */
[----:B------:R-:W-:-:S03]  /*12140*/  FADD.FTZ R208, R208, R219 ;  /* 0x000000dbd0d07221 */ /* 0x000fc60000010000 */
[----:B------:R1:W-:Y:S04]  /*12150*/  STL [R1+0xc], R5 ;  /* 0x00000c0501007387 */ /* 0x0003e80000100800 */
[----:B------:R1:W-:Y:S01]  /*12160*/  STL [R1+0x8], R4 ;  /* 0x0000080401007387 */ /* 0x0003e20000100800 */
[----:B------:R-:W-:-:S04]  /*12170*/  FADD.FTZ R227, R227, R208 ;  /* 0x000000d0e3e37221 */ /* 0x000fc80000010000 */
[----:B------:R-:W-:-:S04]  /*12180*/  FADD.FTZ R64, R64, R227 ;  /* 0x000000e340407221 */ /* 0x000fc80000010000 */
[----:B------:R-:W-:Y:S01]  /*12190*/  FADD.FTZ R64, R173, R64 ;  /* 0x00000040ad407221 */ /* 0x000fe20000010000 */
[----:B------:R-:W-:Y:S01]  /*121a0*/  HMMA.16816.F32 R156, R32, R28, R156 ;  /* 0x0000001c209c723c */ /* 0x000fe2000000189c */
[----:B------:R-:W-:Y:S02]  /*121b0*/  @UP0 UIADD3 UR20, UR20, -0x4, URZ ;  /* 0xfffffffc14140890 */ /* 0x000fe4000fffe03f */
[----:B------:R-:W-:-:S03]  /*121c0*/  FADD.FTZ R65, R65, R64 ;  /* 0x0000004041417221 */ /* 0x000fc60000010000 */
[----:B------:R-:W-:Y:S01]  /*121d0*/  HMMA.16816.F32 R152, R32, R30, R152 ;  /* 0x0000001e2098723c */ /* 0x000fe20000001898 */
[----:B------:R-:W-:-:S05]  /*121e0*/  FADD.FTZ R252, R62, R65 ;  /* 0x000000413efc7221 */ /* 0x000fca0000010000 */
[C---:B------:R-:W-:Y:S06]  /*121f0*/  HMMA.16816.F32 R72, R32.reuse, R24, R72 ;  /* 0x000000182048723c */ /* 0x040fec0000001848 */
[C---:B------:R-:W-:Y:S06]  /*12200*/  HMMA.16816.F32 R76, R32.reuse, R26, R76 ;  /* 0x0000001a204c723c */ /* 0x040fec000000184c */
[C---:B------:R-:W-:Y:S06]  /*12210*/  HMMA.16816.F32 R88, R32.reuse, R20, R88 ;  /* 0x000000142058723c */ /* 0x040fec0000001858 */
[C---:B------:R-:W-:Y:S06]  /*12220*/  HMMA.16816.F32 R92, R32.reuse, R22, R92 ;  /* 0x00000016205c723c */ /* 0x040fec000000185c */
[C---:B--2---:R-:W-:Y:S06]  /*12230*/  HMMA.16816.F32 R104, R32.reuse, R16, R104 ;  /* 0x000000102068723c */ /* 0x044fec0000001868 */
        /* <DEDUP_REMOVED lines=15> */
.L_x_501:
[----:B------:R-:W-:-:S12]  /*12330*/  UIADD3 UR20, UR21, -0x1, URZ ;  /* 0xffffffff15147890 */ /* 0x000fd8000fffe03f */
.L_x_508:
[----:B------:R-:W-:-:S13]  /*12340*/  ISETP.LE.AND P0, PT, RZ, UR20, PT ;  /* 0x00000014ff007c0c */ /* 0x000fda000bf03270 */
[----:B------:R-:W-:Y:S05]  /*12350*/  @!P0 BRA `(.L_x_509) ;  /* 0x0000005000148947 */ /* 0x000fea0003800000 */
[----:B------:R-:W2:Y:S01]  /*12360*/  LDL.LU.64 R6, [R1+0x18] ;  /* 0x0000180001067983 */ /* 0x000ea20000300a00 */
[----:B------:R-:W-:Y:S01]  /*12370*/  ULDC UR4, c[0x0][0x2d0] ;  /* 0x0000b40000047ab9 */ /* 0x000fe20000000800 */
[----:B------:R-:W-:Y:S01]  /*12380*/  MOV R166, R3 ;  /* 0x0000000300a67202 */ /* 0x000fe20000000f00 */
[----:B------:R-:W-:Y:S01]  /*12390*/  IMAD.MOV.U32 R165, RZ, RZ, R2 ;  /* 0x000000ffffa57224 */ /* 0x000fe200078e0002 */
[----:B------:R-:W3:Y:S01]  /*123a0*/  LDL.LU.64 R4, [R1] ;  /* 0x0000000001047983 */ /* 0x000ee20000300a00 */
[----:B------:R-:W-:Y:S01]  /*123b0*/  ISETP.GE.AND P4, PT, R236, UR4, PT ;  /* 0x00000004ec007c0c */ /* 0x000fe2000bf86270 */
[----:B------:R-:W-:Y:S01]  /*123c0*/  IMAD.WIDE.U32 R248, R242, -0x326172a9, RZ ;  /* 0xcd9e8d57f2f87825 */ /* 0x000fe200078e00ff */
[----:B------:R-:W-:Y:S01]  /*123d0*/  PRMT R239, R239, 0x7054, R239 ;  /* 0x00007054efef7816 */ /* 0x000fe200000000ef */
[----:B------:R-:W-:Y:S01]  /*123e0*/  ULDC UR8, c[0x0][0x2d0] ;  /* 0x0000b40000087ab9 */ /* 0x000fe20000000800 */
[----:B------:R-:W-:Y:S01]  /*123f0*/  MOV R167, R164 ;  /* 0x000000a400a77202 */ /* 0x000fe20000000f00 */
[----:B------:R-:W-:Y:S01]  /*12400*/  IMAD.WIDE.U32 R244, R169, -0x326172a9, RZ ;  /* 0xcd9e8d57a9f47825 */ /* 0x000fe200078e00ff */
[-C--:B------:R-:W-:Y:S01]  /*12410*/  LOP3.LUT R246, R249, R171.reuse, RZ, 0x3c, !PT ;  /* 0x000000abf9f67212 */ /* 0x080fe200078e3cff */
[----:B------:R-:W-:Y:S01]  /*12420*/  ULDC UR4, c[0x0][0x2ec] ;  /* 0x0000bb0000047ab9 */ /* 0x000fe20000000800 */
[----:B------:R-:W-:Y:S01]  /*12430*/  MOV R169, R0 ;  /* 0x0000000000a97202 */ /* 0x000fe20000000f00 */
[----:B------:R-:W-:Y:S01]  /*12440*/  IMAD.WIDE.U32 R250, R168, -0x2daee0ad, RZ ;  /* 0xd2511f53a8fa7825 */ /* 0x000fe200078e00ff */
[----:B------:R-:W-:Y:S01]  /*12450*/  LOP3.LUT R242, R245, R171, RZ, 0x3c, !PT ;  /* 0x000000abf5f27212 */ /* 0x000fe200078e3cff */
[----:B------:R-:W-:-:S02]  /*12460*/  ULDC.64 UR6, c[0x0][0x248] ;  /* 0x0000920000067ab9 */ /* 0x000fc40000000a00 */
[----:B------:R-:W1:Y:S08]  /*12470*/  @!P4 LDC.64 R228, c[0x0][0x220] ;  /* 0x00008800ffe4cb82 */ /* 0x000e700000000a00 */
[----:B------:R-:W4:Y:S01]  /*12480*/  @!P4 LDC.64 R226, c[0x0][0x220] ;  /* 0x00008800ffe2cb82 */ /* 0x000f220000000a00 */
[----:B------:R-:W-:-:S04]  /*12490*/  IMAD.WIDE.U32 R246, R246, -0x2daee0ad, RZ ;  /* 0xd2511f53f6f67825 */ /* 0x000fc800078e00ff */
[----:B------:R-:W-:-:S04]  /*124a0*/  IMAD.WIDE.U32 R242, R242, -0x2daee0ad, RZ ;  /* 0xd2511f53f2f27825 */ /* 0x000fc800078e00ff */
[----:B--2---:R-:W-:Y:S01]  /*124b0*/  IMAD.MOV.U32 R3, RZ, RZ, R7 ;  /* 0x000000ffff037224 */ /* 0x004fe200078e0007 */
[----:B---3--:R-:W-:-:S05]  /*124c0*/  MOV R2, R4 ;  /* 0x0000000400027202 */ /* 0x008fca0000000f00 */
[----:B------:R2:W-:Y:S01]  /*124d0*/  STL.64 [R1], R2 ;  /* 0x0000000201007387 */ /* 0x0005e20000100a00 */
[----:B-1--4-:R-:W-:Y:S05]  /*124e0*/  BRA `(.L_x_510) ;  /* 0x0000000400047947 */ /* 0x012fea0003800000 */
.L_x_512:
        /* <DEDUP_REMOVED lines=65> */
.L_x_510:
[----:B-1----:R-:W3:Y:S01]  /*12900*/  LDL.64 R4, [R1] ;  /* 0x0000000001047983 */ /* 0x002ee20000100a00 */
[----:B-----5:R-:W-:Y:S01]  /*12910*/  ISETP.GE.AND P3, PT, R231, UR8, PT ;  /* 0x00000008e7007c0c */ /* 0x020fe2000bf66270 */
        /* <DEDUP_REMOVED lines=8> */
[----:B------:R-:W1:Y:S05]  /*129a0*/  @!P3 LDC.64 R14, c[0x0][0x220] ;  /* 0x00008800ff0ebb82 */ /* 0x000e6a0000000a00 */
[----:B------:R-:W-:Y:S06]  /*129b0*/  @P4 STS [R225+0x9004], RZ ;  /* 0x009004ffe1004388 */ /* 0x000fec0000000800 */
[----:B------:R-:W-:Y:S01]  /*129c0*/  @P4 STS.64 [R225+0x9008], RZ ;  /* 0x009008ffe1004388 */ /* 0x000fe20000000a00 */
[----:B------:R-:W4:Y:S08]  /*129d0*/  @!P2 LDC.64 R218, c[0x0][0x220] ;  /* 0x00008800ffdaab82 */ /* 0x000f300000000a00 */
[----:B------:R-:W4:Y:S08]  /*129e0*/  @!P3 LDC.64 R216, c[0x0][0x220] ;  /* 0x00008800ffd8bb82 */ /* 0x000f300000000a00 */
[----:B--2---:R-:W2:Y:S01]  /*129f0*/  @!P2 LDC.64 R2, c[0x0][0x220] ;  /* 0x00008800ff02ab82 */ /* 0x004ea20000000a00 */
[----:B---3--:R-:W-:Y:S04]  /*12a00*/  IMAD.WIDE.U32 R18, R0, UR13, R4 ;  /* 0x0000000d00127c25 */ /* 0x008fe8000f8e0004 */
[----:B------:R-:W-:Y:S01]  /*12a10*/  VIADD R164, R19, UR9 ;  /* 0x0000000913a47c36 */ /* 0x000fe20008000000 */
[C---:B------:R-:W-:Y:S02]  /*12a20*/  @!P4 LEA R22, P0, R18.reuse, R228, 0x1 ;  /* 0x000000e41216c211 */ /* 0x040fe400078008ff */
[C---:B-1----:R-:W-:Y:S02]  /*12a30*/  @!P3 LEA R14, P1, R18.reuse, R14, 0x1 ;  /* 0x0000000e120eb211 */ /* 0x042fe400078208ff */
[C-C-:B------:R-:W-:Y:S02]  /*12a40*/  @!P4 LEA.HI.X R23, R18.reuse, R229, R164.reuse, 0x1, P0 ;  /* 0x000000e51217c211 */ /* 0x140fe400000f0ca4 */
[C-C-:B------:R-:W-:Y:S02]  /*12a50*/  @!P3 LEA.HI.X R15, R18.reuse, R15, R164.reuse, 0x1, P1 ;  /* 0x0000000f120fb211 */ /* 0x140fe400008f0ca4 */
[C---:B----4-:R-:W-:Y:S01]  /*12a60*/  @!P2 LEA R218, P0, R18.reuse, R218, 0x1 ;  /* 0x000000da12daa211 */ /* 0x050fe200078008ff */
[----:B------:R-:W-:Y:S01]  /*12a70*/  @!PT LDS RZ, [RZ] ;  /* 0x00000000fffff984 */ /* 0x000fe20000000800 */
[----:B------:R-:W-:Y:S01]  /*12a80*/  @!PT LDS RZ, [RZ] ;  /* 0x00000000fffff984 */ /* 0x000fe20000000800 */
[----:B------:R-:W-:Y:S01]  /*12a90*/  @!PT LDS RZ, [RZ] ;  /* 0x00000000fffff984 */ /* 0x000fe20000000800 */
[----:B------:R-:W-:Y:S01]  /*12aa0*/  @!P4 LDGSTS.E.BYPASS.LTC128B.128 [R225+0x9000], desc[UR22][R22.64] ;  /* 0x0900000016e1cfae */ /* 0x000fe2000b901d56 */
[C---:B------:R-:W-:Y:S02]  /*12ab0*/  IADD3 R0, P5, R18.reuse, UR24, RZ ;  /* 0x0000001812007c10 */ /* 0x040fe4000ffbe0ff */
[----:B------:R-:W-:Y:S03]  /*12ac0*/  @!P2 LEA.HI.X R219, R18, R219, R164, 0x1, P0 ;  /* 0x000000db12dba211 */ /* 0x000fe600000f0ca4 */
[----:B------:R-:W-:Y:S01]  /*12ad0*/  @P3 STS.128 [R225+0xa000], RZ ;  /* 0x00a000ffe1003388 */ /* 0x000fe20000000c00 */
[----:B------:R-:W-:Y:S02]  /*12ae0*/  IADD3.X R164, R164, UR18, RZ, P5, !PT ;  /* 0x00000012a4a47c10 */ /* 0x000fe4000affe4ff */
[C---:B------:R-:W-:Y:S03]  /*12af0*/  @!P4 LEA R18, P5, R0.reuse, R226, 0x1 ;  /* 0x000000e20012c211 */ /* 0x040fe600078a08ff */
[----:B------:R-:W-:Y:S01]  /*12b00*/  @!PT LDS RZ, [RZ] ;  /* 0x00000000fffff984 */ /* 0x000fe20000000800 */
[----:B------:R-:W-:Y:S01]  /*12b10*/  @!PT LDS RZ, [RZ] ;  /* 0x00000000fffff984 */ /* 0x000fe20000000800 */
[----:B------:R-:W-:Y:S01]  /*12b20*/  @!PT LDS RZ, [RZ] ;  /* 0x00000000fffff984 */ /* 0x000fe20000000800 */
[----:B------:R-:W-:Y:S01]  /*12b30*/  @!P3 LDGSTS.E.BYPASS.LTC128B.128 [R225+0xa000], desc[UR22][R14.64+0x40] ;  /* 0x0a0000400ee1bfae */ /* 0x000fe2000b901d56 */
[C---:B------:R-:W-:Y:S02]  /*12b40*/  @!P3 LEA R216, P1, R0.reuse, R216, 0x1 ;  /* 0x000000d800d8b211 */ /* 0x040fe400078208ff */
[C-C-:B------:R-:W-:Y:S03]  /*12b50*/  @!P4 LEA.HI.X R19, R0.reuse, R227, R164.reuse, 0x1, P5 ;  /* 0x000000e30013c211 */ /* 0x140fe600028f0ca4 */
[----:B------:R-:W-:Y:S01]  /*12b60*/  @P2 STS.128 [R225+0xb000], RZ ;  /* 0x00b000ffe1002388 */ /* 0x000fe20000000c00 */
[C-C-:B------:R-:W-:Y:S02]  /*12b70*/  @!P3 LEA.HI.X R217, R0.reuse, R217, R164.reuse, 0x1, P1 ;  /* 0x000000d900d9b211 */ /* 0x140fe400008f0ca4 */
[C---:B--2---:R-:W-:Y:S03]  /*12b80*/  @!P2 LEA R2, P0, R0.reuse, R2, 0x1 ;  /* 0x000000020002a211 */ /* 0x044fe600078008ff */
        /* <DEDUP_REMOVED lines=22> */
[----:B------:R-:W2:Y:S06]  /*12cf0*/  LDSM.16.M88.4 R176, [R223+0x6000] ;  /* 0x00600000dfb0783b */ /* 0x000eac0000000200 */
[----:B------:R-:W3:Y:S06]  /*12d00*/  LDSM.16.M88.4 R180, [R224+0x1000] ;  /* 0x00100000e0b4783b */ /* 0x000eec0000000200 */
[----:B------:R-:W4:Y:S01]  /*12d10*/  LDSM.16.M88.4 R184, [R223+0x6400] ;  /* 0x00640000dfb8783b */ /* 0x000f220000000200 */
[----:B-1----:R-:W-:Y:S05]  /*12d20*/  IMAD.U32 R3, RZ, RZ, UR20 ;  /* 0x00000014ff037e24 */ /* 0x002fea000f8e00ff */
[----:B------:R-:W0:Y:S01]  /*12d30*/  LDGDEPBAR ;  /* 0x00000000000079af */ /* 0x000e220000000000 */
[----:B------:R-:W-:Y:S05]  /*12d40*/  IMAD R0, R3, 0x40, R238 ;  /* 0x0000004003007824 */ /* 0x000fea00078e02ee */
[----:B------:R-:W1:Y:S01]  /*12d50*/  LDSM.16.M88.4 R188, [R223+0x6800] ;  /* 0x00680000dfbc783b */ /* 0x000e620000000200 */
[C---:B------:R-:W-:Y:S01]  /*12d60*/  VIADD R164, R0.reuse, 0x1 ;  /* 0x0000000100a47836 */ /* 0x040fe20000000000 */
[----:B------:R-:W-:Y:S01]  /*12d70*/  I2FP.F32.S32 R171, R0 ;  /* 0x0000000000ab7245 */ /* 0x000fe20000201400 */
[C---:B------:R-:W-:Y:S03]  /*12d80*/  VIADD R2, R0.reuse, 0x20 ;  /* 0x0000002000027836 */ /* 0x040fe60000000000 */
[----:B------:R-:W1:Y:S01]  /*12d90*/  LDSM.16.M88.4 R192, [R223+0x6c00] ;  /* 0x006c0000dfc0783b */ /* 0x000e620000000200 */
[C---:B------:R-:W-:Y:S01]  /*12da0*/  VIADD R3, R0.reuse, 0x19 ;  /* 0x0000001900037836 */ /* 0x040fe20000000000 */
[----:B------:R-:W-:Y:S01]  /*12db0*/  I2FP.F32.S32 R164, R164 ;  /* 0x000000a400a47245 */ /* 0x000fe20000201400 */
[C---:B------:R-:W-:Y:S03]  /*12dc0*/  VIADD R168, R0.reuse, 0x11 ;  /* 0x0000001100a87836 */ /* 0x040fe60000000000 */
[----:B------:R-:W-:Y:S02]  /*12dd0*/  LDSM.16.M88.4 R196, [R222] ;  /* 0x00000000dec4783b */ /* 0x000fe40000000200 */
[----:B------:R-:W-:Y:S01]  /*12de0*/  I2FP.F32.S32 R168, R168 ;  /* 0x000000a800a87245 */ /* 0x000fe20000201400 */
[-C--:B--2---:R-:W-:Y:S03]  /*12df0*/  HMMA.16816.F32 R4, R172, R176.reuse, RZ ;  /* 0x000000b0ac04723c */ /* 0x084fe600000018ff */
[----:B------:R-:W2:Y:S03]  /*12e00*/  LDSM.16.M88.4 R200, [R220+0x6000] ;  /* 0x00600000dcc8783b */ /* 0x000ea60000000200 */
[C---:B---3--:R-:W-:Y:S03]  /*12e10*/  HMMA.16816.F32 R8, R180.reuse, R176, RZ ;  /* 0x000000b0b408723c */ /* 0x048fe600000018ff */
[----:B------:R-:W3:Y:S03]  /*12e20*/  LDSM.16.M88.4 R204, [R222+0x1000] ;  /* 0x00100000decc783b */ /* 0x000ee60000000200 */
[-C--:B------:R-:W-:Y:S03]  /*12e30*/  HMMA.16816.F32 R12, R180, R178.reuse, RZ ;  /* 0x000000b2b40c723c */ /* 0x080fe600000018ff */
[----:B------:R-:W3:Y:S03]  /*12e40*/  LDSM.16.M88.4 R208, [R220+0x6400] ;  /* 0x00640000dcd0783b */ /* 0x000ee60000000200 */
[C---:B------:R-:W-:Y:S03]  /*12e50*/  HMMA.16816.F32 R16, R172.reuse, R178, RZ ;  /* 0x000000b2ac10723c */ /* 0x040fe600000018ff */
[----:B------:R-:W3:Y:S03]  /*12e60*/  LDSM.16.M88.4 R176, [R220+0x6800] ;  /* 0x00680000dcb0783b */ /* 0x000ee60000000200 */
[-C--:B----4-:R-:W-:Y:S03]  /*12e70*/  HMMA.16816.F32 R20, R172, R184.reuse, RZ ;  /* 0x000000b8ac14723c */ /* 0x090fe600000018ff */
[----:B------:R-:W4:Y:S03]  /*12e80*/  LDSM.16.M88.4 R212, [R220+0x6c00] ;  /* 0x006c0000dcd4783b */ /* 0x000f260000000200 */
[C---:B------:R-:W-:Y:S03]  /*12e90*/  HMMA.16816.F32 R24, R180.reuse, R184, RZ ;  /* 0x000000b8b418723c */ /* 0x040fe600000018ff */
[----:B------:R-:W-:Y:S03]  /*12ea0*/  LDSM.16.M88.4 R216, [R222+0x3000] ;  /* 0x00300000ded8783b */ /* 0x000fe60000000200 */
[-C--:B------:R-:W-:Y:S06]  /*12eb0*/  HMMA.16816.F32 R28, R180, R186.reuse, RZ ;  /* 0x000000bab41c723c */ /* 0x080fec00000018ff */
[C---:B------:R-:W-:Y:S01]  /*12ec0*/  HMMA.16816.F32 R32, R172.reuse, R186, RZ ;  /* 0x000000baac20723c */ /* 0x040fe200000018ff */
[----:B------:R-:W-:Y:S05]  /*12ed0*/  LDSM.16.M88.4 R184, [R224+0x3000] ;  /* 0x00300000e0b8783b */ /* 0x000fea0000000200 */
[-C--:B-1----:R-:W-:Y:S06]  /*12ee0*/  HMMA.16816.F32 R36, R172, R188.reuse, RZ ;  /* 0x000000bcac24723c */ /* 0x082fec00000018ff */
        /* <DEDUP_REMOVED lines=9> */
[----:B------:R-:W1:Y:S05]  /*12f80*/  LDSM.16.M88.4 R172, [R224+0x2000] ;  /* 0x00200000e0ac783b */ /* 0x000e6a0000000200 */
[-C--:B--2---:R-:W-:Y:S01]  /*12f90*/  HMMA.16816.F32 R4, R196, R200.reuse, R4 ;  /* 0x000000c8c404723c */ /* 0x084fe20000001804 */
[----:B------:R-:W2:Y:S05]  /*12fa0*/  LDSM.16.M88.4 R192, [R223+0x7800] ;  /* 0x00780000dfc0783b */ /* 0x000eaa0000000200 */
        /* <DEDUP_REMOVED lines=14> */
[-C--:B----4-:R-:W-:Y:S06]  /*13090*/  HMMA.16816.F32 R52, R196, R212.reuse, R52 ;  /* 0x000000d4c434723c */ /* 0x090fec0000001834 */
[C---:B------:R-:W-:Y:S06]  /*130a0*/  HMMA.16816.F32 R56, R204.reuse, R212, R56 ;  /* 0x000000d4cc38723c */ /* 0x040fec0000001838 */
[-C--:B------:R-:W-:Y:S01]  /*130b0*/  HMMA.16816.F32 R60, R204, R214.reuse, R60 ;  /* 0x000000d6cc3c723c */ /* 0x080fe2000000183c */
[----:B------:R-:W4:Y:S05]  /*130c0*/  LDSM.16.M88.4 R204, [R220+0x7400] ;  /* 0x00740000dccc783b */ /* 0x000f2a0000000200 */
[----:B------:R-:W-:Y:S01]  /*130d0*/  HMMA.16816.F32 R64, R196, R214, R64 ;  /* 0x000000d6c440723c */ /* 0x000fe20000001840 */
[----:B------:R-:W-:Y:S05]  /*130e0*/  LDSM.16.M88.4 R196, [R223+0x8800] ;  /* 0x00880000dfc4783b */ /* 0x000fea0000000200 */
[-C--:B-1----:R-:W-:Y:S01]  /*130f0*/  HMMA.16816.F32 R4, R172, R180.reuse, R4 ;  /* 0x000000b4ac04723c */ /* 0x082fe20000001804 */
[----:B------:R-:W-:Y:S05]  /*13100*/  LDSM.16.M88.4 R212, [R222+0x5000] ;  /* 0x00500000ded4783b */ /* 0x000fea0000000200 */
[C---:B------:R-:W-:Y:S06]  /*13110*/  HMMA.16816.F32 R8, R184.reuse, R180, R8 ;  /* 0x000000b4b808723c */ /* 0x040fec0000001808 */
[-C--:B------:R-:W-:Y:S06]  /*13120*/  HMMA.16816.F32 R12, R184, R182.reuse, R12 ;  /* 0x000000b6b80c723c */ /* 0x080fec000000180c */
[C---:B------:R-:W-:Y:S01]  /*13130*/  HMMA.16816.F32 R16, R172.reuse, R182, R16 ;  /* 0x000000b6ac10723c */ /* 0x040fe20000001810 */
[----:B------:R-:W1:Y:S05]  /*13140*/  LDSM.16.M88.4 R180, [R220+0x7800] ;  /* 0x00780000dcb4783b */ /* 0x000e6a0000000200 */
[-C--:B------:R-:W-:Y:S06]  /*13150*/  HMMA.16816.F32 R20, R172, R188.reuse, R20 ;  /* 0x000000bcac14723c */ /* 0x080fec0000001814 */
        /* <DEDUP_REMOVED lines=14> */
[----:B------:R-:W-:Y:S05]  /*13240*/  LDSM.16.M88.4 R172, [R224+0x4000] ;  /* 0x00400000e0ac783b */ /* 0x000fea0000000200 */
[-C--:B------:R-:W-:Y:S01]  /*13250*/  HMMA.16816.F32 R4, R200, R208.reuse, R4 ;  /* 0x000000d0c804723c */ /* 0x080fe20000001804 */
[----:B------:R-:W2:Y:S05]  /*13260*/  LDSM.16.M88.4 R176, [R223+0x8000] ;  /* 0x00800000dfb0783b */ /* 0x000eaa0000000200 */
        /* <DEDUP_REMOVED lines=17> */
[----:B------:R-:W3:Y:S05]  /*13380*/  LDSM.16.M88.4 R216, [R220+0x8400] ;  /* 0x00840000dcd8783b */ /* 0x000eea0000000200 */
[----:B------:R-:W-:Y:S06]  /*13390*/  HMMA.16816.F32 R64, R200, R190, R64 ;  /* 0x000000bec840723c */ /* 0x000fec0000001840 */
[-C--:B--2---:R-:W-:Y:S05]  /*133a0*/  HMMA.16816.F32 R4, R172, R176.reuse, R4 ;  /* 0x000000b0ac04723c */ /* 0x084fea0000001804 */
[----:B------:R-:W-:Y:S01]  /*133b0*/  I2FP.F32.S32 R203, R2 ;  /* 0x0000000200cb7245 */ /* 0x000fe20000201400 */
[C---:B------:R-:W-:Y:S05]  /*133c0*/  HMMA.16816.F32 R8, R184.reuse, R176, R8 ;  /* 0x000000b0b808723c */ /* 0x040fea0000001808 */
[----:B------:R-:W-:Y:S01]  /*133d0*/  I2FP.F32.S32 R202, R3 ;  /* 0x0000000300ca7245 */ /* 0x000fe20000201400 */
[-C--:B------:R-:W-:Y:S06]  /*133e0*/  HMMA.16816.F32 R12, R184, R178.reuse, R12 ;  /* 0x000000b2b80c723c */ /* 0x080fec000000180c */
[C---:B------:R-:W-:Y:S01]  /*133f0*/  HMMA.16816.F32 R16, R172.reuse, R178, R16 ;  /* 0x000000b2ac10723c */ /* 0x040fe20000001810 */
[----:B------:R-:W2:Y:S05]  /*13400*/  LDSM.16.M88.4 R176, [R220+0x8800] ;  /* 0x00880000dcb0783b */ /* 0x000eaa0000000200 */
        /* <DEDUP_REMOVED lines=12> */
[----:B------:R-:W1:Y:S01]  /*134d0*/  LDSM.16.M88.4 R172, [R220+0x8c00] ;  /* 0x008c0000dcac783b */ /* 0x000e620000000200 */
[----:B------:R-:W-:Y:S04]  /*134e0*/  DEPBAR.LE SB0, 0x0 ;  /* 0x000080000000791a */ /* 0x000fe80000000000 */
[-C--:B------:R-:W-:Y:S01]  /*134f0*/  HMMA.16816.F32 R4, R204, R208.reuse, R4 ;  /* 0x000000d0cc04723c */ /* 0x080fe20000001804 */
[----:B------:R-:W-:Y:S05]  /*13500*/  BAR.SYNC.DEFER_BLOCKING 0x0 ;  /* 0x0000000000007b1d */ /* 0x000fea0000010000 */
[C---:B------:R-:W-:Y:S06]  /*13510*/  HMMA.16816.F32 R8, R212.reuse, R208, R8 ;  /* 0x000000d0d408723c */ /* 0x040fec0000001808 */
[-C--:B------:R-:W-:Y:S05]  /*13520*/  HMMA.16816.F32 R12, R212, R210.reuse, R12 ;  /* 0x000000d2d40c723c */ /* 0x080fea000000180c */
[----:B------:R-:W-:Y:S01]  /*13530*/  VIADD R209, R0, 0x18 ;  /* 0x0000001800d17836 */ /* 0x000fe20000000000 */
[C---:B------:R-:W-:Y:S05]  /*13540*/  HMMA.16816.F32 R16, R204.reuse, R210, R16 ;  /* 0x000000d2cc10723c */ /* 0x040fea0000001810 */
[----:B------:R-:W-:Y:S01]  /*13550*/  I2FP.F32.S32 R209, R209 ;  /* 0x000000d100d17245 */ /* 0x000fe20000201400 */
[-C--:B---3--:R-:W-:Y:S05]  /*13560*/  HMMA.16816.F32 R20, R204, R216.reuse, R20 ;  /* 0x000000d8cc14723c */ /* 0x088fea0000001814 */
[C---:B------:R-:W-:Y:S01]  /*13570*/  FFMA.FTZ R4, R171.reuse, UR5, R4 ;  /* 0x00000005ab047c23 */ /* 0x040fe20008010004 */
[C---:B------:R-:W-:Y:S05]  /*13580*/  HMMA.16816.F32 R24, R212.reuse, R216, R24 ;  /* 0x000000d8d418723c */ /* 0x040fea0000001818 */
[----:B------:R-:W-:Y:S01]  /*13590*/  FMNMX.FTZ R2, R4, R167, !PT ;  /* 0x000000a704027209 */ /* 0x000fe20007810000 */
[-C--:B------:R-:W-:Y:S05]  /*135a0*/  HMMA.16816.F32 R28, R212, R218.reuse, R28 ;  /* 0x000000dad41c723c */ /* 0x080fea000000181c */
[----:B------:R-:W-:Y:S01]  /*135b0*/  VIADD R217, R0, 0x8 ;  /* 0x0000000800d97836 */ /* 0x000fe20000000000 */
[C---:B------:R-:W-:Y:S05]  /*135c0*/  HMMA.16816.F32 R32, R204.reuse, R218, R32 ;  /* 0x000000dacc20723c */ /* 0x040fea0000001820 */
[----:B------:R-:W-:Y:S01]  /*135d0*/  I2FP.F32.S32 R217, R217 ;  /* 0x000000d900d97245 */ /* 0x000fe20000201400 */
[-C--:B--2---:R-:W-:Y:S05]  /*135e0*/  HMMA.16816.F32 R36, R204, R176.reuse, R36 ;  /* 0x000000b0cc24723c */ /* 0x084fea0000001824 */
[----:B------:R-:W-:Y:S01]  /*135f0*/  FFMA.FTZ R6, R171, UR5, R6 ;  /* 0x00000005ab067c23 */ /* 0x000fe20008010006 */
[C---:B------:R-:W-:Y:S05]  /*13600*/  HMMA.16816.F32 R40, R212.reuse, R176, R40 ;  /* 0x000000b0d428723c */ /* 0x040fea0000001828 */
[----:B------:R-:W-:Y:S01]  /*13610*/  FMNMX.FTZ R3, R6, R166, !PT ;  /* 0x000000a606037209 */ /* 0x000fe20007810000 */
[-C--:B------:R-:W-:Y:S05]  /*13620*/  HMMA.16816.F32 R44, R212, R178.reuse, R44 ;  /* 0x000000b2d42c723c */ /* 0x080fea000000182c */
[----:B------:R-:W-:Y:S02]  /*13630*/  VIADD R216, R0, 0x9 ;  /* 0x0000000900d87836 */ /* 0x000fe40000000000 */
[C---:B------:R-:W-:Y:S01]  /*13640*/  FFMA.FTZ R5, R164.reuse, UR5, R5 ;  /* 0x00000005a4057c23 */ /* 0x040fe20008010005 */
[C---:B------:R-:W-:Y:S04]  /*13650*/  HMMA.16816.F32 R48, R204.reuse, R178, R48 ;  /* 0x000000b2cc30723c */ /* 0x040fe80000001830 */
[----:B------:R-:W-:Y:S01]  /*13660*/  I2FP.F32.S32 R216, R216 ;  /* 0x000000d800d87245 */ /* 0x000fe20000201400 */
[----:B------:R-:W-:Y:S01]  /*13670*/  FFMA.FTZ R7, R164, UR5, R7 ;  /* 0x00000005a4077c23 */ /* 0x000fe20008010007 */
[----:B------:R-:W-:Y:S01]  /*13680*/  FMNMX.FTZ R2, R5, R2, !PT ;  /* 0x0000000205027209 */ /* 0x000fe20007810000 */
[----:B------:R-:W-:Y:S04]  /*13690*/  VIADD R219, R0, 0x10 ;  /* 0x0000001000db7836 */ /* 0x000fe80000000000 */
[----:B------:R-:W-:Y:S01]  /*136a0*/  FFMA.FTZ R16, R217, UR5, R16 ;  /* 0x00000005d9107c23 */ /* 0x000fe20008010010 */
[-C--:B-1----:R-:W-:Y:S03]  /*136b0*/  HMMA.16816.F32 R52, R204, R172.reuse, R52 ;  /* 0x000000accc34723c */ /* 0x082fe60000001834 */
[----:B------:R-:W-:Y:S01]  /*136c0*/  FMNMX.FTZ R3, R7, R3, !PT ;  /* 0x0000000307037209 */ /* 0x000fe20007810000 */
[----:B------:R-:W-:Y:S01]  /*136d0*/  FFMA.FTZ R18, R217, UR5, R18 ;  /* 0x00000005d9127c23 */ /* 0x000fe20008010012 */
[----:B------:R-:W-:Y:S01]  /*136e0*/  I2FP.F32.S32 R219, R219 ;  /* 0x000000db00db7245 */ /* 0x000fe20000201400 */
[----:B------:R-:W-:Y:S01]  /*136f0*/  FFMA.FTZ R17, R216, UR5, R17 ;  /* 0x00000005d8117c23 */ /* 0x000fe20008010011 */
[----:B------:R-:W-:Y:S01]  /*13700*/  FMNMX.FTZ R2, R16, R2, !PT ;  /* 0x0000000210027209 */ /* 0x000fe20007810000 */
[----:B------:R-:W-:Y:S01]  /*13710*/  FFMA.FTZ R19, R216, UR5, R19 ;  /* 0x00000005d8137c23 */ /* 0x000fe20008010013 */
[C---:B------:R-:W-:Y:S04]  /*13720*/  HMMA.16816.F32 R56, R212.reuse, R172, R56 ;  /* 0x000000acd438723c */ /* 0x040fe80000001838 */
[----:B------:R-:W-:Y:S01]  /*13730*/  FMNMX.FTZ R3, R18, R3, !PT ;  /* 0x0000000312037209 */ /* 0x000fe20007810000 */
[----:B------:R-:W-:Y:S01]  /*13740*/  FFMA.FTZ R20, R219, UR5, R20 ;  /* 0x00000005db147c23 */ /* 0x000fe20008010014 */
[----:B------:R-:W-:Y:S01]  /*13750*/  FMNMX.FTZ R2, R17, R2, !PT ;  /* 0x0000000211027209 */ /* 0x000fe20007810000 */
[----:B------:R-:W-:Y:S01]  /*13760*/  FFMA.FTZ R22, R219, UR5, R22 ;  /* 0x00000005db167c23 */ /* 0x000fe20008010016 */
[----:B------:R-:W-:Y:S01]  /*13770*/  FMNMX.FTZ R3, R19, R3, !PT ;  /* 0x0000000313037209 */ /* 0x000fe20007810000 */
[-C--:B------:R-:W-:Y:S03]  /*13780*/  HMMA.16816.F32 R60, R212, R174.reuse, R60 ;  /* 0x000000aed43c723c */ /* 0x080fe6000000183c */
[----:B------:R-:W-:Y:S01]  /*13790*/  FMNMX.FTZ R2, R20, R2, !PT ;  /* 0x0000000214027209 */ /* 0x000fe20007810000 */
[----:B------:R-:W-:Y:S01]  /*137a0*/  FFMA.FTZ R21, R168, UR5, R21 ;  /* 0x00000005a8157c23 */ /* 0x000fe20008010015 */
[----:B------:R-:W-:Y:S01]  /*137b0*/  FMNMX.FTZ R3, R22, R3, !PT ;  /* 0x0000000316037209 */ /* 0x000fe20007810000 */
[----:B------:R-:W-:Y:S01]  /*137c0*/  FFMA.FTZ R23, R168, UR5, R23 ;  /* 0x00000005a8177c23 */ /* 0x000fe20008010017 */
[C---:B------:R-:W-:Y:S01]  /*137d0*/  FFMA.FTZ R32, R209.reuse, UR5, R32 ;  /* 0x00000005d1207c23 */ /* 0x040fe20008010020 */
[----:B------:R-:W-:Y:S01]  /*137e0*/  FFMA.FTZ R34, R209, UR5, R34 ;  /* 0x00000005d1227c23 */ /* 0x000fe20008010022 */
[----:B------:R-:W-:Y:S04]  /*137f0*/  HMMA.16816.F32 R64, R204, R174, R64 ;  /* 0x000000aecc40723c */ /* 0x000fe80000001840 */
[----:B------:R-:W-:Y:S01]  /*13800*/  FMNMX.FTZ R2, R21, R2, !PT ;  /* 0x0000000215027209 */ /* 0x000fe20007810000 */
[----:B------:R-:W-:Y:S01]  /*13810*/  VIADD R218, R0, 0x21 ;  /* 0x0000002100da7836 */ /* 0x000fe20000000000 */
[----:B------:R-:W-:Y:S01]  /*13820*/  FMNMX.FTZ R3, R23, R3, !PT ;  /* 0x0000000317037209 */ /* 0x000fe20007810000 */
[----:B------:R-:W-:Y:S01]  /*13830*/  FFMA.FTZ R33, R202, UR5, R33 ;  /* 0x00000005ca217c23 */ /* 0x000fe20008010021 */
[----:B------:R-:W-:Y:S03]  /*13840*/  FMNMX.FTZ R213, R32, R2, !PT ;  /* 0x0000000220d57209 */ /* 0x000fe60007810000 */
[----:B------:R-:W-:Y:S01]  /*13850*/  FMNMX.FTZ R2, R34, R3, !PT ;  /* 0x0000000322027209 */ /* 0x000fe20007810000 */
[----:B------:R-:W-:Y:S01]  /*13860*/  FFMA.FTZ R35, R202, UR5, R35 ;  /* 0x00000005ca237c23 */ /* 0x000fe20008010023 */
[----:B------:R-:W-:Y:S01]  /*13870*/  I2FP.F32.S32 R218, R218 ;  /* 0x000000da00da7245 */ /* 0x000fe20000201400 */
[C---:B------:R-:W-:Y:S01]  /*13880*/  VIADD R211, R0.reuse, 0x28 ;  /* 0x0000002800d37836 */ /* 0x040fe20000000000 */
[----:B------:R-:W-:Y:S01]  /*13890*/  FMNMX.FTZ R3, R33, R213, !PT ;  /* 0x000000d521037209 */ /* 0x000fe20007810000 */
[----:B------:R-:W-:Y:S01]  /*138a0*/  FFMA.FTZ R36, R203, UR5, R36 ;  /* 0x00000005cb247c23 */ /* 0x000fe20008010024 */
[----:B------:R-:W-:Y:S01]  /*138b0*/  FMNMX.FTZ R2, R35, R2, !PT ;  /* 0x0000000223027209 */ /* 0x000fe20007810000 */
[----:B------:R-:W-:Y:S01]  /*138c0*/  FFMA.FTZ R38, R203, UR5, R38 ;  /* 0x00000005cb267c23 */ /* 0x000fe20008010026 */
[----:B------:R-:W-:Y:S01]  /*138d0*/  I2FP.F32.S32 R211, R211 ;  /* 0x000000d300d37245 */ /* 0x000fe20000201400 */
[----:B------:R-:W-:Y:S01]  /*138e0*/  VIADD R210, R0, 0x29 ;  /* 0x0000002900d27836 */ /* 0x000fe20000000000 */
[----:B------:R-:W-:Y:S01]  /*138f0*/  FMNMX.FTZ R3, R36, R3, !PT ;  /* 0x0000000324037209 */ /* 0x000fe20007810000 */
[----:B------:R-:W-:Y:S01]  /*13900*/  FFMA.FTZ R37, R218, UR5, R37 ;  /* 0x00000005da257c23 */ /* 0x000fe20008010025 */
        /* <DEDUP_REMOVED lines=27> */
[----:B------:R-:W-:Y:S01]  /*13ac0*/  FFMA.FTZ R64, R213, UR5, R64 ;  /* 0x00000005d5407c23 */ /* 0x000fe20008010040 */
[----:B------:R-:W-:Y:S01]  /*13ad0*/  FMNMX.FTZ R3, R53, R3, !PT ;  /* 0x0000000335037209 */ /* 0x000fe20007810000 */
[----:B------:R-:W-:Y:S01]  /*13ae0*/  FFMA.FTZ R66, R213, UR5, R66 ;  /* 0x00000005d5427c23 */ /* 0x000fe20008010042 */
[----:B------:R-:W-:Y:S01]  /*13af0*/  FMNMX.FTZ R2, R55, R2, !PT ;  /* 0x0000000237027209 */ /* 0x000fe20007810000 */
[----:B------:R-:W-:Y:S01]  /*13b00*/  FFMA.FTZ R65, R0, UR5, R65 ;  /* 0x0000000500417c23 */ /* 0x000fe20008010041 */
[----:B------:R-:W-:Y:S01]  /*13b10*/  FMNMX.FTZ R3, R64, R3, !PT ;  /* 0x0000000340037209 */ /* 0x000fe20007810000 */
[----:B------:R-:W-:Y:S01]  /*13b20*/  FFMA.FTZ R67, R0, UR5, R67 ;  /* 0x0000000500437c23 */ /* 0x000fe20008010043 */
[----:B------:R-:W-:Y:S01]  /*13b30*/  FMNMX.FTZ R2, R66, R2, !PT ;  /* 0x0000000242027209 */ /* 0x000fe20007810000 */
[----:B------:R-:W-:Y:S01]  /*13b40*/  FFMA.FTZ R8, R171, UR5, R8 ;  /* 0x00000005ab087c23 */ /* 0x000fe20008010008 */
[----:B------:R-:W-:Y:S02]  /*13b50*/  FMNMX.FTZ R198, R65, R3, !PT ;  /* 0x0000000341c67209 */ /* 0x000fe40007810000 */
[----:B------:R-:W-:Y:S01]  /*13b60*/  FMNMX.FTZ R197, R67, R2, !PT ;  /* 0x0000000243c57209 */ /* 0x000fe20007810000 */
[----:B------:R-:W-:Y:S06]  /*13b70*/  @P5 BRA `(.L_x_512) ;  /* 0xffffffe8005c5947 */ /* 0x000fec000383ffff */
.L_x_511:
[----:B------:R-:W-:Y:S01]  /*13b80*/  IADD3 R183, R240, 0x3c6ef372, RZ ;  /* 0x3c6ef372f0b77810 */ /* 0x000fe20007ffe0ff */
[----:B--2---:R-:W1:Y:S01]  /*13b90*/  SHFL.BFLY PT, R3, R198, 0x2, 0x1f ;  /* 0x0c401f00c6037f89 */ /* 0x004e6200000e0000 */
[C---:B------:R-:W-:Y:S01]  /*13ba0*/  FFMA.FTZ R9, R164.reuse, UR5, R9 ;  /* 0x00000005a4097c23 */ /* 0x040fe20008010009 */
[----:B------:R-:W-:Y:S01]  /*13bb0*/  FFMA.FTZ R11, R164, UR5, R11 ;  /* 0x00000005a40b7c23 */ /* 0x000fe2000801000b */
[----:B------:R-:W-:Y:S05]  /*13bc0*/  FMNMX.FTZ R164, R8, R165, !PT ;  /* 0x000000a508a47209 */ /* 0x000fea0007810000 */
[----:B------:R-:W2:Y:S01]  /*13bd0*/  SHFL.BFLY PT, R2, R197, 0x2, 0x1f ;  /* 0x0c401f00c5027f89 */ /* 0x000ea200000e0000 */
[----:B------:R-:W-:Y:S01]  /*13be0*/  FFMA.FTZ R10, R171, UR5, R10 ;  /* 0x00000005ab0a7c23 */ /* 0x000fe2000801000a */
[C---:B------:R-:W-:Y:S01]  /*13bf0*/  FFMA.FTZ R25, R168.reuse, UR5, R25 ;  /* 0x00000005a8197c23 */ /* 0x040fe20008010019 */
[----:B------:R-:W-:Y:S01]  /*13c00*/  FMNMX.FTZ R171, R9, R164, !PT ;  /* 0x000000a409ab7209 */ /* 0x000fe20007810000 */
[----:B------:R-:W-:Y:S01]  /*13c10*/  FFMA.FTZ R27, R168, UR5, R27 ;  /* 0x00000005a81b7c23 */ /* 0x000fe2000801001b */
[C---:B------:R-:W-:Y:S01]  /*13c20*/  FFMA.FTZ R12, R217.reuse, UR5, R12 ;  /* 0x00000005d90c7c23 */ /* 0x040fe2000801000c */
[----:B------:R-:W-:Y:S01]  /*13c30*/  FMNMX.FTZ R168, R10, R169, !PT ;  /* 0x000000a90aa87209 */ /* 0x000fe20007810000 */
[----:B------:R-:W-:Y:S01]  /*13c40*/  FFMA.FTZ R13, R216, UR5, R13 ;  /* 0x00000005d80d7c23 */ /* 0x000fe2000801000d */
[----:B------:R-:W-:Y:S01]  /*13c50*/  FFMA.FTZ R14, R217, UR5, R14 ;  /* 0x00000005d90e7c23 */ /* 0x000fe2000801000e */
        /* <DEDUP_REMOVED lines=9> */
[----:B------:R-:W-:Y:S01]  /*13cf0*/  IADD3 R215, R241, -0x56f99767, RZ ;  /* 0xa9066899f1d77810 */ /* 0x000fe20007ffe0ff */
[----:B------:R-:W-:Y:S01]  /*13d00*/  FFMA.FTZ R61, R0, UR5, R61 ;  /* 0x00000005003d7c23 */ /* 0x000fe2000801003d */
[----:B-1----:R-:W-:Y:S01]  /*13d10*/  FMNMX.FTZ R3, R198, R3, !PT ;  /* 0x00000003c6037209 */ /* 0x002fe20007810000 */
[----:B------:R-:W-:Y:S01]  /*13d20*/  FFMA.FTZ R63, R0, UR5, R63 ;  /* 0x00000005003f7c23 */ /* 0x000fe2000801003f */
[----:B------:R-:W-:Y:S01]  /*13d30*/  FFMA.FTZ R62, R213, UR5, R62 ;  /* 0x00000005d53e7c23 */ /* 0x000fe2000801003e */
[----:B------:R-:W-:Y:S01]  /*13d40*/  VIADD R214, R240, 0xb54cda56 ;  /* 0xb54cda56f0d67836 */ /* 0x000fe20000000000 */
[----:B--2---:R-:W-:Y:S01]  /*13d50*/  FMNMX.FTZ R2, R197, R2, !PT ;  /* 0x00000002c5027209 */ /* 0x004fe20007810000 */
[----:B------:R-:W-:Y:S01]  /*13d60*/  FFMA.FTZ R15, R216, UR5, R15 ;  /* 0x00000005d80f7c23 */ /* 0x000fe2000801000f */
[C---:B------:R-:W-:Y:S01]  /*13d70*/  FFMA.FTZ R24, R219.reuse, UR5, R24 ;  /* 0x00000005db187c23 */ /* 0x040fe20008010018 */
[----:B------:R-:W1:Y:S01]  /*13d80*/  SHFL.BFLY PT, R164, R3, 0x1, 0x1f ;  /* 0x0c201f0003a47f89 */ /* 0x000e6200000e0000 */
[----:B------:R-:W-:Y:S01]  /*13d90*/  FFMA.FTZ R26, R219, UR5, R26 ;  /* 0x00000005db1a7c23 */ /* 0x000fe2000801001a */
[----:B------:R-:W-:Y:S01]  /*13da0*/  VIADD R219, R241, 0x76cf5d0a ;  /* 0x76cf5d0af1db7836 */ /* 0x000fe20000000000 */
[----:B------:R-:W-:Y:S05]  /*13db0*/  FMNMX.FTZ R173, R15, R168, !PT ;  /* 0x000000a80fad7209 */ /* 0x000fea0007810000 */
[----:B------:R-:W2:Y:S01]  /*13dc0*/  SHFL.BFLY PT, R171, R2, 0x1, 0x1f ;  /* 0x0c201f0002ab7f89 */ /* 0x000ea200000e0000 */
[----:B------:R-:W-:Y:S01]  /*13dd0*/  FMNMX.FTZ R168, R24, R175, !PT ;  /* 0x000000af18a87209 */ /* 0x000fe20007810000 */
[----:B------:R-:W-:Y:S01]  /*13de0*/  VIADD R216, R241, 0xed9eba14 ;  /* 0xed9eba14f1d87836 */ /* 0x000fe20000000000 */
        /* <DEDUP_REMOVED lines=9> */
[C---:B------:R-:W-:Y:S01]  /*13e80*/  FFMA.FTZ R41, R218.reuse, UR5, R41 ;  /* 0x00000005da297c23 */ /* 0x040fe20008010029 */
        /* <DEDUP_REMOVED lines=9> */
[C---:B------:R-:W-:Y:S01]  /*13f20*/  FFMA.FTZ R45, R210.reuse, UR5, R45 ;  /* 0x00000005d22d7c23 */ /* 0x040fe2000801002d */
[----:B-1----:R-:W-:Y:S01]  /*13f30*/  FMNMX.FTZ R164, R3, R164, !PT ;  /* 0x000000a403a47209 */ /* 0x002fe20007810000 */
[----:B------:R-:W-:Y:S01]  /*13f40*/  FFMA.FTZ R47, R210, UR5, R47 ;  /* 0x00000005d22f7c23 */ /* 0x000fe2000801002f */
[----:B--2---:R-:W-:Y:S01]  /*13f50*/  FMNMX.FTZ R3, R2, R171, !PT ;  /* 0x000000ab02037209 */ /* 0x004fe20007810000 */
[----:B------:R-:W-:Y:S01]  /*13f60*/  VIADD R175, R241, 0xbb67ae85 ;  /* 0xbb67ae85f1af7836 */ /* 0x000fe20000000000 */
[----:B------:R-:W-:Y:S01]  /*13f70*/  FMNMX.FTZ R171, R43, R0, !PT ;  /* 0x000000002bab7209 */ /* 0x000fe20007810000 */
[----:B------:R-:W-:Y:S01]  /*13f80*/  VIADD R184, R240, 0x9e3779b9 ;  /* 0x9e3779b9f0b87836 */ /* 0x000fe20000000000 */
[----:B------:R-:W-:Y:S01]  /*13f90*/  FMNMX.FTZ R2, R44, R173, !PT ;  /* 0x000000ad2c027209 */ /* 0x000fe20007810000 */
[----:B------:R-:W-:Y:S01]  /*13fa0*/  FMUL.FTZ R212, R3, UR4 ;  /* 0x0000000403d47c20 */ /* 0x000fe20008410000 */
[----:B------:R-:W-:Y:S01]  /*13fb0*/  FMNMX.FTZ R0, R46, R171, !PT ;  /* 0x000000ab2e007209 */ /* 0x000fe20007810000 */
[----:B------:R-:W-:Y:S01]  /*13fc0*/  FFMA.FTZ R60, R213, UR5, R60 ;  /* 0x00000005d53c7c23 */ /* 0x000fe2000801003c */
[----:B------:R-:W-:Y:S01]  /*13fd0*/  FMNMX.FTZ R173, R45, R2, !PT ;  /* 0x000000022dad7209 */ /* 0x000fe20007810000 */
[----:B------:R-:W-:Y:S01]  /*13fe0*/  FMUL.FTZ R213, R164, UR4 ;  /* 0x00000004a4d57c20 */ /* 0x000fe20008410000 */
[----:B------:R-:W-:Y:S01]  /*13ff0*/  FMNMX.FTZ R171, R47, R0, !PT ;  /* 0x000000002fab7209 */ /* 0x000fe20007810000 */
[----:B------:R-:W-:Y:S01]  /*14000*/  USHF.L.U32 UR9, UR20, 0x1, URZ ;  /* 0x0000000114097899 */ /* 0x000fe2000800063f */
[----:B------:R-:W-:Y:S01]  /*14010*/  FMNMX.FTZ R0, R56, R173, !PT ;  /* 0x000000ad38007209 */ /* 0x000fe20007810000 */
[----:B------:R-:W-:Y:S01]  /*14020*/  VIADD R217, R240, 0x78dde6e4 ;  /* 0x78dde6e4f0d97836 */ /* 0x000fe20000000000 */
[----:B------:R-:W-:Y:S01]  /*14030*/  FMNMX.FTZ R2, R58, R171, !PT ;  /* 0x000000ab3a027209 */ /* 0x000fe20007810000 */
[----:B------:R-:W-:Y:S01]  /*14040*/  VIADD R182, R241, 0x32370b8f ;  /* 0x32370b8ff1b67836 */ /* 0x000fe20000000000 */
[----:B------:R-:W-:Y:S01]  /*14050*/  FMNMX.FTZ R171, R57, R0, !PT ;  /* 0x0000000039ab7209 */ /* 0x000fe20007810000 */
[----:B------:R-:W-:Y:S01]  /*14060*/  FADD.FTZ R0, -R164, R167 ;  /* 0x000000a7a4007221 */ /* 0x000fe20000010100 */
[----:B------:R-:W-:Y:S01]  /*14070*/  FMNMX.FTZ R167, R59, R2, !PT ;  /* 0x000000023ba77209 */ /* 0x000fe20007810000 */
[----:B------:R-:W-:Y:S01]  /*14080*/  UIADD3 UR20, UR20, -0x1, URZ ;  /* 0xffffffff14147890 */ /* 0x000fe2000fffe03f */
[----:B------:R-:W-:Y:S01]  /*14090*/  FMNMX.FTZ R174, R60, R171, !PT ;  /* 0x000000ab3cae7209 */ /* 0x000fe20007810000 */
[----:B------:R-:W-:Y:S01]  /*140a0*/  FMUL.FTZ R168, R0, UR4 ;  /* 0x0000000400a87c20 */ /* 0x000fe20008410000 */
[----:B------:R-:W-:Y:S01]  /*140b0*/  FMNMX.FTZ R2, R62, R167, !PT ;  /* 0x000000a73e027209 */ /* 0x000fe20007810000 */
[----:B------:R-:W-:Y:S01]  /*140c0*/  FADD.FTZ R0, -R3, R166 ;  /* 0x000000a603007221 */ /* 0x000fe20000010100 */
[----:B------:R-:W-:Y:S02]  /*140d0*/  FMNMX.FTZ R174, R61, R174, !PT ;  /* 0x000000ae3dae7209 */ /* 0x000fe40007810000 */
[----:B------:R-:W-:Y:S01]  /*140e0*/  FMNMX.FTZ R171, R63, R2, !PT ;  /* 0x000000023fab7209 */ /* 0x000fe20007810000 */
[----:B------:R-:W1:Y:S01]  /*140f0*/  MUFU.EX2 R168, R168 ;  /* 0x000000a800a87308 */ /* 0x000e620000000800 */
[-CC-:B------:R-:W-:Y:S01]  /*14100*/  LOP3.LUT R173, R247, R250.reuse, R175.reuse, 0x96, !PT ;  /* 0x000000faf7ad7212 */ /* 0x180fe200078e96af */
[----:B------:R-:W-:Y:S01]  /*14110*/  FMUL.FTZ R167, R0, UR4 ;  /* 0x0000000400a77c20 */ /* 0x000fe20008410000 */
[----:B------:R-:W-:Y:S01]  /*14120*/  LOP3.LUT R172, R243, R250, R175, 0x96, !PT ;  /* 0x000000faf3ac7212 */ /* 0x000fe200078e96af */
[----:B------:R-:W2:Y:S01]  /*14130*/  SHFL.BFLY PT, R0, R171, 0x2, 0x1f ;  /* 0x0c401f00ab007f89 */ /* 0x000ea200000e0000 */
[----:B------:R-:W-:Y:S01]  /*14140*/  LOP3.LUT R176, R251, UR9, R241, 0x96, !PT ;  /* 0x00000009fbb07c12 */ /* 0x000fe2000f8e96f1 */
[----:B------:R-:W-:Y:S01]  /*14150*/  IMAD.WIDE.U32 R180, R173, -0x326172a9, RZ ;  /* 0xcd9e8d57adb47825 */ /* 0x000fe200078e00ff */
[----:B------:R-:W-:Y:S05]  /*14160*/  FSETP.NEU.FTZ.AND P0, PT, R164, -INF , PT ;  /* 0xff800000a400780b */ /* 0x000fea0003f1d000 */
[----:B------:R-:W3:Y:S01]  /*14170*/  SHFL.BFLY PT, R175, R174, 0x2, 0x1f ;  /* 0x0c401f00aeaf7f89 */ /* 0x000ee200000e0000 */
[----:B------:R-:W-:Y:S01]  /*14180*/  IADD3 R218, R240, -0x255992d5, RZ ;  /* 0xdaa66d2bf0da7810 */ /* 0x000fe20007ffe0ff */
[----:B------:R-:W-:Y:S01]  /*14190*/  IMAD.WIDE.U32 R176, R176, -0x326172a9, RZ ;  /* 0xcd9e8d57b0b07825 */ /* 0x000fe200078e00ff */
[----:B------:R-:W-:Y:S01]  /*141a0*/  FSEL R213, R213, RZ, P0 ;  /* 0x000000ffd5d57208 */ /* 0x000fe20000000000 */
[----:B------:R-:W4:Y:S01]  /*141b0*/  MUFU.EX2 R167, R167 ;  /* 0x000000a700a77308 */ /* 0x000f220000000800 */
[----:B------:R-:W-:Y:S01]  /*141c0*/  FSETP.NEU.FTZ.AND P0, PT, R3, -INF , PT ;  /* 0xff8000000300780b */ /* 0x000fe20003f1d000 */
[----:B------:R-:W-:Y:S01]  /*141d0*/  IMAD.WIDE.U32 R178, R172, -0x326172a9, RZ ;  /* 0xcd9e8d57acb27825 */ /* 0x000fe200078e00ff */
[C-C-:B------:R-:W-:Y:S01]  /*141e0*/  LOP3.LUT R2, R177.reuse, R248, R184.reuse, 0x96, !PT ;  /* 0x000000f8b1027212 */ /* 0x140fe200078e96b8 */
[----:B------:R-:W-:Y:S01]  /*141f0*/  UIADD3 UR9, UR9, 0x1, URZ ;  /* 0x0000000109097890 */ /* 0x000fe2000fffe03f */
[----:B------:R-:W-:Y:S01]  /*14200*/  FSEL R212, R212, RZ, P0 ;  /* 0x000000ffd4d47208 */ /* 0x000fe20000000000 */
[----:B------:R-:W-:Y:S01]  /*14210*/  FFMA.FTZ R187, R16, UR4, -R213 ;  /* 0x0000000410bb7c23 */ /* 0x000fe200080108d5 */
[----:B------:R-:W-:Y:S01]  /*14220*/  LOP3.LUT R166, R177, R244, R184, 0x96, !PT ;  /* 0x000000f4b1a67212 */ /* 0x000fe200078e96b8 */
[----:B------:R-:W-:Y:S01]  /*14230*/  IMAD.WIDE.U32 R208, R2, -0x2daee0ad, RZ ;  /* 0xd2511f5302d07825 */ /* 0x000fe200078e00ff */
[-CC-:B------:R-:W-:Y:S02]  /*14240*/  LOP3.LUT R172, R181, R176.reuse, R183.reuse, 0x96, !PT ;  /* 0x000000b0b5ac7212 */ /* 0x180fe400078e96b7 */
[----:B------:R-:W-:Y:S01]  /*14250*/  LOP3.LUT R206, R179, R176, R183, 0x96, !PT ;  /* 0x000000b0b3ce7212 */ /* 0x000fe200078e96b7 */
[----:B------:R-:W-:Y:S01]  /*14260*/  FFMA.FTZ R184, R17, UR4, -R213 ;  /* 0x0000000411b87c23 */ /* 0x000fe200080108d5 */
[----:B------:R-:W-:Y:S01]  /*14270*/  LOP3.LUT R16, R209, R246, R219, 0x96, !PT ;  /* 0x000000f6d1107212 */ /* 0x000fe200078e96db */
[--C-:B------:R-:W-:Y:S01]  /*14280*/  FFMA.FTZ R188, R18, UR4, -R212.reuse ;  /* 0x0000000412bc7c23 */ /* 0x100fe200080108d4 */
[--C-:B------:R-:W-:Y:S01]  /*14290*/  FFMA.FTZ R197, R4, UR4, -R213.reuse ;  /* 0x0000000404c57c23 */ /* 0x100fe200080108d5 */
[----:B--2---:R-:W-:Y:S01]  /*142a0*/  FMNMX.FTZ R17, R171, R0, !PT ;  /* 0x00000000ab117209 */ /* 0x004fe20007810000 */
[--C-:B------:R-:W-:Y:S01]  /*142b0*/  FFMA.FTZ R171, R19, UR4, -R212.reuse ;  /* 0x0000000413ab7c23 */ /* 0x100fe200080108d4 */
[----:B------:R-:W-:Y:S01]  /*142c0*/  FFMA.FTZ R193, R5, UR4, -R213 ;  /* 0x0000000405c17c23 */ /* 0x000fe200080108d5 */
[--C-:B------:R-:W-:Y:S01]  /*142d0*/  FFMA.FTZ R198, R6, UR4, -R212.reuse ;  /* 0x0000000406c67c23 */ /* 0x100fe200080108d4 */
[----:B---3--:R-:W-:Y:S01]  /*142e0*/  FMNMX.FTZ R2, R174, R175, !PT ;  /* 0x000000afae027209 */ /* 0x008fe20007810000 */
[----:B------:R-:W-:Y:S01]  /*142f0*/  IMAD.WIDE.U32 R172, R172, -0x2daee0ad, RZ ;  /* 0xd2511f53acac7825 */ /* 0x000fe200078e00ff */
[----:B------:R-:W2:Y:S01]  /*14300*/  SHFL.BFLY PT, R0, R17, 0x1, 0x1f ;  /* 0x0c201f0011007f89 */ /* 0x000ea200000e0000 */
[----:B------:R-:W-:Y:S02]  /*14310*/  MUFU.EX2 R197, R197 ;  /* 0x000000c500c57308 */ /* 0x000fe40000000800 */
[----:B------:R-:W-:Y:S01]  /*14320*/  FFMA.FTZ R196, R7, UR4, -R212 ;  /* 0x0000000407c47c23 */ /* 0x000fe200080108d4 */
[----:B------:R-:W-:Y:S01]  /*14330*/  IMAD.WIDE.U32 R204, R166, -0x2daee0ad, RZ ;  /* 0xd2511f53a6cc7825 */ /* 0x000fe200078e00ff */
[--C-:B------:R-:W-:Y:S03]  /*14340*/  LOP3.LUT R208, R173, R208, R182.reuse, 0x96, !PT ;  /* 0x000000d0add07212 */ /* 0x100fe600078e96b6 */
[----:B------:R-:W3:Y:S01]  /*14350*/  SHFL.BFLY PT, R19, R2, 0x1, 0x1f ;  /* 0x0c201f0002137f89 */ /* 0x000ee200000e0000 */
[----:B-1----:R-:W-:Y:S01]  /*14360*/  FMUL.FTZ R68, R168, R68 ;  /* 0x00000044a8447220 */ /* 0x002fe20000410000 */
[----:B------:R-:W-:Y:S01]  /*14370*/  IMAD.WIDE.U32 R206, R206, -0x2daee0ad, RZ ;  /* 0xd2511f53cece7825 */ /* 0x000fe200078e00ff */
[----:B------:R-:W-:Y:S01]  /*14380*/  LOP3.LUT R18, R205, R242, R219, 0x96, !PT ;  /* 0x000000f2cd127212 */ /* 0x000fe200078e96db */
[----:B------:R-:W-:Y:S02]  /*14390*/  MUFU.EX2 R198, R198 ;  /* 0x000000c600c67308 */ /* 0x000fe40000000800 */
[----:B------:R-:W-:Y:S01]  /*143a0*/  FMUL.FTZ R69, R168, R69 ;  /* 0x00000045a8457220 */ /* 0x000fe20000410000 */
[----:B------:R-:W-:Y:S01]  /*143b0*/  IMAD.WIDE.U32 R202, R16, -0x326172a9, RZ ;  /* 0xcd9e8d5710ca7825 */ /* 0x000fe200078e00ff */
[----:B------:R-:W-:Y:S03]  /*143c0*/  LOP3.LUT R204, R207, R204, R182, 0x96, !PT ;  /* 0x000000cccfcc7212 */ /* 0x000fe600078e96b6 */
[----:B----4-:R-:W-:Y:S01]  /*143d0*/  FMUL.FTZ R70, R167, R70 ;  /* 0x00000046a7467220 */ /* 0x010fe20000410000 */
[----:B------:R-:W-:Y:S01]  /*143e0*/  IMAD.WIDE.U32 R200, R18, -0x326172a9, RZ ;  /* 0xcd9e8d5712c87825 */ /* 0x000fe200078e00ff */
[--C-:B------:R-:W-:Y:S01]  /*143f0*/  LOP3.LUT R16, R203, R180, R218.reuse, 0x96, !PT ;  /* 0x000000b4cb107212 */ /* 0x100fe200078e96da */
[----:B------:R-:W-:Y:S02]  /*14400*/  MUFU.EX2 R196, R196 ;  /* 0x000000c400c47308 */ /* 0x000fe40000000800 */
[----:B------:R-:W-:Y:S01]  /*14410*/  FMUL.FTZ R71, R167, R71 ;  /* 0x00000047a7477220 */ /* 0x000fe20000410000 */
[----:B------:R-:W-:Y:S01]  /*14420*/  IMAD.WIDE.U32 R208, R208, -0x326172a9, RZ ;  /* 0xcd9e8d57d0d07825 */ /* 0x000fe200078e00ff */
[----:B------:R-:W-:Y:S03]  /*14430*/  LOP3.LUT R4, R201, R178, R218, 0x96, !PT ;  /* 0x000000b2c9047212 */ /* 0x000fe600078e96da */
[----:B------:R-:W-:Y:S01]  /*14440*/  FMUL.FTZ R80, R168, R80 ;  /* 0x00000050a8507220 */ /* 0x000fe20000410000 */
[----:B------:R-:W-:Y:S01]  /*14450*/  IMAD.WIDE.U32 R204, R204, -0x326172a9, RZ ;  /* 0xcd9e8d57cccc7825 */ /* 0x000fe200078e00ff */
[--C-:B------:R-:W-:Y:S01]  /*14460*/  LOP3.LUT R202, R209, R202, R217.reuse, 0x96, !PT ;  /* 0x000000cad1ca7212 */ /* 0x100fe200078e96d9 */
[----:B------:R-:W-:Y:S01]  /*14470*/  MUFU.EX2 R193, R193 ;  /* 0x000000c100c17308 */ /* 0x000fe20000000800 */
[----:B--2---:R-:W-:Y:S01]  /*14480*/  FMNMX.FTZ R0, R17, R0, !PT ;  /* 0x0000000011007209 */ /* 0x004fe20007810000 */
[----:B------:R-:W-:Y:S01]  /*14490*/  IMAD.WIDE.U32 R174, R16, -0x2daee0ad, RZ ;  /* 0xd2511f5310ae7825 */ /* 0x000fe200078e00ff */
[----:B------:R-:W-:Y:S02]  /*144a0*/  LOP3.LUT R200, R205, R200, R217, 0x96, !PT ;  /* 0x000000c8cdc87212 */ /* 0x000fe400078e96d9 */
[----:B---3--:R-:W-:Y:S01]  /*144b0*/  FMNMX.FTZ R2, R2, R19, !PT ;  /* 0x0000001302027209 */ /* 0x008fe20007810000 */
[----:B------:R-:W-:Y:S01]  /*144c0*/  IMAD.WIDE.U32 R202, R202, -0x2daee0ad, RZ ;  /* 0xd2511f53caca7825 */ /* 0x000fe200078e00ff */
[--C-:B------:R-:W-:Y:S03]  /*144d0*/  LOP3.LUT R5, R175, R172, R216.reuse, 0x96, !PT ;  /* 0x000000acaf057212 */ /* 0x100fe600078e96d8 */
[----:B------:R-:W-:Y:S01]  /*144e0*/  MUFU.EX2 R187, R187 ;  /* 0x000000bb00bb7308 */ /* 0x000fe20000000800 */
[----:B------:R-:W-:Y:S01]  /*144f0*/  FSETP.NEU.FTZ.AND P0, PT, R2, -INF , PT ;  /* 0xff8000000200780b */ /* 0x000fe20003f1d000 */
[----:B------:R-:W-:Y:S04]  /*14500*/  IMAD.WIDE.U32 R200, R200, -0x2daee0ad, RZ ;  /* 0xd2511f53c8c87825 */ /* 0x000fe800078e00ff */
[----:B------:R-:W-:Y:S01]  /*14510*/  FMUL.FTZ R211, R2, UR4 ;  /* 0x0000000402d37c20 */ /* 0x000fe20008410000 */
[--C-:B------:R-:W-:Y:S01]  /*14520*/  LOP3.LUT R6, R203, R174, R215.reuse, 0x96, !PT ;  /* 0x000000aecb067212 */ /* 0x100fe200078e96d7 */
[----:B------:R-:W-:Y:S04]  /*14530*/  IMAD.WIDE.U32 R172, R4, -0x2daee0ad, RZ ;  /* 0xd2511f5304ac7825 */ /* 0x000fe800078e00ff */
[----:B------:R-:W-:Y:S01]  /*14540*/  FMUL.FTZ R209, R0, UR4 ;  /* 0x0000000400d17c20 */ /* 0x000fe20008410000 */
[----:B------:R-:W1:Y:S01]  /*14550*/  MUFU.EX2 R184, R184 ;  /* 0x000000b800b87308 */ /* 0x000e620000000800 */
[----:B------:R-:W-:Y:S01]  /*14560*/  FSEL R211, R211, RZ, P0 ;  /* 0x000000ffd3d37208 */ /* 0x000fe20000000000 */
[----:B------:R-:W-:Y:S01]  /*14570*/  IMAD.WIDE.U32 R176, R5, -0x326172a9, RZ ;  /* 0xcd9e8d5705b07825 */ /* 0x000fe200078e00ff */
[----:B------:R-:W-:Y:S02]  /*14580*/  LOP3.LUT R4, R201, R172, R215, 0x96, !PT ;  /* 0x000000acc9047212 */ /* 0x000fe400078e96d7 */
[----:B------:R-:W-:Y:S01]  /*14590*/  LOP3.LUT R206, R173, R206, R216, 0x96, !PT ;  /* 0x000000ceadce7212 */ /* 0x000fe200078e96d8 */
[----:B------:R-:W-:Y:S01]  /*145a0*/  IMAD.WIDE.U32 R6, R6, -0x326172a9, RZ ;  /* 0xcd9e8d5706067825 */ /* 0x000fe200078e00ff */
[----:B------:R-:W-:Y:S03]  /*145b0*/  FSETP.NEU.FTZ.AND P0, PT, R0, -INF , PT ;  /* 0xff8000000000780b */ /* 0x000fe60003f1d000 */
[----:B------:R-:W-:Y:S01]  /*145c0*/  MUFU.EX2 R188, R188 ;  /* 0x000000bc00bc7308 */ /* 0x000fe20000000800 */
[----:B------:R-:W-:Y:S01]  /*145d0*/  FFMA.FTZ R195, R8, UR4, -R211 ;  /* 0x0000000408c37c23 */ /* 0x000fe200080108d3 */
[----:B------:R-:W-:Y:S01]  /*145e0*/  IMAD.WIDE.U32 R172, R4, -0x326172a9, RZ ;  /* 0xcd9e8d5704ac7825 */ /* 0x000fe200078e00ff */
[----:B------:R-:W-:Y:S02]  /*145f0*/  FSEL R209, R209, RZ, P0 ;  /* 0x000000ffd1d17208 */ /* 0x000fe40000000000 */
[----:B------:R-:W-:Y:S01]  /*14600*/  LOP3.LUT R8, R7, R176, R214, 0x96, !PT ;  /* 0x000000b007087212 */ /* 0x000fe200078e96d6 */
[----:B------:R-:W-:Y:S01]  /*14610*/  IMAD.WIDE.U32 R206, R206, -0x326172a9, RZ ;  /* 0xcd9e8d57cece7825 */ /* 0x000fe200078e00ff */
[----:B------:R-:W-:Y:S03]  /*14620*/  LOP3.LUT R19, R6, 0xffff, RZ, 0xc0, !PT ;  /* 0x0000ffff06137812 */ /* 0x000fe600078ec0ff */
[----:B------:R-:W2:Y:S01]  /*14630*/  MUFU.EX2 R171, R171 ;  /* 0x000000ab00ab7308 */ /* 0x000ea20000000800 */
[--C-:B------:R-:W-:Y:S01]  /*14640*/  SHF.R.U32.HI R7, RZ, 0x10, R172.reuse ;  /* 0x00000010ff077819 */ /* 0x100fe200000116ac */
[----:B------:R-:W-:Y:S01]  /*14650*/  FFMA.FTZ R194, R10, UR4, -R209 ;  /* 0x000000040ac27c23 */ /* 0x000fe200080108d1 */
[----:B------:R-:W-:Y:S01]  /*14660*/  SHF.R.U32.HI R10, RZ, 0x18, R172 ;  /* 0x00000018ff0a7819 */ /* 0x000fe200000116ac */
[--C-:B------:R-:W-:Y:S01]  /*14670*/  FFMA.FTZ R190, R12, UR4, -R211.reuse ;  /* 0x000000040cbe7c23 */ /* 0x100fe200080108d3 */
[----:B------:R-:W-:Y:S01]  /*14680*/  LOP3.LUT R7, R7, 0xff, RZ, 0xc0, !PT ;  /* 0x000000ff07077812 */ /* 0x000fe200078ec0ff */
[----:B------:R-:W-:Y:S01]  /*14690*/  IMAD.MOV.U32 R16, RZ, RZ, R180 ;  /* 0x000000ffff107224 */ /* 0x000fe200078e00b4 */
[----:B------:R-:W-:Y:S01]  /*146a0*/  LOP3.LUT R5, R173, R206, R214, 0x96, !PT ;  /* 0x000000cead057212 */ /* 0x000fe200078e96d6 */
[----:B------:R-:W-:Y:S01]  /*146b0*/  FFMA.FTZ R192, R9, UR4, -R211 ;  /* 0x0000000409c07c23 */ /* 0x000fe200080108d3 */
[----:B------:R-:W-:Y:S01]  /*146c0*/  SHF.R.U32.HI R17, RZ, 0x10, R6 ;  /* 0x00000010ff117819 */ /* 0x000fe20000011606 */
[----:B------:R-:W-:Y:S01]  /*146d0*/  IMAD.MOV.U32 R18, RZ, RZ, R176 ;  /* 0x000000ffff127224 */ /* 0x000fe200078e00b0 */
[----:B------:R-:W-:Y:S01]  /*146e0*/  PRMT R10, R7, 0x5410, R10 ;  /* 0x00005410070a7816 */ /* 0x000fe2000000000a */
[--C-:B------:R-:W-:Y:S01]  /*146f0*/  FFMA.FTZ R191, R11, UR4, -R209.reuse ;  /* 0x000000040bbf7c23 */ /* 0x100fe200080108d1 */
[----:B------:R-:W-:Y:S01]  /*14700*/  LOP3.LUT R174, R6, 0xff, RZ, 0xc0, !PT ;  /* 0x000000ff06ae7812 */ /* 0x000fe200078ec0ff */
[----:B------:R-:W-:Y:S01]  /*14710*/  FFMA.FTZ R189, R14, UR4, -R209 ;  /* 0x000000040ebd7c23 */ /* 0x000fe200080108d1 */
[----:B------:R-:W-:Y:S01]  /*14720*/  SHF.R.U32.HI R19, RZ, 0x8, R19 ;  /* 0x00000008ff137819 */ /* 0x000fe20000011613 */
[----:B------:R-:W-:Y:S01]  /*14730*/  FFMA.FTZ R185, R13, UR4, -R211 ;  /* 0x000000040db97c23 */ /* 0x000fe200080108d3 */
[----:B------:R-:W-:Y:S01]  /*14740*/  LOP3.LUT R7, R5, 0xffff, RZ, 0xc0, !PT ;  /* 0x0000ffff05077812 */ /* 0x000fe200078ec0ff */
[----:B------:R-:W-:Y:S01]  /*14750*/  FFMA.FTZ R186, R15, UR4, -R209 ;  /* 0x000000040fba7c23 */ /* 0x000fe200080108d1 */
[----:B------:R-:W-:Y:S01]  /*14760*/  SHF.R.U32.HI R4, RZ, 0x18, R6 ;  /* 0x00000018ff047819 */ /* 0x000fe20000011606 */
[----:B------:R-:W-:Y:S01]  /*14770*/  MUFU.EX2 R194, R194 ;  /* 0x000000c200c27308 */ /* 0x000fe20000000800 */
[----:B------:R-:W-:Y:S01]  /*14780*/  LOP3.LUT R17, R17, 0xff, RZ, 0xc0, !PT ;  /* 0x000000ff11117812 */ /* 0x000fe200078ec0ff */
[----:B------:R-:W-:Y:S01]  /*14790*/  FMUL.FTZ R81, R168, R81 ;  /* 0x00000051a8517220 */ /* 0x000fe20000410000 */
[----:B------:R-:W-:Y:S01]  /*147a0*/  SHF.R.U32.HI R12, RZ, 0x10, R5 ;  /* 0x00000010ff0c7819 */ /* 0x000fe20000011605 */
[C---:B------:R-:W-:Y:S01]  /*147b0*/  FMUL.FTZ R82, R167.reuse, R82 ;  /* 0x00000052a7527220 */ /* 0x040fe20000410000 */
[----:B------:R-:W-:Y:S01]  /*147c0*/  PRMT R174, R174, 0x5410, R19 ;  /* 0x00005410aeae7816 */ /* 0x000fe20000000013 */
[----:B------:R-:W-:Y:S01]  /*147d0*/  FMUL.FTZ R83, R167, R83 ;  /* 0x00000053a7537220 */ /* 0x000fe20000410000 */
[----:B------:R-:W-:Y:S03]  /*147e0*/  SHF.R.U32.HI R7, RZ, 0x8, R7 ;  /* 0x00000008ff077819 */ /* 0x000fe60000011607 */
[----:B------:R-:W-:Y:S01]  /*147f0*/  MUFU.EX2 R191, R191 ;  /* 0x000000bf00bf7308 */ /* 0x000fe20000000800 */
[----:B------:R-:W-:Y:S01]  /*14800*/  LOP3.LUT R180, R5, 0xff, RZ, 0xc0, !PT ;  /* 0x000000ff05b47812 */ /* 0x000fe200078ec0ff */
[C---:B------:R-:W-:Y:S01]  /*14810*/  FMUL.FTZ R84, R168.reuse, R84 ;  /* 0x00000054a8547220 */ /* 0x040fe20000410000 */
[----:B------:R-:W-:Y:S01]  /*14820*/  PRMT R4, R17, 0x5410, R4 ;  /* 0x0000541011047816 */ /* 0x000fe20000000004 */
[----:B------:R-:W-:Y:S01]  /*14830*/  IMAD.MOV.U32 R17, RZ, RZ, R181 ;  /* 0x000000ffff117224 */ /* 0x000fe200078e00b5 */
[----:B------:R-:W-:Y:S01]  /*14840*/  SHF.R.U32.HI R5, RZ, 0x18, R5 ;  /* 0x00000018ff057819 */ /* 0x000fe20000011605 */
[----:B------:R-:W-:Y:S01]  /*14850*/  FMUL.FTZ R85, R168, R85 ;  /* 0x00000055a8557220 */ /* 0x000fe20000410000 */
[----:B------:R-:W-:Y:S03]  /*14860*/  LOP3.LUT R12, R12, 0xff, RZ, 0xc0, !PT ;  /* 0x000000ff0c0c7812 */ /* 0x000fe600078ec0ff */
[----:B------:R-:W-:Y:S01]  /*14870*/  MUFU.EX2 R195, R195 ;  /* 0x000000c300c37308 */ /* 0x000fe20000000800 */
[----:B------:R-:W-:Y:S01]  /*14880*/  PRMT R180, R180, 0x5410, R7 ;  /* 0x00005410b4b47816 */ /* 0x000fe20000000007 */
[----:B------:R-:W-:Y:S01]  /*14890*/  IMAD.MOV.U32 R7, RZ, RZ, R179 ;  /* 0x000000ffff077224 */ /* 0x000fe200078e00b3 */
[----:B------:R-:W-:Y:S01]  /*148a0*/  LOP3.LUT R9, R172, 0xffff, RZ, 0xc0, !PT ;  /* 0x0000ffffac097812 */ /* 0x000fe200078ec0ff */
[C---:B------:R-:W-:Y:S01]  /*148b0*/  FMUL.FTZ R86, R167.reuse, R86 ;  /* 0x00000056a7567220 */ /* 0x040fe20000410000 */
[----:B------:R-:W-:Y:S01]  /*148c0*/  MOV R19, R177 ;  /* 0x000000b100137202 */ /* 0x000fe20000000f00 */
[----:B------:R-:W-:Y:S01]  /*148d0*/  FMUL.FTZ R87, R167, R87 ;  /* 0x00000057a7577220 */ /* 0x000fe20000410000 */
[----:B------:R-:W-:Y:S03]  /*148e0*/  MOV R6, R178 ;  /* 0x000000b200067202 */ /* 0x000fe60000000f00 */
[----:B------:R-:W-:Y:S01]  /*148f0*/  MUFU.EX2 R192, R192 ;  /* 0x000000c000c07308 */ /* 0x000fe20000000800 */
[----:B------:R-:W-:Y:S01]  /*14900*/  PRMT R12, R12, 0x5410, R5 ;  /* 0x000054100c0c7816 */ /* 0x000fe20000000005 */
[----:B------:R-:W3:Y:S01]  /*14910*/  LDSM.16.MT88.4 R176, [R221+0x9000] ;  /* 0x00900000ddb0783b */ /* 0x000ee20000004200 */
[--C-:B------:R-:W-:Y:S01]  /*14920*/  HSET2.LE.AND R174, R174, R239.reuse, PT ;  /* 0x000000efaeae7233 */ /* 0x100fe20003803000 */
[----:B------:R-:W-:Y:S01]  /*14930*/  IMAD.MOV.U32 R14, RZ, RZ, R6 ;  /* 0x000000ffff0e7224 */ /* 0x000fe200078e0006 */
[--C-:B------:R-:W-:Y:S01]  /*14940*/  HSET2.LE.AND R175, R4, R239.reuse, PT ;  /* 0x000000ef04af7233 */ /* 0x100fe20003803000 */
[----:B------:R-:W-:Y:S01]  /*14950*/  FADD.FTZ R4, -R2, R165 ;  /* 0x000000a502047221 */ /* 0x000fe20000010100 */
[----:B-1----:R-:W-:Y:S03]  /*14960*/  F2FP.F16.F32.PACK_AB R5, R184, R187 ;  /* 0x000000bbb805723e */ /* 0x002fe600000000ff */
[----:B------:R-:W-:Y:S01]  /*14970*/  MUFU.EX2 R190, R190 ;  /* 0x000000be00be7308 */ /* 0x000fe20000000800 */
[----:B------:R-:W-:Y:S01]  /*14980*/  LOP3.LUT R182, R172, 0xff, RZ, 0xc0, !PT ;  /* 0x000000ffacb67812 */ /* 0x000fe200078ec0ff */
[C---:B------:R-:W-:Y:S01]  /*14990*/  FMUL.FTZ R96, R168.reuse, R96 ;  /* 0x00000060a8607220 */ /* 0x040fe20000410000 */
[----:B------:R-:W-:Y:S01]  /*149a0*/  SHF.R.U32.HI R9, RZ, 0x8, R9 ;  /* 0x00000008ff097819 */ /* 0x000fe20000011609 */
[----:B------:R-:W-:Y:S01]  /*149b0*/  FMUL.FTZ R97, R168, R97 ;  /* 0x00000061a8617220 */ /* 0x000fe20000410000 */
[----:B------:R-:W-:Y:S01]  /*149c0*/  LOP3.LUT R174, R174, R5, RZ, 0xc0, !PT ;  /* 0x00000005aeae7212 */ /* 0x000fe200078ec0ff */
[----:B------:R-:W-:Y:S01]  /*149d0*/  FMUL.FTZ R5, R4, UR4 ;  /* 0x0000000404057c20 */ /* 0x000fe20008410000 */
[----:B--2---:R-:W-:Y:S01]  /*149e0*/  F2FP.F16.F32.PACK_AB R6, R171, R188 ;  /* 0x000000bcab06723e */ /* 0x004fe200000000ff */
[----:B------:R-:W-:Y:S01]  /*149f0*/  FADD.FTZ R4, -R0, R169 ;  /* 0x000000a900047221 */ /* 0x000fe20000010100 */
[----:B------:R-:W-:Y:S01]  /*14a00*/  PRMT R182, R182, 0x5410, R9 ;  /* 0x00005410b6b67816 */ /* 0x000fe20000000009 */
[----:B------:R-:W1:Y:S01]  /*14a10*/  MUFU.EX2 R166, R5 ;  /* 0x0000000500a67308 */ /* 0x000e620000000800 */
[--C-:B------:R-:W-:Y:S01]  /*14a20*/  SHF.R.U32.HI R9, RZ, 0x10, R8.reuse ;  /* 0x00000010ff097819 */ /* 0x100fe20000011608 */
[----:B------:R-:W-:Y:S01]  /*14a30*/  FMUL.FTZ R98, R167, R98 ;  /* 0x00000062a7627220 */ /* 0x000fe20000410000 */
[----:B------:R-:W-:Y:S01]  /*14a40*/  LOP3.LUT R175, R175, R6, RZ, 0xc0, !PT ;  /* 0x00000006afaf7212 */ /* 0x000fe200078ec0ff */
[----:B------:R-:W-:Y:S01]  /*14a50*/  FMUL.FTZ R6, R4, UR4 ;  /* 0x0000000404067c20 */ /* 0x000fe20008410000 */
[C---:B------:R-:W-:Y:S01]  /*14a60*/  LOP3.LUT R11, R8.reuse, 0xffff, RZ, 0xc0, !PT ;  /* 0x0000ffff080b7812 */ /* 0x040fe200078ec0ff */
[----:B------:R-:W-:Y:S01]  /*14a70*/  FMUL.FTZ R99, R167, R99 ;  /* 0x00000063a7637220 */ /* 0x000fe20000410000 */
[----:B------:R-:W-:Y:S03]  /*14a80*/  LOP3.LUT R172, R8, 0xff, RZ, 0xc0, !PT ;  /* 0x000000ff08ac7812 */ /* 0x000fe600078ec0ff */
[----:B------:R-:W2:Y:S01]  /*14a90*/  MUFU.EX2 R185, R185 ;  /* 0x000000b900b97308 */ /* 0x000ea20000000800 */
[----:B------:R-:W-:Y:S01]  /*14aa0*/  LOP3.LUT R9, R9, 0xff, RZ, 0xc0, !PT ;  /* 0x000000ff09097812 */ /* 0x000fe200078ec0ff */
[C---:B------:R-:W-:Y:S01]  /*14ab0*/  FMUL.FTZ R100, R168.reuse, R100 ;  /* 0x00000064a8647220 */ /* 0x040fe20000410000 */
[----:B------:R-:W-:Y:S01]  /*14ac0*/  SHF.R.U32.HI R8, RZ, 0x18, R8 ;  /* 0x00000018ff087819 */ /* 0x000fe20000011608 */
[----:B------:R-:W-:Y:S01]  /*14ad0*/  FMUL.FTZ R101, R168, R101 ;  /* 0x00000065a8657220 */ /* 0x000fe20000410000 */
[----:B------:R-:W-:Y:S01]  /*14ae0*/  SHF.R.U32.HI R11, RZ, 0x8, R11 ;  /* 0x00000008ff0b7819 */ /* 0x000fe2000001160b */
[----:B------:R-:W-:Y:S01]  /*14af0*/  FMUL.FTZ R102, R167, R102 ;  /* 0x00000066a7667220 */ /* 0x000fe20000410000 */
[----:B------:R-:W-:Y:S03]  /*14b00*/  PRMT R8, R9, 0x5410, R8 ;  /* 0x0000541009087816 */ /* 0x000fe60000000008 */
[----:B------:R-:W-:Y:S01]  /*14b10*/  MUFU.EX2 R189, R189 ;  /* 0x000000bd00bd7308 */ /* 0x000fe20000000800 */
[----:B------:R-:W-:Y:S01]  /*14b20*/  PRMT R172, R172, 0x5410, R11 ;  /* 0x00005410acac7816 */ /* 0x000fe2000000000b */
[C---:B-1----:R-:W-:Y:S01]  /*14b30*/  FMUL.FTZ R13, R166.reuse, R153 ;  /* 0x00000099a60d7220 */ /* 0x042fe20000410000 */
[--C-:B------:R-:W-:Y:S01]  /*14b40*/  HSET2.LE.AND R181, R12, R239.reuse, PT ;  /* 0x000000ef0cb57233 */ /* 0x100fe20003803000 */
[C---:B------:R-:W-:Y:S01]  /*14b50*/  FMUL.FTZ R12, R166.reuse, R152 ;  /* 0x00000098a60c7220 */ /* 0x040fe20000410000 */
[--C-:B------:R-:W-:Y:S01]  /*14b60*/  HSET2.LE.AND R173, R8, R239.reuse, PT ;  /* 0x000000ef08ad7233 */ /* 0x100fe20003803000 */
[----:B------:R-:W-:Y:S01]  /*14b70*/  FMUL.FTZ R72, R166, R72 ;  /* 0x00000048a6487220 */ /* 0x000fe20000410000 */
[----:B------:R-:W-:Y:S03]  /*14b80*/  F2FP.F16.F32.PACK_AB R8, R196, R198 ;  /* 0x000000c6c408723e */ /* 0x000fe600000000ff */
[----:B------:R-:W1:Y:S01]  /*14b90*/  MUFU.EX2 R186, R186 ;  /* 0x000000ba00ba7308 */ /* 0x000e620000000800 */
[--C-:B------:R-:W-:Y:S01]  /*14ba0*/  HSET2.LE.AND R172, R172, R239.reuse, PT ;  /* 0x000000efacac7233 */ /* 0x100fe20003803000 */
[C---:B------:R-:W-:Y:S01]  /*14bb0*/  FMUL.FTZ R73, R166.reuse, R73 ;  /* 0x00000049a6497220 */ /* 0x040fe20000410000 */
[----:B------:R-:W-:Y:S01]  /*14bc0*/  LOP3.LUT R173, R173, R8, RZ, 0xc0, !PT ;  /* 0x00000008adad7212 */ /* 0x000fe200078ec0ff */
[C---:B------:R-:W-:Y:S01]  /*14bd0*/  FMUL.FTZ R76, R166.reuse, R76 ;  /* 0x0000004ca64c7220 */ /* 0x040fe20000410000 */
[----:B------:R-:W-:Y:S01]  /*14be0*/  F2FP.F16.F32.PACK_AB R9, R193, R197 ;  /* 0x000000c5c109723e */ /* 0x000fe200000000ff */
[C---:B------:R-:W-:Y:S01]  /*14bf0*/  FMUL.FTZ R77, R166.reuse, R77 ;  /* 0x0000004da64d7220 */ /* 0x040fe20000410000 */
[----:B------:R-:W-:Y:S03]  /*14c00*/  F2FP.F16.F32.PACK_AB R8, R191, R194 ;  /* 0x000000c2bf08723e */ /* 0x000fe600000000ff */
[----:B------:R-:W4:Y:S01]  /*14c10*/  MUFU.EX2 R165, R6 ;  /* 0x0000000600a57308 */ /* 0x000f220000000800 */
[----:B------:R-:W-:Y:S01]  /*14c20*/  MOV R15, R7 ;  /* 0x00000007000f7202 */ /* 0x000fe20000000f00 */
[C---:B------:R-:W-:Y:S01]  /*14c30*/  FMUL.FTZ R88, R166.reuse, R88 ;  /* 0x00000058a6587220 */ /* 0x040fe20000410000 */
[--C-:B------:R-:W-:Y:S01]  /*14c40*/  HSET2.LE.AND R183, R10, R239.reuse, PT ;  /* 0x000000ef0ab77233 */ /* 0x100fe20003803000 */
[C---:B------:R-:W-:Y:S01]  /*14c50*/  FMUL.FTZ R89, R166.reuse, R89 ;  /* 0x00000059a6597220 */ /* 0x040fe20000410000 */
[--C-:B------:R-:W-:Y:S01]  /*14c60*/  HSET2.LE.AND R180, R180, R239.reuse, PT ;  /* 0x000000efb4b47233 */ /* 0x100fe20003803000 */
[C---:B------:R-:W-:Y:S01]  /*14c70*/  FMUL.FTZ R92, R166.reuse, R92 ;  /* 0x0000005ca65c7220 */ /* 0x040fe20000410000 */
[--C-:B------:R-:W-:Y:S01]  /*14c80*/  HSET2.LE.AND R182, R182, R239.reuse, PT ;  /* 0x000000efb6b67233 */ /* 0x100fe20003803000 */
[----:B------:R-:W-:Y:S01]  /*14c90*/  FMUL.FTZ R93, R166, R93 ;  /* 0x0000005da65d7220 */ /* 0x000fe20000410000 */
[----:B------:R-:W-:Y:S01]  /*14ca0*/  F2FP.F16.F32.PACK_AB R7, R192, R195 ;  /* 0x000000c3c007723e */ /* 0x000fe200000000ff */
[----:B------:R-:W-:Y:S01]  /*14cb0*/  FMUL.FTZ R103, R167, R103 ;  /* 0x00000067a7677220 */ /* 0x000fe20000410000 */
[----:B--2---:R-:W-:Y:S01]  /*14cc0*/  F2FP.F16.F32.PACK_AB R5, R185, R190 ;  /* 0x000000beb905723e */ /* 0x004fe200000000ff */
[----:B------:R-:W-:Y:S01]  /*14cd0*/  FMUL.FTZ R104, R166, R104 ;  /* 0x00000068a6687220 */ /* 0x000fe20000410000 */
[----:B-1----:R-:W-:Y:S01]  /*14ce0*/  F2FP.F16.F32.PACK_AB R4, R186, R189 ;  /* 0x000000bdba04723e */ /* 0x002fe200000000ff */
[----:B------:R-:W-:Y:S01]  /*14cf0*/  FMUL.FTZ R105, R166, R105 ;  /* 0x00000069a6697220 */ /* 0x000fe20000410000 */
[----:B------:R-:W-:Y:S01]  /*14d00*/  LOP3.LUT R172, R172, R9, RZ, 0xc0, !PT ;  /* 0x00000009acac7212 */ /* 0x000fe200078ec0ff */
[C---:B------:R-:W-:Y:S01]  /*14d10*/  FMUL.FTZ R9, R166.reuse, R157 ;  /* 0x0000009da6097220 */ /* 0x040fe20000410000 */
[----:B------:R-:W-:Y:S01]  /*14d20*/  LOP3.LUT R181, R181, R8, RZ, 0xc0, !PT ;  /* 0x00000008b5b57212 */ /* 0x000fe200078ec0ff */
[----:B------:R-:W-:Y:S01]  /*14d30*/  FMUL.FTZ R8, R166, R156 ;  /* 0x0000009ca6087220 */ /* 0x000fe20000410000 */
[C---:B----4-:R-:W-:Y:S01]  /*14d40*/  FMUL.FTZ R10, R165.reuse, R158 ;  /* 0x0000009ea50a7220 */ /* 0x050fe20000410000 */
[----:B------:R-:W-:Y:S01]  /*14d50*/  FMUL.FTZ R11, R165, R159 ;  /* 0x0000009fa50b7220 */ /* 0x000fe20000410000 */
[----:B------:R-:W-:Y:S01]  /*14d60*/  LOP3.LUT R180, R180, R7, RZ, 0xc0, !PT ;  /* 0x00000007b4b47212 */ /* 0x000fe200078ec0ff */
[----:B------:R-:W1:Y:S01]  /*14d70*/  LDSM.16.MT88.4 R156, [R170+0x9000] ;  /* 0x00900000aa9c783b */ /* 0x000e620000004200 */
[----:B------:R-:W-:Y:S01]  /*14d80*/  LOP3.LUT R182, R182, R5, RZ, 0xc0, !PT ;  /* 0x00000005b6b67212 */ /* 0x000fe200078ec0ff */
[C---:B------:R-:W-:Y:S01]  /*14d90*/  FMUL.FTZ R5, R168.reuse, R161 ;  /* 0x000000a1a8057220 */ /* 0x040fe20000410000 */
[----:B------:R-:W-:Y:S01]  /*14da0*/  LOP3.LUT R183, R183, R4, RZ, 0xc0, !PT ;  /* 0x00000004b7b77212 */ /* 0x000fe200078ec0ff */
[----:B------:R-:W-:Y:S01]  /*14db0*/  FMUL.FTZ R4, R168, R160 ;  /* 0x000000a0a8047220 */ /* 0x000fe20000410000 */
[C---:B------:R-:W-:Y:S01]  /*14dc0*/  FMUL.FTZ R6, R167.reuse, R162 ;  /* 0x000000a2a7067220 */ /* 0x040fe20000410000 */
[----:B------:R-:W-:Y:S01]  /*14dd0*/  FMUL.FTZ R7, R167, R163 ;  /* 0x000000a3a7077220 */ /* 0x000fe20000410000 */
[----:B------:R-:W-:Y:S01]  /*14de0*/  FFMA.FTZ R62, R62, UR4, -R209 ;  /* 0x000000043e3e7c23 */ /* 0x000fe200080108d1 */
[----:B------:R-:W-:Y:S02]  /*14df0*/  IMAD.MOV.U32 R160, RZ, RZ, R14 ;  /* 0x000000ffffa07224 */ /* 0x000fe400078e000e */
[C---:B------:R-:W-:Y:S01]  /*14e00*/  FMUL.FTZ R14, R165.reuse, R154 ;  /* 0x0000009aa50e7220 */ /* 0x040fe20000410000 */
[----:B------:R-:W-:Y:S02]  /*14e10*/  IMAD.MOV.U32 R161, RZ, RZ, R15 ;  /* 0x000000ffffa17224 */ /* 0x000fe400078e000f */
[----:B------:R-:W-:Y:S01]  /*14e20*/  FMUL.FTZ R15, R165, R155 ;  /* 0x0000009ba50f7220 */ /* 0x000fe20000410000 */
[----:B------:R-:W-:Y:S01]  /*14e30*/  MOV R162, R16 ;  /* 0x0000001000a27202 */ /* 0x000fe20000000f00 */
[-C--:B---3--:R-:W-:Y:S01]  /*14e40*/  HMMA.16816.F32 R4, R172, R176.reuse, R4 ;  /* 0x000000b0ac04723c */ /* 0x088fe20000001804 */
[----:B------:R-:W-:Y:S04]  /*14e50*/  LDSM.16.MT88.4 R152, [R170+0xa000] ;  /* 0x00a00000aa98783b */ /* 0x000fe80000004200 */
[C---:B------:R-:W-:Y:S01]  /*14e60*/  FMUL.FTZ R16, R168.reuse, R148 ;  /* 0x00000094a8107220 */ /* 0x040fe20000410000 */
[C---:B------:R-:W-:Y:S05]  /*14e70*/  HMMA.16816.F32 R8, R180.reuse, R176, R8 ;  /* 0x000000b0b408723c */ /* 0x040fea0000001808 */
[----:B------:R-:W-:Y:S01]  /*14e80*/  IMAD.MOV.U32 R163, RZ, RZ, R17 ;  /* 0x000000ffffa37224 */ /* 0x000fe200078e0011 */
[-C--:B------:R-:W-:Y:S05]  /*14e90*/  HMMA.16816.F32 R12, R180, R178.reuse, R12 ;  /* 0x000000b2b40c723c */ /* 0x080fea000000180c */
[----:B------:R-:W-:Y:S01]  /*14ea0*/  IMAD.MOV.U32 R176, RZ, RZ, R18 ;  /* 0x000000ffffb07224 */ /* 0x000fe200078e0012 */
[----:B------:R-:W-:Y:S01]  /*14eb0*/  MOV R177, R19 ;  /* 0x0000001300b17202 */ /* 0x000fe20000000f00 */
[----:B------:R-:W-:Y:S01]  /*14ec0*/  FMUL.FTZ R17, R168, R149 ;  /* 0x00000095a8117220 */ /* 0x000fe20000410000 */
[C---:B------:R-:W-:Y:S03]  /*14ed0*/  FMUL.FTZ R18, R167.reuse, R150 ;  /* 0x00000096a7127220 */ /* 0x040fe60000410000 */
[----:B------:R-:W-:Y:S01]  /*14ee0*/  FMUL.FTZ R19, R167, R151 ;  /* 0x00000097a7137220 */ /* 0x000fe20000410000 */
[C---:B------:R-:W-:Y:S01]  /*14ef0*/  FMUL.FTZ R94, R165.reuse, R94 ;  /* 0x0000005ea55e7220 */ /* 0x040fe20000410000 */
[----:B------:R-:W2:Y:S01]  /*14f00*/  LDSM.16.MT88.4 R148, [R221+0xa000] ;  /* 0x00a00000dd94783b */ /* 0x000ea20000004200 */
[----:B------:R-:W-:Y:S01]  /*14f10*/  FMUL.FTZ R95, R165, R95 ;  /* 0x0000005fa55f7220 */ /* 0x000fe20000410000 */
[----:B------:R-:W-:Y:S02]  /*14f20*/  IMAD.MOV.U32 R206, RZ, RZ, R162 ;  /* 0x000000ffffce7224 */ /* 0x000fe400078e00a2 */
[--C-:B------:R-:W-:Y:S01]  /*14f30*/  FFMA.FTZ R169, R32, UR4, -R213.reuse ;  /* 0x0000000420a97c23 */ /* 0x100fe200080108d5 */
[----:B------:R-:W-:Y:S01]  /*14f40*/  FFMA.FTZ R176, R33, UR4, -R213 ;  /* 0x0000000421b07c23 */ /* 0x000fe200080108d5 */
[C---:B------:R-:W-:Y:S04]  /*14f50*/  HMMA.16816.F32 R16, R172.reuse, R178, R16 ;  /* 0x000000b2ac10723c */ /* 0x040fe80000001810 */
[C---:B------:R-:W-:Y:S01]  /*14f60*/  FMUL.FTZ R74, R165.reuse, R74 ;  /* 0x0000004aa54a7220 */ /* 0x040fe20000410000 */
[C---:B------:R-:W-:Y:S01]  /*14f70*/  FMUL.FTZ R75, R165.reuse, R75 ;  /* 0x0000004ba54b7220 */ /* 0x040fe20000410000 */
[-C--:B-1----:R-:W-:Y:S01]  /*14f80*/  HMMA.16816.F32 R68, R172, R156.reuse, R68 ;  /* 0x0000009cac44723c */ /* 0x082fe20000001844 */
[----:B------:R-:W-:Y:S04]  /*14f90*/  MUFU.EX2 R169, R169 ;  /* 0x000000a900a97308 */ /* 0x000fe80000000800 */
[C---:B------:R-:W-:Y:S01]  /*14fa0*/  FMUL.FTZ R78, R165.reuse, R78 ;  /* 0x0000004ea54e7220 */ /* 0x040fe20000410000 */
[C---:B------:R-:W-:Y:S05]  /*14fb0*/  HMMA.16816.F32 R72, R180.reuse, R156, R72 ;  /* 0x0000009cb448723c */ /* 0x040fea0000001848 */
[----:B------:R-:W1:Y:S01]  /*14fc0*/  MUFU.EX2 R176, R176 ;  /* 0x000000b000b07308 */ /* 0x000e620000000800 */
[----:B------:R-:W-:Y:S01]  /*14fd0*/  FMUL.FTZ R79, R165, R79 ;  /* 0x0000004fa54f7220 */ /* 0x000fe20000410000 */
[----:B------:R-:W-:Y:S01]  /*14fe0*/  IMAD.MOV.U32 R178, RZ, RZ, R160 ;  /* 0x000000ffffb27224 */ /* 0x000fe200078e00a0 */
[----:B------:R-:W-:Y:S03]  /*14ff0*/  IADD3 R157, R241, 0x646e171e, RZ ;  /* 0x646e171ef19d7810 */ /* 0x000fe60007ffe0ff */
[----:B------:R-:W-:Y:S02]  /*15000*/  VIADD R156, R240, 0x1715609d ;  /* 0x1715609df09c7836 */ /* 0x000fe40000000000 */
[----:B------:R-:W-:Y:S01]  /*15010*/  IMAD.MOV.U32 R179, RZ, RZ, R161 ;  /* 0x000000ffffb37224 */ /* 0x000fe200078e00a1 */
[-C--:B------:R-:W-:Y:S03]  /*15020*/  HMMA.16816.F32 R76, R180, R158.reuse, R76 ;  /* 0x0000009eb44c723c */ /* 0x080fe6000000184c */
[----:B------:R-:W-:Y:S01]  /*15030*/  LOP3.LUT R208, R177, R208, R156, 0x96, !PT ;  /* 0x000000d0b1d07212 */ /* 0x000fe200078e969c */
[----:B------:R-:W-:Y:S01]  /*15040*/  FFMA.FTZ R177, R35, UR4, -R212 ;  /* 0x0000000423b17c23 */ /* 0x000fe200080108d4 */
[C---:B------:R-:W-:Y:S01]  /*15050*/  FMUL.FTZ R32, R168.reuse, R144 ;  /* 0x00000090a8207220 */ /* 0x040fe20000410000 */
[C---:B------:R-:W-:Y:S04]  /*15060*/  HMMA.16816.F32 R80, R172.reuse, R158, R80 ;  /* 0x0000009eac50723c */ /* 0x040fe80000001850 */
[----:B------:R-:W-:Y:S01]  /*15070*/  MUFU.EX2 R177, R177 ;  /* 0x000000b100b17308 */ /* 0x000fe20000000800 */
[C---:B------:R-:W-:Y:S01]  /*15080*/  FMUL.FTZ R90, R165.reuse, R90 ;  /* 0x0000005aa55a7220 */ /* 0x040fe20000410000 */
[-C--:B--2---:R-:W-:Y:S05]  /*15090*/  HMMA.16816.F32 R84, R172, R148.reuse, R84 ;  /* 0x00000094ac54723c */ /* 0x084fea0000001854 */
[----:B------:R-:W-:Y:S01]  /*150a0*/  FMUL.FTZ R91, R165, R91 ;  /* 0x0000005ba55b7220 */ /* 0x000fe20000410000 */
[C---:B------:R-:W-:Y:S01]  /*150b0*/  FMUL.FTZ R33, R168.reuse, R145 ;  /* 0x00000091a8217220 */ /* 0x040fe20000410000 */
[C---:B------:R-:W-:Y:S01]  /*150c0*/  FMUL.FTZ R35, R167.reuse, R147 ;  /* 0x00000093a7237220 */ /* 0x040fe20000410000 */
[C---:B------:R-:W-:Y:S03]  /*150d0*/  FMUL.FTZ R112, R168.reuse, R112 ;  /* 0x00000070a8707220 */ /* 0x040fe60000410000 */
[----:B------:R-:W-:Y:S01]  /*150e0*/  FMUL.FTZ R113, R168, R113 ;  /* 0x00000071a8717220 */ /* 0x000fe20000410000 */
[C---:B------:R-:W-:Y:S04]  /*150f0*/  HMMA.16816.F32 R88, R180.reuse, R148, R88 ;  /* 0x00000094b458723c */ /* 0x040fe80000001858 */
[C---:B------:R-:W-:Y:S01]  /*15100*/  FMUL.FTZ R114, R167.reuse, R114 ;  /* 0x00000072a7727220 */ /* 0x040fe20000410000 */
[----:B------:R-:W-:Y:S01]  /*15110*/  FMUL.FTZ R115, R167, R115 ;  /* 0x00000073a7737220 */ /* 0x000fe20000410000 */
[-C--:B------:R-:W-:Y:S05]  /*15120*/  HMMA.16816.F32 R92, R180, R150.reuse, R92 ;  /* 0x00000096b45c723c */ /* 0x080fea000000185c */
[----:B------:R-:W-:Y:S01]  /*15130*/  IMAD.WIDE.U32 R148, R208, -0x2daee0ad, RZ ;  /* 0xd2511f53d0947825 */ /* 0x000fe200078e00ff */
[C---:B------:R-:W-:Y:S05]  /*15140*/  HMMA.16816.F32 R96, R172.reuse, R150, R96 ;  /* 0x00000096ac60723c */ /* 0x040fea0000001860 */
[----:B------:R-:W-:Y:S01]  /*15150*/  LOP3.LUT R202, R149, R202, R157, 0x96, !PT ;  /* 0x000000ca95ca7212 */ /* 0x000fe200078e969d */
[-C--:B------:R-:W-:Y:S05]  /*15160*/  HMMA.16816.F32 R100, R172, R152.reuse, R100 ;  /* 0x00000098ac64723c */ /* 0x080fea0000001864 */
[C---:B------:R-:W-:Y:S01]  /*15170*/  LOP3.LUT R161, R148.reuse, 0xffff, RZ, 0xc0, !PT ;  /* 0x0000ffff94a17812 */ /* 0x040fe200078ec0ff */
[C---:B------:R-:W-:Y:S01]  /*15180*/  FMUL.FTZ R106, R165.reuse, R106 ;  /* 0x0000006aa56a7220 */ /* 0x040fe20000410000 */
[--C-:B------:R-:W-:Y:S01]  /*15190*/  SHF.R.U32.HI R162, RZ, 0x10, R148.reuse ;  /* 0x00000010ffa27819 */ /* 0x100fe20000011694 */
[----:B------:R-:W-:Y:S03]  /*151a0*/  FMUL.FTZ R107, R165, R107 ;  /* 0x0000006ba56b7220 */ /* 0x000fe60000410000 */
[----:B------:R-:W-:Y:S01]  /*151b0*/  LOP3.LUT R160, R148, 0xff, RZ, 0xc0, !PT ;  /* 0x000000ff94a07812 */ /* 0x000fe200078ec0ff */
[C---:B------:R-:W-:Y:S01]  /*151c0*/  FMUL.FTZ R108, R166.reuse, R108 ;  /* 0x0000006ca66c7220 */ /* 0x040fe20000410000 */
[----:B------:R-:W-:Y:S01]  /*151d0*/  SHF.R.U32.HI R159, RZ, 0x18, R148 ;  /* 0x00000018ff9f7819 */ /* 0x000fe20000011694 */
[----:B------:R-:W-:Y:S01]  /*151e0*/  FMUL.FTZ R109, R166, R109 ;  /* 0x0000006da66d7220 */ /* 0x000fe20000410000 */
[C---:B------:R-:W-:Y:S01]  /*151f0*/  HMMA.16816.F32 R104, R180.reuse, R152, R104 ;  /* 0x00000098b468723c */ /* 0x040fe20000001868 */
[----:B------:R-:W2:Y:S03]  /*15200*/  LDSM.16.MT88.4 R148, [R221+0xb000] ;  /* 0x00b00000dd94783b */ /* 0x000ea60000004200 */
[----:B------:R-:W-:Y:S01]  /*15210*/  LOP3.LUT R204, R207, R204, R156, 0x96, !PT ;  /* 0x000000cccfcc7212 */ /* 0x000fe200078e969c */
[C---:B------:R-:W-:Y:S01]  /*15220*/  FMUL.FTZ R110, R165.reuse, R110 ;  /* 0x0000006ea56e7220 */ /* 0x040fe20000410000 */
[----:B------:R-:W-:Y:S01]  /*15230*/  FMUL.FTZ R111, R165, R111 ;  /* 0x0000006fa56f7220 */ /* 0x000fe20000410000 */
[----:B------:R-:W-:Y:S01]  /*15240*/  MOV R201, R179 ;  /* 0x000000b300c97202 */ /* 0x000fe20000000f00 */
[----:B------:R-:W-:Y:S03]  /*15250*/  FFMA.FTZ R179, R21, UR4, -R213 ;  /* 0x0000000415b37c23 */ /* 0x000fe600080108d5 */
[----:B------:R-:W-:Y:S01]  /*15260*/  IMAD.WIDE.U32 R204, R204, -0x2daee0ad, RZ ;  /* 0xd2511f53cccc7825 */ /* 0x000fe200078e00ff */
[----:B------:R-:W-:Y:S01]  /*15270*/  MOV R147, R201 ;  /* 0x000000c900937202 */ /* 0x000fe20000000f00 */
[-C--:B------:R-:W-:Y:S01]  /*15280*/  HMMA.16816.F32 R108, R180, R154.reuse, R108 ;  /* 0x0000009ab46c723c */ /* 0x080fe2000000186c */
[----:B------:R-:W-:Y:S02]  /*15290*/  MUFU.EX2 R179, R179 ;  /* 0x000000b300b37308 */ /* 0x000fe40000000800 */
[----:B------:R-:W-:Y:S01]  /*152a0*/  LOP3.LUT R158, R205, R200, R157, 0x96, !PT ;  /* 0x000000c8cd9e7212 */ /* 0x000fe200078e969d */
[----:B------:R-:W-:Y:S02]  /*152b0*/  IMAD.MOV.U32 R200, RZ, RZ, R178 ;  /* 0x000000ffffc87224 */ /* 0x000fe400078e00b2 */
[----:B------:R-:W-:Y:S01]  /*152c0*/  FFMA.FTZ R178, R34, UR4, -R212 ;  /* 0x0000000422b27c23 */ /* 0x000fe200080108d4 */
[----:B------:R-:W-:Y:S01]  /*152d0*/  FMUL.FTZ R34, R167, R146 ;  /* 0x00000092a7227220 */ /* 0x000fe20000410000 */
[----:B------:R-:W-:Y:S03]  /*152e0*/  SHF.R.U32.HI R144, RZ, 0x10, R204 ;  /* 0x00000010ff907819 */ /* 0x000fe600000116cc */
[----:B------:R-:W-:Y:S01]  /*152f0*/  IMAD.MOV.U32 R146, RZ, RZ, R200 ;  /* 0x000000ffff927224 */ /* 0x000fe200078e00c8 */
[----:B------:R-:W-:Y:S01]  /*15300*/  LOP3.LUT R21, R144, 0xff, RZ, 0xc0, !PT ;  /* 0x000000ff90157812 */ /* 0x000fe200078ec0ff */
[----:B------:R-:W-:Y:S01]  /*15310*/  FFMA.FTZ R200, R20, UR4, -R213 ;  /* 0x0000000414c87c23 */ /* 0x000fe200080108d5 */
[C---:B------:R-:W-:Y:S01]  /*15320*/  HMMA.16816.F32 R32, R172.reuse, R154, R32 ;  /* 0x0000009aac20723c */ /* 0x040fe20000001820 */
[----:B------:R-:W3:Y:S03]  /*15330*/  MUFU.EX2 R178, R178 ;  /* 0x000000b200b27308 */ /* 0x000ee60000000800 */
[----:B------:R-:W-:Y:S01]  /*15340*/  LOP3.LUT R145, R204, 0xffff, RZ, 0xc0, !PT ;  /* 0x0000ffffcc917812 */ /* 0x000fe200078ec0ff */
[C---:B------:R-:W-:Y:S01]  /*15350*/  FMUL.FTZ R116, R166.reuse, R116 ;  /* 0x00000074a6747220 */ /* 0x040fe20000410000 */
[----:B------:R-:W-:Y:S01]  /*15360*/  SHF.R.U32.HI R161, RZ, 0x8, R161 ;  /* 0x00000008ffa17819 */ /* 0x000fe200000116a1 */
[----:B------:R-:W-:Y:S01]  /*15370*/  FMUL.FTZ R117, R166, R117 ;  /* 0x00000075a6757220 */ /* 0x000fe20000410000 */
[----:B------:R-:W-:Y:S03]  /*15380*/  SHF.R.U32.HI R145, RZ, 0x8, R145 ;  /* 0x00000008ff917819 */ /* 0x000fe60000011691 */
[----:B------:R-:W4:Y:S01]  /*15390*/  MUFU.EX2 R200, R200 ;  /* 0x000000c800c87308 */ /* 0x000f220000000800 */
[----:B------:R-:W-:Y:S01]  /*153a0*/  LOP3.LUT R20, R204, 0xff, RZ, 0xc0, !PT ;  /* 0x000000ffcc147812 */ /* 0x000fe200078ec0ff */
[C---:B------:R-:W-:Y:S01]  /*153b0*/  FMUL.FTZ R118, R165.reuse, R118 ;  /* 0x00000076a5767220 */ /* 0x040fe20000410000 */
[----:B------:R-:W-:Y:S01]  /*153c0*/  FMUL.FTZ R119, R165, R119 ;  /* 0x00000077a5777220 */ /* 0x000fe20000410000 */
[----:B------:R-:W-:Y:S01]  /*153d0*/  FFMA.FTZ R199, R22, UR4, -R212 ;  /* 0x0000000416c77c23 */ /* 0x000fe200080108d4 */
[-C--:B--2---:R-:W-:Y:S03]  /*153e0*/  HMMA.16816.F32 R112, R172, R148.reuse, R112 ;  /* 0x00000094ac70723c */ /* 0x084fe60000001870 */
[----:B------:R-:W-:Y:S01]  /*153f0*/  SHF.R.U32.HI R152, RZ, 0x18, R204 ;  /* 0x00000018ff987819 */ /* 0x000fe200000116cc */
[----:B------:R-:W-:Y:S01]  /*15400*/  FFMA.FTZ R204, R23, UR4, -R212 ;  /* 0x0000000417cc7c23 */ /* 0x000fe200080108d4 */
[----:B------:R-:W-:Y:S01]  /*15410*/  PRMT R210, R160, 0x5410, R161 ;  /* 0x00005410a0d27816 */ /* 0x000fe200000000a1 */
[C---:B------:R-:W-:Y:S01]  /*15420*/  HMMA.16816.F32 R116, R180.reuse, R148, R116 ;  /* 0x00000094b474723c */ /* 0x040fe20000001874 */
[----:B------:R-:W-:Y:S04]  /*15430*/  MUFU.EX2 R199, R199 ;  /* 0x000000c700c77308 */ /* 0x000fe80000000800 */
[----:B------:R-:W-:Y:S01]  /*15440*/  IMAD.MOV.U32 R22, RZ, RZ, R146 ;  /* 0x000000ffff167224 */ /* 0x000fe200078e0092 */
[----:B------:R-:W-:Y:S01]  /*15450*/  MOV R23, R147 ;  /* 0x0000009300177202 */ /* 0x000fe20000000f00 */
[----:B------:R-:W-:Y:S01]  /*15460*/  FFMA.FTZ R201, R29, UR4, -R211 ;  /* 0x000000041dc97c23 */ /* 0x000fe200080108d3 */
[----:B------:R-:W-:Y:S03]  /*15470*/  PRMT R160, R20, 0x5410, R145 ;  /* 0x0000541014a07816 */ /* 0x000fe60000000091 */
[----:B------:R-:W2:Y:S01]  /*15480*/  MUFU.EX2 R204, R204 ;  /* 0x000000cc00cc7308 */ /* 0x000ea20000000800 */
[----:B------:R-:W5:Y:S01]  /*15490*/  LDSM.16.MT88.4 R144, [R170+0xb000] ;  /* 0x00b00000aa90783b */ /* 0x000f620000004200 */
[----:B------:R-:W-:Y:S01]  /*154a0*/  LOP3.LUT R20, R158, 0xffff, RZ, 0xc0, !PT ;  /* 0x0000ffff9e147812 */ /* 0x000fe200078ec0ff */
[----:B------:R-:W-:Y:S01]  /*154b0*/  FFMA.FTZ R28, R28, UR4, -R211 ;  /* 0x000000041c1c7c23 */ /* 0x000fe200080108d3 */
[----:B------:R-:W-:Y:S01]  /*154c0*/  LOP3.LUT R162, R162, 0xff, RZ, 0xc0, !PT ;  /* 0x000000ffa2a27812 */ /* 0x000fe200078ec0ff */
[----:B------:R-:W-:Y:S01]  /*154d0*/  FMUL.FTZ R120, R168, R120 ;  /* 0x00000078a8787220 */ /* 0x000fe20000410000 */
[----:B------:R-:W-:Y:S01]  /*154e0*/  SHF.R.U32.HI R29, RZ, 0x8, R20 ;  /* 0x00000008ff1d7819 */ /* 0x000fe20000011614 */
[C---:B------:R-:W-:Y:S01]  /*154f0*/  FMUL.FTZ R20, R166.reuse, R140 ;  /* 0x0000008ca6147220 */ /* 0x040fe20000410000 */
[----:B------:R-:W-:Y:S01]  /*15500*/  PRMT R152, R21, 0x5410, R152 ;  /* 0x0000541015987816 */ /* 0x000fe20000000098 */
[----:B------:R-:W-:Y:S01]  /*15510*/  FMUL.FTZ R21, R166, R141 ;  /* 0x0000008da6157220 */ /* 0x000fe20000410000 */
[----:B------:R-:W-:Y:S01]  /*15520*/  PRMT R208, R162, 0x5410, R159 ;  /* 0x00005410a2d07816 */ /* 0x000fe2000000009f */
[----:B------:R-:W-:Y:S01]  /*15530*/  IMAD.MOV.U32 R140, RZ, RZ, R22 ;  /* 0x000000ffff8c7224 */ /* 0x000fe200078e0016 */
[--C-:B------:R-:W-:Y:S01]  /*15540*/  SHF.R.U32.HI R149, RZ, 0x18, R202.reuse ;  /* 0x00000018ff957819 */ /* 0x100fe200000116ca */
[C---:B------:R-:W-:Y:S01]  /*15550*/  FMUL.FTZ R22, R165.reuse, R142 ;  /* 0x0000008ea5167220 */ /* 0x040fe20000410000 */
[----:B------:R-:W-:Y:S01]  /*15560*/  MOV R141, R23 ;  /* 0x00000017008d7202 */ /* 0x000fe20000000f00 */
[----:B------:R-:W-:Y:S01]  /*15570*/  FMUL.FTZ R23, R165, R143 ;  /* 0x0000008fa5177220 */ /* 0x000fe20000410000 */
[----:B------:R-:W-:Y:S01]  /*15580*/  SHF.R.U32.HI R148, RZ, 0x10, R202 ;  /* 0x00000010ff947819 */ /* 0x000fe200000116ca */
[----:B------:R-:W-:Y:S01]  /*15590*/  FMUL.FTZ R121, R168, R121 ;  /* 0x00000079a8797220 */ /* 0x000fe20000410000 */
[C---:B------:R-:W-:Y:S01]  /*155a0*/  LOP3.LUT R162, R202.reuse, 0xff, RZ, 0xc0, !PT ;  /* 0x000000ffcaa27812 */ /* 0x040fe200078ec0ff */
[C---:B------:R-:W-:Y:S01]  /*155b0*/  FMUL.FTZ R122, R167.reuse, R122 ;  /* 0x0000007aa77a7220 */ /* 0x040fe20000410000 */
[----:B------:R-:W-:Y:S01]  /*155c0*/  LOP3.LUT R153, R202, 0xffff, RZ, 0xc0, !PT ;  /* 0x0000ffffca997812 */ /* 0x000fe200078ec0ff */
[----:B------:R-:W-:Y:S01]  /*155d0*/  FMUL.FTZ R123, R167, R123 ;  /* 0x0000007ba77b7220 */ /* 0x000fe20000410000 */
[-C--:B------:R-:W-:Y:S01]  /*155e0*/  HMMA.16816.F32 R20, R180, R150.reuse, R20 ;  /* 0x00000096b414723c */ /* 0x080fe20000001814 */
[----:B------:R1:W-:Y:S02]  /*155f0*/  MUFU.EX2 R202, R28 ;  /* 0x0000001c00ca7308 */ /* 0x0003e40000000800 */
[----:B------:R-:W-:Y:S01]  /*15600*/  IMAD.MOV.U32 R142, RZ, RZ, R206 ;  /* 0x000000ffff8e7224 */ /* 0x000fe200078e00ce */
[----:B------:R-:W-:Y:S01]  /*15610*/  MOV R207, R163 ;  /* 0x000000a300cf7202 */ /* 0x000fe20000000f00 */
[----:B------:R-:W-:Y:S01]  /*15620*/  FMUL.FTZ R128, R168, R128 ;  /* 0x00000080a8807220 */ /* 0x000fe20000410000 */
[C---:B------:R-:W-:Y:S05]  /*15630*/  HMMA.16816.F32 R120, R172.reuse, R150, R120 ;  /* 0x00000096ac78723c */ /* 0x040fea0000001878 */
[----:B------:R-:W2:Y:S01]  /*15640*/  MUFU.EX2 R201, R201 ;  /* 0x000000c900c97308 */ /* 0x000ea20000000800 */
[----:B------:R-:W-:Y:S01]  /*15650*/  LOP3.LUT R154, R158, 0xff, RZ, 0xc0, !PT ;  /* 0x000000ff9e9a7812 */ /* 0x000fe200078ec0ff */
[--C-:B------:R-:W-:Y:S01]  /*15660*/  FFMA.FTZ R205, R24, UR4, -R211.reuse ;  /* 0x0000000418cd7c23 */ /* 0x100fe200080108d3 */
[----:B------:R-:W-:Y:S03]  /*15670*/  IMAD.MOV.U32 R150, RZ, RZ, R140 ;  /* 0x000000ffff967224 */ /* 0x000fe600078e008c */
[----:B------:R-:W-:Y:S02]  /*15680*/  MOV R151, R141 ;  /* 0x0000008d00977202 */ /* 0x000fe40000000f00 */
[--C-:B------:R-:W-:Y:S01]  /*15690*/  HSET2.LE.AND R24, R208, R239.reuse, PT ;  /* 0x000000efd0187233 */ /* 0x100fe20003803000 */
[----:B------:R-:W-:Y:S01]  /*156a0*/  FFMA.FTZ R208, R25, UR4, -R211 ;  /* 0x0000000419d07c23 */ /* 0x000fe200080108d3 */
[--C-:B-1----:R-:W-:Y:S01]  /*156b0*/  SHF.R.U32.HI R28, RZ, 0x10, R158.reuse ;  /* 0x00000010ff1c7819 */ /* 0x102fe2000001169e */
[--C-:B------:R-:W-:Y:S01]  /*156c0*/  FFMA.FTZ R203, R30, UR4, -R209.reuse ;  /* 0x000000041ecb7c23 */ /* 0x100fe200080108d1 */
[----:B------:R-:W-:Y:S01]  /*156d0*/  SHF.R.U32.HI R141, RZ, 0x18, R158 ;  /* 0x00000018ff8d7819 */ /* 0x000fe2000001169e */
[----:B------:R-:W-:Y:S01]  /*156e0*/  FFMA.FTZ R206, R31, UR4, -R209 ;  /* 0x000000041fce7c23 */ /* 0x000fe200080108d1 */
[--C-:B------:R-:W-:Y:S01]  /*156f0*/  HSET2.LE.AND R140, R210, R239.reuse, PT ;  /* 0x000000efd28c7233 */ /* 0x100fe20003803000 */
[C---:B------:R-:W-:Y:S01]  /*15700*/  FMUL.FTZ R30, R167.reuse, R138 ;  /* 0x0000008aa71e7220 */ /* 0x040fe20000410000 */
[----:B------:R-:W-:Y:S01]  /*15710*/  MOV R143, R207 ;  /* 0x000000cf008f7202 */ /* 0x000fe20000000f00 */
[----:B------:R-:W-:Y:S01]  /*15720*/  FMUL.FTZ R31, R167, R139 ;  /* 0x0000008ba71f7220 */ /* 0x000fe20000410000 */
[----:B------:R-:W-:Y:S01]  /*15730*/  LOP3.LUT R158, R28, 0xff, RZ, 0xc0, !PT ;  /* 0x000000ff1c9e7812 */ /* 0x000fe200078ec0ff */
[----:B------:R-:W-:Y:S01]  /*15740*/  FMUL.FTZ R28, R168, R136 ;  /* 0x00000088a81c7220 */ /* 0x000fe20000410000 */
[----:B------:R-:W-:Y:S01]  /*15750*/  F2FP.F16.F32.PACK_AB R25, R176, R169 ;  /* 0x000000a9b019723e */ /* 0x000fe200000000ff */
[----:B------:R-:W-:Y:S01]  /*15760*/  IMAD.MOV.U32 R136, RZ, RZ, R142 ;  /* 0x000000ffff887224 */ /* 0x000fe200078e008e */
[----:B------:R-:W-:Y:S01]  /*15770*/  PRMT R154, R154, 0x5410, R29 ;  /* 0x000054109a9a7816 */ /* 0x000fe2000000001d */
[----:B------:R-:W-:Y:S01]  /*15780*/  FMUL.FTZ R29, R168, R137 ;  /* 0x00000089a81d7220 */ /* 0x000fe20000410000 */
[----:B------:R-:W-:Y:S01]  /*15790*/  MOV R137, R143 ;  /* 0x0000008f00897202 */ /* 0x000fe20000000f00 */
[----:B------:R-:W-:Y:S01]  /*157a0*/  FMUL.FTZ R124, R166, R124 ;  /* 0x0000007ca67c7220 */ /* 0x000fe20000410000 */
[----:B------:R-:W-:Y:S01]  /*157b0*/  PRMT R158, R158, 0x5410, R141 ;  /* 0x000054109e9e7816 */ /* 0x000fe2000000008d */
[----:B------:R-:W-:Y:S01]  /*157c0*/  FMUL.FTZ R125, R166, R125 ;  /* 0x0000007da67d7220 */ /* 0x000fe20000410000 */
[----:B------:R-:W-:Y:S01]  /*157d0*/  LOP3.LUT R138, R140, R25, RZ, 0xc0, !PT ;  /* 0x000000198c8a7212 */ /* 0x000fe200078ec0ff */
[C---:B------:R-:W-:Y:S01]  /*157e0*/  FMUL.FTZ R126, R165.reuse, R126 ;  /* 0x0000007ea57e7220 */ /* 0x040fe20000410000 */
[-C--:B-----5:R-:W-:Y:S01]  /*157f0*/  HMMA.16816.F32 R28, R172, R144.reuse, R28 ;  /* 0x00000090ac1c723c */ /* 0x0a0fe2000000181c */
[----:B------:R-:W1:Y:S01]  /*15800*/  LDSM.16.MT88.4 R140, [R221+0x9400] ;  /* 0x00940000dd8c783b */ /* 0x000e620000004200 */
[----:B------:R-:W-:Y:S01]  /*15810*/  MUFU.EX2 R205, R205 ;  /* 0x000000cd00cd7308 */ /* 0x000fe20000000800 */
[----:B------:R-:W-:Y:S01]  /*15820*/  FMUL.FTZ R127, R165, R127 ;  /* 0x0000007fa57f7220 */ /* 0x000fe20000410000 */
[----:B---3--:R-:W-:Y:S01]  /*15830*/  F2FP.F16.F32.PACK_AB R139, R177, R178 ;  /* 0x000000b2b18b723e */ /* 0x008fe200000000ff */
[--C-:B------:R-:W-:Y:S01]  /*15840*/  FFMA.FTZ R210, R26, UR4, -R209.reuse ;  /* 0x000000041ad27c23 */ /* 0x100fe200080108d1 */
[----:B------:R-:W-:Y:S01]  /*15850*/  FFMA.FTZ R207, R27, UR4, -R209 ;  /* 0x000000041bcf7c23 */ /* 0x000fe200080108d1 */
[----:B------:R-:W-:Y:S01]  /*15860*/  FMUL.FTZ R25, R166, R133 ;  /* 0x00000085a6197220 */ /* 0x000fe20000410000 */
[----:B------:R-:W-:Y:S02]  /*15870*/  LOP3.LUT R139, R24, R139, RZ, 0xc0, !PT ;  /* 0x0000008b188b7212 */ /* 0x000fe400078ec0ff */
[C---:B------:R-:W-:Y:S02]  /*15880*/  HMMA.16816.F32 R124, R180.reuse, R144, R124 ;  /* 0x00000090b47c723c */ /* 0x040fe4000000187c */
[----:B------:R-:W3:Y:S02]  /*15890*/  MUFU.EX2 R208, R208 ;  /* 0x000000d000d07308 */ /* 0x000ee40000000800 */
[----:B------:R-:W-:Y:S01]  /*158a0*/  FMUL.FTZ R24, R166, R132 ;  /* 0x00000084a6187220 */ /* 0x000fe20000410000 */
[C---:B------:R-:W-:Y:S01]  /*158b0*/  FMUL.FTZ R26, R165.reuse, R134 ;  /* 0x00000086a51a7220 */ /* 0x040fe20000410000 */
[----:B------:R-:W-:Y:S01]  /*158c0*/  FMUL.FTZ R27, R165, R135 ;  /* 0x00000087a51b7220 */ /* 0x000fe20000410000 */
[----:B------:R-:W-:Y:S01]  /*158d0*/  LOP3.LUT R148, R148, 0xff, RZ, 0xc0, !PT ;  /* 0x000000ff94947812 */ /* 0x000fe200078ec0ff */
[----:B------:R-:W-:Y:S04]  /*158e0*/  FMUL.FTZ R129, R168, R129 ;  /* 0x00000081a8817220 */ /* 0x000fe80000410000 */
[----:B------:R-:W-:Y:S01]  /*158f0*/  MUFU.EX2 R210, R210 ;  /* 0x000000d200d27308 */ /* 0x000fe20000000800 */
[----:B------:R-:W-:Y:S01]  /*15900*/  PRMT R148, R148, 0x5410, R149 ;  /* 0x0000541094947816 */ /* 0x000fe20000000095 */
[C---:B------:R-:W-:Y:S01]  /*15910*/  FMUL.FTZ R130, R167.reuse, R130 ;  /* 0x00000082a7827220 */ /* 0x040fe20000410000 */
[-C--:B------:R-:W-:Y:S03]  /*15920*/  HMMA.16816.F32 R24, R180, R146.reuse, R24 ;  /* 0x00000092b418723c */ /* 0x080fe60000001818 */
[----:B------:R-:W-:Y:S04]  /*15930*/  SHF.R.U32.HI R153, RZ, 0x8, R153 ;  /* 0x00000008ff997819 */ /* 0x000fe80000011699 */
[----:B------:R-:W5:Y:S01]  /*15940*/  MUFU.EX2 R207, R207 ;  /* 0x000000cf00cf7308 */ /* 0x000f620000000800 */
[----:B------:R-:W-:Y:S03]  /*15950*/  MOV R161, R137 ;  /* 0x0000008900a17202 */ /* 0x000fe60000000f00 */
[----:B------:R-:W-:Y:S01]  /*15960*/  FMUL.FTZ R131, R167, R131 ;  /* 0x00000083a7837220 */ /* 0x000fe20000410000 */
[--C-:B------:R-:W-:Y:S01]  /*15970*/  HSET2.LE.AND R137, R148, R239.reuse, PT ;  /* 0x000000ef94897233 */ /* 0x100fe20003803000 */
[----:B------:R-:W-:Y:S01]  /*15980*/  IMAD.MOV.U32 R182, RZ, RZ, R150 ;  /* 0x000000ffffb67224 */ /* 0x000fe200078e0096 */
[----:B------:R-:W-:Y:S03]  /*15990*/  MOV R183, R151 ;  /* 0x0000009700b77202 */ /* 0x000fe60000000f00 */
[----:B------:R-:W-:Y:S01]  /*159a0*/  MUFU.EX2 R203, R203 ;  /* 0x000000cb00cb7308 */ /* 0x000fe20000000800 */
[----:B------:R-:W-:Y:S01]  /*159b0*/  HMMA.16816.F32 R128, R172, R146, R128 ;  /* 0x00000092ac80723c */ /* 0x000fe20000001880 */
[----:B------:R-:W5:Y:S03]  /*159c0*/  LDSM.16.MT88.4 R148, [R170+0x9400] ;  /* 0x00940000aa94783b */ /* 0x000f660000004200 */
[----:B------:R-:W-:Y:S01]  /*159d0*/  PRMT R162, R162, 0x5410, R153 ;  /* 0x00005410a2a27816 */ /* 0x000fe20000000099 */
[----:B------:R-:W-:Y:S01]  /*159e0*/  VIADD R163, R240, 0x9e3779b9 ;  /* 0x9e3779b9f0a37836 */ /* 0x000fe20000000000 */
[--C-:B------:R-:W-:Y:S03]  /*159f0*/  HSET2.LE.AND R144, R160, R239.reuse, PT ;  /* 0x000000efa0907233 */ /* 0x100fe60003803000 */
[----:B------:R-:W5:Y:S02]  /*15a00*/  MUFU.EX2 R206, R206 ;  /* 0x000000ce00ce7308 */ /* 0x000f640000000800 */
[----:B------:R-:W-:Y:S01]  /*15a10*/  IMAD.MOV.U32 R160, RZ, RZ, R136 ;  /* 0x000000ffffa07224 */ /* 0x000fe200078e0088 */
[--C-:B------:R-:W-:Y:S03]  /*15a20*/  HSET2.LE.AND R136, R162, R239.reuse, PT ;  /* 0x000000efa2887233 */ /* 0x100fe60003803000 */
[----:B------:R-:W-:Y:S01]  /*15a30*/  IMAD.MOV.U32 R180, RZ, RZ, R160 ;  /* 0x000000ffffb47224 */ /* 0x000fe200078e00a0 */
[----:B----4-:R-:W-:Y:S01]  /*15a40*/  F2FP.F16.F32.PACK_AB R135, R179, R200 ;  /* 0x000000c8b387723e */ /* 0x010fe200000000ff */
[----:B------:R-:W-:Y:S01]  /*15a50*/  VIADD R155, R241, 0x32370b8f ;  /* 0x32370b8ff19b7836 */ /* 0x000fe20000000000 */
[----:B--2---:R-:W-:Y:S01]  /*15a60*/  F2FP.F16.F32.PACK_AB R132, R204, R199 ;  /* 0x000000c7cc84723e */ /* 0x004fe200000000ff */
[--C-:B------:R-:W-:Y:S01]  /*15a70*/  FFMA.FTZ R172, R48, UR4, -R213.reuse ;  /* 0x0000000430ac7c23 */ /* 0x100fe200080108d5 */
[----:B------:R-:W-:Y:S01]  /*15a80*/  F2FP.F16.F32.PACK_AB R133, R201, R202 ;  /* 0x000000cac985723e */ /* 0x000fe200000000ff */
[----:B------:R-:W-:Y:S01]  /*15a90*/  FFMA.FTZ R173, R49, UR4, -R213 ;  /* 0x0000000431ad7c23 */ /* 0x000fe200080108d5 */
[----:B------:R-:W-:Y:S01]  /*15aa0*/  LOP3.LUT R136, R136, R135, RZ, 0xc0, !PT ;  /* 0x0000008788887212 */ /* 0x000fe200078ec0ff */
[----:B------:R-:W-:Y:S01]  /*15ab0*/  FFMA.FTZ R43, R43, UR4, -R209 ;  /* 0x000000042b2b7c23 */ /* 0x000fe200080108d1 */
[----:B------:R-:W-:Y:S01]  /*15ac0*/  LOP3.LUT R137, R137, R132, RZ, 0xc0, !PT ;  /* 0x0000008489897212 */ /* 0x000fe200078ec0ff */
[----:B------:R-:W-:Y:S01]  /*15ad0*/  FFMA.FTZ R44, R44, UR4, -R211 ;  /* 0x000000042c2c7c23 */ /* 0x000fe200080108d3 */
[----:B------:R-:W-:Y:S01]  /*15ae0*/  LOP3.LUT R134, R144, R133, RZ, 0xc0, !PT ;  /* 0x0000008590867212 */ /* 0x000fe200078ec0ff */
[----:B------:R-:W-:Y:S01]  /*15af0*/  MUFU.EX2 R172, R172 ;  /* 0x000000ac00ac7308 */ /* 0x000fe20000000800 */
[--C-:B------:R-:W-:Y:S01]  /*15b00*/  HSET2.LE.AND R132, R154, R239.reuse, PT ;  /* 0x000000ef9a847233 */ /* 0x100fe20003803000 */
[----:B------:R-:W-:Y:S01]  /*15b10*/  FFMA.FTZ R47, R47, UR4, -R209 ;  /* 0x000000042f2f7c23 */ /* 0x000fe200080108d1 */
[--C-:B------:R-:W-:Y:S01]  /*15b20*/  HSET2.LE.AND R133, R158, R239.reuse, PT ;  /* 0x000000ef9e857233 */ /* 0x100fe20003803000 */
[-C--:B-1----:R-:W-:Y:S06]  /*15b30*/  HMMA.16816.F32 R4, R136, R140.reuse, R4 ;  /* 0x0000008c8804723c */ /* 0x082fec0000001804 */
[----:B------:R-:W-:Y:S01]  /*15b40*/  MUFU.EX2 R173, R173 ;  /* 0x000000ad00ad7308 */ /* 0x000fe20000000800 */
[--C-:B------:R-:W-:Y:S01]  /*15b50*/  HSET2.LE.AND R135, R152, R239.reuse, PT ;  /* 0x000000ef98877233 */ /* 0x100fe20003803000 */
[----:B------:R-:W-:Y:S03]  /*15b60*/  FFMA.FTZ R194, R165, R252, R194 ;  /* 0x000000fca5c27223 */ /* 0x000fe600000100c2 */
[----:B---3--:R-:W-:Y:S02]  /*15b70*/  F2FP.F16.F32.PACK_AB R145, R208, R205 ;  /* 0x000000cdd091723e */ /* 0x008fe400000000ff */
[----:B-----5:R-:W-:Y:S01]  /*15b80*/  F2FP.F16.F32.PACK_AB R144, R207, R210 ;  /* 0x000000d2cf90723e */ /* 0x020fe200000000ff */
[----:B------:R-:W-:Y:S01]  /*15b90*/  FADD.FTZ R194, R191, R194 ;  /* 0x000000c2bfc27221 */ /* 0x000fe20000010000 */
[----:B------:R-:W-:Y:S02]  /*15ba0*/  F2FP.F16.F32.PACK_AB R152, R206, R203 ;  /* 0x000000cbce98723e */ /* 0x000fe400000000ff */
[----:B------:R-:W-:Y:S01]  /*15bb0*/  LOP3.LUT R132, R132, R145, RZ, 0xc0, !PT ;  /* 0x0000009184847212 */ /* 0x000fe200078ec0ff */
[----:B------:R-:W-:Y:S01]  /*15bc0*/  FADD.FTZ R189, R189, R194 ;  /* 0x000000c2bdbd7221 */ /* 0x000fe20000010000 */
[----:B------:R-:W-:Y:S02]  /*15bd0*/  LOP3.LUT R133, R133, R144, RZ, 0xc0, !PT ;  /* 0x0000009085857212 */ /* 0x000fe400078ec0ff */
[----:B------:R-:W-:Y:S01]  /*15be0*/  LOP3.LUT R135, R135, R152, RZ, 0xc0, !PT ;  /* 0x0000009887877212 */ /* 0x000fe200078ec0ff */
[----:B------:R-:W1:Y:S01]  /*15bf0*/  LDSM.16.MT88.4 R144, [R221+0xa400] ;  /* 0x00a40000dd90783b */ /* 0x000e620000004200 */
[----:B------:R-:W-:Y:S01]  /*15c00*/  MOV R181, R161 ;  /* 0x000000a100b57202 */ /* 0x000fe20000000f00 */
[----:B------:R-:W-:Y:S01]  /*15c10*/  FADD.FTZ R189, R186, R189 ;  /* 0x000000bdbabd7221 */ /* 0x000fe20000010000 */
[----:B------:R-:W-:Y:S03]  /*15c20*/  LOP3.LUT R158, R251, UR9, R241, 0x96, !PT ;  /* 0x00000009fb9e7c12 */ /* 0x000fe6000f8e96f1 */
[C---:B------:R-:W-:Y:S04]  /*15c30*/  HMMA.16816.F32 R8, R132.reuse, R140, R8 ;  /* 0x0000008c8408723c */ /* 0x040fe80000001808 */
[----:B------:R-:W-:Y:S04]  /*15c40*/  IMAD.WIDE.U32 R158, R158, -0x326172a9, RZ ;  /* 0xcd9e8d579e9e7825 */ /* 0x000fe800078e00ff */
[----:B------:R-:W-:Y:S01]  /*15c50*/  FADD.FTZ R210, R210, R189 ;  /* 0x000000bdd2d27221 */ /* 0x000fe20000010000 */
[-C--:B------:R-:W-:Y:S03]  /*15c60*/  HMMA.16816.F32 R12, R132, R142.reuse, R12 ;  /* 0x0000008e840c723c */ /* 0x080fe6000000180c */
[C-C-:B------:R-:W-:Y:S03]  /*15c70*/  LOP3.LUT R140, R159.reuse, R244, R163.reuse, 0x96, !PT ;  /* 0x000000f49f8c7212 */ /* 0x140fe600078e96a3 */
[C---:B------:R-:W-:Y:S05]  /*15c80*/  HMMA.16816.F32 R16, R136.reuse, R142, R16 ;  /* 0x0000008e8810723c */ /* 0x040fea0000001810 */
[----:B------:R-:W-:Y:S01]  /*15c90*/  LOP3.LUT R152, R159, R248, R163, 0x96, !PT ;  /* 0x000000f89f987212 */ /* 0x000fe200078e96a3 */
[-C--:B------:R-:W-:Y:S05]  /*15ca0*/  HMMA.16816.F32 R68, R136, R148.reuse, R68 ;  /* 0x000000948844723c */ /* 0x080fea0000001844 */
[----:B------:R-:W-:Y:S01]  /*15cb0*/  IADD3 R163, R240, 0x3c6ef372, RZ ;  /* 0x3c6ef372f0a37810 */ /* 0x000fe20007ffe0ff */
[C---:B------:R-:W-:Y:S05]  /*15cc0*/  HMMA.16816.F32 R72, R132.reuse, R148, R72 ;  /* 0x000000948448723c */ /* 0x040fea0000001848 */
[-CC-:B------:R-:W-:Y:S01]  /*15cd0*/  LOP3.LUT R160, R181, R158.reuse, R163.reuse, 0x96, !PT ;  /* 0x0000009eb5a07212 */ /* 0x180fe200078e96a3 */
[-C--:B------:R-:W-:Y:S05]  /*15ce0*/  HMMA.16816.F32 R76, R132, R150.reuse, R76 ;  /* 0x00000096844c723c */ /* 0x080fea000000184c */
[----:B------:R-:W-:Y:S01]  /*15cf0*/  LOP3.LUT R158, R183, R158, R163, 0x96, !PT ;  /* 0x0000009eb79e7212 */ /* 0x000fe200078e96a3 */
[C---:B------:R-:W-:Y:S05]  /*15d00*/  HMMA.16816.F32 R80, R136.reuse, R150, R80 ;  /* 0x000000968850723c */ /* 0x040fea0000001850 */
[----:B------:R-:W-:Y:S01]  /*15d10*/  IMAD.WIDE.U32 R140, R140, -0x2daee0ad, RZ ;  /* 0xd2511f538c8c7825 */ /* 0x000fe200078e00ff */
[-C--:B-1----:R-:W-:Y:S05]  /*15d20*/  HMMA.16816.F32 R84, R136, R144.reuse, R84 ;  /* 0x000000908854723c */ /* 0x082fea0000001854 */
[----:B------:R-:W-:Y:S01]  /*15d30*/  IMAD.WIDE.U32 R158, R158, -0x2daee0ad, RZ ;  /* 0xd2511f539e9e7825 */ /* 0x000fe200078e00ff */
[C---:B------:R-:W-:Y:S05]  /*15d40*/  HMMA.16816.F32 R88, R132.reuse, R144, R88 ;  /* 0x000000908458723c */ /* 0x040fea0000001858 */
[----:B------:R-:W-:Y:S01]  /*15d50*/  LOP3.LUT R140, R159, R140, R155, 0x96, !PT ;  /* 0x0000008c9f8c7212 */ /* 0x000fe200078e969b */
[-C--:B------:R-:W-:Y:S05]  /*15d60*/  HMMA.16816.F32 R92, R132, R146.reuse, R92 ;  /* 0x00000092845c723c */ /* 0x080fea000000185c */
[----:B------:R-:W-:Y:S01]  /*15d70*/  LOP3.LUT R162, R141, R242, R219, 0x96, !PT ;  /* 0x000000f28da27212 */ /* 0x000fe200078e96db */
[C---:B------:R-:W-:Y:S05]  /*15d80*/  HMMA.16816.F32 R96, R136.reuse, R146, R96 ;  /* 0x000000928860723c */ /* 0x040fea0000001860 */
[----:B------:R-:W-:Y:S06]  /*15d90*/  IMAD.WIDE.U32 R148, R140, -0x326172a9, RZ ;  /* 0xcd9e8d578c947825 */ /* 0x000fec00078e00ff */
[----:B------:R-:W-:Y:S01]  /*15da0*/  FFMA.FTZ R181, R37, UR4, -R213 ;  /* 0x0000000425b57c23 */ /* 0x000fe200080108d5 */
[----:B------:R-:W1:Y:S01]  /*15db0*/  LDSM.16.MT88.4 R140, [R170+0xa400] ;  /* 0x00a40000aa8c783b */ /* 0x000e620000004200 */
[----:B------:R-:W-:Y:S01]  /*15dc0*/  FFMA.FTZ R183, R39, UR4, -R212 ;  /* 0x0000000427b77c23 */ /* 0x000fe200080108d4 */
[----:B------:R-:W-:Y:S03]  /*15dd0*/  IMAD.WIDE.U32 R152, R152, -0x2daee0ad, RZ ;  /* 0xd2511f5398987825 */ /* 0x000fe600078e00ff */
[----:B------:R-:W-:Y:S01]  /*15de0*/  MUFU.EX2 R181, R181 ;  /* 0x000000b500b57308 */ /* 0x000fe20000000800 */
[----:B------:R-:W-:Y:S01]  /*15df0*/  FADD.FTZ R210, R207, R210 ;  /* 0x000000d2cfd27221 */ /* 0x000fe20000010000 */
[----:B------:R-:W-:Y:S01]  /*15e00*/  IMAD.WIDE.U32 R160, R160, -0x2daee0ad, RZ ;  /* 0xd2511f53a0a07825 */ /* 0x000fe200078e00ff */
[----:B------:R-:W-:Y:S03]  /*15e10*/  LOP3.LUT R174, R153, R246, R219, 0x96, !PT ;  /* 0x000000f699ae7212 */ /* 0x000fe600078e96db */
[----:B------:R-:W-:Y:S01]  /*15e20*/  FADD.FTZ R203, R203, R210 ;  /* 0x000000d2cbcb7221 */ /* 0x000fe20000010000 */
[----:B------:R-:W-:Y:S01]  /*15e30*/  IMAD.WIDE.U32 R162, R162, -0x326172a9, RZ ;  /* 0xcd9e8d57a2a27825 */ /* 0x000fe200078e00ff */
[----:B------:R-:W-:Y:S02]  /*15e40*/  LOP3.LUT R152, R161, R152, R155, 0x96, !PT ;  /* 0x00000098a1987212 */ /* 0x000fe400078e969b */
[----:B------:R-:W-:Y:S01]  /*15e50*/  MUFU.EX2 R183, R183 ;  /* 0x000000b700b77308 */ /* 0x000fe20000000800 */
[----:B------:R-:W-:Y:S01]  /*15e60*/  FADD.FTZ R203, R206, R203 ;  /* 0x000000cbcecb7221 */ /* 0x000fe20000010000 */
[----:B------:R-:W-:Y:S04]  /*15e70*/  IMAD.WIDE.U32 R174, R174, -0x326172a9, RZ ;  /* 0xcd9e8d57aeae7825 */ /* 0x000fe800078e00ff */
[----:B------:R-:W-:Y:S01]  /*15e80*/  IMAD.WIDE.U32 R152, R152, -0x326172a9, RZ ;  /* 0xcd9e8d5798987825 */ /* 0x000fe200078e00ff */
[--C-:B------:R-:W-:Y:S02]  /*15e90*/  LOP3.LUT R154, R175, R180, R218.reuse, 0x96, !PT ;  /* 0x000000b4af9a7212 */ /* 0x100fe400078e96da */
[----:B------:R-:W-:Y:S01]  /*15ea0*/  LOP3.LUT R218, R163, R182, R218, 0x96, !PT ;  /* 0x000000b6a3da7212 */ /* 0x000fe200078e96da */
[--C-:B------:R-:W-:Y:S01]  /*15eb0*/  FFMA.FTZ R175, R51, UR4, -R212.reuse ;  /* 0x0000000433af7c23 */ /* 0x100fe200080108d4 */
[--C-:B------:R-:W-:Y:S01]  /*15ec0*/  LOP3.LUT R155, R153, R174, R217.reuse, 0x96, !PT ;  /* 0x000000ae999b7212 */ /* 0x100fe200078e96d9 */
        /* <DEDUP_REMOVED lines=10> */
[----:B------:R-:W-:Y:S04]  /*15f70*/  IMAD.WIDE.U32 R218, R218, -0x2daee0ad, RZ ;  /* 0xd2511f53dada7825 */ /* 0x000fe800078e00ff */
[----:B------:R-:W-:Y:S01]  /*15f80*/  FFMA.FTZ R217, R46, UR4, -R209 ;  /* 0x000000042ed97c23 */ /* 0x000fe200080108d1 */
[-C--:B-1----:R-:W-:Y:S01]  /*15f90*/  HMMA.16816.F32 R100, R136, R140.reuse, R100 ;  /* 0x0000008c8864723c */ /* 0x082fe20000001864 */
[----:B------:R-:W-:Y:S02]  /*15fa0*/  MUFU.EX2 R180, R180 ;  /* 0x000000b400b47308 */ /* 0x000fe40000000800 */
[----:B------:R-:W-:Y:S01]  /*15fb0*/  LOP3.LUT R216, R219, R158, R216, 0x96, !PT ;  /* 0x0000009edbd87212 */ /* 0x000fe200078e96d8 */
[----:B------:R-:W-:Y:S01]  /*15fc0*/  IMAD.WIDE.U32 R160, R48, -0x326172a9, RZ ;  /* 0xcd9e8d5730a07825 */ /* 0x000fe200078e00ff */
[----:B------:R-:W-:Y:S01]  /*15fd0*/  LOP3.LUT R215, R151, R218, R215, 0x96, !PT ;  /* 0x000000da97d77212 */ /* 0x000fe200078e96d7 */
[C---:B------:R-:W-:Y:S05]  /*15fe0*/  HMMA.16816.F32 R104, R132.reuse, R140, R104 ;  /* 0x0000008c8468723c */ /* 0x040fea0000001868 */
[----:B------:R-:W-:Y:S01]  /*15ff0*/  MUFU.EX2 R217, R217 ;  /* 0x000000d900d97308 */ /* 0x000fe20000000800 */
[----:B------:R-:W-:Y:S01]  /*16000*/  IMAD.WIDE.U32 R158, R159, -0x326172a9, RZ ;  /* 0xcd9e8d579f9e7825 */ /* 0x000fe200078e00ff */
[-C--:B------:R-:W-:Y:S04]  /*16010*/  HMMA.16816.F32 R108, R132, R142.reuse, R108 ;  /* 0x0000008e846c723c */ /* 0x080fe8000000186c */
[----:B------:R-:W-:Y:S02]  /*16020*/  IMAD.WIDE.U32 R144, R216, -0x326172a9, RZ ;  /* 0xcd9e8d57d8907825 */ /* 0x000fe400078e00ff */
[C---:B------:R-:W-:Y:S02]  /*16030*/  HMMA.16816.F32 R32, R136.reuse, R142, R32 ;  /* 0x0000008e8820723c */ /* 0x040fe40000001820 */
[----:B------:R-:W1:Y:S03]  /*16040*/  MUFU.EX2 R174, R174 ;  /* 0x000000ae00ae7308 */ /* 0x000e660000000800 */
[----:B------:R-:W-:Y:S01]  /*16050*/  IMAD.WIDE.U32 R50, R215, -0x326172a9, RZ ;  /* 0xcd9e8d57d7327825 */ /* 0x000fe200078e00ff */
[C---:B------:R-:W-:Y:S02]  /*16060*/  LOP3.LUT R48, R160.reuse, 0xffff, RZ, 0xc0, !PT ;  /* 0x0000ffffa0307812 */ /* 0x040fe400078ec0ff */
[----:B------:R-:W-:Y:S04]  /*16070*/  LOP3.LUT R36, R161, R158, R214, 0x96, !PT ;  /* 0x0000009ea1247212 */ /* 0x000fe800078e96d6 */
[----:B------:R-:W-:Y:S01]  /*16080*/  MUFU.EX2 R182, R182 ;  /* 0x000000b600b67308 */ /* 0x000fe20000000800 */
[----:B------:R-:W-:Y:S01]  /*16090*/  LOP3.LUT R218, R160, 0xff, RZ, 0xc0, !PT ;  /* 0x000000ffa0da7812 */ /* 0x000fe200078ec0ff */
[----:B------:R-:W-:Y:S01]  /*160a0*/  FFMA.FTZ R215, R40, UR4, -R211 ;  /* 0x0000000428d77c23 */ /* 0x000fe200080108d3 */
[--C-:B------:R-:W-:Y:S01]  /*160b0*/  SHF.R.U32.HI R149, RZ, 0x10, R160.reuse ;  /* 0x00000010ff957819 */ /* 0x100fe200000116a0 */
[----:B------:R-:W-:Y:S01]  /*160c0*/  FFMA.FTZ R151, R65, UR4, -R213 ;  /* 0x0000000441977c23 */ /* 0x000fe200080108d5 */
[----:B------:R-:W-:Y:S01]  /*160d0*/  SHF.R.U32.HI R155, RZ, 0x18, R160 ;  /* 0x00000018ff9b7819 */ /* 0x000fe200000116a0 */
[----:B------:R-:W-:Y:S01]  /*160e0*/  FFMA.FTZ R216, R42, UR4, -R209 ;  /* 0x000000042ad87c23 */ /* 0x000fe200080108d1 */
[----:B------:R-:W-:Y:S03]  /*160f0*/  LOP3.LUT R144, R51, R144, R214, 0x96, !PT ;  /* 0x0000009033907212 */ /* 0x000fe600078e96d6 */
[----:B------:R2:W-:Y:S01]  /*16100*/  MUFU.EX2 R65, R43 ;  /* 0x0000002b00417308 */ /* 0x0005e20000000800 */
[----:B------:R-:W-:Y:S01]  /*16110*/  LOP3.LUT R146, R50, 0xffff, RZ, 0xc0, !PT ;  /* 0x0000ffff32927812 */ /* 0x000fe200078ec0ff */
[----:B------:R-:W-:Y:S01]  /*16120*/  FFMA.FTZ R214, R41, UR4, -R211 ;  /* 0x0000000429d67c23 */ /* 0x000fe200080108d3 */
[----:B------:R-:W-:Y:S01]  /*16130*/  SHF.R.U32.HI R37, RZ, 0x10, R50 ;  /* 0x00000010ff257819 */ /* 0x000fe20000011632 */
[----:B------:R-:W-:Y:S01]  /*16140*/  FFMA.FTZ R219, R64, UR4, -R213 ;  /* 0x0000000440db7c23 */ /* 0x000fe200080108d5 */
[----:B------:R-:W-:Y:S01]  /*16150*/  LOP3.LUT R160, R50, 0xff, RZ, 0xc0, !PT ;  /* 0x000000ff32a07812 */ /* 0x000fe200078ec0ff */
[----:B------:R-:W-:Y:S01]  /*16160*/  FFMA.FTZ R64, R60, UR4, -R211 ;  /* 0x000000043c407c23 */ /* 0x000fe200080108d3 */
[----:B------:R-:W-:Y:S03]  /*16170*/  SHF.R.U32.HI R147, RZ, 0x8, R48 ;  /* 0x00000008ff937819 */ /* 0x000fe60000011630 */
[----:B------:R-:W-:Y:S01]  /*16180*/  MUFU.EX2 R215, R215 ;  /* 0x000000d700d77308 */ /* 0x000fe20000000800 */
[----:B------:R-:W-:Y:S02]  /*16190*/  SHF.R.U32.HI R158, RZ, 0x18, R50 ;  /* 0x00000018ff9e7819 */ /* 0x000fe40000011632 */
[----:B------:R-:W3:Y:S01]  /*161a0*/  LDSM.16.MT88.4 R48, [R221+0xb400] ;  /* 0x00b40000dd30783b */ /* 0x000ee20000004200 */
[C---:B------:R-:W-:Y:S02]  /*161b0*/  LOP3.LUT R140, R36.reuse, 0xffff, RZ, 0xc0, !PT ;  /* 0x0000ffff248c7812 */ /* 0x040fe400078ec0ff */
[----:B------:R-:W-:Y:S02]  /*161c0*/  LOP3.LUT R39, R37, 0xff, RZ, 0xc0, !PT ;  /* 0x000000ff25277812 */ /* 0x000fe400078ec0ff */
[----:B------:R-:W-:Y:S02]  /*161d0*/  LOP3.LUT R37, R36, 0xff, RZ, 0xc0, !PT ;  /* 0x000000ff24257812 */ /* 0x000fe400078ec0ff */
[----:B------:R-:W4:Y:S01]  /*161e0*/  MUFU.EX2 R214, R214 ;  /* 0x000000d600d67308 */ /* 0x000f220000000800 */
[----:B------:R-:W-:Y:S02]  /*161f0*/  SHF.R.U32.HI R140, RZ, 0x8, R140 ;  /* 0x00000008ff8c7819 */ /* 0x000fe4000001168c */
[----:B------:R-:W-:Y:S01]  /*16200*/  LOP3.LUT R38, R149, 0xff, RZ, 0xc0, !PT ;  /* 0x000000ff95267812 */ /* 0x000fe200078ec0ff */
[----:B------:R-:W-:Y:S01]  /*16210*/  FFMA.FTZ R149, R66, UR4, -R212 ;  /* 0x0000000442957c23 */ /* 0x000fe200080108d4 */
[----:B------:R-:W-:Y:S02]  /*16220*/  PRMT R40, R37, 0x5410, R140 ;  /* 0x0000541025287816 */ /* 0x000fe4000000008c */
[----:B------:R-:W-:Y:S03]  /*16230*/  PRMT R155, R38, 0x5410, R155 ;  /* 0x00005410269b7816 */ /* 0x000fe6000000009b */
[----:B------:R1:W-:Y:S01]  /*16240*/  MUFU.EX2 R66, R44 ;  /* 0x0000002c00427308 */ /* 0x0003e20000000800 */
[----:B------:R-:W-:Y:S02]  /*16250*/  PRMT R158, R39, 0x5410, R158 ;  /* 0x00005410279e7816 */ /* 0x000fe4000000009e */
[--C-:B------:R-:W-:Y:S02]  /*16260*/  SHF.R.U32.HI R140, RZ, 0x10, R36.reuse ;  /* 0x00000010ff8c7819 */ /* 0x100fe40000011624 */
[----:B------:R-:W-:Y:S02]  /*16270*/  SHF.R.U32.HI R142, RZ, 0x18, R36 ;  /* 0x00000018ff8e7819 */ /* 0x000fe40000011624 */
[----:B------:R-:W5:Y:S01]  /*16280*/  LDSM.16.MT88.4 R36, [R170+0xb400] ;  /* 0x00b40000aa24783b */ /* 0x000f620000004200 */
[----:B------:R-:W-:Y:S01]  /*16290*/  SHF.R.U32.HI R141, RZ, 0x8, R146 ;  /* 0x00000008ff8d7819 */ /* 0x000fe20000011692 */
[--C-:B------:R-:W-:Y:S01]  /*162a0*/  FFMA.FTZ R146, R52, UR4, -R213.reuse ;  /* 0x0000000434927c23 */ /* 0x100fe200080108d5 */
[----:B------:R-:W-:Y:S01]  /*162b0*/  FFMA.FTZ R213, R53, UR4, -R213 ;  /* 0x0000000435d57c23 */ /* 0x000fe200080108d5 */
[--C-:B------:R-:W-:Y:S01]  /*162c0*/  SHF.R.U32.HI R41, RZ, 0x10, R144.reuse ;  /* 0x00000010ff297819 */ /* 0x100fe20000011690 */
[----:B------:R-:W-:Y:S01]  /*162d0*/  MUFU.EX2 R219, R219 ;  /* 0x000000db00db7308 */ /* 0x000fe20000000800 */
[----:B------:R-:W-:Y:S02]  /*162e0*/  PRMT R160, R160, 0x5410, R141 ;  /* 0x00005410a0a07816 */ /* 0x000fe4000000008d */
[----:B------:R-:W-:Y:S02]  /*162f0*/  LOP3.LUT R141, R144, 0xffff, RZ, 0xc0, !PT ;  /* 0x0000ffff908d7812 */ /* 0x000fe400078ec0ff */
[----:B------:R-:W-:Y:S02]  /*16300*/  LOP3.LUT R143, R140, 0xff, RZ, 0xc0, !PT ;  /* 0x000000ff8c8f7812 */ /* 0x000fe400078ec0ff */
[----:B------:R-:W-:Y:S03]  /*16310*/  LOP3.LUT R153, R144, 0xff, RZ, 0xc0, !PT ;  /* 0x000000ff90997812 */ /* 0x000fe600078ec0ff */
[----:B------:R-:W-:Y:S01]  /*16320*/  MUFU.EX2 R163, R146 ;  /* 0x0000009200a37308 */ /* 0x000fe20000000800 */
[----:B------:R-:W-:Y:S02]  /*16330*/  SHF.R.U32.HI R140, RZ, 0x8, R141 ;  /* 0x00000008ff8c7819 */ /* 0x000fe4000001168d */
[----:B------:R-:W-:Y:S01]  /*16340*/  SHF.R.U32.HI R162, RZ, 0x18, R144 ;  /* 0x00000018ffa27819 */ /* 0x000fe20000011690 */
[----:B------:R-:W-:Y:S01]  /*16350*/  FFMA.FTZ R144, R58, UR4, -R209 ;  /* 0x000000043a907c23 */ /* 0x000fe200080108d1 */
[----:B------:R-:W-:Y:S01]  /*16360*/  LOP3.LUT R141, R41, 0xff, RZ, 0xc0, !PT ;  /* 0x000000ff298d7812 */ /* 0x000fe200078ec0ff */
[-C--:B---3--:R-:W-:Y:S04]  /*16370*/  HMMA.16816.F32 R112, R136, R48.reuse, R112 ;  /* 0x000000308870723c */ /* 0x088fe80000001870 */
[----:B------:R-:W-:Y:S01]  /*16380*/  MUFU.EX2 R213, R213 ;  /* 0x000000d500d57308 */ /* 0x000fe20000000800 */
[----:B------:R-:W-:Y:S01]  /*16390*/  PRMT R162, R141, 0x5410, R162 ;  /* 0x000054108da27816 */ /* 0x000fe200000000a2 */
[----:B------:R-:W-:Y:S01]  /*163a0*/  FFMA.FTZ R141, R57, UR4, -R211 ;  /* 0x00000004398d7c23 */ /* 0x000fe200080108d3 */
[----:B------:R-:W-:Y:S01]  /*163b0*/  PRMT R153, R153, 0x5410, R140 ;  /* 0x0000541099997816 */ /* 0x000fe2000000008c */
[C---:B------:R-:W-:Y:S06]  /*163c0*/  HMMA.16816.F32 R116, R132.reuse, R48, R116 ;  /* 0x000000308474723c */ /* 0x040fec0000001874 */
[----:B------:R-:W-:Y:S01]  /*163d0*/  MUFU.EX2 R141, R141 ;  /* 0x0000008d008d7308 */ /* 0x000fe20000000800 */
[----:B------:R-:W-:Y:S01]  /*163e0*/  FFMA.FTZ R140, R59, UR4, -R209 ;  /* 0x000000043b8c7c23 */ /* 0x000fe200080108d1 */
[-C--:B------:R-:W-:Y:S03]  /*163f0*/  HMMA.16816.F32 R20, R132, R50.reuse, R20 ;  /* 0x000000328414723c */ /* 0x080fe60000001814 */
[----:B------:R-:W-:Y:S03]  /*16400*/  PRMT R41, R143, 0x5410, R142 ;  /* 0x000054108f297816 */ /* 0x000fe6000000008e */
[C---:B------:R-:W-:Y:S01]  /*16410*/  HMMA.16816.F32 R120, R136.reuse, R50, R120 ;  /* 0x000000328878723c */ /* 0x040fe20000001878 */
[----:B------:R-:W3:Y:S01]  /*16420*/  LDSM.16.MT88.4 R48, [R221+0x9800] ;  /* 0x00980000dd30783b */ /* 0x000ee20000004200 */
[----:B------:R-:W-:Y:S03]  /*16430*/  MUFU.EX2 R216, R216 ;  /* 0x000000d800d87308 */ /* 0x000fe60000000800 */
[----:B------:R-:W-:Y:S01]  /*16440*/  PRMT R218, R218, 0x5410, R147 ;  /* 0x00005410dada7816 */ /* 0x000fe20000000093 */
[-C--:B-----5:R-:W-:Y:S06]  /*16450*/  HMMA.16816.F32 R28, R136, R36.reuse, R28 ;  /* 0x00000024881c723c */ /* 0x0a0fec000000181c */
[----:B------:R-:W-:Y:S01]  /*16460*/  MUFU.EX2 R140, R140 ;  /* 0x0000008c008c7308 */ /* 0x000fe20000000800 */
[--C-:B------:R-:W-:Y:S01]  /*16470*/  FFMA.FTZ R147, R67, UR4, -R212.reuse ;  /* 0x0000000443937c23 */ /* 0x100fe200080108d4 */
[C---:B------:R-:W-:Y:S04]  /*16480*/  HMMA.16816.F32 R124, R132.reuse, R36, R124 ;  /* 0x00000024847c723c */ /* 0x040fe8000000187c */
[--C-:B--2---:R-:W-:Y:S02]  /*16490*/  HSET2.LE.AND R43, R155, R239.reuse, PT ;  /* 0x000000ef9b2b7233 */ /* 0x104fe40003803000 */
[-C--:B------:R-:W-:Y:S02]  /*164a0*/  HMMA.16816.F32 R24, R132, R38.reuse, R24 ;  /* 0x000000268418723c */ /* 0x080fe40000001818 */
[----:B------:R-:W-:Y:S03]  /*164b0*/  MUFU.EX2 R133, R151 ;  /* 0x0000009700857308 */ /* 0x000fe60000000800 */
[--C-:B------:R-:W-:Y:S01]  /*164c0*/  FFMA.FTZ R67, R45, UR4, -R211.reuse ;  /* 0x000000042d437c23 */ /* 0x100fe200080108d3 */
[----:B------:R-:W-:Y:S06]  /*164d0*/  HMMA.16816.F32 R128, R136, R38, R128 ;  /* 0x000000268880723c */ /* 0x000fec0000001880 */
[----:B------:R-:W-:Y:S01]  /*164e0*/  MUFU.EX2 R147, R147 ;  /* 0x0000009300937308 */ /* 0x000fe20000000800 */
[--C-:B------:R-:W-:Y:S01]  /*164f0*/  HSET2.LE.AND R42, R218, R239.reuse, PT ;  /* 0x000000efda2a7233 */ /* 0x100fe20003803000 */
[--C-:B------:R-:W-:Y:S03]  /*16500*/  FFMA.FTZ R142, R56, UR4, -R211.reuse ;  /* 0x00000004388e7c23 */ /* 0x100fe600080108d3 */
[----:B-1----:R-:W-:Y:S01]  /*16510*/  F2FP.F16.F32.PACK_AB R44, R175, R174 ;  /* 0x000000aeaf2c723e */ /* 0x002fe200000000ff */
[----:B------:R-:W-:Y:S01]  /*16520*/  FFMA.FTZ R211, R61, UR4, -R211 ;  /* 0x000000043dd37c23 */ /* 0x000fe200080108d3 */
[----:B------:R-:W-:Y:S01]  /*16530*/  LDSM.16.MT88.4 R56, [R221+0xa800] ;  /* 0x00a80000dd38783b */ /* 0x000fe20000004200 */
[----:B------:R-:W-:Y:S02]  /*16540*/  F2FP.F16.F32.PACK_AB R45, R173, R172 ;  /* 0x000000acad2d723e */ /* 0x000fe400000000ff */
[----:B------:R1:W-:Y:S01]  /*16550*/  MUFU.EX2 R218, R47 ;  /* 0x0000002f00da7308 */ /* 0x0003e20000000800 */
[----:B------:R-:W-:Y:S01]  /*16560*/  LOP3.LUT R43, R43, R44, RZ, 0xc0, !PT ;  /* 0x0000002c2b2b7212 */ /* 0x000fe200078ec0ff */
[--C-:B------:R-:W-:Y:S01]  /*16570*/  FFMA.FTZ R143, R54, UR4, -R212.reuse ;  /* 0x00000004368f7c23 */ /* 0x100fe200080108d4 */
[----:B------:R-:W-:Y:S01]  /*16580*/  LOP3.LUT R42, R42, R45, RZ, 0xc0, !PT ;  /* 0x0000002d2a2a7212 */ /* 0x000fe200078ec0ff */
[----:B------:R-:W-:Y:S01]  /*16590*/  FFMA.FTZ R212, R55, UR4, -R212 ;  /* 0x0000000437d47c23 */ /* 0x000fe200080108d4 */
[--C-:B------:R-:W-:Y:S01]  /*165a0*/  HSET2.LE.AND R44, R153, R239.reuse, PT ;  /* 0x000000ef992c7233 */ /* 0x100fe20003803000 */
[----:B------:R-:W2:Y:S01]  /*165b0*/  LDSM.16.MT88.4 R52, [R170+0x9800] ;  /* 0x00980000aa34783b */ /* 0x000ea20000004200 */
[--C-:B------:R-:W-:Y:S03]  /*165c0*/  HSET2.LE.AND R45, R162, R239.reuse, PT ;  /* 0x000000efa22d7233 */ /* 0x100fe60003803000 */
[----:B------:R-:W5:Y:S01]  /*165d0*/  MUFU.EX2 R67, R67 ;  /* 0x0000004300437308 */ /* 0x000f620000000800 */
[----:B----4-:R-:W-:Y:S01]  /*165e0*/  F2FP.F16.F32.PACK_AB R61, R214, R215 ;  /* 0x000000d7d63d723e */ /* 0x010fe200000000ff */
[----:B------:R-:W-:Y:S01]  /*165f0*/  FFMA.FTZ R209, R63, UR4, -R209 ;  /* 0x000000043fd17c23 */ /* 0x000fe200080108d1 */
[--C-:B------:R-:W-:Y:S02]  /*16600*/  HSET2.LE.AND R40, R40, R239.reuse, PT ;  /* 0x000000ef28287233 */ /* 0x100fe40003803000 */
[----:B------:R-:W-:Y:S01]  /*16610*/  LOP3.LUT R44, R44, R61, RZ, 0xc0, !PT ;  /* 0x0000003d2c2c7212 */ /* 0x000fe200078ec0ff */
[----:B------:R-:W4:Y:S01]  /*16620*/  LDL.LU R162, [R1+0x8] ;  /* 0x0000080001a27983 */ /* 0x000f220000300800 */
[--C-:B------:R-:W-:Y:S03]  /*16630*/  HSET2.LE.AND R41, R41, R239.reuse, PT ;  /* 0x000000ef29297233 */ /* 0x100fe60003803000 */
[----:B------:R-:W-:Y:S01]  /*16640*/  MUFU.EX2 R63, R144 ;  /* 0x00000090003f7308 */ /* 0x000fe20000000800 */
[----:B------:R-:W-:Y:S01]  /*16650*/  F2FP.F16.F32.PACK_AB R37, R181, R180 ;  /* 0x000000b4b525723e */ /* 0x000fe200000000ff */
[----:B------:R-:W4:Y:S01]  /*16660*/  LDL.LU R61, [R1+0xc] ;  /* 0x00000c00013d7983 */ /* 0x000f220000300800 */
[----:B------:R-:W-:Y:S02]  /*16670*/  F2FP.F16.F32.PACK_AB R36, R183, R182 ;  /* 0x000000b6b724723e */ /* 0x000fe400000000ff */
[----:B------:R-:W-:Y:S01]  /*16680*/  LOP3.LUT R40, R40, R37, RZ, 0xc0, !PT ;  /* 0x0000002528287212 */ /* 0x000fe200078ec0ff */
[----:B------:R-:W4:Y:S01]  /*16690*/  LDL.LU R139, [R1+0x10] ;  /* 0x00001000018b7983 */ /* 0x000f220000300800 */
[----:B------:R-:W-:Y:S03]  /*166a0*/  LOP3.LUT R41, R41, R36, RZ, 0xc0, !PT ;  /* 0x0000002429297212 */ /* 0x000fe600078ec0ff */
[----:B------:R-:W-:Y:S01]  /*166b0*/  MUFU.EX2 R161, R143 ;  /* 0x0000008f00a17308 */ /* 0x000fe20000000800 */
[--C-:B------:R-:W-:Y:S02]  /*166c0*/  HSET2.LE.AND R46, R160, R239.reuse, PT ;  /* 0x000000efa02e7233 */ /* 0x100fe40003803000 */
[--C-:B-1----:R-:W-:Y:S02]  /*166d0*/  HSET2.LE.AND R47, R158, R239.reuse, PT ;  /* 0x000000ef9e2f7233 */ /* 0x102fe40003803000 */
[----:B-----5:R-:W-:Y:S01]  /*166e0*/  F2FP.F16.F32.PACK_AB R37, R67, R66 ;  /* 0x000000424325723e */ /* 0x020fe200000000ff */
[-C--:B---3--:R-:W-:Y:S04]  /*166f0*/  HMMA.16816.F32 R4, R40, R48.reuse, R4 ;  /* 0x000000302804723c */ /* 0x088fe80000001804 */
[----:B------:R-:W1:Y:S01]  /*16700*/  MUFU.EX2 R160, R149 ;  /* 0x0000009500a07308 */ /* 0x000e620000000800 */
[----:B------:R-:W-:Y:S02]  /*16710*/  F2FP.F16.F32.PACK_AB R36, R218, R217 ;  /* 0x000000d9da24723e */ /* 0x000fe400000000ff */
[C---:B------:R-:W-:Y:S01]  /*16720*/  F2FP.F16.F32.PACK_AB R60, R65.reuse, R216 ;  /* 0x000000d8413c723e */ /* 0x040fe200000000ff */
[----:B------:R-:W-:Y:S06]  /*16730*/  FADD.FTZ R216, R216, R203 ;  /* 0x000000cbd8d87221 */ /* 0x000fec0000010000 */
[----:B------:R-:W-:Y:S01]  /*16740*/  MUFU.EX2 R212, R212 ;  /* 0x000000d400d47308 */ /* 0x000fe20000000800 */
[----:B------:R-:W-:Y:S01]  /*16750*/  LOP3.LUT R46, R46, R37, RZ, 0xc0, !PT ;  /* 0x000000252e2e7212 */ /* 0x000fe200078ec0ff */
[----:B------:R-:W-:Y:S01]  /*16760*/  FADD.FTZ R216, R65, R216 ;  /* 0x000000d841d87221 */ /* 0x000fe20000010000 */
[----:B------:R-:W-:Y:S02]  /*16770*/  LOP3.LUT R47, R47, R36, RZ, 0xc0, !PT ;  /* 0x000000242f2f7212 */ /* 0x000fe400078ec0ff */
[----:B------:R-:W-:Y:S01]  /*16780*/  LOP3.LUT R45, R45, R60, RZ, 0xc0, !PT ;  /* 0x0000003c2d2d7212 */ /* 0x000fe200078ec0ff */
[----:B------:R-:W3:Y:S01]  /*16790*/  LDSM.16.MT88.4 R36, [R170+0xa800] ;  /* 0x00a80000aa24783b */ /* 0x000ee20000004200 */
[----:B------:R-:W-:Y:S03]  /*167a0*/  LOP3.LUT R136, R145, R148, R156, 0x96, !PT ;  /* 0x0000009491887212 */ /* 0x000fe600078e969c */
[----:B------:R-:W-:Y:S01]  /*167b0*/  MUFU.EX2 R211, R211 ;  /* 0x000000d300d37308 */ /* 0x000fe20000000800 */
[----:B-1----:R-:W-:Y:S01]  /*167c0*/  IMAD.MOV.U32 R165, RZ, RZ, R160 ;  /* 0x000000ffffa57224 */ /* 0x002fe200078e00a0 */
[----:B------:R-:W-:Y:S01]  /*167d0*/  MOV R252, R133 ;  /* 0x0000008500fc7202 */ /* 0x000fe20000000f00 */
[----:B------:R-:W-:Y:S01]  /*167e0*/  FADD.FTZ R217, R217, R216 ;  /* 0x000000d8d9d97221 */ /* 0x000fe20000010000 */
[C---:B------:R-:W-:Y:S04]  /*167f0*/  HMMA.16816.F32 R8, R44.reuse, R48, R8 ;  /* 0x000000302c08723c */ /* 0x040fe80000001808 */
[----:B------:R-:W-:Y:S01]  /*16800*/  IMAD.WIDE.U32 R136, R136, -0x2daee0ad, RZ ;  /* 0xd2511f5388887825 */ /* 0x000fe200078e00ff */
[----:B------:R-:W-:Y:S01]  /*16810*/  MOV R191, R163 ;  /* 0x000000a300bf7202 */ /* 0x000fe20000000f00 */
[-C--:B------:R-:W-:Y:S01]  /*16820*/  HMMA.16816.F32 R12, R44, R50.reuse, R12 ;  /* 0x000000322c0c723c */ /* 0x080fe2000000180c */
[----:B------:R1:W5:Y:S04]  /*16830*/  MUFU.EX2 R135, R142 ;  /* 0x0000008e00877308 */ /* 0x0003680000000800 */
[--C-:B------:R-:W-:Y:S01]  /*16840*/  LOP3.LUT R150, R137, R150, R157.reuse, 0x96, !PT ;  /* 0x0000009689967212 */ /* 0x100fe200078e969d */
[C---:B------:R-:W-:Y:S01]  /*16850*/  HMMA.16816.F32 R16, R40.reuse, R50, R16 ;  /* 0x000000322810723c */ /* 0x040fe20000001810 */
[----:B------:R-:W1:Y:S04]  /*16860*/  LDSM.16.MT88.4 R48, [R221+0xb800] ;  /* 0x00b80000dd30783b */ /* 0x000e680000004200 */
[----:B------:R-:W-:Y:S01]  /*16870*/  MUFU.EX2 R209, R209 ;  /* 0x000000d100d17308 */ /* 0x000fe20000000800 */
[----:B------:R-:W-:Y:S01]  /*16880*/  SHF.R.U32.HI R138, RZ, 0x10, R150 ;  /* 0x00000010ff8a7819 */ /* 0x000fe20000011696 */
[-C--:B--2---:R-:W-:Y:S04]  /*16890*/  HMMA.16816.F32 R68, R40, R52.reuse, R68 ;  /* 0x000000342844723c */ /* 0x084fe80000001844 */
[----:B------:R-:W-:Y:S02]  /*168a0*/  LOP3.LUT R132, R150, 0xff, RZ, 0xc0, !PT ;  /* 0x000000ff96847812 */ /* 0x000fe400078ec0ff */
[C---:B------:R-:W-:Y:S05]  /*168b0*/  HMMA.16816.F32 R72, R44.reuse, R52, R72 ;  /* 0x000000342c48723c */ /* 0x040fea0000001848 */
[C---:B------:R-:W-:Y:S01]  /*168c0*/  LOP3.LUT R134, R136.reuse, 0xff, RZ, 0xc0, !PT ;  /* 0x000000ff88867812 */ /* 0x040fe200078ec0ff */
[-C--:B------:R-:W-:Y:S05]  /*168d0*/  HMMA.16816.F32 R76, R44, R54.reuse, R76 ;  /* 0x000000362c4c723c */ /* 0x080fea000000184c */
[----:B------:R-:W-:Y:S01]  /*168e0*/  LOP3.LUT R52, R136, 0xffff, RZ, 0xc0, !PT ;  /* 0x0000ffff88347812 */ /* 0x000fe200078ec0ff */
[C---:B------:R-:W-:Y:S05]  /*168f0*/  HMMA.16816.F32 R80, R40.reuse, R54, R80 ;  /* 0x000000362850723c */ /* 0x040fea0000001850 */
[----:B------:R-:W-:Y:S01]  /*16900*/  LOP3.LUT R152, R159, R152, R156, 0x96, !PT ;  /* 0x000000989f987212 */ /* 0x000fe200078e969c */
[-C--:B------:R-:W-:Y:S05]  /*16910*/  HMMA.16816.F32 R84, R40, R56.reuse, R84 ;  /* 0x000000382854723c */ /* 0x080fea0000001854 */
[----:B------:R-:W-:Y:S01]  /*16920*/  SHF.R.U32.HI R54, RZ, 0x10, R136 ;  /* 0x00000010ff367819 */ /* 0x000fe20000011688 */
[C---:B------:R-:W-:Y:S05]  /*16930*/  HMMA.16816.F32 R88, R44.reuse, R56, R88 ;  /* 0x000000382c58723c */ /* 0x040fea0000001858 */
[----:B------:R-:W-:Y:S01]  /*16940*/  IMAD.WIDE.U32 R152, R152, -0x2daee0ad, RZ ;  /* 0xd2511f5398987825 */ /* 0x000fe200078e00ff */
[-C--:B------:R-:W-:Y:S05]  /*16950*/  HMMA.16816.F32 R92, R44, R58.reuse, R92 ;  /* 0x0000003a2c5c723c */ /* 0x080fea000000185c */
[C---:B------:R-:W-:Y:S01]  /*16960*/  LOP3.LUT R55, R152.reuse, 0xffff, RZ, 0xc0, !PT ;  /* 0x0000ffff98377812 */ /* 0x040fe200078ec0ff */
[C---:B------:R-:W-:Y:S05]  /*16970*/  HMMA.16816.F32 R96, R40.reuse, R58, R96 ;  /* 0x0000003a2860723c */ /* 0x040fea0000001860 */
[----:B------:R-:W-:Y:S01]  /*16980*/  SHF.R.U32.HI R53, RZ, 0x10, R152 ;  /* 0x00000010ff357819 */ /* 0x000fe20000011698 */
[-C--:B---3--:R-:W-:Y:S05]  /*16990*/  HMMA.16816.F32 R100, R40, R36.reuse, R100 ;  /* 0x000000242864723c */ /* 0x088fea0000001864 */
[----:B------:R-:W-:Y:S01]  /*169a0*/  LOP3.LUT R154, R153, R154, R157, 0x96, !PT ;  /* 0x0000009a999a7212 */ /* 0x000fe200078e969d */
[C---:B------:R-:W-:Y:S05]  /*169b0*/  HMMA.16816.F32 R104, R44.reuse, R36, R104 ;  /* 0x000000242c68723c */ /* 0x040fea0000001868 */
[----:B------:R-:W-:Y:S01]  /*169c0*/  SHF.R.U32.HI R55, RZ, 0x8, R55 ;  /* 0x00000008ff377819 */ /* 0x000fe20000011637 */
[-C--:B------:R-:W-:Y:S05]  /*169d0*/  HMMA.16816.F32 R108, R44, R38.reuse, R108 ;  /* 0x000000262c6c723c */ /* 0x080fea000000186c */
[----:B------:R-:W-:Y:S01]  /*169e0*/  LOP3.LUT R57, R53, 0xff, RZ, 0xc0, !PT ;  /* 0x000000ff35397812 */ /* 0x000fe200078ec0ff */
[C---:B------:R-:W-:Y:S05]  /*169f0*/  HMMA.16816.F32 R32, R40.reuse, R38, R32 ;  /* 0x000000262820723c */ /* 0x040fea0000001820 */
[----:B------:R-:W-:Y:S01]  /*16a00*/  LOP3.LUT R60, R152, 0xff, RZ, 0xc0, !PT ;  /* 0x000000ff983c7812 */ /* 0x000fe200078ec0ff */
[-C--:B-1----:R-:W-:Y:S05]  /*16a10*/  HMMA.16816.F32 R112, R40, R48.reuse, R112 ;  /* 0x000000302870723c */ /* 0x082fea0000001870 */
[----:B------:R-:W-:Y:S01]  /*16a20*/  LOP3.LUT R53, R154, 0xffff, RZ, 0xc0, !PT ;  /* 0x0000ffff9a357812 */ /* 0x000fe200078ec0ff */
[C---:B------:R-:W-:Y:S05]  /*16a30*/  HMMA.16816.F32 R116, R44.reuse, R48, R116 ;  /* 0x000000302c74723c */ /* 0x040fea0000001874 */
[----:B------:R-:W-:Y:S01]  /*16a40*/  PRMT R60, R60, 0x5410, R55 ;  /* 0x000054103c3c7816 */ /* 0x000fe20000000037 */
[-C--:B------:R-:W-:Y:S05]  /*16a50*/  HMMA.16816.F32 R20, R44, R50.reuse, R20 ;  /* 0x000000322c14723c */ /* 0x080fea0000001814 */
[----:B------:R-:W-:Y:S01]  /*16a60*/  SHF.R.U32.HI R55, RZ, 0x8, R52 ;  /* 0x00000008ff377819 */ /* 0x000fe20000011634 */
[C---:B------:R-:W-:Y:S01]  /*16a70*/  HMMA.16816.F32 R120, R40.reuse, R50, R120 ;  /* 0x000000322878723c */ /* 0x040fe20000001878 */
[----:B------:R-:W-:Y:S04]  /*16a80*/  LDSM.16.MT88.4 R48, [R170+0x9c00] ;  /* 0x009c0000aa30783b */ /* 0x000fe80000004200 */
[----:B------:R-:W-:Y:S01]  /*16a90*/  SHF.R.U32.HI R53, RZ, 0x8, R53 ;  /* 0x00000008ff357819 */ /* 0x000fe20000011635 */
[----:B------:R-:W-:Y:S01]  /*16aa0*/  FADD.FTZ R217, R218, R217 ;  /* 0x000000d9dad97221 */ /* 0x000fe20000010000 */
[----:B------:R-:W-:Y:S04]  /*16ab0*/  LOP3.LUT R56, R154, 0xff, RZ, 0xc0, !PT ;  /* 0x000000ff9a387812 */ /* 0x000fe800078ec0ff */
[----:B------:R-:W-:Y:S02]  /*16ac0*/  LOP3.LUT R59, R54, 0xff, RZ, 0xc0, !PT ;  /* 0x000000ff363b7812 */ /* 0x000fe400078ec0ff */
[----:B------:R-:W-:Y:S02]  /*16ad0*/  PRMT R134, R134, 0x5410, R55 ;  /* 0x0000541086867816 */ /* 0x000fe40000000037 */
[----:B------:R-:W-:Y:S02]  /*16ae0*/  PRMT R56, R56, 0x5410, R53 ;  /* 0x0000541038387816 */ /* 0x000fe40000000035 */
[----:B------:R-:W1:Y:S01]  /*16af0*/  LDSM.16.MT88.4 R52, [R170+0xb800] ;  /* 0x00b80000aa34783b */ /* 0x000e620000004200 */
[----:B------:R-:W-:Y:S02]  /*16b00*/  SHF.R.U32.HI R146, RZ, 0x18, R152 ;  /* 0x00000018ff927819 */ /* 0x000fe40000011698 */
[----:B------:R-:W-:Y:S02]  /*16b10*/  SHF.R.U32.HI R37, RZ, 0x18, R150 ;  /* 0x00000018ff257819 */ /* 0x000fe40000011696 */
[----:B------:R-:W-:Y:S02]  /*16b20*/  PRMT R146, R57, 0x5410, R146 ;  /* 0x0000541039927816 */ /* 0x000fe40000000092 */
[----:B------:R-:W-:Y:S02]  /*16b30*/  LOP3.LUT R57, R150, 0xffff, RZ, 0xc0, !PT ;  /* 0x0000ffff96397812 */ /* 0x000fe400078ec0ff */
[----:B------:R-:W2:Y:S01]  /*16b40*/  LDSM.16.MT88.4 R148, [R221+0x9c00] ;  /* 0x009c0000dd94783b */ /* 0x000ea20000004200 */
[----:B------:R-:W-:Y:S02]  /*16b50*/  SHF.R.U32.HI R136, RZ, 0x18, R136 ;  /* 0x00000018ff887819 */ /* 0x000fe40000011688 */
[--C-:B------:R-:W-:Y:S02]  /*16b60*/  HSET2.LE.AND R39, R146, R239.reuse, PT ;  /* 0x000000ef92277233 */ /* 0x100fe40003803000 */
[----:B------:R-:W-:Y:S02]  /*16b70*/  PRMT R136, R59, 0x5410, R136 ;  /* 0x000054103b887816 */ /* 0x000fe40000000088 */
[--C-:B------:R-:W-:Y:S02]  /*16b80*/  SHF.R.U32.HI R59, RZ, 0x10, R154.reuse ;  /* 0x00000010ff3b7819 */ /* 0x100fe4000001169a */
[----:B------:R-:W-:Y:S02]  /*16b90*/  SHF.R.U32.HI R57, RZ, 0x8, R57 ;  /* 0x00000008ff397819 */ /* 0x000fe40000011639 */
[----:B------:R-:W-:Y:S02]  /*16ba0*/  LOP3.LUT R59, R59, 0xff, RZ, 0xc0, !PT ;  /* 0x000000ff3b3b7812 */ /* 0x000fe400078ec0ff */
[----:B------:R-:W-:Y:S02]  /*16bb0*/  PRMT R132, R132, 0x5410, R57 ;  /* 0x0000541084847816 */ /* 0x000fe40000000039 */
[----:B------:R-:W-:Y:S02]  /*16bc0*/  SHF.R.U32.HI R58, RZ, 0x18, R154 ;  /* 0x00000018ff3a7819 */ /* 0x000fe4000001169a */
[--C-:B------:R-:W-:Y:S02]  /*16bd0*/  HSET2.LE.AND R38, R60, R239.reuse, PT ;  /* 0x000000ef3c267233 */ /* 0x100fe40003803000 */
[----:B------:R-:W-:Y:S02]  /*16be0*/  PRMT R58, R59, 0x5410, R58 ;  /* 0x000054103b3a7816 */ /* 0x000fe4000000003a */
[--C-:B------:R-:W-:Y:S02]  /*16bf0*/  HSET2.LE.AND R132, R132, R239.reuse, PT ;  /* 0x000000ef84847233 */ /* 0x100fe40003803000 */
[----:B------:R-:W-:Y:S02]  /*16c00*/  LOP3.LUT R138, R138, 0xff, RZ, 0xc0, !PT ;  /* 0x000000ff8a8a7812 */ /* 0x000fe400078ec0ff */
[--C-:B------:R-:W-:Y:S02]  /*16c10*/  HSET2.LE.AND R134, R134, R239.reuse, PT ;  /* 0x000000ef86867233 */ /* 0x100fe40003803000 */
[----:B------:R-:W-:Y:S02]  /*16c20*/  PRMT R138, R138, 0x5410, R37 ;  /* 0x000054108a8a7816 */ /* 0x000fe40000000025 */
[----:B------:R-:W-:Y:S01]  /*16c30*/  F2FP.F16.F32.PACK_AB R37, R252, R219 ;  /* 0x000000dbfc25723e */ /* 0x000fe200000000ff */
[-C--:B-1----:R-:W-:Y:S03]  /*16c40*/  HMMA.16816.F32 R28, R40, R52.reuse, R28 ;  /* 0x00000034281c723c */ /* 0x082fe6000000181c */
[----:B------:R-:W-:Y:S02]  /*16c50*/  LOP3.LUT R38, R38, R37, RZ, 0xc0, !PT ;  /* 0x0000002526267212 */ /* 0x000fe400078ec0ff */
[--C-:B------:R-:W-:Y:S01]  /*16c60*/  HSET2.LE.AND R37, R58, R239.reuse, PT ;  /* 0x000000ef3a257233 */ /* 0x100fe20003803000 */
[C---:B------:R-:W-:Y:S06]  /*16c70*/  HMMA.16816.F32 R124, R44.reuse, R52, R124 ;  /* 0x000000342c7c723c */ /* 0x040fec000000187c */
[-C--:B------:R-:W-:Y:S06]  /*16c80*/  HMMA.16816.F32 R24, R44, R54.reuse, R24 ;  /* 0x000000362c18723c */ /* 0x080fec0000001818 */
[----:B------:R-:W-:Y:S05]  /*16c90*/  HMMA.16816.F32 R128, R40, R54, R128 ;  /* 0x000000362880723c */ /* 0x000fea0000001880 */
[----:B----4-:R-:W-:Y:S02]  /*16ca0*/  FFMA.FTZ R195, R166, R162, R195 ;  /* 0x000000a2a6c37223 */ /* 0x010fe400000100c3 */
[----:B------:R-:W1:Y:S01]  /*16cb0*/  MUFU.EX2 R166, R64 ;  /* 0x0000004000a67308 */ /* 0x000e620000000800 */
[----:B------:R-:W-:Y:S03]  /*16cc0*/  FFMA.FTZ R198, R167, R61, R198 ;  /* 0x0000003da7c67223 */ /* 0x000fe600000100c6 */
[----:B------:R-:W-:Y:S01]  /*16cd0*/  MOV R167, R147 ;  /* 0x0000009300a77202 */ /* 0x000fe20000000f00 */
[----:B------:R-:W-:Y:S01]  /*16ce0*/  FADD.FTZ R195, R192, R195 ;  /* 0x000000c3c0c37221 */ /* 0x000fe20000010000 */
[----:B------:R-:W-:Y:S02]  /*16cf0*/  IMAD.MOV.U32 R192, RZ, RZ, R161 ;  /* 0x000000ffffc07224 */ /* 0x000fe400078e00a1 */
[----:B------:R-:W-:Y:S01]  /*16d00*/  FFMA.FTZ R197, R168, R139, R197 ;  /* 0x0000008ba8c57223 */ /* 0x000fe200000100c5 */
[----:B------:R-:W-:Y:S01]  /*16d10*/  F2FP.F16.F32.PACK_AB R36, R167, R165 ;  /* 0x000000a5a724723e */ /* 0x000fe200000000ff */
[----:B------:R-:W3:Y:S01]  /*16d20*/  MUFU.EX2 R168, R62 ;  /* 0x0000003e00a87308 */ /* 0x000ee20000000800 */
[----:B------:R-:W-:Y:S01]  /*16d30*/  FADD.FTZ R133, R196, R198 ;  /* 0x000000c6c4857221 */ /* 0x000fe20000010000 */
[----:B------:R-:W-:Y:S01]  /*16d40*/  MOV R198, R63 ;  /* 0x0000003f00c67202 */ /* 0x000fe20000000f00 */
[----:B------:R-:W-:Y:S01]  /*16d50*/  FADD.FTZ R142, R193, R197 ;  /* 0x000000c5c18e7221 */ /* 0x000fe20000010000 */
[----:B------:R-:W-:Y:S01]  /*16d60*/  LOP3.LUT R39, R39, R36, RZ, 0xc0, !PT ;  /* 0x0000002427277212 */ /* 0x000fe200078ec0ff */
[----:B------:R-:W-:Y:S01]  /*16d70*/  IMAD.MOV.U32 R193, RZ, RZ, R141 ;  /* 0x000000ffffc17224 */ /* 0x000fe200078e008d */
[--C-:B------:R-:W-:Y:S01]  /*16d80*/  HSET2.LE.AND R36, R56, R239.reuse, PT ;  /* 0x000000ef38247233 */ /* 0x100fe20003803000 */
[----:B-----5:R-:W-:Y:S01]  /*16d90*/  IMAD.MOV.U32 R196, RZ, RZ, R135 ;  /* 0x000000ffffc47224 */ /* 0x020fe200078e0087 */
[----:B------:R-:W-:Y:S01]  /*16da0*/  F2FP.F16.F32.PACK_AB R63, R213, R191 ;  /* 0x000000bfd53f723e */ /* 0x000fe200000000ff */
[----:B------:R-:W-:Y:S01]  /*16db0*/  FADD.FTZ R188, R188, R133 ;  /* 0x00000085bcbc7221 */ /* 0x000fe20000010000 */
[----:B------:R-:W-:Y:S01]  /*16dc0*/  F2FP.F16.F32.PACK_AB R60, R212, R192 ;  /* 0x000000c0d43c723e */ /* 0x000fe200000000ff */
[----:B------:R-:W4:Y:S01]  /*16dd0*/  LDSM.16.MT88.4 R56, [R221+0xac00] ;  /* 0x00ac0000dd38783b */ /* 0x000f220000004200 */
[----:B------:R-:W-:Y:S01]  /*16de0*/  MOV R197, R140 ;  /* 0x0000008c00c57202 */ /* 0x000fe20000000f00 */
[----:B------:R-:W-:Y:S01]  /*16df0*/  FADD.FTZ R187, R187, R142 ;  /* 0x0000008ebbbb7221 */ /* 0x000fe20000010000 */
[----:B------:R-:W-:Y:S01]  /*16e00*/  LOP3.LUT R36, R36, R63, RZ, 0xc0, !PT ;  /* 0x0000003f24247212 */ /* 0x000fe200078ec0ff */
[----:B------:R-:W-:Y:S01]  /*16e10*/  FADD.FTZ R188, R171, R188 ;  /* 0x000000bcabbc7221 */ /* 0x000fe20000010000 */
[----:B------:R-:W-:Y:S01]  /*16e20*/  LOP3.LUT R37, R37, R60, RZ, 0xc0, !PT ;  /* 0x0000003c25257212 */ /* 0x000fe200078ec0ff */
[----:B------:R-:W-:Y:S01]  /*16e30*/  FADD.FTZ R187, R184, R187 ;  /* 0x000000bbb8bb7221 */ /* 0x000fe20000010000 */
[--C-:B------:R-:W-:Y:S01]  /*16e40*/  HSET2.LE.AND R133, R138, R239.reuse, PT ;  /* 0x000000ef8a857233 */ /* 0x100fe20003803000 */
[----:B------:R-:W5:Y:S01]  /*16e50*/  LDSM.16.MT88.4 R144, [R170+0xac00] ;  /* 0x00ac0000aa90783b */ /* 0x000f620000004200 */
[----:B------:R-:W-:Y:S01]  /*16e60*/  HSET2.LE.AND R135, R136, R239, PT ;  /* 0x000000ef88877233 */ /* 0x000fe20003803000 */
[----:B------:R-:W-:Y:S01]  /*16e70*/  FADD.FTZ R200, R200, R187 ;  /* 0x000000bbc8c87221 */ /* 0x000fe20000010000 */
[----:B------:R-:W-:Y:S01]  /*16e80*/  F2FP.F16.F32.PACK_AB R61, R193, R196 ;  /* 0x000000c4c13d723e */ /* 0x000fe200000000ff */
[-C--:B--2---:R-:W-:Y:S04]  /*16e90*/  HMMA.16816.F32 R160, R36, R148.reuse, R4 ;  /* 0x0000009424a0723c */ /* 0x084fe80000001804 */
[----:B------:R-:W-:Y:S01]  /*16ea0*/  LDSM.16.MT88.4 R4, [R170+0xbc00] ;  /* 0x00bc0000aa04783b */ /* 0x000fe20000004200 */
[----:B-1----:R-:W-:Y:S01]  /*16eb0*/  F2FP.F16.F32.PACK_AB R53, R211, R166 ;  /* 0x000000a6d335723e */ /* 0x002fe200000000ff */
[----:B------:R-:W-:Y:S01]  /*16ec0*/  FADD.FTZ R200, R179, R200 ;  /* 0x000000c8b3c87221 */ /* 0x000fe20000010000 */
[----:B------:R-:W-:Y:S01]  /*16ed0*/  F2FP.F16.F32.PACK_AB R64, R197, R198 ;  /* 0x000000c6c540723e */ /* 0x000fe200000000ff */
[----:B------:R-:W-:Y:S03]  /*16ee0*/  FADD.FTZ R199, R199, R188 ;  /* 0x000000bcc7c77221 */ /* 0x000fe60000010000 */
[----:B---3--:R-:W-:Y:S01]  /*16ef0*/  F2FP.F16.F32.PACK_AB R52, R209, R168 ;  /* 0x000000a8d134723e */ /* 0x008fe200000000ff */
[----:B------:R-:W-:Y:S01]  /*16f00*/  FADD.FTZ R169, R169, R200 ;  /* 0x000000c8a9a97221 */ /* 0x000fe20000010000 */
[----:B------:R-:W-:Y:S01]  /*16f10*/  LOP3.LUT R132, R132, R61, RZ, 0xc0, !PT ;  /* 0x0000003d84847212 */ /* 0x000fe200078ec0ff */
[----:B------:R-:W-:Y:S01]  /*16f20*/  FADD.FTZ R199, R204, R199 ;  /* 0x000000c7ccc77221 */ /* 0x000fe20000010000 */
[----:B------:R-:W-:Y:S01]  /*16f30*/  LOP3.LUT R133, R133, R64, RZ, 0xc0, !PT ;  /* 0x0000004085857212 */ /* 0x000fe200078ec0ff */
[----:B------:R-:W1:Y:S01]  /*16f40*/  LDSM.16.MT88.4 R60, [R221+0xbc00] ;  /* 0x00bc0000dd3c783b */ /* 0x000e620000004200 */
[----:B------:R-:W-:Y:S01]  /*16f50*/  LOP3.LUT R134, R134, R53, RZ, 0xc0, !PT ;  /* 0x0000003586867212 */ /* 0x000fe200078ec0ff */
[----:B------:R-:W-:Y:S01]  /*16f60*/  FADD.FTZ R169, R176, R169 ;  /* 0x000000a9b0a97221 */ /* 0x000fe20000010000 */
[----:B------:R-:W-:Y:S01]  /*16f70*/  LOP3.LUT R135, R135, R52, RZ, 0xc0, !PT ;  /* 0x0000003487877212 */ /* 0x000fe200078ec0ff */
[----:B------:R-:W-:Y:S01]  /*16f80*/  FADD.FTZ R178, R178, R199 ;  /* 0x000000c7b2b27221 */ /* 0x000fe20000010000 */
[----:B------:R-:W-:Y:S01]  /*16f90*/  FADD.FTZ R190, R190, R195 ;  /* 0x000000c3bebe7221 */ /* 0x000fe20000010000 */
[----:B------:R-:W-:Y:S01]  /*16fa0*/  FADD.FTZ R180, R180, R169 ;  /* 0x000000a9b4b47221 */ /* 0x000fe20000010000 */
[----:B------:R-:W-:Y:S02]  /*16fb0*/  IMAD.MOV.U32 R169, RZ, RZ, R0 ;  /* 0x000000ffffa97224 */ /* 0x000fe400078e0000 */
        /* <DEDUP_REMOVED lines=17> */
[-C--:B----4-:R-:W-:Y:S05]  /*170d0*/  HMMA.16816.F32 R84, R36, R56.reuse, R84 ;  /* 0x000000382454723c */ /* 0x090fea0000001854 */
[----:B------:R-:W-:Y:S01]  /*170e0*/  FADD.FTZ R174, R174, R183 ;  /* 0x000000b7aeae7221 */ /* 0x000fe20000010000 */
[C---:B------:R-:W-:Y:S05]  /*170f0*/  HMMA.16816.F32 R88, R132.reuse, R56, R88 ;  /* 0x000000388458723c */ /* 0x040fea0000001858 */
[----:B------:R-:W-:Y:S01]  /*17100*/  FADD.FTZ R174, R175, R174 ;  /* 0x000000aeafae7221 */ /* 0x000fe20000010000 */
[-C--:B------:R-:W-:Y:S05]  /*17110*/  HMMA.16816.F32 R92, R132, R58.reuse, R92 ;  /* 0x0000003a845c723c */ /* 0x080fea000000185c */
[----:B------:R-:W-:Y:S01]  /*17120*/  FADD.FTZ R205, R205, R190 ;  /* 0x000000becdcd7221 */ /* 0x000fe20000010000 */
[C---:B------:R-:W-:Y:S05]  /*17130*/  HMMA.16816.F32 R96, R36.reuse, R58, R96 ;  /* 0x0000003a2460723c */ /* 0x040fea0000001860 */
[----:B------:R-:W-:Y:S01]  /*17140*/  FADD.FTZ R205, R208, R205 ;  /* 0x000000cdd0cd7221 */ /* 0x000fe20000010000 */
[-C--:B-----5:R-:W-:Y:S05]  /*17150*/  HMMA.16816.F32 R100, R36, R144.reuse, R100 ;  /* 0x000000902464723c */ /* 0x0a0fea0000001864 */
        /* <DEDUP_REMOVED lines=21> */
[----:B------:R-:W-:Y:S05]  /*172b0*/  HMMA.16816.F32 R128, R36, R6, R128 ;  /* 0x000000062480723c */ /* 0x000fea0000001880 */
[----:B------:R-:W-:Y:S02]  /*172c0*/  FADD.FTZ R5, R212, R5 ;  /* 0x00000005d4057221 */ /* 0x000fe40000010000 */
[----:B------:R-:W-:Y:S01]  /*172d0*/  FADD.FTZ R6, R252, R172 ;  /* 0x000000acfc067221 */ /* 0x000fe20000010000 */
[----:B------:R-:W-:Y:S03]  /*172e0*/  FADD.FTZ R7, R193, R66 ;  /* 0x00000042c1077221 */ /* 0x000fe60000010000 */
[----:B------:R-:W-:Y:S01]  /*172f0*/  FADD.FTZ R5, R165, R5 ;  /* 0x00000005a5057221 */ /* 0x000fe20000010000 */
[----:B------:R1:W-:Y:S01]  /*17300*/  STL [R1+0x10], R6 ;  /* 0x0000100601007387 */ /* 0x0003e20000100800 */
[----:B------:R-:W-:Y:S01]  /*17310*/  FADD.FTZ R166, R166, R7 ;  /* 0x00000007a6a67221 */ /* 0x000fe20000010000 */
[----:B------:R-:W-:Y:S01]  /*17320*/  FADD.FTZ R252, R209, R168 ;  /* 0x000000a8d1fc7221 */ /* 0x000fe20000010000 */
[----:B------:R-:W-:Y:S01]  /*17330*/  FADD.FTZ R5, R167, R5 ;  /* 0x00000005a7057221 */ /* 0x000fe20000010000 */
[----:B------:R-:W-:Y:S02]  /*17340*/  IMAD.MOV.U32 R167, RZ, RZ, R164 ;  /* 0x000000ffffa77224 */ /* 0x000fe400078e00a4 */
[----:B------:R-:W-:Y:S01]  /*17350*/  FADD.FTZ R4, R211, R166 ;  /* 0x000000a6d3047221 */ /* 0x000fe20000010000 */
[----:B------:R-:W-:Y:S01]  /*17360*/  MOV R166, R3 ;  /* 0x0000000300a67202 */ /* 0x000fe20000000f00 */
[----:B------:R1:W-:Y:S01]  /*17370*/  STL [R1+0xc], R5 ;  /* 0x00000c0501007387 */ /* 0x0003e20000100800 */
[----:B------:R-:W-:Y:S03]  /*17380*/  MOV R165, R2 ;  /* 0x0000000200a57202 */ /* 0x000fe60000000f00 */
[----:B------:R1:W-:Y:S01]  /*17390*/  STL [R1+0x8], R4 ;  /* 0x0000080401007387 */ /* 0x0003e20000100800 */
[----:B------:R-:W-:Y:S05]  /*173a0*/  @P5 BRA `(.L_x_510) ;  /* 0xffffffb400545947 */ /* 0x000fea000383ffff */
.L_x_509:
[----:B-1----:R-:W2:Y:S04]  /*173b0*/  LDL.LU R5, [R1+0x10] ;  /* 0x0000100001057983 */ /* 0x002ea80000300800 */
[----:B------:R-:W1:Y:S01]  /*173c0*/  SHFL.BFLY PT, R15, R252, 0x2, 0x1f ;  /* 0x0c401f00fc0f7f89 */ /* 0x000e6200000e0000 */
[----:B------:R-:W-:Y:S01]  /*173d0*/  MOV R12, 0x3f800000 ;  /* 0x3f800000000c7802 */ /* 0x000fe20000000f00 */
[----:B------:R-:W-:Y:S02]  /*173e0*/  ULDC UR4, c[0x0][0x38c] ;  /* 0x0000e30000047ab9 */ /* 0x000fe40000000800 */
[----:B------:R-:W3:Y:S04]  /*173f0*/  LDL.LU R4, [R1+0xc] ;  /* 0x00000c0001047983 */ /* 0x000ee80000300800 */
[----:B------:R-:W4:Y:S01]  /*17400*/  LDL.LU R7, [R1+0x8] ;  /* 0x0000080001077983 */ /* 0x000f220000300800 */
[----:B------:R-:W-:Y:S01]  /*17410*/  MOV R13, 0x3f800000 ;  /* 0x3f800000000d7802 */ /* 0x000fe20000000f00 */
[----:B------:R-:W-:Y:S01]  /*17420*/  UMOV UR5, 0x400 ;  /* 0x0000040000057882 */ /* 0x000fe20000000000 */
[----:B------:R-:W-:Y:S01]  /*17430*/  UISETP.NE.AND UP0, UPT, UR15, -0x1, UPT ;  /* 0xffffffff0f00788c */ /* 0x000fe2000bf05270 */
[----:B-1----:R-:W-:-:S05]  /*17440*/  FADD.FTZ R15, R15, R252 ;  /* 0x000000fc0f0f7221 */ /* 0x002fca0000010000 */
[----:B------:R-:W1:Y:S02]  /*17450*/  SHFL.BFLY PT, R14, R15, 0x1, 0x1f ;  /* 0x0c201f000f0e7f89 */ /* 0x000e6400000e0000 */
[----:B-1----:R-:W-:-:S05]  /*17460*/  FADD.FTZ R14, R15, R14 ;  /* 0x0000000e0f0e7221 */ /* 0x002fca0000010000 */
[----:B------:R-:W-:Y:S01]  /*17470*/  FSETP.NE.FTZ.AND P4, PT, R14, RZ, PT ;  /* 0x000000ff0e00720b */ /* 0x000fe20003f95000 */
[----:B--2---:R-:W1:Y:S04]  /*17480*/  SHFL.BFLY PT, R10, R5, 0x2, 0x1f ;  /* 0x0c401f00050a7f89 */ /* 0x004e6800000e0000 */
[----:B---3--:R-:W2:Y:S04]  /*17490*/  SHFL.BFLY PT, R8, R4, 0x2, 0x1f ;  /* 0x0c401f0004087f89 */ /* 0x008ea800000e0000 */
[----:B----4-:R-:W3:Y:S01]  /*174a0*/  SHFL.BFLY PT, R6, R7, 0x2, 0x1f ;  /* 0x0c401f0007067f89 */ /* 0x010ee200000e0000 */
[----:B-1----:R-:W-:-:S05]  /*174b0*/  FADD.FTZ R10, R10, R5 ;  /* 0x000000050a0a7221 */ /* 0x002fca0000010000 */
[----:B------:R-:W1:Y:S01]  /*174c0*/  SHFL.BFLY PT, R5, R10, 0x1, 0x1f ;  /* 0x0c201f000a057f89 */ /* 0x000e6200000e0000 */
[----:B--2---:R-:W-:Y:S02]  /*174d0*/  FADD.FTZ R8, R8, R4 ;  /* 0x0000000408087221 */ /* 0x004fe40000010000 */
[----:B------:R-:W2:Y:S01]  /*174e0*/  S2R R4, SR_TID.X ;  /* 0x0000000000047919 */ /* 0x000ea20000002100 */
[----:B---3--:R-:W-:Y:S02]  /*174f0*/  FADD.FTZ R6, R6, R7 ;  /* 0x0000000706067221 */ /* 0x008fe40000010000 */
[----:B------:R-:W3:Y:S04]  /*17500*/  SHFL.BFLY PT, R11, R8, 0x1, 0x1f ;  /* 0x0c201f00080b7f89 */ /* 0x000ee800000e0000 */
[----:B------:R-:W4:Y:S01]  /*17510*/  SHFL.BFLY PT, R17, R6, 0x1, 0x1f ;  /* 0x0c201f0006117f89 */ /* 0x000f2200000e0000 */
[----:B-1----:R-:W-:-:S05]  /*17520*/  FADD.FTZ R5, R10, R5 ;  /* 0x000000050a057221 */ /* 0x002fca0000010000 */
[----:B------:R-:W-:Y:S01]  /*17530*/  FSETP.NE.FTZ.AND P0, PT, R5, RZ, PT ;  /* 0x000000ff0500720b */ /* 0x000fe20003f15000 */
[----:B---3--:R-:W-:Y:S01]  /*17540*/  FADD.FTZ R11, R8, R11 ;  /* 0x0000000b080b7221 */ /* 0x008fe20000010000 */
[----:B--2---:R-:W-:Y:S01]  /*17550*/  SHF.R.S32.HI R7, RZ, 0x1f, R4 ;  /* 0x0000001fff077819 */ /* 0x004fe20000011404 */
[----:B----4-:R-:W-:-:S03]  /*17560*/  FADD.FTZ R6, R6, R17 ;  /* 0x0000001106067221 */ /* 0x010fc60000010000 */
[----:B------:R-:W-:Y:S02]  /*17570*/  FSETP.NE.FTZ.AND P2, PT, R11, RZ, PT ;  /* 0x000000ff0b00720b */ /* 0x000fe40003f55000 */
[----:B------:R-:W-:-:S05]  /*17580*/  LEA.HI R9, R7, R4, RZ, 0x2 ;  /* 0x0000000407097211 */ /* 0x000fca00078f10ff */
[----:B------:R-:W1:Y:S01]  /*17590*/  @P0 MUFU.RCP R12, R5 ;  /* 0x00000005000c0308 */ /* 0x000e620000001000 */
[-C--:B------:R-:W-:Y:S02]  /*175a0*/  LEA.HI R8, R7, R4.reuse, RZ, 0x5 ;  /* 0x0000000407087211 */ /* 0x080fe400078f28ff */
[----:B------:R-:W-:Y:S02]  /*175b0*/  LOP3.LUT R19, R9, 0xfffffffc, RZ, 0xc0, !PT ;  /* 0xfffffffc09137812 */ /* 0x000fe400078ec0ff */
[----:B------:R-:W-:Y:S02]  /*175c0*/  FSETP.NE.FTZ.AND P5, PT, R6, RZ, PT ;  /* 0x000000ff0600720b */ /* 0x000fe40003fb5000 */
[----:B------:R-:W-:Y:S02]  /*175d0*/  SHF.R.S32.HI R7, RZ, 0x5, R8 ;  /* 0x00000005ff077819 */ /* 0x000fe40000011408 */
[----:B------:R-:W-:Y:S01]  /*175e0*/  IADD3 R10, -R19, R4, RZ ;  /* 0x00000004130a7210 */ /* 0x000fe20007ffe1ff */
[----:B------:R-:W-:Y:S01]  /*175f0*/  @P2 MUFU.RCP R13, R11 ;  /* 0x0000000b000d2308 */ /* 0x000fe20000001000 */
[----:B------:R-:W-:-:S02]  /*17600*/  SHF.R.S32.HI R9, RZ, 0x2, R9 ;  /* 0x00000002ff097819 */ /* 0x000fc40000011409 */
[----:B------:R-:W-:Y:S02]  /*17610*/  LEA R7, R7, R10, 0x8 ;  /* 0x0000000a07077211 */ /* 0x000fe400078e40ff */
[----:B------:R-:W-:Y:S01]  /*17620*/  MOV R10, 0x3f800000 ;  /* 0x3f800000000a7802 */ /* 0x000fe20000000f00 */
[----:B-1----:R-:W-:-:S05]  /*17630*/  FMUL.FTZ R12, R12, UR4 ;  /* 0x000000040c0c7c20 */ /* 0x002fca0008410000 */
        /* <DEDUP_REMOVED lines=26> */
[----:B-1----:R-:W-:Y:S01]  /*177e0*/  FMUL.FTZ R10, R10, UR4 ;  /* 0x000000040a0a7c20 */ /* 0x002fe20008410000 */
[----:B------:R-:W-:Y:S01]  /*177f0*/  FMUL.FTZ R13, R13, UR4 ;  /* 0x000000040d0d7c20 */ /* 0x000fe20008410000 */
[----:B------:R-:W-:-:S02]  /*17800*/  F2FP.F16.F32.PACK_AB R160, R161, R160 ;  /* 0x000000a0a1a0723e */ /* 0x000fc400000000ff */
        /* <DEDUP_REMOVED lines=26> */
[----:B-1----:R-:W-:Y:S01]  /*179b0*/  FMUL.FTZ R12, R12, UR4 ;  /* 0x000000040c0c7c20 */ /* 0x002fe20008410000 */
[----:B------:R-:W1:Y:S01]  /*179c0*/  S2UR UR4, SR_CgaCtaId ;  /* 0x00000000000479c3 */ /* 0x000e620000008800 */
[----:B------:R-:W-:Y:S01]  /*179d0*/  FMUL.FTZ R162, R13, R162 ;  /* 0x000000a20da27220 */ /* 0x000fe20000410000 */
[----:B------:R-:W-:Y:S01]  /*179e0*/  LEA.HI R10, R10, R9, RZ, 0x3 ;  /* 0x000000090a0a7211 */ /* 0x000fe200078f18ff */
[C---:B------:R-:W-:Y:S01]  /*179f0*/  FMUL.FTZ R158, R12.reuse, R158 ;  /* 0x0000009e0c9e7220 */ /* 0x040fe20000410000 */
[C---:B------:R-:W-:Y:S01]  /*17a00*/  FMUL.FTZ R159, R12.reuse, R159 ;  /* 0x0000009f0c9f7220 */ /* 0x040fe20000410000 */
[----:B------:R-:W-:Y:S01]  /*17a10*/  FMUL.FTZ R154, R12, R154 ;  /* 0x0000009a0c9a7220 */ /* 0x000fe20000410000 */
        /* <DEDUP_REMOVED lines=24> */
[----:B-1----:R-:W-:Y:S01]  /*17ba0*/  ULEA UR4, UR4, UR5, 0x18 ;  /* 0x0000000504047291 */ /* 0x002fe2000f8ec03f */
[C---:B------:R-:W-:Y:S01]  /*17bb0*/  FMUL.FTZ R163, R13.reuse, R163 ;  /* 0x000000a30da37220 */ /* 0x040fe20000410000 */
[C---:B------:R-:W-:Y:S01]  /*17bc0*/  FMUL.FTZ R150, R13.reuse, R150 ;  /* 0x000000960d967220 */ /* 0x040fe20000410000 */
[----:B------:R-:W-:Y:S01]  /*17bd0*/  LOP3.LUT R17, R12, 0x3fffffe, RZ, 0xc0, !PT ;  /* 0x03fffffe0c117812 */ /* 0x000fe200078ec0ff */
[C---:B------:R-:W-:Y:S01]  /*17be0*/  FMUL.FTZ R151, R13.reuse, R151 ;  /* 0x000000970d977220 */ /* 0x040fe20000410000 */
[----:B------:R-:W-:Y:S01]  /*17bf0*/  SHF.R.S32.HI R15, RZ, 0x1, R12 ;  /* 0x00000001ff0f7819 */ /* 0x000fe2000001140c */
[C---:B------:R-:W-:Y:S01]  /*17c00*/  FMUL.FTZ R70, R13.reuse, R70 ;  /* 0x000000460d467220 */ /* 0x040fe20000410000 */
[----:B------:R-:W-:Y:S01]  /*17c10*/  IADD3 R10, R10, -R17, RZ ;  /* 0x800000110a0a7210 */ /* 0x000fe20007ffe0ff */
[----:B------:R-:W-:Y:S01]  /*17c20*/  FMUL.FTZ R71, R13, R71 ;  /* 0x000000470d477220 */ /* 0x000fe20000410000 */
[----:B------:R-:W-:Y:S01]  /*17c30*/  SHF.L.U32 R12, R15, 0x6, RZ ;  /* 0x000000060f0c7819 */ /* 0x000fe200000006ff */
[C---:B------:R-:W-:Y:S01]  /*17c40*/  FMUL.FTZ R82, R13.reuse, R82 ;  /* 0x000000520d527220 */ /* 0x040fe20000410000 */
[----:B------:R-:W-:Y:S01]  /*17c50*/  LEA R7, R10, R7, 0x4 ;  /* 0x000000070a077211 */ /* 0x000fe200078e20ff */
[C---:B------:R-:W-:Y:S01]  /*17c60*/  FMUL.FTZ R83, R13.reuse, R83 ;  /* 0x000000530d537220 */ /* 0x040fe20000410000 */
[----:B------:R-:W-:Y:S01]  /*17c70*/  LOP3.LUT R12, R12, 0xc0, RZ, 0xc0, !PT ;  /* 0x000000c00c0c7812 */ /* 0x000fe200078ec0ff */
[----:B------:R-:W-:Y:S01]  /*17c80*/  FMUL.FTZ R86, R13, R86 ;  /* 0x000000560d567220 */ /* 0x000fe20000410000 */
[----:B------:R-:W-:Y:S01]  /*17c90*/  LOP3.LUT R10, R15, 0x1, RZ, 0xc0, !PT ;  /* 0x000000010f0a7812 */ /* 0x000fe200078ec0ff */
[C---:B------:R-:W-:Y:S01]  /*17ca0*/  FMUL.FTZ R87, R13.reuse, R87 ;  /* 0x000000570d577220 */ /* 0x040fe20000410000 */
[----:B------:R-:W-:Y:S01]  /*17cb0*/  LEA.HI R12, R12, R12, RZ, 0x1d ;  /* 0x0000000c0c0c7211 */ /* 0x000fe200078fe8ff */
[C---:B------:R-:W-:Y:S01]  /*17cc0*/  FMUL.FTZ R98, R13.reuse, R98 ;  /* 0x000000620d627220 */ /* 0x040fe20000410000 */
[----:B------:R-:W-:Y:S01]  /*17cd0*/  ISETP.NE.U32.AND P3, PT, R10, 0x1, PT ;  /* 0x000000010a00780c */ /* 0x000fe20003f65070 */
[----:B------:R-:W-:Y:S01]  /*17ce0*/  FMUL.FTZ R99, R13, R99 ;  /* 0x000000630d637220 */ /* 0x000fe20000410000 */
[----:B------:R-:W-:Y:S01]  /*17cf0*/  LEA R7, R7, R12, 0x1 ;  /* 0x0000000c07077211 */ /* 0x000fe200078e08ff */
[----:B------:R-:W-:Y:S01]  /*17d00*/  FMUL.FTZ R102, R13, R102 ;  /* 0x000000660d667220 */ /* 0x000fe20000410000 */
[----:B------:R-:W-:Y:S01]  /*17d10*/  LOP3.LUT P1, RZ, R15, 0x2, RZ, 0xc0, !PT ;  /* 0x000000020fff7812 */ /* 0x000fe2000782c0ff */
[----:B------:R-:W-:Y:S01]  /*17d20*/  FMUL.FTZ R103, R13, R103 ;  /* 0x000000670d677220 */ /* 0x000fe20000410000 */
[----:B------:R-:W-:Y:S01]  /*17d30*/  LEA R7, R7, UR4, 0x1 ;  /* 0x0000000407077c11 */ /* 0x000fe2000f8e08ff */
[C---:B------:R-:W-:Y:S01]  /*17d40*/  FMUL.FTZ R146, R13.reuse, R146 ;  /* 0x000000920d927220 */ /* 0x040fe20000410000 */
[----:B------:R-:W-:Y:S01]  /*17d50*/  MOV R10, 0x20 ;  /* 0x00000020000a7802 */ /* 0x000fe20000000f00 */
[----:B------:R-:W-:Y:S01]  /*17d60*/  FMUL.FTZ R147, R13, R147 ;  /* 0x000000930d937220 */ /* 0x000fe20000410000 */
[----:B------:R-:W-:Y:S01]  /*17d70*/  F2FP.F16.F32.PACK_AB R162, R163, R162 ;  /* 0x000000a2a3a2723e */ /* 0x000fe200000000ff */
[----:B------:R1:W-:Y:S01]  /*17d80*/  STS [R7], R160 ;  /* 0x000000a007007388 */ /* 0x0003e20000000800 */
[----:B------:R-:W-:Y:S01]  /*17d90*/  IADD3 R17, R7, -0x10, RZ ;  /* 0xfffffff007117810 */ /* 0x000fe20007ffe0ff */
[----:B------:R-:W-:Y:S01]  /*17da0*/  @UP0 ULDC.64 UR4, c[0x0][0x298] ;  /* 0x0000a60000040ab9 */ /* 0x000fe20000000a00 */
[----:B------:R-:W-:Y:S01]  /*17db0*/  SEL R10, R10, 0xffffffe0, !P1 ;  /* 0xffffffe00a0a7807 */ /* 0x000fe20004800000 */
[----:B------:R1:W-:Y:S01]  /*17dc0*/  STS [R7+0x200], R162 ;  /* 0x000200a207007388 */ /* 0x0003e20000000800 */
[----:B------:R-:W-:Y:S01]  /*17dd0*/  F2FP.F16.F32.PACK_AB R148, R149, R148 ;  /* 0x000000949594723e */ /* 0x000fe200000000ff */
[----:B------:R-:W-:Y:S01]  /*17de0*/  @UP0 UIMAD.WIDE.U32 UR10, UR15, UR4, URZ ;  /* 0x000000040f0a02a5 */ /* 0x000fe2000f8e003f */
[----:B------:R-:W-:Y:S01]  /*17df0*/  F2FP.F16.F32.PACK_AB R150, R151, R150 ;  /* 0x000000969796723e */ /* 0x000fe200000000ff */
[----:B------:R-:W-:Y:S01]  /*17e00*/  FMUL.FTZ R114, R13, R114 ;  /* 0x000000720d727220 */ /* 0x000fe20000410000 */
[----:B------:R-:W-:Y:S01]  /*17e10*/  @P3 IADD3 R17, R7, 0x10, RZ ;  /* 0x0000001007113810 */ /* 0x000fe20007ffe0ff */
[----:B------:R-:W-:Y:S01]  /*17e20*/  FMUL.FTZ R115, R13, R115 ;  /* 0x000000730d737220 */ /* 0x000fe20000410000 */
[----:B------:R-:W-:Y:S01]  /*17e30*/  F2FP.F16.F32.PACK_AB R156, R157, R156 ;  /* 0x0000009c9d9c723e */ /* 0x000fe200000000ff */
[----:B------:R-:W-:Y:S01]  /*17e40*/  FMUL.FTZ R122, R13, R122 ;  /* 0x0000007a0d7a7220 */ /* 0x000fe20000410000 */
[----:B------:R-:W-:Y:S01]  /*17e50*/  F2FP.F16.F32.PACK_AB R158, R159, R158 ;  /* 0x0000009e9f9e723e */ /* 0x000fe200000000ff */
[----:B------:R1:W-:Y:S01]  /*17e60*/  STS [R17], R148 ;  /* 0x0000009411007388 */ /* 0x0003e20000000800 */
[----:B------:R-:W-:Y:S01]  /*17e70*/  F2FP.F16.F32.PACK_AB R152, R153, R152 ;  /* 0x000000989998723e */ /* 0x000fe200000000ff */
[----:B------:R-:W-:Y:S01]  /*17e80*/  FMUL.FTZ R123, R13, R123 ;  /* 0x0000007b0d7b7220 */ /* 0x000fe20000410000 */
[----:B------:R-:W-:Y:S01]  /*17e90*/  F2FP.F16.F32.PACK_AB R154, R155, R154 ;  /* 0x0000009a9b9a723e */ /* 0x000fe200000000ff */
[----:B------:R1:W-:Y:S01]  /*17ea0*/  STS [R17+0x200], R150 ;  /* 0x0002009611007388 */ /* 0x0003e20000000800 */
[----:B------:R-:W-:Y:S01]  /*17eb0*/  F2FP.F16.F32.PACK_AB R68, R69, R68 ;  /* 0x000000444544723e */ /* 0x000fe200000000ff */
[----:B------:R-:W-:Y:S01]  /*17ec0*/  FMUL.FTZ R138, R13, R138 ;  /* 0x0000008a0d8a7220 */ /* 0x000fe20000410000 */
[----:B------:R-:W-:Y:S01]  /*17ed0*/  F2FP.F16.F32.PACK_AB R70, R71, R70 ;  /* 0x000000464746723e */ /* 0x000fe200000000ff */
[----:B------:R1:W-:Y:S01]  /*17ee0*/  STS [R7+0x1000], R156 ;  /* 0x0010009c07007388 */ /* 0x0003e20000000800 */
[----:B------:R-:W-:Y:S01]  /*17ef0*/  IADD3 R15, R7, R10, RZ ;  /* 0x0000000a070f7210 */ /* 0x000fe20007ffe0ff */
[----:B------:R-:W-:Y:S01]  /*17f00*/  FMUL.FTZ R139, R13, R139 ;  /* 0x0000008b0d8b7220 */ /* 0x000fe20000410000 */
[----:B------:R-:W-:Y:S01]  /*17f10*/  F2FP.F16.F32.PACK_AB R80, R81, R80 ;  /* 0x000000505150723e */ /* 0x000fe200000000ff */
[----:B------:R1:W-:Y:S01]  /*17f20*/  STS [R7+0x1200], R158 ;  /* 0x0012009e07007388 */ /* 0x0003e20000000800 */
[----:B------:R-:W-:Y:S01]  /*17f30*/  F2FP.F16.F32.PACK_AB R82, R83, R82 ;  /* 0x000000525352723e */ /* 0x000fe200000000ff */
[----:B------:R-:W-:Y:S01]  /*17f40*/  FMUL.FTZ R130, R13, R130 ;  /* 0x000000820d827220 */ /* 0x000fe20000410000 */
[----:B------:R-:W-:Y:S01]  /*17f50*/  IADD3 R19, R10, R17, RZ ;  /* 0x000000110a137210 */ /* 0x000fe20007ffe0ff */
[----:B------:R1:W-:Y:S01]  /*17f60*/  STS [R17+0x1000], R152 ;  /* 0x0010009811007388 */ /* 0x0003e20000000800 */
[----:B------:R-:W-:Y:S01]  /*17f70*/  F2FP.F16.F32.PACK_AB R72, R73, R72 ;  /* 0x000000484948723e */ /* 0x000fe200000000ff */
[----:B------:R-:W-:Y:S01]  /*17f80*/  FMUL.FTZ R13, R13, R131 ;  /* 0x000000830d0d7220 */ /* 0x000fe20000410000 */
[----:B------:R-:W-:Y:S01]  /*17f90*/  F2FP.F16.F32.PACK_AB R74, R75, R74 ;  /* 0x0000004a4b4a723e */ /* 0x000fe200000000ff */
[----:B------:R1:W-:Y:S01]  /*17fa0*/  STS [R17+0x1200], R154 ;  /* 0x0012009a11007388 */ /* 0x0003e20000000800 */
[----:B------:R-:W-:Y:S01]  /*17fb0*/  F2FP.F16.F32.PACK_AB R76, R77, R76 ;  /* 0x0000004c4d4c723e */ /* 0x000fe200000000ff */
[----:B------:R-:W-:Y:S01]  /*17fc0*/  @UP0 UIMAD UR6, UR15, UR5, UR11 ;  /* 0x000000050f0602a4 */ /* 0x000fe2000f8e020b */
[----:B------:R-:W-:Y:S01]  /*17fd0*/  F2FP.F16.F32.PACK_AB R78, R79, R78 ;  /* 0x0000004e4f4e723e */ /* 0x000fe200000000ff */
[----:B------:R1:W-:Y:S01]  /*17fe0*/  STS [R15], R68 ;  /* 0x000000440f007388 */ /* 0x0003e20000000800 */
[----:B------:R-:W-:-:S02]  /*17ff0*/  F2FP.F16.F32.PACK_AB R84, R85, R84 ;  /* 0x000000545554723e */ /* 0x000fc400000000ff */
[----:B------:R-:W-:Y:S01]  /*18000*/  F2FP.F16.F32.PACK_AB R86, R87, R86 ;  /* 0x000000565756723e */ /* 0x000fe200000000ff */
[----:B------:R1:W-:Y:S01]  /*18010*/  STS [R15+0x200], R70 ;  /* 0x000200460f007388 */ /* 0x0003e20000000800 */
[----:B------:R-:W-:Y:S02]  /*18020*/  F2FP.F16.F32.PACK_AB R96, R97, R96 ;  /* 0x000000606160723e */ /* 0x000fe400000000ff */
[----:B------:R-:W-:Y:S01]  /*18030*/  F2FP.F16.F32.PACK_AB R98, R99, R98 ;  /* 0x000000626362723e */ /* 0x000fe200000000ff */
[----:B------:R1:W-:Y:S01]  /*18040*/  STS [R19], R80 ;  /* 0x0000005013007388 */ /* 0x0003e20000000800 */
        /* <DEDUP_REMOVED lines=19> */
[----:B------:R-:W-:Y:S01]  /*18180*/  PLOP3.LUT P1, PT, PT, PT, UP0, 0x80, 0x0 ;  /* 0x000000000000781c */ /* 0x000fe20003f2f008 */
        /* <DEDUP_REMOVED lines=22> */
[----:B------:R-:W-:-:S03]  /*182f0*/  F2FP.F16.F32.PACK_AB R134, R135, R134 ;  /* 0x000000868786723e */ /* 0x000fc600000000ff */
        /* <DEDUP_REMOVED lines=17> */
.L_x_513:
[----:B------:R-:W-:Y:S01]  /*18410*/  ULDC.U8 UR5, c[0x0][0x3d9] ;  /* 0x0000f64000057ab9 */ /* 0x000fe20000000000 */
[----:B------:R-:W-:Y:S01]  /*18420*/  STS [R7+0x4200], R114 ;  /* 0x0042007207007388 */ /* 0x000fe20000000800 */
[----:B------:R-:W-:Y:S01]  /*18430*/  ISETP.NE.AND P1, PT, RZ, UR5, PT ;  /* 0x00000005ff007c0c */ /* 0x000fe2000bf25270 */
[----:B------:R-:W-:Y:S01]  /*18440*/  ULDC.U8 UR8, c[0x0][0x3d8] ;  /* 0x0000f60000087ab9 */ /* 0x000fe20000000000 */
[----:B------:R-:W3:Y:S01]  /*18450*/  @P0 LDC R25, c[0x0][0x2e8] ;  /* 0x0000ba00ff190b82 */ /* 0x000ee20000000800 */
[----:B------:R-:W-:Y:S01]  /*18460*/  STS [R17+0x4000], R120 ;  /* 0x0040007811007388 */ /* 0x000fe20000000800 */
[----:B------:R-:W-:Y:S01]  /*18470*/  ISETP.NE.AND P6, PT, RZ, UR8, PT ;  /* 0x00000008ff007c0c */ /* 0x000fe2000bfc5270 */
[----:B------:R-:W4:Y:S02]  /*18480*/  @P0 MUFU.LG2 R5, R5 ;  /* 0x0000000500050308 */ /* 0x000f240000000c00 */
[----:B------:R-:W-:Y:S01]  /*18490*/  STS [R17+0x4200], R122 ;  /* 0x0042007a11007388 */ /* 0x000fe20000000800 */
[----:B------:R-:W-:-:S02]  /*184a0*/  ISETP.EQ.AND P6, PT, RZ, UR5, P6 ;  /* 0x00000005ff007c0c */ /* 0x000fc4000b7c2270 */
[----:B------:R-:W1:Y:S01]  /*184b0*/  @P2 LDC R26, c[0x0][0x2e8] ;  /* 0x0000ba00ff1a2b82 */ /* 0x000e620000000800 */
[----:B------:R-:W-:Y:S02]  /*184c0*/  STS [R7+0x5000], R116 ;  /* 0x0050007407007388 */ /* 0x000fe40000000800 */
[----:B------:R-:W1:Y:S02]  /*184d0*/  @P2 MUFU.LG2 R11, R11 ;  /* 0x0000000b000b2308 */ /* 0x000e640000000c00 */
[----:B------:R-:W-:Y:S03]  /*184e0*/  STS [R7+0x5200], R118 ;  /* 0x0052007607007388 */ /* 0x000fe60000000800 */
[----:B------:R-:W2:Y:S01]  /*184f0*/  @P1 LDC.64 R12, c[0x0][0x2c0] ;  /* 0x0000b000ff0c1b82 */ /* 0x000ea20000000a00 */
[----:B------:R-:W-:Y:S02]  /*18500*/  STS [R17+0x5000], R140 ;  /* 0x0050008c11007388 */ /* 0x000fe40000000800 */
[----:B------:R-:W-:-:S02]  /*18510*/  @!P6 PLOP3.LUT P3, PT, PT, PT, PT, 0x8, 0x0 ;  /* 0x000000000000e81c */ /* 0x000fc40003f6e170 */
[----:B------:R-:W-:Y:S01]  /*18520*/  @!P6 CS2R R32, SRZ ;  /* 0x000000000020e805 */ /* 0x000fe2000001ff00 */
[----:B------:R1:W-:Y:S02]  /*18530*/  STS [R17+0x5200], R142 ;  /* 0x0052008e11007388 */ /* 0x0003e40000000800 */
[----:B------:R-:W1:Y:S02]  /*18540*/  S2UR UR4, SR_CTAID.X ;  /* 0x00000000000479c3 */ /* 0x000e640000002500 */
[----:B------:R-:W-:Y:S04]  /*18550*/  STS [R15+0x4000], R136 ;  /* 0x004000880f007388 */ /* 0x000fe80000000800 */
[----:B------:R-:W-:Y:S04]  /*18560*/  STS [R15+0x4200], R138 ;  /* 0x0042008a0f007388 */ /* 0x000fe80000000800 */
[----:B------:R-:W-:Y:S04]  /*18570*/  STS [R19+0x4000], R128 ;  /* 0x0040008013007388 */ /* 0x000fe80000000800 */
[----:B------:R-:W-:Y:S01]  /*18580*/  STS [R19+0x4200], R130 ;  /* 0x0042008213007388 */ /* 0x000fe20000000800 */
[----:B--2---:R-:W-:-:S03]  /*18590*/  @P1 IMAD R27, R13, R12, RZ ;  /* 0x0000000c0d1b1224 */ /* 0x004fc600078e02ff */
[----:B------:R-:W-:Y:S01]  /*185a0*/  STS [R15+0x5000], R124 ;  /* 0x0050007c0f007388 */ /* 0x000fe20000000800 */
[----:B------:R-:W-:Y:S01]  /*185b0*/  LOP3.LUT R13, R8, 0xffffffe0, RZ, 0xc0, !PT ;  /* 0xffffffe0080d7812 */ /* 0x000fe200078ec0ff */
[----:B------:R-:W-:Y:S02]  /*185c0*/  @P1 IMAD.MOV.U32 R8, RZ, RZ, 0x1 ;  /* 0x00000001ff081424 */ /* 0x000fe400078e00ff */
[----:B------:R2:W-:Y:S01]  /*185d0*/  STS [R15+0x5200], R126 ;  /* 0x0052007e0f007388 */ /* 0x0005e20000000800 */
[----:B-1----:R-:W-:-:S03]  /*185e0*/  SHF.R.S32.HI R17, RZ, 0x1f, R10 ;  /* 0x0000001fff117819 */ /* 0x002fc6000001140a */
[----:B------:R1:W-:Y:S01]  /*185f0*/  STS [R19+0x5000], R132 ;  /* 0x0050008413007388 */ /* 0x0003e20000000800 */
[----:B------:R-:W-:Y:S01]  /*18600*/  LEA.HI R10, R17, R10, RZ, 0x2 ;  /* 0x0000000a110a7211 */ /* 0x000fe200078f10ff */
[----:B------:R-:W1:Y:S03]  /*18610*/  S2R R7, SR_CTAID.Y ;  /* 0x0000000000077919 */ /* 0x000e660000002600 */
[----:B------:R-:W-:Y:S01]  /*18620*/  SHF.R.S32.HI R12, RZ, 0x2, R10 ;  /* 0x00000002ff0c7819 */ /* 0x000fe2000001140a */
[----:B------:R-:W1:Y:S01]  /*18630*/  S2R R24, SR_CTAID.Z ;  /* 0x0000000000187919 */ /* 0x000e620000002700 */
[----:B------:R1:W-:Y:S01]  /*18640*/  STS [R19+0x5200], R134 ;  /* 0x0052008613007388 */ /* 0x0003e20000000800 */
[----:B--2---:R-:W2:Y:S01]  /*18650*/  @P1 LDC R15, c[0x0][0x2c0] ;  /* 0x0000b000ff0f1b82 */ /* 0x004ea20000000800 */
[----:B---34-:R-:W-:Y:S05]  /*18660*/  @!P6 BRA `(.L_x_514) ;  /* 0x000000000020e947 */ /* 0x018fea0003800000 */
[----:B------:R-:W3:Y:S01]  /*18670*/  S2UR UR5, SR_CTAID.Y ;  /* 0x00000000000579c3 */ /* 0x000ee20000002600 */
[----:B------:R-:W-:Y:S01]  /*18680*/  ULDC UR7, c[0x0][0x2c4] ;  /* 0x0000b10000077ab9 */ /* 0x000fe20000000800 */
[----:B------:R-:W-:Y:S01]  /*18690*/  PLOP3.LUT P3, PT, PT, PT, PT, 0x80, 0x0 ;  /* 0x000000000000781c */ /* 0x000fe20003f6f070 */
[----:B---3--:R-:W-:-:S04]  /*186a0*/  UIMAD UR5, UR5, UR7, URZ ;  /* 0x00000007050572a4 */ /* 0x008fc8000f8e023f */
[----:B------:R-:W-:-:S04]  /*186b0*/  USEL UR15, UR5, UR15, !UP0 ;  /* 0x0000000f050f7287 */ /* 0x000fc8000c000000 */
[----:B------:R-:W-:Y:S02]  /*186c0*/  USHF.R.S32.HI UR5, URZ, 0x1f, UR15 ;  /* 0x0000001f3f057899 */ /* 0x000fe4000801140f */
[----:B------:R-:W-:-:S04]  /*186d0*/  IMAD.U32 R32, RZ, RZ, UR15 ;  /* 0x0000000fff207e24 */ /* 0x000fc8000f8e00ff */
[----:B------:R-:W-:Y:S02]  /*186e0*/  MOV R33, UR5 ;  /* 0x0000000500217c02 */ /* 0x000fe40008000f00 */
.L_x_514:
[----:B------:R-:W-:Y:S05]  /*186f0*/  @P1 BRA `(.L_x_515) ;  /* 0x0000000000181947 */ /* 0x000fea0003800000 */
[----:B------:R-:W3:Y:S01]  /*18700*/  LDC R27, c[0x0][0x2c4] ;  /* 0x0000b100ff1b7b82 */ /* 0x000ee20000000800 */
[----:B------:R-:W-:Y:S02]  /*18710*/  ISETP.NE.AND P1, PT, RZ, UR8, PT ;  /* 0x00000008ff007c0c */ /* 0x000fe4000bf25270 */
[----:B--2---:R-:W-:-:S05]  /*18720*/  MOV R15, 0x1 ;  /* 0x00000001000f7802 */ /* 0x004fca0000000f00 */
[----:B------:R-:W2:Y:S08]  /*18730*/  LDC R8, c[0x0][0x270] ;  /* 0x00009c00ff087b82 */ /* 0x000eb00000000800 */
[----:B---3--:R-:W2:Y:S02]  /*18740*/  @P1 LDC R27, c[0x0][0x2e4] ;  /* 0x0000b900ff1b1b82 */ /* 0x008ea40000000800 */
[----:B--2---:R-:W-:-:S07]  /*18750*/  IMAD R8, R27, R8, RZ ;  /* 0x000000081b087224 */ /* 0x004fce00078e02ff */
.L_x_515:
[----:B------:R-:W-:Y:S01]  /*18760*/  BAR.SYNC.DEFER_BLOCKING 0x0 ;  /* 0x0000000000007b1d */ /* 0x000fe20000010000 */
[----:B-1----:R-:W-:Y:S01]  /*18770*/  IMAD R7, R7, R8, RZ ;  /* 0x0000000807077224 */ /* 0x002fe200078e02ff */
[----:B------:R-:W-:Y:S01]  /*18780*/  IADD3 R4, -R13, R4, RZ ;  /* 0x000000040d047210 */ /* 0x000fe20007ffe1ff */
[----:B------:R-:W-:Y:S01]  /*18790*/  @P0 FMUL.FTZ R5, R5, 0.69314718246459960938 ;  /* 0x3f31721805050820 */ /* 0x000fe20000410000 */
[----:B------:R-:W-:Y:S01]  /*187a0*/  MOV R8, 0x7f800000 ;  /* 0x7f80000000087802 */ /* 0x000fe20000000f00 */
[----:B------:R-:W-:-:S03]  /*187b0*/  @P2 FMUL.FTZ R28, R11, 0.69314718246459960938 ;  /* 0x3f3172180b1c2820 */ /* 0x000fc60000410000 */
[----:B------:R-:W1:Y:S01]  /*187c0*/  @P5 LDC R31, c[0x0][0x2e8] ;  /* 0x0000ba00ff1f5b82 */ /* 0x000e620000000800 */
[----:B------:R-:W3:Y:S01]  /*187d0*/  @P4 MUFU.LG2 R14, R14 ;  /* 0x0000000e000e4308 */ /* 0x000ee20000000c00 */
[----:B------:R-:W-:Y:S01]  /*187e0*/  LOP3.LUT P6, RZ, R4, 0x3, RZ, 0xc0, !PT ;  /* 0x0000000304ff7812 */ /* 0x000fe200078cc0ff */
[----:B------:R-:W-:Y:S01]  /*187f0*/  @P0 FFMA.FTZ R8, R164, R25, R5 ;  /* 0x00000019a4080223 */ /* 0x000fe20000010005 */
[----:B------:R-:W-:Y:S01]  /*18800*/  SEL R7, R7, RZ, !P3 ;  /* 0x000000ff07077207 */ /* 0x000fe20005800000 */
[----:B--2---:R-:W-:Y:S01]  /*18810*/  IMAD R5, R15, UR4, RZ ;  /* 0x000000040f057c24 */ /* 0x004fe2000f8e02ff */
[----:B------:R-:W-:Y:S01]  /*18820*/  IADD3 R10, R12, 0x20, RZ ;  /* 0x000000200c0a7810 */ /* 0x000fe20007ffe0ff */
[----:B------:R-:W-:Y:S01]  /*18830*/  BSSY B0, `(.L_x_516) ;  /* 0x0000048000007945 */ /* 0x000fe20003800000 */
[----:B------:R-:W2:Y:S01]  /*18840*/  @P4 LDC R29, c[0x0][0x2e8] ;  /* 0x0000ba00ff1d4b82 */ /* 0x000ea20000000800 */
[----:B------:R-:W4:Y:S01]  /*18850*/  @P5 MUFU.LG2 R6, R6 ;  /* 0x0000000600065308 */ /* 0x000f220000000c00 */
[----:B------:R-:W-:Y:S01]  /*18860*/  IMAD R7, R24, R27, R7 ;  /* 0x0000001b18077224 */ /* 0x000fe200078e0207 */
[----:B------:R-:W-:Y:S01]  /*18870*/  SHF.L.U32 R5, R5, 0x7, RZ ;  /* 0x0000000705057819 */ /* 0x000fe200000006ff */
[----:B------:R-:W-:Y:S01]  /*18880*/  IMAD.MOV.U32 R11, RZ, RZ, 0x7f800000 ;  /* 0x7f800000ff0b7424 */ /* 0x000fe200078e00ff */
[----:B------:R-:W-:Y:S01]  /*18890*/  ISETP.GE.AND P1, PT, R10, UR14, PT ;  /* 0x0000000e0a007c0c */ /* 0x000fe2000bf26270 */
[----:B------:R-:W-:-:S02]  /*188a0*/  IMAD.MOV.U32 R10, RZ, RZ, 0x7f800000 ;  /* 0x7f800000ff0a7424 */ /* 0x000fc400078e00ff */
[----:B------:R-:W-:Y:S01]  /*188b0*/  @P2 FFMA.FTZ R10, R3, R26, R28 ;  /* 0x0000001a030a2223 */ /* 0x000fe2000001001c */
[----:B------:R-:W-:Y:S01]  /*188c0*/  IADD3 R4, R12, 0x40, RZ ;  /* 0x000000400c047810 */ /* 0x000fe20007ffe0ff */
[----:B-----5:R1:W2:Y:S01]  /*188d0*/  LDS.128 R20, [R225+0x1800] ;  /* 0x00180000e1147984 */ /* 0x0202a20000000c00 */
[----:B---3--:R-:W-:Y:S01]  /*188e0*/  @P4 FMUL.FTZ R35, R14, 0.69314718246459960938 ;  /* 0x3f3172180e234820 */ /* 0x008fe20000410000 */
[----:B------:R-:W-:Y:S02]  /*188f0*/  IADD3 R14, P3, P2, R5, R32, R7 ;  /* 0x00000020050e7210 */ /* 0x000fe40007a7e007 */
[----:B------:R3:W3:Y:S01]  /*18900*/  LDS.128 R16, [R225+0x3800] ;  /* 0x00380000e1107984 */ /* 0x0006e20000000c00 */
[----:B------:R-:W-:Y:S02]  /*18910*/  SHF.R.S32.HI R27, RZ, 0x1f, R5 ;  /* 0x0000001fff1b7819 */ /* 0x000fe40000011405 */
[----:B------:R-:W-:Y:S01]  /*18920*/  SHF.R.S32.HI R32, RZ, 0x1f, R7 ;  /* 0x0000001fff207819 */ /* 0x000fe20000011407 */
[----:B----4-:R-:W-:Y:S01]  /*18930*/  @P5 FMUL.FTZ R3, R6, 0.69314718246459960938 ;  /* 0x3f31721806035820 */ /* 0x010fe20000410000 */
[----:B------:R-:W-:-:S02]  /*18940*/  MOV R25, 0x7f800000 ;  /* 0x7f80000000197802 */ /* 0x000fc40000000f00 */
[----:B------:R-:W-:Y:S01]  /*18950*/  ISETP.GE.AND P0, PT, R4, UR14, PT ;  /* 0x0000000e04007c0c */ /* 0x000fe2000bf06270 */
[----:B-1----:R-:W-:Y:S01]  /*18960*/  @P5 FFMA.FTZ R11, R2, R31, R3 ;  /* 0x0000001f020b5223 */ /* 0x002fe20000010003 */
[----:B------:R-:W-:Y:S01]  /*18970*/  IADD3.X R32, R27, R33, R32, P3, P2 ;  /* 0x000000211b207210 */ /* 0x000fe20001fe4420 */
[----:B--2---:R-:W-:Y:S01]  /*18980*/  @P4 FFMA.FTZ R25, R0, R29, R35 ;  /* 0x0000001d00194223 */ /* 0x004fe20000010023 */
[----:B------:R-:W-:Y:S09]  /*18990*/  @P6 BRA `(.L_x_517) ;  /* 0x0000000000c46947 */ /* 0x000ff20003800000 */
[----:B------:R-:W1:Y:S02]  /*189a0*/  S2R R2, SR_TID.X ;  /* 0x0000000000027919 */ /* 0x000e640000002100 */
[----:B-1----:R-:W-:-:S04]  /*189b0*/  SHF.R.S32.HI R5, RZ, 0x1f, R2 ;  /* 0x0000001fff057819 */ /* 0x002fc80000011402 */
[----:B------:R-:W-:-:S04]  /*189c0*/  LEA.HI R5, R5, R2, RZ, 0x5 ;  /* 0x0000000205057211 */ /* 0x000fc800078f28ff */
[----:B------:R-:W-:Y:S02]  /*189d0*/  SHF.R.S32.HI R3, RZ, 0x5, R5 ;  /* 0x00000005ff037819 */ /* 0x000fe40000011405 */
[----:B------:R-:W-:Y:S02]  /*189e0*/  LOP3.LUT R5, R5, 0xffffffe0, RZ, 0xc0, !PT ;  /* 0xffffffe005057812 */ /* 0x000fe400078ec0ff */
[----:B------:R-:W-:-:S03]  /*189f0*/  SHF.R.S32.HI R0, RZ, 0x1f, R3 ;  /* 0x0000001fff007819 */ /* 0x000fc60000011403 */
[----:B------:R-:W-:Y:S01]  /*18a00*/  IMAD.IADD R5, R2, 0x1, -R5 ;  /* 0x0000000102057824 */ /* 0x000fe200078e0a05 */
[----:B------:R-:W-:-:S04]  /*18a10*/  LEA.HI R0, R0, R3, RZ, 0x2 ;  /* 0x0000000300007211 */ /* 0x000fc800078f10ff */
[----:B------:R-:W-:Y:S02]  /*18a20*/  SHF.R.S32.HI R2, RZ, 0x1f, R5 ;  /* 0x0000001fff027819 */ /* 0x000fe40000011405 */
[----:B------:R-:W-:Y:S02]  /*18a30*/  LOP3.LUT R0, R0, 0xfffffffc, RZ, 0xc0, !PT ;  /* 0xfffffffc00007812 */ /* 0x000fe400078ec0ff */
[----:B------:R-:W-:-:S03]  /*18a40*/  LEA.HI R2, R2, R5, RZ, 0x2 ;  /* 0x0000000502027211 */ /* 0x000fc600078f10ff */
[----:B------:R-:W-:Y:S01]  /*18a50*/  IMAD.IADD R0, R3, 0x1, -R0 ;  /* 0x0000000103007824 */ /* 0x000fe200078e0a00 */
        /* <DEDUP_REMOVED lines=12> */
[C---:B------:R-:W-:Y:S02]  /*18b20*/  @!P6 IADD3 R29, P2, R31.reuse, R14, RZ ;  /* 0x0000000e1f1de210 */ /* 0x040fe40007f5e0ff */
[----:B------:R-:W2:Y:S02]  /*18b30*/  @!P5 LDC.64 R6, c[0x0][0x2b0] ;  /* 0x0000ac00ff06db82 */ /* 0x000ea40000000a00 */
[----:B------:R-:W-:-:S06]  /*18b40*/  @!P6 LEA.HI.X.SX32 R28, R31, R32, 0x1, P2 ;  /* 0x000000201f1ce211 */ /* 0x000fcc00010f0eff */
[----:B------:R-:W4:Y:S01]  /*18b50*/  @!P4 LDC.64 R4, c[0x0][0x2b0] ;  /* 0x0000ac00ff04cb82 */ /* 0x000f220000000a00 */
[----:B-1----:R-:W-:-:S04]  /*18b60*/  @!P6 LEA R30, P2, R29, R2, 0x2 ;  /* 0x000000021d1ee211 */ /* 0x002fc800078410ff */
[----:B------:R-:W-:Y:S01]  /*18b70*/  @!P6 LEA.HI.X R31, R29, R3, R28, 0x2, P2 ;  /* 0x000000031d1fe211 */ /* 0x000fe200010f141c */
[-C--:B------:R-:W-:Y:S01]  /*18b80*/  @!P4 IMAD R29, R26, R15.reuse, RZ ;  /* 0x0000000f1a1dc224 */ /* 0x080fe200078e02ff */
[C---:B------:R-:W-:Y:S01]  /*18b90*/  @!P5 IADD3 R28, P2, R27.reuse, R14, RZ ;  /* 0x0000000e1b1cd210 */ /* 0x040fe20007f5e0ff */
[----:B------:R-:W1:Y:S01]  /*18ba0*/  @!P3 LDC.64 R2, c[0x0][0x2b0] ;  /* 0x0000ac00ff02bb82 */ /* 0x000e620000000a00 */
[----:B------:R-:W-:Y:S01]  /*18bb0*/  @!P3 IMAD R15, R0, R15, RZ ;  /* 0x0000000f000fb224 */ /* 0x000fe200078e02ff */
[----:B------:R1:W-:Y:S01]  /*18bc0*/  @!P6 STG.E desc[UR22][R30.64], R8 ;  /* 0x000000081e00e986 */ /* 0x0003e2000c101916 */
[----:B------:R-:W-:Y:S02]  /*18bd0*/  @!P5 LEA.HI.X.SX32 R27, R27, R32, 0x1, P2 ;  /* 0x000000201b1bd211 */ /* 0x000fe400010f0eff */
[----:B--2---:R-:W-:-:S04]  /*18be0*/  @!P5 LEA R26, P2, R28, R6, 0x2 ;  /* 0x000000061c1ad211 */ /* 0x004fc800078410ff */
        /* <DEDUP_REMOVED lines=12> */
.L_x_517:
[----:B------:R-:W-:Y:S05]  /*18cb0*/  BSYNC B0 ;  /* 0x0000000000007941 */ /* 0x000fea0003800000 */
.L_x_516:
[----:B--2---:R-:W-:Y:S01]  /*18cc0*/  SHF.R.S32.HI R3, RZ, 0x1f, R24 ;  /* 0x0000001fff037819 */ /* 0x004fe20000011418 */
        /* <DEDUP_REMOVED lines=11> */
[----:B------:R1:W2:Y:S01]  /*18d80*/  LDS.128 R8, [R225+0x2000] ;  /* 0x00200000e1087984 */ /* 0x0002a20000000c00 */
        /* <DEDUP_REMOVED lines=22> */
[----:B--2---:R1:W-:Y:S04]  /*18ef0*/  @!P5 STG.E.128 desc[UR22][R24.64+0x40], R8 ;  /* 0x000040081800d986 */ /* 0x0043e8000c101d16 */
[----:B----4-:R1:W-:Y:S02]  /*18f00*/  @!P4 STG.E.128 desc[UR22][R24.64+0x80], R4 ;  /* 0x000080041800c986 */ /* 0x0103e4000c101d16 */
.L_x_519:
[----:B------:R-:W-:Y:S05]  /*18f10*/  BSYNC B0 ;  /* 0x0000000000007941 */ /* 0x000fea0003800000 */
.L_x_518:
        /* <DEDUP_REMOVED lines=24> */
.L_x_521:
[----:B------:R-:W-:Y:S05]  /*190a0*/  BSYNC B0 ;  /* 0x0000000000007941 */ /* 0x000fea0003800000 */
.L_x_520:
        /* <DEDUP_REMOVED lines=24> */
.L_x_523:
[----:B------:R-:W-:Y:S05]  /*19230*/  BSYNC B0 ;  /* 0x0000000000007941 */ /* 0x000fea0003800000 */
.L_x_522:
        /* <DEDUP_REMOVED lines=19> */
[----:B---3--:R3:W-:Y:S01]  /*19370*/  @!P1 STG.E.128 desc[UR22][R2.64+0x40], R16 ;  /* 0x0000401002009986 */ /* 0x0087e2000c101d16 */
[----:B------:R-:W-:Y:S05]  /*19380*/  @P0 EXIT ;  /* 0x000000000000094d */ /* 0x000fea0003800000 */
[----:B-1----:R-:W-:Y:S01]  /*19390*/  STG.E.128 desc[UR22][R2.64+0x80], R4 ;  /* 0x0000800402007986 */ /* 0x002fe2000c101d16 */
[----:B------:R-:W-:Y:S05]  /*193a0*/  EXIT ;  /* 0x000000000000794d */ /* 0x000fea0003800000 */
.L_x_479:
        /* <DEDUP_REMOVED lines=86> */
.L_x_525:
[----:B------:R-:W-:Y:S05]  /*19910*/  BSYNC B0 ;  /* 0x0000000000007941 */ /* 0x000fea0003800000 */
.L_x_524:
        /* <DEDUP_REMOVED lines=22> */
.L_x_527:
[----:B------:R-:W-:Y:S05]  /*19a80*/  BSYNC B0 ;  /* 0x0000000000007941 */ /* 0x000fea0003800000 */
.L_x_526:
        /* <DEDUP_REMOVED lines=22> */
.L_x_529:
[----:B------:R-:W-:Y:S05]  /*19bf0*/  BSYNC B0 ;  /* 0x0000000000007941 */ /* 0x000fea0003800000 */
.L_x_528:
        /* <DEDUP_REMOVED lines=23> */
.L_x_531:
[----:B------:R-:W-:Y:S05]  /*19d70*/  BSYNC B0 ;  /* 0x0000000000007941 */ /* 0x000fea0003800000 */
.L_x_530:
        /* <DEDUP_REMOVED lines=10> */
.L_x_533:
[----:B------:R-:W-:Y:S05]  /*19e20*/  BSYNC B0 ;  /* 0x0000000000007941 */ /* 0x000fea0003800000 */
.L_x_532:
        /* <DEDUP_REMOVED lines=10> */
.L_x_535:
[----:B------:R-:W-:Y:S05]  /*19ed0*/  BSYNC B0 ;  /* 0x0000000000007941 */ /* 0x000fea0003800000 */
.L_x_534:
        /* <DEDUP_REMOVED lines=10> */
.L_x_537:
[----:B------:R-:W-:Y:S05]  /*19f80*/  BSYNC B0 ;  /* 0x0000000000007941 */ /* 0x000fea0003800000 */
.L_x_536:
        /* <DEDUP_REMOVED lines=10> */
.L_x_538:
        /* <DEDUP_REMOVED lines=13> */
.L_x_1154:


//--------------------- .text._ZN5flash16flash_fwd_kernelI23Flash_fwd_kernel_traitsILi96ELi128ELi64ELi4ELb0ELb0EN7cutlass6half_tE19Flash_kernel_traitsILi96ELi128ELi64ELi4ES3_EELb1ELb1ELb0ELb0ELb0ELb0ELb0ELb1EEEvNS_16Flash_fwd_paramsE --------------------------
	.section	.text._ZN5flash16flash_fwd_kernelI23Flash_fwd_kernel_traitsILi96ELi128ELi64ELi4ELb0ELb0EN7cutlass6half_tE19Flash_kernel_traitsILi96ELi128ELi64ELi4ES3_EELb1ELb1ELb0ELb0ELb0ELb0ELb0ELb1EEEvNS_16Flash_fwd_paramsE,"ax",@progbits
	.align	128
        .global         _ZN5flash16flash_fwd_kernelI23Flash_fwd_kernel_traitsILi96ELi128ELi64ELi4ELb0ELb0EN7cutlass6half_tE19Flash_kernel_traitsILi96ELi128ELi64ELi4ES3_EELb1ELb1ELb0ELb0ELb0ELb0ELb0ELb1EEEvNS_16Flash_fwd_paramsE
        .type           _ZN5flash16flash_fwd_kernelI23Flash_fwd_kernel_traitsILi96ELi128ELi64ELi4ELb0ELb0EN7cutlass6half_tE19Flash_kernel_traitsILi96ELi128ELi64ELi4ES3_EELb1ELb1ELb0ELb0ELb0ELb0ELb0ELb1EEEvNS_16Flash_fwd_paramsE,@function
        .size           _ZN5flash16flash_fwd_kernelI23Flash_fwd_kernel_traitsILi96ELi128ELi64ELi4ELb0ELb0EN7cutlass6half_tE19Flash_kernel_traitsILi96ELi128ELi64ELi4ES3_EELb1ELb1ELb0ELb0ELb0ELb0ELb0ELb1EEEvNS_16Flash_fwd_paramsE,(.L_x_1155 - _ZN5flash16flash_fwd_kernelI23Flash_fwd_kernel_traitsILi96ELi128ELi64ELi4ELb0ELb0EN7cutlass6half_tE19Flash_kernel_traitsILi96ELi128ELi64ELi4ES3_EELb1ELb1ELb0ELb0ELb0ELb0ELb0ELb1EEEvNS_16Flash_fwd_paramsE)
        .other          _ZN5flash16flash_fwd_kernelI23Flash_fwd_kernel_traitsILi96ELi128ELi64ELi4ELb0ELb0EN7cutlass6half_tE19Flash_kernel_traitsILi96ELi128ELi64ELi4ES3_EELb1ELb1ELb0ELb0ELb0ELb0ELb0ELb1EEEvNS_16Flash_fwd_paramsE,@"STO_CUDA_ENTRY STV_DEFAULT"
_ZN5flash16flash_fwd_kernelI23Flash_fwd_kernel_traitsILi96ELi128ELi64ELi4ELb0ELb0EN7cutlass6half_tE19Flash_kernel_traitsILi96ELi128ELi64ELi4ES3_EELb1ELb1ELb0ELb0ELb0ELb0ELb0ELb1EEEvNS_16Flash_fwd_paramsE:
.text._ZN5flash16flash_fwd_kernelI23Flash_fwd_kernel_traitsILi96ELi128ELi64ELi4ELb0ELb0EN7cutlass6half_tE19Flash_kernel_traitsILi96ELi128ELi64ELi4ES3_EELb1ELb1ELb0ELb0ELb0ELb0ELb0ELb1EEEvNS_16Flash_fwd_paramsE:
        /* <DEDUP_REMOVED lines=14> */
[----:B------:R2:W5:Y:S07]  /*00e0*/  @P2 LDG.E.64 R4, desc[UR22][R2.64] ;  /* 0x0000001602042981 */ /* 0x00056e000c1e1b00 */
[----:B------:R-:W-:Y:S01]  /*00f0*/  S2UR UR17, SR_CTAID.Y ;  /* 0x00000000001179c3 */ /* 0x000fe20000002600 */
[----:B------:R-:W-:Y:S01]  /*0100*/  UMOV UR13, 0xffffffff ;  /* 0xffffffff000d7882 */ /* 0x000fe20000000000 */
[----:B------:R-:W-:Y:S01]  /*0110*/  UMOV UR28, URZ ;  /* 0x0000003f001c7c82 */ /* 0x000fe20008000000 */
[----:B------:R-:W-:-:S05]  /*0120*/  ULDC.U8 UR12, c[0x0][0x388] ;  /* 0x0000e200000c7ab9 */ /* 0x000fca0000000000 */
[----:B------:R-:W1:Y:S08]  /*0130*/  S2UR UR4, SR_CTAID.Z ;  /* 0x00000000000479c3 */ /* 0x000e700000002700 */
[----:B------:R-:W5:Y:S01]  /*0140*/  @P2 LDC R0, c[0x0][0x3b0] ;  /* 0x0000ec00ff002b82 */ /* 0x000f620000000800 */
[----:B--2---:R-:W-:Y:S02]  /*0150*/  @P2 IMAD.MOV.U32 R2, RZ, RZ, R9 ;  /* 0x000000ffff022224 */ /* 0x004fe400078e0009 */
[----:B---3--:R-:W-:-:S06]  /*0160*/  @P2 IMAD.MOV.U32 R3, RZ, RZ, R8 ;  /* 0x000000ffff032224 */ /* 0x008fcc00078e0008 */
[----:B------:R-:W2:Y:S01]  /*0170*/  @P2 LDG.E.64 R2, desc[UR22][R2.64] ;  /* 0x0000001602022981 */ /* 0x000ea2000c1e1b00 */
[----:B------:R-:W-:Y:S02]  /*0180*/  UISETP.NE.U32.AND UP2, UPT, UR8, URZ, UPT ;  /* 0x0000003f0800728c */ /* 0x000fe4000bf45070 */
[----:B------:R-:W-:Y:S02]  /*0190*/  UISETP.NE.U32.AND UP1, UPT, UR6, URZ, UPT ;  /* 0x0000003f0600728c */ /* 0x000fe4000bf25070 */
[----:B------:R-:W-:Y:S02]  /*01a0*/  UISETP.NE.AND.EX UP2, UPT, UR9, URZ, UPT, UP2 ;  /* 0x0000003f0900728c */ /* 0x000fe4000bf45320 */
[----:B-1----:R-:W-:Y:S01]  /*01b0*/  ULOP3.LUT UR5, UR4, UR14, UR17, 0xfe, !UPT ;  /* 0x0000000e04057292 */ /* 0x002fe2000f8efe11 */
[----:B------:R-:W-:Y:S01]  /*01c0*/  ULDC.64 UR8, c[0x0][0x2f0] ;  /* 0x0000bc0000087ab9 */ /* 0x000fe20000000a00 */
[----:B------:R-:W-:Y:S02]  /*01d0*/  UISETP.NE.AND.EX UP1, UPT, UR7, URZ, UPT, UP1 ;  /* 0x0000003f0700728c */ /* 0x000fe4000bf25310 */
[----:B------:R-:W-:Y:S01]  /*01e0*/  PLOP3.LUT P0, PT, PT, PT, UP2, 0x80, 0x0 ;  /* 0x000000000000781c */ /* 0x000fe20003f0f028 */
[----:B------:R-:W-:Y:S01]  /*01f0*/  UIMAD.WIDE UR8, UR17, 0x4, UR8 ;  /* 0x00000004110878a5 */ /* 0x000fe2000f8e0208 */
[----:B----4-:R-:W-:Y:S01]  /*0200*/  LOP3.LUT P3, RZ, R151, UR5, RZ, 0xfc, !PT ;  /* 0x0000000597ff7c12 */ /* 0x010fe2000f86fcff */
[----:B------:R-:W-:Y:S01]  /*0210*/  ULDC.U8 UR5, c[0x0][0x3c2] ;  /* 0x0000f08000057ab9 */ /* 0x000fe20000000000 */
[----:B------:R-:W-:Y:S01]  /*0220*/  ULDC.64 UR6, c[0x0][0x2f8] ;  /* 0x0000be0000067ab9 */ /* 0x000fe20000000a00 */
[----:B------:R-:W-:-:S02]  /*0230*/  UISETP.NE.AND UP3, UPT, UR5, URZ, UPT ;  /* 0x0000003f0500728c */ /* 0x000fc4000bf65270 */
[----:B------:R-:W-:Y:S02]  /*0240*/  UISETP.EQ.U32.AND UP0, UPT, UR6, URZ, UPT ;  /* 0x0000003f0600728c */ /* 0x000fe4000bf02070 */
[----:B------:R-:W-:Y:S02]  /*0250*/  @UP1 ULDC.64 UR10, c[0x0][0x300] ;  /* 0x0000c000000a1ab9 */ /* 0x000fe40000000a00 */
[----:B------:R-:W-:Y:S02]  /*0260*/  UISETP.EQ.OR.EX UP0, UPT, UR7, URZ, !UP3, UP0 ;  /* 0x0000003f0700728c */ /* 0x000fe4000df02700 */
[----:B------:R-:W-:Y:S02]  /*0270*/  @UP1 UIMAD.WIDE UR10, UR17, 0x4, UR10 ;  /* 0x00000004110a18a5 */ /* 0x000fe4000f8e020a */
[----:B------:R-:W1:Y:S01]  /*0280*/  @!P3 LDC.64 R6, c[0x0][0x3b8] ;  /* 0x0000ee00ff06bb82 */ /* 0x000e620000000a00 */
[----:B-----5:R-:W-:Y:S02]  /*0290*/  @P2 R2UR UR26, R4 ;  /* 0x00000000041a22ca */ /* 0x020fe400000e0000 */
[----:B------:R-:W-:-:S11]  /*02a0*/  @P2 R2UR UR27, R5 ;  /* 0x00000000051b22ca */ /* 0x000fd600000e0000 */
[----:B------:R-:W-:Y:S02]  /*02b0*/  IMAD.U32 R4, RZ, RZ, UR26 ;  /* 0x0000001aff047e24 */ /* 0x000fe4000f8e00ff */
[----:B------:R-:W-:-:S05]  /*02c0*/  IMAD.U32 R5, RZ, RZ, UR27 ;  /* 0x0000001bff057e24 */ /* 0x000fca000f8e00ff */
[----:B-1----:R1:W-:Y:S01]  /*02d0*/  @!P3 STG.E.64 desc[UR22][R6.64], R4 ;  /* 0x000000040600b986 */ /* 0x0023e2000c101b16 */
[----:B--2---:R-:W-:Y:S01]  /*02e0*/  @P2 IADD3 R9, P1, R2, R0, RZ ;  /* 0x0000000002092210 */ /* 0x004fe20007f3e0ff */
[----:B------:R-:W-:-:S04]  /*02f0*/  IMAD.U32 R2, RZ, RZ, UR8 ;  /* 0x00000008ff027e24 */ /* 0x000fc8000f8e00ff */
[----:B------:R-:W-:Y:S01]  /*0300*/  @P2 IMAD.X R8, RZ, RZ, R3, P1 ;  /* 0x000000ffff082224 */ /* 0x000fe200008e0603 */
[----:B------:R-:W-:Y:S01]  /*0310*/  PLOP3.LUT P1, PT, PT, PT, UP1, 0x80, 0x0 ;  /* 0x000000000000781c */ /* 0x000fe20003f2f018 */
[----:B------:R-:W-:Y:S01]  /*0320*/  IMAD.U32 R3, RZ, RZ, UR9 ;  /* 0x00000009ff037e24 */ /* 0x000fe2000f8e00ff */
[----:B------:R-:W-:Y:S01]  /*0330*/  ULDC.64 UR8, c[0x0][0x2f8] ;  /* 0x0000be0000087ab9 */ /* 0x000fe20000000a00 */
[----:B-1----:R-:W-:Y:S02]  /*0340*/  @!P3 IMAD.MOV.U32 R4, RZ, RZ, R9 ;  /* 0x000000ffff04b224 */ /* 0x002fe400078e0009 */
[----:B------:R-:W-:-:S05]  /*0350*/  @!P3 IMAD.MOV.U32 R5, RZ, RZ, R8 ;  /* 0x000000ffff05b224 */ /* 0x000fca00078e0008 */
[----:B------:R1:W-:Y:S01]  /*0360*/  @!P3 STG.E.64 desc[UR22][R6.64+0x8], R4 ;  /* 0x000008040600b986 */ /* 0x0003e2000c101b16 */
[----:B------:R-:W-:Y:S01]  /*0370*/  PLOP3.LUT P2, PT, PT, PT, UP0, 0x80, 0x0 ;  /* 0x000000000000781c */ /* 0x000fe20003f4f008 */
[----:B------:R-:W-:Y:S02]  /*0380*/  UIMAD.WIDE UR8, UR17, 0x4, UR8 ;  /* 0x00000004110878a5 */ /* 0x000fe4000f8e0208 */
[----:B-1----:R-:W2:Y:S04]  /*0390*/  @P0 LDG.E R6, desc[UR22][R2.64] ;  /* 0x0000001602060981 */ /* 0x002ea8000c1e1900 */
[----:B------:R1:W3:Y:S02]  /*03a0*/  @P0 LDG.E R5, desc[UR22][R2.64+0x4] ;  /* 0x0000041602050981 */ /* 0x0002e4000c1e1900 */
[----:B-1----:R-:W-:-:S02]  /*03b0*/  IMAD.U32 R2, RZ, RZ, UR10 ;  /* 0x0000000aff027e24 */ /* 0x002fc4000f8e00ff */
[----:B------:R-:W-:-:S05]  /*03c0*/  IMAD.U32 R3, RZ, RZ, UR11 ;  /* 0x0000000bff037e24 */ /* 0x000fca000f8e00ff */
[----:B------:R1:W4:Y:S02]  /*03d0*/  @P1 LDG.E R0, desc[UR22][R2.64] ;  /* 0x0000001602001981 */ /* 0x000324000c1e1900 */
[----:B-1----:R-:W-:Y:S02]  /*03e0*/  IMAD.U32 R2, RZ, RZ, UR8 ;  /* 0x00000008ff027e24 */ /* 0x002fe4000f8e00ff */
[----:B------:R-:W-:-:S05]  /*03f0*/  IMAD.U32 R3, RZ, RZ, UR9 ;  /* 0x00000009ff037e24 */ /* 0x000fca000f8e00ff */
[----:B------:R-:W5:Y:S01]  /*0400*/  @!P2 LDG.E R4, desc[UR22][R2.64] ;  /* 0x000000160204a981 */ /* 0x000f62000c1e1900 */
[----:B------:R-:W-:Y:S01]  /*0410*/  SHF.R.S32.HI R24, RZ, 0x1f, R151 ;  /* 0x0000001fff187819 */ /* 0x000fe20000011497 */
[----:B------:R-:W-:-:S03]  /*0420*/  UMOV UR8, 0xffffffff ;  /* 0xffffffff00087882 */ /* 0x000fc60000000000 */
[----:B------:R-:W-:Y:S02]  /*0430*/  LEA.HI R18, R24, R151, RZ, 0x5 ;  /* 0x0000009718127211 */ /* 0x000fe400078f28ff */
[----:B--2---:R-:W-:Y:S02]  /*0440*/  @P0 R2UR UR13, R6 ;  /* 0x00000000060d02ca */ /* 0x004fe400000e0000 */
[----:B---3--:R-:W-:Y:S02]  /*0450*/  @P0 R2UR UR15, R5 ;  /* 0x00000000050f02ca */ /* 0x008fe400000e0000 */
[----:B------:R-:W-:-:S04]  /*0460*/  ISETP.NE.U32.AND P0, PT, RZ, UR6, PT ;  /* 0x00000006ff007c0c */ /* 0x000fc8000bf05070 */
[----:B------:R-:W-:-:S07]  /*0470*/  ISETP.NE.AND.EX P0, PT, RZ, UR7, PT, P0 ;  /* 0x00000007ff007c0c */ /* 0x000fce000bf05300 */
[----:B------:R-:W-:-:S07]  /*0480*/  @UP2 UIADD3 UR15, UR15, -UR13, URZ ;  /* 0x8000000d0f0f2290 */ /* 0x000fce000fffe03f */
[----:B------:R-:W-:Y:S01]  /*0490*/  @!UP2 ULDC UR15, c[0x0][0x2c4] ;  /* 0x0000b100000faab9 */ /* 0x000fe20000000800 */
[----:B----4-:R-:W-:Y:S02]  /*04a0*/  @P1 R2UR UR28, R0 ;  /* 0x00000000001c12ca */ /* 0x010fe400000e0000 */
[----:B------:R-:W-:-:S05]  /*04b0*/  LOP3.LUT R0, R18, 0xffffffe0, RZ, 0xc0, !PT ;  /* 0xffffffe012007812 */ /* 0x000fca00078ec0ff */
[----:B------:R-:W-:Y:S01]  /*04c0*/  IMAD.IADD R17, R151, 0x1, -R0 ;  /* 0x0000000197117824 */ /* 0x000fe200078e0a00 */
[----:B-----5:R-:W-:Y:S01]  /*04d0*/  @!P2 R2UR UR8, R4 ;  /* 0x000000000408a2ca */ /* 0x020fe200000e0000 */
[----:B------:R-:W-:-:S14]  /*04e0*/  @!P0 BRA `(.L_x_539) ;  /* 0x00000000001c8947 */ /* 0x000fdc0003800000 */
[----:B------:R-:W-:-:S13]  /*04f0*/  PLOP3.LUT P0, PT, PT, PT, UP3, 0x80, 0x0 ;  /* 0x000000000000781c */ /* 0x000fda0003f0f038 */
[----:B------:R-:W2:Y:S04]  /*0500*/  @P0 LDG.E R0, desc[UR22][R2.64+0x4] ;  /* 0x0000041602000981 */ /* 0x000ea8000c1e1900 */
[----:B------:R-:W3:Y:S01]  /*0510*/  @!P0 LDG.E R2, desc[UR22][R2.64] ;  /* 0x0000001602028981 */ /* 0x000ee2000c1e1900 */
[----:B--2---:R-:W-:-:S13]  /*0520*/  @P0 R2UR UR5, R0 ;  /* 0x00000000000502ca */ /* 0x004fda00000e0000 */
[----:B------:R-:W-:-:S07]  /*0530*/  @UP3 UIADD3 UR5, UR5, -UR8, URZ ;  /* 0x8000000805053290 */ /* 0x000fce000fffe03f */
[----:B---3--:R-:W-:Y:S01]  /*0540*/  @!P0 R2UR UR5, R2 ;  /* 0x00000000020582ca */ /* 0x008fe200000e0000 */
[----:B------:R-:W-:-:S14]  /*0550*/  BRA `(.L_x_540) ;  /* 0x0000000000047947 */ /* 0x000fdc0003800000 */
.L_x_539:
[----:B------:R-:W-:-:S05]  /*0560*/  ULDC UR5, c[0x0][0x2c8] ;  /* 0x0000b20000057ab9 */ /* 0x000fca0000000800 */
.L_x_540:
        /* <DEDUP_REMOVED lines=39> */
[----:B------:R-:W-:Y:S01]  /*07e0*/  LEA.HI R26, R24, R151, RZ, 0x3 ;  /* 0x00000097181a7211 */ /* 0x000fe200078f18ff */
[----:B------:R-:W-:Y:S01]  /*07f0*/  ULDC UR9, c[0x0][0x270] ;  /* 0x00009c0000097ab9 */ /* 0x000fe20000000800 */
[----:B------:R-:W-:Y:S01]  /*0800*/  UIADD3 UR5, -UR24, UR15, URZ ;  /* 0x0000000f18057290 */ /* 0x000fe2000fffe13f */
[----:B------:R-:W-:Y:S01]  /*0810*/  SHF.R.S32.HI R135, RZ, 0x5, R18 ;  /* 0x00000005ff877819 */ /* 0x000fe20000011412 */
[----:B------:R-:W-:Y:S01]  /*0820*/  UIMAD UR9, UR17, UR9, UR4 ;  /* 0x00000009110972a4 */ /* 0x000fe2000f8e0204 */
[----:B------:R-:W-:Y:S01]  /*0830*/  SHF.R.S32.HI R21, RZ, 0x3, R26 ;  /* 0x00000003ff157819 */ /* 0x000fe2000001141a */
[----:B------:R-:W-:Y:S01]  /*0840*/  UISETP.NE.AND UP0, UPT, UR8, -0x1, UPT ;  /* 0xffffffff0800788c */ /* 0x000fe2000bf05270 */
[----:B------:R-:W-:Y:S01]  /*0850*/  IMAD.U32 R10, RZ, RZ, UR14 ;  /* 0x0000000eff0a7e24 */ /* 0x000fe2000f8e00ff */
[----:B------:R-:W-:-:S02]  /*0860*/  ULDC UR19, c[0x0][0x2d8] ;  /* 0x0000b60000137ab9 */ /* 0x000fc40000000800 */
[----:B------:R-:W-:Y:S01]  /*0870*/  @UP1 ULDC.64 UR6, c[0x0][0x240] ;  /* 0x0000900000061ab9 */ /* 0x000fe20000000a00 */
[----:B------:R-:W-:Y:S02]  /*0880*/  @!UP1 USHF.R.S32.HI UR10, URZ, 0x1f, UR17 ;  /* 0x0000001f3f0a9899 */ /* 0x000fe40008011411 */
[----:B------:R-:W-:Y:S02]  /*0890*/  @UP1 UIMAD.WIDE.U32 UR30, UR13, UR6, URZ ;  /* 0x000000060d1e12a5 */ /* 0x000fe4000f8e003f */
[----:B------:R-:W-:Y:S02]  /*08a0*/  USHF.L.U32 UR6, UR9, 0x5, URZ ;  /* 0x0000000509067899 */ /* 0x000fe4000800063f */
[----:B------:R-:W-:Y:S02]  /*08b0*/  @UP1 UIMAD UR16, UR13, UR7, UR31 ;  /* 0x000000070d1012a4 */ /* 0x000fe4000f8e021f */
[----:B------:R-:W-:Y:S01]  /*08c0*/  USHF.R.S32.HI UR11, URZ, 0x1f, UR6 ;  /* 0x0000001f3f0b7899 */ /* 0x000fe20008011406 */
[----:B-1----:R-:W-:Y:S01]  /*08d0*/  IABS R4, R13 ;  /* 0x0000000d00047213 */ /* 0x002fe20000000000 */
[----:B------:R-:W-:Y:S01]  /*08e0*/  @UP0 UIADD3 UR33, UR28, UR8, URZ ;  /* 0x000000081c210290 */ /* 0x000fe2000fffe03f */
[----:B------:R-:W-:Y:S01]  /*08f0*/  IADD3 R155, P2, P0, R9, UR6, R17 ;  /* 0x00000006099b7c10 */ /* 0x000fe2000f85e011 */
[----:B------:R-:W-:Y:S01]  /*0900*/  @!UP1 ULDC.64 UR6, c[0x0][0x228] ;  /* 0x00008a0000069ab9 */ /* 0x000fe20000000a00 */
[----:B------:R-:W1:Y:S01]  /*0910*/  I2F.RP R2, R4 ;  /* 0x0000000400027306 */ /* 0x000e620000209400 */
[----:B------:R-:W-:-:S02]  /*0920*/  @!UP1 UIMAD UR10, UR10, UR6, URZ ;  /* 0x000000060a0a92a4 */ /* 0x000fc4000f8e023f */
[----:B------:R3:W-:Y:S01]  /*0930*/  STL [R1+0x1b0], R155 ;  /* 0x0001b09b01007387 */ /* 0x0007e20000100800 */
[----:B------:R-:W-:Y:S01]  /*0940*/  @!UP1 UIMAD.WIDE.U32 UR36, UR17, UR6, URZ ;  /* 0x00000006112492a5 */ /* 0x000fe2000f8e003f */
[----:B--2---:R-:W-:Y:S01]  /*0950*/  IABS R5, R5 ;  /* 0x0000000500057213 */ /* 0x004fe20000000000 */
[----:B------:R-:W-:Y:S01]  /*0960*/  @!UP1 UIMAD UR7, UR17, UR7, UR10 ;  /* 0x00000007110792a4 */ /* 0x000fe2000f8e020a */
[----:B------:R-:W-:Y:S02]  /*0970*/  ULDC UR6, c[0x0][0x2d4] ;  /* 0x0000b50000067ab9 */ /* 0x000fe40000000800 */
[----:B------:R-:W-:Y:S02]  /*0980*/  UIMAD UR6, UR9, UR6, UR24 ;  /* 0x00000006090672a4 */ /* 0x000fe4000f8e0218 */
[----:B------:R-:W-:Y:S02]  /*0990*/  @!UP1 UIADD3 UR16, UR37, UR7, URZ ;  /* 0x0000000725109290 */ /* 0x000fe4000fffe03f */
[----:B------:R-:W-:Y:S01]  /*09a0*/  UIMAD UR21, UR6, UR19, URZ ;  /* 0x00000013061572a4 */ /* 0x000fe2000f8e023f */
[----:B-1----:R-:W1:Y:S01]  /*09b0*/  MUFU.RCP R2, R2 ;  /* 0x0000000200027308 */ /* 0x002e620000001000 */
[----:B------:R-:W-:Y:S01]  /*09c0*/  @!UP1 UMOV UR30, UR36 ;  /* 0x00000024001e9c82 */ /* 0x000fe20008000000 */
[----:B-1----:R-:W-:-:S06]  /*09d0*/  VIADD R2, R2, 0xffffffe ;  /* 0x0ffffffe02027836 */ /* 0x002fcc0000000000 */
[----:B------:R-:W1:Y:S02]  /*09e0*/  F2I.FTZ.U32.TRUNC.NTZ R3, R2 ;  /* 0x0000000200037305 */ /* 0x000e64000021f000 */
[----:B-1----:R-:W-:Y:S02]  /*09f0*/  IMAD.MOV R0, RZ, RZ, -R3 ;  /* 0x000000ffff007224 */ /* 0x002fe400078e0a03 */
[----:B------:R-:W-:Y:S02]  /*0a00*/  IMAD.MOV.U32 R2, RZ, RZ, RZ ;  /* 0x000000ffff027224 */ /* 0x000fe400078e00ff */
[----:B------:R-:W-:-:S04]  /*0a10*/  IMAD R0, R0, R4, RZ ;  /* 0x0000000400007224 */ /* 0x000fc800078e02ff */
[----:B------:R-:W-:-:S04]  /*0a20*/  IMAD.HI.U32 R2, R3, R0, R2 ;  /* 0x0000000003027227 */ /* 0x000fc800078e0002 */
[----:B------:R-:W-:Y:S01]  /*0a30*/  IMAD.MOV.U32 R3, RZ, RZ, R5 ;  /* 0x000000ffff037224 */ /* 0x000fe200078e0005 */
[----:B------:R-:W-:-:S03]  /*0a40*/  LEA.HI R5, R24, R151, RZ, 0x2 ;  /* 0x0000009718057211 */ /* 0x000fc600078f10ff */
[----:B------:R-:W-:Y:S01]  /*0a50*/  IMAD.HI.U32 R6, R2, R3, RZ ;  /* 0x0000000302067227 */ /* 0x000fe200078e00ff */
[----:B------:R-:W-:-:S03]  /*0a60*/  SHF.R.S32.HI R2, RZ, 0x2, R5 ;  /* 0x00000002ff027819 */ /* 0x000fc60000011405 */
[----:B------:R-:W-:-:S04]  /*0a70*/  IMAD.MOV R0, RZ, RZ, -R6 ;  /* 0x000000ffff007224 */ /* 0x000fc800078e0a06 */
[----:B------:R-:W-:Y:S02]  /*0a80*/  IMAD R0, R4, R0, R3 ;  /* 0x0000000004007224 */ /* 0x000fe400078e0203 */
[----:B------:R-:W-:-:S03]  /*0a90*/  VIADD R3, R2, 0x40 ;  /* 0x0000004002037836 */ /* 0x000fc60000000000 */
[----:B------:R-:W-:Y:S02]  /*0aa0*/  ISETP.GT.U32.AND P3, PT, R4, R0, PT ;  /* 0x000000000400720c */ /* 0x000fe40003f64070 */
[----:B------:R-:W-:Y:S02]  /*0ab0*/  ISETP.GE.AND P1, PT, R3, UR5, PT ;  /* 0x0000000503007c0c */ /* 0x000fe4000bf26270 */
[----:B------:R-:W-:-:S04]  /*0ac0*/  SHF.R.S32.HI R3, RZ, 0x1f, R17 ;  /* 0x0000001fff037819 */ /* 0x000fc80000011411 */
[----:B------:R-:W-:Y:S01]  /*0ad0*/  IADD3.X R152, R8, UR11, R3, P2, P0 ;  /* 0x0000000b08987c10 */ /* 0x000fe200097e0403 */
[----:B------:R-:W-:Y:S01]  /*0ae0*/  @UP0 ULDC.64 UR10, c[0x0][0x248] ;  /* 0x00009200000a0ab9 */ /* 0x000fe20000000a00 */
[----:B------:R-:W-:Y:S01]  /*0af0*/  PLOP3.LUT P0, PT, PT, PT, UP0, 0x80, 0x0 ;  /* 0x000000000000781c */ /* 0x000fe20003f0f008 */
[----:B------:R-:W-:Y:S01]  /*0b00*/  @UP0 UIMAD.WIDE.U32 UR34, UR33, UR10, URZ ;  /* 0x0000000a212202a5 */ /* 0x000fe2000f8e003f */
[----:B------:R-:W-:Y:S01]  /*0b10*/  SHF.R.S32.HI R3, RZ, 0x1f, R2 ;  /* 0x0000001fff037819 */ /* 0x000fe20000011402 */
[----:B------:R-:W-:Y:S01]  /*0b20*/  @!P3 IMAD.IADD R0, R0, 0x1, -R4 ;  /* 0x000000010000b824 */ /* 0x000fe200078e0a04 */
[----:B------:R-:W-:-:S04]  /*0b30*/  @UP0 UIMAD UR33, UR33, UR11, URZ ;  /* 0x0000000b212102a4 */ /* 0x000fc8000f8e023f */
[----:B------:R-:W-:Y:S01]  /*0b40*/  ISETP.GE.U32.AND P4, PT, R0, R4, PT ;  /* 0x000000040000720c */ /* 0x000fe20003f86070 */
[----:B------:R-:W-:Y:S01]  /*0b50*/  @UP0 UIADD3 UR33, UR35, UR33, URZ ;  /* 0x0000002123210290 */ /* 0x000fe2000fffe03f */
[C---:B------:R-:W-:Y:S02]  /*0b60*/  LOP3.LUT R4, R5.reuse, 0xfffffffc, RZ, 0xc0, !PT ;  /* 0xfffffffc05047812 */ /* 0x040fe400078ec0ff */
[----:B------:R-:W-:Y:S01]  /*0b70*/  LEA.HI R0, R5, R2, RZ, 0x1 ;  /* 0x0000000205007211 */ /* 0x000fe200078f08ff */
[----:B------:R-:W-:Y:S02]  /*0b80*/  IMAD.SHL.U32 R5, R21, 0x40, RZ ;  /* 0x0000004015057824 */ /* 0x000fe400078e00ff */
[----:B------:R-:W-:-:S04]  /*0b90*/  IMAD.IADD R4, R151, 0x1, -R4 ;  /* 0x0000000197047824 */ /* 0x000fc800078e0a04 */
[----:B------:R-:W-:Y:S01]  /*0ba0*/  IMAD.SHL.U32 R132, R4, 0x8, RZ ;  /* 0x0000000804847824 */ /* 0x000fe200078e00ff */
[----:B------:R-:W-:Y:S02]  /*0bb0*/  LOP3.LUT R4, R0, 0x7fffffe, RZ, 0xc0, !PT ;  /* 0x07fffffe00047812 */ /* 0x000fe400078ec0ff */
[----:B------:R-:W-:-:S03]  /*0bc0*/  LOP3.LUT R0, R5, 0xc0, RZ, 0xc0, !PT ;  /* 0x000000c005007812 */ /* 0x000fc600078ec0ff */
[----:B------:R-:W-:Y:S01]  /*0bd0*/  IMAD.IADD R8, R2, 0x1, -R4 ;  /* 0x0000000102087824 */ /* 0x000fe200078e0a04 */
[----:B---3--:R-:W-:Y:S06]  /*0be0*/  @P0 BRA `(.L_x_542) ;  /* 0x0000000000300947 */ /* 0x008fec0003800000 */
        /* <DEDUP_REMOVED lines=12> */
.L_x_542:
[----:B------:R-:W-:Y:S01]  /*0cb0*/  @UP0 UIADD3 UR31, UR28, UR8, URZ ;  /* 0x000000081c1f0290 */ /* 0x000fe2000fffe03f */
[----:B------:R-:W-:Y:S01]  /*0cc0*/  LOP3.LUT R12, R13, UR4, RZ, 0x3c, !PT ;  /* 0x000000040d0c7c12 */ /* 0x000fe2000f8e3cff */
[----:B------:R-:W-:Y:S01]  /*0cd0*/  USHF.R.S32.HI UR29, URZ, 0x1f, UR4 ;  /* 0x0000001f3f1d7899 */ /* 0x000fe20008011404 */
[--C-:B------:R-:W-:Y:S01]  /*0ce0*/  SHF.R.S32.HI R133, RZ, 0x1f, R132.reuse ;  /* 0x0000001fff857819 */ /* 0x100fe20000011484 */
[----:B------:R-:W-:Y:S01]  /*0cf0*/  @UP0 ULDC.64 UR8, c[0x0][0x250] ;  /* 0x0000940000080ab9 */ /* 0x000fe20000000a00 */
[----:B------:R-:W-:Y:S01]  /*0d00*/  LOP3.LUT R9, R0, 0x18, R132, 0xf8, !PT ;  /* 0x0000001800097812 */ /* 0x000fe200078ef884 */
[----:B------:R-:W-:Y:S01]  /*0d10*/  @UP0 UIMAD.WIDE.U32 UR6, UR31, UR8, URZ ;  /* 0x000000081f0602a5 */ /* 0x000fe2000f8e003f */
[----:B------:R-:W-:Y:S01]  /*0d20*/  SHF.R.U32.HI R7, RZ, 0x3, R0 ;  /* 0x00000003ff077819 */ /* 0x000fe20000011600 */
[----:B------:R-:W-:-:S04]  /*0d30*/  @UP0 UIMAD UR31, UR31, UR9, URZ ;  /* 0x000000091f1f02a4 */ /* 0x000fc8000f8e023f */
[----:B------:R-:W-:Y:S01]  /*0d40*/  @UP0 UIADD3 UR31, UR7, UR31, URZ ;  /* 0x0000001f071f0290 */ /* 0x000fe2000fffe03f */
[----:B------:R-:W-:Y:S01]  /*0d50*/  @UP0 UMOV UR32, UR6 ;  /* 0x0000000600200c82 */ /* 0x000fe20008000000 */
[----:B------:R-:W-:Y:S10]  /*0d60*/  @P0 BRA `(.L_x_543) ;  /* 0x0000000000340947 */ /* 0x000ff40003800000 */
        /* <DEDUP_REMOVED lines=13> */
.L_x_543:
[----:B------:R-:W-:Y:S01]  /*0e40*/  IMAD R0, R3, UR10, RZ ;  /* 0x0000000a03007c24 */ /* 0x000fe2000f8e02ff */
[----:B------:R-:W-:Y:S01]  /*0e50*/  LOP3.LUT R9, R9, R7, RZ, 0x3c, !PT ;  /* 0x0000000709097212 */ /* 0x000fe200078e3cff */
[----:B------:R-:W-:Y:S01]  /*0e60*/  IMAD.WIDE.U32 R4, R2, UR10, R132 ;  /* 0x0000000a02047c25 */ /* 0x000fe2000f8e0084 */
[----:B------:R-:W-:Y:S01]  /*0e70*/  @!P3 IADD3 R6, R6, 0x1, RZ ;  /* 0x000000010606b810 */ /* 0x000fe20007ffe0ff */
[----:B------:R-:W-:Y:S01]  /*0e80*/  ULDC.64 UR6, c[0x0][0x258] ;  /* 0x0000960000067ab9 */ /* 0x000fe20000000a00 */
[----:B------:R-:W-:Y:S01]  /*0e90*/  ISETP.GE.AND P2, PT, R12, RZ, PT ;  /* 0x000000ff0c00720c */ /* 0x000fe20003f46270 */
[----:B------:R-:W-:Y:S01]  /*0ea0*/  IMAD R7, R135, 0x8, R8 ;  /* 0x0000000887077824 */ /* 0x000fe200078e0208 */
[----:B------:R-:W-:Y:S01]  /*0eb0*/  IADD3 R8, P0, R4, UR34, RZ ;  /* 0x0000002204087c10 */ /* 0x000fe2000ff1e0ff */
[----:B------:R-:W-:Y:S01]  /*0ec0*/  IMAD R0, R2, UR11, R0 ;  /* 0x0000000b02007c24 */ /* 0x000fe2000f8e0200 */
[----:B------:R-:W-:Y:S01]  /*0ed0*/  @P4 IADD3 R6, R6, 0x1, RZ ;  /* 0x0000000106064810 */ /* 0x000fe20007ffe0ff */
[----:B------:R-:W-:Y:S01]  /*0ee0*/  IMAD.U32 R195, R7, 0x20, R9 ;  /* 0x0000002007c37824 */ /* 0x000fe200078e0009 */
[----:B------:R-:W-:Y:S01]  /*0ef0*/  UIMAD UR29, UR29, UR6, URZ ;  /* 0x000000061d1d72a4 */ /* 0x000fe2000f8e023f */
[----:B------:R-:W-:Y:S01]  /*0f00*/  IMAD R7, R3, UR8, RZ ;  /* 0x0000000803077c24 */ /* 0x000fe2000f8e02ff */
[----:B------:R-:W-:Y:S01]  /*0f10*/  IADD3.X R9, R5, UR33, R0, P0, !PT ;  /* 0x0000002105097c10 */ /* 0x000fe200087fe400 */
[----:B------:R-:W-:Y:S01]  /*0f20*/  IMAD.WIDE.U32 R4, R2, UR8, R132 ;  /* 0x0000000802047c25 */ /* 0x000fe2000f8e0084 */
[----:B------:R-:W-:Y:S01]  /*0f30*/  ISETP.NE.AND P0, PT, R13, RZ, PT ;  /* 0x000000ff0d00720c */ /* 0x000fe20003f05270 */
[----:B------:R-:W-:Y:S01]  /*0f40*/  UIMAD UR29, UR4, UR7, UR29 ;  /* 0x00000007041d72a4 */ /* 0x000fe2000f8e021d */
[----:B------:R-:W1:Y:S01]  /*0f50*/  S2UR UR28, SR_CgaCtaId ;  /* 0x00000000001c79c3 */ /* 0x000e620000008800 */
[----:B------:R-:W-:Y:S01]  /*0f60*/  IMAD.MOV.U32 R0, RZ, RZ, R6 ;  /* 0x000000ffff007224 */ /* 0x000fe200078e0006 */
[----:B------:R-:W-:Y:S01]  /*0f70*/  IADD3 R6, P3, R4, UR32, RZ ;  /* 0x0000002004067c10 */ /* 0x000fe2000ff7e0ff */
[----:B------:R-:W-:Y:S01]  /*0f80*/  IMAD R7, R2, UR9, R7 ;  /* 0x0000000902077c24 */ /* 0x000fe2000f8e0207 */
[----:B------:R-:W-:Y:S01]  /*0f90*/  IADD3 R153, R132, 0x40, RZ ;  /* 0x0000004084997810 */ /* 0x000fe20007ffe0ff */
[----:B------:R-:W-:Y:S01]  /*0fa0*/  IMAD.U32 R14, RZ, RZ, UR6 ;  /* 0x00000006ff0e7e24 */ /* 0x000fe2000f8e00ff */
[----:B------:R-:W-:Y:S01]  /*0fb0*/  @!P2 IADD3 R0, -R0, RZ, RZ ;  /* 0x000000ff0000a210 */ /* 0x000fe20007ffe1ff */
[----:B------:R-:W-:Y:S01]  /*0fc0*/  ULDC.64 UR6, c[0x0][0x260] ;  /* 0x0000980000067ab9 */ /* 0x000fe20000000a00 */
[C---:B------:R-:W-:Y:S01]  /*0fd0*/  IADD3 R4, P2, R132.reuse, UR30, RZ ;  /* 0x0000001e84047c10 */ /* 0x040fe2000ff5e0ff */
[----:B------:R-:W-:Y:S01]  /*0fe0*/  VIADD R157, R132, 0x20 ;  /* 0x00000020849d7836 */ /* 0x000fe20000000000 */
[----:B------:R-:W-:Y:S01]  /*0ff0*/  IADD3.X R7, R5, UR31, R7, P3, !PT ;  /* 0x0000001f05077c10 */ /* 0x000fe20009ffe407 */
[----:B------:R-:W-:Y:S01]  /*1000*/  UIADD3 UR17, UR18, -0x1, URZ ;  /* 0xffffffff12117890 */ /* 0x000fe2000fffe03f */
[----:B------:R-:W-:Y:S01]  /*1010*/  @!P0 LOP3.LUT R0, RZ, R13, RZ, 0x33, !PT ;  /* 0x0000000dff008212 */ /* 0x000fe200078e33ff */
[----:B------:R-:W-:Y:S01]  /*1020*/  BSSY B0, `(.L_x_544) ;  /* 0x000003f000007945 */ /* 0x000fe20003800000 */
[----:B------:R-:W-:Y:S01]  /*1030*/  IADD3.X R5, R133, UR16, RZ, P2, !PT ;  /* 0x0000001085057c10 */ /* 0x000fe200097fe4ff */
[----:B------:R-:W-:Y:S01]  /*1040*/  UIMAD UR16, UR17, -0x40, UR25 ;  /* 0xffffffc0111078a4 */ /* 0x000fe2000f8e0219 */
[----:B------:R-:W-:Y:S01]  /*1050*/  SHF.R.S32.HI R12, RZ, 0x1f, R0 ;  /* 0x0000001fff0c7819 */ /* 0x000fe20000011400 */
[----:B------:R-:W-:Y:S01]  /*1060*/  IMAD.WIDE.U32 R30, R0, UR6, R8 ;  /* 0x00000006001e7c25 */ /* 0x000fe2000f8e0008 */
[----:B------:R-:W-:-:S02]  /*1070*/  ISETP.GE.AND P3, PT, R2, UR5, PT ;  /* 0x0000000502007c0c */ /* 0x000fc4000bf66270 */
[----:B------:R-:W-:Y:S01]  /*1080*/  IADD3 R19, R2, 0x20, RZ ;  /* 0x0000002002137810 */ /* 0x000fe20007ffe0ff */
[----:B------:R-:W-:Y:S01]  /*1090*/  IMAD.WIDE.U32 R14, R14, UR4, R4 ;  /* 0x000000040e0e7c25 */ /* 0x000fe2000f8e0004 */
[----:B------:R2:W-:Y:S01]  /*10a0*/  STL.64 [R1+0x138], R30 ;  /* 0x0001381e01007387 */ /* 0x0005e20000100a00 */
[----:B------:R-:W-:Y:S01]  /*10b0*/  UMOV UR4, 0x400 ;  /* 0x0000040000047882 */ /* 0x000fe20000000000 */
[----:B------:R-:W-:Y:S01]  /*10c0*/  ISETP.GE.AND P0, PT, R2, UR16, PT ;  /* 0x0000001002007c0c */ /* 0x000fe2000bf06270 */
[----:B------:R-:W-:Y:S01]  /*10d0*/  IMAD R4, R12, UR6, RZ ;  /* 0x000000060c047c24 */ /* 0x000fe2000f8e02ff */
[----:B-1----:R-:W-:Y:S01]  /*10e0*/  ULEA UR4, UR28, UR4, 0x18 ;  /* 0x000000041c047291 */ /* 0x002fe2000f8ec03f */
[----:B------:R-:W-:Y:S01]  /*10f0*/  VIADD R13, R15, UR29 ;  /* 0x0000001d0f0d7c36 */ /* 0x000fe20008000000 */
[----:B------:R-:W-:Y:S01]  /*1100*/  ISETP.GE.AND P2, PT, R19, UR5, PT ;  /* 0x0000000513007c0c */ /* 0x000fe2000bf46270 */
[----:B------:R-:W-:Y:S01]  /*1110*/  IMAD R22, R0, UR7, R4 ;  /* 0x0000000700167c24 */ /* 0x000fe2000f8e0204 */
[----:B------:R-:W-:Y:S01]  /*1120*/  ULDC.64 UR6, c[0x0][0x268] ;  /* 0x00009a0000067ab9 */ /* 0x000fe20000000a00 */
[----:B------:R-:W-:Y:S01]  /*1130*/  IMAD.WIDE R10, R10, 0x80, R2 ;  /* 0x000000800a0a7825 */ /* 0x000fe200078e0202 */
[----:B------:R-:W-:-:S03]  /*1140*/  LEA R195, R195, UR4, 0x1 ;  /* 0x00000004c3c37c11 */ /* 0x000fc6000f8e08ff */
[----:B------:R-:W-:-:S04]  /*1150*/  IMAD.WIDE.U32 R28, R0, UR6, R6 ;  /* 0x00000006001c7c25 */ /* 0x000fc8000f8e0006 */
[----:B------:R-:W-:Y:S01]  /*1160*/  IMAD R4, R12, UR6, RZ ;  /* 0x000000060c047c24 */ /* 0x000fe2000f8e02ff */
[----:B------:R2:W-:Y:S03]  /*1170*/  STL.64 [R1+0x1a8], R28 ;  /* 0x0001a81c01007387 */ /* 0x0005e60000100a00 */
[----:B------:R-:W-:Y:S01]  /*1180*/  IMAD R25, R0, UR7, R4 ;  /* 0x0000000700197c24 */ /* 0x000fe2000f8e0204 */
[----:B------:R2:W-:Y:S04]  /*1190*/  STL [R1+0xfc], R157 ;  /* 0x0000fc9d01007387 */ /* 0x0005e80000100800 */
[----:B------:R2:W-:Y:S01]  /*11a0*/  STL [R1+0x128], R153 ;  /* 0x0001289901007387 */ /* 0x0005e20000100800 */
[----:B------:R-:W-:Y:S05]  /*11b0*/  @P3 BRA `(.L_x_545) ;  /* 0x0000000000943947 */ /* 0x000fea0003800000 */
        /* <DEDUP_REMOVED lines=13> */
[----:B------:R-:W4:Y:S01]  /*1290*/  @!P5 LDC.64 R4, c[0x0][0x210] ;  /* 0x00008400ff04db82 */ /* 0x000f220000000a00 */
[----:B------:R3:W-:Y:S01]  /*12a0*/  @P6 STS.64 [R195+0x8], RZ ;  /* 0x000008ffc3006388 */ /* 0x0007e20000000a00 */
[----:B-1----:R-:W-:-:S04]  /*12b0*/  @!P6 LEA R8, P3, R6, R8, 0x1 ;  /* 0x000000080608e211 */ /* 0x002fc800078608ff */
        /* <DEDUP_REMOVED lines=21> */
.L_x_545:
[----:B------:R-:W-:Y:S05]  /*1410*/  BSYNC B0 ;  /* 0x0000000000007941 */ /* 0x000fea0003800000 */
.L_x_544:
[----:B------:R-:W-:Y:S01]  /*1420*/  SHF.R.S32.HI R0, RZ, 0x1f, R17 ;  /* 0x0000001fff007819 */ /* 0x000fe20000011411 */
[----:B------:R-:W-:Y:S01]  /*1430*/  BSSY B0, `(.L_x_546) ;  /* 0x000002b000007945 */ /* 0x000fe20003800000 */
[C---:B------:R-:W-:Y:S01]  /*1440*/  ISETP.GE.AND P5, PT, R2.reuse, UR16, PT ;  /* 0x0000001002007c0c */ /* 0x040fe2000bfa6270 */
[----:B------:R-:W-:Y:S01]  /*1450*/  VIADD R16, R2, 0x60 ;  /* 0x0000006002107836 */ /* 0x000fe20000000000 */
[----:B------:R-:W-:Y:S01]  /*1460*/  LEA.HI R20, R0, R17, RZ, 0x2 ;  /* 0x0000001100147211 */ /* 0x000fe200078f10ff */
[----:B------:R-:W-:Y:S10]  /*1470*/  @P2 BRA `(.L_x_547) ;  /* 0x0000000000982947 */ /* 0x000ff40003800000 */
[----:B------:R-:W-:Y:S01]  /*1480*/  ULDC UR28, c[0x0][0x2d0] ;  /* 0x0000b400001c7ab9 */ /* 0x000fe20000000800 */
[----:B-1-3--:R-:W-:Y:S01]  /*1490*/  IADD3 R4, P2, R10, 0x20, RZ ;  /* 0x000000200a047810 */ /* 0x00afe20007f5e0ff */
        /* <DEDUP_REMOVED lines=36> */
.L_x_547:
[----:B------:R-:W-:Y:S05]  /*16e0*/  BSYNC B0 ;  /* 0x0000000000007941 */ /* 0x000fea0003800000 */
.L_x_546:
[----:B------:R-:W-:Y:S01]  /*16f0*/  LOP3.LUT R0, R20, 0x7ffffffc, RZ, 0xc0, !PT ;  /* 0x7ffffffc14007812 */ /* 0x000fe200078ec0ff */
[----:B------:R-:W-:Y:S01]  /*1700*/  BSSY B0, `(.L_x_548) ;  /* 0x000002b000007945 */ /* 0x000fe20003800000 */
[----:B------:R-:W-:Y:S02]  /*1710*/  ISETP.GE.AND P6, PT, R16, UR5, PT ;  /* 0x0000000510007c0c */ /* 0x000fe4000bfc6270 */
[----:B------:R-:W-:Y:S01]  /*1720*/  SHF.R.S32.HI R18, RZ, 0x1f, R18 ;  /* 0x0000001fff127819 */ /* 0x000fe20000011412 */
[----:B------:R-:W-:Y:S01]  /*1730*/  IMAD.IADD R23, R17, 0x1, -R0 ;  /* 0x0000000111177824 */ /* 0x000fe200078e0a00 */
[----:B------:R-:W-:Y:S09]  /*1740*/  @P1 BRA `(.L_x_549) ;  /* 0x0000000000981947 */ /* 0x000ff20003800000 */
[----:B------:R-:W-:Y:S01]  /*1750*/  ULDC UR28, c[0x0][0x2d0] ;  /* 0x0000b400001c7ab9 */ /* 0x000fe20000000800 */
[----:B-1-34-:R-:W-:Y:S01]  /*1760*/  IADD3 R4, P1, R10, 0x40, RZ ;  /* 0x000000400a047810 */ /* 0x01afe20007f3e0ff */
        /* <DEDUP_REMOVED lines=13> */
[----:B------:R-:W4:Y:S01]  /*1840*/  @!P3 LDC.64 R8, c[0x0][0x210] ;  /* 0x00008400ff08bb82 */ /* 0x000f220000000a00 */
[----:B-1----:R-:W-:-:S04]  /*1850*/  @!P4 LEA R6, P2, R2, R6, 0x1 ;  /* 0x000000060206c211 */ /* 0x002fc800078408ff */
        /* <DEDUP_REMOVED lines=21> */
.L_x_549:
[----:B------:R-:W-:Y:S05]  /*19b0*/  BSYNC B0 ;  /* 0x0000000000007941 */ /* 0x000fea0003800000 */
.L_x_548:
[----:B------:R-:W-:Y:S04]  /*19c0*/  BSSY B0, `(.L_x_550) ;  /* 0x0000028000007945 */ /* 0x000fe80003800000 */
[----:B------:R-:W-:Y:S05]  /*19d0*/  @P6 BRA `(.L_x_551) ;  /* 0x0000000000986947 */ /* 0x000fea0003800000 */
        /* <DEDUP_REMOVED lines=38> */
.L_x_551:
[----:B------:R-:W-:Y:S05]  /*1c40*/  BSYNC B0 ;  /* 0x0000000000007941 */ /* 0x000fea0003800000 */
.L_x_550:
[----:B-1-34-:R-:W-:Y:S01]  /*1c50*/  LEA.HI R4, R18, R135, RZ, 0x2 ;  /* 0x0000008712047211 */ /* 0x01afe200078f10ff */
[----:B------:R-:W-:Y:S01]  /*1c60*/  IMAD.IADD R159, R31, 0x1, R22 ;  /* 0x000000011f9f7824 */ /* 0x000fe200078e0216 */
[----:B------:R-:W-:Y:S01]  /*1c70*/  LEA.HI R5, R24, R151, RZ, 0x4 ;  /* 0x0000009718057211 */ /* 0x000fe200078f20ff */
[----:B------:R-:W-:Y:S01]  /*1c80*/  IMAD.MOV.U32 R158, RZ, RZ, R30 ;  /* 0x000000ffff9e7224 */ /* 0x000fe200078e001e */
[----:B------:R-:W-:Y:S01]  /*1c90*/  LOP3.LUT R4, R4, 0xffffffc, RZ, 0xc0, !PT ;  /* 0x0ffffffc04047812 */ /* 0x000fe200078ec0ff */
[----:B------:R-:W-:Y:S01]  /*1ca0*/  USHF.L.U64.HI UR28, UR10, 0x6, UR11 ;  /* 0x000000060a1c7899 */ /* 0x000fe2000801020b */
[----:B------:R-:W-:Y:S01]  /*1cb0*/  SHF.R.S32.HI R3, RZ, 0x4, R5 ;  /* 0x00000004ff037819 */ /* 0x000fe20000011405 */
[----:B------:R-:W-:Y:S01]  /*1cc0*/  USHF.R.S32.HI UR33, URZ, 0x1f, UR17 ;  /* 0x0000001f3f217899 */ /* 0x000fe20008011411 */
[----:B------:R-:W-:Y:S01]  /*1cd0*/  LOP3.LUT R0, R5, 0xfffffff0, RZ, 0xc0, !PT ;  /* 0xfffffff005007812 */ /* 0x000fe200078ec0ff */
[C---:B------:R-:W-:Y:S01]  /*1ce0*/  IMAD.IADD R6, R135.reuse, 0x1, -R4 ;  /* 0x0000000187067824 */ /* 0x040fe200078e0a04 */
[----:B------:R-:W-:Y:S01]  /*1cf0*/  SHF.R.S32.HI R2, RZ, 0x2, R20 ;  /* 0x00000002ff027819 */ /* 0x000fe20000011414 */
[----:B------:R1:W-:Y:S01]  /*1d00*/  STL.64 [R1+0x130], R158 ;  /* 0x0001309e01007387 */ /* 0x0003e20000100a00 */
[----:B------:R-:W-:Y:S01]  /*1d10*/  LEA R7, R135, UR24, 0x4 ;  /* 0x0000001887077c11 */ /* 0x000fe2000f8e20ff */
[----:B------:R-:W-:Y:S01]  /*1d20*/  IMAD.IADD R4, R151, 0x1, -R0 ;  /* 0x0000000197047824 */ /* 0x000fe200078e0a00 */
[----:B------:R-:W-:Y:S01]  /*1d30*/  LEA.HI R5, R5, R3, RZ, 0x1 ;  /* 0x0000000305057211 */ /* 0x000fe200078f08ff */
[--C-:B------:R-:W-:Y:S01]  /*1d40*/  IMAD R17, R6, 0x10, R2.reuse ;  /* 0x0000001006117824 */ /* 0x100fe200078e0202 */
[----:B------:R-:W-:Y:S01]  /*1d50*/  IADD3 R18, R7, 0x1, R2 ;  /* 0x0000000107127810 */ /* 0x000fe20007ffe002 */
[----:B------:R-:W-:Y:S01]  /*1d60*/  USHF.L.U32 UR29, UR10, 0x6, URZ ;  /* 0x000000060a1d7899 */ /* 0x000fe2000800063f */
[----:B------:R-:W-:Y:S01]  /*1d70*/  LOP3.LUT R5, R5, 0xfffffffe, RZ, 0xc0, !PT ;  /* 0xfffffffe05057812 */ /* 0x000fe200078ec0ff */
[----:B------:R-:W-:Y:S01]  /*1d80*/  UIMAD UR6, UR28, UR17, URZ ;  /* 0x000000111c0672a4 */ /* 0x000fe2000f8e023f */
[----:B------:R-:W-:Y:S01]  /*1d90*/  LOP3.LUT R2, R26, 0xfffffff8, RZ, 0xc0, !PT ;  /* 0xfffffff81a027812 */ /* 0x000fe200078ec0ff */
[----:B------:R-:W-:Y:S01]  /*1da0*/  IMAD.U32 R15, RZ, RZ, UR17 ;  /* 0x00000011ff0f7e24 */ /* 0x000fe2000f8e00ff */
[----:B------:R-:W-:Y:S01]  /*1db0*/  LEA.HI R0, R4, R4, RZ, 0x1 ;  /* 0x0000000404007211 */ /* 0x000fe200078f08ff */
[----:B------:R-:W-:Y:S01]  /*1dc0*/  IMAD.IADD R12, R3, 0x1, -R5 ;  /* 0x00000001030c7824 */ /* 0x000fe200078e0a05 */
[----:B------:R-:W-:Y:S01]  /*1dd0*/  UIMAD UR6, UR33, UR29, UR6 ;  /* 0x0000001d210672a4 */ /* 0x000fe2000f8e0206 */
[----:B------:R-:W-:Y:S01]  /*1de0*/  IMAD.IADD R5, R151, 0x1, -R2 ;  /* 0x0000000197057824 */ /* 0x000fe200078e0a02 */
[--C-:B------:R-:W-:Y:S01]  /*1df0*/  SHF.R.S32.HI R6, RZ, 0x1, R0.reuse ;  /* 0x00000001ff067819 */ /* 0x100fe20000011400 */
[----:B------:R-:W-:Y:S01]  /*1e00*/  BSSY B0, `(.L_x_552) ;  /* 0x0000030000007945 */ /* 0x000fe20003800000 */
[----:B------:R-:W-:-:S02]  /*1e10*/  SHF.R.S32.HI R2, RZ, 0x1f, R0 ;  /* 0x0000001fff027819 */ /* 0x000fc40000011400 */
[----:B------:R-:W-:Y:S02]  /*1e20*/  LEA.HI R9, R5, R5, RZ, 0x1 ;  /* 0x0000000505097211 */ /* 0x000fe400078f08ff */
[----:B------:R-:W-:Y:S02]  /*1e30*/  LEA.HI R2, R2, R6, RZ, 0x2 ;  /* 0x0000000602027211 */ /* 0x000fe400078f10ff */
[----:B------:R-:W-:Y:S02]  /*1e40*/  LOP3.LUT R8, R0, 0x7fffffe, RZ, 0xc0, !PT ;  /* 0x07fffffe00087812 */ /* 0x000fe400078ec0ff */
[----:B------:R-:W-:Y:S01]  /*1e50*/  LOP3.LUT R0, R2, 0xfffffffc, RZ, 0xc0, !PT ;  /* 0xfffffffc02007812 */ /* 0x000fe200078ec0ff */
[----:B------:R-:W-:Y:S01]  /*1e60*/  IMAD.WIDE.U32 R2, R15, UR29, R158 ;  /* 0x0000001d0f027c25 */ /* 0x000fe2000f8e009e */
[----:B------:R-:W-:Y:S02]  /*1e70*/  LOP3.LUT R7, R9, 0x7fffffe, RZ, 0xc0, !PT ;  /* 0x07fffffe09077812 */ /* 0x000fe400078ec0ff */
[----:B------:R-:W-:Y:S01]  /*1e80*/  SHF.R.S32.HI R10, RZ, 0x1f, R4 ;  /* 0x0000001fff0a7819 */ /* 0x000fe20000011404 */
[----:B------:R-:W-:Y:S01]  /*1e90*/  IMAD.IADD R150, R4, 0x1, -R8 ;  /* 0x0000000104967824 */ /* 0x000fe200078e0a08 */
[----:B------:R-:W-:Y:S01]  /*1ea0*/  ISETP.GE.AND P6, PT, R19, UR16, PT ;  /* 0x0000001013007c0c */ /* 0x000fe2000bfc6270 */
[----:B------:R-:W-:Y:S01]  /*1eb0*/  VIADD R8, R3, UR6 ;  /* 0x0000000603087c36 */ /* 0x000fe20008000000 */
[----:B------:R-:W-:Y:S01]  /*1ec0*/  ISETP.GE.AND P4, PT, R19, UR16, PT ;  /* 0x0000001013007c0c */ /* 0x000fe2000bf86270 */
[----:B------:R-:W-:Y:S01]  /*1ed0*/  IMAD.IADD R13, R5, 0x1, -R7 ;  /* 0x00000001050d7824 */ /* 0x000fe200078e0a07 */
[----:B------:R-:W-:Y:S01]  /*1ee0*/  LEA.HI R14, R10, R4, RZ, 0x3 ;  /* 0x000000040a0e7211 */ /* 0x000fe200078f18ff */
[----:B------:R-:W-:Y:S01]  /*1ef0*/  IMAD.IADD R19, R6, 0x1, -R0 ;  /* 0x0000000106137824 */ /* 0x000fe200078e0a00 */
[----:B-1----:R-:W-:Y:S09]  /*1f00*/  @P0 BRA `(.L_x_553) ;  /* 0x00000000007c0947 */ /* 0x002ff20003800000 */
[----:B------:R-:W-:Y:S02]  /*1f10*/  ULDC UR6, c[0x0][0x2d0] ;  /* 0x0000b40000067ab9 */ /* 0x000fe40000000800 */
[----:B------:R-:W-:Y:S02]  /*1f20*/  ISETP.GE.AND P3, PT, R132, UR6, PT ;  /* 0x0000000684007c0c */ /* 0x000fe4000bf66270 */
[----:B------:R-:W-:Y:S02]  /*1f30*/  ISETP.GE.AND P2, PT, R157, UR6, PT ;  /* 0x000000069d007c0c */ /* 0x000fe4000bf46270 */
[----:B------:R-:W-:-:S09]  /*1f40*/  ISETP.GE.AND P0, PT, R153, UR6, PT ;  /* 0x0000000699007c0c */ /* 0x000fd2000bf06270 */
[----:B------:R-:W1:Y:S01]  /*1f50*/  @!P3 LDC.64 R6, c[0x0][0x218] ;  /* 0x00008600ff06bb82 */ /* 0x000e620000000a00 */
[----:B------:R3:W-:Y:S04]  /*1f60*/  @P3 STS [R195+0x6000], RZ ;  /* 0x006000ffc3003388 */ /* 0x0007e80000000800 */
        /* <DEDUP_REMOVED lines=25> */
.L_x_553:
[----:B------:R-:W-:Y:S05]  /*2100*/  BSYNC B0 ;  /* 0x0000000000007941 */ /* 0x000fea0003800000 */
.L_x_552:
        /* <DEDUP_REMOVED lines=9> */
[----:B---3--:R-:W-:Y:S02]  /*21a0*/  IADD3.X R6, R8, UR30, RZ, P0, !PT ;  /* 0x0000001e08067c10 */ /* 0x008fe400087fe4ff */
[----:B------:R-:W-:-:S07]  /*21b0*/  ISETP.GE.AND P0, PT, R153, UR6, PT ;  /* 0x0000000699007c0c */ /* 0x000fce000bf06270 */
[----:B-1----:R-:W1:Y:S01]  /*21c0*/  @!P3 LDC.64 R4, c[0x0][0x218] ;  /* 0x00008600ff04bb82 */ /* 0x002e620000000a00 */
[----:B------:R4:W-:Y:S07]  /*21d0*/  @P3 STS.128 [R195+0x6800], RZ ;  /* 0x006800ffc3003388 */ /* 0x0009ee0000000c00 */
        /* <DEDUP_REMOVED lines=23> */
.L_x_555:
[----:B------:R-:W-:Y:S05]  /*2350*/  BSYNC B0 ;  /* 0x0000000000007941 */ /* 0x000fea0003800000 */
.L_x_554:
[----:B------:R-:W0:Y:S01]  /*2360*/  LDGDEPBAR ;  /* 0x00000000000079af */ /* 0x000e220000000000 */
[----:B------:R-:W-:Y:S01]  /*2370*/  IMAD.SHL.U32 R0, R16, 0x40, RZ ;  /* 0x0000004010007824 */ /* 0x000fe200078e00ff */
[----:B-1--4-:R-:W-:Y:S01]  /*2380*/  SHF.L.U32 R2, R19, 0x6, RZ ;  /* 0x0000000613027819 */ /* 0x012fe200000006ff */
[----:B---3--:R-:W-:Y:S01]  /*2390*/  IMAD.SHL.U32 R4, R14, 0x20, RZ ;  /* 0x000000200e047824 */ /* 0x008fe200078e00ff */
[----:B------:R-:W-:Y:S01]  /*23a0*/  MOV R10, R28 ;  /* 0x0000001c000a7202 */ /* 0x000fe20000000f00 */
[----:B------:R-:W-:Y:S01]  /*23b0*/  IMAD.SHL.U32 R3, R12, 0x8, RZ ;  /* 0x000000080c037824 */ /* 0x000fe200078e00ff */
[----:B------:R-:W-:Y:S01]  /*23c0*/  LOP3.LUT R2, R2, 0xc0, RZ, 0xc0, !PT ;  /* 0x000000c002027812 */ /* 0x000fe200078ec0ff */
[----:B------:R-:W-:Y:S01]  /*23d0*/  IMAD.SHL.U32 R5, R21, 0x8, RZ ;  /* 0x0000000815057824 */ /* 0x000fe200078e00ff */
[----:B------:R-:W-:Y:S01]  /*23e0*/  LOP3.LUT R0, R0, 0xc0, RZ, 0xc0, !PT ;  /* 0x000000c000007812 */ /* 0x000fe200078ec0ff */
[----:B------:R-:W-:Y:S01]  /*23f0*/  IMAD.IADD R11, R29, 0x1, R25 ;  /* 0x000000011d0b7824 */ /* 0x000fe200078e0219 */
[----:B------:R-:W-:Y:S01]  /*2400*/  LOP3.LUT R149, R4, 0xffffff00, RZ, 0xc0, !PT ;  /* 0xffffff0004957812 */ /* 0x000fe200078ec0ff */
[----:B------:R-:W-:Y:S01]  /*2410*/  IMAD.U32 R7, RZ, RZ, UR25 ;  /* 0x00000019ff077e24 */ /* 0x000fe2000f8e00ff */
[----:B------:R-:W-:Y:S01]  /*2420*/  LOP3.LUT R3, R2, 0x8, R3, 0xf8, !PT ;  /* 0x0000000802037812 */ /* 0x000fe200078ef803 */
[----:B------:R-:W-:Y:S01]  /*2430*/  USHF.L.U64.HI UR24, UR8, 0x6, UR9 ;  /* 0x0000000608187899 */ /* 0x000fe20008010209 */
[----:B------:R-:W-:Y:S01]  /*2440*/  LOP3.LUT R5, R0, 0x8, R5, 0xf8, !PT ;  /* 0x0000000800057812 */ /* 0x000fe200078ef805 */
[----:B------:R1:W-:Y:S01]  /*2450*/  STL.64 [R1+0x1a0], R10 ;  /* 0x0001a00a01007387 */ /* 0x0003e20000100a00 */
[----:B------:R-:W-:Y:S01]  /*2460*/  SHF.R.U32.HI R4, RZ, 0x3, R0 ;  /* 0x00000003ff047819 */ /* 0x000fe20000011600 */
[----:B------:R-:W-:Y:S01]  /*2470*/  IMAD R0, R135, 0x200, R149 ;  /* 0x0000020087007824 */ /* 0x000fe200078e0295 */
[----:B------:R-:W-:Y:S01]  /*2480*/  SHF.R.U32.HI R2, RZ, 0x3, R2 ;  /* 0x00000003ff027819 */ /* 0x000fe20000011602 */
[----:B------:R-:W-:Y:S01]  /*2490*/  ULEA UR21, UR18, UR21, 0x6 ;  /* 0x0000001512157291 */ /* 0x000fe2000f8e303f */
[----:B------:R-:W-:Y:S01]  /*24a0*/  SHF.L.U32 R6, R23, 0x1, RZ ;  /* 0x0000000117067819 */ /* 0x000fe200000006ff */
[----:B------:R-:W-:Y:S01]  /*24b0*/  USHF.L.U32 UR32, UR8, 0x6, URZ ;  /* 0x0000000608207899 */ /* 0x000fe2000800063f */
[----:B------:R-:W-:Y:S01]  /*24c0*/  LOP3.LUT R148, R3, R2, RZ, 0x3c, !PT ;  /* 0x0000000203947212 */ /* 0x000fe200078e3cff */
[----:B------:R-:W-:Y:S01]  /*24d0*/  IMAD R2, R150, 0x20, R0 ;  /* 0x0000002096027824 */ /* 0x000fe200078e0200 */
[----:B------:R-:W-:-:S04]  /*24e0*/  DEPBAR.LE SB0, 0x0 ;  /* 0x000080000000791a */ /* 0x000fc80000000000 */
[----:B------:R-:W-:Y:S01]  /*24f0*/  BAR.SYNC.DEFER_BLOCKING 0x0 ;  /* 0x0000000000007b1d */ /* 0x000fe20000010000 */
[----:B------:R-:W-:Y:S01]  /*2500*/  LOP3.LUT R5, R5, R4, RZ, 0x3c, !PT ;  /* 0x0000000405057212 */ /* 0x000fe200078e3cff */
[----:B------:R-:W-:Y:S01]  /*2510*/  UIMAD UR6, UR24, UR17, URZ ;  /* 0x00000011180672a4 */ /* 0x000fe2000f8e023f */
[----:B------:R-:W-:Y:S01]  /*2520*/  IADD3 R3, R7, -UR15, R18 ;  /* 0x8000000f07037c10 */ /* 0x000fe2000fffe012 */
[----:B------:R-:W-:Y:S01]  /*2530*/  UIADD3 UR21, UR21, -0x40, URZ ;  /* 0xffffffc015157890 */ /* 0x000fe2000fffe03f */
[----:B------:R-:W-:Y:S01]  /*2540*/  IMAD R4, R17, UR19, R6 ;  /* 0x0000001311047c24 */ /* 0x000fe2000f8e0206 */
[----:B------:R-:W-:Y:S01]  /*2550*/  IADD3 R2, R148, R2, RZ ;  /* 0x0000000294027210 */ /* 0x000fe20007ffe0ff */
[----:B------:R-:W-:Y:S01]  /*2560*/  UIMAD UR6, UR33, UR32, UR6 ;  /* 0x00000020210672a4 */ /* 0x000fe2000f8e0206 */
[----:B------:R-:W-:Y:S01]  /*2570*/  IMAD R8, R12, 0x8, R13 ;  /* 0x000000080c087824 */ /* 0x000fe200078e020d */
[----:B------:R-:W-:Y:S01]  /*2580*/  USHF.R.S32.HI UR7, URZ, 0x1f, UR21 ;  /* 0x0000001f3f077899 */ /* 0x000fe20008011415 */
[----:B------:R-:W-:Y:S01]  /*2590*/  VIADD R134, R3, UR20 ;  /* 0x0000001403867c36 */ /* 0x000fe20008000000 */
[----:B------:R-:W-:Y:S01]  /*25a0*/  LEA R192, R2, UR4, 0x1 ;  /* 0x0000000402c07c11 */ /* 0x000fe2000f8e08ff */
[----:B------:R-:W-:Y:S01]  /*25b0*/  IMAD.WIDE.U32 R2, R15, UR32, R10 ;  /* 0x000000200f027c25 */ /* 0x000fe2000f8e000a */
[----:B------:R-:W-:Y:S01]  /*25c0*/  IADD3 R188, P0, R4, UR21, RZ ;  /* 0x0000001504bc7c10 */ /* 0x000fe2000ff1e0ff */
[----:B------:R-:W-:Y:S02]  /*25d0*/  BSSY B0, `(.L_x_556) ;  /* 0x0000029000007945 */ /* 0x000fe40003800000 */
[----:B------:R-:W-:Y:S01]  /*25e0*/  IMAD.U32 R0, R8, 0x20, R5 ;  /* 0x0000002008007824 */ /* 0x000fe200078e0005 */
[----:B------:R-:W-:Y:S01]  /*25f0*/  LEA.HI.X.SX32 R154, R4, UR7, 0x1, P0 ;  /* 0x00000007049a7c11 */ /* 0x000fe200080f0eff */
[----:B------:R-:W-:Y:S01]  /*2600*/  VIADD R8, R3, UR6 ;  /* 0x0000000603087c36 */ /* 0x000fe20008000000 */
        /* <DEDUP_REMOVED lines=10> */
[----:B------:R-:W3:Y:S01]  /*26b0*/  @!P3 LDC.64 R6, c[0x0][0x220] ;  /* 0x00008800ff06bb82 */ /* 0x000ee20000000a00 */
[----:B------:R4:W-:Y:S04]  /*26c0*/  @P3 STS [R195+0x9000], RZ ;  /* 0x009000ffc3003388 */ /* 0x0009e80000000800 */
[----:B------:R4:W-:Y:S03]  /*26d0*/  @P3 STS [R195+0x9004], RZ ;  /* 0x009004ffc3003388 */ /* 0x0009e60000000800 */
[----:B------:R-:W5:Y:S01]  /*26e0*/  @!P2 LDC.64 R4, c[0x0][0x220] ;  /* 0x00008800ff04ab82 */ /* 0x000f620000000a00 */
[----:B------:R4:W-:Y:S01]  /*26f0*/  @P3 STS.64 [R195+0x9008], RZ ;  /* 0x009008ffc3003388 */ /* 0x0009e20000000a00 */
[----:B---3--:R-:W-:-:S04]  /*2700*/  @!P3 LEA R6, P5, R2, R6, 0x1 ;  /* 0x000000060206b211 */ /* 0x008fc800078a08ff */
        /* <DEDUP_REMOVED lines=21> */
.L_x_557:
[----:B------:R-:W-:Y:S05]  /*2860*/  BSYNC B0 ;  /* 0x0000000000007941 */ /* 0x000fea0003800000 */
.L_x_556:
        /* <DEDUP_REMOVED lines=12> */
[----:B----4-:R-:W-:Y:S02]  /*2930*/  IADD3.X R6, R8, UR16, RZ, P0, !PT ;  /* 0x0000001008067c10 */ /* 0x010fe400087fe4ff */
[----:B------:R-:W-:-:S07]  /*2940*/  ISETP.GE.AND P0, PT, R153, UR6, PT ;  /* 0x0000000699007c0c */ /* 0x000fce000bf06270 */
[----:B---3--:R-:W3:Y:S01]  /*2950*/  @!P3 LDC.64 R4, c[0x0][0x220] ;  /* 0x00008800ff04bb82 */ /* 0x008ee20000000a00 */
[----:B------:R4:W-:Y:S07]  /*2960*/  @P3 STS.128 [R195+0x9800], RZ ;  /* 0x009800ffc3003388 */ /* 0x0009ee0000000c00 */
[----:B-1----:R-:W1:Y:S01]  /*2970*/  @!P2 LDC.64 R10, c[0x0][0x220] ;  /* 0x00008800ff0aab82 */ /* 0x002e620000000a00 */
[----:B---3--:R-:W-:-:S04]  /*2980*/  @!P3 LEA R4, P4, R0, R4, 0x1 ;  /* 0x000000040004b211 */ /* 0x008fc800078808ff */
        /* <DEDUP_REMOVED lines=21> */
.L_x_559:
[----:B------:R-:W-:Y:S05]  /*2ae0*/  BSYNC B0 ;  /* 0x0000000000007941 */ /* 0x000fea0003800000 */
.L_x_558:
[----:B------:R-:W-:Y:S01]  /*2af0*/  LDSM.16.M88.4 R32, [R189+0x6000] ;  /* 0x00600000bd20783b */ /* 0x000fe20000000200 */
[----:B-1--4-:R-:W-:Y:S01]  /*2b00*/  IMAD.MOV.U32 R2, RZ, RZ, 0x10 ;  /* 0x00000010ff027424 */ /* 0x012fe200078e00ff */
[----:B------:R-:W-:Y:S01]  /*2b10*/  LOP3.LUT P0, RZ, R16, 0x2, RZ, 0xc0, !PT ;  /* 0x0000000210ff7812 */ /* 0x000fe2000780c0ff */
[----:B------:R-:W-:Y:S01]  /*2b20*/  IMAD.U32 R3, RZ, RZ, UR14 ;  /* 0x0000000eff037e24 */ /* 0x000fe2000f8e00ff */
[----:B------:R-:W1:Y:S01]  /*2b30*/  LDSM.16.M88.4 R8, [R192+0x1000] ;  /* 0x00100000c008783b */ /* 0x000e620000000200 */
[----:B------:R-:W-:Y:S01]  /*2b40*/  LOP3.LUT P1, RZ, R19, 0x2, RZ, 0xc0, !PT ;  /* 0x0000000213ff7812 */ /* 0x000fe2000782c0ff */
[----:B------:R-:W-:Y:S01]  /*2b50*/  UISETP.GE.AND UP0, UPT, UR18, 0x2, UPT ;  /* 0x000000021200788c */ /* 0x000fe2000bf06270 */
[C---:B------:R-:W-:Y:S01]  /*2b60*/  SEL R0, R2.reuse, 0xfffffff0, !P0 ;  /* 0xfffffff002007807 */ /* 0x040fe20004000000 */
[----:B--2---:R-:W2:Y:S01]  /*2b70*/  LDSM.16.M88.4 R28, [R189+0x6400] ;  /* 0x00640000bd1c783b */ /* 0x004ea20000000200 */
[----:B------:R-:W-:Y:S01]  /*2b80*/  SEL R2, R2, 0xfffffff0, !P1 ;  /* 0xfffffff002027807 */ /* 0x000fe20004800000 */
[----:B------:R-:W-:Y:S01]  /*2b90*/  IMAD R135, R3, 0x8, R135 ;  /* 0x0000000803877824 */ /* 0x000fe200078e0287 */
[----:B------:R-:W-:Y:S01]  /*2ba0*/  UIADD3 UR33, UR27, 0x646e171e, URZ ;  /* 0x646e171e1b217890 */ /* 0x000fe2000fffe03f */
[----:B------:R-:W4:Y:S01]  /*2bb0*/  LDSM.16.M88.4 R24, [R189+0x6800] ;  /* 0x00680000bd18783b */ /* 0x000f220000000200 */
[----:B------:R-:W-:Y:S01]  /*2bc0*/  IMAD R191, R0, 0x2, R189 ;  /* 0x0000000200bf7824 */ /* 0x000fe200078e02bd */
[----:B------:R-:W-:Y:S01]  /*2bd0*/  PLOP3.LUT P0, PT, PT, PT, UP0, 0x80, 0x0 ;  /* 0x000000000000781c */ /* 0x000fe20003f0f008 */
[----:B------:R-:W-:Y:S01]  /*2be0*/  IMAD R193, R2, 0x2, R192 ;  /* 0x0000000202c17824 */ /* 0x000fe200078e02c0 */
[----:B------:R-:W5:Y:S01]  /*2bf0*/  LDSM.16.M88.4 R20, [R189+0x6c00] ;  /* 0x006c0000bd14783b */ /* 0x000f620000000200 */
[----:B------:R-:W-:Y:S01]  /*2c00*/  IMAD.SHL.U32 R151, R151, 0x2, RZ ;  /* 0x0000000297977824 */ /* 0x000fe200078e00ff */
[----:B------:R-:W-:Y:S01]  /*2c10*/  UIADD3 UR21, UR26, -0x4ab325aa, URZ ;  /* 0xb54cda561a157890 */ /* 0x000fe2000fffe03f */
[----:B------:R-:W-:Y:S01]  /*2c20*/  IMAD.U32 R3, RZ, RZ, UR25 ;  /* 0x00000019ff037e24 */ /* 0x000fe2000f8e00ff */
[----:B------:R-:W-:Y:S01]  /*2c30*/  LDSM.16.M88.4 R40, [R191+0x6000] ;  /* 0x00600000bf28783b */ /* 0x000fe20000000200 */
[----:B------:R-:W-:Y:S01]  /*2c40*/  IMAD R0, R150, 0x20, R149 ;  /* 0x0000002096007824 */ /* 0x000fe200078e0295 */
[----:B------:R-:W-:Y:S01]  /*2c50*/  UMOV UR42, UR17 ;  /* 0x00000011002a7c82 */ /* 0x000fe20008000000 */
[----:B------:R-:W-:Y:S01]  /*2c60*/  LOP3.LUT R156, R151, 0x6, RZ, 0xc0, !PT ;  /* 0x00000006979c7812 */ /* 0x000fe200078ec0ff */
[----:B---3--:R-:W3:Y:S01]  /*2c70*/  LDSM.16.M88.4 R4, [R193+0x1000] ;  /* 0x00100000c104783b */ /* 0x008ee20000000200 */
[----:B------:R-:W-:-:S03]  /*2c80*/  IMAD.IADD R0, R148, 0x1, R0 ;  /* 0x0000000194007824 */ /* 0x000fc600078e0200 */
[----:B------:R-:W3:Y:S04]  /*2c90*/  LDSM.16.M88.4 R44, [R191+0x6400] ;  /* 0x00640000bf2c783b */ /* 0x000ee80000000200 */
[----:B------:R-:W3:Y:S04]  /*2ca0*/  LDSM.16.M88.4 R48, [R191+0x6800] ;  /* 0x00680000bf30783b */ /* 0x000ee80000000200 */
[----:B------:R-:W3:Y:S04]  /*2cb0*/  LDSM.16.M88.4 R52, [R191+0x6c00] ;  /* 0x006c0000bf34783b */ /* 0x000ee80000000200 */
[----:B------:R-:W3:Y:S01]  /*2cc0*/  LDSM.16.M88.4 R12, [R192] ;  /* 0x00000000c00c783b */ /* 0x000ee20000000200 */
[C---:B-1----:R-:W-:Y:S03]  /*2cd0*/  HMMA.16816.F32 R76, R8.reuse, R32, RZ ;  /* 0x00000020084c723c */ /* 0x042fe600000018ff */
[----:B------:R-:W1:Y:S04]  /*2ce0*/  LDSM.16.M88.4 R16, [R193] ;  /* 0x00000000c110783b */ /* 0x000e680000000200 */
[----:B------:R-:W0:Y:S01]  /*2cf0*/  LDGDEPBAR ;  /* 0x00000000000079af */ /* 0x000e220000000000 */
[C---:B--2---:R-:W-:Y:S03]  /*2d00*/  HMMA.16816.F32 R68, R8.reuse, R28, RZ ;  /* 0x0000001c0844723c */ /* 0x044fe600000018ff */
[----:B------:R-:W-:Y:S03]  /*2d10*/  STL [R1+0x158], R135 ;  /* 0x0001588701007387 */ /* 0x000fe60000100800 */
[C---:B----4-:R-:W-:Y:S06]  /*2d20*/  HMMA.16816.F32 R60, R8.reuse, R24, RZ ;  /* 0x00000018083c723c */ /* 0x050fec00000018ff */
[C---:B-----5:R-:W-:Y:S06]  /*2d30*/  HMMA.16816.F32 R36, R8.reuse, R20, RZ ;  /* 0x000000140824723c */ /* 0x060fec00000018ff */
[C---:B------:R-:W-:Y:S06]  /*2d40*/  HMMA.16816.F32 R72, R8.reuse, R34, RZ ;  /* 0x000000220848723c */ /* 0x040fec00000018ff */
[C---:B------:R-:W-:Y:S06]  /*2d50*/  HMMA.16816.F32 R64, R8.reuse, R30, RZ ;  /* 0x0000001e0840723c */ /* 0x040fec00000018ff */
[C---:B------:R-:W-:Y:S06]  /*2d60*/  HMMA.16816.F32 R56, R8.reuse, R26, RZ ;  /* 0x0000001a0838723c */ /* 0x040fec00000018ff */
[----:B------:R-:W-:Y:S06]  /*2d70*/  HMMA.16816.F32 R8, R8, R22, RZ ;  /* 0x000000160808723c */ /* 0x000fec00000018ff */
[C---:B---3--:R-:W-:Y:S06]  /*2d80*/  HMMA.16816.F32 R112, R4.reuse, R40, R76 ;  /* 0x000000280470723c */ /* 0x048fec000000184c */
[C---:B------:R-:W-:Y:S06]  /*2d90*/  HMMA.16816.F32 R104, R4.reuse, R44, R68 ;  /* 0x0000002c0468723c */ /* 0x040fec0000001844 */
[C---:B------:R-:W-:Y:S01]  /*2da0*/  HMMA.16816.F32 R140, R4.reuse, R48, R60 ;  /* 0x00000030048c723c */ /* 0x040fe2000000183c */
[----:B------:R-:W-:Y:S05]  /*2db0*/  LDSM.16.M88.4 R60, [R191+0x7000] ;  /* 0x00700000bf3c783b */ /* 0x000fea0000000200 */
[C---:B------:R-:W-:Y:S01]  /*2dc0*/  HMMA.16816.F32 R144, R4.reuse, R52, R36 ;  /* 0x000000340490723c */ /* 0x040fe20000001824 */
[----:B------:R-:W-:Y:S05]  /*2dd0*/  LDSM.16.M88.4 R36, [R189+0x7000] ;  /* 0x00700000bd24783b */ /* 0x000fea0000000200 */
        /* <DEDUP_REMOVED lines=8> */
[C---:B------:R-:W-:Y:S06]  /*2e60*/  HMMA.16816.F32 R88, R12.reuse, R32, RZ ;  /* 0x000000200c58723c */ /* 0x040fec00000018ff */
[C---:B------:R-:W-:Y:S01]  /*2e70*/  HMMA.16816.F32 R120, R12.reuse, R34, RZ ;  /* 0x000000220c78723c */ /* 0x040fe200000018ff */
[----:B------:R-:W-:Y:S05]  /*2e80*/  LDSM.16.M88.4 R32, [R189+0x7400] ;  /* 0x00740000bd20783b */ /* 0x000fea0000000200 */
[C---:B------:R-:W-:Y:S06]  /*2e90*/  HMMA.16816.F32 R84, R12.reuse, R28, RZ ;  /* 0x0000001c0c54723c */ /* 0x040fec00000018ff */
[C---:B------:R-:W-:Y:S01]  /*2ea0*/  HMMA.16816.F32 R136, R12.reuse, R30, RZ ;  /* 0x0000001e0c88723c */ /* 0x040fe200000018ff */
[----:B------:R-:W3:Y:S05]  /*2eb0*/  LDSM.16.M88.4 R28, [R189+0x7800] ;  /* 0x00780000bd1c783b */ /* 0x000eea0000000200 */
[C---:B------:R-:W-:Y:S06]  /*2ec0*/  HMMA.16816.F32 R80, R12.reuse, R24, RZ ;  /* 0x000000180c50723c */ /* 0x040fec00000018ff */
[C---:B------:R-:W-:Y:S06]  /*2ed0*/  HMMA.16816.F32 R128, R12.reuse, R26, RZ ;  /* 0x0000001a0c80723c */ /* 0x040fec00000018ff */
[C---:B------:R-:W-:Y:S06]  /*2ee0*/  HMMA.16816.F32 R24, R12.reuse, R20, RZ ;  /* 0x000000140c18723c */ /* 0x040fec00000018ff */
[----:B------:R-:W-:Y:S01]  /*2ef0*/  HMMA.16816.F32 R116, R12, R22, RZ ;  /* 0x000000160c74723c */ /* 0x000fe200000018ff */
[----:B------:R-:W4:Y:S04]  /*2f00*/  LDSM.16.M88.4 R12, [R189+0x7c00] ;  /* 0x007c0000bd0c783b */ /* 0x000f280000000200 */
[----:B------:R-:W5:Y:S01]  /*2f10*/  LDSM.16.M88.4 R20, [R193+0x3000] ;  /* 0x00300000c114783b */ /* 0x000f620000000200 */
[C---:B-1----:R-:W-:Y:S06]  /*2f20*/  HMMA.16816.F32 R92, R16.reuse, R40, R88 ;  /* 0x00000028105c723c */ /* 0x042fec0000001858 */
[C---:B------:R-:W-:Y:S06]  /*2f30*/  HMMA.16816.F32 R76, R16.reuse, R42, R120 ;  /* 0x0000002a104c723c */ /* 0x040fec0000001878 */
[C---:B------:R-:W-:Y:S06]  /*2f40*/  HMMA.16816.F32 R88, R16.reuse, R44, R84 ;  /* 0x0000002c1058723c */ /* 0x040fec0000001854 */
[C---:B------:R-:W-:Y:S01]  /*2f50*/  HMMA.16816.F32 R72, R16.reuse, R46, R136 ;  /* 0x0000002e1048723c */ /* 0x040fe20000001888 */
[----:B------:R-:W1:Y:S05]  /*2f60*/  LDSM.16.M88.4 R44, [R191+0x7800] ;  /* 0x00780000bf2c783b */ /* 0x000e6a0000000200 */
[C---:B------:R-:W-:Y:S06]  /*2f70*/  HMMA.16816.F32 R80, R16.reuse, R48, R80 ;  /* 0x000000301050723c */ /* 0x040fec0000001850 */
[C---:B------:R-:W-:Y:S01]  /*2f80*/  HMMA.16816.F32 R84, R16.reuse, R52, R24 ;  /* 0x000000341054723c */ /* 0x040fe20000001818 */
[----:B------:R-:W1:Y:S05]  /*2f90*/  LDSM.16.M88.4 R24, [R193+0x2000] ;  /* 0x00200000c118783b */ /* 0x000e6a0000000200 */
[C---:B------:R-:W-:Y:S06]  /*2fa0*/  HMMA.16816.F32 R68, R16.reuse, R50, R128 ;  /* 0x000000321044723c */ /* 0x040fec0000001880 */
[----:B------:R-:W-:Y:S06]  /*2fb0*/  HMMA.16816.F32 R48, R16, R54, R116 ;  /* 0x000000361030723c */ /* 0x000fec0000001874 */
[C---:B--2---:R-:W-:Y:S06]  /*2fc0*/  HMMA.16816.F32 R16, R4.reuse, R38, R100 ;  /* 0x000000260410723c */ /* 0x044fec0000001864 */
[C---:B------:R-:W-:Y:S06]  /*2fd0*/  HMMA.16816.F32 R40, R4.reuse, R36, R112 ;  /* 0x000000240428723c */ /* 0x040fec0000001870 */
[C---:B---3--:R-:W-:Y:S06]  /*2fe0*/  HMMA.16816.F32 R116, R4.reuse, R30, R108 ;  /* 0x0000001e0474723c */ /* 0x048fec000000186c */
[----:B----4-:R-:W-:Y:S06]  /*2ff0*/  HMMA.16816.F32 R108, R4, R14, R96 ;  /* 0x0000000e046c723c */ /* 0x010fec0000001860 */
[C---:B------:R-:W-:Y:S06]  /*3000*/  HMMA.16816.F32 R100, R8.reuse, R36, R92 ;  /* 0x000000240864723c */ /* 0x040fec000000185c */
[----:B------:R-:W-:Y:S01]  /*3010*/  HMMA.16816.F32 R96, R8, R38, R76 ;  /* 0x000000260860723c */ /* 0x000fe2000000184c */
[----:B------:R-:W-:Y:S05]  /*3020*/  LDSM.16.M88.4 R36, [R189+0x8000] ;  /* 0x00800000bd24783b */ /* 0x000fea0000000200 */
[C---:B------:R-:W-:Y:S06]  /*3030*/  HMMA.16816.F32 R104, R4.reuse, R32, R104 ;  /* 0x000000200468723c */ /* 0x040fec0000001868 */
[----:B------:R-:W-:Y:S06]  /*3040*/  HMMA.16816.F32 R112, R4, R34, R124 ;  /* 0x000000220470723c */ /* 0x000fec000000187c */
[----:B------:R-:W-:Y:S06]  /*3050*/  HMMA.16816.F32 R92, R8, R32, R88 ;  /* 0x00000020085c723c */ /* 0x000fec0000001858 */
[C---:B------:R-:W-:Y:S06]  /*3060*/  HMMA.16816.F32 R140, R4.reuse, R28, R140 ;  /* 0x0000001c048c723c */ /* 0x040fec000000188c */
[----:B------:R-:W-:Y:S06]  /*3070*/  HMMA.16816.F32 R144, R4, R12, R144 ;  /* 0x0000000c0490723c */ /* 0x000fec0000001890 */
        /* <DEDUP_REMOVED lines=9> */
[C---:B-----5:R-:W-:Y:S03]  /*3110*/  HMMA.16816.F32 R80, R20.reuse, R62, R16 ;  /* 0x0000003e1450723c */ /* 0x060fe60000001810 */
[----:B------:R-:W3:Y:S03]  /*3120*/  LDSM.16.M88.4 R16, [R192+0x4000] ;  /* 0x00400000c010783b */ /* 0x000ee60000000200 */
[C---:B------:R-:W-:Y:S01]  /*3130*/  HMMA.16816.F32 R88, R20.reuse, R60, R40 ;  /* 0x0000003c1458723c */ /* 0x040fe20000001828 */
[----:B------:R-:W4:Y:S05]  /*3140*/  LDSM.16.M88.4 R40, [R189+0x8c00] ;  /* 0x008c0000bd28783b */ /* 0x000f2a0000000200 */
[----:B-1----:R-:W-:Y:S06]  /*3150*/  HMMA.16816.F32 R136, R20, R46, R116 ;  /* 0x0000002e1488723c */ /* 0x002fec0000001874 */
[C---:B------:R-:W-:Y:S06]  /*3160*/  HMMA.16816.F32 R124, R24.reuse, R60, R100 ;  /* 0x0000003c187c723c */ /* 0x040fec0000001864 */
[----:B------:R-:W-:Y:S06]  /*3170*/  HMMA.16816.F32 R120, R24, R62, R96 ;  /* 0x0000003e1878723c */ /* 0x000fec0000001860 */
[C---:B------:R-:W-:Y:S06]  /*3180*/  HMMA.16816.F32 R76, R20.reuse, R56, R104 ;  /* 0x00000038144c723c */ /* 0x040fec0000001868 */
[----:B------:R-:W-:Y:S06]  /*3190*/  HMMA.16816.F32 R72, R20, R58, R112 ;  /* 0x0000003a1448723c */ /* 0x000fec0000001870 */
[----:B------:R-:W-:Y:S06]  /*31a0*/  HMMA.16816.F32 R116, R24, R56, R92 ;  /* 0x000000381874723c */ /* 0x000fec000000185c */
[----:B------:R-:W-:Y:S06]  /*31b0*/  HMMA.16816.F32 R128, R20, R66, R108 ;  /* 0x000000421480723c */ /* 0x000fec000000186c */
[----:B------:R-:W-:Y:S01]  /*31c0*/  HMMA.16816.F32 R112, R24, R58, R52 ;  /* 0x0000003a1870723c */ /* 0x000fe20000001834 */
[----:B------:R-:W-:Y:S05]  /*31d0*/  LDSM.16.M88.4 R52, [R191+0x8000] ;  /* 0x00800000bf34783b */ /* 0x000fea0000000200 */
[C---:B------:R-:W-:Y:S06]  /*31e0*/  HMMA.16816.F32 R140, R20.reuse, R44, R140 ;  /* 0x0000002c148c723c */ /* 0x040fec000000188c */
[----:B------:R-:W-:Y:S01]  /*31f0*/  HMMA.16816.F32 R144, R20, R64, R144 ;  /* 0x000000401490723c */ /* 0x000fe20000001890 */
[----:B------:R-:W-:Y:S05]  /*3200*/  LDSM.16.M88.4 R20, [R191+0x8c00] ;  /* 0x008c0000bf14783b */ /* 0x000fea0000000200 */
[C---:B------:R-:W-:Y:S01]  /*3210*/  HMMA.16816.F32 R108, R24.reuse, R44, R4 ;  /* 0x0000002c186c723c */ /* 0x040fe20000001804 */
[----:B------:R-:W1:Y:S05]  /*3220*/  LDSM.16.M88.4 R4, [R193+0x5000] ;  /* 0x00500000c104783b */ /* 0x000e6a0000000200 */
[C---:B------:R-:W-:Y:S01]  /*3230*/  HMMA.16816.F32 R104, R24.reuse, R46, R68 ;  /* 0x0000002e1868723c */ /* 0x040fe20000001844 */
[----:B------:R-:W-:Y:S05]  /*3240*/  LDSM.16.M88.4 R44, [R191+0x8800] ;  /* 0x00880000bf2c783b */ /* 0x000fea0000000200 */
[C---:B------:R-:W-:Y:S06]  /*3250*/  HMMA.16816.F32 R100, R24.reuse, R64, R84 ;  /* 0x000000401864723c */ /* 0x040fec0000001854 */
[----:B------:R-:W-:Y:S01]  /*3260*/  HMMA.16816.F32 R96, R24, R66, R8 ;  /* 0x000000421860723c */ /* 0x000fe20000001808 */
[----:B------:R-:W5:Y:S01]  /*3270*/  LDSM.16.M88.4 R8, [R193+0x4000] ;  /* 0x00400000c108783b */ /* 0x000f620000000200 */
[----:B------:R-:W-:-:S04]  /*3280*/  DEPBAR.LE SB0, 0x0 ;  /* 0x000080000000791a */ /* 0x000fc80000000000 */
[C---:B--2---:R-:W-:Y:S06]  /*3290*/  HMMA.16816.F32 R92, R12.reuse, R36, R88 ;  /* 0x000000240c5c723c */ /* 0x044fec0000001858 */
[----:B------:R-:W-:Y:S06]  /*32a0*/  HMMA.16816.F32 R88, R12, R38, R80 ;  /* 0x000000260c58723c */ /* 0x000fec0000001850 */
[C---:B---3--:R-:W-:Y:S06]  /*32b0*/  HMMA.16816.F32 R60, R16.reuse, R36, R124 ;  /* 0x00000024103c723c */ /* 0x048fec000000187c */
[----:B------:R-:W-:Y:S06]  /*32c0*/  HMMA.16816.F32 R56, R16, R38, R120 ;  /* 0x000000261038723c */ /* 0x000fec0000001878 */
[C---:B------:R-:W-:Y:S06]  /*32d0*/  HMMA.16816.F32 R84, R12.reuse, R32, R76 ;  /* 0x000000200c54723c */ /* 0x040fec000000184c */
[----:B------:R-:W-:Y:S06]  /*32e0*/  HMMA.16816.F32 R80, R12, R34, R72 ;  /* 0x000000220c50723c */ /* 0x000fec0000001848 */
[C---:B------:R-:W-:Y:S06]  /*32f0*/  HMMA.16816.F32 R36, R16.reuse, R32, R116 ;  /* 0x000000201024723c */ /* 0x040fec0000001874 */
[----:B------:R-:W-:Y:S06]  /*3300*/  HMMA.16816.F32 R32, R16, R34, R112 ;  /* 0x000000221020723c */ /* 0x000fec0000001870 */
[C---:B------:R-:W-:Y:S06]  /*3310*/  HMMA.16816.F32 R76, R12.reuse, R28, R140 ;  /* 0x0000001c0c4c723c */ /* 0x040fec000000188c */
[C---:B------:R-:W-:Y:S06]  /*3320*/  HMMA.16816.F32 R72, R12.reuse, R30, R136 ;  /* 0x0000001e0c48723c */ /* 0x040fec0000001888 */
[C---:B----4-:R-:W-:Y:S06]  /*3330*/  HMMA.16816.F32 R68, R12.reuse, R40, R144 ;  /* 0x000000280c44723c */ /* 0x050fec0000001890 */
[----:B------:R-:W-:Y:S06]  /*3340*/  HMMA.16816.F32 R64, R12, R42, R128 ;  /* 0x0000002a0c40723c */ /* 0x000fec0000001880 */
[C---:B------:R-:W-:Y:S06]  /*3350*/  HMMA.16816.F32 R24, R16.reuse, R28, R108 ;  /* 0x0000001c1018723c */ /* 0x040fec000000186c */
[C---:B------:R-:W-:Y:S06]  /*3360*/  HMMA.16816.F32 R28, R16.reuse, R30, R104 ;  /* 0x0000001e101c723c */ /* 0x040fec0000001868 */
[C---:B------:R-:W-:Y:S06]  /*3370*/  HMMA.16816.F32 R12, R16.reuse, R40, R100 ;  /* 0x00000028100c723c */ /* 0x040fec0000001864 */
[----:B------:R-:W-:Y:S06]  /*3380*/  HMMA.16816.F32 R16, R16, R42, R96 ;  /* 0x0000002a1010723c */ /* 0x000fec0000001860 */
[C---:B-1----:R-:W-:Y:S06]  /*3390*/  HMMA.16816.F32 R84, R4.reuse, R48, R84 ;  /* 0x000000300454723c */ /* 0x042fec0000001854 */
[----:B------:R-:W-:Y:S06]  /*33a0*/  HMMA.16816.F32 R80, R4, R50, R80 ;  /* 0x000000320450723c */ /* 0x000fec0000001850 */
[C---:B-----5:R-:W-:Y:S06]  /*33b0*/  HMMA.16816.F32 R36, R8.reuse, R48, R36 ;  /* 0x000000300824723c */ /* 0x060fec0000001824 */
[C---:B------:R-:W-:Y:S06]  /*33c0*/  HMMA.16816.F32 R48, R8.reuse, R50, R32 ;  /* 0x000000320830723c */ /* 0x040fec0000001820 */
[----:B------:R-:W-:Y:S06]  /*33d0*/  HMMA.16816.F32 R32, R8, R44, R24 ;  /* 0x0000002c0820723c */ /* 0x000fec0000001818 */
[C---:B------:R-:W-:Y:S06]  /*33e0*/  HMMA.16816.F32 R92, R4.reuse, R52, R92 ;  /* 0x00000034045c723c */ /* 0x040fec000000185c */
[C---:B------:R-:W-:Y:S06]  /*33f0*/  HMMA.16816.F32 R88, R4.reuse, R54, R88 ;  /* 0x000000360458723c */ /* 0x040fec0000001858 */
[C---:B------:R-:W-:Y:S06]  /*3400*/  HMMA.16816.F32 R68, R4.reuse, R20, R68 ;  /* 0x000000140444723c */ /* 0x040fec0000001844 */
[----:B------:R-:W-:Y:S06]  /*3410*/  HMMA.16816.F32 R64, R4, R22, R64 ;  /* 0x000000160440723c */ /* 0x000fec0000001840 */
[C---:B------:R-:W-:Y:S06]  /*3420*/  HMMA.16816.F32 R60, R8.reuse, R52, R60 ;  /* 0x00000034083c723c */ /* 0x040fec000000183c */
[----:B------:R-:W-:Y:S06]  /*3430*/  HMMA.16816.F32 R24, R8, R20, R12 ;  /* 0x000000140818723c */ /* 0x000fec000000180c */
[C---:B------:R-:W-:Y:S06]  /*3440*/  HMMA.16816.F32 R76, R4.reuse, R44, R76 ;  /* 0x0000002c044c723c */ /* 0x040fec000000184c */
[----:B------:R-:W-:Y:S06]  /*3450*/  HMMA.16816.F32 R72, R4, R46, R72 ;  /* 0x0000002e0448723c */ /* 0x000fec0000001848 */
[C---:B------:R-:W-:Y:S06]  /*3460*/  HMMA.16816.F32 R52, R8.reuse, R54, R56 ;  /* 0x000000360834723c */ /* 0x040fec0000001838 */
[----:B------:R-:W-:Y:S01]  /*3470*/  HMMA.16816.F32 R28, R8, R46, R28 ;  /* 0x0000002e081c723c */ /* 0x000fe2000000181c */
[----:B------:R-:W-:-:S02]  /*3480*/  VIADDMNMX R57, R134, 0x8, R3, PT ;  /* 0x0000000886397846 */ /* 0x000fc40003800103 */
[C-C-:B------:R-:W-:Y:S02]  /*3490*/  VIADDMNMX R59, R134.reuse, 0x40, R3.reuse, PT ;  /* 0x00000040863b7846 */ /* 0x140fe40003800103 */
[C---:B------:R-:W-:Y:S01]  /*34a0*/  VIADDMNMX R58, R134.reuse, 0x48, R3, PT ;  /* 0x00000048863a7846 */ /* 0x040fe20003800103 */
[----:B------:R-:W-:Y:S01]  /*34b0*/  HMMA.16816.F32 R20, R8, R22, R16 ;  /* 0x000000160814723c */ /* 0x000fe20000001810 */
[----:B------:R-:W-:Y:S01]  /*34c0*/  VIMNMX R56, R134, UR25, PT ;  /* 0x0000001986387c48 */ /* 0x000fe2000bfe0100 */
[----:B------:R-:W-:Y:S06]  /*34d0*/  BAR.SYNC.DEFER_BLOCKING 0x0 ;  /* 0x0000000000007b1d */ /* 0x000fec0000010000 */
[----:B------:R-:W-:-:S01]  /*34e0*/  NOP ;  /* 0x0000000000007918 */ /* 0x000fc20000000000 */
[----:B------:R-:W-:-:S15]  /*34f0*/  @!P0 BRA `(.L_x_560) ;  /* 0x00000004000c8947 */ /* 0x000fde0003800000 */
[----:B------:R-:W-:Y:S01]  /*3500*/  ULDC UR6, c[0x0][0x2d0] ;  /* 0x0000b40000067ab9 */ /* 0x000fe20000000800 */
[----:B------:R-:W-:Y:S01]  /*3510*/  UIADD3 UR25, UR18, -0x2, URZ ;  /* 0xfffffffe12197890 */ /* 0x000fe2000fffe03f */
[----:B------:R-:W-:Y:S01]  /*3520*/  ISETP.GE.AND P4, PT, R157, UR6, PT ;  /* 0x000000069d007c0c */ /* 0x000fe2000bf86270 */
[----:B------:R-:W-:Y:S01]  /*3530*/  BSSY B0, `(.L_x_561) ;  /* 0x000003e000007945 */ /* 0x000fe20003800000 */
[----:B------:R-:W-:Y:S01]  /*3540*/  ISETP.GE.AND P5, PT, R132, UR6, PT ;  /* 0x0000000684007c0c */ /* 0x000fe2000bfa6270 */
[----:B------:R-:W-:Y:S01]  /*3550*/  USHF.R.S32.HI UR7, URZ, 0x1f, UR25 ;  /* 0x0000001f3f077899 */ /* 0x000fe20008011419 */
[----:B------:R-:W-:Y:S01]  /*3560*/  ISETP.GE.AND P2, PT, R153, UR6, PT ;  /* 0x0000000699007c0c */ /* 0x000fe2000bf46270 */
[----:B------:R-:W-:Y:S01]  /*3570*/  UIMAD UR6, UR28, UR25, URZ ;  /* 0x000000191c0672a4 */ /* 0x000fe2000f8e023f */
[----:B------:R-:W-:-:S03]  /*3580*/  IMAD.U32 R3, RZ, RZ, UR25 ;  /* 0x00000019ff037e24 */ /* 0x000fc6000f8e00ff */
[----:B------:R-:W-:Y:S01]  /*3590*/  UIMAD UR6, UR7, UR29, UR6 ;  /* 0x0000001d070672a4 */ /* 0x000fe2000f8e0206 */
[----:B------:R-:W-:-:S03]  /*35a0*/  IMAD.WIDE.U32 R4, R3, UR29, R158 ;  /* 0x0000001d03047c25 */ /* 0x000fc6000f8e009e */
        /* <DEDUP_REMOVED lines=12> */
[C---:B---3--:R-:W-:Y:S02]  /*3670*/  @!P5 LEA R14, P6, R4.reuse, R6, 0x1 ;  /* 0x00000006040ed211 */ /* 0x048fe400078c08ff */
        /* <DEDUP_REMOVED lines=41> */
.L_x_562:
[----:B------:R-:W-:Y:S05]  /*3910*/  BSYNC B0 ;  /* 0x0000000000007941 */ /* 0x000fea0003800000 */
.L_x_561:
[----:B------:R-:W0:Y:S02]  /*3920*/  LDGDEPBAR ;  /* 0x00000000000079af */ /* 0x000e240000000000 */
.L_x_560:
[----:B------:R-:W-:Y:S01]  /*3930*/  IMAD.U32 R3, RZ, RZ, UR17 ;  /* 0x00000011ff037e24 */ /* 0x000fe2000f8e00ff */
[----:B------:R-:W-:Y:S01]  /*3940*/  USHF.L.U32 UR6, UR42, 0x1, URZ ;  /* 0x000000012a067899 */ /* 0x000fe2000800063f */
[----:B------:R-:W-:Y:S01]  /*3950*/  VIADD R9, R135, 0x4 ;  /* 0x0000000487097836 */ /* 0x000fe20000000000 */
[----:B--2---:R-:W-:Y:S01]  /*3960*/  LOP3.LUT R12, R152, UR26, RZ, 0x3c, !PT ;  /* 0x0000001a980c7c12 */ /* 0x004fe2000f8e3cff */
[----:B------:R-:W-:Y:S01]  /*3970*/  IMAD R3, R3, 0x40, R156 ;  /* 0x0000004003037824 */ /* 0x000fe200078e029c */
[----:B------:R-:W-:Y:S01]  /*3980*/  UIADD3 UR7, UR6, 0x1, URZ ;  /* 0x0000000106077890 */ /* 0x000fe2000fffe03f */
[----:B------:R-:W-:Y:S01]  /*3990*/  IMAD.WIDE.U32 R40, R155, -0x2daee0ad, RZ ;  /* 0xd2511f539b287825 */ /* 0x000fe200078e00ff */
[----:B------:R-:W-:Y:S01]  /*39a0*/  ULOP3.LUT UR6, UR6, UR27, URZ, 0x3c, !UPT ;  /* 0x0000001b06067292 */ /* 0x000fe2000f8e3c3f */
[----:B------:R-:W-:Y:S01]  /*39b0*/  STL [R1+0x1c0], R132 ;  /* 0x0001c08401007387 */ /* 0x000fe20000100800 */
[CC--:B------:R-:W-:Y:S01]  /*39c0*/  ISETP.GE.AND P4, PT, R3.reuse, R57.reuse, PT ;  /* 0x000000390300720c */ /* 0x0c0fe20003f86270 */
[C---:B-1----:R-:W-:Y:S01]  /*39d0*/  VIADD R4, R3.reuse, 0x1 ;  /* 0x0000000103047836 */ /* 0x042fe20000000000 */
[CC--:B------:R-:W-:Y:S01]  /*39e0*/  ISETP.GE.AND P6, PT, R3.reuse, R56.reuse, PT ;  /* 0x000000380300720c */ /* 0x0c0fe20003fc6270 */
[----:B------:R-:W-:Y:S01]  /*39f0*/  VIADD R5, R3, 0x8 ;  /* 0x0000000803057836 */ /* 0x000fe20000000000 */
[----:B------:R-:W-:Y:S01]  /*3a00*/  FSEL R96, R62, -INF , !P4 ;  /* 0xff8000003e607808 */ /* 0x000fe20006000000 */
[----:B------:R-:W-:Y:S01]  /*3a10*/  ULOP3.LUT UR7, UR7, UR27, URZ, 0x3c, !UPT ;  /* 0x0000001b07077292 */ /* 0x000fe2000f8e3c3f */
[C---:B------:R-:W-:Y:S01]  /*3a20*/  ISETP.GE.AND P5, PT, R4.reuse, R56, PT ;  /* 0x000000380400720c */ /* 0x040fe20003fa6270 */
[C---:B------:R-:W-:Y:S01]  /*3a30*/  IMAD.WIDE.U32 R6, R9.reuse, -0x326172a9, RZ ;  /* 0xcd9e8d5709067825 */ /* 0x040fe200078e00ff */
[C---:B------:R-:W-:Y:S01]  /*3a40*/  ISETP.GE.AND P2, PT, R4.reuse, R57, PT ;  /* 0x000000390400720c */ /* 0x040fe20003f46270 */
[----:B------:R-:W-:Y:S01]  /*3a50*/  UIADD3 UR40, UR26, -0x61c88647, URZ ;  /* 0x9e3779b91a287890 */ /* 0x000fe2000fffe03f */
[CC--:B------:R-:W-:Y:S01]  /*3a60*/  ISETP.GE.AND P1, PT, R4.reuse, R59.reuse, PT ;  /* 0x0000003b0400720c */ /* 0x0c0fe20003f26270 */
[----:B------:R-:W-:Y:S01]  /*3a70*/  IMAD.WIDE.U32 R18, R9, -0x326172a9, RZ ;  /* 0xcd9e8d5709127825 */ /* 0x000fe200078e00ff */
[-C--:B------:R-:W-:Y:S01]  /*3a80*/  ISETP.GE.AND P3, PT, R4, R58.reuse, PT ;  /* 0x0000003a0400720c */ /* 0x080fe20003f66270 */
[----:B------:R-:W-:Y:S01]  /*3a90*/  UIADD3 UR39, UR26, 0x3c6ef372, URZ ;  /* 0x3c6ef3721a277890 */ /* 0x000fe2000fffe03f */
[----:B------:R-:W-:Y:S01]  /*3aa0*/  FSEL R62, R61, -INF , !P5 ;  /* 0xff8000003d3e7808 */ /* 0x000fe20006800000 */
[----:B------:R-:W-:Y:S01]  /*3ab0*/  VIADD R4, R3, 0x9 ;  /* 0x0000000903047836 */ /* 0x000fe20000000000 */
[----:B------:R-:W-:Y:S01]  /*3ac0*/  FSEL R97, R63, -INF , !P2 ;  /* 0xff8000003f617808 */ /* 0x000fe20005000000 */
[----:B------:R-:W-:Y:S01]  /*3ad0*/  STL.64 [R1+0x1d0], R58 ;  /* 0x0001d03a01007387 */ /* 0x000fe20000100a00 */
[----:B------:R-:W-:Y:S01]  /*3ae0*/  ISETP.GE.AND P4, PT, R3, R59, PT ;  /* 0x0000003b0300720c */ /* 0x000fe20003f86270 */
[----:B------:R-:W-:Y:S01]  /*3af0*/  UIADD3 UR36, UR27, 0x32370b8f, URZ ;  /* 0x32370b8f1b247890 */ /* 0x000fe2000fffe03f */
[----:B------:R-:W-:Y:S01]  /*3b00*/  FSEL R101, R93, -INF , !P1 ;  /* 0xff8000005d657808 */ /* 0x000fe20004800000 */
[----:B------:R-:W-:Y:S01]  /*3b10*/  STL.64 [R1+0x1c8], R56 ;  /* 0x0001c83801007387 */ /* 0x000fe20000100a00 */
[----:B------:R-:W-:Y:S01]  /*3b20*/  ISETP.GE.AND P2, PT, R3, R58, PT ;  /* 0x0000003a0300720c */ /* 0x000fe20003f46270 */
[----:B------:R-:W-:Y:S01]  /*3b30*/  UIADD3 UR38, UR27, 0x76cf5d0a, URZ ;  /* 0x76cf5d0a1b267890 */ /* 0x000fe2000fffe03f */
[-C--:B------:R-:W-:Y:S01]  /*3b40*/  ISETP.GE.AND P5, PT, R5, R56.reuse, PT ;  /* 0x000000380500720c */ /* 0x080fe20003fa6270 */
[----:B------:R-:W-:Y:S01]  /*3b50*/  STL.64 [R1+0x38], R40 ;  /* 0x0000382801007387 */ /* 0x000fe20000100a00 */
[----:B------:R-:W-:Y:S01]  /*3b60*/  ISETP.GE.AND P1, PT, R4, R56, PT ;  /* 0x000000380400720c */ /* 0x000fe20003f26270 */
[----:B------:R-:W-:Y:S01]  /*3b70*/  UIADD3 UR37, UR26, -0x255992d5, URZ ;  /* 0xdaa66d2b1a257890 */ /* 0x000fe2000fffe03f */
[----:B------:R-:W-:Y:S01]  /*3b80*/  FSEL R100, R92, -INF , !P4 ;  /* 0xff8000005c647808 */ /* 0x000fe20006000000 */
[----:B------:R1:W-:Y:S01]  /*3b90*/  STL [R1+0x194], R12 ;  /* 0x0001940c01007387 */ /* 0x0003e20000100800 */
[----:B------:R-:W-:Y:S01]  /*3ba0*/  FSEL R60, R60, -INF , !P6 ;  /* 0xff8000003c3c7808 */ /* 0x000fe20007000000 */
[----:B------:R-:W-:Y:S01]  /*3bb0*/  UIADD3 UR35, UR26, 0x78dde6e4, URZ ;  /* 0x78dde6e41a237890 */ /* 0x000fe2000fffe03f */
[----:B------:R-:W-:Y:S01]  /*3bc0*/  FSEL R102, R94, -INF , !P2 ;  /* 0xff8000005e667808 */ /* 0x000fe20005000000 */
[----:B------:R-:W-:Y:S01]  /*3bd0*/  UIADD3 UR34, UR27, -0x126145ec, URZ ;  /* 0xed9eba141b227890 */ /* 0x000fe2000fffe03f */
[----:B------:R-:W-:Y:S01]  /*3be0*/  FSEL R103, R95, -INF , !P3 ;  /* 0xff8000005f677808 */ /* 0x000fe20005800000 */
[----:B------:R-:W-:Y:S01]  /*3bf0*/  UIADD3 UR17, UR27, -0x56f99767, URZ ;  /* 0xa90668991b117890 */ /* 0x000fe2000fffe03f */
[----:B------:R-:W-:Y:S01]  /*3c00*/  FSEL R61, R52, -INF , !P5 ;  /* 0xff800000343d7808 */ /* 0x000fe20006800000 */
[----:B------:R-:W-:Y:S01]  /*3c10*/  UIADD3 UR25, UR26, 0x1715609d, URZ ;  /* 0x1715609d1a197890 */ /* 0x000fe2000fffe03f */
[----:B------:R-:W-:Y:S01]  /*3c20*/  FSEL R92, R53, -INF , !P1 ;  /* 0xff800000355c7808 */ /* 0x000fe20004800000 */
[----:B------:R-:W-:Y:S01]  /*3c30*/  ULDC UR41, c[0x0][0x2ec] ;  /* 0x0000bb0000297ab9 */ /* 0x000fe20000000800 */
[C---:B------:R-:W-:Y:S01]  /*3c40*/  ISETP.GE.AND P6, PT, R5.reuse, R57, PT ;  /* 0x000000390500720c */ /* 0x040fe20003fc6270 */
[----:B------:R-:W-:Y:S01]  /*3c50*/  IMAD.MOV.U32 R104, RZ, RZ, R154 ;  /* 0x000000ffff687224 */ /* 0x000fe200078e009a */
[----:B------:R-:W-:-:S02]  /*3c60*/  ISETP.GE.AND P4, PT, R5, R59, PT ;  /* 0x0000003b0500720c */ /* 0x000fc40003f86270 */
[-C--:B------:R-:W-:Y:S01]  /*3c70*/  ISETP.GE.AND P2, PT, R5, R58.reuse, PT ;  /* 0x0000003a0500720c */ /* 0x080fe20003f46270 */
[C---:B------:R-:W-:Y:S01]  /*3c80*/  VIADD R5, R3.reuse, 0x10 ;  /* 0x0000001003057836 */ /* 0x040fe20000000000 */
[C---:B------:R-:W-:Y:S02]  /*3c90*/  ISETP.GE.AND P5, PT, R4.reuse, R57, PT ;  /* 0x000000390400720c */ /* 0x040fe40003fa6270 */
[C---:B------:R-:W-:Y:S02]  /*3ca0*/  ISETP.GE.AND P1, PT, R4.reuse, R59, PT ;  /* 0x0000003b0400720c */ /* 0x040fe40003f26270 */
[----:B------:R-:W-:Y:S01]  /*3cb0*/  ISETP.GE.AND P3, PT, R4, R58, PT ;  /* 0x0000003a0400720c */ /* 0x000fe20003f66270 */
[----:B------:R-:W-:Y:S01]  /*3cc0*/  VIADD R4, R3, 0x11 ;  /* 0x0000001103047836 */ /* 0x000fe20000000000 */
[----:B------:R-:W-:Y:S02]  /*3cd0*/  FSEL R98, R90, -INF , !P2 ;  /* 0xff8000005a627808 */ /* 0x000fe40005000000 */
[----:B------:R-:W-:-:S02]  /*3ce0*/  FSEL R94, R55, -INF , !P5 ;  /* 0xff800000375e7808 */ /* 0x000fc40006800000 */
[----:B------:R-:W-:Y:S02]  /*3cf0*/  FSEL R90, R89, -INF , !P1 ;  /* 0xff800000595a7808 */ /* 0x000fe40004800000 */
[-C--:B------:R-:W-:Y:S02]  /*3d00*/  ISETP.GE.AND P5, PT, R5, R56.reuse, PT ;  /* 0x000000380500720c */ /* 0x080fe40003fa6270 */
[----:B------:R-:W-:Y:S02]  /*3d10*/  ISETP.GE.AND P1, PT, R4, R56, PT ;  /* 0x000000380400720c */ /* 0x000fe40003f26270 */
[----:B------:R-:W-:Y:S02]  /*3d20*/  FSEL R93, R54, -INF , !P6 ;  /* 0xff800000365d7808 */ /* 0x000fe40007000000 */
[----:B------:R-:W-:Y:S02]  /*3d30*/  FSEL R95, R88, -INF , !P4 ;  /* 0xff800000585f7808 */ /* 0x000fe40006000000 */
[----:B------:R-:W-:-:S02]  /*3d40*/  FSEL R91, R91, -INF , !P3 ;  /* 0xff8000005b5b7808 */ /* 0x000fc40005800000 */
[----:B------:R-:W-:Y:S02]  /*3d50*/  FSEL R52, R36, -INF , !P5 ;  /* 0xff80000024347808 */ /* 0x000fe40006800000 */
[----:B------:R-:W-:Y:S02]  /*3d60*/  FSEL R63, R37, -INF , !P1 ;  /* 0xff800000253f7808 */ /* 0x000fe40004800000 */
[C---:B------:R-:W-:Y:S02]  /*3d70*/  ISETP.GE.AND P6, PT, R5.reuse, R57, PT ;  /* 0x000000390500720c */ /* 0x040fe40003fc6270 */
[C---:B------:R-:W-:Y:S02]  /*3d80*/  ISETP.GE.AND P4, PT, R5.reuse, R59, PT ;  /* 0x0000003b0500720c */ /* 0x040fe40003f86270 */
[----:B------:R-:W-:Y:S01]  /*3d90*/  ISETP.GE.AND P2, PT, R5, R58, PT ;  /* 0x0000003a0500720c */ /* 0x000fe20003f46270 */
[----:B------:R-:W-:Y:S01]  /*3da0*/  VIADD R5, R3, 0x18 ;  /* 0x0000001803057836 */ /* 0x000fe20000000000 */
[----:B------:R-:W-:-:S02]  /*3db0*/  ISETP.GE.AND P5, PT, R4, R57, PT ;  /* 0x000000390400720c */ /* 0x000fc40003fa6270 */
[C---:B------:R-:W-:Y:S02]  /*3dc0*/  ISETP.GE.AND P1, PT, R4.reuse, R59, PT ;  /* 0x0000003b0400720c */ /* 0x040fe40003f26270 */
[----:B------:R-:W-:Y:S01]  /*3dd0*/  ISETP.GE.AND P3, PT, R4, R58, PT ;  /* 0x0000003a0400720c */ /* 0x000fe20003f66270 */
[----:B------:R-:W-:Y:S01]  /*3de0*/  VIADD R4, R3, 0x19 ;  /* 0x0000001903047836 */ /* 0x000fe20000000000 */
[----:B------:R-:W-:Y:S02]  /*3df0*/  FSEL R89, R39, -INF , !P5 ;  /* 0xff80000027597808 */ /* 0x000fe40006800000 */
[----:B------:R-:W-:Y:S02]  /*3e00*/  FSEL R85, R85, -INF , !P1 ;  /* 0xff80000055557808 */ /* 0x000fe40004800000 */
[-C--:B------:R-:W-:Y:S02]  /*3e10*/  ISETP.GE.AND P5, PT, R5, R56.reuse, PT ;  /* 0x000000380500720c */ /* 0x080fe40003fa6270 */
[----:B------:R-:W-:-:S02]  /*3e20*/  ISETP.GE.AND P1, PT, R4, R56, PT ;  /* 0x000000380400720c */ /* 0x000fc40003f26270 */
[----:B------:R-:W-:Y:S02]  /*3e30*/  FSEL R88, R38, -INF , !P6 ;  /* 0xff80000026587808 */ /* 0x000fe40007000000 */
[----:B------:R-:W-:Y:S02]  /*3e40*/  FSEL R99, R84, -INF , !P4 ;  /* 0xff80000054637808 */ /* 0x000fe40006000000 */
[----:B------:R-:W-:Y:S02]  /*3e50*/  FSEL R86, R86, -INF , !P2 ;  /* 0xff80000056567808 */ /* 0x000fe40005000000 */
[----:B------:R-:W-:Y:S02]  /*3e60*/  FSEL R87, R87, -INF , !P3 ;  /* 0xff80000057577808 */ /* 0x000fe40005800000 */
[----:B------:R-:W-:Y:S02]  /*3e70*/  FSEL R48, R48, -INF , !P5 ;  /* 0xff80000030307808 */ /* 0x000fe40006800000 */
[----:B------:R-:W-:-:S02]  /*3e80*/  FSEL R49, R49, -INF , !P1 ;  /* 0xff80000031317808 */ /* 0x000fc40004800000 */
[C---:B------:R-:W-:Y:S02]  /*3e90*/  ISETP.GE.AND P6, PT, R5.reuse, R57, PT ;  /* 0x000000390500720c */ /* 0x040fe40003fc6270 */
[C---:B------:R-:W-:Y:S02]  /*3ea0*/  ISETP.GE.AND P4, PT, R5.reuse, R59, PT ;  /* 0x0000003b0500720c */ /* 0x040fe40003f86270 */
[-C--:B------:R-:W-:Y:S01]  /*3eb0*/  ISETP.GE.AND P2, PT, R5, R58.reuse, PT ;  /* 0x0000003a0500720c */ /* 0x080fe20003f46270 */
[C---:B------:R-:W-:Y:S01]  /*3ec0*/  VIADD R5, R3.reuse, 0x20 ;  /* 0x0000002003057836 */ /* 0x040fe20000000000 */
[C---:B------:R-:W-:Y:S02]  /*3ed0*/  ISETP.GE.AND P5, PT, R4.reuse, R57, PT ;  /* 0x000000390400720c */ /* 0x040fe40003fa6270 */
[C---:B------:R-:W-:Y:S02]  /*3ee0*/  ISETP.GE.AND P1, PT, R4.reuse, R59, PT ;  /* 0x0000003b0400720c */ /* 0x040fe40003f26270 */
[----:B------:R-:W-:Y:S01]  /*3ef0*/  ISETP.GE.AND P3, PT, R4, R58, PT ;  /* 0x0000003a0400720c */ /* 0x000fe20003f66270 */
[----:B------:R-:W-:Y:S01]  /*3f00*/  VIADD R4, R3, 0x21 ;  /* 0x0000002103047836 */ /* 0x000fe20000000000 */
        /* <DEDUP_REMOVED lines=44> */
[C---:B------:R-:W-:Y:S02]  /*41d0*/  ISETP.GE.AND P5, PT, R4.reuse, R57, PT ;  /* 0x000000390400720c */ /* 0x040fe40003fa6270 */
[C---:B------:R-:W-:Y:S02]  /*41e0*/  ISETP.GE.AND P1, PT, R4.reuse, R59, PT ;  /* 0x0000003b0400720c */ /* 0x040fe40003f26270 */
[----:B------:R-:W-:Y:S01]  /*41f0*/  ISETP.GE.AND P3, PT, R4, R58, PT ;  /* 0x0000003a0400720c */ /* 0x000fe20003f66270 */
[----:B------:R-:W-:Y:S01]  /*4200*/  VIADD R4, R3, 0x38 ;  /* 0x0000003803047836 */ /* 0x000fe20000000000 */
[----:B------:R-:W-:Y:S01]  /*4210*/  FSEL R123, R27, -INF , !P5 ;  /* 0xff8000001b7b7808 */ /* 0x000fe20006800000 */
[----:B------:R-:W-:Y:S01]  /*4220*/  VIADD R3, R3, 0x39 ;  /* 0x0000003903037836 */ /* 0x000fe20000000000 */
[----:B------:R-:W-:-:S02]  /*4230*/  FSEL R220, R69, -INF , !P1 ;  /* 0xff80000045dc7808 */ /* 0x000fc40004800000 */
[-C--:B------:R-:W-:Y:S02]  /*4240*/  ISETP.GE.AND P5, PT, R4, R56.reuse, PT ;  /* 0x000000380400720c */ /* 0x080fe40003fa6270 */
[----:B------:R-:W-:Y:S02]  /*4250*/  ISETP.GE.AND P1, PT, R3, R56, PT ;  /* 0x000000380300720c */ /* 0x000fe40003f26270 */
[----:B------:R-:W-:Y:S02]  /*4260*/  FSEL R118, R30, -INF , !P6 ;  /* 0xff8000001e767808 */ /* 0x000fe40007000000 */
[----:B------:R-:W-:Y:S02]  /*4270*/  FSEL R217, R72, -INF , !P4 ;  /* 0xff80000048d97808 */ /* 0x000fe40006000000 */
[C---:B------:R-:W-:Y:S02]  /*4280*/  ISETP.GE.AND P6, PT, R5.reuse, R57, PT ;  /* 0x000000390500720c */ /* 0x040fe40003fc6270 */
[----:B------:R-:W-:-:S02]  /*4290*/  ISETP.GE.AND P4, PT, R5, R59, PT ;  /* 0x0000003b0500720c */ /* 0x000fc40003f86270 */
[----:B------:R-:W-:Y:S02]  /*42a0*/  ISETP.GE.AND P2, PT, R5, R58, PT ;  /* 0x0000003a0500720c */ /* 0x000fe40003f46270 */
[----:B------:R-:W-:Y:S02]  /*42b0*/  FSEL R122, R20, -INF , !P5 ;  /* 0xff800000147a7808 */ /* 0x000fe40006800000 */
[----:B------:R-:W-:Y:S01]  /*42c0*/  FSEL R121, R21, -INF , !P1 ;  /* 0xff80000015797808 */ /* 0x000fe20004800000 */
[----:B------:R-:W-:Y:S01]  /*42d0*/  IMAD.WIDE.U32 R20, R135, -0x326172a9, RZ ;  /* 0xcd9e8d5787147825 */ /* 0x000fe200078e00ff */
[----:B------:R-:W-:Y:S02]  /*42e0*/  FSEL R120, R26, -INF , !P6 ;  /* 0xff8000001a787808 */ /* 0x000fe40007000000 */
[----:B------:R-:W-:Y:S02]  /*42f0*/  FSEL R221, R68, -INF , !P4 ;  /* 0xff80000044dd7808 */ /* 0x000fe40006000000 */
[----:B------:R-:W-:Y:S01]  /*4300*/  FSEL R245, R70, -INF , !P2 ;  /* 0xff80000046f57808 */ /* 0x000fe20005000000 */
[----:B------:R2:W-:Y:S01]  /*4310*/  STL.64 [R1+0x1b8], R20 ;  /* 0x0001b81401007387 */ /* 0x0005e20000100a00 */
[----:B------:R-:W-:-:S02]  /*4320*/  FSEL R244, R71, -INF , !P3 ;  /* 0xff80000047f47808 */ /* 0x000fc40005800000 */
[C---:B------:R-:W-:Y:S02]  /*4330*/  ISETP.GE.AND P6, PT, R4.reuse, R57, PT ;  /* 0x000000390400720c */ /* 0x040fe40003fc6270 */
[C---:B------:R-:W-:Y:S02]  /*4340*/  ISETP.GE.AND P4, PT, R4.reuse, R59, PT ;  /* 0x0000003b0400720c */ /* 0x040fe40003f86270 */
[-C--:B------:R-:W-:Y:S02]  /*4350*/  ISETP.GE.AND P2, PT, R4, R58.reuse, PT ;  /* 0x0000003a0400720c */ /* 0x080fe40003f46270 */
[C---:B------:R-:W-:Y:S02]  /*4360*/  ISETP.GE.AND P5, PT, R3.reuse, R57, PT ;  /* 0x000000390300720c */ /* 0x040fe40003fa6270 */
[C---:B------:R-:W-:Y:S02]  /*4370*/  ISETP.GE.AND P3, PT, R3.reuse, R59, PT ;  /* 0x0000003b0300720c */ /* 0x040fe40003f66270 */
[----:B------:R-:W-:-:S02]  /*4380*/  ISETP.GE.AND P1, PT, R3, R58, PT ;  /* 0x0000003a0300720c */ /* 0x000fc40003f26270 */
[C---:B------:R-:W-:Y:S01]  /*4390*/  LOP3.LUT R3, R41.reuse, UR6, RZ, 0x3c, !PT ;  /* 0x0000000629037c12 */ /* 0x040fe2000f8e3cff */
[----:B------:R-:W-:Y:S01]  /*43a0*/  UIADD3 UR6, UR27, -0x4498517b, URZ ;  /* 0xbb67ae851b067890 */ /* 0x000fe2000fffe03f */
[----:B------:R-:W-:Y:S02]  /*43b0*/  LOP3.LUT R4, R41, UR7, RZ, 0x3c, !PT ;  /* 0x0000000729047c12 */ /* 0x000fe4000f8e3cff */
[-C--:B------:R-:W-:Y:S01]  /*43c0*/  LOP3.LUT R8, R21, R12.reuse, RZ, 0x3c, !PT ;  /* 0x0000000c15087212 */ /* 0x080fe200078e3cff */
[----:B------:R-:W-:Y:S01]  /*43d0*/  IMAD.WIDE.U32 R10, R3, -0x326172a9, RZ ;  /* 0xcd9e8d57030a7825 */ /* 0x000fe200078e00ff */
[----:B------:R-:W-:Y:S02]  /*43e0*/  LOP3.LUT R7, R7, R12, RZ, 0x3c, !PT ;  /* 0x0000000c07077212 */ /* 0x000fe400078e3cff */
[----:B------:R-:W-:Y:S01]  /*43f0*/  FSEL R125, R22, -INF , !P6 ;  /* 0xff800000167d7808 */ /* 0x000fe20007000000 */
[----:B------:R-:W-:Y:S01]  /*4400*/  IMAD.WIDE.U32 R4, R4, -0x326172a9, RZ ;  /* 0xcd9e8d5704047825 */ /* 0x000fe200078e00ff */
[----:B------:R-:W-:-:S02]  /*4410*/  FSEL R124, R23, -INF , !P5 ;  /* 0xff800000177c7808 */ /* 0x000fc40006800000 */
[--C-:B------:R-:W-:Y:S01]  /*4420*/  LOP3.LUT R14, R11, UR40, R6.reuse, 0x96, !PT ;  /* 0x000000280b0e7c12 */ /* 0x100fe2000f8e9606 */
[----:B------:R-:W-:Y:S01]  /*4430*/  IMAD.WIDE.U32 R22, R8, -0x2daee0ad, RZ ;  /* 0xd2511f5308167825 */ /* 0x000fe200078e00ff */
[----:B------:R-:W-:Y:S02]  /*4440*/  LOP3.LUT R184, R5, UR40, R6, 0x96, !PT ;  /* 0x0000002805b87c12 */ /* 0x000fe4000f8e9606 */
[----:B------:R-:W-:Y:S01]  /*4450*/  LOP3.LUT R3, R19, R12, RZ, 0x3c, !PT ;  /* 0x0000000c13037212 */ /* 0x000fe200078e3cff */
[----:B------:R-:W-:Y:S01]  /*4460*/  IMAD.WIDE.U32 R54, R7, -0x2daee0ad, RZ ;  /* 0xd2511f5307367825 */ /* 0x000fe200078e00ff */
[--C-:B------:R-:W-:Y:S01]  /*4470*/  LOP3.LUT R7, R23, UR6, R40.reuse, 0x96, !PT ;  /* 0x0000000617077c12 */ /* 0x100fe2000f8e9628 */
[----:B------:R-:W-:Y:S01]  /*4480*/  STL.64 [R1+0x40], R22 ;  /* 0x0000401601007387 */ /* 0x000fe20000100a00 */
[----:B------:R-:W-:Y:S01]  /*4490*/  LOP3.LUT R8, R41, UR7, RZ, 0x3c, !PT ;  /* 0x0000000729087c12 */ /* 0x000fe2000f8e3cff */
[----:B------:R-:W-:Y:S01]  /*44a0*/  IMAD.WIDE.U32 R114, R3, -0x2daee0ad, RZ ;  /* 0xd2511f5303727825 */ /* 0x000fe200078e00ff */
[----:B------:R-:W-:Y:S01]  /*44b0*/  LOP3.LUT R6, R55, UR6, R40, 0x96, !PT ;  /* 0x0000000637067c12 */ /* 0x000fe2000f8e9628 */
[----:B------:R3:W-:Y:S01]  /*44c0*/  STL.64 [R1+0xc8], R18 ;  /* 0x0000c81201007387 */ /* 0x0007e20000100a00 */
[----:B------:R-:W-:Y:S01]  /*44d0*/  LOP3.LUT R17, R11, UR40, R18, 0x96, !PT ;  /* 0x000000280b117c12 */ /* 0x000fe2000f8e9612 */
[----:B------:R-:W-:Y:S01]  /*44e0*/  IMAD.WIDE.U32 R232, R7, -0x326172a9, RZ ;  /* 0xcd9e8d5707e87825 */ /* 0x000fe200078e00ff */
[----:B------:R-:W-:Y:S01]  /*44f0*/  LOP3.LUT R3, R115, UR6, R40, 0x96, !PT ;  /* 0x0000000673037c12 */ /* 0x000fe2000f8e9628 */
[----:B------:R-:W-:Y:S01]  /*4500*/  STL.64 [R1+0xd0], R114 ;  /* 0x0000d07201007387 */ /* 0x000fe20000100a00 */
[--C-:B------:R-:W-:Y:S01]  /*4510*/  LOP3.LUT R5, R5, UR40, R20.reuse, 0x96, !PT ;  /* 0x0000002805057c12 */ /* 0x100fe2000f8e9614 */
[----:B------:R-:W-:Y:S01]  /*4520*/  IMAD.WIDE.U32 R46, R6, -0x326172a9, RZ ;  /* 0xcd9e8d57062e7825 */ /* 0x000fe200078e00ff */
[----:B------:R-:W-:Y:S01]  /*4530*/  LOP3.LUT R6, R11, UR40, R20, 0x96, !PT ;  /* 0x000000280b067c12 */ /* 0x000fe2000f8e9614 */
[----:B------:R-:W-:Y:S01]  /*4540*/  ULDC.64 UR6, c[0x0][0x2a8] ;  /* 0x0000aa0000067ab9 */ /* 0x000fe20000000a00 */
[--C-:B-1----:R-:W-:Y:S01]  /*4550*/  LOP3.LUT R12, R233, UR39, R10.reuse, 0x96, !PT ;  /* 0x00000027e90c7c12 */ /* 0x102fe2000f8e960a */
[----:B------:R-:W-:Y:S01]  /*4560*/  IMAD.WIDE.U32 R112, R3, -0x326172a9, RZ ;  /* 0xcd9e8d5703707825 */ /* 0x000fe200078e00ff */
[----:B------:R-:W-:-:S02]  /*4570*/  LOP3.LUT R13, R47, UR39, R10, 0x96, !PT ;  /* 0x000000272f0d7c12 */ /* 0x000fc4000f8e960a */
[--C-:B------:R-:W-:Y:S01]  /*4580*/  LOP3.LUT R9, R233, UR39, R4.reuse, 0x96, !PT ;  /* 0x00000027e9097c12 */ /* 0x100fe2000f8e9604 */
[----:B------:R-:W-:Y:S01]  /*4590*/  IMAD.WIDE.U32 R10, R8, -0x326172a9, RZ ;  /* 0xcd9e8d57080a7825 */ /* 0x000fe200078e00ff */
[----:B------:R-:W-:Y:S01]  /*45a0*/  LOP3.LUT R183, R47, UR39, R4, 0x96, !PT ;  /* 0x000000272fb77c12 */ /* 0x000fe2000f8e9604 */
[----:B------:R-:W-:Y:S01]  /*45b0*/  STL.64 [R1+0x90], R112 ;  /* 0x0000907001007387 */ /* 0x000fe20000100a00 */
[----:B------:R-:W-:Y:S01]  /*45c0*/  FSEL R240, R64, -INF , !P4 ;  /* 0xff80000040f07808 */ /* 0x000fe20006000000 */
[----:B------:R-:W-:Y:S01]  /*45d0*/  IMAD.WIDE.U32 R6, R6, -0x2daee0ad, RZ ;  /* 0xd2511f5306067825 */ /* 0x000fe200078e00ff */
[----:B------:R-:W-:Y:S02]  /*45e0*/  LOP3.LUT R3, R233, UR39, R10, 0x96, !PT ;  /* 0x00000027e9037c12 */ /* 0x000fe4000f8e960a */
[----:B------:R-:W-:Y:S01]  /*45f0*/  LOP3.LUT R8, R11, UR40, R20, 0x96, !PT ;  /* 0x000000280b087c12 */ /* 0x000fe2000f8e9614 */
[----:B------:R-:W-:Y:S01]  /*4600*/  IMAD.WIDE.U32 R30, R12, -0x2daee0ad, RZ ;  /* 0xd2511f530c1e7825 */ /* 0x000fe200078e00ff */
[----:B------:R-:W-:-:S02]  /*4610*/  LOP3.LUT R12, R7, UR38, R22, 0x96, !PT ;  /* 0x00000026070c7c12 */ /* 0x000fc4000f8e9616 */
[----:B------:R-:W-:Y:S01]  /*4620*/  LOP3.LUT R16, R7, UR38, R22, 0x96, !PT ;  /* 0x0000002607107c12 */ /* 0x000fe2000f8e9616 */
[----:B------:R-:W-:Y:S01]  /*4630*/  IMAD.WIDE.U32 R40, R3, -0x2daee0ad, RZ ;  /* 0xd2511f5303287825 */ /* 0x000fe200078e00ff */
[C-C-:B------:R-:W-:Y:S02]  /*4640*/  LOP3.LUT R3, R31.reuse, UR36, R6.reuse, 0x96, !PT ;  /* 0x000000241f037c12 */ /* 0x140fe4000f8e9606 */
[----:B------:R-:W-:Y:S01]  /*4650*/  LOP3.LUT R15, R31, UR36, R6, 0x96, !PT ;  /* 0x000000241f0f7c12 */ /* 0x000fe2000f8e9606 */
[----:B------:R-:W-:Y:S01]  /*4660*/  IMAD.WIDE.U32 R4, R5, -0x2daee0ad, RZ ;  /* 0xd2511f5305047825 */ /* 0x000fe200078e00ff */
[----:B------:R-:W-:Y:S02]  /*4670*/  LOP3.LUT R201, R11, UR40, R18, 0x96, !PT ;  /* 0x000000280bc97c12 */ /* 0x000fe4000f8e9612 */
[----:B------:R-:W-:Y:S01]  /*4680*/  LOP3.LUT R200, R113, UR39, R10, 0x96, !PT ;  /* 0x0000002771c87c12 */ /* 0x000fe2000f8e960a */
[----:B------:R-:W-:Y:S01]  /*4690*/  IMAD.WIDE.U32 R34, R3, -0x326172a9, RZ ;  /* 0xcd9e8d5703227825 */ /* 0x000fe200078e00ff */
[----:B------:R-:W-:-:S02]  /*46a0*/  FMNMX.FTZ R3, R60, R62, !PT ;  /* 0x0000003e3c037209 */ /* 0x000fc40007810000 */
[----:B--2---:R-:W-:Y:S01]  /*46b0*/  LOP3.LUT R20, R5, UR38, R22, 0x96, !PT ;  /* 0x0000002605147c12 */ /* 0x004fe2000f8e9616 */
[----:B------:R-:W-:Y:S01]  /*46c0*/  IMAD.WIDE.U32 R38, R9, -0x2daee0ad, RZ ;  /* 0xd2511f5309267825 */ /* 0x000fe200078e00ff */
[----:B------:R-:W-:Y:S02]  /*46d0*/  FMNMX.FTZ R3, R61, R3, !PT ;  /* 0x000000033d037209 */ /* 0x000fe40007810000 */
[----:B------:R-:W-:Y:S01]  /*46e0*/  FSEL R239, R65, -INF , !P3 ;  /* 0xff80000041ef7808 */ /* 0x000fe20005800000 */
[----:B------:R-:W-:Y:S01]  /*46f0*/  IMAD.WIDE.U32 R6, R14, -0x2daee0ad, RZ ;  /* 0xd2511f530e067825 */ /* 0x000fe200078e00ff */
[----:B---3--:R-:W-:Y:S02]  /*4700*/  LOP3.LUT R19, R39, UR36, R4, 0x96, !PT ;  /* 0x0000002427137c12 */ /* 0x008fe4000f8e9604 */
[----:B------:R-:W-:Y:S01]  /*4710*/  FMNMX.FTZ R3, R92, R3, !PT ;  /* 0x000000035c037209 */ /* 0x000fe20007810000 */
[----:B------:R-:W-:Y:S01]  /*4720*/  IMAD.WIDE.U32 R4, R13, -0x2daee0ad, RZ ;  /* 0xd2511f530d047825 */ /* 0x000fe200078e00ff */
[----:B------:R-:W-:-:S02]  /*4730*/  FSEL R242, R66, -INF , !P2 ;  /* 0xff80000042f27808 */ /* 0x000fc40005000000 */
[----:B------:R-:W-:Y:S01]  /*4740*/  FMNMX.FTZ R3, R52, R3, !PT ;  /* 0x0000000334037209 */ /* 0x000fe20007810000 */
[----:B------:R-:W-:Y:S01]  /*4750*/  IMAD.WIDE.U32 R8, R8, -0x2daee0ad, RZ ;  /* 0xd2511f5308087825 */ /* 0x000fe200078e00ff */
[----:B------:R-:W-:Y:S02]  /*4760*/  LOP3.LUT R18, R5, UR36, R6, 0x96, !PT ;  /* 0x0000002405127c12 */ /* 0x000fe4000f8e9606 */
[----:B------:R-:W-:Y:S01]  /*4770*/  FMNMX.FTZ R3, R63, R3, !PT ;  /* 0x000000033f037209 */ /* 0x000fe20007810000 */
[----:B------:R-:W-:Y:S01]  /*4780*/  IMAD.WIDE.U32 R10, R17, -0x2daee0ad, RZ ;  /* 0xd2511f53110a7825 */ /* 0x000fe200078e00ff */
[----:B------:R-:W-:Y:S02]  /*4790*/  LOP3.LUT R17, R7, UR38, R54, 0x96, !PT ;  /* 0x0000002607117c12 */ /* 0x000fe4000f8e9636 */
[----:B------:R-:W-:Y:S01]  /*47a0*/  LOP3.LUT R14, R9, UR38, R22, 0x96, !PT ;  /* 0x00000026090e7c12 */ /* 0x000fe2000f8e9616 */
[----:B------:R-:W-:Y:S01]  /*47b0*/  IMAD.WIDE.U32 R6, R20, -0x326172a9, RZ ;  /* 0xcd9e8d5714067825 */ /* 0x000fe200078e00ff */
[----:B------:R-:W-:-:S02]  /*47c0*/  LOP3.LUT R13, R41, UR36, R8, 0x96, !PT ;  /* 0x00000024290d7c12 */ /* 0x000fc4000f8e9608 */
[----:B------:R-:W-:Y:S01]  /*47d0*/  FMNMX.FTZ R3, R48, R3, !PT ;  /* 0x0000000330037209 */ /* 0x000fe20007810000 */
[----:B------:R-:W-:Y:S01]  /*47e0*/  IMAD.WIDE.U32 R36, R19, -0x326172a9, RZ ;  /* 0xcd9e8d5713247825 */ /* 0x000fe200078e00ff */
[----:B------:R-:W-:Y:S02]  /*47f0*/  LOP3.LUT R27, R7, UR37, R232, 0x96, !PT ;  /* 0x00000025071b7c12 */ /* 0x000fe4000f8e96e8 */
[----:B------:R-:W-:Y:S01]  /*4800*/  LOP3.LUT R11, R11, UR38, R114, 0x96, !PT ;  /* 0x000000260b0b7c12 */ /* 0x000fe2000f8e9672 */
[----:B------:R-:W-:Y:S01]  /*4810*/  IMAD.WIDE.U32 R8, R12, -0x326172a9, RZ ;  /* 0xcd9e8d570c087825 */ /* 0x000fe200078e00ff */
[----:B------:R-:W-:Y:S02]  /*4820*/  LOP3.LUT R28, R37, UR35, R6, 0x96, !PT ;  /* 0x00000023251c7c12 */ /* 0x000fe4000f8e9606 */
[----:B------:R-:W-:Y:S01]  /*4830*/  FMNMX.FTZ R3, R49, R3, !PT ;  /* 0x0000000331037209 */ /* 0x000fe20007810000 */
[----:B------:R-:W-:Y:S01]  /*4840*/  IMAD.WIDE.U32 R6, R14, -0x326172a9, RZ ;  /* 0xcd9e8d570e067825 */ /* 0x000fe200078e00ff */
[----:B------:R-:W-:-:S02]  /*4850*/  LOP3.LUT R12, R9, UR37, R232, 0x96, !PT ;  /* 0x00000025090c7c12 */ /* 0x000fc4000f8e96e8 */
[----:B------:R-:W-:Y:S01]  /*4860*/  LOP3.LUT R24, R35, UR35, R8, 0x96, !PT ;  /* 0x0000002323187c12 */ /* 0x000fe2000f8e9608 */
        /* <DEDUP_REMOVED lines=16> */
[----:B------:R-:W-:-:S02]  /*4970*/  FSEL R241, R67, -INF , !P1 ;  /* 0xff80000043f17808 */ /* 0x000fc40004800000 */
[----:B------:R-:W-:Y:S01]  /*4980*/  FMNMX.FTZ R3, R74, R3, !PT ;  /* 0x000000034a037209 */ /* 0x000fe20007810000 */
[----:B------:R-:W-:Y:S01]  /*4990*/  IMAD.WIDE.U32 R18, R5, -0x2daee0ad, RZ ;  /* 0xd2511f5305127825 */ /* 0x000fe200078e00ff */
[----:B------:R-:W-:Y:S02]  /*49a0*/  LOP3.LUT R5, R17, UR37, R112, 0x96, !PT ;  /* 0x0000002511057c12 */ /* 0x000fe4000f8e9670 */
[----:B------:R-:W-:Y:S01]  /*49b0*/  LOP3.LUT R23, R9, UR35, R6, 0x96, !PT ;  /* 0x0000002309177c12 */ /* 0x000fe2000f8e9606 */
[----:B------:R-:W-:Y:S01]  /*49c0*/  IMAD.WIDE.U32 R12, R12, -0x2daee0ad, RZ ;  /* 0xd2511f530c0c7825 */ /* 0x000fe200078e00ff */
[--C-:B------:R-:W-:Y:S02]  /*49d0*/  LOP3.LUT R17, R19, UR34, R30.reuse, 0x96, !PT ;  /* 0x0000002213117c12 */ /* 0x100fe4000f8e961e */
[----:B------:R-:W-:Y:S01]  /*49e0*/  FMNMX.FTZ R3, R75, R3, !PT ;  /* 0x000000034b037209 */ /* 0x000fe20007810000 */
[----:B------:R-:W-:Y:S01]  /*49f0*/  IMAD.WIDE.U32 R10, R5, -0x2daee0ad, RZ ;  /* 0xd2511f53050a7825 */ /* 0x000fe200078e00ff */
[----:B------:R-:W-:-:S03]  /*4a00*/  LOP3.LUT R13, R13, UR34, R30, 0x96, !PT ;  /* 0x000000220d0d7c12 */ /* 0x000fc6000f8e961e */
        /* <DEDUP_REMOVED lines=8> */
[----:B------:R-:W-:-:S04]  /*4a90*/  IMAD.WIDE.U32 R4, R27, -0x2daee0ad, RZ ;  /* 0xd2511f531b047825 */ /* 0x000fc800078e00ff */
[----:B------:R-:W-:-:S04]  /*4aa0*/  IMAD.WIDE.U32 R6, R26, -0x2daee0ad, RZ ;  /* 0xd2511f531a067825 */ /* 0x000fc800078e00ff */
[----:B------:R-:W-:Y:S01]  /*4ab0*/  IMAD.WIDE.U32 R26, R23, -0x2daee0ad, RZ ;  /* 0xd2511f53171a7825 */ /* 0x000fe200078e00ff */
[----:B------:R-:W-:Y:S02]  /*4ac0*/  LOP3.LUT R23, R13, UR25, R34, 0x96, !PT ;  /* 0x000000190d177c12 */ /* 0x000fe4000f8e9622 */
[----:B------:R-:W-:Y:S01]  /*4ad0*/  LOP3.LUT R25, R7, UR34, R40, 0x96, !PT ;  /* 0x0000002207197c12 */ /* 0x000fe2000f8e9628 */
[----:B------:R-:W-:Y:S01]  /*4ae0*/  IMAD.WIDE.U32 R16, R17, -0x326172a9, RZ ;  /* 0xcd9e8d5711107825 */ /* 0x000fe200078e00ff */
[----:B------:R-:W-:Y:S02]  /*4af0*/  LOP3.LUT R20, R27, UR17, R20, 0x96, !PT ;  /* 0x000000111b147c12 */ /* 0x000fe4000f8e9614 */
[----:B------:R-:W-:Y:S01]  /*4b00*/  FMNMX.FTZ R7, R122, R3, !PT ;  /* 0x000000037a077209 */ /* 0x000fe20007810000 */
[----:B------:R-:W-:Y:S01]  /*4b10*/  IMAD.WIDE.U32 R198, R28, -0x2daee0ad, RZ ;  /* 0xd2511f531cc67825 */ /* 0x000fe200078e00ff */
[----:B------:R-:W-:-:S03]  /*4b20*/  LOP3.LUT R27, R17, UR25, R32, 0x96, !PT ;  /* 0x00000019111b7c12 */ /* 0x000fc6000f8e9620 */
[----:B------:R-:W-:Y:S01]  /*4b30*/  IMAD.WIDE.U32 R34, R15, -0x2daee0ad, RZ ;  /* 0xd2511f530f227825 */ /* 0x000fe200078e00ff */
[----:B------:R-:W-:Y:S02]  /*4b40*/  LOP3.LUT R21, R199, UR17, R4, 0x96, !PT ;  /* 0x00000011c7157c12 */ /* 0x000fe4000f8e9604 */
[----:B------:R-:W-:Y:S01]  /*4b50*/  FMNMX.FTZ R4, R96, R97, !PT ;  /* 0x0000006160047209 */ /* 0x000fe20007810000 */
[----:B------:R-:W-:-:S04]  /*4b60*/  IMAD.WIDE.U32 R58, R29, -0x2daee0ad, RZ ;  /* 0xd2511f531d3a7825 */ /* 0x000fc800078e00ff */
[----:B------:R-:W-:Y:S01]  /*4b70*/  IMAD.WIDE.U32 R32, R19, -0x326172a9, RZ ;  /* 0xcd9e8d5713207825 */ /* 0x000fe200078e00ff */
[----:B------:R-:W-:Y:S02]  /*4b80*/  LOP3.LUT R19, R35, UR17, R10, 0x96, !PT ;  /* 0x0000001123137c12 */ /* 0x000fe4000f8e960a */
[----:B------:R-:W-:Y:S01]  /*4b90*/  FMNMX.FTZ R10, R121, R7, !PT ;  /* 0x00000007790a7209 */ /* 0x000fe20007810000 */
[----:B------:R-:W-:Y:S01]  /*4ba0*/  IMAD.WIDE.U32 R44, R22, -0x2daee0ad, RZ ;  /* 0xd2511f53162c7825 */ /* 0x000fe200078e00ff */
[----:B------:R-:W-:Y:S02]  /*4bb0*/  LOP3.LUT R24, R59, UR17, R6, 0x96, !PT ;  /* 0x000000113b187c12 */ /* 0x000fe4000f8e9606 */
[----:B------:R-:W-:Y:S01]  /*4bc0*/  LOP3.LUT R22, R5, UR34, R38, 0x96, !PT ;  /* 0x0000002205167c12 */ /* 0x000fe2000f8e9626 */
[----:B------:R-:W-:Y:S01]  /*4bd0*/  IMAD.WIDE.U32 R28, R9, -0x326172a9, RZ ;  /* 0xcd9e8d57091c7825 */ /* 0x000fe200078e00ff */
[----:B------:R-:W-:Y:S02]  /*4be0*/  FMNMX.FTZ R6, R93, R4, !PT ;  /* 0x000000045d067209 */ /* 0x000fe40007810000 */
[----:B------:R-:W-:Y:S01]  /*4bf0*/  LOP3.LUT R18, R45, UR17, R18, 0x96, !PT ;  /* 0x000000112d127c12 */ /* 0x000fe2000f8e9612 */
[----:B------:R-:W-:Y:S01]  /*4c00*/  IMAD.WIDE.U32 R4, R11, -0x326172a9, RZ ;  /* 0xcd9e8d570b047825 */ /* 0x000fe200078e00ff */
[----:B------:R-:W-:Y:S01]  /*4c10*/  FMNMX.FTZ R3, R94, R6, !PT ;  /* 0x000000065e037209 */ /* 0x000fe20007810000 */
[----:B------:R-:W1:Y:S01]  /*4c20*/  SHFL.BFLY PT, R11, R10, 0x2, 0x1f ;  /* 0x0c401f000a0b7f89 */ /* 0x000e6200000e0000 */
[----:B------:R-:W-:Y:S01]  /*4c30*/  LOP3.LUT R29, R29, UR25, R8, 0x96, !PT ;  /* 0x000000191d1d7c12 */ /* 0x000fe2000f8e9608 */
[----:B------:R-:W-:Y:S01]  /*4c40*/  IMAD.WIDE.U32 R6, R21, -0x326172a9, RZ ;  /* 0xcd9e8d5715067825 */ /* 0x000fe200078e00ff */
[----:B------:R-:W-:-:S02]  /*4c50*/  FMNMX.FTZ R3, R88, R3, !PT ;  /* 0x0000000358037209 */ /* 0x000fc40007810000 */
[----:B------:R-:W-:Y:S01]  /*4c60*/  LOP3.LUT R35, R5, UR21, R12, 0x96, !PT ;  /* 0x0000001505237c12 */ /* 0x000fe2000f8e960c */
[----:B------:R-:W-:Y:S01]  /*4c70*/  IMAD.WIDE.U32 R8, R22, -0x326172a9, RZ ;  /* 0xcd9e8d5716087825 */ /* 0x000fe200078e00ff */
[C---:B------:R-:W-:Y:S02]  /*4c80*/  LOP3.LUT R12, R4.reuse, 0xff, RZ, 0xc0, !PT ;  /* 0x000000ff040c7812 */ /* 0x040fe400078ec0ff */
[----:B------:R-:W-:Y:S02]  /*4c90*/  LOP3.LUT R199, R4, 0xffff, RZ, 0xc0, !PT ;  /* 0x0000ffff04c77812 */ /* 0x000fe400078ec0ff */
[--C-:B------:R-:W-:Y:S02]  /*4ca0*/  SHF.R.U32.HI R186, RZ, 0x10, R4.reuse ;  /* 0x00000010ffba7819 */ /* 0x100fe40000011604 */
[----:B------:R-:W-:Y:S01]  /*4cb0*/  SHF.R.U32.HI R13, RZ, 0x18, R4 ;  /* 0x00000018ff0d7819 */ /* 0x000fe20000011604 */
[----:B------:R-:W-:Y:S01]  /*4cc0*/  IMAD.WIDE.U32 R4, R18, -0x326172a9, RZ ;  /* 0xcd9e8d5712047825 */ /* 0x000fe200078e00ff */
[----:B------:R-:W-:-:S02]  /*4cd0*/  FMNMX.FTZ R3, R89, R3, !PT ;  /* 0x0000000359037209 */ /* 0x000fc40007810000 */
[----:B------:R-:W-:Y:S02]  /*4ce0*/  LOP3.LUT R31, R33, UR25, R14, 0x96, !PT ;  /* 0x00000019211f7c12 */ /* 0x000fe4000f8e960e */
[C---:B------:R-:W-:Y:S02]  /*4cf0*/  LOP3.LUT R18, R6.reuse, 0xff, RZ, 0xc0, !PT ;  /* 0x000000ff06127812 */ /* 0x040fe400078ec0ff */
[----:B------:R-:W-:Y:S02]  /*4d00*/  LOP3.LUT R203, R6, 0xffff, RZ, 0xc0, !PT ;  /* 0x0000ffff06cb7812 */ /* 0x000fe400078ec0ff */
[--C-:B------:R-:W-:Y:S02]  /*4d10*/  SHF.R.U32.HI R202, RZ, 0x10, R6.reuse ;  /* 0x00000010ffca7819 */ /* 0x100fe40000011606 */
[----:B------:R-:W-:Y:S02]  /*4d20*/  SHF.R.U32.HI R14, RZ, 0x18, R6 ;  /* 0x00000018ff0e7819 */ /* 0x000fe40000011606 */
[----:B------:R-:W-:-:S02]  /*4d30*/  LOP3.LUT R37, R7, UR21, R8, 0x96, !PT ;  /* 0x0000001507257c12 */ /* 0x000fc4000f8e9608 */
[----:B------:R-:W-:Y:S02]  /*4d40*/  FMNMX.FTZ R6, R100, R101, !PT ;  /* 0x0000006564067209 */ /* 0x000fe40007810000 */
[----:B------:R-:W-:Y:S02]  /*4d50*/  FMNMX.FTZ R7, R50, R3, !PT ;  /* 0x0000000332077209 */ /* 0x000fe40007810000 */
[----:B-1----:R-:W-:Y:S02]  /*4d60*/  FMNMX.FTZ R10, R10, R11, !PT ;  /* 0x0000000b0a0a7209 */ /* 0x002fe40007810000 */
[C---:B------:R-:W-:Y:S02]  /*4d70*/  LOP3.LUT R39, R4.reuse, 0xffff, RZ, 0xc0, !PT ;  /* 0x0000ffff04277812 */ /* 0x040fe400078ec0ff */
[----:B------:R-:W-:Y:S01]  /*4d80*/  LOP3.LUT R40, R4, 0xff, RZ, 0xc0, !PT ;  /* 0x000000ff04287812 */ /* 0x000fe200078ec0ff */
[----:B------:R-:W1:Y:S01]  /*4d90*/  SHFL.BFLY PT, R131, R10, 0x1, 0x1f ;  /* 0x0c201f000a837f89 */ /* 0x000e6200000e0000 */
[----:B------:R-:W-:-:S02]  /*4da0*/  SHF.R.U32.HI R41, RZ, 0x10, R4 ;  /* 0x00000010ff297819 */ /* 0x000fc40000011604 */
[----:B------:R-:W-:Y:S02]  /*4db0*/  SHF.R.U32.HI R43, RZ, 0x18, R4 ;  /* 0x00000018ff2b7819 */ /* 0x000fe40000011604 */
[----:B------:R-:W-:Y:S02]  /*4dc0*/  LOP3.LUT R15, R5, UR21, R16, 0x96, !PT ;  /* 0x00000015050f7c12 */ /* 0x000fe4000f8e9610 */
[----:B------:R-:W-:Y:S02]  /*4dd0*/  FMNMX.FTZ R4, R95, R6, !PT ;  /* 0x000000065f047209 */ /* 0x000fe40007810000 */
[----:B------:R-:W-:Y:S02]  /*4de0*/  FMNMX.FTZ R3, R102, R103, !PT ;  /* 0x0000006766037209 */ /* 0x000fe40007810000 */
[----:B------:R-:W-:Y:S01]  /*4df0*/  FMNMX.FTZ R5, R51, R7, !PT ;  /* 0x0000000733057209 */ /* 0x000fe20007810000 */
[----:B------:R-:W-:Y:S01]  /*4e00*/  IMAD.WIDE.U32 R6, R25, -0x326172a9, RZ ;  /* 0xcd9e8d5719067825 */ /* 0x000fe200078e00ff */
[----:B------:R-:W-:-:S02]  /*4e10*/  LOP3.LUT R167, R9, UR25, R36, 0x96, !PT ;  /* 0x0000001909a77c12 */ /* 0x000fc4000f8e9624 */
[----:B------:R-:W-:Y:S02]  /*4e20*/  FMNMX.FTZ R9, R90, R4, !PT ;  /* 0x000000045a097209 */ /* 0x000fe40007810000 */
[----:B------:R-:W-:Y:S02]  /*4e30*/  FMNMX.FTZ R3, R98, R3, !PT ;  /* 0x0000000362037209 */ /* 0x000fe40007810000 */
[----:B------:R-:W-:Y:S01]  /*4e40*/  FMNMX.FTZ R8, R111, R5, !PT ;  /* 0x000000056f087209 */ /* 0x000fe20007810000 */
[----:B------:R-:W-:Y:S01]  /*4e50*/  IMAD.WIDE.U32 R4, R24, -0x326172a9, RZ ;  /* 0xcd9e8d5718047825 */ /* 0x000fe200078e00ff */
[----:B------:R-:W-:Y:S02]  /*4e60*/  LOP3.LUT R57, R7, UR25, R42, 0x96, !PT ;  /* 0x0000001907397c12 */ /* 0x000fe4000f8e962a */
[----:B------:R-:W-:Y:S02]  /*4e70*/  FMNMX.FTZ R7, R99, R9, !PT ;  /* 0x0000000963077209 */ /* 0x000fe40007810000 */
[----:B------:R-:W-:-:S02]  /*4e80*/  FMNMX.FTZ R3, R91, R3, !PT ;  /* 0x000000035b037209 */ /* 0x000fc40007810000 */
[----:B------:R-:W-:Y:S02]  /*4e90*/  FMNMX.FTZ R8, R116, R8, !PT ;  /* 0x0000000874087209 */ /* 0x000fe40007810000 */
[----:B------:R-:W-:Y:S02]  /*4ea0*/  FMNMX.FTZ R7, R85, R7, !PT ;  /* 0x0000000755077209 */ /* 0x000fe40007810000 */
[----:B------:R-:W-:Y:S02]  /*4eb0*/  FMNMX.FTZ R3, R86, R3, !PT ;  /* 0x0000000356037209 */ /* 0x000fe40007810000 */
[----:B------:R-:W-:Y:S02]  /*4ec0*/  FMNMX.FTZ R8, R118, R8, !PT ;  /* 0x0000000876087209 */ /* 0x000fe40007810000 */
[C---:B------:R-:W-:Y:S02]  /*4ed0*/  LOP3.LUT R69, R4.reuse, 0xffff, RZ, 0xc0, !PT ;  /* 0x0000ffff04457812 */ /* 0x040fe400078ec0ff */
[----:B------:R-:W-:-:S02]  /*4ee0*/  LOP3.LUT R105, R4, 0xff, RZ, 0xc0, !PT ;  /* 0x000000ff04697812 */ /* 0x000fc400078ec0ff */
[--C-:B------:R-:W-:Y:S02]  /*4ef0*/  SHF.R.U32.HI R71, RZ, 0x10, R4.reuse ;  /* 0x00000010ff477819 */ /* 0x100fe40000011604 */
[----:B------:R-:W-:Y:S02]  /*4f00*/  SHF.R.U32.HI R106, RZ, 0x18, R4 ;  /* 0x00000018ff6a7819 */ /* 0x000fe40000011604 */
[----:B------:R-:W-:Y:S02]  /*4f10*/  LOP3.LUT R53, R5, UR21, R6, 0x96, !PT ;  /* 0x0000001505357c12 */ /* 0x000fe4000f8e9606 */
        /* <DEDUP_REMOVED lines=10> */
[----:B------:R-:W-:Y:S01]  /*4fc0*/  FMNMX.FTZ R3, R84, R3, !PT ;  /* 0x0000000354037209 */ /* 0x000fe20007810000 */
[----:B------:R-:W-:Y:S01]  /*4fd0*/  FMUL.FTZ R6, R131, UR41 ;  /* 0x0000002983067c20 */ /* 0x000fe20008410000 */
[----:B------:R-:W-:Y:S02]  /*4fe0*/  FMNMX.FTZ R5, R125, R5, !PT ;  /* 0x000000057d057209 */ /* 0x000fe40007810000 */
[----:B------:R-:W-:Y:S02]  /*4ff0*/  FMNMX.FTZ R10, R217, R10, !PT ;  /* 0x0000000ad90a7209 */ /* 0x000fe40007810000 */
[----:B------:R-:W-:Y:S02]  /*5000*/  FMNMX.FTZ R3, R179, R3, !PT ;  /* 0x00000003b3037209 */ /* 0x000fe40007810000 */
[----:B------:R-:W-:Y:S01]  /*5010*/  FMNMX.FTZ R130, R124, R5, !PT ;  /* 0x000000057c827209 */ /* 0x000fe20007810000 */
[----:B------:R-:W-:Y:S01]  /*5020*/  IMAD.WIDE.U32 R4, R23, -0x2daee0ad, RZ ;  /* 0xd2511f5317047825 */ /* 0x000fe200078e00ff */
        /* <DEDUP_REMOVED lines=11> */
[----:B------:R-:W-:Y:S01]  /*50e0*/  ISETP.LE.U32.AND P4, PT, R12, UR12, PT ;  /* 0x0000000c0c007c0c */ /* 0x000fe2000bf83070 */
[----:B------:R-:W2:Y:S01]  /*50f0*/  SHFL.BFLY PT, R11, R10, 0x2, 0x1f ;  /* 0x0c401f000a0b7f89 */ /* 0x000ea200000e0000 */
[----:B------:R-:W-:Y:S02]  /*5100*/  FMNMX.FTZ R3, R242, R3, !PT ;  /* 0x00000003f2037209 */ /* 0x000fe40007810000 */
[----:B------:R-:W-:-:S02]  /*5110*/  FSETP.NEU.FTZ.AND P2, PT, R131, -INF , PT ;  /* 0xff8000008300780b */ /* 0x000fc40003f5d000 */
[----:B------:R-:W-:Y:S02]  /*5120*/  FMNMX.FTZ R3, R241, R3, !PT ;  /* 0x00000003f1037209 */ /* 0x000fe40007810000 */
[----:B-1----:R-:W-:Y:S02]  /*5130*/  FMNMX.FTZ R130, R130, R7, !PT ;  /* 0x0000000782827209 */ /* 0x002fe40007810000 */
[----:B------:R-:W-:Y:S01]  /*5140*/  FSEL R17, R6, RZ, P2 ;  /* 0x000000ff06117208 */ /* 0x000fe20001000000 */
[----:B------:R-:W1:Y:S01]  /*5150*/  SHFL.BFLY PT, R128, R3, 0x2, 0x1f ;  /* 0x0c401f0003807f89 */ /* 0x000e6200000e0000 */
[----:B------:R-:W-:Y:S02]  /*5160*/  LOP3.LUT R33, R5, UR33, R30, 0x96, !PT ;  /* 0x0000002105217c12 */ /* 0x000fe4000f8e961e */
[----:B------:R-:W-:Y:S01]  /*5170*/  LOP3.LUT R79, R4, 0xffff, RZ, 0xc0, !PT ;  /* 0x0000ffff044f7812 */ /* 0x000fe200078ec0ff */
[----:B------:R-:W3:Y:S01]  /*5180*/  SHFL.BFLY PT, R12, R130, 0x1, 0x1f ;  /* 0x0c201f00820c7f89 */ /* 0x000ee200000e0000 */
[--C-:B------:R-:W-:Y:S01]  /*5190*/  FFMA.FTZ R8, R92, UR41, -R17.reuse ;  /* 0x000000295c087c23 */ /* 0x100fe20008010811 */
[--C-:B------:R-:W-:Y:S01]  /*51a0*/  FFMA.FTZ R5, R62, UR41, -R17.reuse ;  /* 0x000000293e057c23 */ /* 0x100fe20008010811 */
[----:B------:R-:W-:Y:S01]  /*51b0*/  LOP3.LUT R72, R4, 0xff, RZ, 0xc0, !PT ;  /* 0x000000ff04487812 */ /* 0x000fe200078ec0ff */
[----:B------:R-:W-:Y:S01]  /*51c0*/  FFMA.FTZ R6, R60, UR41, -R17 ;  /* 0x000000293c067c23 */ /* 0x000fe20008010811 */
[----:B------:R4:W-:Y:S01]  /*51d0*/  MUFU.EX2 R159, R8 ;  /* 0x00000008009f7308 */ /* 0x0009e20000000800 */
[----:B------:R-:W-:-:S02]  /*51e0*/  SHF.R.U32.HI R138, RZ, 0x10, R4 ;  /* 0x00000010ff8a7819 */ /* 0x000fc40000011604 */
[----:B------:R-:W-:Y:S02]  /*51f0*/  SHF.R.U32.HI R110, RZ, 0x18, R4 ;  /* 0x00000018ff6e7819 */ /* 0x000fe40000011604 */
[----:B--2---:R-:W-:Y:S02]  /*5200*/  FMNMX.FTZ R10, R10, R11, !PT ;  /* 0x0000000b0a0a7209 */ /* 0x004fe40007810000 */
[----:B------:R-:W-:Y:S01]  /*5210*/  ISETP.LE.U32.AND P1, PT, R13, UR12, PT ;  /* 0x0000000c0d007c0c */ /* 0x000fe2000bf23070 */
[----:B------:R2:W-:Y:S01]  /*5220*/  MUFU.EX2 R155, R5 ;  /* 0x00000005009b7308 */ /* 0x0005e20000000800 */
[----:B------:R-:W-:Y:S01]  /*5230*/  ISETP.LE.U32.AND P2, PT, R14, UR12, PT ;  /* 0x0000000c0e007c0c */ /* 0x000fe2000bf43070 */
[----:B------:R-:W2:Y:S01]  /*5240*/  SHFL.BFLY PT, R129, R10, 0x1, 0x1f ;  /* 0x0c201f000a817f89 */ /* 0x000ea200000e0000 */
[----:B------:R-:W-:Y:S02]  /*5250*/  ISETP.LE.U32.AND P3, PT, R18, UR12, PT ;  /* 0x0000000c12007c0c */ /* 0x000fe4000bf63070 */
[----:B-1----:R-:W-:Y:S01]  /*5260*/  FMNMX.FTZ R128, R3, R128, !PT ;  /* 0x0000008003807209 */ /* 0x002fe20007810000 */
[----:B------:R-:W-:Y:S01]  /*5270*/  FFMA.FTZ R3, R48, UR41, -R17 ;  /* 0x0000002930037c23 */ /* 0x000fe20008010811 */
[----:B----4-:R-:W-:Y:S01]  /*5280*/  IMAD.WIDE.U32 R8, R27, -0x2daee0ad, RZ ;  /* 0xd2511f531b087825 */ /* 0x010fe200078e00ff */
[----:B------:R1:W4:Y:S01]  /*5290*/  MUFU.EX2 R158, R6 ;  /* 0x00000006009e7308 */ /* 0x0003220000000800 */
[----:B---3--:R-:W-:-:S03]  /*52a0*/  FMNMX.FTZ R130, R130, R12, !PT ;  /* 0x0000000c82827209 */ /* 0x008fc60007810000 */
[----:B------:R-:W-:Y:S02]  /*52b0*/  LOP3.LUT R13, R9, UR33, R44, 0x96, !PT ;  /* 0x00000021090d7c12 */ /* 0x000fe4000f8e962c */
[----:B------:R-:W-:Y:S01]  /*52c0*/  LOP3.LUT R27, R8, 0xffff, RZ, 0xc0, !PT ;  /* 0x0000ffff081b7812 */ /* 0x000fe200078ec0ff */
[----:B--2---:R-:W-:Y:S01]  /*52d0*/  IMAD.WIDE.U32 R4, R20, -0x326172a9, RZ ;  /* 0xcd9e8d5714047825 */ /* 0x004fe200078e00ff */
[----:B------:R-:W2:Y:S01]  /*52e0*/  SHFL.BFLY PT, R9, R128, 0x1, 0x1f ;  /* 0x0c201f0080097f89 */ /* 0x000ea200000e0000 */
[----:B------:R3:W-:Y:S01]  /*52f0*/  MUFU.EX2 R162, R3 ;  /* 0x0000000300a27308 */ /* 0x0007e20000000800 */
[----:B------:R-:W-:Y:S02]  /*5300*/  FSETP.NEU.FTZ.AND P5, PT, R130, -INF , PT ;  /* 0xff8000008200780b */ /* 0x000fe40003fbd000 */
[C---:B------:R-:W-:Y:S02]  /*5310*/  LOP3.LUT R73, R4.reuse, 0xff, RZ, 0xc0, !PT ;  /* 0x000000ff04497812 */ /* 0x040fe400078ec0ff */
[----:B------:R-:W-:-:S02]  /*5320*/  LOP3.LUT R170, R4, 0xffff, RZ, 0xc0, !PT ;  /* 0x0000ffff04aa7812 */ /* 0x000fc400078ec0ff */
[--C-:B------:R-:W-:Y:S01]  /*5330*/  SHF.R.U32.HI R174, RZ, 0x10, R4.reuse ;  /* 0x00000010ffae7819 */ /* 0x100fe20000011604 */
[--C-:B-1----:R-:W-:Y:S01]  /*5340*/  FFMA.FTZ R6, R61, UR41, -R17.reuse ;  /* 0x000000293d067c23 */ /* 0x102fe20008010811 */
[----:B------:R-:W-:Y:S01]  /*5350*/  SHF.R.U32.HI R169, RZ, 0x18, R4 ;  /* 0x00000018ffa97819 */ /* 0x000fe20000011604 */
[----:B------:R-:W-:Y:S01]  /*5360*/  FFMA.FTZ R4, R52, UR41, -R17 ;  /* 0x0000002934047c23 */ /* 0x000fe20008010811 */
[----:B------:R-:W-:Y:S01]  /*5370*/  LOP3.LUT R36, R5, UR21, R28, 0x96, !PT ;  /* 0x0000001505247c12 */ /* 0x000fe2000f8e961c */
[----:B------:R1:W-:Y:S01]  /*5380*/  MUFU.EX2 R156, R6 ;  /* 0x00000006009c7308 */ /* 0x0003e20000000800 */
[----:B------:R-:W-:Y:S01]  /*5390*/  FMNMX.FTZ R129, R10, R129, !PT ;  /* 0x000000810a817209 */ /* 0x000fe20007810000 */
[----:B------:R-:W-:Y:S01]  /*53a0*/  IMAD.MOV.U32 R52, RZ, RZ, R106 ;  /* 0x000000ffff347224 */ /* 0x000fe200078e006a */
[----:B------:R-:W-:Y:S01]  /*53b0*/  LOP3.LUT R30, R8, 0xff, RZ, 0xc0, !PT ;  /* 0x000000ff081e7812 */ /* 0x000fe200078ec0ff */
[----:B---3--:R-:W-:Y:S01]  /*53c0*/  FMUL.FTZ R3, R130, UR41 ;  /* 0x0000002982037c20 */ /* 0x008fe20008410000 */
[----:B------:R-:W-:-:S03]  /*53d0*/  FSETP.NEU.FTZ.AND P6, PT, R129, -INF , PT ;  /* 0xff8000008100780b */ /* 0x000fc60003fdd000 */
[----:B------:R3:W-:Y:S01]  /*53e0*/  MUFU.EX2 R157, R4 ;  /* 0x00000004009d7308 */ /* 0x0007e20000000800 */
[----:B------:R-:W-:Y:S02]  /*53f0*/  SHF.R.U32.HI R28, RZ, 0x10, R8 ;  /* 0x00000010ff1c7819 */ /* 0x000fe40000011608 */
[----:B------:R-:W-:Y:S02]  /*5400*/  FSEL R16, R3, RZ, P5 ;  /* 0x000000ff03107208 */ /* 0x000fe40002800000 */
[----:B--2---:R-:W-:Y:S02]  /*5410*/  FMNMX.FTZ R128, R128, R9, !PT ;  /* 0x0000000980807209 */ /* 0x004fe40007810000 */
[----:B------:R-:W-:Y:S01]  /*5420*/  SHF.R.U32.HI R10, RZ, 0x18, R13 ;  /* 0x00000018ff0a7819 */ /* 0x000fe2000001160d */
[----:B------:R-:W-:Y:S01]  /*5430*/  FFMA.FTZ R3, R96, UR41, -R16 ;  /* 0x0000002960037c23 */ /* 0x000fe20008010810 */
[----:B-1----:R-:W-:Y:S01]  /*5440*/  IMAD.WIDE.U32 R6, R29, -0x2daee0ad, RZ ;  /* 0xd2511f531d067825 */ /* 0x002fe200078e00ff */
[----:B------:R-:W-:-:S02]  /*5450*/  FSETP.NEU.FTZ.AND P5, PT, R128, -INF , PT ;  /* 0xff8000008000780b */ /* 0x000fc40003fbd000 */
[----:B------:R1:W-:Y:S01]  /*5460*/  MUFU.EX2 R148, R3 ;  /* 0x0000000300947308 */ /* 0x0003e20000000800 */
[----:B------:R-:W-:Y:S01]  /*5470*/  SHF.R.U32.HI R29, RZ, 0x18, R8 ;  /* 0x00000018ff1d7819 */ /* 0x000fe20000011608 */
[----:B------:R-:W-:Y:S01]  /*5480*/  IMAD.MOV.U32 R96, RZ, RZ, R104 ;  /* 0x000000ffff607224 */ /* 0x000fe200078e0068 */
[C---:B------:R-:W-:Y:S01]  /*5490*/  LOP3.LUT R223, R6.reuse, 0xff, RZ, 0xc0, !PT ;  /* 0x000000ff06df7812 */ /* 0x040fe200078ec0ff */
[--C-:B---3--:R-:W-:Y:S01]  /*54a0*/  FFMA.FTZ R4, R63, UR41, -R17.reuse ;  /* 0x000000293f047c23 */ /* 0x108fe20008010811 */
[----:B------:R-:W-:Y:S02]  /*54b0*/  LOP3.LUT R132, R6, 0xffff, RZ, 0xc0, !PT ;  /* 0x0000ffff06847812 */ /* 0x000fe400078ec0ff */
[--C-:B------:R-:W-:Y:S01]  /*54c0*/  SHF.R.U32.HI R56, RZ, 0x10, R6.reuse ;  /* 0x00000010ff387819 */ /* 0x100fe20000011606 */
[----:B------:R2:W-:Y:S01]  /*54d0*/  MUFU.EX2 R160, R4 ;  /* 0x0000000400a07308 */ /* 0x0005e20000000800 */
[----:B------:R-:W-:Y:S01]  /*54e0*/  SHF.R.U32.HI R222, RZ, 0x18, R6 ;  /* 0x00000018ffde7819 */ /* 0x000fe20000011606 */
[----:B------:R-:W-:Y:S01]  /*54f0*/  FFMA.FTZ R6, R49, UR41, -R17 ;  /* 0x0000002931067c23 */ /* 0x000fe20008010811 */
[----:B------:R-:W-:-:S02]  /*5500*/  LOP3.LUT R38, R7, UR33, R26, 0x96, !PT ;  /* 0x0000002107267c12 */ /* 0x000fc4000f8e961a */
[----:B------:R-:W-:Y:S02]  /*5510*/  SHF.R.U32.HI R8, RZ, 0x8, R39 ;  /* 0x00000008ff087819 */ /* 0x000fe40000011627 */
[----:B------:R-:W-:Y:S01]  /*5520*/  LOP3.LUT R9, R41, 0xff, RZ, 0xc0, !PT ;  /* 0x000000ff29097812 */ /* 0x000fe200078ec0ff */
[----:B-1----:R-:W-:Y:S01]  /*5530*/  FFMA.FTZ R3, R97, UR41, -R16 ;  /* 0x0000002961037c23 */ /* 0x002fe20008010810 */
[----:B------:R1:W-:Y:S01]  /*5540*/  MUFU.EX2 R164, R6 ;  /* 0x0000000600a47308 */ /* 0x0003e20000000800 */
[----:B------:R-:W-:Y:S02]  /*5550*/  IMAD.MOV.U32 R97, RZ, RZ, R56 ;  /* 0x000000ffff617224 */ /* 0x000fe400078e0038 */
[----:B------:R-:W-:Y:S01]  /*5560*/  IMAD.MOV.U32 R56, RZ, RZ, R188 ;  /* 0x000000ffff387224 */ /* 0x000fe200078e00bc */
[----:B------:R-:W-:Y:S01]  /*5570*/  LEA R188, R0, UR4, 0x1 ;  /* 0x0000000400bc7c11 */ /* 0x000fe2000f8e08ff */
[----:B--2---:R-:W-:-:S03]  /*5580*/  IMAD.WIDE.U32 R4, R19, -0x326172a9, RZ ;  /* 0xcd9e8d5713047825 */ /* 0x004fc600078e00ff */
[----:B------:R2:W3:Y:S01]  /*5590*/  MUFU.EX2 R145, R3 ;  /* 0x0000000300917308 */ /* 0x0004e20000000800 */
[C---:B------:R-:W-:Y:S02]  /*55a0*/  LOP3.LUT R11, R4.reuse, 0xffff, RZ, 0xc0, !PT ;  /* 0x0000ffff040b7812 */ /* 0x040fe400078ec0ff */
[----:B------:R-:W-:Y:S02]  /*55b0*/  LOP3.LUT R26, R4, 0xff, RZ, 0xc0, !PT ;  /* 0x000000ff041a7812 */ /* 0x000fe400078ec0ff */
[--C-:B------:R-:W-:Y:S01]  /*55c0*/  SHF.R.U32.HI R20, RZ, 0x10, R4.reuse ;  /* 0x00000010ff147819 */ /* 0x100fe20000011604 */
[----:B-1----:R-:W-:Y:S01]  /*55d0*/  IMAD.WIDE.U32 R6, R31, -0x2daee0ad, RZ ;  /* 0xd2511f531f067825 */ /* 0x002fe200078e00ff */
[----:B------:R-:W-:-:S03]  /*55e0*/  SHF.R.U32.HI R23, RZ, 0x18, R4 ;  /* 0x00000018ff177819 */ /* 0x000fc60000011604 */
[----:B------:R-:W-:Y:S01]  /*55f0*/  FMUL.FTZ R4, R129, UR41 ;  /* 0x0000002981047c20 */ /* 0x000fe20008410000 */
[----:B------:R-:W-:Y:S01]  /*5600*/  LOP3.LUT R12, R5, UR21, R32, 0x96, !PT ;  /* 0x00000015050c7c12 */ /* 0x000fe2000f8e9620 */
[----:B------:R-:W-:Y:S01]  /*5610*/  FFMA.FTZ R5, R93, UR41, -R16 ;  /* 0x000000295d057c23 */ /* 0x000fe20008010810 */
[----:B------:R-:W-:Y:S01]  /*5620*/  LOP3.LUT R14, R7, UR33, R34, 0x96, !PT ;  /* 0x00000021070e7c12 */ /* 0x000fe2000f8e9622 */
[----:B------:R-:W-:Y:S01]  /*5630*/  IMAD.MOV.U32 R93, RZ, RZ, R57 ;  /* 0x000000ffff5d7224 */ /* 0x000fe200078e0039 */
[----:B------:R-:W-:Y:S01]  /*5640*/  FSEL R19, R4, RZ, P6 ;  /* 0x000000ff04137208 */ /* 0x000fe20003000000 */
[----:B------:R1:W-:Y:S01]  /*5650*/  MUFU.EX2 R146, R5 ;  /* 0x0000000500927308 */ /* 0x0003e20000000800 */
[----:B--2---:R-:W-:Y:S02]  /*5660*/  LOP3.LUT R3, R35, 0xff, RZ, 0xc0, !PT ;  /* 0x000000ff23037812 */ /* 0x004fe400078ec0ff */
[----:B------:R-:W-:Y:S01]  /*5670*/  LOP3.LUT R21, R6, 0xffff, RZ, 0xc0, !PT ;  /* 0x0000ffff06157812 */ /* 0x000fe200078ec0ff */
[----:B------:R-:W-:Y:S01]  /*5680*/  FMUL.FTZ R7, R128, UR41 ;  /* 0x0000002980077c20 */ /* 0x000fe20008410000 */
[----:B------:R-:W-:Y:S01]  /*5690*/  ISETP.LE.U32.AND P6, PT, R3, UR12, PT ;  /* 0x0000000c03007c0c */ /* 0x000fe2000bfc3070 */
[----:B------:R-:W-:Y:S01]  /*56a0*/  FFMA.FTZ R3, R94, UR41, -R16 ;  /* 0x000000295e037c23 */ /* 0x000fe20008010810 */
[----:B------:R-:W-:Y:S01]  /*56b0*/  LOP3.LUT R25, R6, 0xff, RZ, 0xc0, !PT ;  /* 0x000000ff06197812 */ /* 0x000fe200078ec0ff */
[----:B------:R-:W-:Y:S01]  /*56c0*/  IMAD.MOV.U32 R94, RZ, RZ, R69 ;  /* 0x000000ffff5e7224 */ /* 0x000fe200078e0045 */
[--C-:B------:R-:W-:Y:S01]  /*56d0*/  SHF.R.U32.HI R24, RZ, 0x10, R6.reuse ;  /* 0x00000010ff187819 */ /* 0x100fe20000011606 */
[----:B------:R2:W3:Y:S01]  /*56e0*/  MUFU.EX2 R149, R3 ;  /* 0x0000000300957308 */ /* 0x0004e20000000800 */
[----:B------:R-:W-:-:S02]  /*56f0*/  SHF.R.U32.HI R22, RZ, 0x18, R6 ;  /* 0x00000018ff167819 */ /* 0x000fc40000011606 */
[----:B------:R-:W-:Y:S02]  /*5700*/  SHF.R.U32.HI R6, RZ, 0x18, R35 ;  /* 0x00000018ff067819 */ /* 0x000fe40000011623 */
[----:B------:R-:W-:Y:S02]  /*5710*/  SHF.R.U32.HI R4, RZ, 0x10, R15 ;  /* 0x00000010ff047819 */ /* 0x000fe4000001160f */
[----:B------:R-:W-:Y:S01]  /*5720*/  FSEL R18, R7, RZ, P5 ;  /* 0x000000ff07127208 */ /* 0x000fe20002800000 */
[----:B-1----:R-:W-:Y:S01]  /*5730*/  FFMA.FTZ R5, R88, UR41, -R16 ;  /* 0x0000002958057c23 */ /* 0x002fe20008010810 */
[----:B------:R-:W-:Y:S01]  /*5740*/  ISETP.LE.U32.AND P5, PT, R6, UR12, PT ;  /* 0x0000000c06007c0c */ /* 0x000fe2000bfa3070 */
[----:B------:R-:W-:Y:S01]  /*5750*/  IMAD.MOV.U32 R88, RZ, RZ, R71 ;  /* 0x000000ffff587224 */ /* 0x000fe200078e0047 */
[----:B------:R-:W-:Y:S01]  /*5760*/  SHF.R.U32.HI R7, RZ, 0x18, R15 ;  /* 0x00000018ff077819 */ /* 0x000fe2000001160f */
[----:B------:R1:W-:Y:S01]  /*5770*/  MUFU.EX2 R147, R5 ;  /* 0x0000000500937308 */ /* 0x0003e20000000800 */
[----:B------:R-:W-:-:S02]  /*5780*/  PRMT R34, R40, 0x5410, R8 ;  /* 0x0000541028227816 */ /* 0x000fc40000000008 */
[C---:B------:R-:W-:Y:S02]  /*5790*/  LOP3.LUT R8, R15.reuse, 0xff, RZ, 0xc0, !PT ;  /* 0x000000ff0f087812 */ /* 0x040fe400078ec0ff */
[----:B--2---:R-:W-:Y:S01]  /*57a0*/  LOP3.LUT R3, R15, 0xffff, RZ, 0xc0, !PT ;  /* 0x0000ffff0f037812 */ /* 0x004fe200078ec0ff */
[----:B------:R-:W-:Y:S01]  /*57b0*/  IMAD.U32 R15, RZ, RZ, UR12 ;  /* 0x0000000cff0f7e24 */ /* 0x000fe2000f8e00ff */
[----:B------:R-:W-:Y:S02]  /*57c0*/  PRMT R32, R9, 0x5410, R43 ;  /* 0x0000541009207816 */ /* 0x000fe4000000002b */
[----:B------:R-:W-:Y:S02]  /*57d0*/  SHF.R.U32.HI R6, RZ, 0x8, R3 ;  /* 0x00000008ff067819 */ /* 0x000fe40000011603 */
[----:B------:R-:W-:Y:S01]  /*57e0*/  LOP3.LUT R3, R4, 0xff, RZ, 0xc0, !PT ;  /* 0x000000ff04037812 */ /* 0x000fe200078ec0ff */
[----:B------:R-:W-:Y:S01]  /*57f0*/  FFMA.FTZ R4, R89, UR41, -R16 ;  /* 0x0000002959047c23 */ /* 0x000fe20008010810 */
[----:B------:R-:W-:-:S02]  /*5800*/  PRMT R31, R8, 0x5410, R6 ;  /* 0x00005410081f7816 */ /* 0x000fc40000000006 */
[----:B------:R-:W-:Y:S01]  /*5810*/  LOP3.LUT R6, R28, 0xff, RZ, 0xc0, !PT ;  /* 0x000000ff1c067812 */ /* 0x000fe200078ec0ff */
[----:B------:R2:W3:Y:S01]  /*5820*/  MUFU.EX2 R151, R4 ;  /* 0x0000000400977308 */ /* 0x0004e20000000800 */
[----:B-1----:R-:W-:Y:S02]  /*5830*/  SHF.R.U32.HI R5, RZ, 0x8, R27 ;  /* 0x00000008ff057819 */ /* 0x002fe4000001161b */
[----:B------:R-:W-:Y:S02]  /*5840*/  PRMT R27, R3, 0x5410, R7 ;  /* 0x00005410031b7816 */ /* 0x000fe40000000007 */
[----:B------:R-:W-:Y:S01]  /*5850*/  LOP3.LUT R3, R20, 0xff, RZ, 0xc0, !PT ;  /* 0x000000ff14037812 */ /* 0x000fe200078ec0ff */
[----:B------:R-:W-:Y:S01]  /*5860*/  IMAD.MOV.U32 R20, RZ, RZ, R105 ;  /* 0x000000ffff147224 */ /* 0x000fe200078e0069 */
[----:B------:R-:W-:Y:S01]  /*5870*/  PRMT R29, R6, 0x5410, R29 ;  /* 0x00005410061d7816 */ /* 0x000fe2000000001d */
[----:B------:R-:W-:Y:S01]  /*5880*/  LDSM.16.MT88.4 R104, [R188+0x9400] ;  /* 0x00940000bc68783b */ /* 0x000fe20000004200 */
[----:B------:R-:W-:-:S02]  /*5890*/  PRMT R23, R3, 0x5410, R23 ;  /* 0x0000541003177816 */ /* 0x000fc40000000017 */
[----:B------:R-:W-:Y:S01]  /*58a0*/  LOP3.LUT R3, R24, 0xff, RZ, 0xc0, !PT ;  /* 0x000000ff18037812 */ /* 0x000fe200078ec0ff */
[----:B------:R-:W-:Y:S01]  /*58b0*/  IMAD.MOV.U32 R24, RZ, RZ, R52 ;  /* 0x000000ffff187224 */ /* 0x000fe200078e0034 */
[----:B----4-:R-:W-:Y:S02]  /*58c0*/  F2FP.F16.F32.PACK_AB R6, R155, R158 ;  /* 0x0000009e9b06723e */ /* 0x010fe400000000ff */
[----:B------:R-:W-:Y:S02]  /*58d0*/  PRMT R22, R3, 0x5410, R22 ;  /* 0x0000541003167816 */ /* 0x000fe40000000016 */
[----:B--2---:R-:W-:Y:S02]  /*58e0*/  SHF.R.U32.HI R4, RZ, 0x8, R11 ;  /* 0x00000008ff047819 */ /* 0x004fe4000001160b */
[----:B------:R-:W-:Y:S02]  /*58f0*/  LOP3.LUT R3, R35, 0xffff, RZ, 0xc0, !PT ;  /* 0x0000ffff23037812 */ /* 0x000fe400078ec0ff */
[----:B------:R-:W-:-:S02]  /*5900*/  PRMT R26, R26, 0x5410, R4 ;  /* 0x000054101a1a7816 */ /* 0x000fc40000000004 */
[----:B------:R-:W-:Y:S02]  /*5910*/  SHF.R.U32.HI R4, RZ, 0x8, R21 ;  /* 0x00000008ff047819 */ /* 0x000fe40000011615 */
[----:B------:R-:W-:Y:S01]  /*5920*/  PRMT R30, R30, 0x5410, R5 ;  /* 0x000054101e1e7816 */ /* 0x000fe20000000005 */
[----:B------:R-:W-:Y:S01]  /*5930*/  FFMA.FTZ R5, R50, UR41, -R16 ;  /* 0x0000002932057c23 */ /* 0x000fe20008010810 */
[----:B------:R-:W-:Y:S01]  /*5940*/  PRMT R25, R25, 0x5410, R4 ;  /* 0x0000541019197816 */ /* 0x000fe20000000004 */
[----:B------:R-:W-:Y:S01]  /*5950*/  FFMA.FTZ R4, R95, UR41, -R19 ;  /* 0x000000295f047c23 */ /* 0x000fe20008010813 */
[C---:B------:R-:W-:Y:S01]  /*5960*/  PRMT R47, R6.reuse, 0x7610, R47 ;  /* 0x00007610062f7816 */ /* 0x040fe2000000002f */
[----:B------:R1:W-:Y:S01]  /*5970*/  MUFU.EX2 R150, R5 ;  /* 0x0000000500967308 */ /* 0x0003e20000000800 */
[----:B------:R-:W-:Y:S02]  /*5980*/  PRMT R45, R6, 0x7632, R45 ;  /* 0x00007632062d7816 */ /* 0x000fe4000000002d */
[----:B------:R-:W-:Y:S01]  /*5990*/  SHF.R.U32.HI R6, RZ, 0x8, R3 ;  /* 0x00000008ff067819 */ /* 0x000fe20000011603 */
[----:B------:R-:W-:Y:S01]  /*59a0*/  @!P6 HADD2 R65, -R47.H0_H0, -RZ.H0_H0 ;  /* 0xa00000ff2f41e230 */ /* 0x000fe20000000900 */
[----:B------:R-:W-:-:S02]  /*59b0*/  LOP3.LUT R3, R13, 0xffff, RZ, 0xc0, !PT ;  /* 0x0000ffff0d037812 */ /* 0x000fc400078ec0ff */
[----:B------:R-:W-:Y:S01]  /*59c0*/  LOP3.LUT R8, R12, 0xffff, RZ, 0xc0, !PT ;  /* 0x0000ffff0c087812 */ /* 0x000fe200078ec0ff */
[----:B------:R2:W-:Y:S01]  /*59d0*/  MUFU.EX2 R139, R4 ;  /* 0x00000004008b7308 */ /* 0x0005e20000000800 */
[----:B------:R-:W-:Y:S02]  /*59e0*/  LOP3.LUT R7, R6, 0xffff, RZ, 0xc0, !PT ;  /* 0x0000ffff06077812 */ /* 0x000fe400078ec0ff */
[----:B------:R-:W-:Y:S02]  /*59f0*/  LOP3.LUT R11, R13, 0xff, RZ, 0xc0, !PT ;  /* 0x000000ff0d0b7812 */ /* 0x000fe400078ec0ff */
[----:B------:R-:W-:Y:S02]  /*5a00*/  SHF.R.U32.HI R6, RZ, 0x8, R3 ;  /* 0x00000008ff067819 */ /* 0x000fe40000011603 */
[----:B------:R-:W-:Y:S01]  /*5a10*/  LOP3.LUT R9, R12, 0xff, RZ, 0xc0, !PT ;  /* 0x000000ff0c097812 */ /* 0x000fe200078ec0ff */
[----:B-1----:R-:W-:Y:S01]  /*5a20*/  FFMA.FTZ R5, R51, UR41, -R16 ;  /* 0x0000002933057c23 */ /* 0x002fe20008010810 */
[----:B------:R-:W-:-:S02]  /*5a30*/  SHF.R.U32.HI R3, RZ, 0x8, R8 ;  /* 0x00000008ff037819 */ /* 0x000fc40000011608 */
[----:B------:R-:W-:Y:S01]  /*5a40*/  PRMT R11, R11, 0x5410, R6 ;  /* 0x000054100b0b7816 */ /* 0x000fe20000000006 */
[----:B------:R1:W4:Y:S01]  /*5a50*/  MUFU.EX2 R154, R5 ;  /* 0x00000005009a7308 */ /* 0x0003220000000800 */
[----:B------:R-:W-:Y:S02]  /*5a60*/  LOP3.LUT R8, R14, 0xff, RZ, 0xc0, !PT ;  /* 0x000000ff0e087812 */ /* 0x000fe400078ec0ff */
[----:B------:R-:W-:Y:S02]  /*5a70*/  PRMT R64, R47, 0x5410, R45 ;  /* 0x000054102f407816 */ /* 0x000fe4000000002d */
[----:B--2---:R-:W-:Y:S02]  /*5a80*/  SHF.R.U32.HI R4, RZ, 0x10, R13 ;  /* 0x00000010ff047819 */ /* 0x004fe4000001160d */
[----:B------:R-:W-:Y:S02]  /*5a90*/  PRMT R13, R9, 0x5410, R3 ;  /* 0x00005410090d7816 */ /* 0x000fe40000000003 */
[----:B------:R-:W-:-:S02]  /*5aa0*/  LOP3.LUT R4, R4, 0xff, RZ, 0xc0, !PT ;  /* 0x000000ff04047812 */ /* 0x000fc400078ec0ff */
[----:B------:R-:W-:Y:S02]  /*5ab0*/  LOP3.LUT R3, R14, 0xffff, RZ, 0xc0, !PT ;  /* 0x0000ffff0e037812 */ /* 0x000fe400078ec0ff */
[----:B------:R-:W-:Y:S02]  /*5ac0*/  PRMT R10, R4, 0x5410, R10 ;  /* 0x00005410040a7816 */ /* 0x000fe4000000000a */
[----:B------:R-:W-:Y:S01]  /*5ad0*/  SHF.R.U32.HI R4, RZ, 0x10, R12 ;  /* 0x00000010ff047819 */ /* 0x000fe2000001160c */
[----:B-1----:R-:W-:Y:S01]  /*5ae0*/  FFMA.FTZ R5, R90, UR41, -R19 ;  /* 0x000000295a057c23 */ /* 0x002fe20008010813 */
[----:B------:R-:W-:Y:S01]  /*5af0*/  SHF.R.U32.HI R3, RZ, 0x8, R3 ;  /* 0x00000008ff037819 */ /* 0x000fe20000011603 */
[----:B------:R-:W-:Y:S01]  /*5b00*/  IMAD.MOV.U32 R90, RZ, RZ, R58 ;  /* 0x000000ffff5a7224 */ /* 0x000fe200078e003a */
[----:B------:R-:W-:Y:S01]  /*5b10*/  LOP3.LUT R6, R4, 0xff, RZ, 0xc0, !PT ;  /* 0x000000ff04067812 */ /* 0x000fe200078ec0ff */
[----:B------:R-:W-:Y:S01]  /*5b20*/  FFMA.FTZ R4, R98, UR41, -R18 ;  /* 0x0000002962047c23 */ /* 0x000fe20008010812 */
[----:B------:R1:W-:Y:S01]  /*5b30*/  MUFU.EX2 R140, R5 ;  /* 0x00000005008c7308 */ /* 0x0003e20000000800 */
[----:B------:R-:W-:Y:S01]  /*5b40*/  PRMT R8, R8, 0x5410, R3 ;  /* 0x0000541008087816 */ /* 0x000fe20000000003 */
[----:B------:R-:W-:Y:S01]  /*5b50*/  IMAD.MOV.U32 R98, RZ, RZ, R112 ;  /* 0x000000ffff627224 */ /* 0x000fe200078e0070 */
[----:B---3--:R-:W-:-:S02]  /*5b60*/  F2FP.F16.F32.PACK_AB R3, R145, R148 ;  /* 0x000000949103723e */ /* 0x008fc400000000ff */
[----:B------:R-:W-:Y:S02]  /*5b70*/  @!P6 PRMT R47, R65, 0x5410, RZ ;  /* 0x00005410412fe816 */ /* 0x000fe400000000ff */
[C---:B------:R-:W-:Y:S01]  /*5b80*/  PRMT R44, R3.reuse, 0x7632, R44 ;  /* 0x00007632032c7816 */ /* 0x040fe2000000002c */
[----:B------:R2:W-:Y:S01]  /*5b90*/  MUFU.EX2 R135, R4 ;  /* 0x0000000400877308 */ /* 0x0005e20000000800 */
[----:B------:R-:W-:Y:S02]  /*5ba0*/  PRMT R43, R3, 0x7610, R43 ;  /* 0x00007610032b7816 */ /* 0x000fe4000000002b */
[----:B------:R-:W-:Y:S01]  /*5bb0*/  F2FP.F16.F32.PACK_AB R3, R149, R146 ;  /* 0x000000929503723e */ /* 0x000fe200000000ff */
[----:B------:R-:W-:Y:S01]  /*5bc0*/  @!P5 HADD2 R126, -R44.H0_H0, -RZ.H0_H0 ;  /* 0xa00000ff2c7ed230 */ /* 0x000fe20000000900 */
[----:B------:R-:W-:Y:S02]  /*5bd0*/  ISETP.LE.U32.AND P6, PT, R7, UR12, PT ;  /* 0x0000000c07007c0c */ /* 0x000fe4000bfc3070 */
[----:B------:R-:W-:Y:S01]  /*5be0*/  SHF.R.U32.HI R7, RZ, 0x18, R14 ;  /* 0x00000018ff077819 */ /* 0x000fe2000001160e */
[----:B-1----:R-:W-:Y:S01]  /*5bf0*/  FFMA.FTZ R5, R80, UR41, -R19 ;  /* 0x0000002950057c23 */ /* 0x002fe20008010813 */
[----:B------:R-:W-:-:S02]  /*5c00*/  PRMT R83, R3, 0x7632, R83 ;  /* 0x0000763203537816 */ /* 0x000fc40000000053 */
[----:B------:R-:W-:Y:S01]  /*5c10*/  LEA R15, R15, UR12, 0x10 ;  /* 0x0000000c0f0f7c11 */ /* 0x000fe2000f8e80ff */
[----:B------:R1:W-:Y:S01]  /*5c20*/  MUFU.EX2 R143, R5 ;  /* 0x00000005008f7308 */ /* 0x0003e20000000800 */
[----:B------:R-:W-:Y:S01]  /*5c30*/  SHF.R.U32.HI R9, RZ, 0x18, R12 ;  /* 0x00000018ff097819 */ /* 0x000fe2000001160c */
[----:B------:R-:W-:Y:S02]  /*5c40*/  @!P1 HADD2 R152, -R83.H0_H0, -RZ.H0_H0 ;  /* 0xa00000ff53989230 */ /* 0x000fe40000000900 */
[----:B--2---:R-:W-:Y:S01]  /*5c50*/  FFMA.FTZ R4, R91, UR41, -R18 ;  /* 0x000000295b047c23 */ /* 0x004fe20008010812 */
[----:B------:R-:W-:Y:S01]  /*5c60*/  PRMT R9, R6, 0x5410, R9 ;  /* 0x0000541006097816 */ /* 0x000fe20000000009 */
[----:B------:R-:W-:Y:S01]  /*5c70*/  FFMA.FTZ R6, R99, UR41, -R19 ;  /* 0x0000002963067c23 */ /* 0x000fe20008010813 */
[----:B------:R-:W-:Y:S01]  /*5c80*/  IMAD.MOV.U32 R99, RZ, RZ, R113 ;  /* 0x000000ffff637224 */ /* 0x000fe200078e0071 */
[----:B------:R2:W3:Y:S01]  /*5c90*/  MUFU.EX2 R134, R4 ;  /* 0x0000000400867308 */ /* 0x0004e20000000800 */
[----:B------:R-:W-:Y:S01]  /*5ca0*/  HSET2.LE.AND R0, R22, R15, PT ;  /* 0x0000000f16007233 */ /* 0x000fe20003803000 */
[----:B------:R-:W-:-:S02]  /*5cb0*/  @!P6 HADD2 R136, -R45.H0_H0, -RZ.H0_H0 ;  /* 0xa00000ff2d88e230 */ /* 0x000fc40000000900 */
[----:B------:R-:W-:Y:S01]  /*5cc0*/  IMAD.MOV.U32 R91, RZ, RZ, R59 ;  /* 0x000000ffff5b7224 */ /* 0x000fe200078e003b */
[----:B------:R3:W3:Y:S02]  /*5cd0*/  LDL.LU.S16 R22, [R1] ;  /* 0x0000000001167983 */ /* 0x0006e40000300600 */
[----:B------:R-:W-:Y:S01]  /*5ce0*/  @!P6 PRMT R45, R136, 0x5410, RZ ;  /* 0x00005410882de816 */ /* 0x000fe200000000ff */
[----:B------:R4:W-:Y:S01]  /*5cf0*/  MUFU.EX2 R78, R6 ;  /* 0x00000006004e7308 */ /* 0x0009e20000000800 */
[----:B-1----:R-:W-:Y:S01]  /*5d00*/  FFMA.FTZ R5, R81, UR41, -R19 ;  /* 0x0000002951057c23 */ /* 0x002fe20008010813 */
[----:B------:R-:W-:-:S06]  /*5d10*/  IMAD.MOV.U32 R99, RZ, RZ, R91 ;  /* 0x000000ffff637224 */ /* 0x000fcc00078e005b */
[----:B------:R1:W3:Y:S01]  /*5d20*/  MUFU.EX2 R144, R5 ;  /* 0x0000000500907308 */ /* 0x0002e20000000800 */
[----:B--2---:R-:W-:Y:S01]  /*5d30*/  FFMA.FTZ R4, R82, UR41, -R18 ;  /* 0x0000002952047c23 */ /* 0x004fe20008010812 */
[----:B------:R-:W-:Y:S02]  /*5d40*/  PRMT R82, R3, 0x7610, R82 ;  /* 0x0000761003527816 */ /* 0x000fe40000000052 */
[----:B------:R-:W-:-:S04]  /*5d50*/  F2FP.F16.F32.PACK_AB R3, R151, R147 ;  /* 0x000000939703723e */ /* 0x000fc800000000ff */
[----:B------:R2:W-:Y:S01]  /*5d60*/  MUFU.EX2 R137, R4 ;  /* 0x0000000400897308 */ /* 0x0005e20000000800 */
[----:B------:R-:W-:Y:S01]  /*5d70*/  PRMT R234, R3, 0x7632, R234 ;  /* 0x0000763203ea7816 */ /* 0x000fe200000000ea */
[----:B----4-:R-:W-:Y:S01]  /*5d80*/  FFMA.FTZ R6, R85, UR41, -R19 ;  /* 0x0000002955067c23 */ /* 0x010fe20008010813 */
[----:B------:R-:W-:Y:S02]  /*5d90*/  PRMT R231, R3, 0x7610, R231 ;  /* 0x0000761003e77816 */ /* 0x000fe400000000e7 */
[----:B------:R-:W-:-:S03]  /*5da0*/  F2FP.F16.F32.PACK_AB R3, R154, R150 ;  /* 0x000000969a03723e */ /* 0x000fc600000000ff */
[----:B------:R4:W-:Y:S01]  /*5db0*/  MUFU.EX2 R127, R6 ;  /* 0x00000006007f7308 */ /* 0x0009e20000000800 */
[----:B-1----:R-:W-:Y:S01]  /*5dc0*/  SHF.R.U32.HI R5, RZ, 0x10, R14 ;  /* 0x00000010ff057819 */ /* 0x002fe2000001160e */
[----:B------:R-:W-:Y:S01]  /*5dd0*/  IMAD.MOV.U32 R14, RZ, RZ, R20 ;  /* 0x000000ffff0e7224 */ /* 0x000fe200078e0014 */
[----:B------:R-:W-:Y:S02]  /*5de0*/  PRMT R228, R3, 0x7632, R228 ;  /* 0x0000763203e47816 */ /* 0x000fe400000000e4 */
[----:B------:R-:W-:Y:S02]  /*5df0*/  LOP3.LUT R5, R5, 0xff, RZ, 0xc0, !PT ;  /* 0x000000ff05057812 */ /* 0x000fe400078ec0ff */
[----:B------:R-:W-:Y:S01]  /*5e00*/  PRMT R227, R3, 0x7610, R227 ;  /* 0x0000761003e37816 */ /* 0x000fe200000000e3 */
[----:B--2---:R-:W-:Y:S01]  /*5e10*/  FFMA.FTZ R4, R84, UR41, -R18 ;  /* 0x0000002954047c23 */ /* 0x004fe20008010812 */
[----:B------:R-:W-:Y:S02]  /*5e20*/  PRMT R7, R5, 0x5410, R7 ;  /* 0x0000541005077816 */ /* 0x000fe40000000007 */
[----:B------:R-:W-:Y:S01]  /*5e30*/  F2FP.F16.F32.PACK_AB R5, R159, R156 ;  /* 0x0000009c9f05723e */ /* 0x000fe200000000ff */
[----:B------:R1:W2:Y:S01]  /*5e40*/  MUFU.EX2 R141, R4 ;  /* 0x00000004008d7308 */ /* 0x0002a20000000800 */
[----:B---3--:R-:W-:-:S02]  /*5e50*/  F2FP.F16.F32.PACK_AB R3, R134, R135 ;  /* 0x000000878603723e */ /* 0x008fc400000000ff */
[C---:B------:R-:W-:Y:S01]  /*5e60*/  PRMT R81, R5.reuse, 0x7610, R81 ;  /* 0x0000761005517816 */ /* 0x040fe20000000051 */
[----:B----4-:R-:W-:Y:S01]  /*5e70*/  FFMA.FTZ R6, R102, UR41, -R18 ;  /* 0x0000002966067c23 */ /* 0x010fe20008010812 */
[----:B------:R-:W-:Y:S02]  /*5e80*/  PRMT R80, R5, 0x7632, R80 ;  /* 0x0000763205507816 */ /* 0x000fe40000000050 */
[----:B------:R-:W-:Y:S01]  /*5e90*/  F2FP.F16.F32.PACK_AB R5, R160, R157 ;  /* 0x0000009da005723e */ /* 0x000fe200000000ff */
[----:B------:R3:W-:Y:S01]  /*5ea0*/  MUFU.EX2 R68, R6 ;  /* 0x0000000600447308 */ /* 0x0007e20000000800 */
[----:B------:R-:W-:Y:S01]  /*5eb0*/  PRMT R226, R3, 0x7610, R226 ;  /* 0x0000761003e27816 */ /* 0x000fe200000000e2 */
[----:B------:R-:W-:Y:S01]  /*5ec0*/  @!P4 HADD2 R163, -R81.H0_H0, -RZ.H0_H0 ;  /* 0xa00000ff51a3c230 */ /* 0x000fe20000000900 */
[C---:B------:R-:W-:Y:S02]  /*5ed0*/  PRMT R236, R5.reuse, 0x7610, R236 ;  /* 0x0000761005ec7816 */ /* 0x040fe400000000ec */
[----:B------:R-:W-:-:S02]  /*5ee0*/  PRMT R235, R5, 0x7632, R235 ;  /* 0x0000763205eb7816 */ /* 0x000fc400000000eb */
[----:B------:R-:W-:Y:S02]  /*5ef0*/  F2FP.F16.F32.PACK_AB R5, R164, R162 ;  /* 0x000000a2a405723e */ /* 0x000fe400000000ff */
[----:B-1----:R-:W-:Y:S02]  /*5f00*/  F2FP.F16.F32.PACK_AB R4, R140, R139 ;  /* 0x0000008b8c04723e */ /* 0x002fe400000000ff */
[----:B------:R-:W-:Y:S02]  /*5f10*/  PRMT R225, R3, 0x7632, R225 ;  /* 0x0000763203e17816 */ /* 0x000fe400000000e1 */
[C---:B------:R-:W-:Y:S02]  /*5f20*/  PRMT R92, R4.reuse, 0x7610, R92 ;  /* 0x00007610045c7816 */ /* 0x040fe4000000005c */
[----:B------:R-:W-:Y:S01]  /*5f30*/  PRMT R95, R4, 0x7632, R95 ;  /* 0x00007632045f7816 */ /* 0x000fe2000000005f */
[----:B------:R-:W-:Y:S01]  /*5f40*/  FFMA.FTZ R4, R100, UR41, -R19 ;  /* 0x0000002964047c23 */ /* 0x000fe20008010813 */
[----:B------:R-:W-:Y:S01]  /*5f50*/  F2FP.F16.F32.PACK_AB R3, R144, R143 ;  /* 0x0000008f9003723e */ /* 0x000fe200000000ff */
[----:B---3--:R-:W-:Y:S01]  /*5f60*/  FFMA.FTZ R6, R103, UR41, -R18 ;  /* 0x0000002967067c23 */ /* 0x008fe20008010812 */
[C---:B------:R-:W-:Y:S01]  /*5f70*/  PRMT R230, R5.reuse, 0x7610, R230 ;  /* 0x0000761005e67816 */ /* 0x040fe200000000e6 */
[----:B------:R2:W-:Y:S01]  /*5f80*/  MUFU.EX2 R77, R4 ;  /* 0x00000004004d7308 */ /* 0x0005e20000000800 */
[----:B------:R-:W-:Y:S01]  /*5f90*/  PRMT R229, R5, 0x7632, R229 ;  /* 0x0000763205e57816 */ /* 0x000fe200000000e5 */
[----:B------:R-:W-:Y:S01]  /*5fa0*/  FFMA.FTZ R5, R101, UR41, -R19 ;  /* 0x0000002965057c23 */ /* 0x000fe20008010813 */
[----:B------:R-:W-:-:S02]  /*5fb0*/  PRMT R224, R3, 0x7610, R224 ;  /* 0x0000761003e07816 */ /* 0x000fc400000000e0 */
[----:B------:R-:W-:Y:S02]  /*5fc0*/  PRMT R215, R3, 0x7632, R215 ;  /* 0x0000763203d77816 */ /* 0x000fe400000000d7 */
[--C-:B------:R-:W-:Y:S01]  /*5fd0*/  HSET2.LE.AND R3, R31, R15.reuse, PT ;  /* 0x0000000f1f037233 */ /* 0x100fe20003803000 */
[----:B------:R1:W3:Y:S04]  /*5fe0*/  MUFU.EX2 R70, R5 ;  /* 0x0000000500467308 */ /* 0x0002e80000000800 */
[----:B------:R-:W-:Y:S02]  /*5ff0*/  LOP3.LUT R64, R3, R64, RZ, 0xc0, !PT ;  /* 0x0000004003407212 */ /* 0x000fe400078ec0ff */
[----:B------:R-:W-:Y:S01]  /*6000*/  HSET2.LE.AND R3, R34, R15, PT ;  /* 0x0000000f22037233 */ /* 0x000fe20003803000 */
[----:B------:R-:W-:Y:S01]  /*6010*/  IMAD.MOV.U32 R34, RZ, RZ, R94 ;  /* 0x000000ffff227224 */ /* 0x000fe200078e005e */
[----:B------:R-:W4:Y:S01]  /*6020*/  MUFU.EX2 R55, R6 ;  /* 0x0000000600377308 */ /* 0x000f220000000800 */
[----:B--2---:R-:W-:Y:S01]  /*6030*/  F2FP.F16.F32.PACK_AB R4, R141, R137 ;  /* 0x000000898d04723e */ /* 0x004fe200000000ff */
[----:B------:R-:W-:-:S02]  /*6040*/  IMAD.MOV.U32 R94, RZ, RZ, R93 ;  /* 0x000000ffff5e7224 */ /* 0x000fc400078e005d */
[----:B------:R-:W-:Y:S01]  /*6050*/  IMAD.MOV.U32 R93, RZ, RZ, R97 ;  /* 0x000000ffff5d7224 */ /* 0x000fe200078e0061 */
[C---:B------:R-:W-:Y:S01]  /*6060*/  PRMT R214, R4.reuse, 0x7610, R214 ;  /* 0x0000761004d67816 */ /* 0x040fe200000000d6 */
[----:B------:R-:W-:Y:S01]  /*6070*/  IMAD.MOV.U32 R97, RZ, RZ, R96 ;  /* 0x000000ffff617224 */ /* 0x000fe200078e0060 */
[----:B------:R-:W-:Y:S01]  /*6080*/  PRMT R213, R4, 0x7632, R213 ;  /* 0x0000763204d57816 */ /* 0x000fe200000000d5 */
[----:B------:R-:W-:Y:S01]  /*6090*/  IMAD.MOV.U32 R96, RZ, RZ, R56 ;  /* 0x000000ffff607224 */ /* 0x000fe200078e0038 */
[----:B------:R-:W-:Y:S01]  /*60a0*/  HSET2.LE.AND R4, R27, R15, PT ;  /* 0x0000000f1b047233 */ /* 0x000fe20003803000 */
[----:B------:R-:W-:Y:S01]  /*60b0*/  IMAD.MOV.U32 R27, RZ, RZ, R115 ;  /* 0x000000ffff1b7224 */ /* 0x000fe200078e0073 */
[----:B-1----:R-:W-:Y:S01]  /*60c0*/  PRMT R5, R43, 0x5410, R44 ;  /* 0x000054102b057816 */ /* 0x002fe2000000002c */
[----:B------:R-:W-:Y:S01]  /*60d0*/  IMAD.MOV.U32 R27, RZ, RZ, R88 ;  /* 0x000000ffff1b7224 */ /* 0x000fe200078e0058 */
[----:B------:R-:W-:Y:S02]  /*60e0*/  @!P5 PRMT R44, R126, 0x5410, RZ ;  /* 0x000054107e2cd816 */ /* 0x000fe400000000ff */
[----:B------:R-:W-:-:S02]  /*60f0*/  LOP3.LUT R65, R4, R5, RZ, 0xc0, !PT ;  /* 0x0000000504417212 */ /* 0x000fc400078ec0ff */
[----:B------:R-:W-:Y:S02]  /*6100*/  PRMT R5, R81, 0x5410, R80 ;  /* 0x0000541051057816 */ /* 0x000fe40000000050 */
[--C-:B------:R-:W-:Y:S02]  /*6110*/  HSET2.LE.AND R4, R32, R15.reuse, PT ;  /* 0x0000000f20047233 */ /* 0x100fe40003803000 */
[----:B------:R-:W-:Y:S02]  /*6120*/  LOP3.LUT R66, R3, R5, RZ, 0xc0, !PT ;  /* 0x0000000503427212 */ /* 0x000fe400078ec0ff */
[----:B------:R-:W-:Y:S02]  /*6130*/  PRMT R5, R82, 0x5410, R83 ;  /* 0x0000541052057816 */ /* 0x000fe40000000053 */
[----:B------:R-:W-:Y:S02]  /*6140*/  HSET2.LE.AND R3, R11, R15, PT ;  /* 0x0000000f0b037233 */ /* 0x000fe40003803000 */
        /* <DEDUP_REMOVED lines=11> */
[----:B------:R-:W-:Y:S01]  /*6200*/  HSET2.LE.AND R4, R26, R15, PT ;  /* 0x0000000f1a047233 */ /* 0x000fe20003803000 */
[----:B------:R-:W-:Y:S01]  /*6210*/  IMAD.MOV.U32 R26, RZ, RZ, R114 ;  /* 0x000000ffff1a7224 */ /* 0x000fe200078e0072 */
[----:B------:R-:W-:Y:S01]  /*6220*/  LOP3.LUT R63, R5, R3, RZ, 0xc0, !PT ;  /* 0x00000003053f7212 */ /* 0x000fe200078ec0ff */
[----:B------:R-:W1:Y:S01]  /*6230*/  LDSM.16.MT88.4 R112, [R188+0x9000] ;  /* 0x00900000bc70783b */ /* 0x000e620000004200 */
[----:B------:R-:W-:-:S02]  /*6240*/  PRMT R5, R92, 0x5410, R95 ;  /* 0x000054105c057816 */ /* 0x000fc4000000005f */
[--C-:B------:R-:W-:Y:S02]  /*6250*/  HSET2.LE.AND R3, R23, R15.reuse, PT ;  /* 0x0000000f17037233 */ /* 0x100fe40003803000 */
[----:B------:R-:W-:Y:S01]  /*6260*/  LOP3.LUT R50, R4, R5, RZ, 0xc0, !PT ;  /* 0x0000000504327212 */ /* 0x000fe200078ec0ff */
[----:B------:R-:W-:Y:S01]  /*6270*/  FFMA.FTZ R5, R86, UR41, -R18 ;  /* 0x0000002956057c23 */ /* 0x000fe20008010812 */
[----:B------:R-:W-:Y:S02]  /*6280*/  PRMT R4, R226, 0x5410, R225 ;  /* 0x00005410e2047816 */ /* 0x000fe400000000e1 */
[----:B------:R-:W-:Y:S01]  /*6290*/  @!P4 PRMT R81, R163, 0x5410, RZ ;  /* 0x00005410a351c816 */ /* 0x000fe200000000ff */
[----:B------:R3:W-:Y:S01]  /*62a0*/  MUFU.EX2 R69, R5 ;  /* 0x0000000500457308 */ /* 0x0007e20000000800 */
[----:B------:R-:W-:Y:S02]  /*62b0*/  LOP3.LUT R51, R3, R4, RZ, 0xc0, !PT ;  /* 0x0000000403337212 */ /* 0x000fe400078ec0ff */
[----:B------:R-:W-:-:S02]  /*62c0*/  HSET2.LE.AND R3, R25, R15, PT ;  /* 0x0000000f19037233 */ /* 0x000fc40003803000 */
[----:B------:R-:W-:Y:S02]  /*62d0*/  PRMT R4, R224, 0x5410, R215 ;  /* 0x00005410e0047816 */ /* 0x000fe400000000d7 */
[----:B------:R-:W-:Y:S02]  /*62e0*/  @!P1 PRMT R83, R152, 0x5410, RZ ;  /* 0x0000541098539816 */ /* 0x000fe400000000ff */
[----:B------:R-:W-:Y:S01]  /*62f0*/  LOP3.LUT R30, R3, R4, RZ, 0xc0, !PT ;  /* 0x00000004031e7212 */ /* 0x000fe200078ec0ff */
[----:B------:R-:W-:Y:S01]  /*6300*/  FFMA.FTZ R4, R87, UR41, -R18 ;  /* 0x0000002957047c23 */ /* 0x000fe20008010812 */
[----:B------:R-:W-:-:S03]  /*6310*/  PRMT R3, R214, 0x5410, R213 ;  /* 0x00005410d6037816 */ /* 0x000fc600000000d5 */
[----:B------:R4:W2:Y:S01]  /*6320*/  MUFU.EX2 R71, R4 ;  /* 0x0000000400477308 */ /* 0x0008a20000000800 */
[----:B------:R-:W-:Y:S02]  /*6330*/  LOP3.LUT R31, R0, R3, RZ, 0xc0, !PT ;  /* 0x00000003001f7212 */ /* 0x000fe400078ec0ff */
[----:B---3--:R-:W-:Y:S02]  /*6340*/  F2FP.F16.F32.PACK_AB R5, R70, R77 ;  /* 0x0000004d4605723e */ /* 0x008fe400000000ff */
[----:B------:R-:W-:Y:S02]  /*6350*/  HSET2.LE.AND R3, R13, R15, PT ;  /* 0x0000000f0d037233 */ /* 0x000fe40003803000 */
[C---:B------:R-:W-:Y:S02]  /*6360*/  PRMT R40, R5.reuse, 0x7610, R40 ;  /* 0x0000761005287816 */ /* 0x040fe40000000028 */
[----:B------:R-:W-:Y:S02]  /*6370*/  PRMT R39, R5, 0x7632, R39 ;  /* 0x0000763205277816 */ /* 0x000fe40000000027 */
[----:B------:R-:W-:-:S02]  /*6380*/  F2FP.F16.F32.PACK_AB R5, R127, R78 ;  /* 0x0000004e7f05723e */ /* 0x000fc400000000ff */
[----:B------:R-:W-:Y:S02]  /*6390*/  HSET2.LE.AND R0, R9, R15, PT ;  /* 0x0000000f09007233 */ /* 0x000fe40003803000 */
[----:B------:R-:W-:Y:S02]  /*63a0*/  PRMT R212, R5, 0x7610, R212 ;  /* 0x0000761005d47816 */ /* 0x000fe400000000d4 */
[----:B----4-:R-:W-:Y:S02]  /*63b0*/  F2FP.F16.F32.PACK_AB R4, R55, R68 ;  /* 0x000000443704723e */ /* 0x010fe400000000ff */
[----:B------:R-:W-:Y:S02]  /*63c0*/  PRMT R211, R5, 0x7632, R211 ;  /* 0x0000763205d37816 */ /* 0x000fe400000000d3 */
[C---:B------:R-:W-:Y:S02]  /*63d0*/  PRMT R42, R4.reuse, 0x7610, R42 ;  /* 0x00007610042a7816 */ /* 0x040fe4000000002a */
[----:B------:R-:W-:-:S02]  /*63e0*/  PRMT R41, R4, 0x7632, R41 ;  /* 0x0000763204297816 */ /* 0x000fc40000000029 */
[----:B------:R-:W-:-:S04]  /*63f0*/  PRMT R4, R40, 0x5410, R39 ;  /* 0x0000541028047816 */ /* 0x000fc80000000027 */
[----:B------:R-:W-:Y:S02]  /*6400*/  LOP3.LUT R48, R3, R4, RZ, 0xc0, !PT ;  /* 0x0000000403307212 */ /* 0x000fe400078ec0ff */
[----:B------:R-:W-:Y:S02]  /*6410*/  PRMT R3, R42, 0x5410, R41 ;  /* 0x000054102a037816 */ /* 0x000fe40000000029 */
[----:B--2---:R-:W-:Y:S02]  /*6420*/  F2FP.F16.F32.PACK_AB R4, R71, R69 ;  /* 0x000000454704723e */ /* 0x004fe400000000ff */
[----:B------:R-:W-:Y:S02]  /*6430*/  LOP3.LUT R49, R0, R3, RZ, 0xc0, !PT ;  /* 0x0000000300317212 */ /* 0x000fe400078ec0ff */
[----:B------:R-:W-:Y:S02]  /*6440*/  HSET2.LE.AND R3, R8, R15, PT ;  /* 0x0000000f08037233 */ /* 0x000fe40003803000 */
[C---:B------:R-:W-:Y:S01]  /*6450*/  PRMT R210, R4.reuse, 0x7610, R210 ;  /* 0x0000761004d27816 */ /* 0x040fe200000000d2 */
[----:B-1----:R-:W-:Y:S01]  /*6460*/  HMMA.16816.F32 R8, R64, R112, RZ ;  /* 0x000000704008723c */ /* 0x002fe200000018ff */
[----:B------:R-:W-:-:S02]  /*6470*/  PRMT R209, R4, 0x7632, R209 ;  /* 0x0000763204d17816 */ /* 0x000fc400000000d1 */
[----:B------:R-:W-:Y:S02]  /*6480*/  PRMT R4, R212, 0x5410, R211 ;  /* 0x00005410d4047816 */ /* 0x000fe400000000d3 */
[----:B------:R-:W-:Y:S02]  /*6490*/  HSET2.LE.AND R0, R7, R15, PT ;  /* 0x0000000f07007233 */ /* 0x000fe40003803000 */
[----:B------:R-:W-:Y:S02]  /*64a0*/  LOP3.LUT R28, R3, R4, RZ, 0xc0, !PT ;  /* 0x00000004031c7212 */ /* 0x000fe400078ec0ff */
[----:B------:R-:W-:Y:S01]  /*64b0*/  HMMA.16816.F32 R4, R48, R112, RZ ;  /* 0x000000703004723c */ /* 0x000fe200000018ff */
[----:B------:R-:W-:-:S04]  /*64c0*/  PRMT R3, R210, 0x5410, R209 ;  /* 0x00005410d2037816 */ /* 0x000fc800000000d1 */
[----:B------:R-:W-:Y:S02]  /*64d0*/  LOP3.LUT R29, R0, R3, RZ, 0xc0, !PT ;  /* 0x00000003001d7212 */ /* 0x000fe400078ec0ff */
[----:B------:R-:W-:Y:S02]  /*64e0*/  LOP3.LUT R3, R186, 0xff, RZ, 0xc0, !PT ;  /* 0x000000ffba037812 */ /* 0x000fe400078ec0ff */
[----:B------:R-:W-:Y:S02]  /*64f0*/  SHF.R.U32.HI R0, RZ, 0x10, R35 ;  /* 0x00000010ff007819 */ /* 0x000fe40000011623 */
[----:B------:R-:W-:Y:S02]  /*6500*/  ISETP.LE.U32.AND P6, PT, R3, UR12, PT ;  /* 0x0000000c03007c0c */ /* 0x000fe4000bfc3070 */
[----:B------:R-:W-:Y:S02]  /*6510*/  LOP3.LUT R0, R0, 0xff, RZ, 0xc0, !PT ;  /* 0x000000ff00007812 */ /* 0x000fe400078ec0ff */
[----:B------:R-:W-:Y:S02]  /*6520*/  HMMA.16816.F32 R100, R60, R104, R8 ;  /* 0x000000683c64723c */ /* 0x000fe40000001808 */
[----:B------:R-:W-:-:S07]  /*6530*/  ISETP.LE.U32.AND P5, PT, R0, UR12, PT ;  /* 0x0000000c00007c0c */ /* 0x000fce000bfa3070 */
[----:B------:R-:W-:Y:S01]  /*6540*/  HMMA.16816.F32 R4, R28, R104, R4 ;  /* 0x000000681c04723c */ /* 0x000fe20000001804 */
[----:B------:R-:W-:-:S05]  /*6550*/  @!P6 HADD2 R153, -R82.H0_H0, -RZ.H0_H0 ;  /* 0xa00000ff5299e230 */ /* 0x000fca0000000900 */
[----:B------:R-:W-:Y:S01]  /*6560*/  @!P5 HADD2 R142, -R43.H0_H0, -RZ.H0_H0 ;  /* 0xa00000ff2b8ed230 */ /* 0x000fe20000000900 */
[----:B------:R-:W-:-:S04]  /*6570*/  @!P6 PRMT R82, R153, 0x5410, RZ ;  /* 0x000054109952e816 */ /* 0x000fc800000000ff */
[----:B------:R-:W-:-:S04]  /*6580*/  @!P5 PRMT R43, R142, 0x5410, RZ ;  /* 0x000054108e2bd816 */ /* 0x000fc800000000ff */
[----:B------:R-:W-:Y:S02]  /*6590*/  IMAD.MOV.U32 R58, RZ, RZ, R100 ;  /* 0x000000ffff3a7224 */ /* 0x000fe400078e0064 */
[----:B------:R-:W-:Y:S02]  /*65a0*/  IMAD.MOV.U32 R85, RZ, RZ, R102 ;  /* 0x000000ffff557224 */ /* 0x000fe400078e0066 */
[----:B------:R-:W-:Y:S02]  /*65b0*/  IMAD.MOV.U32 R57, RZ, RZ, R101 ;  /* 0x000000ffff397224 */ /* 0x000fe400078e0065 */
[----:B------:R-:W-:-:S03]  /*65c0*/  IMAD.MOV.U32 R59, RZ, RZ, R103 ;  /* 0x000000ffff3b7224 */ /* 0x000fc600078e0067 */
[----:B------:R-:W-:Y:S02]  /*65d0*/  IMAD.MOV.U32 R100, RZ, RZ, R4 ;  /* 0x000000ffff647224 */ /* 0x000fe400078e0004 */
[----:B------:R-:W-:Y:S02]  /*65e0*/  IMAD.MOV.U32 R89, RZ, RZ, R5 ;  /* 0x000000ffff597224 */ /* 0x000fe400078e0005 */
[----:B------:R-:W-:-:S04]  /*65f0*/  IMAD.WIDE.U32 R4, R184, -0x2daee0ad, RZ ;  /* 0xd2511f53b8047825 */ /* 0x000fc800078e00ff */
[----:B------:R-:W-:Y:S01]  /*6600*/  IMAD.MOV.U32 R102, RZ, RZ, R6 ;  /* 0x000000ffff667224 */ /* 0x000fe200078e0006 */
[----:B------:R-:W-:Y:S01]  /*6610*/  LOP3.LUT R3, R5, UR38, R54, 0x96, !PT ;  /* 0x0000002605037c12 */ /* 0x000fe2000f8e9636 */
[----:B------:R-:W-:Y:S02]  /*6620*/  IMAD.MOV.U32 R101, RZ, RZ, R7 ;  /* 0x000000ffff657224 */ /* 0x000fe400078e0007 */
[----:B------:R-:W-:-:S05]  /*6630*/  IMAD.WIDE.U32 R6, R183, -0x2daee0ad, RZ ;  /* 0xd2511f53b7067825 */ /* 0x000fca00078e00ff */
        /* <DEDUP_REMOVED lines=8> */
[----:B------:R-:W-:Y:S02]  /*66c0*/  SHF.R.U32.HI R5, RZ, 0x8, R199 ;  /* 0x00000008ff057819 */ /* 0x000fe400000116c7 */
[----:B------:R-:W-:Y:S01]  /*66d0*/  LOP3.LUT R0, R11, UR17, R4, 0x96, !PT ;  /* 0x000000110b007c12 */ /* 0x000fe2000f8e9604 */
[----:B------:R-:W-:Y:S01]  /*66e0*/  IMAD.WIDE.U32 R6, R3, -0x326172a9, RZ ;  /* 0xcd9e8d5703067825 */ /* 0x000fe200078e00ff */
[----:B------:R-:W-:Y:S02]  /*66f0*/  LOP3.LUT R4, R5, 0xffff, RZ, 0xc0, !PT ;  /* 0x0000ffff05047812 */ /* 0x000fe400078ec0ff */
[----:B------:R-:W-:Y:S02]  /*6700*/  SHF.R.U32.HI R3, RZ, 0x10, R33 ;  /* 0x00000010ff037819 */ /* 0x000fe40000011621 */
[----:B------:R-:W-:Y:S01]  /*6710*/  ISETP.LE.U32.AND P5, PT, R4, UR12, PT ;  /* 0x0000000c04007c0c */ /* 0x000fe2000bfa3070 */
[----:B------:R-:W-:Y:S01]  /*6720*/  IMAD.WIDE.U32 R4, R0, -0x326172a9, RZ ;  /* 0xcd9e8d5700047825 */ /* 0x000fe200078e00ff */
[----:B------:R-:W-:-:S02]  /*6730*/  LOP3.LUT R0, R33, 0xff, RZ, 0xc0, !PT ;  /* 0x000000ff21007812 */ /* 0x000fc400078ec0ff */
[----:B------:R-:W-:Y:S02]  /*6740*/  LOP3.LUT R3, R3, 0xff, RZ, 0xc0, !PT ;  /* 0x000000ff03037812 */ /* 0x000fe400078ec0ff */
[----:B------:R-:W-:Y:S02]  /*6750*/  ISETP.LE.U32.AND P4, PT, R0, UR12, PT ;  /* 0x0000000c00007c0c */ /* 0x000fe4000bf83070 */
[----:B------:R-:W-:Y:S02]  /*6760*/  SHF.R.U32.HI R0, RZ, 0x18, R33 ;  /* 0x00000018ff007819 */ /* 0x000fe40000011621 */
[----:B------:R-:W-:Y:S02]  /*6770*/  LOP3.LUT R21, R5, UR21, R6, 0x96, !PT ;  /* 0x0000001505157c12 */ /* 0x000fe4000f8e9606 */
[----:B------:R-:W-:Y:S01]  /*6780*/  ISETP.LE.U32.AND P6, PT, R0, UR12, PT ;  /* 0x0000000c00007c0c */ /* 0x000fe2000bfc3070 */
[----:B------:R-:W-:Y:S01]  /*6790*/  @!P5 HADD2 R161, -R80.H0_H0, -RZ.H0_H0 ;  /* 0xa00000ff50a1d230 */ /* 0x000fe20000000900 */
[----:B------:R-:W-:-:S02]  /*67a0*/  LOP3.LUT R0, R33, 0xffff, RZ, 0xc0, !PT ;  /* 0x0000ffff21007812 */ /* 0x000fc400078ec0ff */
[C---:B------:R-:W-:Y:S02]  /*67b0*/  LOP3.LUT R12, R4.reuse, 0xff, RZ, 0xc0, !PT ;  /* 0x000000ff040c7812 */ /* 0x040fe400078ec0ff */
[----:B------:R-:W-:Y:S01]  /*67c0*/  LOP3.LUT R52, R4, 0xffff, RZ, 0xc0, !PT ;  /* 0x0000ffff04347812 */ /* 0x000fe200078ec0ff */
[----:B------:R-:W-:Y:S01]  /*67d0*/  @!P4 HADD2 R165, -R236.H0_H0, -RZ.H0_H0 ;  /* 0xa00000ffeca5c230 */ /* 0x000fe20000000900 */
[--C-:B------:R-:W-:Y:S02]  /*67e0*/  SHF.R.U32.HI R46, RZ, 0x10, R4.reuse ;  /* 0x00000010ff2e7819 */ /* 0x100fe40000011604 */
[----:B------:R-:W-:Y:S01]  /*67f0*/  SHF.R.U32.HI R11, RZ, 0x18, R4 ;  /* 0x00000018ff0b7819 */ /* 0x000fe20000011604 */
[----:B------:R-:W-:Y:S01]  /*6800*/  IMAD.WIDE.U32 R4, R201, -0x2daee0ad, RZ ;  /* 0xd2511f53c9047825 */ /* 0x000fe200078e00ff */
[----:B------:R-:W-:Y:S02]  /*6810*/  SHF.R.U32.HI R0, RZ, 0x8, R0 ;  /* 0x00000008ff007819 */ /* 0x000fe40000011600 */
[----:B------:R-:W-:Y:S01]  /*6820*/  LOP3.LUT R13, R7, UR25, R8, 0x96, !PT ;  /* 0x00000019070d7c12 */ /* 0x000fe2000f8e9608 */
[----:B------:R-:W-:Y:S01]  /*6830*/  IMAD.WIDE.U32 R6, R200, -0x2daee0ad, RZ ;  /* 0xd2511f53c8067825 */ /* 0x000fe200078e00ff */
[----:B------:R-:W-:-:S02]  /*6840*/  ISETP.LE.U32.AND P1, PT, R3, UR12, PT ;  /* 0x0000000c03007c0c */ /* 0x000fc4000bf23070 */
[----:B------:R-:W-:Y:S02]  /*6850*/  LOP3.LUT R0, R0, 0xffff, RZ, 0xc0, !PT ;  /* 0x0000ffff00007812 */ /* 0x000fe400078ec0ff */
[----:B------:R-:W-:Y:S02]  /*6860*/  LOP3.LUT R3, R5, UR38, R26, 0x96, !PT ;  /* 0x0000002605037c12 */ /* 0x000fe4000f8e961a */
[----:B------:R-:W-:Y:S02]  /*6870*/  @!P4 PRMT R236, R165, 0x5410, RZ ;  /* 0x00005410a5ecc816 */ /* 0x000fe400000000ff */
[----:B------:R-:W-:Y:S02]  /*6880*/  ISETP.LE.U32.AND P4, PT, R0, UR12, PT ;  /* 0x0000000c00007c0c */ /* 0x000fe4000bf83070 */
[----:B------:R-:W-:Y:S01]  /*6890*/  LOP3.LUT R0, R7, UR36, R4, 0x96, !PT ;  /* 0x0000002407007c12 */ /* 0x000fe2000f8e9604 */
[----:B------:R-:W-:Y:S01]  /*68a0*/  IMAD.WIDE.U32 R4, R3, -0x326172a9, RZ ;  /* 0xcd9e8d5703047825 */ /* 0x000fe200078e00ff */
[----:B------:R-:W-:-:S02]  /*68b0*/  @!P5 PRMT R80, R161, 0x5410, RZ ;  /* 0x00005410a150d816 */ /* 0x000fc400000000ff */
[----:B------:R-:W-:Y:S01]  /*68c0*/  ISETP.LE.U32.AND P5, PT, R72, UR12, PT ;  /* 0x0000000c48007c0c */ /* 0x000fe2000bfa3070 */
[----:B------:R-:W-:Y:S01]  /*68d0*/  IMAD.WIDE.U32 R8, R0, -0x326172a9, RZ ;  /* 0xcd9e8d5700087825 */ /* 0x000fe200078e00ff */
[----:B------:R-:W-:-:S03]  /*68e0*/  LOP3.LUT R0, R5, UR37, R98, 0x96, !PT ;  /* 0x0000002505007c12 */ /* 0x000fc6000f8e9662 */
[----:B------:R-:W-:Y:S02]  /*68f0*/  @!P1 HADD2 R171, -R231.H0_H0, -RZ.H0_H0 ;  /* 0xa00000ffe7ab9230 */ /* 0x000fe40000000900 */
[----:B------:R-:W-:Y:S01]  /*6900*/  @!P6 HADD2 R168, -R234.H0_H0, -RZ.H0_H0 ;  /* 0xa00000ffeaa8e230 */ /* 0x000fe20000000900 */
[----:B------:R-:W-:Y:S01]  /*6910*/  LOP3.LUT R3, R9, UR35, R4, 0x96, !PT ;  /* 0x0000002309037c12 */ /* 0x000fe2000f8e9604 */
[----:B------:R-:W-:Y:S01]  /*6920*/  IMAD.WIDE.U32 R4, R0, -0x2daee0ad, RZ ;  /* 0xd2511f5300047825 */ /* 0x000fe200078e00ff */
[----:B------:R-:W-:-:S03]  /*6930*/  SHF.R.U32.HI R0, RZ, 0x8, R79 ;  /* 0x00000008ff007819 */ /* 0x000fc6000001164f */
[----:B------:R-:W-:Y:S02]  /*6940*/  @!P4 HADD2 R166, -R235.H0_H0, -RZ.H0_H0 ;  /* 0xa00000ffeba6c230 */ /* 0x000fe40000000900 */
[----:B------:R-:W-:Y:S01]  /*6950*/  IMAD.MOV.U32 R98, RZ, RZ, R90 ;  /* 0x000000ffff627224 */ /* 0x000fe200078e005a */
[----:B------:R-:W-:Y:S02]  /*6960*/  LOP3.LUT R0, R0, 0xffff, RZ, 0xc0, !PT ;  /* 0x0000ffff00007812 */ /* 0x000fe400078ec0ff */
[----:B------:R-:W-:Y:S02]  /*6970*/  @!P4 PRMT R235, R166, 0x5410, RZ ;  /* 0x00005410a6ebc816 */ /* 0x000fe400000000ff */
[----:B------:R-:W-:Y:S02]  /*6980*/  ISETP.LE.U32.AND P4, PT, R0, UR12, PT ;  /* 0x0000000c00007c0c */ /* 0x000fe4000bf83070 */
[----:B------:R-:W-:Y:S01]  /*6990*/  LOP3.LUT R0, R202, 0xff, RZ, 0xc0, !PT ;  /* 0x000000ffca007812 */ /* 0x000fe200078ec0ff */
[----:B------:R-:W-:Y:S01]  /*69a0*/  @!P5 HADD2 R173, -R230.H0_H0, -RZ.H0_H0 ;  /* 0xa00000ffe6add230 */ /* 0x000fe20000000900 */
[----:B------:R-:W-:-:S02]  /*69b0*/  @!P1 PRMT R231, R171, 0x5410, RZ ;  /* 0x00005410abe79816 */ /* 0x000fc400000000ff */
[----:B------:R-:W-:Y:S02]  /*69c0*/  ISETP.LE.U32.AND P1, PT, R0, UR12, PT ;  /* 0x0000000c00007c0c */ /* 0x000fe4000bf23070 */
[----:B------:R-:W-:Y:S02]  /*69d0*/  LOP3.LUT R0, R138, 0xff, RZ, 0xc0, !PT ;  /* 0x000000ff8a007812 */ /* 0x000fe400078ec0ff */
[----:B------:R-:W-:Y:S02]  /*69e0*/  @!P5 PRMT R230, R173, 0x5410, RZ ;  /* 0x00005410ade6d816 */ /* 0x000fe400000000ff */
[----:B------:R-:W-:Y:S02]  /*69f0*/  ISETP.LE.U32.AND P5, PT, R0, UR12, PT ;  /* 0x0000000c00007c0c */ /* 0x000fe4000bfa3070 */
[----:B------:R-:W-:Y:S01]  /*6a00*/  LOP3.LUT R0, R37, 0xffff, RZ, 0xc0, !PT ;  /* 0x0000ffff25007812 */ /* 0x000fe200078ec0ff */
[----:B------:R-:W-:-:S04]  /*6a10*/  IMAD.WIDE.U32 R32, R3, -0x2daee0ad, RZ ;  /* 0xd2511f5303207825 */ /* 0x000fc800078e00ff */
[----:B------:R-:W-:Y:S01]  /*6a20*/  @!P4 HADD2 R172, -R229.H0_H0, -RZ.H0_H0 ;  /* 0xa00000ffe5acc230 */ /* 0x000fe20000000900 */
[----:B------:R-:W-:Y:S02]  /*6a30*/  SHF.R.U32.HI R0, RZ, 0x8, R0 ;  /* 0x00000008ff007819 */ /* 0x000fe40000011600 */
[----:B------:R-:W-:Y:S02]  /*6a40*/  LOP3.LUT R3, R33, UR17, R4, 0x96, !PT ;  /* 0x0000001121037c12 */ /* 0x000fe4000f8e9604 */
[----:B------:R-:W-:Y:S02]  /*6a50*/  LOP3.LUT R0, R0, 0xffff, RZ, 0xc0, !PT ;  /* 0x0000ffff00007812 */ /* 0x000fe400078ec0ff */
[----:B------:R-:W-:Y:S01]  /*6a60*/  LOP3.LUT R6, R5, UR34, R6, 0x96, !PT ;  /* 0x0000002205067c12 */ /* 0x000fe2000f8e9606 */
[----:B------:R-:W-:Y:S01]  /*6a70*/  IMAD.WIDE.U32 R4, R3, -0x326172a9, RZ ;  /* 0xcd9e8d5703047825 */ /* 0x000fe200078e00ff */
[----:B------:R-:W-:-:S03]  /*6a80*/  @!P4 PRMT R229, R172, 0x5410, RZ ;  /* 0x00005410ace5c816 */ /* 0x000fc600000000ff */
[--C-:B------:R-:W-:Y:S01]  /*6a90*/  FFMA.FTZ R3, R108, UR41, -R17.reuse ;  /* 0x000000296c037c23 */ /* 0x100fe20008010811 */
[----:B------:R-:W-:Y:S01]  /*6aa0*/  ISETP.LE.U32.AND P4, PT, R0, UR12, PT ;  /* 0x0000000c00007c0c */ /* 0x000fe2000bf83070 */
[----:B------:R-:W-:Y:S01]  /*6ab0*/  FFMA.FTZ R0, R109, UR41, -R17 ;  /* 0x000000296d007c23 */ /* 0x000fe20008010811 */
[----:B------:R-:W-:Y:S02]  /*6ac0*/  @!P6 PRMT R234, R168, 0x5410, RZ ;  /* 0x00005410a8eae816 */ /* 0x000fe400000000ff */
[----:B------:R-:W-:Y:S01]  /*6ad0*/  ISETP.LE.U32.AND P6, PT, R110, UR12, PT ;  /* 0x0000000c6e007c0c */ /* 0x000fe2000bfc3070 */
[----:B------:R-:W-:Y:S08]  /*6ae0*/  MUFU.EX2 R105, R3 ;  /* 0x0000000300697308 */ /* 0x000ff00000000800 */
[----:B------:R1:W2:Y:S04]  /*6af0*/  MUFU.EX2 R110, R0 ;  /* 0x00000000006e7308 */ /* 0x0002a80000000800 */
[----:B------:R-:W-:-:S05]  /*6b00*/  @!P6 HADD2 R175, -R228.H0_H0, -RZ.H0_H0 ;  /* 0xa00000ffe4afe230 */ /* 0x000fca0000000900 */
[----:B------:R-:W-:Y:S02]  /*6b10*/  @!P6 PRMT R228, R175, 0x5410, RZ ;  /* 0x00005410afe4e816 */ /* 0x000fe400000000ff */
[----:B-1----:R-:W-:-:S04]  /*6b20*/  LOP3.LUT R0, R37, 0xff, RZ, 0xc0, !PT ;  /* 0x000000ff25007812 */ /* 0x002fc800078ec0ff */
[----:B------:R-:W-:Y:S02]  /*6b30*/  ISETP.LE.U32.AND P6, PT, R0, UR12, PT ;  /* 0x0000000c00007c0c */ /* 0x000fe4000bfc3070 */
[----:B--2---:R-:W-:-:S04]  /*6b40*/  F2FP.F16.F32.PACK_AB R0, R110, R105 ;  /* 0x000000696e00723e */ /* 0x004fc800000000ff */
[C---:B------:R-:W-:Y:S02]  /*6b50*/  PRMT R208, R0.reuse, 0x7610, R208 ;  /* 0x0000761000d07816 */ /* 0x040fe400000000d0 */
[----:B------:R-:W-:Y:S01]  /*6b60*/  PRMT R207, R0, 0x7632, R207 ;  /* 0x0000763200cf7816 */ /* 0x000fe200000000cf */
[----:B------:R-:W-:-:S04]  /*6b70*/  FFMA.FTZ R0, R111, UR41, -R16 ;  /* 0x000000296f007c23 */ /* 0x000fc80008010810 */
[----:B------:R1:W-:Y:S01]  /*6b80*/  MUFU.EX2 R104, R0 ;  /* 0x0000000000687308 */ /* 0x0003e20000000800 */
[----:B------:R-:W-:Y:S01]  /*6b90*/  @!P6 HADD2 R182, -R208.H0_H0, -RZ.H0_H0 ;  /* 0xa00000ffd0b6e230 */ /* 0x000fe20000000900 */
[----:B------:R-:W-:-:S04]  /*6ba0*/  PRMT R87, R208, 0x5410, R207 ;  /* 0x00005410d0577816 */ /* 0x000fc800000000cf */
[----:B------:R-:W-:Y:S01]  /*6bb0*/  @!P6 PRMT R208, R182, 0x5410, RZ ;  /* 0x00005410b6d0e816 */ /* 0x000fe200000000ff */
[----:B-1----:R-:W-:-:S04]  /*6bc0*/  FFMA.FTZ R0, R116, UR41, -R16 ;  /* 0x0000002974007c23 */ /* 0x002fc80008010810 */
[----:B------:R1:W2:Y:S01]  /*6bd0*/  MUFU.EX2 R108, R0 ;  /* 0x00000000006c7308 */ /* 0x0002a20000000800 */
[----:B------:R-:W-:Y:S02]  /*6be0*/  @!P4 HADD2 R181, -R207.H0_H0, -RZ.H0_H0 ;  /* 0xa00000ffcfb5c230 */ /* 0x000fe40000000900 */
[----:B------:R-:W-:Y:S01]  /*6bf0*/  FFMA.FTZ R3, R76, UR41, -R17 ;  /* 0x000000294c037c23 */ /* 0x000fe20008010811 */
[----:B-1----:R-:W-:-:S04]  /*6c00*/  SHF.R.U32.HI R0, RZ, 0x18, R37 ;  /* 0x00000018ff007819 */ /* 0x002fc80000011625 */
[----:B------:R-:W-:Y:S02]  /*6c10*/  ISETP.LE.U32.AND P6, PT, R0, UR12, PT ;  /* 0x0000000c00007c0c */ /* 0x000fe4000bfc3070 */
[----:B------:R-:W-:-:S04]  /*6c20*/  SHF.R.U32.HI R0, RZ, 0x10, R37 ;  /* 0x00000010ff007819 */ /* 0x000fc80000011625 */
[----:B------:R-:W-:Y:S02]  /*6c30*/  LOP3.LUT R0, R0, 0xff, RZ, 0xc0, !PT ;  /* 0x000000ff00007812 */ /* 0x000fe400078ec0ff */
[----:B------:R-:W-:Y:S02]  /*6c40*/  @!P4 PRMT R207, R181, 0x5410, RZ ;  /* 0x00005410b5cfc816 */ /* 0x000fe400000000ff */
[----:B------:R-:W-:Y:S01]  /*6c50*/  ISETP.LE.U32.AND P4, PT, R0, UR12, PT ;  /* 0x0000000c00007c0c */ /* 0x000fe2000bf83070 */
[----:B------:R1:W-:Y:S01]  /*6c60*/  MUFU.EX2 R111, R3 ;  /* 0x00000003006f7308 */ /* 0x0003e20000000800 */
[----:B--2---:R-:W-:-:S04]  /*6c70*/  F2FP.F16.F32.PACK_AB R0, R108, R104 ;  /* 0x000000686c00723e */ /* 0x004fc800000000ff */
[C---:B------:R-:W-:Y:S02]  /*6c80*/  PRMT R206, R0.reuse, 0x7632, R206 ;  /* 0x0000763200ce7816 */ /* 0x040fe400000000ce */
[----:B------:R-:W-:-:S03]  /*6c90*/  PRMT R205, R0, 0x7610, R205 ;  /* 0x0000761000cd7816 */ /* 0x000fc600000000cd */
[----:B------:R-:W-:Y:S02]  /*6ca0*/  @!P6 HADD2 R185, -R206.H0_H0, -RZ.H0_H0 ;  /* 0xa00000ffceb9e230 */ /* 0x000fe40000000900 */
[----:B-1----:R-:W-:-:S04]  /*6cb0*/  FFMA.FTZ R3, R117, UR41, -R17 ;  /* 0x0000002975037c23 */ /* 0x002fc80008010811 */
[----:B------:R1:W2:Y:S01]  /*6cc0*/  MUFU.EX2 R113, R3 ;  /* 0x0000000300717308 */ /* 0x0002a20000000800 */
[----:B------:R-:W-:Y:S02]  /*6cd0*/  PRMT R171, R205, 0x5410, R206 ;  /* 0x00005410cdab7816 */ /* 0x000fe400000000ce */
[----:B------:R-:W-:Y:S01]  /*6ce0*/  @!P6 PRMT R206, R185, 0x5410, RZ ;  /* 0x00005410b9cee816 */ /* 0x000fe200000000ff */
[----:B------:R-:W-:Y:S01]  /*6cf0*/  IMAD.WIDE.U32 R6, R6, -0x326172a9, RZ ;  /* 0xcd9e8d5706067825 */ /* 0x000fe200078e00ff */
[----:B-1----:R-:W-:-:S04]  /*6d00*/  SHF.R.U32.HI R3, RZ, 0x8, R203 ;  /* 0x00000008ff037819 */ /* 0x002fc800000116cb */
[----:B------:R-:W-:-:S04]  /*6d10*/  LOP3.LUT R0, R3, 0xffff, RZ, 0xc0, !PT ;  /* 0x0000ffff03007812 */ /* 0x000fc800078ec0ff */
[----:B------:R-:W-:Y:S01]  /*6d20*/  ISETP.LE.U32.AND P6, PT, R0, UR12, PT ;  /* 0x0000000c00007c0c */ /* 0x000fe2000bfc3070 */
[----:B------:R-:W-:-:S04]  /*6d30*/  FFMA.FTZ R0, R118, UR41, -R16 ;  /* 0x0000002976007c23 */ /* 0x000fc80008010810 */
[----:B------:R1:W-:Y:S01]  /*6d40*/  MUFU.EX2 R109, R0 ;  /* 0x00000000006d7308 */ /* 0x0003e20000000800 */
[----:B------:R-:W-:Y:S02]  /*6d50*/  LOP3.LUT R20, R5, UR21, R6, 0x96, !PT ;  /* 0x0000001505147c12 */ /* 0x000fe4000f8e9606 */
[C---:B------:R-:W-:Y:S02]  /*6d60*/  LOP3.LUT R54, R4.reuse, 0xffff, RZ, 0xc0, !PT ;  /* 0x0000ffff04367812 */ /* 0x040fe400078ec0ff */
[----:B------:R-:W-:Y:S02]  /*6d70*/  LOP3.LUT R84, R4, 0xff, RZ, 0xc0, !PT ;  /* 0x000000ff04547812 */ /* 0x000fe400078ec0ff */
[--C-:B------:R-:W-:Y:S02]  /*6d80*/  SHF.R.U32.HI R72, RZ, 0x10, R4.reuse ;  /* 0x00000010ff487819 */ /* 0x100fe40000011604 */
[----:B------:R-:W-:Y:S01]  /*6d90*/  SHF.R.U32.HI R79, RZ, 0x18, R4 ;  /* 0x00000018ff4f7819 */ /* 0x000fe20000011604 */
[----:B------:R-:W-:Y:S01]  /*6da0*/  IMAD.WIDE.U32 R4, R167, -0x2daee0ad, RZ ;  /* 0xd2511f53a7047825 */ /* 0x000fe200078e00ff */
[----:B--2---:R-:W-:-:S03]  /*6db0*/  F2FP.F16.F32.PACK_AB R3, R113, R111 ;  /* 0x0000006f7103723e */ /* 0x004fc600000000ff */
[----:B-1----:R-:W-:Y:S01]  /*6dc0*/  FFMA.FTZ R0, R119, UR41, -R16 ;  /* 0x0000002977007c23 */ /* 0x002fe20008010810 */
[----:B------:R-:W-:-:S03]  /*6dd0*/  PRMT R203, R3, 0x7632, R203 ;  /* 0x0000763203cb7816 */ /* 0x000fc600000000cb */
[----:B------:R1:W2:Y:S01]  /*6de0*/  MUFU.EX2 R112, R0 ;  /* 0x0000000000707308 */ /* 0x0002a20000000800 */
[----:B------:R-:W-:Y:S02]  /*6df0*/  LOP3.LUT R9, R7, UR25, R8, 0x96, !PT ;  /* 0x0000001907097c12 */ /* 0x000fe4000f8e9608 */
[----:B------:R-:W-:Y:S02]  /*6e00*/  LOP3.LUT R6, R5, UR33, R198, 0x96, !PT ;  /* 0x0000002105067c12 */ /* 0x000fe4000f8e96c6 */
[----:B------:R-:W-:Y:S02]  /*6e10*/  LOP3.LUT R8, R4, 0xffff, RZ, 0xc0, !PT ;  /* 0x0000ffff04087812 */ /* 0x000fe400078ec0ff */
[----:B------:R-:W-:Y:S01]  /*6e20*/  SHF.R.U32.HI R5, RZ, 0x10, R4 ;  /* 0x00000010ff057819 */ /* 0x000fe20000011604 */
[----:B------:R-:W-:Y:S01]  /*6e30*/  @!P6 HADD2 R190, -R203.H0_H0, -RZ.H0_H0 ;  /* 0xa00000ffcbbee230 */ /* 0x000fe20000000900 */
[----:B------:R-:W-:Y:S01]  /*6e40*/  PRMT R204, R3, 0x7610, R204 ;  /* 0x0000761003cc7816 */ /* 0x000fe200000000cc */
[----:B------:R-:W-:-:S03]  /*6e50*/  FFMA.FTZ R3, R74, UR41, -R17 ;  /* 0x000000294a037c23 */ /* 0x000fc60008010811 */
[----:B------:R-:W-:Y:S02]  /*6e60*/  PRMT R168, R204, 0x5410, R203 ;  /* 0x00005410cca87816 */ /* 0x000fe400000000cb */
[----:B-1----:R-:W-:Y:S02]  /*6e70*/  LOP3.LUT R0, R5, 0xff, RZ, 0xc0, !PT ;  /* 0x000000ff05007812 */ /* 0x002fe400078ec0ff */
[----:B------:R-:W-:Y:S02]  /*6e80*/  @!P6 PRMT R203, R190, 0x5410, RZ ;  /* 0x00005410becbe816 */ /* 0x000fe400000000ff */
[----:B------:R-:W-:Y:S01]  /*6e90*/  ISETP.LE.U32.AND P6, PT, R0, UR12, PT ;  /* 0x0000000c00007c0c */ /* 0x000fe2000bfc3070 */
[----:B------:R-:W-:Y:S01]  /*6ea0*/  FFMA.FTZ R0, R75, UR41, -R17 ;  /* 0x000000294b007c23 */ /* 0x000fe20008010811 */
[----:B------:R2:W-:Y:S08]  /*6eb0*/  MUFU.EX2 R119, R3 ;  /* 0x0000000300777308 */ /* 0x0005f00000000800 */
[----:B------:R1:W3:Y:S01]  /*6ec0*/  MUFU.EX2 R37, R0 ;  /* 0x0000000000257308 */ /* 0x0002e20000000800 */
[----:B--2---:R-:W-:-:S04]  /*6ed0*/  F2FP.F16.F32.PACK_AB R3, R112, R109 ;  /* 0x0000006d7003723e */ /* 0x004fc800000000ff */
[C---:B------:R-:W-:Y:S02]  /*6ee0*/  PRMT R202, R3.reuse, 0x7632, R202 ;  /* 0x0000763203ca7816 */ /* 0x040fe400000000ca */
[----:B------:R-:W-:Y:S02]  /*6ef0*/  PRMT R201, R3, 0x7610, R201 ;  /* 0x0000761003c97816 */ /* 0x000fe400000000c9 */
[C---:B-1----:R-:W-:Y:S01]  /*6f00*/  LOP3.LUT R0, R6.reuse, 0xffff, RZ, 0xc0, !PT ;  /* 0x0000ffff06007812 */ /* 0x042fe200078ec0ff */
[----:B------:R-:W-:Y:S01]  /*6f10*/  @!P2 HADD2 R196, -R202.H0_H0, -RZ.H0_H0 ;  /* 0xa00000ffcac4a230 */ /* 0x000fe20000000900 */
[----:B------:R-:W-:Y:S02]  /*6f20*/  LOP3.LUT R3, R6, 0xff, RZ, 0xc0, !PT ;  /* 0x000000ff06037812 */ /* 0x000fe400078ec0ff */
[----:B------:R-:W-:Y:S01]  /*6f30*/  SHF.R.U32.HI R0, RZ, 0x8, R0 ;  /* 0x00000008ff007819 */ /* 0x000fe20000011600 */
[----:B------:R-:W-:Y:S01]  /*6f40*/  @!P1 HADD2 R197, -R201.H0_H0, -RZ.H0_H0 ;  /* 0xa00000ffc9c59230 */ /* 0x000fe20000000900 */
[----:B------:R-:W-:-:S02]  /*6f50*/  PRMT R167, R201, 0x5410, R202 ;  /* 0x00005410c9a77816 */ /* 0x000fc400000000ca */
[----:B------:R-:W-:Y:S02]  /*6f60*/  @!P2 PRMT R202, R196, 0x5410, RZ ;  /* 0x00005410c4caa816 */ /* 0x000fe400000000ff */
[----:B------:R-:W-:Y:S02]  /*6f70*/  LOP3.LUT R0, R0, 0xffff, RZ, 0xc0, !PT ;  /* 0x0000ffff00007812 */ /* 0x000fe400078ec0ff */
[----:B------:R-:W-:Y:S02]  /*6f80*/  ISETP.LE.U32.AND P2, PT, R3, UR12, PT ;  /* 0x0000000c03007c0c */ /* 0x000fe4000bf43070 */
[----:B------:R-:W-:Y:S02]  /*6f90*/  @!P1 PRMT R201, R197, 0x5410, RZ ;  /* 0x00005410c5c99816 */ /* 0x000fe400000000ff */
[----:B------:R-:W-:Y:S01]  /*6fa0*/  ISETP.LE.U32.AND P1, PT, R0, UR12, PT ;  /* 0x0000000c00007c0c */ /* 0x000fe2000bf23070 */
[----:B------:R-:W-:Y:S01]  /*6fb0*/  FFMA.FTZ R0, R120, UR41, -R16 ;  /* 0x0000002978007c23 */ /* 0x000fe20008010810 */
[----:B---3--:R-:W-:-:S03]  /*6fc0*/  F2FP.F16.F32.PACK_AB R3, R37, R119 ;  /* 0x000000772503723e */ /* 0x008fc600000000ff */
[----:B------:R1:W-:Y:S01]  /*6fd0*/  MUFU.EX2 R56, R0 ;  /* 0x0000000000387308 */ /* 0x0003e20000000800 */
[C---:B------:R-:W-:Y:S02]  /*6fe0*/  PRMT R200, R3.reuse, 0x7610, R200 ;  /* 0x0000761003c87816 */ /* 0x040fe400000000c8 */
[----:B------:R-:W-:-:S03]  /*6ff0*/  PRMT R199, R3, 0x7632, R199 ;  /* 0x0000763203c77816 */ /* 0x000fc600000000c7 */
[----:B------:R-:W-:Y:S01]  /*7000*/  @!P2 HADD2 R237, -R200.H0_H0, -RZ.H0_H0 ;  /* 0xa00000ffc8eda230 */ /* 0x000fe20000000900 */
[----:B------:R-:W-:Y:S01]  /*7010*/  PRMT R166, R200, 0x5410, R199 ;  /* 0x00005410c8a67816 */ /* 0x000fe200000000c7 */
[----:B-1----:R-:W-:-:S04]  /*7020*/  FFMA.FTZ R0, R123, UR41, -R16 ;  /* 0x000000297b007c23 */ /* 0x002fc80008010810 */
[----:B------:R1:W2:Y:S01]  /*7030*/  MUFU.EX2 R91, R0 ;  /* 0x00000000005b7308 */ /* 0x0002a20000000800 */
[----:B------:R-:W-:Y:S02]  /*7040*/  @!P2 PRMT R200, R237, 0x5410, RZ ;  /* 0x00005410edc8a816 */ /* 0x000fe400000000ff */
[----:B-1----:R-:W-:-:S04]  /*7050*/  SHF.R.U32.HI R0, RZ, 0x18, R6 ;  /* 0x00000018ff007819 */ /* 0x002fc80000011606 */
[----:B------:R-:W-:Y:S02]  /*7060*/  ISETP.LE.U32.AND P2, PT, R0, UR12, PT ;  /* 0x0000000c00007c0c */ /* 0x000fe4000bf43070 */
[----:B------:R-:W-:Y:S02]  /*7070*/  SHF.R.U32.HI R0, RZ, 0x10, R6 ;  /* 0x00000010ff007819 */ /* 0x000fe40000011606 */
[----:B------:R1:W3:Y:S01]  /*7080*/  LDL.LU.S16 R6, [R1+0x8] ;  /* 0x0000080001067983 */ /* 0x0002e20000300600 */
[----:B------:R-:W-:Y:S01]  /*7090*/  @!P1 HADD2 R238, -R199.H0_H0, -RZ.H0_H0 ;  /* 0xa00000ffc7ee9230 */ /* 0x000fe20000000900 */
[----:B--2---:R-:W-:Y:S01]  /*70a0*/  F2FP.F16.F32.PACK_AB R3, R91, R56 ;  /* 0x000000385b03723e */ /* 0x004fe200000000ff */
[----:B------:R-:W-:Y:S01]  /*70b0*/  @!P3 HADD2 R194, -R204.H0_H0, -RZ.H0_H0 ;  /* 0xa00000ffccc2b230 */ /* 0x000fe20000000900 */
[----:B------:R-:W-:Y:S02]  /*70c0*/  LOP3.LUT R7, R4, 0xff, RZ, 0xc0, !PT ;  /* 0x000000ff04077812 */ /* 0x000fe400078ec0ff */
[----:B------:R-:W-:-:S02]  /*70d0*/  LOP3.LUT R0, R0, 0xff, RZ, 0xc0, !PT ;  /* 0x000000ff00007812 */ /* 0x000fc400078ec0ff */
[----:B------:R-:W-:Y:S02]  /*70e0*/  SHF.R.U32.HI R4, RZ, 0x18, R4 ;  /* 0x00000018ff047819 */ /* 0x000fe40000011604 */
[----:B------:R-:W-:Y:S02]  /*70f0*/  PRMT R198, R3, 0x7632, R198 ;  /* 0x0000763203c67816 */ /* 0x000fe400000000c6 */
[----:B------:R-:W-:Y:S02]  /*7100*/  @!P1 PRMT R199, R238, 0x5410, RZ ;  /* 0x00005410eec79816 */ /* 0x000fe400000000ff */
[----:B------:R-:W-:Y:S02]  /*7110*/  @!P3 PRMT R204, R194, 0x5410, RZ ;  /* 0x00005410c2ccb816 */ /* 0x000fe400000000ff */
[----:B------:R-:W-:Y:S01]  /*7120*/  ISETP.LE.U32.AND P1, PT, R0, UR12, PT ;  /* 0x0000000c00007c0c */ /* 0x000fe2000bf23070 */
[--C-:B------:R-:W-:Y:S01]  /*7130*/  FFMA.FTZ R5, R121, UR41, -R17.reuse ;  /* 0x0000002979057c23 */ /* 0x100fe20008010811 */
[----:B------:R-:W-:Y:S01]  /*7140*/  ISETP.LE.U32.AND P3, PT, R4, UR12, PT ;  /* 0x0000000c04007c0c */ /* 0x000fe2000bf63070 */
[----:B------:R-:W-:Y:S01]  /*7150*/  FFMA.FTZ R4, R122, UR41, -R17 ;  /* 0x000000297a047c23 */ /* 0x000fe20008010811 */
[----:B------:R-:W-:Y:S01]  /*7160*/  SHF.R.U32.HI R0, RZ, 0x8, R8 ;  /* 0x00000008ff007819 */ /* 0x000fe20000011608 */
[----:B------:R-:W-:Y:S01]  /*7170*/  @!P2 HADD2 R243, -R198.H0_H0, -RZ.H0_H0 ;  /* 0xa00000ffc6f3a230 */ /* 0x000fe20000000900 */
[----:B------:R-:W-:Y:S01]  /*7180*/  PRMT R197, R3, 0x7610, R197 ;  /* 0x0000761003c57816 */ /* 0x000fe200000000c5 */
[----:B------:R-:W-:Y:S01]  /*7190*/  MUFU.EX2 R90, R4 ;  /* 0x00000004005a7308 */ /* 0x000fe20000000800 */
[----:B------:R-:W-:Y:S01]  /*71a0*/  LOP3.LUT R0, R0, 0xffff, RZ, 0xc0, !PT ;  /* 0x0000ffff00007812 */ /* 0x000fe200078ec0ff */
[----:B------:R-:W-:Y:S01]  /*71b0*/  @!P4 HADD2 R187, -R205.H0_H0, -RZ.H0_H0 ;  /* 0xa00000ffcdbbc230 */ /* 0x000fe20000000900 */
[----:B------:R-:W-:Y:S01]  /*71c0*/  PRMT R165, R197, 0x5410, R198 ;  /* 0x00005410c5a57816 */ /* 0x000fe200000000c6 */
[----:B------:R1:W2:Y:S01]  /*71d0*/  LDL.LU.S16 R8, [R1+0xc] ;  /* 0x00000c0001087983 */ /* 0x0002a20000300600 */
[----:B------:R-:W-:-:S03]  /*71e0*/  @!P2 PRMT R198, R243, 0x5410, RZ ;  /* 0x00005410f3c6a816 */ /* 0x000fc600000000ff */
[----:B------:R4:W4:Y:S01]  /*71f0*/  MUFU.EX2 R88, R5 ;  /* 0x0000000500587308 */ /* 0x0009220000000800 */
[----:B------:R-:W-:Y:S02]  /*7200*/  ISETP.LE.U32.AND P2, PT, R0, UR12, PT ;  /* 0x0000000c00007c0c */ /* 0x000fe4000bf43070 */
[----:B------:R-:W-:Y:S01]  /*7210*/  LOP3.LUT R0, R36, 0xffff, RZ, 0xc0, !PT ;  /* 0x0000ffff24007812 */ /* 0x000fe200078ec0ff */
[----:B------:R-:W-:-:S03]  /*7220*/  @!P1 HADD2 R246, -R197.H0_H0, -RZ.H0_H0 ;  /* 0xa00000ffc5f69230 */ /* 0x000fc60000000900 */
[----:B------:R-:W-:Y:S02]  /*7230*/  SHF.R.U32.HI R0, RZ, 0x8, R0 ;  /* 0x00000008ff007819 */ /* 0x000fe40000011600 */
[----:B------:R-:W-:Y:S02]  /*7240*/  @!P4 PRMT R205, R187, 0x5410, RZ ;  /* 0x00005410bbcdc816 */ /* 0x000fe400000000ff */
[----:B------:R-:W-:Y:S02]  /*7250*/  LOP3.LUT R0, R0, 0xffff, RZ, 0xc0, !PT ;  /* 0x0000ffff00007812 */ /* 0x000fe400078ec0ff */
[----:B------:R-:W-:Y:S02]  /*7260*/  ISETP.LE.U32.AND P4, PT, R7, UR12, PT ;  /* 0x0000000c07007c0c */ /* 0x000fe4000bf83070 */
[----:B------:R-:W-:Y:S02]  /*7270*/  @!P1 PRMT R197, R246, 0x5410, RZ ;  /* 0x00005410f6c59816 */ /* 0x000fe400000000ff */
[----:B------:R-:W-:Y:S01]  /*7280*/  ISETP.LE.U32.AND P1, PT, R0, UR12, PT ;  /* 0x0000000c00007c0c */ /* 0x000fe2000bf23070 */
[----:B----4-:R1:W4:Y:S01]  /*7290*/  LDL.LU.S16 R5, [R1+0x4] ;  /* 0x0000040001057983 */ /* 0x0103220000300600 */
[----:B------:R-:W-:-:S04]  /*72a0*/  F2FP.F16.F32.PACK_AB R0, R88, R90 ;  /* 0x0000005a5800723e */ /* 0x000fc800000000ff */
[C---:B------:R-:W-:Y:S02]  /*72b0*/  PRMT R196, R0.reuse, 0x7610, R196 ;  /* 0x0000761000c47816 */ /* 0x040fe400000000c4 */
[----:B------:R-:W-:-:S03]  /*72c0*/  PRMT R194, R0, 0x7632, R194 ;  /* 0x0000763200c27816 */ /* 0x000fc600000000c2 */
[----:B------:R-:W-:Y:S01]  /*72d0*/  @!P4 HADD2 R247, -R196.H0_H0, -RZ.H0_H0 ;  /* 0xa00000ffc4f7c230 */ /* 0x000fe20000000900 */
[----:B------:R-:W-:Y:S02]  /*72e0*/  LOP3.LUT R0, R36, 0xff, RZ, 0xc0, !PT ;  /* 0x000000ff24007812 */ /* 0x000fe400078ec0ff */
[----:B------:R-:W-:Y:S02]  /*72f0*/  PRMT R163, R196, 0x5410, R194 ;  /* 0x00005410c4a37816 */ /* 0x000fe400000000c2 */
[----:B------:R-:W-:Y:S02]  /*7300*/  @!P4 PRMT R196, R247, 0x5410, RZ ;  /* 0x00005410f7c4c816 */ /* 0x000fe400000000ff */
[----:B------:R-:W-:Y:S01]  /*7310*/  ISETP.LE.U32.AND P4, PT, R0, UR12, PT ;  /* 0x0000000c00007c0c */ /* 0x000fe2000bf83070 */
[----:B------:R-:W-:-:S04]  /*7320*/  FFMA.FTZ R4, R124, UR41, -R16 ;  /* 0x000000297c047c23 */ /* 0x000fc80008010810 */
[----:B------:R-:W-:Y:S01]  /*7330*/  MUFU.EX2 R86, R4 ;  /* 0x0000000400567308 */ /* 0x000fe20000000800 */
[----:B------:R-:W-:-:S07]  /*7340*/  FFMA.FTZ R3, R125, UR41, -R16 ;  /* 0x000000297d037c23 */ /* 0x000fce0008010810 */
[----:B------:R-:W1:Y:S02]  /*7350*/  MUFU.EX2 R23, R3 ;  /* 0x0000000300177308 */ /* 0x000e640000000800 */
[----:B-1----:R-:W-:Y:S02]  /*7360*/  IMAD.MOV.U32 R246, RZ, RZ, R23 ;  /* 0x000000fffff67224 */ /* 0x002fe400078e0017 */
[----:B---3--:R-:W-:-:S05]  /*7370*/  @!P4 HADD2 R6, -R40.H0_H0, -RZ.H0_H0 ;  /* 0xa00000ff2806c230 */ /* 0x008fca0000000900 */
[----:B------:R-:W-:Y:S02]  /*7380*/  PRMT R4, R6, 0x7610, R4 ;  /* 0x0000761006047816 */ /* 0x000fe40000000004 */
[----:B------:R1:W3:Y:S04]  /*7390*/  LDL.LU.S16 R6, [R1+0x10] ;  /* 0x0000100001067983 */ /* 0x0002e80000300600 */
[----:B------:R1:W3:Y:S01]  /*73a0*/  LDL.LU.S16 R23, [R1+0x18] ;  /* 0x0000180001177983 */ /* 0x0002e20000300600 */
[----:B------:R-:W-:Y:S01]  /*73b0*/  F2FP.F16.F32.PACK_AB R3, R86, R246 ;  /* 0x000000f65603723e */ /* 0x000fe200000000ff */
[----:B------:R-:W-:Y:S01]  /*73c0*/  @!P2 HADD2 R248, -R194.H0_H0, -RZ.H0_H0 ;  /* 0xa00000ffc2f8a230 */ /* 0x000fe20000000900 */
[----:B------:R-:W-:Y:S02]  /*73d0*/  SHF.R.U32.HI R0, RZ, 0x18, R36 ;  /* 0x00000018ff007819 */ /* 0x000fe40000011624 */
[----:B------:R-:W-:-:S02]  /*73e0*/  PRMT R187, R3, 0x7610, R187 ;  /* 0x0000761003bb7816 */ /* 0x000fc400000000bb */
[----:B------:R-:W-:Y:S02]  /*73f0*/  @!P2 PRMT R194, R248, 0x5410, RZ ;  /* 0x00005410f8c2a816 */ /* 0x000fe400000000ff */
[----:B------:R-:W-:Y:S01]  /*7400*/  ISETP.LE.U32.AND P2, PT, R0, UR12, PT ;  /* 0x0000000c00007c0c */ /* 0x000fe2000bf43070 */
[----:B------:R-:W-:Y:S01]  /*7410*/  @!P6 HADD2 R22, -R187.H0_H0, -RZ.H0_H0 ;  /* 0xa00000ffbb16e230 */ /* 0x000fe20000000900 */
[----:B------:R-:W-:Y:S02]  /*7420*/  SHF.R.U32.HI R0, RZ, 0x10, R36 ;  /* 0x00000010ff007819 */ /* 0x000fe40000011624 */
[----:B------:R-:W-:Y:S02]  /*7430*/  PRMT R186, R3, 0x7632, R186 ;  /* 0x0000763203ba7816 */ /* 0x000fe400000000ba */
[----:B------:R-:W-:Y:S02]  /*7440*/  PRMT R16, R22, 0x7610, R16 ;  /* 0x0000761016107816 */ /* 0x000fe40000000010 */
[----:B------:R-:W-:-:S02]  /*7450*/  LOP3.LUT R0, R0, 0xff, RZ, 0xc0, !PT ;  /* 0x000000ff00007812 */ /* 0x000fc400078ec0ff */
[----:B------:R-:W-:Y:S02]  /*7460*/  PRMT R161, R187, 0x5410, R186 ;  /* 0x00005410bba17816 */ /* 0x000fe400000000ba */
[----:B------:R-:W-:Y:S02]  /*7470*/  @!P6 PRMT R187, R16, 0x5410, RZ ;  /* 0x0000541010bbe816 */ /* 0x000fe400000000ff */
[----:B------:R-:W-:Y:S02]  /*7480*/  ISETP.LE.U32.AND P6, PT, R0, UR12, PT ;  /* 0x0000000c00007c0c */ /* 0x000fe4000bfc3070 */
[----:B------:R-:W-:-:S04]  /*7490*/  SHF.R.U32.HI R0, RZ, 0x8, R170 ;  /* 0x00000008ff007819 */ /* 0x000fc800000116aa */
[----:B------:R-:W-:Y:S02]  /*74a0*/  LOP3.LUT R0, R0, 0xffff, RZ, 0xc0, !PT ;  /* 0x0000ffff00007812 */ /* 0x000fe400078ec0ff */
[----:B------:R-:W-:Y:S02]  /*74b0*/  @!P4 PRMT R40, R4, 0x5410, RZ ;  /* 0x000054100428c816 */ /* 0x000fe400000000ff */
[----:B------:R-:W-:Y:S01]  /*74c0*/  ISETP.LE.U32.AND P4, PT, R0, UR12, PT ;  /* 0x0000000c00007c0c */ /* 0x000fe2000bf83070 */
[----:B----4-:R-:W-:Y:S02]  /*74d0*/  @!P2 HADD2 R5, -R41.H0_H0, -RZ.H0_H0 ;  /* 0xa00000ff2905a230 */ /* 0x010fe40000000900 */
[----:B--2---:R-:W-:-:S03]  /*74e0*/  @!P6 HADD2 R8, -R42.H0_H0, -RZ.H0_H0 ;  /* 0xa00000ff2a08e230 */ /* 0x004fc60000000900 */
[----:B------:R-:W-:Y:S02]  /*74f0*/  PRMT R0, R5, 0x7610, R0 ;  /* 0x0000761005007816 */ /* 0x000fe40000000000 */
[----:B------:R-:W-:-:S05]  /*7500*/  PRMT R3, R8, 0x7610, R3 ;  /* 0x0000761008037816 */ /* 0x000fca0000000003 */
[----:B------:R-:W-:Y:S01]  /*7510*/  @!P4 HADD2 R249, -R95.H0_H0, -RZ.H0_H0 ;  /* 0xa00000ff5ff9c230 */ /* 0x000fe20000000900 */
[----:B------:R-:W-:Y:S01]  /*7520*/  @!P2 PRMT R41, R0, 0x5410, RZ ;  /* 0x000054100029a816 */ /* 0x000fe200000000ff */
[----:B------:R1:W2:Y:S01]  /*7530*/  LDL.LU.S16 R8, [R1+0x1c] ;  /* 0x00001c0001087983 */ /* 0x0002a20000300600 */
[----:B------:R-:W-:Y:S02]  /*7540*/  LOP3.LUT R0, R174, 0xff, RZ, 0xc0, !PT ;  /* 0x000000ffae007812 */ /* 0x000fe400078ec0ff */
[----:B------:R-:W-:Y:S02]  /*7550*/  @!P4 PRMT R95, R249, 0x5410, RZ ;  /* 0x00005410f95fc816 */ /* 0x000fe400000000ff */
[----:B------:R-:W-:Y:S01]  /*7560*/  ISETP.LE.U32.AND P4, PT, R0, UR12, PT ;  /* 0x0000000c00007c0c */ /* 0x000fe2000bf83070 */
[----:B------:R-:W-:-:S03]  /*7570*/  IMAD.WIDE.U32 R4, R13, -0x2daee0ad, RZ ;  /* 0xd2511f530d047825 */ /* 0x000fc600078e00ff */
[C---:B------:R-:W-:Y:S02]  /*7580*/  LOP3.LUT R17, R4.reuse, 0xff, RZ, 0xc0, !PT ;  /* 0x000000ff04117812 */ /* 0x040fe400078ec0ff */
[----:B------:R-:W-:Y:S02]  /*7590*/  LOP3.LUT R36, R4, 0xffff, RZ, 0xc0, !PT ;  /* 0x0000ffff04247812 */ /* 0x000fe400078ec0ff */
[--C-:B------:R-:W-:Y:S02]  /*75a0*/  SHF.R.U32.HI R22, RZ, 0x10, R4.reuse ;  /* 0x00000010ff167819 */ /* 0x100fe40000011604 */
[----:B------:R-:W-:Y:S01]  /*75b0*/  SHF.R.U32.HI R16, RZ, 0x18, R4 ;  /* 0x00000018ff107819 */ /* 0x000fe20000011604 */
[----:B------:R-:W-:-:S05]  /*75c0*/  @!P3 HADD2 R252, -R186.H0_H0, -RZ.H0_H0 ;  /* 0xa00000ffbafcb230 */ /* 0x000fca0000000900 */
[----:B------:R-:W-:Y:S02]  /*75d0*/  @!P3 PRMT R186, R252, 0x5410, RZ ;  /* 0x00005410fcbab816 */ /* 0x000fe400000000ff */
[----:B------:R-:W-:Y:S02]  /*75e0*/  ISETP.LE.U32.AND P3, PT, R169, UR12, PT ;  /* 0x0000000ca9007c0c */ /* 0x000fe4000bf63070 */
[----:B------:R-:W-:Y:S02]  /*75f0*/  LOP3.LUT R0, R27, 0xff, RZ, 0xc0, !PT ;  /* 0x000000ff1b007812 */ /* 0x000fe400078ec0ff */
[----:B------:R-:W-:Y:S02]  /*7600*/  @!P6 PRMT R42, R3, 0x5410, RZ ;  /* 0x00005410032ae816 */ /* 0x000fe400000000ff */
[----:B------:R-:W-:Y:S02]  /*7610*/  PRMT R152, R0, 0x5410, R24 ;  /* 0x0000541000987816 */ /* 0x000fe40000000018 */
[----:B------:R-:W-:-:S02]  /*7620*/  LOP3.LUT R13, R5, UR33, R10, 0x96, !PT ;  /* 0x00000021050d7c12 */ /* 0x000fc4000f8e960a */
[----:B------:R-:W-:Y:S02]  /*7630*/  LOP3.LUT R0, R38, 0xff, RZ, 0xc0, !PT ;  /* 0x000000ff26007812 */ /* 0x000fe400078ec0ff */
[----:B------:R-:W-:-:S04]  /*7640*/  SHF.R.U32.HI R3, RZ, 0x8, R34 ;  /* 0x00000008ff037819 */ /* 0x000fc80000011622 */
[----:B------:R-:W-:Y:S01]  /*7650*/  PRMT R153, R14, 0x5410, R3 ;  /* 0x000054100e997816 */ /* 0x000fe20000000003 */
[----:B---3--:R-:W-:-:S05]  /*7660*/  @!P4 HADD2 R6, -R226.H0_H0, -RZ.H0_H0 ;  /* 0xa00000ffe206c230 */ /* 0x008fca0000000900 */
[----:B------:R-:W-:Y:S02]  /*7670*/  PRMT R4, R6, 0x7610, R4 ;  /* 0x0000761006047816 */ /* 0x000fe40000000004 */
[----:B------:R1:W3:Y:S01]  /*7680*/  LDL.LU.S16 R6, [R1+0x24] ;  /* 0x0000240001067983 */ /* 0x0002e20000300600 */
[----:B------:R-:W-:Y:S01]  /*7690*/  @!P3 HADD2 R23, -R225.H0_H0, -RZ.H0_H0 ;  /* 0xa00000ffe117b230 */ /* 0x000fe20000000900 */
[----:B------:R-:W-:Y:S01]  /*76a0*/  @!P4 PRMT R226, R4, 0x5410, RZ ;  /* 0x0000541004e2c816 */ /* 0x000fe200000000ff */
[----:B------:R-:W-:Y:S01]  /*76b0*/  IMAD.WIDE.U32 R4, R94, -0x2daee0ad, RZ ;  /* 0xd2511f535e047825 */ /* 0x000fe200078e00ff */
[----:B------:R-:W-:Y:S02]  /*76c0*/  ISETP.LE.U32.AND P4, PT, R0, UR12, PT ;  /* 0x0000000c00007c0c */ /* 0x000fe4000bf83070 */
[----:B------:R-:W-:Y:S02]  /*76d0*/  PRMT R0, R23, 0x7610, R0 ;  /* 0x0000761017007816 */ /* 0x000fe40000000000 */
[----:B------:R-:W-:-:S02]  /*76e0*/  LOP3.LUT R14, R5, UR33, R98, 0x96, !PT ;  /* 0x00000021050e7c12 */ /* 0x000fc4000f8e9662 */
[----:B------:R-:W-:Y:S01]  /*76f0*/  LOP3.LUT R23, R4, 0xffff, RZ, 0xc0, !PT ;  /* 0x0000ffff04177812 */ /* 0x000fe200078ec0ff */
[----:B------:R1:W4:Y:S04]  /*7700*/  LDL.LU.S16 R5, [R1+0x28] ;  /* 0x0000280001057983 */ /* 0x0003280000300600 */
[----:B------:R1:W4:Y:S01]  /*7710*/  LDL.LU.S16 R76, [R1+0x30] ;  /* 0x00003000014c7983 */ /* 0x0003220000300600 */
[----:B------:R-:W-:Y:S01]  /*7720*/  @!P3 PRMT R225, R0, 0x5410, RZ ;  /* 0x0000541000e1b816 */ /* 0x000fe200000000ff */
[----:B------:R-:W-:Y:S01]  /*7730*/  IMAD R190, R2, 0x2, R188 ;  /* 0x0000000202be7824 */ /* 0x000fe200078e02bc */
[----:B------:R-:W-:Y:S01]  /*7740*/  LOP3.LUT R0, R38, 0xffff, RZ, 0xc0, !PT ;  /* 0x0000ffff26007812 */ /* 0x000fe200078ec0ff */
[----:B------:R-:W-:Y:S02]  /*7750*/  IMAD.MOV.U32 R103, RZ, RZ, R93 ;  /* 0x000000ffff677224 */ /* 0x000fe400078e005d */
[----:B------:R-:W-:Y:S01]  /*7760*/  IMAD.MOV.U32 R94, RZ, RZ, R97 ;  /* 0x000000ffff5e7224 */ /* 0x000fe200078e0061 */
[----:B------:R-:W-:Y:S01]  /*7770*/  SHF.R.U32.HI R0, RZ, 0x8, R0 ;  /* 0x00000008ff007819 */ /* 0x000fe20000011600 */
[----:B------:R-:W-:-:S02]  /*7780*/  IMAD.MOV.U32 R93, RZ, RZ, R96 ;  /* 0x000000ffff5d7224 */ /* 0x000fc400078e0060 */
[----:B------:R-:W1:Y:S01]  /*7790*/  LDSM.16.MT88.4 R96, [R190+0x9000] ;  /* 0x00900000be60783b */ /* 0x000e620000004200 */
[----:B------:R-:W-:Y:S02]  /*77a0*/  LOP3.LUT R0, R0, 0xffff, RZ, 0xc0, !PT ;  /* 0x0000ffff00007812 */ /* 0x000fe400078ec0ff */
[----:B------:R-:W-:Y:S01]  /*77b0*/  SHF.R.U32.HI R3, RZ, 0x10, R38 ;  /* 0x00000010ff037819 */ /* 0x000fe20000011626 */
[----:B--2---:R-:W-:-:S05]  /*77c0*/  @!P4 HADD2 R8, -R212.H0_H0, -RZ.H0_H0 ;  /* 0xa00000ffd408c230 */ /* 0x004fca0000000900 */
[----:B------:R-:W-:-:S04]  /*77d0*/  PRMT R7, R8, 0x7610, R7 ;  /* 0x0000761008077816 */ /* 0x000fc80000000007 */
[----:B------:R-:W-:Y:S02]  /*77e0*/  @!P4 PRMT R212, R7, 0x5410, RZ ;  /* 0x0000541007d4c816 */ /* 0x000fe400000000ff */
[----:B------:R-:W-:Y:S02]  /*77f0*/  ISETP.LE.U32.AND P4, PT, R0, UR12, PT ;  /* 0x0000000c00007c0c */ /* 0x000fe4000bf83070 */
[----:B------:R-:W-:Y:S01]  /*7800*/  LOP3.LUT R3, R3, 0xff, RZ, 0xc0, !PT ;  /* 0x000000ff03037812 */ /* 0x000fe200078ec0ff */
[----:B------:R-:W-:-:S03]  /*7810*/  @!P5 HADD2 R180, -R227.H0_H0, -RZ.H0_H0 ;  /* 0xa00000ffe3b4d230 */ /* 0x000fc60000000900 */
[----:B------:R-:W-:Y:S01]  /*7820*/  ISETP.LE.U32.AND P3, PT, R3, UR12, PT ;  /* 0x0000000c03007c0c */ /* 0x000fe2000bf63070 */
[----:B------:R-:W-:Y:S01]  /*7830*/  IMAD.WIDE.U32 R2, R9, -0x2daee0ad, RZ ;  /* 0xd2511f5309027825 */ /* 0x000fe200078e00ff */
[----:B------:R-:W-:Y:S02]  /*7840*/  @!P5 PRMT R227, R180, 0x5410, RZ ;  /* 0x00005410b4e3d816 */ /* 0x000fe400000000ff */
[----:B------:R-:W-:Y:S02]  /*7850*/  ISETP.LE.U32.AND P5, PT, R73, UR12, PT ;  /* 0x0000000c49007c0c */ /* 0x000fe4000bfa3070 */
[----:B------:R-:W-:Y:S01]  /*7860*/  ISETP.LE.U32.AND P2, PT, R12, UR12, PT ;  /* 0x0000000c0c007c0c */ /* 0x000fe2000bf43070 */
[----:B------:R-:W-:Y:S01]  /*7870*/  IMAD.MOV.U32 R138, RZ, RZ, R103 ;  /* 0x000000ffff8a7224 */ /* 0x000fe200078e0067 */
[----:B------:R-:W-:Y:S01]  /*7880*/  LOP3.LUT R12, R3, UR33, R32, 0x96, !PT ;  /* 0x00000021030c7c12 */ /* 0x000fe2000f8e9620 */
[----:B------:R-:W-:Y:S01]  /*7890*/  IMAD.MOV.U32 R142, RZ, RZ, R102 ;  /* 0x000000ffff8e7224 */ /* 0x000fe200078e0066 */
[C---:B------:R-:W-:Y:S01]  /*78a0*/  LOP3.LUT R27, R2.reuse, 0xffff, RZ, 0xc0, !PT ;  /* 0x0000ffff021b7812 */ /* 0x040fe200078ec0ff */
[----:B------:R-:W-:Y:S01]  /*78b0*/  IMAD.MOV.U32 R126, RZ, RZ, R101 ;  /* 0x000000ffff7e7224 */ /* 0x000fe200078e0065 */
[----:B------:R-:W-:Y:S01]  /*78c0*/  LOP3.LUT R34, R2, 0xff, RZ, 0xc0, !PT ;  /* 0x000000ff02227812 */ /* 0x000fe200078ec0ff */
[----:B------:R-:W-:Y:S01]  /*78d0*/  IMAD.MOV.U32 R35, RZ, RZ, R100 ;  /* 0x000000ffff237224 */ /* 0x000fe200078e0064 */
[--C-:B------:R-:W-:Y:S01]  /*78e0*/  SHF.R.U32.HI R33, RZ, 0x10, R2.reuse ;  /* 0x00000010ff217819 */ /* 0x100fe20000011602 */
[----:B------:R-:W2:Y:S01]  /*78f0*/  LDSM.16.MT88.4 R100, [R190+0x9400] ;  /* 0x00940000be64783b */ /* 0x000ea20000004200 */
[----:B------:R-:W-:Y:S01]  /*7900*/  SHF.R.U32.HI R32, RZ, 0x18, R2 ;  /* 0x00000018ff207819 */ /* 0x000fe20000011602 */
[----:B------:R-:W-:-:S05]  /*7910*/  @!P5 HADD2 R250, -R92.H0_H0, -RZ.H0_H0 ;  /* 0xa00000ff5cfad230 */ /* 0x000fca0000000900 */
[----:B------:R-:W-:Y:S02]  /*7920*/  @!P5 PRMT R92, R250, 0x5410, RZ ;  /* 0x00005410fa5cd816 */ /* 0x000fe400000000ff */
[----:B------:R-:W-:Y:S02]  /*7930*/  ISETP.LE.U32.AND P5, PT, R11, UR12, PT ;  /* 0x0000000c0b007c0c */ /* 0x000fe4000bfa3070 */
[----:B-1----:R-:W-:Y:S01]  /*7940*/  HMMA.16816.F32 R8, R64, R96, RZ ;  /* 0x000000604008723c */ /* 0x002fe200000018ff */
[----:B------:R-:W-:Y:S02]  /*7950*/  SHF.R.U32.HI R0, RZ, 0x18, R38 ;  /* 0x00000018ff007819 */ /* 0x000fe40000011626 */
[----:B------:R-:W-:Y:S02]  /*7960*/  LOP3.LUT R26, R4, 0xff, RZ, 0xc0, !PT ;  /* 0x000000ff041a7812 */ /* 0x000fe400078ec0ff */
[--C-:B------:R-:W-:Y:S02]  /*7970*/  SHF.R.U32.HI R25, RZ, 0x10, R4.reuse ;  /* 0x00000010ff197819 */ /* 0x100fe40000011604 */
[----:B------:R-:W-:-:S15]  /*7980*/  SHF.R.U32.HI R24, RZ, 0x18, R4 ;  /* 0x00000018ff187819 */ /* 0x000fde0000011604 */
[----:B------:R-:W-:-:S02]  /*7990*/  NOP ;  /* 0x0000000000007918 */ /* 0x000fc40000000000 */
[----:B--2---:R-:W-:Y:S01]  /*79a0*/  HMMA.16816.F32 R120, R60, R100, R8 ;  /* 0x000000643c78723c */ /* 0x004fe20000001808 */
[----:B------:R-:W-:-:S15]  /*79b0*/  IMAD.MOV.U32 R136, RZ, RZ, R89 ;  /* 0x000000ffff887224 */ /* 0x000fde00078e0059 */
[----:B------:R-:W-:-:S08]  /*79c0*/  NOP ;  /* 0x0000000000007918 */ /* 0x000fd00000000000 */
[----:B------:R-:W-:Y:S02]  /*79d0*/  IMAD.MOV.U32 R89, RZ, RZ, R123 ;  /* 0x000000ffff597224 */ /* 0x000fe400078e007b */
[----:B------:R-:W-:Y:S02]  /*79e0*/  IMAD.MOV.U32 R11, RZ, RZ, R120 ;  /* 0x000000ffff0b7224 */ /* 0x000fe400078e0078 */
[----:B------:R-:W-:Y:S02]  /*79f0*/  IMAD.MOV.U32 R10, RZ, RZ, R121 ;  /* 0x000000ffff0a7224 */ /* 0x000fe400078e0079 */
[----:B------:R-:W-:Y:S02]  /*7a00*/  IMAD.MOV.U32 R243, RZ, RZ, R122 ;  /* 0x000000fffff37224 */ /* 0x000fe400078e007a */
[----:B---3--:R-:W-:-:S05]  /*7a10*/  @!P4 HADD2 R6, -R211.H0_H0, -RZ.H0_H0 ;  /* 0xa00000ffd306c230 */ /* 0x008fca0000000900 */
[----:B------:R-:W-:-:S04]  /*7a20*/  PRMT R2, R6, 0x7610, R2 ;  /* 0x0000761006027816 */ /* 0x000fc80000000002 */
[----:B------:R-:W-:Y:S02]  /*7a30*/  @!P4 PRMT R211, R2, 0x5410, RZ ;  /* 0x0000541002d3c816 */ /* 0x000fe400000000ff */
[----:B------:R1:W2:Y:S04]  /*7a40*/  LDL.LU.S16 R2, [R1+0x34] ;  /* 0x0000340001027983 */ /* 0x0002a80000300600 */
[----:B------:R1:W3:Y:S04]  /*7a50*/  LDL.LU.S16 R75, [R1+0x48] ;  /* 0x00004800014b7983 */ /* 0x0002e80000300600 */
[----:B------:R1:W3:Y:S01]  /*7a60*/  LDL.LU.S16 R38, [R1+0x4c] ;  /* 0x00004c0001267983 */ /* 0x0002e20000300600 */
[----:B----4-:R-:W-:-:S05]  /*7a70*/  @!P3 HADD2 R5, -R210.H0_H0, -RZ.H0_H0 ;  /* 0xa00000ffd205b230 */ /* 0x010fca0000000900 */
[----:B------:R-:W-:-:S04]  /*7a80*/  PRMT R4, R5, 0x7610, R4 ;  /* 0x0000761005047816 */ /* 0x000fc80000000004 */
[----:B------:R-:W-:Y:S02]  /*7a90*/  @!P3 PRMT R210, R4, 0x5410, RZ ;  /* 0x0000541004d2b816 */ /* 0x000fe400000000ff */
[----:B------:R-:W-:Y:S01]  /*7aa0*/  HMMA.16816.F32 R4, R48, R96, RZ ;  /* 0x000000603004723c */ /* 0x000fe200000018ff */
[----:B------:R1:W4:Y:S01]  /*7ab0*/  LDL.LU.S16 R97, [R1+0x98] ;  /* 0x0000980001617983 */ /* 0x0003220000300600 */
[----:B------:R-:W-:-:S03]  /*7ac0*/  ISETP.LE.U32.AND P4, PT, R0, UR12, PT ;  /* 0x0000000c00007c0c */ /* 0x000fc6000bf83070 */
[----:B------:R1:W4:Y:S10]  /*7ad0*/  LDL.LU.S16 R96, [R1+0x9c] ;  /* 0x00009c0001607983 */ /* 0x0003340000300600 */
[----:B------:R-:W-:-:S09]  /*7ae0*/  @!P4 HADD2 R76, -R209.H0_H0, -RZ.H0_H0 ;  /* 0xa00000ffd14cc230 */ /* 0x000fd20000000900 */
[----:B------:R-:W-:Y:S07]  /*7af0*/  HMMA.16816.F32 R120, R28, R100, R4 ;  /* 0x000000641c78723c */ /* 0x000fee0000001804 */
[----:B------:R-:W-:-:S04]  /*7b00*/  PRMT R5, R76, 0x7610, R5 ;  /* 0x000076104c057816 */ /* 0x000fc80000000005 */
[----:B------:R-:W-:Y:S02]  /*7b10*/  @!P4 PRMT R209, R5, 0x5410, RZ ;  /* 0x0000541005d1c816 */ /* 0x000fe400000000ff */
[----:B------:R1:W4:Y:S01]  /*7b20*/  LDL.LU.S16 R5, [R1+0xa4] ;  /* 0x0000a40001057983 */ /* 0x0003220000300600 */
[----:B------:R-:W-:Y:S01]  /*7b30*/  @!P1 HADD2 R251, -R39.H0_H0, -RZ.H0_H0 ;  /* 0xa00000ff27fb9230 */ /* 0x000fe20000000900 */
[----:B------:R-:W-:-:S04]  /*7b40*/  SHF.R.U32.HI R0, RZ, 0x8, R132 ;  /* 0x00000008ff007819 */ /* 0x000fc80000011684 */
[----:B------:R-:W-:Y:S02]  /*7b50*/  @!P1 PRMT R39, R251, 0x5410, RZ ;  /* 0x00005410fb279816 */ /* 0x000fe400000000ff */
[----:B------:R-:W-:Y:S02]  /*7b60*/  ISETP.LE.U32.AND P1, PT, R223, UR12, PT ;  /* 0x0000000cdf007c0c */ /* 0x000fe4000bf23070 */
[----:B------:R-:W-:-:S04]  /*7b70*/  LOP3.LUT R0, R0, 0xffff, RZ, 0xc0, !PT ;  /* 0x0000ffff00007812 */ /* 0x000fc800078ec0ff */
[----:B------:R-:W-:Y:S02]  /*7b80*/  ISETP.LE.U32.AND P3, PT, R0, UR12, PT ;  /* 0x0000000c00007c0c */ /* 0x000fe4000bf63070 */
[----:B------:R-:W-:-:S04]  /*7b90*/  LOP3.LUT R0, R138, 0xff, RZ, 0xc0, !PT ;  /* 0x000000ff8a007812 */ /* 0x000fc800078ec0ff */
[----:B------:R-:W-:Y:S02]  /*7ba0*/  ISETP.LE.U32.AND P4, PT, R0, UR12, PT ;  /* 0x0000000c00007c0c */ /* 0x000fe4000bf83070 */
[----:B------:R-:W-:-:S04]  /*7bb0*/  SHF.R.U32.HI R0, RZ, 0x10, R21 ;  /* 0x00000010ff007819 */ /* 0x000fc80000011615 */
[----:B------:R-:W-:Y:S01]  /*7bc0*/  LOP3.LUT R0, R0, 0xff, RZ, 0xc0, !PT ;  /* 0x000000ff00007812 */ /* 0x000fe200078ec0ff */
[----:B------:R-:W-:Y:S02]  /*7bd0*/  IMAD.MOV.U32 R138, RZ, RZ, R142 ;  /* 0x000000ffff8a7224 */ /* 0x000fe400078e008e */
[----:B------:R-:W-:Y:S02]  /*7be0*/  IMAD.MOV.U32 R142, RZ, RZ, R126 ;  /* 0x000000ffff8e7224 */ /* 0x000fe400078e007e */
[----:B------:R-:W-:Y:S02]  /*7bf0*/  IMAD.MOV.U32 R126, RZ, RZ, R35 ;  /* 0x000000ffff7e7224 */ /* 0x000fe400078e0023 */
[----:B------:R-:W-:Y:S02]  /*7c00*/  IMAD.MOV.U32 R116, RZ, RZ, R142 ;  /* 0x000000ffff747224 */ /* 0x000fe400078e008e */
[----:B--2---:R-:W-:-:S05]  /*7c10*/  @!P1 HADD2 R2, -R224.H0_H0, -RZ.H0_H0 ;  /* 0xa00000ffe0029230 */ /* 0x004fca0000000900 */
[----:B------:R-:W-:Y:S01]  /*7c20*/  PRMT R4, R2, 0x7610, R4 ;  /* 0x0000761002047816 */ /* 0x000fe20000000004 */
[--C-:B------:R-:W-:Y:S01]  /*7c30*/  FFMA.FTZ R2, R177, UR41, -R19.reuse ;  /* 0x00000029b1027c23 */ /* 0x100fe20008010813 */
[----:B---3--:R-:W-:Y:S02]  /*7c40*/  @!P3 HADD2 R75, -R215.H0_H0, -RZ.H0_H0 ;  /* 0xa00000ffd74bb230 */ /* 0x008fe40000000900 */
[----:B------:R-:W-:Y:S02]  /*7c50*/  @!P1 PRMT R224, R4, 0x5410, RZ ;  /* 0x0000541004e09816 */ /* 0x000fe400000000ff */
[----:B------:R-:W-:Y:S01]  /*7c60*/  ISETP.LE.U32.AND P1, PT, R0, UR12, PT ;  /* 0x0000000c00007c0c */ /* 0x000fe2000bf23070 */
[----:B------:R-:W-:Y:S01]  /*7c70*/  FFMA.FTZ R0, R176, UR41, -R19 ;  /* 0x00000029b0007c23 */ /* 0x000fe20008010813 */
[----:B------:R2:W-:Y:S01]  /*7c80*/  MUFU.EX2 R35, R2 ;  /* 0x0000000200237308 */ /* 0x0005e20000000800 */
[----:B------:R-:W-:Y:S01]  /*7c90*/  @!P4 HADD2 R38, -R214.H0_H0, -RZ.H0_H0 ;  /* 0xa00000ffd626c230 */ /* 0x000fe20000000900 */
[----:B------:R1:W3:Y:S04]  /*7ca0*/  LDL.LU.S16 R4, [R1+0xa0] ;  /* 0x0000a00001047983 */ /* 0x0002e80000300600 */
[----:B------:R-:W-:-:S02]  /*7cb0*/  PRMT R73, R38, 0x7610, R73 ;  /* 0x0000761026497816 */ /* 0x000fc40000000049 */
[----:B--2---:R-:W-:Y:S02]  /*7cc0*/  PRMT R2, R75, 0x7610, R2 ;  /* 0x000076104b027816 */ /* 0x004fe40000000002 */
[----:B------:R2:W1:Y:S02]  /*7cd0*/  MUFU.EX2 R75, R0 ;  /* 0x00000000004b7308 */ /* 0x0004640000000800 */
[----:B------:R-:W-:Y:S01]  /*7ce0*/  @!P3 PRMT R215, R2, 0x5410, RZ ;  /* 0x0000541002d7b816 */ /* 0x000fe200000000ff */
[----:B------:R-:W-:Y:S01]  /*7cf0*/  FFMA.FTZ R2, R179, UR41, -R18 ;  /* 0x00000029b3027c23 */ /* 0x000fe20008010812 */
[----:B------:R-:W-:-:S04]  /*7d00*/  @!P4 PRMT R214, R73, 0x5410, RZ ;  /* 0x0000541049d6c816 */ /* 0x000fc800000000ff */
[----:B------:R1:W-:Y:S01]  /*7d10*/  MUFU.EX2 R38, R2 ;  /* 0x0000000200267308 */ /* 0x0003e20000000800 */
[----:B--2---:R-:W-:-:S04]  /*7d20*/  LOP3.LUT R0, R21, 0xff, RZ, 0xc0, !PT ;  /* 0x000000ff15007812 */ /* 0x004fc800078ec0ff */
[----:B------:R-:W-:Y:S01]  /*7d30*/  ISETP.LE.U32.AND P3, PT, R0, UR12, PT ;  /* 0x0000000c00007c0c */ /* 0x000fe2000bf63070 */
[----:B-1----:R-:W-:-:S04]  /*7d40*/  FFMA.FTZ R2, R178, UR41, -R18 ;  /* 0x00000029b2027c23 */ /* 0x002fc80008010812 */
[----:B------:R1:W2:Y:S01]  /*7d50*/  MUFU.EX2 R73, R2 ;  /* 0x0000000200497308 */ /* 0x0002a20000000800 */
[----:B------:R-:W-:Y:S02]  /*7d60*/  LOP3.LUT R0, R21, 0xffff, RZ, 0xc0, !PT ;  /* 0x0000ffff15007812 */ /* 0x000fe400078ec0ff */
[----:B-1----:R-:W-:-:S04]  /*7d70*/  F2FP.F16.F32.PACK_AB R2, R75, R35 ;  /* 0x000000234b02723e */ /* 0x002fc800000000ff */
[----:B------:R-:W-:-:S05]  /*7d80*/  PRMT R185, R2, 0x7610, R185 ;  /* 0x0000761002b97816 */ /* 0x000fca00000000b9 */
[----:B----4-:R-:W-:Y:S01]  /*7d90*/  @!P3 HADD2 R96, -R185.H0_H0, -RZ.H0_H0 ;  /* 0xa00000ffb960b230 */ /* 0x010fe20000000900 */
[----:B------:R-:W-:Y:S02]  /*7da0*/  SHF.R.U32.HI R0, RZ, 0x8, R0 ;  /* 0x00000008ff007819 */ /* 0x000fe40000011600 */
[----:B------:R-:W-:Y:S02]  /*7db0*/  PRMT R184, R2, 0x7632, R184 ;  /* 0x0000763202b87816 */ /* 0x000fe400000000b8 */
[----:B------:R-:W-:Y:S02]  /*7dc0*/  PRMT R6, R96, 0x7610, R6 ;  /* 0x0000761060067816 */ /* 0x000fe40000000006 */
[----:B------:R-:W-:Y:S02]  /*7dd0*/  LOP3.LUT R0, R0, 0xffff, RZ, 0xc0, !PT ;  /* 0x0000ffff00007812 */ /* 0x000fe400078ec0ff */
[----:B------:R-:W-:Y:S02]  /*7de0*/  PRMT R142, R185, 0x5410, R184 ;  /* 0x00005410b98e7816 */ /* 0x000fe400000000b8 */
[----:B------:R-:W-:-:S02]  /*7df0*/  @!P3 PRMT R185, R6, 0x5410, RZ ;  /* 0x0000541006b9b816 */ /* 0x000fc400000000ff */
[----:B------:R1:W4:Y:S01]  /*7e00*/  LDL.LU.S16 R6, [R1+0xa8] ;  /* 0x0000a80001067983 */ /* 0x0003220000300600 */
[----:B------:R-:W-:-:S13]  /*7e10*/  ISETP.LE.U32.AND P4, PT, R0, UR12, PT ;  /* 0x0000000c00007c0c */ /* 0x000fda000bf83070 */
[----:B------:R-:W-:-:S05]  /*7e20*/  @!P4 HADD2 R5, -R184.H0_H0, -RZ.H0_H0 ;  /* 0xa00000ffb805c230 */ /* 0x000fca0000000900 */
[----:B------:R-:W-:Y:S02]  /*7e30*/  PRMT R3, R5, 0x7610, R3 ;  /* 0x0000761005037816 */ /* 0x000fe40000000003 */
[----:B------:R1:W4:Y:S01]  /*7e40*/  LDL.LU.S16 R5, [R1+0xac] ;  /* 0x0000ac0001057983 */ /* 0x0003220000300600 */
[----:B------:R-:W-:-:S03]  /*7e50*/  LOP3.LUT R2, R46, 0xff, RZ, 0xc0, !PT ;  /* 0x000000ff2e027812 */ /* 0x000fc600078ec0ff */
[----:B------:R1:W4:Y:S01]  /*7e60*/  LDL.LU.S16 R46, [R1+0xb0] ;  /* 0x0000b000012e7983 */ /* 0x0003220000300600 */
[----:B------:R-:W-:Y:S02]  /*7e70*/  ISETP.LE.U32.AND P6, PT, R222, UR12, PT ;  /* 0x0000000cde007c0c */ /* 0x000fe4000bfc3070 */
[----:B------:R-:W-:Y:S02]  /*7e80*/  SHF.R.U32.HI R0, RZ, 0x18, R21 ;  /* 0x00000018ff007819 */ /* 0x000fe40000011615 */
[----:B------:R-:W-:Y:S01]  /*7e90*/  ISETP.LE.U32.AND P3, PT, R2, UR12, PT ;  /* 0x0000000c02007c0c */ /* 0x000fe2000bf63070 */
[----:B------:R-:W-:Y:S01]  /*7ea0*/  IMAD.MOV.U32 R76, RZ, RZ, R138 ;  /* 0x000000ffff4c7224 */ /* 0x000fe200078e008a */
[----:B------:R-:W-:-:S07]  /*7eb0*/  @!P4 PRMT R184, R3, 0x5410, RZ ;  /* 0x0000541003b8c816 */ /* 0x000fce00000000ff */
[----:B------:R-:W-:Y:S02]  /*7ec0*/  @!P6 HADD2 R97, -R213.H0_H0, -RZ.H0_H0 ;  /* 0xa00000ffd561e230 */ /* 0x000fe40000000900 */
[----:B------:R-:W-:Y:S01]  /*7ed0*/  IMAD.MOV.U32 R117, RZ, RZ, R116 ;  /* 0x000000ffff757224 */ /* 0x000fe200078e0074 */
[----:B------:R1:W4:Y:S02]  /*7ee0*/  LDL.LU.S16 R21, [R1+0xb4] ;  /* 0x0000b40001157983 */ /* 0x0003240000300600 */
[----:B------:R-:W-:-:S04]  /*7ef0*/  PRMT R74, R97, 0x7610, R74 ;  /* 0x00007610614a7816 */ /* 0x000fc8000000004a */
[----:B------:R-:W-:Y:S02]  /*7f00*/  @!P6 PRMT R213, R74, 0x5410, RZ ;  /* 0x000054104ad5e816 */ /* 0x000fe400000000ff */
[----:B------:R-:W-:Y:S02]  /*7f10*/  ISETP.LE.U32.AND P6, PT, R0, UR12, PT ;  /* 0x0000000c00007c0c */ /* 0x000fe4000bfc3070 */
[----:B--2---:R-:W-:-:S04]  /*7f20*/  F2FP.F16.F32.PACK_AB R0, R73, R38 ;  /* 0x000000264900723e */ /* 0x004fc800000000ff */
[C---:B------:R-:W-:Y:S02]  /*7f30*/  PRMT R183, R0.reuse, 0x7610, R183 ;  /* 0x0000761000b77816 */ /* 0x040fe400000000b7 */
[----:B------:R-:W-:Y:S02]  /*7f40*/  PRMT R182, R0, 0x7632, R182 ;  /* 0x0000763200b67816 */ /* 0x000fe400000000b6 */
[----:B------:R-:W-:Y:S01]  /*7f50*/  LOP3.LUT R0, R53, 0xffff, RZ, 0xc0, !PT ;  /* 0x0000ffff35007812 */ /* 0x000fe200078ec0ff */
[----:B------:R-:W-:Y:S01]  /*7f60*/  FFMA.FTZ R3, R217, UR41, -R19 ;  /* 0x00000029d9037c23 */ /* 0x000fe20008010813 */
[----:B------:R-:W-:Y:S01]  /*7f70*/  PRMT R138, R183, 0x5410, R182 ;  /* 0x00005410b78a7816 */ /* 0x000fe200000000b6 */
[----:B------:R-:W-:Y:S02]  /*7f80*/  IMAD.MOV.U32 R116, RZ, RZ, R126 ;  /* 0x000000ffff747224 */ /* 0x000fe400078e007e */
[----:B------:R2:W-:Y:S01]  /*7f90*/  MUFU.EX2 R74, R3 ;  /* 0x00000003004a7308 */ /* 0x0005e20000000800 */
[----:B------:R-:W-:-:S02]  /*7fa0*/  IMAD.MOV.U32 R118, RZ, RZ, R76 ;  /* 0x000000ffff767224 */ /* 0x000fc400078e004c */
[----:B--2---:R-:W-:-:S05]  /*7fb0*/  FFMA.FTZ R3, R216, UR41, -R19 ;  /* 0x00000029d8037c23 */ /* 0x004fca0008010813 */
[----:B------:R2:W1:Y:S01]  /*7fc0*/  MUFU.EX2 R76, R3 ;  /* 0x00000003004c7308 */ /* 0x0004620000000800 */
[----:B------:R-:W-:Y:S02]  /*7fd0*/  IMAD.MOV.U32 R8, RZ, RZ, R123 ;  /* 0x000000ffff087224 */ /* 0x000fe400078e007b */
[----:B------:R-:W-:Y:S02]  /*7fe0*/  IMAD.MOV.U32 R132, RZ, RZ, R120 ;  /* 0x000000ffff847224 */ /* 0x000fe400078e0078 */
[----:B------:R-:W-:Y:S02]  /*7ff0*/  IMAD.MOV.U32 R120, RZ, RZ, R136 ;  /* 0x000000ffff787224 */ /* 0x000fe400078e0088 */
[----:B------:R-:W-:Y:S01]  /*8000*/  IMAD.MOV.U32 R9, RZ, RZ, R122 ;  /* 0x000000ffff097224 */ /* 0x000fe200078e007a */
[----:B--2---:R-:W-:-:S04]  /*8010*/  LOP3.LUT R3, R72, 0xff, RZ, 0xc0, !PT ;  /* 0x000000ff48037812 */ /* 0x004fc800078ec0ff */
[----:B------:R-:W-:Y:S01]  /*8020*/  PRMT R123, R3, 0x5410, R79 ;  /* 0x00005410037b7816 */ /* 0x000fe2000000004f */
[----:B------:R-:W-:Y:S01]  /*8030*/  IMAD.MOV.U32 R7, RZ, RZ, R121 ;  /* 0x000000ffff077224 */ /* 0x000fe200078e0079 */
[----:B------:R-:W-:Y:S02]  /*8040*/  ISETP.LE.U32.AND P4, PT, R17, UR12, PT ;  /* 0x0000000c11007c0c */ /* 0x000fe4000bf83070 */
[----:B------:R2:W2:Y:S01]  /*8050*/  LDL.LU.S16 R17, [R1+0xb8] ;  /* 0x0000b80001117983 */ /* 0x0004a20000300600 */
[----:B------:R-:W-:Y:S02]  /*8060*/  IMAD.MOV.U32 R237, RZ, RZ, R120 ;  /* 0x000000ffffed7224 */ /* 0x000fe400078e0078 */
[----:B------:R-:W-:Y:S02]  /*8070*/  IMAD.MOV.U32 R120, RZ, RZ, R118 ;  /* 0x000000ffff787224 */ /* 0x000fe400078e0076 */
[----:B---3--:R-:W-:-:S05]  /*8080*/  @!P1 HADD2 R4, -R183.H0_H0, -RZ.H0_H0 ;  /* 0xa00000ffb7049230 */ /* 0x008fca0000000900 */
[----:B------:R-:W-:-:S04]  /*8090*/  PRMT R2, R4, 0x7610, R2 ;  /* 0x0000761004027816 */ /* 0x000fc80000000002 */
[----:B------:R-:W-:Y:S02]  /*80a0*/  @!P1 PRMT R183, R2, 0x5410, RZ ;  /* 0x0000541002b79816 */ /* 0x000fe400000000ff */
[----:B------:R-:W-:Y:S02]  /*80b0*/  SHF.R.U32.HI R2, RZ, 0x8, R0 ;  /* 0x00000008ff027819 */ /* 0x000fe40000011600 */
[----:B------:R-:W-:-:S04]  /*80c0*/  LOP3.LUT R0, R53, 0xff, RZ, 0xc0, !PT ;  /* 0x000000ff35007812 */ /* 0x000fc800078ec0ff */
[----:B------:R-:W-:Y:S02]  /*80d0*/  PRMT R126, R0, 0x5410, R2 ;  /* 0x00005410007e7816 */ /* 0x000fe40000000002 */
[--C-:B------:R-:W-:Y:S02]  /*80e0*/  SHF.R.U32.HI R0, RZ, 0x10, R53.reuse ;  /* 0x00000010ff007819 */ /* 0x100fe40000011635 */
[----:B------:R-:W-:Y:S02]  /*80f0*/  SHF.R.U32.HI R2, RZ, 0x18, R53 ;  /* 0x00000018ff027819 */ /* 0x000fe40000011635 */
[----:B------:R-:W-:-:S04]  /*8100*/  LOP3.LUT R0, R0, 0xff, RZ, 0xc0, !PT ;  /* 0x000000ff00007812 */ /* 0x000fc800078ec0ff */
[----:B------:R-:W-:Y:S02]  /*8110*/  PRMT R125, R0, 0x5410, R2 ;  /* 0x00005410007d7816 */ /* 0x000fe40000000002 */
[----:B------:R-:W-:-:S04]  /*8120*/  SHF.R.U32.HI R0, RZ, 0x8, R52 ;  /* 0x00000008ff007819 */ /* 0x000fc80000011634 */
[----:B------:R-:W-:Y:S02]  /*8130*/  LOP3.LUT R0, R0, 0xffff, RZ, 0xc0, !PT ;  /* 0x0000ffff00007812 */ /* 0x000fe400078ec0ff */
[----:B------:R-:W-:Y:S02]  /*8140*/  SHF.R.U32.HI R4, RZ, 0x8, R54 ;  /* 0x00000008ff047819 */ /* 0x000fe40000011636 */
[----:B------:R-:W-:Y:S02]  /*8150*/  ISETP.LE.U32.AND P1, PT, R16, UR12, PT ;  /* 0x0000000c10007c0c */ /* 0x000fe4000bf23070 */
[----:B------:R-:W-:Y:S01]  /*8160*/  PRMT R124, R84, 0x5410, R4 ;  /* 0x00005410547c7816 */ /* 0x000fe20000000004 */
[----:B------:R3:W3:Y:S01]  /*8170*/  LDL.LU.S16 R16, [R1+0xbc] ;  /* 0x0000bc0001107983 */ /* 0x0006e20000300600 */
[----:B----4-:R-:W-:-:S05]  /*8180*/  @!P6 HADD2 R6, -R182.H0_H0, -RZ.H0_H0 ;  /* 0xa00000ffb606e230 */ /* 0x010fca0000000900 */
[----:B------:R-:W-:-:S04]  /*8190*/  PRMT R2, R6, 0x7610, R2 ;  /* 0x0000761006027816 */ /* 0x000fc80000000002 */
[----:B------:R-:W-:Y:S02]  /*81a0*/  @!P6 PRMT R182, R2, 0x5410, RZ ;  /* 0x0000541002b6e816 */ /* 0x000fe400000000ff */
[----:B------:R-:W-:Y:S02]  /*81b0*/  ISETP.LE.U32.AND P6, PT, R0, UR12, PT ;  /* 0x0000000c00007c0c */ /* 0x000fe4000bfc3070 */
[----:B-1----:R-:W-:-:S04]  /*81c0*/  F2FP.F16.F32.PACK_AB R0, R76, R74 ;  /* 0x0000004a4c00723e */ /* 0x002fc800000000ff */
[----:B------:R-:W-:-:S05]  /*81d0*/  PRMT R181, R0, 0x7610, R181 ;  /* 0x0000761000b57816 */ /* 0x000fca00000000b5 */
[----:B------:R-:W-:Y:S01]  /*81e0*/  @!P2 HADD2 R5, -R181.H0_H0, -RZ.H0_H0 ;  /* 0xa00000ffb505a230 */ /* 0x000fe20000000900 */
[----:B------:R-:W-:Y:S02]  /*81f0*/  PRMT R180, R0, 0x7632, R180 ;  /* 0x0000763200b47816 */ /* 0x000fe400000000b4 */
[----:B------:R-:W-:Y:S02]  /*8200*/  SHF.R.U32.HI R2, RZ, 0x8, R23 ;  /* 0x00000008ff027819 */ /* 0x000fe40000011617 */
[----:B------:R-:W-:Y:S02]  /*8210*/  PRMT R3, R5, 0x7610, R3 ;  /* 0x0000761005037816 */ /* 0x000fe40000000003 */
[----:B------:R-:W-:Y:S02]  /*8220*/  LOP3.LUT R0, R22, 0xff, RZ, 0xc0, !PT ;  /* 0x000000ff16007812 */ /* 0x000fe400078ec0ff */
[----:B------:R-:W-:Y:S02]  /*8230*/  PRMT R136, R181, 0x5410, R180 ;  /* 0x00005410b5887816 */ /* 0x000fe400000000b4 */
[----:B------:R-:W-:-:S02]  /*8240*/  @!P2 PRMT R181, R3, 0x5410, RZ ;  /* 0x0000541003b5a816 */ /* 0x000fc400000000ff */
[----:B------:R-:W-:Y:S02]  /*8250*/  PRMT R122, R26, 0x5410, R2 ;  /* 0x000054101a7a7816 */ /* 0x000fe40000000002 */
[----:B------:R-:W-:Y:S01]  /*8260*/  ISETP.LE.U32.AND P2, PT, R0, UR12, PT ;  /* 0x0000000c00007c0c */ /* 0x000fe2000bf43070 */
[----:B------:R-:W-:Y:S01]  /*8270*/  FFMA.FTZ R0, R219, UR41, -R18 ;  /* 0x00000029db007c23 */ /* 0x000fe20008010812 */
[----:B------:R-:W-:-:S04]  /*8280*/  LOP3.LUT R2, R25, 0xff, RZ, 0xc0, !PT ;  /* 0x000000ff19027812 */ /* 0x000fc800078ec0ff */
[----:B------:R-:W-:Y:S02]  /*8290*/  PRMT R121, R2, 0x5410, R24 ;  /* 0x0000541002797816 */ /* 0x000fe40000000018 */
[----:B------:R1:W-:Y:S01]  /*82a0*/  MUFU.EX2 R24, R0 ;  /* 0x0000000000187308 */ /* 0x0003e20000000800 */
[C---:B------:R-:W-:Y:S01]  /*82b0*/  LOP3.LUT R6, R20.reuse, 0xff, RZ, 0xc0, !PT ;  /* 0x000000ff14067812 */ /* 0x040fe200078ec0ff */
[----:B------:R-:W-:Y:S01]  /*82c0*/  @!P6 HADD2 R46, -R180.H0_H0, -RZ.H0_H0 ;  /* 0xa00000ffb42ee230 */ /* 0x000fe20000000900 */
[----:B-1----:R-:W-:-:S04]  /*82d0*/  LOP3.LUT R0, R20, 0xffff, RZ, 0xc0, !PT ;  /* 0x0000ffff14007812 */ /* 0x002fc800078ec0ff */
[----:B------:R-:W-:-:S04]  /*82e0*/  SHF.R.U32.HI R4, RZ, 0x8, R0 ;  /* 0x00000008ff047819 */ /* 0x000fc80000011600 */
[--C-:B------:R-:W-:Y:S02]  /*82f0*/  PRMT R118, R6, 0x5410, R4.reuse ;  /* 0x0000541006767816 */ /* 0x100fe40000000004 */
[----:B------:R-:W-:-:S04]  /*8300*/  PRMT R4, R46, 0x7610, R4 ;  /* 0x000076102e047816 */ /* 0x000fc80000000004 */
[----:B------:R-:W-:Y:S02]  /*8310*/  @!P6 PRMT R180, R4, 0x5410, RZ ;  /* 0x0000541004b4e816 */ /* 0x000fe400000000ff */
[----:B------:R1:W4:Y:S01]  /*8320*/  LDL.LU.S16 R4, [R1+0xc0] ;  /* 0x0000c00001047983 */ /* 0x0003220000300600 */
[----:B------:R-:W-:Y:S01]  /*8330*/  FFMA.FTZ R3, R218, UR41, -R18 ;  /* 0x00000029da037c23 */ /* 0x000fe20008010812 */
[--C-:B------:R-:W-:Y:S02]  /*8340*/  SHF.R.U32.HI R2, RZ, 0x10, R20.reuse ;  /* 0x00000010ff027819 */ /* 0x100fe40000011614 */
[----:B------:R-:W-:Y:S01]  /*8350*/  SHF.R.U32.HI R5, RZ, 0x18, R20 ;  /* 0x00000018ff057819 */ /* 0x000fe20000011614 */
[----:B------:R-:W1:Y:S01]  /*8360*/  MUFU.EX2 R72, R3 ;  /* 0x0000000300487308 */ /* 0x000e620000000800 */
[----:B------:R-:W-:Y:S01]  /*8370*/  LOP3.LUT R0, R2, 0xff, RZ, 0xc0, !PT ;  /* 0x000000ff02007812 */ /* 0x000fe200078ec0ff */
[----:B------:R-:W-:-:S03]  /*8380*/  IMAD.MOV.U32 R238, RZ, RZ, R116 ;  /* 0x000000ffffee7224 */ /* 0x000fc600078e0074 */
[----:B------:R-:W-:Y:S01]  /*8390*/  PRMT R116, R0, 0x5410, R5 ;  /* 0x0000541000747816 */ /* 0x000fe20000000005 */
[----:B------:R-:W-:Y:S01]  /*83a0*/  FFMA.FTZ R0, R221, UR41, -R19 ;  /* 0x00000029dd007c23 */ /* 0x000fe20008010813 */
[----:B------:R-:W-:-:S03]  /*83b0*/  SHF.R.U32.HI R2, RZ, 0x8, R27 ;  /* 0x00000008ff027819 */ /* 0x000fc6000001161b */
[----:B------:R2:W-:Y:S01]  /*83c0*/  MUFU.EX2 R251, R0 ;  /* 0x0000000000fb7308 */ /* 0x0005e20000000800 */
[----:B------:R-:W-:Y:S01]  /*83d0*/  PRMT R101, R34, 0x5410, R2 ;  /* 0x0000541022657816 */ /* 0x000fe20000000002 */
[----:B------:R-:W-:Y:S02]  /*83e0*/  IMAD.MOV.U32 R223, RZ, RZ, R87 ;  /* 0x000000ffffdf7224 */ /* 0x000fe400078e0057 */
[----:B------:R-:W-:Y:S02]  /*83f0*/  IMAD.MOV.U32 R34, RZ, RZ, R86 ;  /* 0x000000ffff227224 */ /* 0x000fe400078e0056 */
[----:B------:R-:W-:Y:S01]  /*8400*/  IMAD.MOV.U32 R26, RZ, RZ, R85 ;  /* 0x000000ffff1a7224 */ /* 0x000fe200078e0055 */
[----:B-1----:R-:W-:Y:S01]  /*8410*/  F2FP.F16.F32.PACK_AB R3, R72, R24 ;  /* 0x000000184803723e */ /* 0x002fe200000000ff */
[----:B------:R-:W1:Y:S01]  /*8420*/  LDSM.16.MT88.4 R84, [R188+0xa000] ;  /* 0x00a00000bc54783b */ /* 0x000e620000004200 */
[----:B------:R-:W-:Y:S01]  /*8430*/  LOP3.LUT R2, R33, 0xff, RZ, 0xc0, !PT ;  /* 0x000000ff21027812 */ /* 0x000fe200078ec0ff */
[----:B--2---:R-:W-:-:S04]  /*8440*/  FFMA.FTZ R0, R220, UR41, -R19 ;  /* 0x00000029dc007c23 */ /* 0x004fc80008010813 */
[----:B------:R2:W2:Y:S01]  /*8450*/  MUFU.EX2 R252, R0 ;  /* 0x0000000000fc7308 */ /* 0x0004a20000000800 */
[----:B------:R-:W-:Y:S02]  /*8460*/  PRMT R179, R3, 0x7610, R179 ;  /* 0x0000761003b37816 */ /* 0x000fe400000000b3 */
[----:B------:R-:W-:Y:S02]  /*8470*/  PRMT R100, R2, 0x5410, R32 ;  /* 0x0000541002647816 */ /* 0x000fe40000000020 */
[----:B------:R-:W-:Y:S01]  /*8480*/  LOP3.LUT R2, R13, 0xff, RZ, 0xc0, !PT ;  /* 0x000000ff0d027812 */ /* 0x000fe200078ec0ff */
[----:B------:R-:W-:Y:S01]  /*8490*/  @!P3 HADD2 R21, -R179.H0_H0, -RZ.H0_H0 ;  /* 0xa00000ffb315b230 */ /* 0x000fe20000000900 */
[----:B------:R-:W-:Y:S02]  /*84a0*/  PRMT R178, R3, 0x7632, R178 ;  /* 0x0000763203b27816 */ /* 0x000fe400000000b2 */
[----:B------:R-:W-:Y:S02]  /*84b0*/  ISETP.LE.U32.AND P6, PT, R2, UR12, PT ;  /* 0x0000000c02007c0c */ /* 0x000fe4000bfc3070 */
[----:B--2---:R-:W-:Y:S01]  /*84c0*/  LOP3.LUT R0, R13, 0xffff, RZ, 0xc0, !PT ;  /* 0x0000ffff0d007812 */ /* 0x004fe200078ec0ff */
[----:B------:R-:W-:-:S03]  /*84d0*/  @!P5 HADD2 R17, -R178.H0_H0, -RZ.H0_H0 ;  /* 0xa00000ffb211d230 */ /* 0x000fc60000000900 */
[----:B------:R-:W-:Y:S02]  /*84e0*/  SHF.R.U32.HI R0, RZ, 0x8, R0 ;  /* 0x00000008ff007819 */ /* 0x000fe40000011600 */
[----:B------:R-:W-:Y:S02]  /*84f0*/  PRMT R6, R21, 0x7610, R6 ;  /* 0x0000761015067816 */ /* 0x000fe40000000006 */
[----:B------:R-:W-:Y:S01]  /*8500*/  F2FP.F16.F32.PACK_AB R2, R252, R251 ;  /* 0x000000fbfc02723e */ /* 0x000fe200000000ff */
[----:B------:R-:W-:Y:S01]  /*8510*/  IMAD.MOV.U32 R247, RZ, RZ, R120 ;  /* 0x000000fffff77224 */ /* 0x000fe200078e0078 */
[----:B------:R-:W-:Y:S02]  /*8520*/  LOP3.LUT R0, R0, 0xffff, RZ, 0xc0, !PT ;  /* 0x0000ffff00007812 */ /* 0x000fe400078ec0ff */
[----:B------:R-:W-:Y:S02]  /*8530*/  PRMT R120, R179, 0x5410, R178 ;  /* 0x00005410b3787816 */ /* 0x000fe400000000b2 */
[----:B------:R-:W-:-:S02]  /*8540*/  @!P3 PRMT R179, R6, 0x5410, RZ ;  /* 0x0000541006b3b816 */ /* 0x000fc400000000ff */
[----:B------:R-:W-:Y:S02]  /*8550*/  PRMT R177, R2, 0x7610, R177 ;  /* 0x0000761002b17816 */ /* 0x000fe400000000b1 */
[----:B------:R-:W-:Y:S02]  /*8560*/  ISETP.LE.U32.AND P3, PT, R0, UR12, PT ;  /* 0x0000000c00007c0c */ /* 0x000fe4000bf63070 */
[----:B------:R-:W-:Y:S01]  /*8570*/  PRMT R5, R17, 0x7610, R5 ;  /* 0x0000761011057816 */ /* 0x000fe20000000005 */
[----:B------:R-:W-:Y:S01]  /*8580*/  IMAD.MOV.U32 R170, RZ, RZ, R247 ;  /* 0x000000ffffaa7224 */ /* 0x000fe200078e00f7 */
[----:B------:R-:W-:Y:S01]  /*8590*/  SHF.R.U32.HI R0, RZ, 0x18, R13 ;  /* 0x00000018ff007819 */ /* 0x000fe2000001160d */
[----:B------:R-:W-:Y:S01]  /*85a0*/  IMAD.MOV.U32 R247, RZ, RZ, R91 ;  /* 0x000000fffff77224 */ /* 0x000fe200078e005b */
[----:B------:R-:W-:Y:S01]  /*85b0*/  @!P5 PRMT R178, R5, 0x5410, RZ ;  /* 0x0000541005b2d816 */ /* 0x000fe200000000ff */
[----:B------:R-:W-:Y:S02]  /*85c0*/  IMAD.MOV.U32 R217, RZ, RZ, R90 ;  /* 0x000000ffffd97224 */ /* 0x000fe400078e005a */
[----:B------:R-:W-:-:S02]  /*85d0*/  IMAD.MOV.U32 R218, RZ, RZ, R89 ;  /* 0x000000ffffda7224 */ /* 0x000fc400078e0059 */
[----:B------:R-:W-:Y:S01]  /*85e0*/  IMAD.MOV.U32 R27, RZ, RZ, R88 ;  /* 0x000000ffff1b7224 */ /* 0x000fe200078e0058 */
[----:B------:R-:W-:Y:S01]  /*85f0*/  ISETP.LE.U32.AND P5, PT, R0, UR12, PT ;  /* 0x0000000c00007c0c */ /* 0x000fe2000bfa3070 */
[----:B------:R-:W2:Y:S01]  /*8600*/  LDSM.16.MT88.4 R88, [R188+0xa400] ;  /* 0x00a40000bc58783b */ /* 0x000ea20000004200 */
[----:B------:R-:W-:Y:S02]  /*8610*/  SHF.R.U32.HI R0, RZ, 0x10, R13 ;  /* 0x00000010ff007819 */ /* 0x000fe4000001160d */
[----:B------:R-:W-:Y:S01]  /*8620*/  PRMT R176, R2, 0x7632, R176 ;  /* 0x0000763202b07816 */ /* 0x000fe200000000b0 */
[----:B------:R-:W-:Y:S01]  /*8630*/  IMAD.MOV.U32 R248, RZ, RZ, R117 ;  /* 0x000000fffff87224 */ /* 0x000fe200078e0075 */
[----:B------:R-:W-:Y:S02]  /*8640*/  LOP3.LUT R0, R0, 0xff, RZ, 0xc0, !PT ;  /* 0x000000ff00007812 */ /* 0x000fe400078ec0ff */
[----:B------:R-:W-:Y:S01]  /*8650*/  PRMT R117, R177, 0x5410, R176 ;  /* 0x00005410b1757816 */ /* 0x000fe200000000b0 */
[----:B------:R-:W-:-:S02]  /*8660*/  IMAD.MOV.U32 R219, RZ, RZ, R11 ;  /* 0x000000ffffdb7224 */ /* 0x000fc400078e000b */
[----:B------:R-:W-:Y:S02]  /*8670*/  IMAD.MOV.U32 R25, RZ, RZ, R10 ;  /* 0x000000ffff197224 */ /* 0x000fe400078e000a */
[----:B------:R-:W-:Y:S02]  /*8680*/  IMAD.MOV.U32 R54, RZ, RZ, R9 ;  /* 0x000000ffff367224 */ /* 0x000fe400078e0009 */
[----:B------:R-:W-:Y:S02]  /*8690*/  IMAD.MOV.U32 R52, RZ, RZ, R8 ;  /* 0x000000ffff347224 */ /* 0x000fe400078e0008 */
[----:B-1----:R-:W-:Y:S01]  /*86a0*/  HMMA.16816.F32 R8, R64, R84, RZ ;  /* 0x000000544008723c */ /* 0x002fe200000018ff */
[----:B------:R-:W-:Y:S01]  /*86b0*/  IMAD.MOV.U32 R79, RZ, RZ, R7 ;  /* 0x000000ffff4f7224 */ /* 0x000fe200078e0007 */
[----:B------:R-:W-:Y:S02]  /*86c0*/  SHF.R.U32.HI R7, RZ, 0x18, R14 ;  /* 0x00000018ff077819 */ /* 0x000fe4000001160e */
[----:B------:R-:W-:-:S02]  /*86d0*/  LOP3.LUT R6, R12, 0xff, RZ, 0xc0, !PT ;  /* 0x000000ff0c067812 */ /* 0x000fc400078ec0ff */
[----:B------:R-:W-:Y:S01]  /*86e0*/  SHF.R.U32.HI R5, RZ, 0x18, R12 ;  /* 0x00000018ff057819 */ /* 0x000fe2000001160c */
[----:B------:R-:W-:Y:S02]  /*86f0*/  IMAD.MOV.U32 R46, RZ, RZ, R94 ;  /* 0x000000ffff2e7224 */ /* 0x000fe400078e005e */
[----:B------:R-:W-:Y:S02]  /*8700*/  IMAD.MOV.U32 R216, RZ, RZ, R93 ;  /* 0x000000ffffd87224 */ /* 0x000fe400078e005d */
[----:B------:R-:W-:Y:S02]  /*8710*/  IMAD.MOV.U32 R23, RZ, RZ, R59 ;  /* 0x000000ffff177224 */ /* 0x000fe400078e003b */
[----:B------:R-:W-:Y:S02]  /*8720*/  IMAD.MOV.U32 R22, RZ, RZ, R58 ;  /* 0x000000ffff167224 */ /* 0x000fe400078e003a */
[----:B------:R-:W-:Y:S02]  /*8730*/  IMAD.MOV.U32 R222, RZ, RZ, R57 ;  /* 0x000000ffffde7224 */ /* 0x000fe400078e0039 */
[----:B------:R-:W-:-:S07]  /*8740*/  IMAD.MOV.U32 R53, RZ, RZ, R56 ;  /* 0x000000ffff357224 */ /* 0x000fce00078e0038 */
[----:B--2---:R-:W-:Y:S01]  /*8750*/  HMMA.16816.F32 R56, R60, R88, R8 ;  /* 0x000000583c38723c */ /* 0x004fe20000001808 */
[----:B---3--:R-:W-:-:S05]  /*8760*/  @!P6 HADD2 R16, -R177.H0_H0, -RZ.H0_H0 ;  /* 0xa00000ffb110e230 */ /* 0x008fca0000000900 */
[----:B------:R-:W-:-:S04]  /*8770*/  PRMT R3, R16, 0x7610, R3 ;  /* 0x0000761010037816 */ /* 0x000fc80000000003 */
[----:B------:R-:W-:Y:S02]  /*8780*/  @!P6 PRMT R177, R3, 0x5410, RZ ;  /* 0x0000541003b1e816 */ /* 0x000fe400000000ff */
[----:B------:R-:W-:Y:S02]  /*8790*/  ISETP.LE.U32.AND P6, PT, R0, UR12, PT ;  /* 0x0000000c00007c0c */ /* 0x000fe4000bfc3070 */
[----:B------:R-:W-:-:S04]  /*87a0*/  SHF.R.U32.HI R0, RZ, 0x8, R36 ;  /* 0x00000008ff007819 */ /* 0x000fc80000011624 */
[----:B------:R-:W-:Y:S02]  /*87b0*/  LOP3.LUT R0, R0, 0xffff, RZ, 0xc0, !PT ;  /* 0x0000ffff00007812 */ /* 0x000fe400078ec0ff */
[----:B------:R-:W-:Y:S01]  /*87c0*/  SHF.R.U32.HI R3, RZ, 0x10, R12 ;  /* 0x00000010ff037819 */ /* 0x000fe2000001160c */
[----:B----4-:R-:W-:-:S05]  /*87d0*/  @!P3 HADD2 R4, -R176.H0_H0, -RZ.H0_H0 ;  /* 0xa00000ffb004b230 */ /* 0x010fca0000000900 */
[----:B------:R-:W-:-:S04]  /*87e0*/  PRMT R2, R4, 0x7610, R2 ;  /* 0x0000761004027816 */ /* 0x000fc80000000002 */
[----:B------:R-:W-:Y:S02]  /*87f0*/  @!P3 PRMT R176, R2, 0x5410, RZ ;  /* 0x0000541002b0b816 */ /* 0x000fe400000000ff */
[----:B------:R-:W-:Y:S02]  /*8800*/  ISETP.LE.U32.AND P3, PT, R0, UR12, PT ;  /* 0x0000000c00007c0c */ /* 0x000fe4000bf63070 */
[----:B------:R-:W-:-:S04]  /*8810*/  LOP3.LUT R0, R14, 0xffff, RZ, 0xc0, !PT ;  /* 0x0000ffff0e007812 */ /* 0x000fc800078ec0ff */
[----:B------:R-:W-:Y:S02]  /*8820*/  SHF.R.U32.HI R2, RZ, 0x8, R0 ;  /* 0x00000008ff027819 */ /* 0x000fe40000011600 */
[----:B------:R-:W-:-:S04]  /*8830*/  LOP3.LUT R0, R14, 0xff, RZ, 0xc0, !PT ;  /* 0x000000ff0e007812 */ /* 0x000fc800078ec0ff */
[----:B------:R-:W-:Y:S02]  /*8840*/  PRMT R97, R0, 0x5410, R2 ;  /* 0x0000541000617816 */ /* 0x000fe40000000002 */
[----:B------:R-:W-:Y:S02]  /*8850*/  SHF.R.U32.HI R2, RZ, 0x10, R14 ;  /* 0x00000010ff027819 */ /* 0x000fe4000001160e */
[----:B------:R-:W-:Y:S02]  /*8860*/  LOP3.LUT R0, R12, 0xffff, RZ, 0xc0, !PT ;  /* 0x0000ffff0c007812 */ /* 0x000fe400078ec0ff */
[----:B------:R-:W-:Y:S02]  /*8870*/  LOP3.LUT R4, R2, 0xff, RZ, 0xc0, !PT ;  /* 0x000000ff02047812 */ /* 0x000fe400078ec0ff */
[----:B------:R-:W-:Y:S02]  /*8880*/  SHF.R.U32.HI R2, RZ, 0x8, R0 ;  /* 0x00000008ff027819 */ /* 0x000fe40000011600 */
[----:B------:R-:W-:-:S02]  /*8890*/  LOP3.LUT R0, R3, 0xff, RZ, 0xc0, !PT ;  /* 0x000000ff03007812 */ /* 0x000fc400078ec0ff */
[----:B------:R-:W-:Y:S02]  /*88a0*/  PRMT R96, R4, 0x5410, R7 ;  /* 0x0000541004607816 */ /* 0x000fe40000000007 */
[----:B------:R-:W-:Y:S02]  /*88b0*/  PRMT R94, R6, 0x5410, R2 ;  /* 0x00005410065e7816 */ /* 0x000fe40000000002 */
[----:B------:R-:W-:Y:S02]  /*88c0*/  PRMT R93, R0, 0x5410, R5 ;  /* 0x00005410005d7816 */ /* 0x000fe40000000005 */
[----:B------:R-:W-:Y:S01]  /*88d0*/  HMMA.16816.F32 R4, R48, R84, RZ ;  /* 0x000000543004723c */ /* 0x000fe200000018ff */
[----:B------:R-:W-:Y:S01]  /*88e0*/  FFMA.FTZ R14, R240, UR41, -R19 ;  /* 0x00000029f00e7c23 */ /* 0x000fe20008010813 */
[----:B------:R-:W-:Y:S01]  /*88f0*/  FADD.FTZ R2, R158, R155 ;  /* 0x0000009b9e027221 */ /* 0x000fe20000010000 */
[----:B------:R-:W-:Y:S01]  /*8900*/  FADD.FTZ R0, R148, R145 ;  /* 0x0000009194007221 */ /* 0x000fe20000010000 */
[----:B------:R-:W-:Y:S01]  /*8910*/  IMAD.MOV.U32 R240, RZ, RZ, R57 ;  /* 0x000000fffff07224 */ /* 0x000fe200078e0039 */
[----:B------:R1:W-:Y:S01]  /*8920*/  MUFU.EX2 R250, R14 ;  /* 0x0000000e00fa7308 */ /* 0x0003e20000000800 */
[----:B------:R-:W-:-:S02]  /*8930*/  IMAD.MOV.U32 R155, RZ, RZ, R58 ;  /* 0x000000ffff9b7224 */ /* 0x000fc400078e003a */
[----:B------:R-:W-:Y:S02]  /*8940*/  IMAD.MOV.U32 R148, RZ, RZ, R59 ;  /* 0x000000ffff947224 */ /* 0x000fe400078e003b */
[----:B-1----:R-:W-:-:S14]  /*8950*/  IMAD.MOV.U32 R14, RZ, RZ, R56 ;  /* 0x000000ffff0e7224 */ /* 0x002fdc00078e0038 */
[----:B------:R-:W-:Y:S01]  /*8960*/  HMMA.16816.F32 R56, R28, R88, R4 ;  /* 0x000000581c38723c */ /* 0x000fe20000001804 */
[----:B------:R-:W-:-:S15]  /*8970*/  FADD.FTZ R17, R146, R0 ;  /* 0x0000000092117221 */ /* 0x000fde0000010000 */
[----:B------:R-:W-:-:S08]  /*8980*/  NOP ;  /* 0x0000000000007918 */ /* 0x000fd00000000000 */
[----:B------:R-:W-:Y:S02]  /*8990*/  IMAD.MOV.U32 R146, RZ, RZ, R59 ;  /* 0x000000ffff927224 */ /* 0x000fe400078e003b */
[----:B------:R-:W-:Y:S02]  /*89a0*/  IMAD.MOV.U32 R145, RZ, RZ, R58 ;  /* 0x000000ffff917224 */ /* 0x000fe400078e003a */
[----:B------:R-:W-:Y:S01]  /*89b0*/  IMAD.MOV.U32 R89, RZ, RZ, R57 ;  /* 0x000000ffff597224 */ /* 0x000fe200078e0039 */
[----:B------:R1:W5:Y:S01]  /*89c0*/  LDL.LU.64 R58, [R1+0x1d0] ;  /* 0x0001d000013a7983 */ /* 0x0003620000300a00 */
[----:B------:R-:W-:-:S03]  /*89d0*/  IMAD.MOV.U32 R88, RZ, RZ, R56 ;  /* 0x000000ffff587224 */ /* 0x000fc600078e0038 */
[----:B------:R1:W5:Y:S04]  /*89e0*/  LDL.LU.64 R56, [R1+0x1c8] ;  /* 0x0001c80001387983 */ /* 0x0003680000300a00 */
[----:B------:R1:W2:Y:S01]  /*89f0*/  LDL.LU.S16 R10, [R1+0xc4] ;  /* 0x0000c400010a7983 */ /* 0x0002a20000300600 */
[--C-:B------:R-:W-:Y:S01]  /*8a00*/  FFMA.FTZ R13, R245, UR41, -R18.reuse ;  /* 0x00000029f50d7c23 */ /* 0x100fe20008010812 */
[----:B------:R-:W-:Y:S01]  /*8a10*/  FFMA.FTZ R12, R244, UR41, -R18 ;  /* 0x00000029f40c7c23 */ /* 0x000fe20008010812 */
[----:B------:R-:W-:Y:S02]  /*8a20*/  IMAD.MOV.U32 R169, RZ, RZ, R248 ;  /* 0x000000ffffa97224 */ /* 0x000fe400078e00f8 */
[----:B------:R-:W-:Y:S01]  /*8a30*/  FADD.FTZ R16, R68, R55 ;  /* 0x0000003744107221 */ /* 0x000fe20000010000 */
[----:B------:R3:W-:Y:S01]  /*8a40*/  MUFU.EX2 R249, R13 ;  /* 0x0000000d00f97308 */ /* 0x0007e20000000800 */
[----:B------:R1:W4:Y:S07]  /*8a50*/  LDL.LU.S16 R32, [R1+0xd8] ;  /* 0x0000d80001207983 */ /* 0x00032e0000300600 */
[----:B------:R-:W1:Y:S01]  /*8a60*/  MUFU.EX2 R248, R12 ;  /* 0x0000000c00f87308 */ /* 0x000e620000000800 */
[----:B------:R-:W-:-:S04]  /*8a70*/  FADD.FTZ R0, R135, R16 ;  /* 0x0000001087007221 */ /* 0x000fc80000010000 */
[----:B------:R-:W-:-:S04]  /*8a80*/  FADD.FTZ R0, R134, R0 ;  /* 0x0000000086007221 */ /* 0x000fc80000010000 */
[----:B------:R-:W-:Y:S01]  /*8a90*/  FADD.FTZ R5, R69, R0 ;  /* 0x0000000045057221 */ /* 0x000fe20000010000 */
[----:B------:R-:W-:Y:S01]  /*8aa0*/  FADD.FTZ R3, R77, R70 ;  /* 0x000000464d037221 */ /* 0x000fe20000010000 */
[----:B---3--:R3:W3:Y:S01]  /*8ab0*/  LDL.LU.S16 R13, [R1+0xdc] ;  /* 0x0000dc00010d7983 */ /* 0x0086e20000300600 */
[----:B-1----:R-:W-:-:S03]  /*8ac0*/  F2FP.F16.F32.PACK_AB R0, R248, R249 ;  /* 0x000000f9f800723e */ /* 0x002fc600000000ff */
[----:B------:R1:W3:Y:S01]  /*8ad0*/  LDL.LU.S16 R12, [R1+0xe8] ;  /* 0x0000e800010c7983 */ /* 0x0002e20000300600 */
[C---:B------:R-:W-:Y:S02]  /*8ae0*/  PRMT R175, R0.reuse, 0x7610, R175 ;  /* 0x0000761000af7816 */ /* 0x040fe400000000af */
[----:B------:R-:W-:-:S04]  /*8af0*/  PRMT R174, R0, 0x7632, R174 ;  /* 0x0000763200ae7816 */ /* 0x000fc800000000ae */
[----:B------:R-:W-:Y:S01]  /*8b00*/  PRMT R77, R175, 0x5410, R174 ;  /* 0x00005410af4d7816 */ /* 0x000fe200000000ae */
[----:B--2---:R-:W-:-:S05]  /*8b10*/  @!P6 HADD2 R10, -R175.H0_H0, -RZ.H0_H0 ;  /* 0xa00000ffaf0ae230 */ /* 0x004fca0000000900 */
[----:B------:R-:W-:Y:S02]  /*8b20*/  PRMT R9, R10, 0x7610, R9 ;  /* 0x000076100a097816 */ /* 0x000fe40000000009 */
[----:B------:R1:W2:Y:S02]  /*8b30*/  LDL.LU.S16 R10, [R1+0xe4] ;  /* 0x0000e400010a7983 */ /* 0x0002a40000300600 */
[----:B------:R-:W-:Y:S02]  /*8b40*/  @!P6 PRMT R175, R9, 0x5410, RZ ;  /* 0x0000541009afe816 */ /* 0x000fe400000000ff */
[----:B------:R1:W2:Y:S01]  /*8b50*/  LDL.LU.S16 R9, [R1+0xe0] ;  /* 0x0000e00001097983 */ /* 0x0002a20000300600 */
[--C-:B------:R-:W-:Y:S01]  /*8b60*/  FFMA.FTZ R20, R242, UR41, -R18.reuse ;  /* 0x00000029f2147c23 */ /* 0x100fe20008010812 */
[----:B------:R-:W-:Y:S01]  /*8b70*/  FFMA.FTZ R21, R241, UR41, -R18 ;  /* 0x00000029f1157c23 */ /* 0x000fe20008010812 */
[----:B------:R-:W-:Y:S02]  /*8b80*/  IMAD.MOV.U32 R221, RZ, RZ, R216 ;  /* 0x000000ffffdd7224 */ /* 0x000fe400078e00d8 */
[----:B------:R-:W-:-:S02]  /*8b90*/  IMAD.MOV.U32 R33, RZ, RZ, R46 ;  /* 0x000000ffff217224 */ /* 0x000fc400078e002e */
[----:B------:R-:W-:Y:S02]  /*8ba0*/  IMAD.MOV.U32 R216, RZ, RZ, R169 ;  /* 0x000000ffffd87224 */ /* 0x000fe400078e00a9 */
[----:B------:R-:W-:Y:S02]  /*8bb0*/  IMAD.MOV.U32 R46, RZ, RZ, R238 ;  /* 0x000000ffff2e7224 */ /* 0x000fe400078e00ee */
[----:B------:R-:W-:Y:S01]  /*8bc0*/  IMAD.MOV.U32 R169, RZ, RZ, R237 ;  /* 0x000000ffffa97224 */ /* 0x000fe200078e00ed */
[----:B------:R-:W-:Y:S08]  /*8bd0*/  MUFU.EX2 R238, R21 ;  /* 0x0000001500ee7308 */ /* 0x000ff00000000800 */
[----:B------:R-:W1:Y:S01]  /*8be0*/  MUFU.EX2 R237, R20 ;  /* 0x0000001400ed7308 */ /* 0x000e620000000800 */
[----:B----4-:R-:W-:-:S02]  /*8bf0*/  @!P5 HADD2 R32, -R174.H0_H0, -RZ.H0_H0 ;  /* 0xa00000ffae20d230 */ /* 0x010fc40000000900 */
[----:B------:R-:W-:Y:S01]  /*8c00*/  IMAD.MOV.U32 R220, RZ, RZ, R33 ;  /* 0x000000ffffdc7224 */ /* 0x000fe200078e0021 */
[----:B-1----:R-:W-:-:S04]  /*8c10*/  F2FP.F16.F32.PACK_AB R0, R238, R237 ;  /* 0x000000edee00723e */ /* 0x002fc800000000ff */
[----:B------:R-:W-:Y:S02]  /*8c20*/  PRMT R134, R0, 0x7632, R134 ;  /* 0x0000763200867816 */ /* 0x000fe40000000086 */
[----:B------:R-:W-:Y:S01]  /*8c30*/  PRMT R11, R32, 0x7610, R11 ;  /* 0x00007610200b7816 */ /* 0x000fe2000000000b */
[----:B------:R-:W-:Y:S01]  /*8c40*/  IMAD.MOV.U32 R32, RZ, RZ, R221 ;  /* 0x000000ffff207224 */ /* 0x000fe200078e00dd */
[----:B------:R-:W-:Y:S01]  /*8c50*/  PRMT R135, R0, 0x7610, R135 ;  /* 0x0000761000877816 */ /* 0x000fe20000000087 */
[----:B------:R-:W-:Y:S02]  /*8c60*/  IMAD.MOV.U32 R221, RZ, RZ, R52 ;  /* 0x000000ffffdd7224 */ /* 0x000fe400078e0034 */
[----:B------:R-:W-:Y:S01]  /*8c70*/  IMAD.MOV.U32 R33, RZ, RZ, R79 ;  /* 0x000000ffff217224 */ /* 0x000fe200078e004f */
[----:B------:R-:W-:Y:S01]  /*8c80*/  PRMT R79, R135, 0x5410, R134 ;  /* 0x00005410874f7816 */ /* 0x000fe20000000086 */
[----:B------:R-:W-:Y:S02]  /*8c90*/  IMAD.MOV.U32 R52, RZ, RZ, R54 ;  /* 0x000000ffff347224 */ /* 0x000fe400078e0036 */
[----:B------:R-:W-:-:S02]  /*8ca0*/  IMAD.MOV.U32 R54, RZ, RZ, R53 ;  /* 0x000000ffff367224 */ /* 0x000fc400078e0035 */
[----:B------:R-:W-:Y:S02]  /*8cb0*/  IMAD.MOV.U32 R53, RZ, RZ, R216 ;  /* 0x000000ffff357224 */ /* 0x000fe400078e00d8 */
[----:B------:R-:W-:Y:S02]  /*8cc0*/  IMAD.MOV.U32 R216, RZ, RZ, R46 ;  /* 0x000000ffffd87224 */ /* 0x000fe400078e002e */
[----:B------:R-:W-:Y:S02]  /*8cd0*/  IMAD.MOV.U32 R46, RZ, RZ, R246 ;  /* 0x000000ffff2e7224 */ /* 0x000fe400078e00f6 */
[----:B------:R-:W-:Y:S02]  /*8ce0*/  IMAD.MOV.U32 R246, RZ, RZ, R37 ;  /* 0x000000fffff67224 */ /* 0x000fe400078e0025 */
[----:B------:R-:W-:Y:S01]  /*8cf0*/  FFMA.FTZ R19, R239, UR41, -R19 ;  /* 0x00000029ef137c23 */ /* 0x000fe20008010813 */
[----:B------:R-:W-:-:S03]  /*8d00*/  IMAD.MOV.U32 R244, RZ, RZ, R52 ;  /* 0x000000fffff47224 */ /* 0x000fc600078e0034 */
[----:B------:R-:W1:Y:S01]  /*8d10*/  MUFU.EX2 R239, R19 ;  /* 0x0000001300ef7308 */ /* 0x000e620000000800 */
[----:B------:R-:W-:Y:S01]  /*8d20*/  FADD.FTZ R18, R156, R2 ;  /* 0x000000029c127221 */ /* 0x000fe20000010000 */
[----:B------:R-:W-:-:S04]  /*8d30*/  FADD.FTZ R2, R139, R3 ;  /* 0x000000038b027221 */ /* 0x000fc80000010000 */
[----:B------:R-:W-:-:S04]  /*8d40*/  FADD.FTZ R2, R140, R2 ;  /* 0x000000028c027221 */ /* 0x000fc80000010000 */
[----:B------:R-:W-:Y:S01]  /*8d50*/  FADD.FTZ R6, R78, R2 ;  /* 0x000000024e067221 */ /* 0x000fe20000010000 */
[----:B------:R-:W-:Y:S01]  /*8d60*/  FADD.FTZ R4, R159, R18 ;  /* 0x000000129f047221 */ /* 0x000fe20000010000 */
[----:B-1----:R-:W-:-:S04]  /*8d70*/  F2FP.F16.F32.PACK_AB R2, R239, R250 ;  /* 0x000000faef02723e */ /* 0x002fc800000000ff */
[C---:B------:R-:W-:Y:S02]  /*8d80*/  PRMT R172, R2.reuse, 0x7632, R172 ;  /* 0x0000763202ac7816 */ /* 0x040fe400000000ac */
[----:B------:R-:W-:Y:S01]  /*8d90*/  PRMT R173, R2, 0x7610, R173 ;  /* 0x0000761002ad7816 */ /* 0x000fe200000000ad */
[----:B------:R-:W-:Y:S02]  /*8da0*/  FADD.FTZ R4, R157, R4 ;  /* 0x000000049d047221 */ /* 0x000fe40000010000 */
[----:B---3--:R-:W-:Y:S02]  /*8db0*/  @!P3 HADD2 R12, -R172.H0_H0, -RZ.H0_H0 ;  /* 0xa00000ffac0cb230 */ /* 0x008fe40000000900 */
[----:B------:R-:W-:Y:S02]  /*8dc0*/  @!P4 HADD2 R13, -R173.H0_H0, -RZ.H0_H0 ;  /* 0xa00000ffad0dc230 */ /* 0x000fe40000000900 */
[----:B------:R-:W-:Y:S01]  /*8dd0*/  FADD.FTZ R4, R160, R4 ;  /* 0x00000004a0047221 */ /* 0x000fe20000010000 */
[----:B------:R-:W-:-:S02]  /*8de0*/  PRMT R7, R12, 0x7610, R7 ;  /* 0x000076100c077816 */ /* 0x000fc40000000007 */
[----:B------:R-:W-:Y:S01]  /*8df0*/  PRMT R8, R13, 0x7610, R8 ;  /* 0x000076100d087816 */ /* 0x000fe20000000008 */
[----:B------:R-:W-:Y:S01]  /*8e00*/  FADD.FTZ R13, R162, R4 ;  /* 0x00000004a20d7221 */ /* 0x000fe20000010000 */
[----:B------:R-:W-:Y:S02]  /*8e10*/  PRMT R78, R173, 0x5410, R172 ;  /* 0x00005410ad4e7816 */ /* 0x000fe400000000ac */
[----:B------:R-:W-:Y:S01]  /*8e20*/  @!P3 PRMT R172, R7, 0x5410, RZ ;  /* 0x0000541007acb816 */ /* 0x000fe200000000ff */
[----:B------:R-:W-:Y:S01]  /*8e30*/  FADD.FTZ R3, R149, R17 ;  /* 0x0000001195037221 */ /* 0x000fe20000010000 */
[----:B------:R-:W-:-:S03]  /*8e40*/  IMAD.MOV.U32 R159, RZ, RZ, R33 ;  /* 0x000000ffff9f7224 */ /* 0x000fc600078e0021 */
[----:B------:R-:W-:Y:S01]  /*8e50*/  FADD.FTZ R3, R147, R3 ;  /* 0x0000000393037221 */ /* 0x000fe20000010000 */
[----:B------:R-:W-:Y:S02]  /*8e60*/  IMAD.MOV.U32 R33, RZ, RZ, R34 ;  /* 0x000000ffff217224 */ /* 0x000fe400078e0022 */
[----:B------:R-:W-:Y:S02]  /*8e70*/  IMAD.MOV.U32 R34, RZ, RZ, R27 ;  /* 0x000000ffff227224 */ /* 0x000fe400078e001b */
[----:B------:R-:W-:Y:S01]  /*8e80*/  FADD.FTZ R3, R151, R3 ;  /* 0x0000000397037221 */ /* 0x000fe20000010000 */
[----:B------:R-:W-:Y:S02]  /*8e90*/  IMAD.MOV.U32 R27, RZ, RZ, R218 ;  /* 0x000000ffff1b7224 */ /* 0x000fe400078e00da */
[----:B------:R-:W-:Y:S02]  /*8ea0*/  IMAD.MOV.U32 R218, RZ, RZ, R219 ;  /* 0x000000ffffda7224 */ /* 0x000fe400078e00db */
[----:B------:R-:W-:Y:S01]  /*8eb0*/  FADD.FTZ R3, R150, R3 ;  /* 0x0000000396037221 */ /* 0x000fe20000010000 */
[----:B------:R-:W-:-:S02]  /*8ec0*/  IMAD.MOV.U32 R219, RZ, RZ, R25 ;  /* 0x000000ffffdb7224 */ /* 0x000fc400078e0019 */
[----:B------:R-:W-:Y:S02]  /*8ed0*/  IMAD.MOV.U32 R25, RZ, RZ, R243 ;  /* 0x000000ffff197224 */ /* 0x000fe400078e00f3 */
[----:B------:R-:W-:Y:S01]  /*8ee0*/  FADD.FTZ R3, R154, R3 ;  /* 0x000000039a037221 */ /* 0x000fe20000010000 */
[----:B------:R-:W-:Y:S01]  /*8ef0*/  USHF.L.U32 UR4, UR19, 0x3, URZ ;  /* 0x0000000313047899 */ /* 0x000fe2000800063f */
[----:B------:R-:W-:Y:S02]  /*8f00*/  IMAD.MOV.U32 R245, RZ, RZ, R221 ;  /* 0x000000fffff57224 */ /* 0x000fe400078e00dd */
[----:B------:R-:W-:Y:S02]  /*8f10*/  IMAD.MOV.U32 R221, RZ, RZ, R216 ;  /* 0x000000ffffdd7224 */ /* 0x000fe400078e00d8 */
[----:B------:R-:W-:Y:S01]  /*8f20*/  IMAD.MOV.U32 R216, RZ, RZ, R46 ;  /* 0x000000ffffd87224 */ /* 0x000fe200078e002e */
[----:B------:R-:W-:Y:S02]  /*8f30*/  @!P5 PRMT R174, R11, 0x5410, RZ ;  /* 0x000054100baed816 */ /* 0x000fe400000000ff */
[----:B------:R-:W-:Y:S01]  /*8f40*/  @!P4 PRMT R173, R8, 0x5410, RZ ;  /* 0x0000541008adc816 */ /* 0x000fe200000000ff */
[----:B------:R-:W-:-:S02]  /*8f50*/  IMAD.MOV.U32 R160, RZ, RZ, R155 ;  /* 0x000000ffffa07224 */ /* 0x000fc400078e009b */
[----:B------:R-:W-:Y:S02]  /*8f60*/  IMAD.MOV.U32 R155, RZ, RZ, R23 ;  /* 0x000000ffff9b7224 */ /* 0x000fe400078e0017 */
[----:B------:R-:W-:Y:S02]  /*8f70*/  IMAD.MOV.U32 R154, RZ, RZ, R14 ;  /* 0x000000ffff9a7224 */ /* 0x000fe400078e000e */
[----:B------:R-:W-:Y:S02]  /*8f80*/  IMAD.MOV.U32 R139, RZ, RZ, R26 ;  /* 0x000000ffff8b7224 */ /* 0x000fe400078e001a */
[----:B------:R-:W-:Y:S02]  /*8f90*/  IMAD.MOV.U32 R158, RZ, RZ, R244 ;  /* 0x000000ffff9e7224 */ /* 0x000fe400078e00f4 */
[----:B------:R-:W-:Y:S02]  /*8fa0*/  IMAD.MOV.U32 R156, RZ, RZ, R245 ;  /* 0x000000ffff9c7224 */ /* 0x000fe400078e00f5 */
[----:B--2---:R-:W-:-:S05]  /*8fb0*/  @!P1 HADD2 R9, -R134.H0_H0, -RZ.H0_H0 ;  /* 0xa00000ff86099230 */ /* 0x004fca0000000900 */
[----:B------:R-:W-:-:S04]  /*8fc0*/  PRMT R0, R9, 0x7610, R0 ;  /* 0x0000761009007816 */ /* 0x000fc80000000000 */
[----:B------:R-:W-:Y:S02]  /*8fd0*/  @!P1 PRMT R134, R0, 0x5410, RZ ;  /* 0x0000541000869816 */ /* 0x000fe400000000ff */
[----:B------:R-:W-:-:S04]  /*8fe0*/  LEA R36, P1, R32, UR6, 0x1 ;  /* 0x0000000620247c11 */ /* 0x000fc8000f8208ff */
[----:B------:R-:W-:Y:S01]  /*8ff0*/  LEA.HI.X R37, R32, UR7, R220, 0x1, P1 ;  /* 0x0000000720257c11 */ /* 0x000fe200088f0cdc */
[----:B------:R-:W-:Y:S02]  /*9000*/  IMAD.MOV.U32 R220, RZ, RZ, R54 ;  /* 0x000000ffffdc7224 */ /* 0x000fe400078e0036 */
[----:B------:R-:W-:Y:S02]  /*9010*/  IMAD.MOV.U32 R32, RZ, RZ, R53 ;  /* 0x000000ffff207224 */ /* 0x000fe400078e0035 */
[----:B------:R-:W1:Y:S01]  /*9020*/  LDSM.16.MT88.4 R52, [R190+0xa000] ;  /* 0x00a00000be34783b */ /* 0x000e620000004200 */
[----:B------:R-:W-:-:S03]  /*9030*/  FADD.FTZ R0, R71, R5 ;  /* 0x0000000547007221 */ /* 0x000fc60000010000 */
[----:B------:R-:W2:Y:S01]  /*9040*/  LDSM.16.MT88.4 R68, [R190+0xa400] ;  /* 0x00a40000be44783b */ /* 0x000ea20000004200 */
[----:B------:R-:W-:-:S05]  /*9050*/  @!P2 HADD2 R10, -R135.H0_H0, -RZ.H0_H0 ;  /* 0xa00000ff870aa230 */ /* 0x000fca0000000900 */
[----:B------:R-:W-:-:S04]  /*9060*/  PRMT R2, R10, 0x7610, R2 ;  /* 0x000076100a027816 */ /* 0x000fc80000000002 */
[----:B------:R-:W-:Y:S01]  /*9070*/  @!P2 PRMT R135, R2, 0x5410, RZ ;  /* 0x000054100287a816 */ /* 0x000fe200000000ff */
[----:B------:R-:W-:Y:S01]  /*9080*/  FADD.FTZ R2, R127, R6 ;  /* 0x000000067f027221 */ /* 0x000fe20000010000 */
[----:B------:R-:W-:Y:S01]  /*9090*/  FADD.FTZ R12, R137, R0 ;  /* 0x00000000890c7221 */ /* 0x000fe20000010000 */
[----:B------:R-:W-:Y:S01]  /*90a0*/  IMAD.MOV.U32 R137, RZ, RZ, R240 ;  /* 0x000000ffff897224 */ /* 0x000fe200078e00f0 */
[----:B-1----:R-:W-:Y:S01]  /*90b0*/  HMMA.16816.F32 R4, R48, R52, RZ ;  /* 0x000000343004723c */ /* 0x002fe200000018ff */
[----:B------:R-:W-:-:S04]  /*90c0*/  FADD.FTZ R2, R143, R2 ;  /* 0x000000028f027221 */ /* 0x000fc80000010000 */
[----:B------:R-:W-:Y:S01]  /*90d0*/  FADD.FTZ R2, R144, R2 ;  /* 0x0000000290027221 */ /* 0x000fe20000010000 */
[----:B------:R-:W-:Y:S02]  /*90e0*/  IMAD.MOV.U32 R144, RZ, RZ, R32 ;  /* 0x000000ffff907224 */ /* 0x000fe400078e0020 */
[----:B------:R-:W-:Y:S01]  /*90f0*/  IMAD.U32 R0, RZ, RZ, UR4 ;  /* 0x00000004ff007e24 */ /* 0x000fe2000f8e00ff */
[----:B------:R-:W-:Y:S01]  /*9100*/  USHF.L.U32 UR4, UR19, 0x6, URZ ;  /* 0x0000000613047899 */ /* 0x000fe2000800063f */
[----:B------:R1:W-:-:S14]  /*9110*/  STG.E.U16 desc[UR22][R36.64], R47 ;  /* 0x0000002f24007986 */ /* 0x0003dc000c101516 */
[----:B--2---:R-:W-:Y:S07]  /*9120*/  HMMA.16816.F32 R240, R28, R68, R4 ;  /* 0x000000441cf0723c */ /* 0x004fee0000001804 */
[----:B------:R-:W-:-:S04]  /*9130*/  FADD.FTZ R4, R164, R13 ;  /* 0x0000000da4047221 */ /* 0x000fc80000010000 */
[----:B------:R-:W-:Y:S01]  /*9140*/  FADD.FTZ R6, R105, R4 ;  /* 0x0000000469067221 */ /* 0x000fe20000010000 */
[----:B------:R-:W-:Y:S01]  /*9150*/  FADD.FTZ R4, R104, R3 ;  /* 0x0000000368047221 */ /* 0x000fe20000010000 */
[----:B------:R-:W-:Y:S02]  /*9160*/  IMAD.MOV.U32 R105, RZ, RZ, R33 ;  /* 0x000000ffff697224 */ /* 0x000fe400078e0021 */
[----:B------:R-:W-:Y:S01]  /*9170*/  FADD.FTZ R3, R35, R2 ;  /* 0x0000000223037221 */ /* 0x000fe20000010000 */
[----:B------:R-:W-:Y:S02]  /*9180*/  IMAD.MOV.U32 R104, RZ, RZ, R34 ;  /* 0x000000ffff687224 */ /* 0x000fe400078e0022 */
[----:B------:R-:W2:Y:S01]  /*9190*/  LDSM.16.MT88.4 R32, [R188+0xb000] ;  /* 0x00b00000bc20783b */ /* 0x000ea20000004200 */
[----:B-1----:R-:W-:Y:S01]  /*91a0*/  IMAD.WIDE R46, R0, 0x2, R36 ;  /* 0x00000002002e7825 */ /* 0x002fe200078e0224 */
[----:B------:R-:W-:-:S03]  /*91b0*/  UIMAD UR19, UR19, 0x48, URZ ;  /* 0x00000048131378a4 */ /* 0x000fc6000f8e023f */
[----:B------:R-:W-:Y:S01]  /*91c0*/  IMAD.U32 R0, RZ, RZ, UR4 ;  /* 0x00000004ff007e24 */ /* 0x000fe2000f8e00ff */
[----:B------:R-:W-:Y:S01]  /*91d0*/  STG.E.U16 desc[UR22][R36.64+0x2], R45 ;  /* 0x0000022d24007986 */ /* 0x000fe2000c101516 */
[----:B------:R-:W-:-:S03]  /*91e0*/  FADD.FTZ R5, R141, R12 ;  /* 0x0000000c8d057221 */ /* 0x000fc60000010000 */
[----:B------:R1:W-:Y:S01]  /*91f0*/  STG.E.U16 desc[UR22][R46.64+0x2], R44 ;  /* 0x0000022c2e007986 */ /* 0x0003e2000c101516 */
[----:B------:R-:W-:-:S03]  /*9200*/  FADD.FTZ R2, R38, R5 ;  /* 0x0000000526027221 */ /* 0x000fc60000010000 */
[----:B------:R-:W-:Y:S01]  /*9210*/  STG.E.U16 desc[UR22][R46.64], R43 ;  /* 0x0000002b2e007986 */ /* 0x000fe2000c101516 */
[----:B------:R-:W-:Y:S01]  /*9220*/  HMMA.16816.F32 R8, R64, R52, RZ ;  /* 0x000000344008723c */ /* 0x000fe200000018ff */
[----:B------:R-:W-:Y:S02]  /*9230*/  IMAD.MOV.U32 R143, RZ, RZ, R22 ;  /* 0x000000ffff8f7224 */ /* 0x000fe400078e0016 */
[----:B------:R-:W-:Y:S01]  /*9240*/  LDSM.16.MT88.4 R20, [R190+0xb000] ;  /* 0x00b00000be14783b */ /* 0x000fe20000004200 */
[----:B-1----:R-:W-:-:S04]  /*9250*/  IMAD.WIDE R44, R0, 0x2, R36 ;  /* 0x00000002002c7825 */ /* 0x002fc800078e0224 */
[----:B------:R-:W-:Y:S01]  /*9260*/  IMAD.U32 R0, RZ, RZ, UR19 ;  /* 0x00000013ff007e24 */ /* 0x000fe2000f8e00ff */
[----:B------:R1:W-:Y:S04]  /*9270*/  STG.E.U16 desc[UR22][R44.64+0x2], R39 ;  /* 0x000002272c007986 */ /* 0x0003e8000c101516 */
[----:B------:R-:W-:Y:S01]  /*9280*/  STG.E.U16 desc[UR22][R44.64], R40 ;  /* 0x000000282c007986 */ /* 0x000fe2000c101516 */
[----:B------:R-:W-:Y:S01]  /*9290*/  FADD.FTZ R14, R110, R6 ;  /* 0x000000066e0e7221 */ /* 0x000fe20000010000 */
[----:B------:R-:W-:Y:S01]  /*92a0*/  FADD.FTZ R13, R108, R4 ;  /* 0x000000046c0d7221 */ /* 0x000fe20000010000 */
[----:B-1----:R-:W-:-:S05]  /*92b0*/  IMAD.WIDE R38, R0, 0x2, R36 ;  /* 0x0000000200267825 */ /* 0x002fca00078e0224 */
[----:B------:R-:W-:Y:S04]  /*92c0*/  STG.E.U16 desc[UR22][R38.64], R42 ;  /* 0x0000002a26007986 */ /* 0x000fe8000c101516 */
[----:B------:R-:W-:Y:S04]  /*92d0*/  STG.E.U16 desc[UR22][R38.64+0x2], R41 ;  /* 0x0000022926007986 */ /* 0x000fe8000c101516 */
[----:B------:R-:W1:Y:S01]  /*92e0*/  LDSM.16.MT88.4 R40, [R188+0xb400] ;  /* 0x00b40000bc28783b */ /* 0x000e620000004200 */
[----:B--2---:R-:W-:Y:S01]  /*92f0*/  HMMA.16816.F32 R4, R48, R32, RZ ;  /* 0x000000203004723c */ /* 0x004fe200000018ff */
[----:B------:R-:W-:-:S02]  /*9300*/  IMAD.MOV.U32 R147, RZ, RZ, R220 ;  /* 0x000000ffff937224 */ /* 0x000fc400078e00dc */
[----:B------:R-:W-:Y:S02]  /*9310*/  IMAD.MOV.U32 R220, RZ, RZ, R27 ;  /* 0x000000ffffdc7224 */ /* 0x000fe400078e001b */
[----:B------:R-:W-:Y:S01]  /*9320*/  FADD.FTZ R0, R73, R2 ;  /* 0x0000000249007221 */ /* 0x000fe20000010000 */
[----:B------:R-:W-:Y:S01]  /*9330*/  IMAD.MOV.U32 R27, RZ, RZ, R219 ;  /* 0x000000ffff1b7224 */ /* 0x000fe200078e00db */
[----:B------:R-:W-:Y:S01]  /*9340*/  HMMA.16816.F32 R16, R60, R68, R8 ;  /* 0x000000443c10723c */ /* 0x000fe20000001808 */
[----:B------:R-:W-:Y:S02]  /*9350*/  IMAD.MOV.U32 R73, RZ, RZ, R146 ;  /* 0x000000ffff497224 */ /* 0x000fe400078e0092 */
[----:B------:R-:W-:Y:S01]  /*9360*/  FADD.FTZ R0, R24, R0 ;  /* 0x0000000018007221 */ /* 0x000fe20000010000 */
[----:B------:R-:W-:Y:S02]  /*9370*/  IMAD.MOV.U32 R146, RZ, RZ, R25 ;  /* 0x000000ffff927224 */ /* 0x000fe400078e0019 */
[----:B------:R-:W-:Y:S07]  /*9380*/  HMMA.16816.F32 R8, R64, R32, RZ ;  /* 0x000000204008723c */ /* 0x000fee00000018ff */
[----:B------:R-:W-:-:S02]  /*9390*/  IMAD.MOV.U32 R33, RZ, RZ, R145 ;  /* 0x000000ffff217224 */ /* 0x000fc400078e0091 */
[----:B------:R-:W-:Y:S02]  /*93a0*/  IMAD.MOV.U32 R145, RZ, RZ, R27 ;  /* 0x000000ffff917224 */ /* 0x000fe400078e001b */
[----:B------:R-:W2:Y:S01]  /*93b0*/  LDSM.16.MT88.4 R24, [R190+0xb400] ;  /* 0x00b40000be18783b */ /* 0x000ea20000004200 */
[----:B------:R-:W-:Y:S02]  /*93c0*/  IMAD.MOV.U32 R141, RZ, RZ, R221 ;  /* 0x000000ffff8d7224 */ /* 0x000fe400078e00dd */
[----:B------:R-:W-:Y:S02]  /*93d0*/  IMAD.MOV.U32 R221, RZ, RZ, R218 ;  /* 0x000000ffffdd7224 */ /* 0x000fe400078e00da */
[----:B------:R-:W-:Y:S02]  /*93e0*/  IMAD.MOV.U32 R110, RZ, RZ, R216 ;  /* 0x000000ffff6e7224 */ /* 0x000fe400078e00d8 */
[----:B------:R-:W-:Y:S02]  /*93f0*/  IMAD.MOV.U32 R108, RZ, RZ, R217 ;  /* 0x000000ffff6c7224 */ /* 0x000fe400078e00d9 */
[----:B------:R-:W-:Y:S01]  /*9400*/  FADD.FTZ R12, R75, R3 ;  /* 0x000000034b0c7221 */ /* 0x000fe20000010000 */
[----:B-1----:R-:W-:Y:S07]  /*9410*/  HMMA.16816.F32 R216, R28, R40, R4 ;  /* 0x000000281cd8723c */ /* 0x002fee0000001804 */
[----:B------:R-:W-:-:S04]  /*9420*/  FADD.FTZ R4, R111, R14 ;  /* 0x0000000e6f047221 */ /* 0x000fc80000010000 */
[----:B------:R-:W-:Y:S02]  /*9430*/  FADD.FTZ R32, R113, R4 ;  /* 0x0000000471207221 */ /* 0x000fe40000010000 */
[----:B------:R-:W-:Y:S01]  /*9440*/  HMMA.16816.F32 R4, R48, R20, RZ ;  /* 0x000000143004723c */ /* 0x000fe200000018ff */
[----:B------:R-:W-:Y:S02]  /*9450*/  IMAD.MOV.U32 R75, RZ, RZ, R247 ;  /* 0x000000ffff4b7224 */ /* 0x000fe400078e00f7 */
[----:B------:R-:W-:-:S03]  /*9460*/  IMAD.MOV.U32 R164, RZ, RZ, R246 ;  /* 0x000000ffffa47224 */ /* 0x000fc600078e00f6 */
[----:B------:R-:W-:Y:S06]  /*9470*/  HMMA.16816.F32 R244, R60, R40, R8 ;  /* 0x000000283cf4723c */ /* 0x000fec0000001808 */
[----:B------:R-:W-:Y:S01]  /*9480*/  HMMA.16816.F32 R8, R64, R20, RZ ;  /* 0x000000144008723c */ /* 0x000fe200000018ff */
[----:B------:R-:W-:Y:S01]  /*9490*/  FADD.FTZ R3, R109, R13 ;  /* 0x0000000d6d037221 */ /* 0x000fe20000010000 */
[----:B------:R-:W-:Y:S01]  /*94a0*/  FADD.FTZ R2, R74, R12 ;  /* 0x0000000c4a027221 */ /* 0x000fe20000010000 */
[----:B------:R-:W-:Y:S02]  /*94b0*/  IMAD.MOV.U32 R157, RZ, RZ, R148 ;  /* 0x000000ffff9d7224 */ /* 0x000fe400078e0094 */
[----:B------:R-:W-:Y:S01]  /*94c0*/  FADD.FTZ R69, R72, R0 ;  /* 0x0000000048457221 */ /* 0x000fe20000010000 */
[----:B------:R-:W-:-:S02]  /*94d0*/  IMAD.MOV.U32 R85, RZ, RZ, R16 ;  /* 0x000000ffff557224 */ /* 0x000fc400078e0010 */
[----:B------:R-:W-:Y:S01]  /*94e0*/  FADD.FTZ R112, R112, R3 ;  /* 0x0000000370707221 */ /* 0x000fe20000010000 */
[----:B------:R-:W-:Y:S02]  /*94f0*/  IMAD.MOV.U32 R84, RZ, RZ, R17 ;  /* 0x000000ffff547224 */ /* 0x000fe400078e0011 */
[----:B------:R-:W-:Y:S01]  /*9500*/  FADD.FTZ R162, R76, R2 ;  /* 0x000000024ca27221 */ /* 0x000fe20000010000 */
[----:B------:R-:W-:Y:S01]  /*9510*/  IMAD.MOV.U32 R53, RZ, RZ, R18 ;  /* 0x000000ffff357224 */ /* 0x000fe200078e0012 */
[--C-:B------:R-:W-:Y:S01]  /*9520*/  HSET2.LE.AND R0, R153, R15.reuse, PT ;  /* 0x0000000f99007233 */ /* 0x100fe20003803000 */
[----:B------:R-:W-:Y:S01]  /*9530*/  IMAD.MOV.U32 R52, RZ, RZ, R19 ;  /* 0x000000ffff347224 */ /* 0x000fe200078e0013 */
[----:B--2---:R-:W-:Y:S01]  /*9540*/  HMMA.16816.F32 R148, R28, R24, R4 ;  /* 0x000000181c94723c */ /* 0x004fe20000001804 */
[--C-:B------:R-:W-:Y:S01]  /*9550*/  HSET2.LE.AND R2, R152, R15.reuse, PT ;  /* 0x0000000f98027233 */ /* 0x100fe20003803000 */
[----:B------:R-:W-:Y:S01]  /*9560*/  IMAD.MOV.U32 R41, RZ, RZ, R89 ;  /* 0x000000ffff297224 */ /* 0x000fe200078e0059 */
[--C-:B------:R-:W-:Y:S01]  /*9570*/  HSET2.LE.AND R14, R123, R15.reuse, PT ;  /* 0x0000000f7b0e7233 */ /* 0x100fe20003803000 */
[----:B------:R-:W-:Y:S01]  /*9580*/  IMAD.MOV.U32 R40, RZ, RZ, R88 ;  /* 0x000000ffff287224 */ /* 0x000fe200078e0058 */
[----:B------:R-:W-:-:S02]  /*9590*/  HSET2.LE.AND R3, R121, R15, PT ;  /* 0x0000000f79037233 */ /* 0x000fc40003803000 */
[--C-:B------:R-:W-:Y:S01]  /*95a0*/  HSET2.LE.AND R6, R125, R15.reuse, PT ;  /* 0x0000000f7d067233 */ /* 0x100fe20003803000 */
[----:B------:R1:W-:Y:S01]  /*95b0*/  STG.E.U16 desc[UR22][R36.64+0x10], R81 ;  /* 0x0000105124007986 */ /* 0x0003e2000c101516 */
[--C-:B------:R-:W-:Y:S02]  /*95c0*/  HSET2.LE.AND R5, R126, R15.reuse, PT ;  /* 0x0000000f7e057233 */ /* 0x100fe40003803000 */
[--C-:B------:R-:W-:Y:S02]  /*95d0*/  HSET2.LE.AND R7, R124, R15.reuse, PT ;  /* 0x0000000f7c077233 */ /* 0x100fe40003803000 */
[--C-:B------:R-:W-:Y:S02]  /*95e0*/  HSET2.LE.AND R4, R122, R15.reuse, PT ;  /* 0x0000000f7a047233 */ /* 0x100fe40003803000 */
[--C-:B------:R-:W-:Y:S02]  /*95f0*/  HSET2.LE.AND R16, R118, R15.reuse, PT ;  /* 0x0000000f76107233 */ /* 0x100fe40003803000 */
[----:B------:R-:W-:-:S02]  /*9600*/  HSET2.LE.AND R17, R116, R15, PT ;  /* 0x0000000f74117233 */ /* 0x000fc40003803000 */
[--C-:B------:R-:W-:Y:S02]  /*9610*/  HSET2.LE.AND R19, R101, R15.reuse, PT ;  /* 0x0000000f65137233 */ /* 0x100fe40003803000 */
[--C-:B------:R-:W-:Y:S02]  /*9620*/  HSET2.LE.AND R20, R100, R15.reuse, PT ;  /* 0x0000000f64147233 */ /* 0x100fe40003803000 */
[--C-:B------:R-:W-:Y:S02]  /*9630*/  HSET2.LE.AND R13, R97, R15.reuse, PT ;  /* 0x0000000f610d7233 */ /* 0x100fe40003803000 */
[--C-:B------:R-:W-:Y:S02]  /*9640*/  HSET2.LE.AND R12, R96, R15.reuse, PT ;  /* 0x0000000f600c7233 */ /* 0x100fe40003803000 */
[--C-:B------:R-:W-:Y:S01]  /*9650*/  HSET2.LE.AND R18, R94, R15.reuse, PT ;  /* 0x0000000f5e127233 */ /* 0x100fe20003803000 */
[----:B------:R-:W-:Y:S01]  /*9660*/  IMAD.MOV.U32 R89, RZ, RZ, R220 ;  /* 0x000000ffff597224 */ /* 0x000fe200078e00dc */
[----:B------:R-:W-:Y:S01]  /*9670*/  HSET2.LE.AND R15, R93, R15, PT ;  /* 0x0000000f5d0f7233 */ /* 0x000fe20003803000 */
[----:B------:R-:W-:-:S02]  /*9680*/  IMAD.MOV.U32 R88, RZ, RZ, R221 ;  /* 0x000000ffff587224 */ /* 0x000fc400078e00dd */
[----:B------:R-:W-:Y:S02]  /*9690*/  IMAD.MOV.U32 R140, RZ, RZ, R222 ;  /* 0x000000ffff8c7224 */ /* 0x000fe400078e00de */
[----:B-1----:R-:W-:Y:S02]  /*96a0*/  IMAD.MOV.U32 R81, RZ, RZ, R223 ;  /* 0x000000ffff517224 */ /* 0x002fe400078e00df */
[----:B------:R-:W-:Y:S01]  /*96b0*/  HMMA.16816.F32 R220, R60, R24, R8 ;  /* 0x000000183cdc723c */ /* 0x000fe20000001808 */
[----:B------:R-:W-:Y:S02]  /*96c0*/  LOP3.LUT R124, R13, R166, RZ, 0xc0, !PT ;  /* 0x000000a60d7c7212 */ /* 0x000fe400078ec0ff */
[----:B------:R-:W-:Y:S02]  /*96d0*/  LOP3.LUT R125, R12, R165, RZ, 0xc0, !PT ;  /* 0x000000a50c7d7212 */ /* 0x000fe400078ec0ff */
[----:B------:R-:W-:Y:S02]  /*96e0*/  LOP3.LUT R121, R15, R77, RZ, 0xc0, !PT ;  /* 0x0000004d0f797212 */ /* 0x000fe400078ec0ff */
[----:B------:R-:W-:-:S02]  /*96f0*/  LOP3.LUT R9, R6, R171, RZ, 0xc0, !PT ;  /* 0x000000ab06097212 */ /* 0x000fc400078ec0ff */
[----:B------:R-:W-:Y:S02]  /*9700*/  LOP3.LUT R6, R7, R136, RZ, 0xc0, !PT ;  /* 0x0000008807067212 */ /* 0x000fe400078ec0ff */
[----:B------:R-:W-:Y:S02]  /*9710*/  LOP3.LUT R7, R14, R120, RZ, 0xc0, !PT ;  /* 0x000000780e077212 */ /* 0x000fe400078ec0ff */
[----:B------:R-:W-:Y:S01]  /*9720*/  HMMA.16816.F32 R12, R48, R22, RZ ;  /* 0x00000016300c723c */ /* 0x000fe200000018ff */
[----:B------:R-:W-:Y:S01]  /*9730*/  LOP3.LUT R8, R5, R81, RZ, 0xc0, !PT ;  /* 0x0000005105087212 */ /* 0x000fe200078ec0ff */
[----:B------:R-:W-:Y:S02]  /*9740*/  IMAD.MOV.U32 R81, RZ, RZ, R40 ;  /* 0x000000ffff517224 */ /* 0x000fe400078e0028 */
[----:B------:R-:W-:Y:S02]  /*9750*/  IMAD.MOV.U32 R40, RZ, RZ, R41 ;  /* 0x000000ffff287224 */ /* 0x000fe400078e0029 */
[----:B------:R-:W-:-:S02]  /*9760*/  IMAD.MOV.U32 R41, RZ, RZ, R33 ;  /* 0x000000ffff297224 */ /* 0x000fc400078e0021 */
[----:B------:R-:W-:Y:S02]  /*9770*/  IMAD.MOV.U32 R33, RZ, RZ, R73 ;  /* 0x000000ffff217224 */ /* 0x000fe400078e0049 */
[----:B------:R-:W-:Y:S02]  /*9780*/  IMAD.MOV.U32 R73, RZ, RZ, R75 ;  /* 0x000000ffff497224 */ /* 0x000fe400078e004b */
[----:B------:R-:W-:Y:S02]  /*9790*/  IMAD.MOV.U32 R75, RZ, RZ, R108 ;  /* 0x000000ffff4b7224 */ /* 0x000fe400078e006c */
[----:B------:R-:W-:Y:S02]  /*97a0*/  IMAD.MOV.U32 R108, RZ, RZ, R110 ;  /* 0x000000ffff6c7224 */ /* 0x000fe400078e006e */
[----:B------:R-:W-:Y:S02]  /*97b0*/  IMAD.MOV.U32 R110, RZ, RZ, R104 ;  /* 0x000000ffff6e7224 */ /* 0x000fe400078e0068 */
[----:B------:R-:W-:Y:S01]  /*97c0*/  FADD.FTZ R68, R119, R32 ;  /* 0x0000002077447221 */ /* 0x000fe20000010000 */
[----:B------:R-:W-:Y:S01]  /*97d0*/  LOP3.LUT R126, R4, R163, RZ, 0xc0, !PT ;  /* 0x000000a3047e7212 */ /* 0x000fe200078ec0ff */
[----:B------:R-:W-:Y:S01]  /*97e0*/  IMAD.MOV.U32 R119, RZ, RZ, R33 ;  /* 0x000000ffff777224 */ /* 0x000fe200078e0021 */
        /* <DEDUP_REMOVED lines=8> */
[C---:B------:R-:W-:Y:S06]  /*9870*/  HMMA.16816.F32 R72, R48.reuse, R54, RZ ;  /* 0x000000363048723c */ /* 0x040fec00000018ff */
[----:B------:R-:W-:Y:S06]  /*9880*/  HMMA.16816.F32 R16, R48, R34, RZ ;  /* 0x000000223010723c */ /* 0x000fec00000018ff */
[----:B------:R-:W-:Y:S06]  /*9890*/  HMMA.16816.F32 R108, R28, R26, R12 ;  /* 0x0000001a1c6c723c */ /* 0x000fec000000180c */
[----:B------:R-:W-:Y:S01]  /*98a0*/  HMMA.16816.F32 R12, R64, R114, RZ ;  /* 0x00000072400c723c */ /* 0x000fe200000018ff */
[----:B------:R-:W-:-:S02]  /*98b0*/  IMAD.MOV.U32 R104, RZ, RZ, R105 ;  /* 0x000000ffff687224 */ /* 0x000fc400078e0069 */
[----:B------:R-:W-:Y:S02]  /*98c0*/  IMAD.MOV.U32 R105, RZ, RZ, R141 ;  /* 0x000000ffff697224 */ /* 0x000fe400078e008d */
[----:B------:R-:W-:Y:S02]  /*98d0*/  IMAD.MOV.U32 R141, RZ, RZ, R144 ;  /* 0x000000ffff8d7224 */ /* 0x000fe400078e0090 */
[----:B------:R-:W-:Y:S01]  /*98e0*/  IMAD.MOV.U32 R144, RZ, RZ, R154 ;  /* 0x000000ffff907224 */ /* 0x000fe200078e009a */
[----:B------:R-:W-:Y:S01]  /*98f0*/  STG.E.U16 desc[UR22][R36.64+0x12], R80 ;  /* 0x0000125024007986 */ /* 0x000fe2000c101516 */
[----:B------:R-:W-:Y:S01]  /*9900*/  IMAD.MOV.U32 R154, RZ, RZ, R137 ;  /* 0x000000ffff9a7224 */ /* 0x000fe200078e0089 */
[----:B------:R-:W-:Y:S01]  /*9910*/  LOP3.LUT R10, R0, R168, RZ, 0xc0, !PT ;  /* 0x000000a8000a7212 */ /* 0x000fe200078ec0ff */
[----:B------:R-:W-:Y:S01]  /*9920*/  IMAD.MOV.U32 R137, RZ, RZ, R160 ;  /* 0x000000ffff897224 */ /* 0x000fe200078e00a0 */
[----:B------:R-:W-:Y:S01]  /*9930*/  STG.E.U16 desc[UR22][R46.64+0x10], R82 ;  /* 0x000010522e007986 */ /* 0x000fe2000c101516 */
[----:B------:R-:W-:-:S02]  /*9940*/  IMAD.MOV.U32 R101, RZ, RZ, R104 ;  /* 0x000000ffff657224 */ /* 0x000fc400078e0068 */
[----:B------:R-:W-:Y:S01]  /*9950*/  IMAD.MOV.U32 R168, RZ, RZ, R105 ;  /* 0x000000ffffa87224 */ /* 0x000fe200078e0069 */
[----:B------:R1:W-:Y:S01]  /*9960*/  STG.E.U16 desc[UR22][R46.64+0x12], R83 ;  /* 0x000012532e007986 */ /* 0x0003e2000c101516 */
[----:B------:R-:W-:Y:S02]  /*9970*/  IMAD.MOV.U32 R104, RZ, RZ, R144 ;  /* 0x000000ffff687224 */ /* 0x000fe400078e0090 */
[----:B------:R-:W-:Y:S01]  /*9980*/  IMAD.MOV.U32 R105, RZ, RZ, R154 ;  /* 0x000000ffff697224 */ /* 0x000fe200078e009a */
[----:B------:R-:W-:Y:S01]  /*9990*/  STG.E.U16 desc[UR22][R44.64+0x10], R92 ;  /* 0x0000105c2c007986 */ /* 0x000fe2000c101516 */
[----:B------:R-:W-:-:S03]  /*99a0*/  IMAD.MOV.U32 R171, RZ, RZ, R141 ;  /* 0x000000ffffab7224 */ /* 0x000fc600078e008d */
[----:B------:R2:W-:Y:S01]  /*99b0*/  STG.E.U16 desc[UR22][R44.64+0x12], R95 ;  /* 0x0000125f2c007986 */ /* 0x0005e2000c101516 */
[----:B------:R-:W-:Y:S01]  /*99c0*/  IMAD.MOV.U32 R144, RZ, RZ, R137 ;  /* 0x000000ffff907224 */ /* 0x000fe200078e0089 */
[----:B------:R-:W-:Y:S01]  /*99d0*/  LOP3.LUT R123, R20, R79, RZ, 0xc0, !PT ;  /* 0x0000004f147b7212 */ /* 0x000fe200078ec0ff */
[----:B------:R-:W-:Y:S02]  /*99e0*/  IMAD.MOV.U32 R152, RZ, RZ, R143 ;  /* 0x000000ffff987224 */ /* 0x000fe400078e008f */
[----:B------:R-:W-:Y:S02]  /*99f0*/  IMAD.MOV.U32 R153, RZ, RZ, R140 ;  /* 0x000000ffff997224 */ /* 0x000fe400078e008c */
[----:B------:R-:W-:Y:S01]  /*9a00*/  IMAD.MOV.U32 R154, RZ, RZ, R139 ;  /* 0x000000ffff9a7224 */ /* 0x000fe200078e008b */
[----:B------:R-:W-:Y:S01]  /*9a10*/  HMMA.16816.F32 R140, R28, R70, R72 ;  /* 0x000000461c8c723c */ /* 0x000fe20000001848 */
[----:B------:R-:W-:-:S05]  /*9a20*/  IMAD.MOV.U32 R116, RZ, RZ, R81 ;  /* 0x000000ffff747224 */ /* 0x000fca00078e0051 */
[----:B------:R-:W-:Y:S06]  /*9a30*/  HMMA.16816.F32 R136, R28, R42, R16 ;  /* 0x0000002a1c88723c */ /* 0x000fec0000001810 */
[C---:B-1----:R-:W-:Y:S06]  /*9a40*/  HMMA.16816.F32 R80, R48.reuse, R98, RZ ;  /* 0x000000623050723c */ /* 0x042fec00000018ff */
[C---:B--2---:R-:W-:Y:S06]  /*9a50*/  HMMA.16816.F32 R92, R48.reuse, R114, RZ ;  /* 0x00000072305c723c */ /* 0x044fec00000018ff */
[----:B------:R-:W-:Y:S06]  /*9a60*/  HMMA.16816.F32 R76, R48, R86, RZ ;  /* 0x00000056304c723c */ /* 0x000fec00000018ff */
[----:B------:R-:W-:Y:S06]  /*9a70*/  HMMA.16816.F32 R72, R60, R106, R12 ;  /* 0x0000006a3c48723c */ /* 0x000fec000000180c */
[C---:B------:R-:W-:Y:S06]  /*9a80*/  HMMA.16816.F32 R16, R64.reuse, R98, RZ ;  /* 0x000000624010723c */ /* 0x040fec00000018ff */
[----:B------:R-:W-:Y:S01]  /*9a90*/  HMMA.16816.F32 R12, R64, R86, RZ ;  /* 0x00000056400c723c */ /* 0x000fe200000018ff */
[----:B------:R-:W-:-:S05]  /*9aa0*/  IMAD.MOV.U32 R160, RZ, RZ, R157 ;  /* 0x000000ffffa07224 */ /* 0x000fca00078e009d */
[C---:B------:R-:W-:Y:S07]  /*9ab0*/  HMMA.16816.F32 R92, R28.reuse, R106, R92 ;  /* 0x0000006a1c5c723c */ /* 0x040fee000000185c */
[----:B------:R-:W-:Y:S01]  /*9ac0*/  IMAD.MOV.U32 R107, RZ, RZ, R160 ;  /* 0x000000ffff6b7224 */ /* 0x000fe200078e00a0 */
[----:B------:R-:W-:Y:S01]  /*9ad0*/  HMMA.16816.F32 R80, R28, R102, R80 ;  /* 0x000000661c50723c */ /* 0x000fe20000001850 */
[----:B------:R-:W-:Y:S02]  /*9ae0*/  IMAD.MOV.U32 R106, RZ, RZ, R144 ;  /* 0x000000ffff6a7224 */ /* 0x000fe400078e0090 */
[----:B------:R-:W-:-:S02]  /*9af0*/  IMAD.MOV.U32 R160, RZ, RZ, R147 ;  /* 0x000000ffffa07224 */ /* 0x000fc400078e0093 */
[----:B------:R-:W-:Y:S01]  /*9b00*/  IMAD.MOV.U32 R144, RZ, RZ, R88 ;  /* 0x000000ffff907224 */ /* 0x000fe200078e0058 */
[----:B------:R-:W-:Y:S01]  /*9b10*/  HMMA.16816.F32 R76, R28, R90, R76 ;  /* 0x0000005a1c4c723c */ /* 0x000fe2000000184c */
[----:B------:R-:W-:-:S05]  /*9b20*/  IMAD.MOV.U32 R147, RZ, RZ, R89 ;  /* 0x000000ffff937224 */ /* 0x000fca00078e0059 */
[C---:B------:R-:W-:Y:S06]  /*9b30*/  HMMA.16816.F32 R48, R60.reuse, R102, R16 ;  /* 0x000000663c30723c */ /* 0x040fec0000001810 */
[----:B------:R-:W-:Y:S06]  /*9b40*/  HMMA.16816.F32 R88, R60, R90, R12 ;  /* 0x0000005a3c58723c */ /* 0x000fec000000180c */
[C---:B------:R-:W-:Y:S06]  /*9b50*/  HMMA.16816.F32 R28, R64.reuse, R54, RZ ;  /* 0x00000036401c723c */ /* 0x040fec00000018ff */
[C---:B------:R-:W-:Y:S06]  /*9b60*/  HMMA.16816.F32 R16, R64.reuse, R34, RZ ;  /* 0x000000224010723c */ /* 0x040fec00000018ff */
[----:B------:R-:W-:Y:S01]  /*9b70*/  HMMA.16816.F32 R12, R64, R22, RZ ;  /* 0x00000016400c723c */ /* 0x000fe200000018ff */
[----:B------:R-:W-:Y:S01]  /*9b80*/  IMAD.MOV.U32 R117, RZ, RZ, R40 ;  /* 0x000000ffff757224 */ /* 0x000fe200078e0028 */
[----:B------:R-:W1:Y:S01]  /*9b90*/  LDSM.16.MT88.4 R20, [R188+0x9800] ;  /* 0x00980000bc14783b */ /* 0x000e620000004200 */
[----:B------:R-:W-:-:S09]  /*9ba0*/  IMAD.MOV.U32 R118, RZ, RZ, R41 ;  /* 0x000000ffff767224 */ /* 0x000fd200078e0029 */
[C---:B------:R-:W-:Y:S06]  /*9bb0*/  HMMA.16816.F32 R28, R60.reuse, R70, R28 ;  /* 0x000000463c1c723c */ /* 0x040fec000000181c */
[C---:B------:R-:W-:Y:S01]  /*9bc0*/  HMMA.16816.F32 R40, R60.reuse, R42, R16 ;  /* 0x0000002a3c28723c */ /* 0x040fe20000001810 */
[----:B------:R-:W2:Y:S05]  /*9bd0*/  LDSM.16.MT88.4 R16, [R190+0x9800] ;  /* 0x00980000be10783b */ /* 0x000eaa0000004200 */
[----:B------:R-:W-:Y:S01]  /*9be0*/  HMMA.16816.F32 R60, R60, R26, R12 ;  /* 0x0000001a3c3c723c */ /* 0x000fe2000000180c */
[----:B------:R-:W3:Y:S01]  /*9bf0*/  LDSM.16.MT88.4 R12, [R188+0xa800] ;  /* 0x00a80000bc0c783b */ /* 0x000ee20000004200 */
[----:B------:R-:W-:Y:S01]  /*9c00*/  IMAD.MOV.U32 R157, RZ, RZ, R159 ;  /* 0x000000ffff9d7224 */ /* 0x000fe200078e009f */
[----:B------:R-:W-:Y:S01]  /*9c10*/  LOP3.LUT R11, R2, R167, RZ, 0xc0, !PT ;  /* 0x000000a7020b7212 */ /* 0x000fe200078ec0ff */
[----:B------:R-:W-:-:S02]  /*9c20*/  IMAD.MOV.U32 R159, RZ, RZ, R156 ;  /* 0x000000ffff9f7224 */ /* 0x000fc400078e009c */
[----:B------:R-:W-:Y:S02]  /*9c30*/  IMAD.MOV.U32 R156, RZ, RZ, R132 ;  /* 0x000000ffff9c7224 */ /* 0x000fe400078e0084 */
[----:B------:R-:W-:Y:S01]  /*9c40*/  IMAD.MOV.U32 R2, RZ, RZ, R164 ;  /* 0x000000ffff027224 */ /* 0x000fe200078e00a4 */
[----:B------:R-:W-:Y:S01]  /*9c50*/  LOP3.LUT R127, R3, R161, RZ, 0xc0, !PT ;  /* 0x000000a1037f7212 */ /* 0x000fe200078ec0ff */
[----:B------:R-:W-:Y:S02]  /*9c60*/  IMAD.MOV.U32 R115, RZ, RZ, R113 ;  /* 0x000000ffff737224 */ /* 0x000fe400078e0071 */
[----:B------:R-:W-:Y:S02]  /*9c70*/  IMAD.MOV.U32 R97, RZ, RZ, R162 ;  /* 0x000000ffff617224 */ /* 0x000fe400078e00a2 */
[----:B------:R-:W-:Y:S02]  /*9c80*/  IMAD.MOV.U32 R0, RZ, RZ, R68 ;  /* 0x000000ffff007224 */ /* 0x000fe400078e0044 */
[----:B------:R-:W-:Y:S01]  /*9c90*/  IMAD.MOV.U32 R96, RZ, RZ, R69 ;  /* 0x000000ffff607224 */ /* 0x000fe200078e0045 */
[----:B------:R-:W-:Y:S01]  /*9ca0*/  STG.E.U16 desc[UR22][R38.64+0x10], R226 ;  /* 0x000010e226007986 */ /* 0x000fe2000c101516 */
[----:B-1----:R-:W-:Y:S01]  /*9cb0*/  HMMA.16816.F32 R164, R4, R22, R92 ;  /* 0x0000001604a4723c */ /* 0x002fe2000000185c */
[----:B------:R-:W-:-:S02]  /*9cc0*/  IMAD.MOV.U32 R99, RZ, RZ, R24 ;  /* 0x000000ffff637224 */ /* 0x000fc400078e0018 */
[----:B------:R-:W-:Y:S01]  /*9cd0*/  IMAD.MOV.U32 R114, RZ, RZ, R25 ;  /* 0x000000ffff727224 */ /* 0x000fe200078e0019 */
[----:B------:R-:W-:Y:S01]  /*9ce0*/  STG.E.U16 desc[UR22][R38.64+0x12], R225 ;  /* 0x000012e126007986 */ /* 0x000fe2000c101516 */
[----:B------:R-:W-:Y:S01]  /*9cf0*/  IMAD.MOV.U32 R113, RZ, RZ, R160 ;  /* 0x000000ffff717224 */ /* 0x000fe200078e00a0 */
[----:B------:R-:W-:Y:S01]  /*9d00*/  HMMA.16816.F32 R24, R8, R22, R72 ;  /* 0x000000160818723c */ /* 0x000fe20000001848 */
[----:B------:R-:W-:Y:S01]  /*9d10*/  IMAD.MOV.U32 R94, RZ, RZ, R53 ;  /* 0x000000ffff5e7224 */ /* 0x000fe200078e0035 */
[----:B------:R1:W5:Y:S01]  /*9d20*/  LDL.LU R132, [R1+0x1c0] ;  /* 0x0001c00001847983 */ /* 0x0003620000300800 */
[----:B------:R-:W-:-:S03]  /*9d30*/  IMAD.MOV.U32 R95, RZ, RZ, R52 ;  /* 0x000000ffff5f7224 */ /* 0x000fc600078e0034 */
[----:B------:R-:W-:Y:S06]  /*9d40*/  HMMA.16816.F32 R152, R8, R20, R152 ;  /* 0x000000140898723c */ /* 0x000fec0000001898 */
[----:B--2---:R-:W-:Y:S06]  /*9d50*/  HMMA.16816.F32 R160, R4, R16, R156 ;  /* 0x0000001004a0723c */ /* 0x004fec000000189c */
[----:B------:R-:W-:Y:S06]  /*9d60*/  HMMA.16816.F32 R52, R8, R18, R48 ;  /* 0x000000120834723c */ /* 0x000fec0000001830 */
[----:B------:R-:W-:Y:S01]  /*9d70*/  HMMA.16816.F32 R168, R4, R20, R168 ;  /* 0x0000001404a8723c */ /* 0x000fe200000018a8 */
[----:B------:R-:W2:Y:S05]  /*9d80*/  LDSM.16.MT88.4 R20, [R190+0xa800] ;  /* 0x00a80000be14783b */ /* 0x000eaa0000004200 */
[----:B------:R-:W-:Y:S06]  /*9d90*/  HMMA.16816.F32 R144, R8, R16, R144 ;  /* 0x000000100890723c */ /* 0x000fec0000001890 */
[----:B------:R-:W-:Y:S01]  /*9da0*/  HMMA.16816.F32 R156, R4, R18, R80 ;  /* 0x00000012049c723c */ /* 0x000fe20000001850 */
[----:B------:R-:W4:Y:S05]  /*9db0*/  LDSM.16.MT88.4 R16, [R188+0xb800] ;  /* 0x00b80000bc10783b */ /* 0x000f2a0000004200 */
[-C--:B---3--:R-:W-:Y:S06]  /*9dc0*/  HMMA.16816.F32 R64, R8, R12.reuse, R104 ;  /* 0x0000000c0840723c */ /* 0x088fec0000001868 */
[C---:B------:R-:W-:Y:S06]  /*9dd0*/  HMMA.16816.F32 R68, R4.reuse, R12, R116 ;  /* 0x0000000c0444723c */ /* 0x040fec0000001874 */
[-C--:B------:R-:W-:Y:S01]  /*9de0*/  HMMA.16816.F32 R72, R4, R14.reuse, R76 ;  /* 0x0000000e0448723c */ /* 0x080fe2000000184c */
[----:B------:R-:W-:Y:S01]  /*9df0*/  IMAD.MOV.U32 R98, RZ, RZ, R101 ;  /* 0x000000ffff627224 */ /* 0x000fe200078e0065 */
[----:B------:R-:W-:Y:S04]  /*9e00*/  LDSM.16.MT88.4 R76, [R188+0xac00] ;  /* 0x00ac0000bc4c783b */ /* 0x000fe80000004200 */
[----:B------:R-:W-:Y:S01]  /*9e10*/  HMMA.16816.F32 R48, R8, R14, R88 ;  /* 0x0000000e0830723c */ /* 0x000fe20000001858 */
[----:B------:R-:W3:Y:S01]  /*9e20*/  LDSM.16.MT88.4 R12, [R190+0xb800] ;  /* 0x00b80000be0c783b */ /* 0x000ee20000004200 */
[----:B------:R-:W-:-:S02]  /*9e30*/  IMAD.MOV.U32 R3, RZ, RZ, R33 ;  /* 0x000000ffff037224 */ /* 0x000fc400078e0021 */
[----:B------:R-:W-:Y:S02]  /*9e40*/  IMAD.MOV.U32 R92, RZ, RZ, R85 ;  /* 0x000000ffff5c7224 */ /* 0x000fe400078e0055 */
[----:B------:R-:W-:Y:S01]  /*9e50*/  IMAD.MOV.U32 R93, RZ, RZ, R84 ;  /* 0x000000ffff5d7224 */ /* 0x000fe200078e0054 */
[C---:B--2---:R-:W-:Y:S01]  /*9e60*/  HMMA.16816.F32 R88, R4.reuse, R22, R140 ;  /* 0x000000160458723c */ /* 0x044fe2000000188c */
[----:B------:R-:W-:Y:S05]  /*9e70*/  LDSM.16.MT88.4 R140, [R190+0x9c00] ;  /* 0x009c0000be8c783b */ /* 0x000fea0000004200 */
[C---:B------:R-:W-:Y:S06]  /*9e80*/  HMMA.16816.F32 R84, R4.reuse, R20, R240 ;  /* 0x000000140454723c */ /* 0x040fec00000018f0 */
[C---:B----4-:R-:W-:Y:S06]  /*9e90*/  HMMA.16816.F32 R100, R4.reuse, R16, R216 ;  /* 0x000000100464723c */ /* 0x050fec00000018d8 */
[----:B------:R-:W-:Y:S01]  /*9ea0*/  HMMA.16816.F32 R104, R4, R18, R136 ;  /* 0x000000120468723c */ /* 0x000fe20000001888 */
[----:B------:R-:W-:-:S05]  /*9eb0*/  IMAD.MOV.U32 R218, RZ, RZ, R2 ;  /* 0x000000ffffda7224 */ /* 0x000fca00078e0002 */
[C---:B---3--:R-:W-:Y:S06]  /*9ec0*/  HMMA.16816.F32 R116, R4.reuse, R12, R148 ;  /* 0x0000000c0474723c */ /* 0x048fec0000001894 */
[----:B------:R-:W-:Y:S01]  /*9ed0*/  HMMA.16816.F32 R32, R4, R14, R108 ;  /* 0x0000000e0420723c */ /* 0x000fe2000000186c */
[----:B------:R-:W2:Y:S01]  /*9ee0*/  LDSM.16.MT88.4 R4, [R190+0xbc00] ;  /* 0x00bc0000be04783b */ /* 0x000ea20000004200 */
[----:B------:R-:W-:Y:S02]  /*9ef0*/  IMAD.MOV.U32 R241, RZ, RZ, R114 ;  /* 0x000000fffff17224 */ /* 0x000fe400078e0072 */
[----:B------:R-:W-:Y:S01]  /*9f00*/  IMAD.MOV.U32 R240, RZ, RZ, R115 ;  /* 0x000000fffff07224 */ /* 0x000fe200078e0073 */
[----:B------:R-:W3:Y:S01]  /*9f10*/  LDSM.16.MT88.4 R148, [R188+0x9c00] ;  /* 0x009c0000bc94783b */ /* 0x000ee20000004200 */
[----:B------:R-:W-:-:S02]  /*9f20*/  IMAD.MOV.U32 R2, RZ, RZ, R113 ;  /* 0x000000ffff027224 */ /* 0x000fc400078e0071 */
[----:B------:R-:W-:Y:S01]  /*9f30*/  IMAD.MOV.U32 R216, RZ, RZ, R112 ;  /* 0x000000ffffd87224 */ /* 0x000fe200078e0070 */
[C---:B------:R-:W-:Y:S01]  /*9f40*/  HMMA.16816.F32 R80, R8.reuse, R20, R92 ;  /* 0x000000140850723c */ /* 0x040fe2000000185c */
[----:B------:R-:W4:Y:S04]  /*9f50*/  LDSM.16.MT88.4 R92, [R190+0xac00] ;  /* 0x00ac0000be5c783b */ /* 0x000f280000004200 */
[----:B------:R-:W1:Y:S01]  /*9f60*/  LDSM.16.MT88.4 R108, [R188+0xbc00] ;  /* 0x00bc0000bc6c783b */ /* 0x000e620000004200 */
[----:B------:R-:W-:Y:S03]  /*9f70*/  HMMA.16816.F32 R112, R8, R12, R220 ;  /* 0x0000000c0870723c */ /* 0x000fe600000018dc */
[----:B------:R3:W-:Y:S04]  /*9f80*/  STG.E.U16 desc[UR22][R36.64+0x20], R236 ;  /* 0x000020ec24007986 */ /* 0x0007e8000c101516 */
[----:B------:R-:W-:Y:S04]  /*9f90*/  STG.E.U16 desc[UR22][R36.64+0x22], R235 ;  /* 0x000022eb24007986 */ /* 0x000fe8000c101516 */
[----:B------:R-:W-:Y:S04]  /*9fa0*/  STG.E.U16 desc[UR22][R46.64+0x20], R231 ;  /* 0x000020e72e007986 */ /* 0x000fe8000c101516 */
[----:B------:R4:W-:Y:S04]  /*9fb0*/  STG.E.U16 desc[UR22][R46.64+0x22], R234 ;  /* 0x000022ea2e007986 */ /* 0x0009e8000c101516 */
[----:B------:R1:W-:Y:S04]  /*9fc0*/  STG.E.U16 desc[UR22][R44.64+0x20], R212 ;  /* 0x000020d42c007986 */ /* 0x0003e8000c101516 */
[----:B------:R1:W-:Y:S01]  /*9fd0*/  STG.E.U16 desc[UR22][R44.64+0x22], R211 ;  /* 0x000022d32c007986 */ /* 0x0003e2000c101516 */
[----:B------:R-:W-:-:S03]  /*9fe0*/  IMAD.MOV.U32 R217, RZ, RZ, R0 ;  /* 0x000000ffffd97224 */ /* 0x000fc600078e0000 */
[----:B------:R1:W-:Y:S04]  /*9ff0*/  STG.E.U16 desc[UR22][R38.64+0x20], R210 ;  /* 0x000020d226007986 */ /* 0x0003e8000c101516 */
[----:B------:R1:W-:Y:S04]  /*a000*/  STG.E.U16 desc[UR22][R38.64+0x22], R209 ;  /* 0x000022d126007986 */ /* 0x0003e8000c101516 */
[----:B------:R1:W-:Y:S04]  /*a010*/  STG.E.U16 desc[UR22][R36.64+0x30], R230 ;  /* 0x000030e624007986 */ /* 0x0003e8000c101516 */
[----:B------:R1:W-:Y:S01]  /*a020*/  STG.E.U16 desc[UR22][R36.64+0x32], R229 ;  /* 0x000032e524007986 */ /* 0x0003e2000c101516 */
[----:B------:R-:W-:-:S03]  /*a030*/  IMAD.MOV.U32 R219, RZ, RZ, R3 ;  /* 0x000000ffffdb7224 */ /* 0x000fc600078e0003 */
[----:B------:R1:W-:Y:S04]  /*a040*/  STG.E.U16 desc[UR22][R46.64+0x30], R227 ;  /* 0x000030e32e007986 */ /* 0x0003e8000c101516 */
[----:B------:R1:W-:Y:S01]  /*a050*/  STG.E.U16 desc[UR22][R46.64+0x32], R228 ;  /* 0x000032e42e007986 */ /* 0x0003e2000c101516 */
[----:B------:R-:W-:-:S03]  /*a060*/  IMAD.MOV.U32 R3, RZ, RZ, R96 ;  /* 0x000000ffff037224 */ /* 0x000fc600078e0060 */
[----:B------:R1:W-:Y:S01]  /*a070*/  STG.E.U16 desc[UR22][R44.64+0x30], R224 ;  /* 0x000030e02c007986 */ /* 0x0003e2000c101516 */
[-C--:B--2---:R-:W-:Y:S03]  /*a080*/  HMMA.16816.F32 R116, R120, R4.reuse, R116 ;  /* 0x000000047874723c */ /* 0x084fe60000001874 */
[----:B------:R2:W-:Y:S04]  /*a090*/  STG.E.U16 desc[UR22][R44.64+0x32], R215 ;  /* 0x000032d72c007986 */ /* 0x0005e8000c101516 */
[----:B------:R2:W-:Y:S01]  /*a0a0*/  STG.E.U16 desc[UR22][R38.64+0x30], R214 ;  /* 0x000030d626007986 */ /* 0x0005e2000c101516 */
[----:B------:R-:W-:Y:S03]  /*a0b0*/  HMMA.16816.F32 R112, R124, R4, R112 ;  /* 0x000000047c70723c */ /* 0x000fe60000001870 */
[----:B------:R2:W-:Y:S04]  /*a0c0*/  STG.E.U16 desc[UR22][R38.64+0x32], R213 ;  /* 0x000032d526007986 */ /* 0x0005e8000c101516 */
[----:B------:R2:W-:Y:S01]  /*a0d0*/  STG.E.U16 desc[UR22][R36.64+0x40], R208 ;  /* 0x000040d024007986 */ /* 0x0005e2000c101516 */
[----:B------:R-:W-:-:S03]  /*a0e0*/  FADD.FTZ R5, R218, R217 ;  /* 0x000000d9da057221 */ /* 0x000fc60000010000 */
[----:B------:R2:W-:Y:S01]  /*a0f0*/  STG.E.U16 desc[UR22][R36.64+0x42], R207 ;  /* 0x000042cf24007986 */ /* 0x0005e2000c101516 */
[----:B------:R-:W-:-:S03]  /*a100*/  FADD.FTZ R2, R2, R216 ;  /* 0x000000d802027221 */ /* 0x000fc60000010000 */
[----:B------:R2:W-:Y:S04]  /*a110*/  STG.E.U16 desc[UR22][R46.64+0x40], R205 ;  /* 0x000040cd2e007986 */ /* 0x0005e8000c101516 */
[----:B------:R2:W-:Y:S01]  /*a120*/  STG.E.U16 desc[UR22][R46.64+0x42], R206 ;  /* 0x000042ce2e007986 */ /* 0x0005e2000c101516 */
[----:B------:R-:W-:-:S03]  /*a130*/  IMAD.MOV.U32 R243, RZ, RZ, R98 ;  /* 0x000000fffff37224 */ /* 0x000fc600078e0062 */
[----:B------:R2:W-:Y:S01]  /*a140*/  STG.E.U16 desc[UR22][R44.64+0x40], R185 ;  /* 0x000040b92c007986 */ /* 0x0005e2000c101516 */
[----:B------:R-:W-:-:S03]  /*a150*/  IMAD.MOV.U32 R242, RZ, RZ, R99 ;  /* 0x000000fffff27224 */ /* 0x000fc600078e0063 */
[----:B------:R2:W-:Y:S01]  /*a160*/  STG.E.U16 desc[UR22][R44.64+0x42], R184 ;  /* 0x000042b82c007986 */ /* 0x0005e2000c101516 */
[----:B------:R-:W-:Y:S02]  /*a170*/  IMAD.MOV.U32 R0, RZ, RZ, R97 ;  /* 0x000000ffff007224 */ /* 0x000fe400078e0061 */
[----:B------:R-:W-:Y:S01]  /*a180*/  FADD.FTZ R3, R249, R3 ;  /* 0x00000003f9037221 */ /* 0x000fe20000010000 */
[----:B------:R2:W-:Y:S01]  /*a190*/  STG.E.U16 desc[UR22][R38.64+0x40], R183 ;  /* 0x000040b726007986 */ /* 0x0005e2000c101516 */
[----:B------:R-:W-:Y:S03]  /*a1a0*/  HMMA.16816.F32 R96, R8, R16, R244 ;  /* 0x000000100860723c */ /* 0x000fe600000018f4 */
[----:B------:R2:W-:Y:S01]  /*a1b0*/  STG.E.U16 desc[UR22][R38.64+0x42], R182 ;  /* 0x000042b626007986 */ /* 0x0005e2000c101516 */
[----:B------:R-:W-:-:S03]  /*a1c0*/  FADD.FTZ R5, R240, R5 ;  /* 0x00000005f0057221 */ /* 0x000fc60000010000 */
        /* <DEDUP_REMOVED lines=12> */
[----:B------:R2:W-:Y:S04]  /*a290*/  STG.E.U16 desc[UR22][R38.64+0x50], R179 ;  /* 0x000050b326007986 */ /* 0x0005e8000c101516 */
        /* <DEDUP_REMOVED lines=17> */
[----:B------:R2:W-:Y:S01]  /*a3b0*/  STL [R1+0x6c], R3 ;  /* 0x00006c0301007387 */ /* 0x0005e20000100800 */
[----:B------:R-:W-:Y:S01]  /*a3c0*/  FADD.FTZ R0, R251, R0 ;  /* 0x00000000fb007221 */ /* 0x000fe20000010000 */
[-C--:B---3--:R-:W-:Y:S03]  /*a3d0*/  HMMA.16816.F32 R152, R124, R148.reuse, R152 ;  /* 0x000000947c98723c */ /* 0x088fe60000001898 */
[----:B------:R-:W-:Y:S01]  /*a3e0*/  FADD.FTZ R0, R252, R0 ;  /* 0x00000000fc007221 */ /* 0x000fe20000010000 */
[----:B------:R-:W-:Y:S01]  /*a3f0*/  FADD.FTZ R4, R241, R4 ;  /* 0x00000004f1047221 */ /* 0x000fe20000010000 */
[----:B------:R-:W-:Y:S01]  /*a400*/  IADD3 R236, P1, R36, -0x80, RZ ;  /* 0xffffff8024ec7810 */ /* 0x000fe20007f3e0ff */
[----:B------:R-:W-:Y:S01]  /*a410*/  HMMA.16816.F32 R168, R120, R148, R168 ;  /* 0x0000009478a8723c */ /* 0x000fe200000018a8 */
[----:B------:R-:W-:Y:S01]  /*a420*/  FADD.FTZ R0, R250, R0 ;  /* 0x00000000fa007221 */ /* 0x000fe20000010000 */
[----:B------:R-:W-:-:S04]  /*a430*/  FADD.FTZ R2, R237, R2 ;  /* 0x00000002ed027221 */ /* 0x000fc80000010000 */
[----:B------:R-:W-:Y:S01]  /*a440*/  HMMA.16816.F32 R164, R120, R150, R164 ;  /* 0x0000009678a4723c */ /* 0x000fe200000018a4 */
[----:B----4-:R-:W-:-:S05]  /*a450*/  FADD.FTZ R234, R243, R4 ;  /* 0x00000004f3ea7221 */ /* 0x010fca0000010000 */
[----:B------:R-:W-:Y:S01]  /*a460*/  HMMA.16816.F32 R160, R120, R140, R160 ;  /* 0x0000008c78a0723c */ /* 0x000fe200000018a0 */
[----:B------:R-:W-:-:S05]  /*a470*/  FADD.FTZ R237, R239, R0 ;  /* 0x00000000efed7221 */ /* 0x000fca0000010000 */
[----:B------:R-:W-:Y:S01]  /*a480*/  HMMA.16816.F32 R156, R120, R142, R156 ;  /* 0x0000008e789c723c */ /* 0x000fe2000000189c */
[----:B------:R-:W-:-:S05]  /*a490*/  FADD.FTZ R240, R238, R2 ;  /* 0x00000002eef07221 */ /* 0x000fca0000010000 */
[----:B------:R-:W-:Y:S01]  /*a4a0*/  HMMA.16816.F32 R68, R120, R76, R68 ;  /* 0x0000004c7844723c */ /* 0x000fe20000001844 */
[----:B------:R-:W-:-:S05]  /*a4b0*/  IADD3.X R235, R37, -0x1, RZ, P1, !PT ;  /* 0xffffffff25eb7810 */ /* 0x000fca0000ffe4ff */
[C---:B------:R-:W-:Y:S06]  /*a4c0*/  HMMA.16816.F32 R72, R120.reuse, R78, R72 ;  /* 0x0000004e7848723c */ /* 0x040fec0000001848 */
[C---:B------:R-:W-:Y:S06]  /*a4d0*/  HMMA.16816.F32 R84, R120.reuse, R92, R84 ;  /* 0x0000005c7854723c */ /* 0x040fec0000001854 */
[C---:B------:R-:W-:Y:S06]  /*a4e0*/  HMMA.16816.F32 R88, R120.reuse, R94, R88 ;  /* 0x0000005e7858723c */ /* 0x040fec0000001858 */
[C---:B-1----:R-:W-:Y:S06]  /*a4f0*/  HMMA.16816.F32 R100, R120.reuse, R108, R100 ;  /* 0x0000006c7864723c */ /* 0x042fec0000001864 */
        /* <DEDUP_REMOVED lines=13> */
[----:B--2---:R-:W-:-:S15]  /*a5d0*/  @!P0 BRA `(.L_x_563) ;  /* 0x00000130007c8947 */ /* 0x004fde0003800000 */
[----:B------:R-:W2:Y:S01]  /*a5e0*/  LDL R219, [R1+0xfc] ;  /* 0x0000fc0001db7983 */ /* 0x000ea20000100800 */
[----:B------:R-:W-:-:S03]  /*a5f0*/  ULDC UR4, c[0x0][0x2d0] ;  /* 0x0000b40000047ab9 */ /* 0x000fc60000000800 */
[----:B------:R-:W3:Y:S04]  /*a600*/  LDL R241, [R1+0x128] ;  /* 0x0001280001f17983 */ /* 0x000ee80000100800 */
[----:B------:R-:W4:Y:S01]  /*a610*/  LDL.64 R242, [R1+0x1a0] ;  /* 0x0001a00001f27983 */ /* 0x000f220000100a00 */
[----:B-----5:R-:W-:Y:S01]  /*a620*/  ISETP.GE.AND P5, PT, R132, UR4, PT ;  /* 0x0000000484007c0c */ /* 0x020fe2000bfa6270 */
[----:B------:R-:W-:Y:S01]  /*a630*/  UIADD3 UR42, UR18, -0x2, URZ ;  /* 0xfffffffe122a7890 */ /* 0x000fe2000fffe03f */
[----:B------:R-:W-:-:S04]  /*a640*/  DEPBAR.LE SB0, 0x0 ;  /* 0x000080000000791a */ /* 0x000fc80000000000 */
[----:B------:R-:W-:Y:S01]  /*a650*/  BAR.SYNC.DEFER_BLOCKING 0x0 ;  /* 0x0000000000007b1d */ /* 0x000fe20000010000 */
[----:B------:R-:W-:Y:S01]  /*a660*/  UIMAD UR6, UR24, UR42, URZ ;  /* 0x0000002a180672a4 */ /* 0x000fe2000f8e023f */
[----:B------:R-:W-:Y:S01]  /*a670*/  IMAD.U32 R2, RZ, RZ, UR42 ;  /* 0x0000002aff027e24 */ /* 0x000fe2000f8e00ff */
[----:B------:R-:W-:-:S05]  /*a680*/  UISETP.GE.AND UP0, UPT, UR18, 0x3, UPT ;  /* 0x000000031200788c */ /* 0x000fca000bf06270 */
[----:B------:R-:W1:Y:S08]  /*a690*/  @!P5 LDC.64 R4, c[0x0][0x220] ;  /* 0x00008800ff04db82 */ /* 0x000e700000000a00 */
[----:B------:R-:W1:Y:S01]  /*a6a0*/  @!P5 LDC.64 R6, c[0x0][0x220] ;  /* 0x00008800ff06db82 */ /* 0x000e620000000a00 */
[----:B------:R-:W-:Y:S04]  /*a6b0*/  @P5 STS [R195+0x9000], RZ ;  /* 0x009000ffc3005388 */ /* 0x000fe80000000800 */
[----:B------:R-:W-:Y:S04]  /*a6c0*/  @P5 STS [R195+0x9004], RZ ;  /* 0x009004ffc3005388 */ /* 0x000fe80000000800 */
[----:B------:R-:W-:Y:S01]  /*a6d0*/  @P5 STS.64 [R195+0x9008], RZ ;  /* 0x009008ffc3005388 */ /* 0x000fe20000000a00 */
[----:B--2---:R-:W-:-:S02]  /*a6e0*/  ISETP.GE.AND P4, PT, R219, UR4, PT ;  /* 0x00000004db007c0c */ /* 0x004fc4000bf86270 */
[----:B---3--:R-:W-:Y:S01]  /*a6f0*/  ISETP.GE.AND P3, PT, R241, UR4, PT ;  /* 0x00000004f1007c0c */ /* 0x008fe2000bf66270 */
[----:B------:R-:W-:Y:S01]  /*a700*/  USHF.R.S32.HI UR4, URZ, 0x1f, UR42 ;  /* 0x0000001f3f047899 */ /* 0x000fe2000801142a */
[----:B----4-:R-:W-:-:S03]  /*a710*/  IMAD.WIDE.U32 R2, R2, UR32, R242 ;  /* 0x0000002002027c25 */ /* 0x010fc6000f8e00f2 */
[----:B------:R-:W-:-:S06]  /*a720*/  UIMAD UR4, UR4, UR32, UR6 ;  /* 0x00000020040472a4 */ /* 0x000fcc000f8e0206 */
[----:B------:R-:W2:Y:S01]  /*a730*/  @!P4 LDC.64 R10, c[0x0][0x220] ;  /* 0x00008800ff0acb82 */ /* 0x000ea20000000a00 */
[C---:B-1----:R-:W-:Y:S01]  /*a740*/  @!P5 LEA R4, P0, R2.reuse, R4, 0x1 ;  /* 0x000000040204d211 */ /* 0x042fe200078008ff */
[----:B------:R-:W-:Y:S01]  /*a750*/  VIADD R3, R3, UR4 ;  /* 0x0000000403037c36 */ /* 0x000fe20008000000 */
[----:B------:R-:W-:-:S04]  /*a760*/  IADD3 R0, P2, R2, UR20, RZ ;  /* 0x0000001402007c10 */ /* 0x000fc8000ff5e0ff */
[C---:B------:R-:W-:Y:S01]  /*a770*/  @!P5 LEA.HI.X R5, R2.reuse, R5, R3, 0x1, P0 ;  /* 0x000000050205d211 */ /* 0x040fe200000f0c03 */
[----:B------:R-:W1:Y:S04]  /*a780*/  @!P3 LDC.64 R8, c[0x0][0x220] ;  /* 0x00008800ff08bb82 */ /* 0x000e680000000a00 */
[----:B------:R-:W-:Y:S01]  /*a790*/  @!PT LDS RZ, [RZ] ;  /* 0x00000000fffff984 */ /* 0x000fe20000000800 */
[----:B------:R-:W-:Y:S01]  /*a7a0*/  @!PT LDS RZ, [RZ] ;  /* 0x00000000fffff984 */ /* 0x000fe20000000800 */
[----:B------:R-:W-:Y:S01]  /*a7b0*/  @!PT LDS RZ, [RZ] ;  /* 0x00000000fffff984 */ /* 0x000fe20000000800 */
[----:B------:R3:W-:Y:S04]  /*a7c0*/  @!P5 LDGSTS.E.BYPASS.LTC128B.128 [R195+0x9000], desc[UR22][R4.64] ;  /* 0x0900000004c3dfae */ /* 0x0007e8000b901d56 */
[----:B------:R-:W3:Y:S01]  /*a7d0*/  @!P4 LDC.64 R12, c[0x0][0x220] ;  /* 0x00008800ff0ccb82 */ /* 0x000ee20000000a00 */
[----:B------:R-:W-:Y:S07]  /*a7e0*/  @P4 STS.128 [R195+0xa000], RZ ;  /* 0x00a000ffc3004388 */ /* 0x000fee0000000c00 */
[----:B------:R-:W4:Y:S01]  /*a7f0*/  @!P3 LDC.64 R14, c[0x0][0x220] ;  /* 0x00008800ff0ebb82 */ /* 0x000f220000000a00 */
[----:B--2---:R-:W-:-:S04]  /*a800*/  @!P4 LEA R10, P1, R2, R10, 0x1 ;  /* 0x0000000a020ac211 */ /* 0x004fc800078208ff */
[C---:B------:R-:W-:Y:S02]  /*a810*/  @!P4 LEA.HI.X R11, R2.reuse, R11, R3, 0x1, P1 ;  /* 0x0000000b020bc211 */ /* 0x040fe400008f0c03 */
[----:B-1----:R-:W-:-:S03]  /*a820*/  @!P3 LEA R8, P0, R2, R8, 0x1 ;  /* 0x000000080208b211 */ /* 0x002fc600078008ff */
[----:B------:R-:W-:Y:S01]  /*a830*/  @!PT LDS RZ, [RZ] ;  /* 0x00000000fffff984 */ /* 0x000fe20000000800 */
[----:B------:R-:W-:Y:S01]  /*a840*/  @!PT LDS RZ, [RZ] ;  /* 0x00000000fffff984 */ /* 0x000fe20000000800 */
[----:B------:R-:W-:Y:S01]  /*a850*/  @!PT LDS RZ, [RZ] ;  /* 0x00000000fffff984 */ /* 0x000fe20000000800 */
[----:B------:R-:W-:Y:S01]  /*a860*/  @!P4 LDGSTS.E.BYPASS.LTC128B.128 [R195+0xa000], desc[UR22][R10.64+0x40] ;  /* 0x0a0000400ac3cfae */ /* 0x000fe2000b901d56 */
[----:B------:R-:W-:Y:S02]  /*a870*/  @!P3 LEA.HI.X R9, R2, R9, R3, 0x1, P0 ;  /* 0x000000090209b211 */ /* 0x000fe400000f0c03 */
[----:B------:R-:W-:Y:S01]  /*a880*/  IADD3.X R3, R3, UR16, RZ, P2, !PT ;  /* 0x0000001003037c10 */ /* 0x000fe200097fe4ff */
[----:B------:R-:W-:Y:S01]  /*a890*/  @P3 STS.128 [R195+0xb000], RZ ;  /* 0x00b000ffc3003388 */ /* 0x000fe20000000c00 */
[C---:B------:R-:W-:Y:S02]  /*a8a0*/  @!P5 LEA R6, P2, R0.reuse, R6, 0x1 ;  /* 0x000000060006d211 */ /* 0x040fe400078408ff */
[C---:B---3--:R-:W-:Y:S01]  /*a8b0*/  @!P4 LEA R4, P1, R0.reuse, R12, 0x1 ;  /* 0x0000000c0004c211 */ /* 0x048fe200078208ff */
[----:B------:R-:W-:Y:S01]  /*a8c0*/  @!PT LDS RZ, [RZ] ;  /* 0x00000000fffff984 */ /* 0x000fe20000000800 */
[----:B------:R-:W-:Y:S01]  /*a8d0*/  @!PT LDS RZ, [RZ] ;  /* 0x00000000fffff984 */ /* 0x000fe20000000800 */
[----:B------:R-:W-:Y:S01]  /*a8e0*/  @!PT LDS RZ, [RZ] ;  /* 0x00000000fffff984 */ /* 0x000fe20000000800 */
[----:B------:R1:W-:Y:S01]  /*a8f0*/  @!P3 LDGSTS.E.BYPASS.LTC128B.128 [R195+0xb000], desc[UR22][R8.64+0x80] ;  /* 0x0b00008008c3bfae */ /* 0x0003e2000b901d56 */
[C-C-:B------:R-:W-:Y:S02]  /*a900*/  @!P5 LEA.HI.X R7, R0.reuse, R7, R3.reuse, 0x1, P2 ;  /* 0x000000070007d211 */ /* 0x140fe400010f0c03 */
[C---:B------:R-:W-:Y:S01]  /*a910*/  @!P4 LEA.HI.X R5, R0.reuse, R13, R3, 0x1, P1 ;  /* 0x0000000d0005c211 */ /* 0x040fe200008f0c03 */
[----:B------:R-:W-:Y:S01]  /*a920*/  @P5 STS.128 [R195+0x9800], RZ ;  /* 0x009800ffc3005388 */ /* 0x000fe20000000c00 */
[----:B----4-:R-:W-:-:S03]  /*a930*/  @!P3 LEA R2, P0, R0, R14, 0x1 ;  /* 0x0000000e0002b211 */ /* 0x010fc600078008ff */
[----:B------:R-:W-:Y:S01]  /*a940*/  @!PT LDS RZ, [RZ] ;  /* 0x00000000fffff984 */ /* 0x000fe20000000800 */
[----:B------:R-:W-:Y:S01]  /*a950*/  @!PT LDS RZ, [RZ] ;  /* 0x00000000fffff984 */ /* 0x000fe20000000800 */
[----:B------:R-:W-:Y:S01]  /*a960*/  @!PT LDS RZ, [RZ] ;  /* 0x00000000fffff984 */ /* 0x000fe20000000800 */
[----:B------:R-:W-:Y:S01]  /*a970*/  @!P5 LDGSTS.E.BYPASS.LTC128B.128 [R195+0x9800], desc[UR22][R6.64] ;  /* 0x0980000006c3dfae */ /* 0x000fe2000b901d56 */
[----:B------:R-:W-:Y:S02]  /*a980*/  @!P3 LEA.HI.X R3, R0, R15, R3, 0x1, P0 ;  /* 0x0000000f0003b211 */ /* 0x000fe400000f0c03 */
[----:B------:R-:W-:Y:S01]  /*a990*/  PLOP3.LUT P0, PT, PT, PT, UP0, 0x40, 0x0 ;  /* 0x000000000000781c */ /* 0x000fe20003f0e808 */
        /* <DEDUP_REMOVED lines=10> */
[----:B------:R-:W-:Y:S04]  /*aa40*/  LDSM.16.M88.4 R52, [R189+0x6000] ;  /* 0x00600000bd34783b */ /* 0x000fe80000000200 */
[----:B-1----:R-:W1:Y:S04]  /*aa50*/  LDSM.16.M88.4 R8, [R192+0x1000] ;  /* 0x00100000c008783b */ /* 0x002e680000000200 */
[----:B------:R-:W4:Y:S04]  /*aa60*/  LDSM.16.M88.4 R48, [R189+0x6400] ;  /* 0x00640000bd30783b */ /* 0x000f280000000200 */
[----:B------:R-:W3:Y:S04]  /*aa70*/  LDSM.16.M88.4 R40, [R189+0x6800] ;  /* 0x00680000bd28783b */ /* 0x000ee80000000200 */
[----:B------:R-:W3:Y:S04]  /*aa80*/  LDSM.16.M88.4 R32, [R189+0x6c00] ;  /* 0x006c0000bd20783b */ /* 0x000ee80000000200 */
[----:B------:R-:W-:Y:S04]  /*aa90*/  LDSM.16.M88.4 R28, [R191+0x6000] ;  /* 0x00600000bf1c783b */ /* 0x000fe80000000200 */
[----:B--2---:R-:W2:Y:S04]  /*aaa0*/  LDSM.16.M88.4 R4, [R193+0x1000] ;  /* 0x00100000c104783b */ /* 0x004ea80000000200 */
[----:B------:R-:W2:Y:S04]  /*aab0*/  LDSM.16.M88.4 R24, [R191+0x6400] ;  /* 0x00640000bf18783b */ /* 0x000ea80000000200 */
[----:B------:R-:W2:Y:S04]  /*aac0*/  LDSM.16.M88.4 R20, [R191+0x6800] ;  /* 0x00680000bf14783b */ /* 0x000ea80000000200 */
[----:B------:R-:W2:Y:S04]  /*aad0*/  LDSM.16.M88.4 R60, [R191+0x6c00] ;  /* 0x006c0000bf3c783b */ /* 0x000ea80000000200 */
[----:B------:R-:W2:Y:S01]  /*aae0*/  LDSM.16.M88.4 R12, [R192] ;  /* 0x00000000c00c783b */ /* 0x000ea20000000200 */
[C---:B-1----:R-:W-:Y:S03]  /*aaf0*/  HMMA.16816.F32 R196, R8.reuse, R52, RZ ;  /* 0x0000003408c4723c */ /* 0x042fe600000018ff */
[----:B------:R-:W1:Y:S04]  /*ab00*/  LDSM.16.M88.4 R16, [R193] ;  /* 0x00000000c110783b */ /* 0x000e680000000200 */
[----:B------:R-:W0:Y:S01]  /*ab10*/  LDGDEPBAR ;  /* 0x00000000000079af */ /* 0x000e220000000000 */
[C---:B----4-:R-:W-:Y:S06]  /*ab20*/  HMMA.16816.F32 R180, R8.reuse, R48, RZ ;  /* 0x0000003008b4723c */ /* 0x050fec00000018ff */
[C---:B---3--:R-:W-:Y:S06]  /*ab30*/  HMMA.16816.F32 R172, R8.reuse, R40, RZ ;  /* 0x0000002808ac723c */ /* 0x048fec00000018ff */
[C---:B------:R-:W-:Y:S06]  /*ab40*/  HMMA.16816.F32 R64, R8.reuse, R32, RZ ;  /* 0x000000200840723c */ /* 0x040fec00000018ff */
[C---:B------:R-:W-:Y:S06]  /*ab50*/  HMMA.16816.F32 R184, R8.reuse, R54, RZ ;  /* 0x0000003608b8723c */ /* 0x040fec00000018ff */
[C---:B------:R-:W-:Y:S06]  /*ab60*/  HMMA.16816.F32 R176, R8.reuse, R50, RZ ;  /* 0x0000003208b0723c */ /* 0x040fec00000018ff */
[C---:B------:R-:W-:Y:S06]  /*ab70*/  HMMA.16816.F32 R132, R8.reuse, R42, RZ ;  /* 0x0000002a0884723c */ /* 0x040fec00000018ff */
[----:B------:R-:W-:Y:S06]  /*ab80*/  HMMA.16816.F32 R8, R8, R34, RZ ;  /* 0x000000220808723c */ /* 0x000fec00000018ff */
[C---:B--2---:R-:W-:Y:S06]  /*ab90*/  HMMA.16816.F32 R228, R4.reuse, R28, R196 ;  /* 0x0000001c04e4723c */ /* 0x044fec00000018c4 */
        /* <DEDUP_REMOVED lines=15> */
[----:B------:R-:W-:Y:S05]  /*ac90*/  LDSM.16.M88.4 R12, [R189+0x7800] ;  /* 0x00780000bd0c783b */ /* 0x000fea0000000200 */
[C---:B-1----:R-:W-:Y:S01]  /*aca0*/  HMMA.16816.F32 R180, R16.reuse, R20, R4 ;  /* 0x0000001410b4723c */ /* 0x042fe20000001804 */
[----:B------:R-:W-:Y:S05]  /*acb0*/  LDSM.16.M88.4 R4, [R192+0x3000] ;  /* 0x00300000c004783b */ /* 0x000fea0000000200 */
[C---:B------:R-:W-:Y:S01]  /*acc0*/  HMMA.16816.F32 R40, R16.reuse, R22, R40 ;  /* 0x000000161028723c */ /* 0x040fe20000001828 */
[----:B------:R-:W1:Y:S05]  /*acd0*/  LDSM.16.M88.4 R20, [R189+0x7400] ;  /* 0x00740000bd14783b */ /* 0x000e6a0000000200 */
[C---:B------:R-:W-:Y:S06]  /*ace0*/  HMMA.16816.F32 R196, R16.reuse, R28, R64 ;  /* 0x0000001c10c4723c */ /* 0x040fec0000001840 */
[C---:B------:R-:W-:Y:S01]  /*acf0*/  HMMA.16816.F32 R184, R16.reuse, R24, R8 ;  /* 0x0000001810b8723c */ /* 0x040fe20000001808 */
[----:B------:R-:W-:Y:S05]  /*ad00*/  LDSM.16.M88.4 R8, [R192+0x2000] ;  /* 0x00200000c008783b */ /* 0x000fea0000000200 */
[C---:B------:R-:W-:Y:S01]  /*ad10*/  HMMA.16816.F32 R32, R16.reuse, R30, R52 ;  /* 0x0000001e1020723c */ /* 0x040fe20000001834 */
[----:B------:R-:W2:Y:S05]  /*ad20*/  LDSM.16.M88.4 R28, [R189+0x7c00] ;  /* 0x007c0000bd1c783b */ /* 0x000eaa0000000200 */
[C---:B------:R-:W-:Y:S01]  /*ad30*/  HMMA.16816.F32 R48, R16.reuse, R26, R48 ;  /* 0x0000001a1030723c */ /* 0x040fe20000001830 */
[----:B------:R-:W3:Y:S05]  /*ad40*/  LDSM.16.M88.4 R24, [R189+0x7000] ;  /* 0x00700000bd18783b */ /* 0x000eea0000000200 */
[C---:B------:R-:W-:Y:S06]  /*ad50*/  HMMA.16816.F32 R200, R16.reuse, R60, R132 ;  /* 0x0000003c10c8723c */ /* 0x040fec0000001884 */
[----:B------:R-:W-:Y:S01]  /*ad60*/  HMMA.16816.F32 R176, R16, R62, R176 ;  /* 0x0000003e10b0723c */ /* 0x000fe200000018b0 */
[----:B------:R-:W-:Y:S05]  /*ad70*/  LDSM.16.M88.4 R16, [R191+0x7800] ;  /* 0x00780000bf10783b */ /* 0x000fea0000000200 */
[C---:B-1----:R-:W-:Y:S06]  /*ad80*/  HMMA.16816.F32 R64, R4.reuse, R20, R216 ;  /* 0x000000140440723c */ /* 0x042fec00000018d8 */
[C---:B------:R-:W-:Y:S06]  /*ad90*/  HMMA.16816.F32 R60, R4.reuse, R22, R212 ;  /* 0x00000016043c723c */ /* 0x040fec00000018d4 */
[C---:B------:R-:W-:Y:S06]  /*ada0*/  HMMA.16816.F32 R52, R4.reuse, R12, R204 ;  /* 0x0000000c0434723c */ /* 0x040fec00000018cc */
[C---:B--2---:R-:W-:Y:S06]  /*adb0*/  HMMA.16816.F32 R248, R4.reuse, R28, R248 ;  /* 0x0000001c04f8723c */ /* 0x044fec00000018f8 */
[C---:B---3--:R-:W-:Y:S06]  /*adc0*/  HMMA.16816.F32 R172, R4.reuse, R24, R228 ;  /* 0x0000001804ac723c */ /* 0x048fec00000018e4 */
[C---:B------:R-:W-:Y:S06]  /*add0*/  HMMA.16816.F32 R132, R4.reuse, R26, R220 ;  /* 0x0000001a0484723c */ /* 0x040fec00000018dc */
[C---:B------:R-:W-:Y:S06]  /*ade0*/  HMMA.16816.F32 R208, R4.reuse, R14, R208 ;  /* 0x0000000e04d0723c */ /* 0x040fec00000018d0 */
[----:B------:R-:W-:Y:S01]  /*adf0*/  HMMA.16816.F32 R224, R4, R30, R224 ;  /* 0x0000001e04e0723c */ /* 0x000fe200000018e0 */
[----:B------:R-:W1:Y:S05]  /*ae00*/  LDSM.16.M88.4 R4, [R193+0x3000] ;  /* 0x00300000c104783b */ /* 0x000e6a0000000200 */
[C---:B------:R-:W-:Y:S06]  /*ae10*/  HMMA.16816.F32 R216, R8.reuse, R24, R196 ;  /* 0x0000001808d8723c */ /* 0x040fec00000018c4 */
[C---:B------:R-:W-:Y:S01]  /*ae20*/  HMMA.16816.F32 R212, R8.reuse, R26, R32 ;  /* 0x0000001a08d4723c */ /* 0x040fe20000001820 */
[----:B------:R-:W2:Y:S04]  /*ae30*/  LDSM.16.M88.4 R24, [R191+0x7000] ;  /* 0x00700000bf18783b */ /* 0x000ea80000000200 */
[----:B------:R-:W-:Y:S01]  /*ae40*/  LDSM.16.M88.4 R32, [R191+0x7c00] ;  /* 0x007c0000bf20783b */ /* 0x000fe20000000200 */
[C---:B------:R-:W-:Y:S06]  /*ae50*/  HMMA.16816.F32 R184, R8.reuse, R20, R184 ;  /* 0x0000001408b8723c */ /* 0x040fec00000018b8 */
[C---:B------:R-:W-:Y:S01]  /*ae60*/  HMMA.16816.F32 R48, R8.reuse, R22, R48 ;  /* 0x000000160830723c */ /* 0x040fe20000001830 */
[----:B------:R-:W3:Y:S05]  /*ae70*/  LDSM.16.M88.4 R20, [R191+0x7400] ;  /* 0x00740000bf14783b */ /* 0x000eea0000000200 */
[C---:B------:R-:W-:Y:S06]  /*ae80*/  HMMA.16816.F32 R196, R8.reuse, R12, R180 ;  /* 0x0000000c08c4723c */ /* 0x040fec00000018b4 */
[C---:B------:R-:W-:Y:S01]  /*ae90*/  HMMA.16816.F32 R40, R8.reuse, R14, R40 ;  /* 0x0000000e0828723c */ /* 0x040fe20000001828 */
[----:B------:R-:W4:Y:S05]  /*aea0*/  LDSM.16.M88.4 R12, [R193+0x2000] ;  /* 0x00200000c10c783b */ /* 0x000f2a0000000200 */
[----:B------:R-:W-:Y:S06]  /*aeb0*/  HMMA.16816.F32 R244, R8, R28, R200 ;  /* 0x0000001c08f4723c */ /* 0x000fec00000018c8 */
[C---:B-1----:R-:W-:Y:S06]  /*aec0*/  HMMA.16816.F32 R180, R4.reuse, R16, R52 ;  /* 0x0000001004b4723c */ /* 0x042fec0000001834 */
[C---:B--2---:R-:W-:Y:S06]  /*aed0*/  HMMA.16816.F32 R228, R4.reuse, R24, R172 ;  /* 0x0000001804e4723c */ /* 0x044fec00000018ac */
[C---:B------:R-:W-:Y:S06]  /*aee0*/  HMMA.16816.F32 R220, R4.reuse, R26, R132 ;  /* 0x0000001a04dc723c */ /* 0x040fec0000001884 */
[----:B------:R-:W-:Y:S01]  /*aef0*/  IMAD.MOV.U32 R28, RZ, RZ, R244 ;  /* 0x000000ffff1c7224 */ /* 0x000fe200078e00f4 */
[----:B---3--:R-:W-:Y:S01]  /*af00*/  HMMA.16816.F32 R204, R4, R20, R64 ;  /* 0x0000001404cc723c */ /* 0x008fe20000001840 */
[----:B------:R-:W-:-:S02]  /*af10*/  IMAD.MOV.U32 R3, RZ, RZ, R245 ;  /* 0x000000ffff037224 */ /* 0x000fc400078e00f5 */
[----:B------:R-:W-:Y:S02]  /*af20*/  IMAD.MOV.U32 R2, RZ, RZ, R246 ;  /* 0x000000ffff027224 */ /* 0x000fe400078e00f6 */
[----:B------:R-:W-:Y:S01]  /*af30*/  IMAD.MOV.U32 R0, RZ, RZ, R247 ;  /* 0x000000ffff007224 */ /* 0x000fe200078e00f7 */
[----:B------:R-:W-:Y:S06]  /*af40*/  HMMA.16816.F32 R200, R4, R22, R60 ;  /* 0x0000001604c8723c */ /* 0x000fec000000183c */
[----:B------:R-:W-:Y:S01]  /*af50*/  HMMA.16816.F32 R244, R8, R30, R176 ;  /* 0x0000001e08f4723c */ /* 0x000fe200000018b0 */
[----:B------:R-:W-:Y:S05]  /*af60*/  LDSM.16.M88.4 R8, [R192+0x4000] ;  /* 0x00400000c008783b */ /* 0x000fea0000000200 */
[C---:B------:R-:W-:Y:S06]  /*af70*/  HMMA.16816.F32 R176, R4.reuse, R18, R208 ;  /* 0x0000001204b0723c */ /* 0x040fec00000018d0 */
[----:B------:R-:W-:Y:S01]  /*af80*/  HMMA.16816.F32 R172, R4, R32, R248 ;  /* 0x0000002004ac723c */ /* 0x000fe200000018f8 */
[----:B------:R-:W-:-:S02]  /*af90*/  IMAD.MOV.U32 R208, RZ, RZ, R28 ;  /* 0x000000ffffd07224 */ /* 0x000fc400078e001c */
[----:B------:R-:W-:Y:S01]  /*afa0*/  LDSM.16.M88.4 R28, [R189+0x8c00] ;  /* 0x008c0000bd1c783b */ /* 0x000fe20000000200 */
[----:B------:R-:W-:Y:S02]  /*afb0*/  IMAD.MOV.U32 R209, RZ, RZ, R3 ;  /* 0x000000ffffd17224 */ /* 0x000fe400078e0003 */
[----:B------:R-:W-:Y:S01]  /*afc0*/  HMMA.16816.F32 R132, R4, R34, R224 ;  /* 0x000000220484723c */ /* 0x000fe200000018e0 */
[----:B------:R-:W-:Y:S01]  /*afd0*/  LDSM.16.M88.4 R4, [R192+0x5000] ;  /* 0x00500000c004783b */ /* 0x000fe20000000200 */
[----:B------:R-:W-:Y:S02]  /*afe0*/  IMAD.MOV.U32 R210, RZ, RZ, R2 ;  /* 0x000000ffffd27224 */ /* 0x000fe400078e0002 */
[----:B------:R-:W-:Y:S02]  /*aff0*/  IMAD.MOV.U32 R211, RZ, RZ, R0 ;  /* 0x000000ffffd37224 */ /* 0x000fe400078e0000 */
[C---:B----4-:R-:W-:Y:S06]  /*b000*/  HMMA.16816.F32 R52, R12.reuse, R20, R184 ;  /* 0x000000140c34723c */ /* 0x050fec00000018b8 */
[C---:B------:R-:W-:Y:S01]  /*b010*/  HMMA.16816.F32 R48, R12.reuse, R22, R48 ;  /* 0x000000160c30723c */ /* 0x040fe20000001830 */
[----:B------:R-:W1:Y:S05]  /*b020*/  LDSM.16.M88.4 R20, [R189+0x8400] ;  /* 0x00840000bd14783b */ /* 0x000e6a0000000200 */
[C---:B------:R-:W-:Y:S06]  /*b030*/  HMMA.16816.F32 R196, R12.reuse, R16, R196 ;  /* 0x000000100cc4723c */ /* 0x040fec00000018c4 */
[C---:B------:R-:W-:Y:S01]  /*b040*/  HMMA.16816.F32 R40, R12.reuse, R18, R40 ;  /* 0x000000120c28723c */ /* 0x040fe20000001828 */
[----:B------:R-:W2:Y:S05]  /*b050*/  LDSM.16.M88.4 R16, [R189+0x8800] ;  /* 0x00880000bd10783b */ /* 0x000eaa0000000200 */
[C---:B------:R-:W-:Y:S06]  /*b060*/  HMMA.16816.F32 R64, R12.reuse, R24, R216 ;  /* 0x000000180c40723c */ /* 0x040fec00000018d8 */
[C---:B------:R-:W-:Y:S01]  /*b070*/  HMMA.16816.F32 R60, R12.reuse, R26, R212 ;  /* 0x0000001a0c3c723c */ /* 0x040fe200000018d4 */
[----:B------:R-:W3:Y:S05]  /*b080*/  LDSM.16.M88.4 R24, [R189+0x8000] ;  /* 0x00800000bd18783b */ /* 0x000eea0000000200 */
[C---:B------:R-:W-:Y:S06]  /*b090*/  HMMA.16816.F32 R184, R12.reuse, R32, R208 ;  /* 0x000000200cb8723c */ /* 0x040fec00000018d0 */
[----:B------:R-:W-:Y:S06]  /*b0a0*/  HMMA.16816.F32 R12, R12, R34, R244 ;  /* 0x000000220c0c723c */ /* 0x000fec00000018f4 */
[C---:B-1----:R-:W-:Y:S06]  /*b0b0*/  HMMA.16816.F32 R208, R4.reuse, R20, R204 ;  /* 0x0000001404d0723c */ /* 0x042fec00000018cc */
[C---:B------:R-:W-:Y:S06]  /*b0c0*/  HMMA.16816.F32 R204, R4.reuse, R22, R200 ;  /* 0x0000001604cc723c */ /* 0x040fec00000018c8 */
[C---:B--2---:R-:W-:Y:S06]  /*b0d0*/  HMMA.16816.F32 R200, R4.reuse, R16, R180 ;  /* 0x0000001004c8723c */ /* 0x044fec00000018b4 */
[C---:B------:R-:W-:Y:S06]  /*b0e0*/  HMMA.16816.F32 R180, R4.reuse, R18, R176 ;  /* 0x0000001204b4723c */ /* 0x040fec00000018b0 */
[C---:B------:R-:W-:Y:S06]  /*b0f0*/  HMMA.16816.F32 R176, R4.reuse, R28, R172 ;  /* 0x0000001c04b0723c */ /* 0x040fec00000018ac */
[----:B------:R-:W-:Y:S06]  /*b100*/  HMMA.16816.F32 R172, R4, R30, R132 ;  /* 0x0000001e04ac723c */ /* 0x000fec0000001884 */
[C---:B---3--:R-:W-:Y:S06]  /*b110*/  HMMA.16816.F32 R132, R8.reuse, R24, R64 ;  /* 0x000000180884723c */ /* 0x048fec0000001840 */
[C---:B------:R-:W-:Y:S06]  /*b120*/  HMMA.16816.F32 R64, R8.reuse, R26, R60 ;  /* 0x0000001a0840723c */ /* 0x040fec000000183c */
[C---:B------:R-:W-:Y:S06]  /*b130*/  HMMA.16816.F32 R60, R8.reuse, R20, R52 ;  /* 0x00000014083c723c */ /* 0x040fec0000001834 */
[----:B------:R-:W-:Y:S06]  /*b140*/  HMMA.16816.F32 R32, R8, R28, R184 ;  /* 0x0000001c0820723c */ /* 0x000fec00000018b8 */
[C---:B------:R-:W-:Y:S06]  /*b150*/  HMMA.16816.F32 R228, R4.reuse, R24, R228 ;  /* 0x0000001804e4723c */ /* 0x040fec00000018e4 */
[----:B------:R-:W-:Y:S01]  /*b160*/  HMMA.16816.F32 R220, R4, R26, R220 ;  /* 0x0000001a04dc723c */ /* 0x000fe200000018dc */
[----:B------:R-:W-:Y:S04]  /*b170*/  LDSM.16.M88.4 R4, [R193+0x5000] ;  /* 0x00500000c104783b */ /* 0x000fe80000000200 */
[----:B------:R-:W1:Y:S01]  /*b180*/  LDSM.16.M88.4 R24, [R191+0x8000] ;  /* 0x00800000bf18783b */ /* 0x000e620000000200 */
[C---:B------:R-:W-:Y:S03]  /*b190*/  HMMA.16816.F32 R52, R8.reuse, R22, R48 ;  /* 0x000000160834723c */ /* 0x040fe60000001830 */
[----:B------:R-:W-:Y:S03]  /*b1a0*/  LDSM.16.M88.4 R20, [R191+0x8400] ;  /* 0x00840000bf14783b */ /* 0x000fe60000000200 */
[C---:B------:R-:W-:Y:S01]  /*b1b0*/  HMMA.16816.F32 R28, R8.reuse, R30, R12 ;  /* 0x0000001e081c723c */ /* 0x040fe2000000180c */
[----:B------:R-:W2:Y:S05]  /*b1c0*/  LDSM.16.M88.4 R12, [R191+0x8c00] ;  /* 0x008c0000bf0c783b */ /* 0x000eaa0000000200 */
[C---:B------:R-:W-:Y:S06]  /*b1d0*/  HMMA.16816.F32 R48, R8.reuse, R16, R196 ;  /* 0x000000100830723c */ /* 0x040fec00000018c4 */
[----:B------:R-:W-:Y:S01]  /*b1e0*/  HMMA.16816.F32 R40, R8, R18, R40 ;  /* 0x000000120828723c */ /* 0x000fe20000001828 */
[----:B------:R-:W3:Y:S04]  /*b1f0*/  LDSM.16.M88.4 R8, [R193+0x4000] ;  /* 0x00400000c108783b */ /* 0x000ee80000000200 */
[----:B------:R-:W4:Y:S01]  /*b200*/  LDSM.16.M88.4 R16, [R191+0x8800] ;  /* 0x00880000bf10783b */ /* 0x000f220000000200 */
[----:B------:R-:W-:-:S04]  /*b210*/  DEPBAR.LE SB0, 0x0 ;  /* 0x000080000000791a */ /* 0x000fc80000000000 */
[C---:B-1----:R-:W-:Y:S06]  /*b220*/  HMMA.16816.F32 R228, R4.reuse, R24, R228 ;  /* 0x0000001804e4723c */ /* 0x042fec00000018e4 */
[C---:B------:R-:W-:Y:S06]  /*b230*/  HMMA.16816.F32 R220, R4.reuse, R26, R220 ;  /* 0x0000001a04dc723c */ /* 0x040fec00000018dc */
[C---:B--2---:R-:W-:Y:S06]  /*b240*/  HMMA.16816.F32 R184, R4.reuse, R12, R176 ;  /* 0x0000000c04b8723c */ /* 0x044fec00000018b0 */
[----:B------:R-:W-:Y:S06]  /*b250*/  HMMA.16816.F32 R196, R4, R14, R172 ;  /* 0x0000000e04c4723c */ /* 0x000fec00000018ac */
[C---:B---3--:R-:W-:Y:S06]  /*b260*/  HMMA.16816.F32 R176, R8.reuse, R24, R132 ;  /* 0x0000001808b0723c */ /* 0x048fec0000001884 */
[C---:B------:R-:W-:Y:S06]  /*b270*/  HMMA.16816.F32 R172, R8.reuse, R26, R64 ;  /* 0x0000001a08ac723c */ /* 0x040fec0000001840 */
        /* <DEDUP_REMOVED lines=8> */
[C---:B------:R-:W-:Y:S06]  /*b300*/  HMMA.16816.F32 R48, R8.reuse, R12, R32 ;  /* 0x0000000c0830723c */ /* 0x040fec0000001820 */
[----:B------:R-:W-:Y:S01]  /*b310*/  HMMA.16816.F32 R40, R8, R14, R28 ;  /* 0x0000000e0828723c */ /* 0x000fe2000000181c */
[----:B------:R-:W-:Y:S06]  /*b320*/  BAR.SYNC.DEFER_BLOCKING 0x0 ;  /* 0x0000000000007b1d */ /* 0x000fec0000010000 */
[----:B------:R-:W-:-:S02]  /*b330*/  NOP ;  /* 0x0000000000007918 */ /* 0x000fc40000000000 */
[----:B------:R-:W-:-:S15]  /*b340*/  @P0 BRA `(.L_x_564) ;  /* 0x0000000400000947 */ /* 0x000fde0003800000 */
[----:B------:R-:W2:Y:S01]  /*b350*/  LDL.64 R242, [R1+0x130] ;  /* 0x0001300001f27983 */ /* 0x000ea20000100a00 */
[----:B------:R-:W1:Y:S01]  /*b360*/  @!P4 LDC.64 R6, c[0x0][0x218] ;  /* 0x00008600ff06cb82 */ /* 0x000e620000000a00 */
[----:B------:R-:W-:Y:S01]  /*b370*/  UIADD3 UR6, UR18, -0x3, URZ ;  /* 0xfffffffd12067890 */ /* 0x000fe2000fffe03f */
[----:B------:R-:W-:Y:S01]  /*b380*/  BSSY B0, `(.L_x_565) ;  /* 0x000003b000007945 */ /* 0x000fe20003800000 */
[----:B------:R3:W-:Y:S02]  /*b390*/  @P5 STS [R195+0x6000], RZ ;  /* 0x006000ffc3005388 */ /* 0x0007e40000000800 */
[----:B------:R-:W-:Y:S02]  /*b3a0*/  USHF.R.S32.HI UR4, URZ, 0x1f, UR6 ;  /* 0x0000001f3f047899 */ /* 0x000fe40008011406 */
[----:B------:R-:W-:Y:S01]  /*b3b0*/  UIMAD UR28, UR28, UR6, URZ ;  /* 0x000000061c1c72a4 */ /* 0x000fe2000f8e023f */
[----:B------:R-:W4:Y:S01]  /*b3c0*/  @!P5 LDC.64 R4, c[0x0][0x218] ;  /* 0x00008600ff04db82 */ /* 0x000f220000000a00 */
[----:B------:R-:W-:Y:S01]  /*b3d0*/  IMAD.U32 R2, RZ, RZ, UR6 ;  /* 0x00000006ff027e24 */ /* 0x000fe2000f8e00ff */
[----:B------:R3:W-:Y:S01]  /*b3e0*/  @P5 STS [R195+0x6004], RZ ;  /* 0x006004ffc3005388 */ /* 0x0007e20000000800 */
[----:B------:R-:W-:-:S03]  /*b3f0*/  UIMAD UR4, UR4, UR29, UR28 ;  /* 0x0000001d040472a4 */ /* 0x000fc6000f8e021c */
[----:B------:R3:W-:Y:S02]  /*b400*/  @P5 STS.64 [R195+0x6008], RZ ;  /* 0x006008ffc3005388 */ /* 0x0007e40000000a00 */
[----:B------:R-:W5:Y:S08]  /*b410*/  @!P3 LDC.64 R8, c[0x0][0x218] ;  /* 0x00008600ff08bb82 */ /* 0x000f700000000a00 */
[----:B------:R-:W3:Y:S08]  /*b420*/  @!P5 LDC.64 R12, c[0x0][0x218] ;  /* 0x00008600ff0cdb82 */ /* 0x000ef00000000a00 */
[----:B------:R-:W3:Y:S01]  /*b430*/  @!P4 LDC.64 R16, c[0x0][0x218] ;  /* 0x00008600ff10cb82 */ /* 0x000ee20000000a00 */
[----:B--2---:R-:W-:-:S04]  /*b440*/  IMAD.WIDE.U32 R2, R2, UR29, R242 ;  /* 0x0000001d02027c25 */ /* 0x004fc8000f8e00f2 */
[----:B------:R-:W-:Y:S01]  /*b450*/  VIADD R3, R3, UR4 ;  /* 0x0000000403037c36 */ /* 0x000fe20008000000 */
[C---:B-1----:R-:W-:Y:S02]  /*b460*/  @!P4 LEA R10, P0, R2.reuse, R6, 0x1 ;  /* 0x00000006020ac211 */ /* 0x042fe400078008ff */
[C---:B----4-:R-:W-:Y:S02]  /*b470*/  @!P5 LEA R14, P1, R2.reuse, R4, 0x1 ;  /* 0x00000004020ed211 */ /* 0x050fe400078208ff */
[C-C-:B------:R-:W-:Y:S02]  /*b480*/  @!P4 LEA.HI.X R11, R2.reuse, R7, R3.reuse, 0x1, P0 ;  /* 0x00000007020bc211 */ /* 0x140fe400000f0c03 */
[C---:B------:R-:W-:Y:S02]  /*b490*/  IADD3 R0, P0, R2.reuse, UR31, RZ ;  /* 0x0000001f02007c10 */ /* 0x040fe4000ff1e0ff */
[C---:B------:R-:W-:Y:S02]  /*b4a0*/  @!P5 LEA.HI.X R15, R2.reuse, R5, R3, 0x1, P1 ;  /* 0x00000005020fd211 */ /* 0x040fe400008f0c03 */
[----:B-----5:R-:W-:-:S02]  /*b4b0*/  @!P3 LEA R8, P1, R2, R8, 0x1 ;  /* 0x000000080208b211 */ /* 0x020fc400078208ff */
[----:B------:R-:W-:Y:S01]  /*b4c0*/  IADD3.X R4, R3, UR30, RZ, P0, !PT ;  /* 0x0000001e03047c10 */ /* 0x000fe200087fe4ff */
[----:B------:R-:W-:Y:S01]  /*b4d0*/  @!PT LDS RZ, [RZ] ;  /* 0x00000000fffff984 */ /* 0x000fe20000000800 */
[----:B------:R-:W-:Y:S01]  /*b4e0*/  @!PT LDS RZ, [RZ] ;  /* 0x00000000fffff984 */ /* 0x000fe20000000800 */
[----:B------:R-:W-:Y:S01]  /*b4f0*/  @!PT LDS RZ, [RZ] ;  /* 0x00000000fffff984 */ /* 0x000fe20000000800 */
[----:B------:R1:W-:Y:S01]  /*b500*/  @!P5 LDGSTS.E.BYPASS.LTC128B.128 [R195+0x6000], desc[UR22][R14.64] ;  /* 0x060000000ec3dfae */ /* 0x0003e2000b901d56 */
[C---:B---3--:R-:W-:Y:S02]  /*b510*/  @!P5 LEA R12, P2, R0.reuse, R12, 0x1 ;  /* 0x0000000c000cd211 */ /* 0x048fe400078408ff */
[----:B------:R-:W-:Y:S01]  /*b520*/  @!P4 LEA R6, P0, R0, R16, 0x1 ;  /* 0x000000100006c211 */ /* 0x000fe200078008ff */
[----:B------:R1:W-:Y:S01]  /*b530*/  @P4 STS.128 [R195+0x7000], RZ ;  /* 0x007000ffc3004388 */ /* 0x0003e20000000c00 */
[----:B------:R-:W-:Y:S02]  /*b540*/  @!P3 LEA.HI.X R9, R2, R9, R3, 0x1, P1 ;  /* 0x000000090209b211 */ /* 0x000fe400008f0c03 */
[C-C-:B------:R-:W-:Y:S01]  /*b550*/  @!P5 LEA.HI.X R13, R0.reuse, R13, R4.reuse, 0x1, P2 ;  /* 0x0000000d000dd211 */ /* 0x140fe200010f0c04 */
        /* <DEDUP_REMOVED lines=23> */
[----:B------:R-:W-:-:S04]  /*b6d0*/  LEA R2, P0, R0, UR6, 0x1 ;  /* 0x0000000600027c11 */ /* 0x000fc8000f8008ff */
[----:B------:R-:W-:-:S05]  /*b6e0*/  LEA.HI.X R3, R0, UR7, R4, 0x1, P0 ;  /* 0x0000000700037c11 */ /* 0x000fca00080f0c04 */
[----:B------:R-:W-:Y:S01]  /*b6f0*/  @!PT LDS RZ, [RZ] ;  /* 0x00000000fffff984 */ /* 0x000fe20000000800 */
[----:B------:R-:W-:Y:S01]  /*b700*/  @!PT LDS RZ, [RZ] ;  /* 0x00000000fffff984 */ /* 0x000fe20000000800 */
[----:B------:R-:W-:Y:S01]  /*b710*/  @!PT LDS RZ, [RZ] ;  /* 0x00000000fffff984 */ /* 0x000fe20000000800 */
[----:B------:R2:W-:Y:S04]  /*b720*/  LDGSTS.E.BYPASS.LTC128B.128 [R195+0x8800], desc[UR22][R2.64+0x80] ;  /* 0x0880008002c37fae */ /* 0x0005e8000b901d56 */
.L_x_566:
[----:B------:R-:W-:Y:S05]  /*b730*/  BSYNC B0 ;  /* 0x0000000000007941 */ /* 0x000fea0003800000 */
.L_x_565:
[----:B------:R-:W0:Y:S02]  /*b740*/  LDGDEPBAR ;  /* 0x00000000000079af */ /* 0x000e240000000000 */
.L_x_564:
[----:B-1----:R-:W3:Y:S04]  /*b750*/  LDL.64 R6, [R1+0x38] ;  /* 0x0000380001067983 */ /* 0x002ee80000100a00 */
[----:B------:R-:W4:Y:S01]  /*b760*/  LDL.64 R4, [R1+0x40] ;  /* 0x0000400001047983 */ /* 0x000f220000100a00 */
[----:B--2---:R-:W-:Y:S01]  /*b770*/  IMAD.U32 R2, RZ, RZ, UR42 ;  /* 0x0000002aff027e24 */ /* 0x004fe2000f8e00ff */
[----:B------:R-:W1:Y:S02]  /*b780*/  S2R R0, SR_TID.X ;  /* 0x0000000000007919 */ /* 0x000e640000002100 */
[----:B------:R-:W-:Y:S04]  /*b790*/  STL.64 [R1+0x218], R36 ;  /* 0x0002182401007387 */ /* 0x000fe80000100a00 */
[----:B------:R-:W-:Y:S04]  /*b7a0*/  STL.64 [R1+0x210], R46 ;  /* 0x0002102e01007387 */ /* 0x000fe80000100a00 */
[----:B------:R-:W-:Y:S04]  /*b7b0*/  STL.64 [R1+0x208], R44 ;  /* 0x0002082c01007387 */ /* 0x000fe80000100a00 */
[----:B------:R-:W-:Y:S04]  /*b7c0*/  STL.64 [R1+0x200], R38 ;  /* 0x0002002601007387 */ /* 0x000fe80000100a00 */
[----:B------:R-:W-:Y:S04]  /*b7d0*/  STL [R1+0x1f4], R188 ;  /* 0x0001f4bc01007387 */ /* 0x000fe80000100800 */
[----:B------:R-:W-:Y:S04]  /*b7e0*/  STL [R1+0x1f0], R190 ;  /* 0x0001f0be01007387 */ /* 0x000fe80000100800 */
[----:B------:R-:W-:Y:S01]  /*b7f0*/  STL [R1+0x1d0], R195 ;  /* 0x0001d0c301007387 */ /* 0x000fe20000100800 */
[----:B-1----:R-:W-:-:S03]  /*b800*/  IMAD.SHL.U32 R0, R0, 0x2, RZ ;  /* 0x0000000200007824 */ /* 0x002fc600078e00ff */
[----:B------:R-:W-:Y:S02]  /*b810*/  STL [R1+0x1cc], R193 ;  /* 0x0001ccc101007387 */ /* 0x000fe40000100800 */
[----:B------:R-:W-:Y:S02]  /*b820*/  LOP3.LUT R0, R0, 0x6, RZ, 0xc0, !PT ;  /* 0x0000000600007812 */ /* 0x000fe400078ec0ff */
[----:B------:R-:W-:Y:S03]  /*b830*/  STL [R1+0x1c8], R192 ;  /* 0x0001c8c001007387 */ /* 0x000fe60000100800 */
[----:B------:R-:W-:Y:S01]  /*b840*/  IMAD R2, R2, 0x40, R0 ;  /* 0x0000004002027824 */ /* 0x000fe200078e0200 */
[----:B------:R-:W-:Y:S03]  /*b850*/  STL [R1+0x1c4], R191 ;  /* 0x0001c4bf01007387 */ /* 0x000fe60000100800 */
[C---:B------:R-:W-:Y:S01]  /*b860*/  VIADD R14, R2.reuse, 0x1 ;  /* 0x00000001020e7836 */ /* 0x040fe20000000000 */
[CC--:B------:R-:W-:Y:S01]  /*b870*/  ISETP.GE.AND P0, PT, R2.reuse, R56.reuse, PT ;  /* 0x000000380200720c */ /* 0x0c0fe20003f06270 */
[C---:B------:R-:W-:Y:S01]  /*b880*/  VIADD R13, R2.reuse, 0x8 ;  /* 0x00000008020d7836 */ /* 0x040fe20000000000 */
[----:B------:R-:W-:Y:S01]  /*b890*/  STL [R1+0x1c0], R189 ;  /* 0x0001c0bd01007387 */ /* 0x000fe20000100800 */
[----:B------:R-:W-:Y:S01]  /*b8a0*/  VIADD R12, R2, 0x9 ;  /* 0x00000009020c7836 */ /* 0x000fe20000000000 */
[----:B------:R-:W-:Y:S01]  /*b8b0*/  FSEL R3, R176, -INF , !P0 ;  /* 0xff800000b0037808 */ /* 0x000fe20004000000 */
[----:B------:R-:W-:Y:S01]  /*b8c0*/  VIADD R11, R2, 0x10 ;  /* 0x00000010020b7836 */ /* 0x000fe20000000000 */
[-C--:B------:R-:W-:Y:S01]  /*b8d0*/  ISETP.GE.AND P2, PT, R14, R56.reuse, PT ;  /* 0x000000380e00720c */ /* 0x080fe20003f46270 */
[C---:B------:R-:W-:Y:S01]  /*b8e0*/  VIADD R10, R2.reuse, 0x11 ;  /* 0x00000011020a7836 */ /* 0x040fe20000000000 */
[-C--:B------:R-:W-:Y:S01]  /*b8f0*/  ISETP.GE.AND P1, PT, R13, R56.reuse, PT ;  /* 0x000000380d00720c */ /* 0x080fe20003f26270 */
[C---:B------:R-:W-:Y:S01]  /*b900*/  VIADD R9, R2.reuse, 0x18 ;  /* 0x0000001802097836 */ /* 0x040fe20000000000 */
[----:B------:R-:W-:Y:S01]  /*b910*/  FSEL R33, R177, -INF , !P2 ;  /* 0xff800000b1217808 */ /* 0x000fe20005000000 */
[C---:B------:R-:W-:Y:S01]  /*b920*/  VIADD R8, R2.reuse, 0x19 ;  /* 0x0000001902087836 */ /* 0x040fe20000000000 */
[----:B------:R-:W-:Y:S01]  /*b930*/  FMNMX.FTZ R0, R131, R3, !PT ;  /* 0x0000000383007209 */ /* 0x000fe20007810000 */
[----:B------:R-:W-:Y:S01]  /*b940*/  VIADD R15, R2, 0x30 ;  /* 0x00000030020f7836 */ /* 0x000fe20000000000 */
[----:B------:R-:W-:Y:S01]  /*b950*/  ISETP.GE.AND P0, PT, R12, R56, PT ;  /* 0x000000380c00720c */ /* 0x000fe20003f06270 */
[----:B------:R-:W-:Y:S01]  /*b960*/  VIADD R16, R2, 0x31 ;  /* 0x0000003102107836 */ /* 0x000fe20000000000 */
[----:B------:R-:W-:Y:S01]  /*b970*/  FSEL R32, R172, -INF , !P1 ;  /* 0xff800000ac207808 */ /* 0x000fe20004800000 */
[C---:B------:R-:W-:Y:S01]  /*b980*/  VIADD R17, R2.reuse, 0x38 ;  /* 0x0000003802117836 */ /* 0x040fe20000000000 */
[----:B------:R-:W-:Y:S01]  /*b990*/  FMNMX.FTZ R0, R33, R0, !PT ;  /* 0x0000000021007209 */ /* 0x000fe20007810000 */
[----:B------:R-:W-:Y:S01]  /*b9a0*/  VIADD R18, R2, 0x39 ;  /* 0x0000003902127836 */ /* 0x000fe20000000000 */
[----:B------:R-:W-:Y:S01]  /*b9b0*/  ISETP.GE.AND P6, PT, R11, R56, PT ;  /* 0x000000380b00720c */ /* 0x000fe20003fc6270 */
[----:B------:R-:W-:Y:S01]  /*b9c0*/  STL [R1+0x1d4], R56 ;  /* 0x0001d43801007387 */ /* 0x000fe20000100800 */
        /* <DEDUP_REMOVED lines=12> */
[----:B------:R-:W-:-:S04]  /*ba90*/  FMNMX.FTZ R0, R28, R0, !PT ;  /* 0x000000001c007209 */ /* 0x000fc80007810000 */
[----:B------:R-:W-:Y:S01]  /*baa0*/  FMNMX.FTZ R0, R27, R0, !PT ;  /* 0x000000001b007209 */ /* 0x000fe20007810000 */
[----:B---3--:R-:W-:Y:S02]  /*bab0*/  IMAD.MOV.U32 R213, RZ, RZ, R7 ;  /* 0x000000ffffd57224 */ /* 0x008fe400078e0007 */
[C---:B------:R-:W-:Y:S02]  /*bac0*/  VIADD R7, R2.reuse, 0x20 ;  /* 0x0000002002077836 */ /* 0x040fe40000000000 */
[----:B------:R-:W-:Y:S01]  /*bad0*/  IMAD.MOV.U32 R212, RZ, RZ, R6 ;  /* 0x000000ffffd47224 */ /* 0x000fe200078e0006 */
[C---:B------:R-:W-:Y:S01]  /*bae0*/  IADD3 R6, R2.reuse, 0x21, RZ ;  /* 0x0000002102067810 */ /* 0x040fe20007ffe0ff */
[----:B----4-:R-:W-:Y:S01]  /*baf0*/  IMAD.MOV.U32 R215, RZ, RZ, R5 ;  /* 0x000000ffffd77224 */ /* 0x010fe200078e0005 */
[-C--:B------:R-:W-:Y:S01]  /*bb00*/  ISETP.GE.AND P6, PT, R7, R56.reuse, PT ;  /* 0x000000380700720c */ /* 0x080fe20003fc6270 */
[----:B------:R-:W-:Y:S01]  /*bb10*/  VIADD R5, R2, 0x28 ;  /* 0x0000002802057836 */ /* 0x000fe20000000000 */
[-C--:B------:R-:W-:Y:S01]  /*bb20*/  ISETP.GE.AND P2, PT, R6, R56.reuse, PT ;  /* 0x000000380600720c */ /* 0x080fe20003f46270 */
[----:B------:R-:W-:Y:S01]  /*bb30*/  IMAD.MOV.U32 R214, RZ, RZ, R4 ;  /* 0x000000ffffd67224 */ /* 0x000fe200078e0004 */
[----:B------:R-:W-:Y:S01]  /*bb40*/  FSEL R26, R60, -INF , !P6 ;  /* 0xff8000003c1a7808 */ /* 0x000fe20007000000 */
[----:B------:R-:W-:Y:S01]  /*bb50*/  VIADD R4, R2, 0x29 ;  /* 0x0000002902047836 */ /* 0x000fe20000000000 */
[----:B------:R-:W-:Y:S01]  /*bb60*/  ISETP.GE.AND P1, PT, R5, R56, PT ;  /* 0x000000380500720c */ /* 0x000fe20003f26270 */
[----:B------:R-:W-:Y:S01]  /*bb70*/  IMAD.MOV.U32 R226, RZ, RZ, R214 ;  /* 0x000000ffffe27224 */ /* 0x000fe200078e00d6 */
[----:B------:R-:W-:Y:S01]  /*bb80*/  FSEL R25, R61, -INF , !P2 ;  /* 0xff8000003d197808 */ /* 0x000fe20005000000 */
[----:B------:R-:W-:Y:S01]  /*bb90*/  IMAD.MOV.U32 R227, RZ, RZ, R215 ;  /* 0x000000ffffe37224 */ /* 0x000fe200078e00d7 */
[----:B------:R-:W-:Y:S01]  /*bba0*/  FMNMX.FTZ R0, R26, R0, !PT ;  /* 0x000000001a007209 */ /* 0x000fe20007810000 */
[----:B------:R-:W-:Y:S01]  /*bbb0*/  IMAD.MOV.U32 R224, RZ, RZ, R212 ;  /* 0x000000ffffe07224 */ /* 0x000fe200078e00d4 */
[----:B------:R-:W-:Y:S01]  /*bbc0*/  ISETP.GE.AND P0, PT, R4, R56, PT ;  /* 0x000000380400720c */ /* 0x000fe20003f06270 */
[----:B------:R-:W-:Y:S01]  /*bbd0*/  IMAD.MOV.U32 R225, RZ, RZ, R213 ;  /* 0x000000ffffe17224 */ /* 0x000fe200078e00d5 */
        /* <DEDUP_REMOVED lines=14> */
[----:B------:R-:W-:Y:S02]  /*bcc0*/  FSEL R19, R41, -INF , !P1 ;  /* 0xff80000029137808 */ /* 0x000fe40004800000 */
[----:B------:R-:W-:-:S04]  /*bcd0*/  FMNMX.FTZ R0, R20, R0, !PT ;  /* 0x0000000014007209 */ /* 0x000fc80007810000 */
[----:B------:R-:W-:-:S05]  /*bce0*/  FMNMX.FTZ R0, R19, R0, !PT ;  /* 0x0000000013007209 */ /* 0x000fca0007810000 */
[----:B------:R-:W1:Y:S02]  /*bcf0*/  SHFL.BFLY PT, R34, R0, 0x2, 0x1f ;  /* 0x0c401f0000227f89 */ /* 0x000e6400000e0000 */
[----:B-1----:R-:W-:-:S05]  /*bd00*/  FMNMX.FTZ R0, R0, R34, !PT ;  /* 0x0000002200007209 */ /* 0x002fca0007810000 */
[----:B------:R-:W1:Y:S02]  /*bd10*/  SHFL.BFLY PT, R34, R0, 0x1, 0x1f ;  /* 0x0c201f0000227f89 */ /* 0x000e6400000e0000 */
[----:B-1----:R-:W-:-:S04]  /*bd20*/  FMNMX.FTZ R35, R0, R34, !PT ;  /* 0x0000002200237209 */ /* 0x002fc80007810000 */
[C---:B------:R-:W-:Y:S01]  /*bd30*/  FSETP.NEU.FTZ.AND P0, PT, R35.reuse, -INF , PT ;  /* 0xff8000002300780b */ /* 0x040fe20003f1d000 */
[----:B------:R1:W-:Y:S03]  /*bd40*/  STL [R1+0x68], R35 ;  /* 0x0000682301007387 */ /* 0x0003e60000100800 */
[----:B------:R-:W-:Y:S01]  /*bd50*/  FSEL R0, R35, RZ, P0 ;  /* 0x000000ff23007208 */ /* 0x000fe20000000000 */
[----:B------:R-:W2:Y:S04]  /*bd60*/  LDL.LU R44, [R1+0x6c] ;  /* 0x00006c00012c7983 */ /* 0x000ea80000300800 */
[----:B------:R-:W-:Y:S01]  /*bd70*/  FADD.FTZ R34, R131, -R0 ;  /* 0x8000000083227221 */ /* 0x000fe20000010000 */
[----:B------:R-:W-:-:S05]  /*bd80*/  FMUL.FTZ R0, R35, UR41 ;  /* 0x0000002923007c20 */ /* 0x000fca0008410000 */
[----:B------:R-:W-:Y:S01]  /*bd90*/  FSEL R0, R0, RZ, P0 ;  /* 0x000000ff00007208 */ /* 0x000fe20000000000 */
[----:B-1----:R-:W-:-:S04]  /*bda0*/  FMUL.FTZ R35, R34, UR41 ;  /* 0x0000002922237c20 */ /* 0x002fc80008410000 */
[--C-:B------:R-:W-:Y:S02]  /*bdb0*/  FFMA.FTZ R34, R3, UR41, -R0.reuse ;  /* 0x0000002903227c23 */ /* 0x100fe40008010800 */
[----:B------:R-:W1:Y:S01]  /*bdc0*/  MUFU.EX2 R3, R35 ;  /* 0x0000002300037308 */ /* 0x000e620000000800 */
        /* <DEDUP_REMOVED lines=14> */
[----:B------:R-:W-:Y:S01]  /*beb0*/  FFMA.FTZ R217, R19, UR41, -R0 ;  /* 0x0000002913d97c23 */ /* 0x000fe20008010800 */
[-C--:B-1----:R-:W-:Y:S01]  /*bec0*/  FMUL.FTZ R20, R152, R3.reuse ;  /* 0x0000000398147220 */ /* 0x082fe20000410000 */
[----:B------:R-:W-:-:S04]  /*bed0*/  FMUL.FTZ R0, R153, R3 ;  /* 0x0000000399007220 */ /* 0x000fc80000410000 */
[----:B------:R1:W-:Y:S04]  /*bee0*/  STL [R1+0xb0], R20 ;  /* 0x0000b01401007387 */ /* 0x0003e80000100800 */
[----:B------:R3:W-:Y:S01]  /*bef0*/  STL [R1+0xb4], R0 ;  /* 0x0000b40001007387 */ /* 0x0007e20000100800 */
[-C--:B------:R-:W-:Y:S01]  /*bf00*/  FMUL.FTZ R21, R93, R3.reuse ;  /* 0x000000035d157220 */ /* 0x080fe20000410000 */
[-C--:B-1----:R-:W-:Y:S01]  /*bf10*/  FMUL.FTZ R20, R76, R3.reuse ;  /* 0x000000034c147220 */ /* 0x082fe20000410000 */
[----:B---3--:R-:W-:-:S04]  /*bf20*/  FMUL.FTZ R0, R77, R3 ;  /* 0x000000034d007220 */ /* 0x008fc80000410000 */
[----:B------:R1:W-:Y:S04]  /*bf30*/  STL [R1+0x148], R20 ;  /* 0x0001481401007387 */ /* 0x0003e80000100800 */
[----:B------:R3:W-:Y:S01]  /*bf40*/  STL [R1+0x14c], R0 ;  /* 0x00014c0001007387 */ /* 0x0007e20000100800 */
[----:B------:R-:W-:Y:S01]  /*bf50*/  MUFU.EX2 R19, R34 ;  /* 0x0000002200137308 */ /* 0x000fe20000000800 */
[-C--:B-1----:R-:W-:Y:S01]  /*bf60*/  FMUL.FTZ R20, R81, R3.reuse ;  /* 0x0000000351147220 */ /* 0x082fe20000410000 */
[----:B---3--:R-:W-:-:S04]  /*bf70*/  FMUL.FTZ R0, R92, R3 ;  /* 0x000000035c007220 */ /* 0x008fc80000410000 */
[----:B------:R1:W-:Y:S04]  /*bf80*/  STL [R1+0x15c], R20 ;  /* 0x00015c1401007387 */ /* 0x0003e80000100800 */
[----:B------:R3:W-:Y:S04]  /*bf90*/  STL [R1+0x168], R0 ;  /* 0x0001680001007387 */ /* 0x0007e80000100800 */
[----:B------:R-:W-:Y:S01]  /*bfa0*/  STL [R1+0x16c], R21 ;  /* 0x00016c1501007387 */ /* 0x000fe20000100800 */
[-C--:B-1----:R-:W-:Y:S01]  /*bfb0*/  FMUL.FTZ R20, R96, R3.reuse ;  /* 0x0000000360147220 */ /* 0x082fe20000410000 */
[----:B---3--:R-:W-:-:S04]  /*bfc0*/  FMUL.FTZ R0, R97, R3 ;  /* 0x0000000361007220 */ /* 0x008fc80000410000 */
[----:B------:R-:W-:Y:S04]  /*bfd0*/  STL [R1+0x178], R20 ;  /* 0x0001781401007387 */ /* 0x000fe80000100800 */
[----:B------:R1:W-:Y:S01]  /*bfe0*/  STL [R1+0x17c], R0 ;  /* 0x00017c0001007387 */ /* 0x0003e20000100800 */
[-C--:B------:R-:W-:Y:S01]  /*bff0*/  FMUL.FTZ R56, R148, R3.reuse ;  /* 0x0000000394387220 */ /* 0x080fe20000410000 */
[-C--:B------:R-:W-:Y:S01]  /*c000*/  FMUL.FTZ R195, R149, R3.reuse ;  /* 0x0000000395c37220 */ /* 0x080fe20000410000 */
[-C--:B------:R-:W-:Y:S01]  /*c010*/  FMUL.FTZ R40, R144, R3.reuse ;  /* 0x0000000390287220 */ /* 0x080fe20000410000 */
[-C--:B------:R-:W-:Y:S01]  /*c020*/  FMUL.FTZ R192, R145, R3.reuse ;  /* 0x0000000391c07220 */ /* 0x080fe20000410000 */
[-C--:B------:R-:W-:Y:S01]  /*c030*/  FMUL.FTZ R52, R140, R3.reuse ;  /* 0x000000038c347220 */ /* 0x080fe20000410000 */
[-C--:B------:R-:W-:Y:S01]  /*c040*/  FMUL.FTZ R49, R141, R3.reuse ;  /* 0x000000038d317220 */ /* 0x080fe20000410000 */
[-C--:B------:R-:W-:Y:S01]  /*c050*/  FMUL.FTZ R37, R136, R3.reuse ;  /* 0x0000000388257220 */ /* 0x080fe20000410000 */
[----:B-1----:R-:W-:-:S05]  /*c060*/  FMUL.FTZ R0, R125, R3 ;  /* 0x000000037d007220 */ /* 0x002fca0000410000 */
[----:B------:R1:W-:Y:S01]  /*c070*/  STL [R1+0x188], R0 ;  /* 0x0001880001007387 */ /* 0x0003e20000100800 */
[-C--:B------:R-:W-:Y:S01]  /*c080*/  FMUL.FTZ R36, R137, R3.reuse ;  /* 0x0000000389247220 */ /* 0x080fe20000410000 */
[-C--:B------:R-:W-:Y:S01]  /*c090*/  FMUL.FTZ R46, R80, R3.reuse ;  /* 0x00000003502e7220 */ /* 0x080fe20000410000 */
[-C--:B------:R-:W-:Y:S01]  /*c0a0*/  FMUL.FTZ R47, R108, R3.reuse ;  /* 0x000000036c2f7220 */ /* 0x080fe20000410000 */
[-C--:B------:R-:W-:Y:S01]  /*c0b0*/  FMUL.FTZ R153, R109, R3.reuse ;  /* 0x000000036d997220 */ /* 0x080fe20000410000 */
[-C--:B------:R-:W-:Y:S01]  /*c0c0*/  FMUL.FTZ R48, R112, R3.reuse ;  /* 0x0000000370307220 */ /* 0x080fe20000410000 */
[-C--:B------:R-:W-:Y:S01]  /*c0d0*/  FMUL.FTZ R41, R113, R3.reuse ;  /* 0x0000000371297220 */ /* 0x080fe20000410000 */
[----:B------:R-:W-:Y:S01]  /*c0e0*/  FMUL.FTZ R45, R124, R3 ;  /* 0x000000037c2d7220 */ /* 0x000fe20000410000 */
[-C--:B------:R-:W-:Y:S01]  /*c0f0*/  ISETP.GE.AND P1, PT, R2, R57.reuse, PT ;  /* 0x000000390200720c */ /* 0x080fe20003f26270 */
[----:B-1----:R-:W1:Y:S01]  /*c100*/  MUFU.EX2 R0, R33 ;  /* 0x0000002100007308 */ /* 0x002e620000000800 */
[----:B------:R-:W-:-:S02]  /*c110*/  ISETP.GE.AND P0, PT, R14, R57, PT ;  /* 0x000000390e00720c */ /* 0x000fc40003f06270 */
[----:B-1----:R-:W-:Y:S02]  /*c120*/  F2FP.F16.F32.PACK_AB R61, R0, R19 ;  /* 0x00000013003d723e */ /* 0x002fe400000000ff */
[----:B------:R-:W-:Y:S02]  /*c130*/  FSEL R33, R179, -INF , !P0 ;  /* 0xff800000b3217808 */ /* 0x000fe40004000000 */
[----:B------:R-:W-:-:S04]  /*c140*/  ISETP.GE.AND P0, PT, R12, R57, PT ;  /* 0x000000390c00720c */ /* 0x000fc80003f06270 */
        /* <DEDUP_REMOVED lines=9> */
[----:B------:R-:W-:Y:S01]  /*c1e0*/  ISETP.GE.AND P0, PT, R16, R57, PT ;  /* 0x000000391000720c */ /* 0x000fe20003f06270 */
[----:B--2---:R-:W-:-:S04]  /*c1f0*/  FFMA.FTZ R3, R44, R3, R19 ;  /* 0x000000032c037223 */ /* 0x004fc80000010013 */
[----:B------:R-:W-:Y:S01]  /*c200*/  FADD.FTZ R77, R0, R3 ;  /* 0x00000003004d7221 */ /* 0x000fe20000010000 */
        /* <DEDUP_REMOVED lines=11> */
[----:B------:R-:W-:-:S02]  /*c2c0*/  FSEL R28, R66, -INF , !P1 ;  /* 0xff800000421c7808 */ /* 0x000fc40004800000 */
[----:B------:R-:W-:Y:S02]  /*c2d0*/  FMNMX.FTZ R0, R29, R0, !PT ;  /* 0x000000001d007209 */ /* 0x000fe40007810000 */
        /* <DEDUP_REMOVED lines=12> */
[----:B------:R-:W-:Y:S02]  /*c3a0*/  FSEL R21, R51, -INF , !P0 ;  /* 0xff80000033157808 */ /* 0x000fe40004000000 */
[-C--:B------:R-:W-:Y:S02]  /*c3b0*/  ISETP.GE.AND P1, PT, R17, R57.reuse, PT ;  /* 0x000000391100720c */ /* 0x080fe40003f26270 */
        /* <DEDUP_REMOVED lines=9> */
[----:B------:R-:W1:Y:S01]  /*c450*/  SHFL.BFLY PT, R34, R0, 0x1, 0x1f ;  /* 0x0c201f0000227f89 */ /* 0x000e6200000e0000 */
[----:B------:R-:W-:Y:S01]  /*c460*/  IMAD.MOV.U32 R39, RZ, RZ, R227 ;  /* 0x000000ffff277224 */ /* 0x000fe200078e00e3 */
[----:B-1----:R-:W-:-:S04]  /*c470*/  FMNMX.FTZ R227, R0, R34, !PT ;  /* 0x0000002200e37209 */ /* 0x002fc80007810000 */
[----:B------:R-:W-:-:S04]  /*c480*/  FSETP.NEU.FTZ.AND P0, PT, R227, -INF , PT ;  /* 0xff800000e300780b */ /* 0x000fc80003f1d000 */
[----:B------:R-:W-:-:S05]  /*c490*/  FSEL R0, R227, RZ, P0 ;  /* 0x000000ffe3007208 */ /* 0x000fca0000000000 */
[----:B------:R-:W-:Y:S01]  /*c4a0*/  FADD.FTZ R34, R130, -R0 ;  /* 0x8000000082227221 */ /* 0x000fe20000010000 */
[----:B------:R-:W-:-:S03]  /*c4b0*/  FMUL.FTZ R0, R227, UR41 ;  /* 0x00000029e3007c20 */ /* 0x000fc60008410000 */
[----:B------:R-:W-:Y:S02]  /*c4c0*/  FMUL.FTZ R35, R34, UR41 ;  /* 0x0000002922237c20 */ /* 0x000fe40008410000 */
[----:B------:R-:W-:-:S05]  /*c4d0*/  FSEL R0, R0, RZ, P0 ;  /* 0x000000ff00007208 */ /* 0x000fca0000000000 */
        /* <DEDUP_REMOVED lines=18> */
[-C--:B------:R-:W-:Y:S01]  /*c600*/  FMUL.FTZ R0, R154, R3.reuse ;  /* 0x000000039a007220 */ /* 0x080fe20000410000 */
[----:B------:R-:W-:Y:S04]  /*c610*/  STL [R1+0x1d8], R57 ;  /* 0x0001d83901007387 */ /* 0x000fe80000100800 */
[----:B------:R-:W-:Y:S04]  /*c620*/  STL [R1+0x54], R227 ;  /* 0x000054e301007387 */ /* 0x000fe80000100800 */
[----:B------:R-:W-:Y:S04]  /*c630*/  STL [R1+0x1f8], R188 ;  /* 0x0001f8bc01007387 */ /* 0x000fe80000100800 */
[----:B------:R1:W-:Y:S01]  /*c640*/  STL [R1+0xb8], R0 ;  /* 0x0000b80001007387 */ /* 0x0003e20000100800 */
[-C--:B------:R-:W-:Y:S01]  /*c650*/  FMUL.FTZ R21, R82, R3.reuse ;  /* 0x0000000352157220 */ /* 0x080fe20000410000 */
[----:B------:R-:W-:Y:S01]  /*c660*/  FMUL.FTZ R20, R83, R3 ;  /* 0x0000000353147220 */ /* 0x000fe20000410000 */
[----:B------:R-:W-:-:S02]  /*c670*/  IMAD.MOV.U32 R38, RZ, RZ, R226 ;  /* 0x000000ffff267224 */ /* 0x000fc400078e00e2 */
[----:B------:R-:W-:Y:S02]  /*c680*/  IMAD.MOV.U32 R155, RZ, RZ, R39 ;  /* 0x000000ffff9b7224 */ /* 0x000fe400078e0027 */
[----:B------:R-:W-:Y:S02]  /*c690*/  IMAD.MOV.U32 R154, RZ, RZ, R38 ;  /* 0x000000ffff9a7224 */ /* 0x000fe400078e0026 */
[----:B-1----:R-:W-:-:S05]  /*c6a0*/  FMUL.FTZ R0, R78, R3 ;  /* 0x000000034e007220 */ /* 0x002fca0000410000 */
[----:B------:R1:W-:Y:S04]  /*c6b0*/  STL [R1+0x150], R0 ;  /* 0x0001500001007387 */ /* 0x0003e80000100800 */
[----:B------:R2:W-:Y:S04]  /*c6c0*/  STL [R1+0x160], R21 ;  /* 0x0001601501007387 */ /* 0x0005e80000100800 */
[----:B------:R3:W-:Y:S01]  /*c6d0*/  STL [R1+0x164], R20 ;  /* 0x0001641401007387 */ /* 0x0007e20000100800 */
[-C--:B-1----:R-:W-:Y:S01]  /*c6e0*/  FMUL.FTZ R0, R94, R3.reuse ;  /* 0x000000035e007220 */ /* 0x082fe20000410000 */
[----:B--2---:R-:W-:-:S04]  /*c6f0*/  FMUL.FTZ R21, R95, R3 ;  /* 0x000000035f157220 */ /* 0x004fc80000410000 */
[----:B------:R1:W-:Y:S01]  /*c700*/  STL [R1+0x170], R0 ;  /* 0x0001700001007387 */ /* 0x0003e20000100800 */
[----:B---3--:R-:W-:-:S03]  /*c710*/  FMUL.FTZ R20, R98, R3 ;  /* 0x0000000362147220 */ /* 0x008fc60000410000 */
[----:B------:R-:W-:Y:S04]  /*c720*/  STL [R1+0x174], R21 ;  /* 0x0001741501007387 */ /* 0x000fe80000100800 */
[----:B------:R2:W-:Y:S01]  /*c730*/  STL [R1+0x180], R20 ;  /* 0x0001801401007387 */ /* 0x0005e20000100800 */
[----:B-1----:R-:W-:-:S05]  /*c740*/  FMUL.FTZ R0, R99, R3 ;  /* 0x0000000363007220 */ /* 0x002fca0000410000 */
[----:B------:R1:W-:Y:S04]  /*c750*/  STL [R1+0x184], R0 ;  /* 0x0001840001007387 */ /* 0x0003e80000100800 */
[----:B------:R-:W3:Y:S01]  /*c760*/  LDL.64 R38, [R1+0x1b8] ;  /* 0x0001b80001267983 */ /* 0x000ee20000100a00 */
[C---:B------:R-:W-:Y:S02]  /*c770*/  ISETP.GE.AND P6, PT, R2.reuse, R59, PT ;  /* 0x0000003b0200720c */ /* 0x040fe40003fc6270 */
[----:B------:R-:W-:Y:S01]  /*c780*/  ISETP.GE.AND P1, PT, R2, R58, PT ;  /* 0x0000003a0200720c */ /* 0x000fe20003f26270 */
[----:B------:R-:W-:Y:S01]  /*c790*/  FMUL.FTZ R193, R150, R3 ;  /* 0x0000000396c17220 */ /* 0x000fe20000410000 */
[----:B------:R-:W-:Y:S01]  /*c7a0*/  IMAD.MOV.U32 R150, RZ, RZ, R40 ;  /* 0x000000ffff967224 */ /* 0x000fe200078e0028 */
[----:B------:R-:W-:-:S02]  /*c7b0*/  FSEL R33, R228, -INF , !P6 ;  /* 0xff800000e4217808 */ /* 0x000fc40007000000 */
[----:B------:R-:W-:Y:S01]  /*c7c0*/  FSEL R40, R230, -INF , !P1 ;  /* 0xff800000e6287808 */ /* 0x000fe20004800000 */
[----:B------:R-:W-:Y:S01]  /*c7d0*/  USHF.L.U32 UR19, UR42, 0x1, URZ ;  /* 0x000000012a137899 */ /* 0x000fe2000800063f */
[CC--:B------:R-:W-:Y:S02]  /*c7e0*/  ISETP.GE.AND P2, PT, R14.reuse, R59.reuse, PT ;  /* 0x0000003b0e00720c */ /* 0x0c0fe40003f46270 */
[-C--:B------:R-:W-:Y:S02]  /*c7f0*/  ISETP.GE.AND P0, PT, R14, R58.reuse, PT ;  /* 0x0000003a0e00720c */ /* 0x080fe40003f06270 */
[C---:B------:R-:W-:Y:S02]  /*c800*/  ISETP.GE.AND P6, PT, R13.reuse, R59, PT ;  /* 0x0000003b0d00720c */ /* 0x040fe40003fc6270 */
[----:B------:R-:W-:Y:S01]  /*c810*/  ISETP.GE.AND P1, PT, R13, R58, PT ;  /* 0x0000003a0d00720c */ /* 0x000fe20003f26270 */
[-C--:B--2---:R-:W-:Y:S01]  /*c820*/  FMUL.FTZ R20, R126, R3.reuse ;  /* 0x000000037e147220 */ /* 0x084fe20000410000 */
[----:B------:R-:W-:Y:S01]  /*c830*/  MOV R179, R52 ;  /* 0x0000003400b37202 */ /* 0x000fe20000000f00 */
[----:B------:R-:W-:Y:S01]  /*c840*/  ULOP3.LUT UR4, UR19, UR27, URZ, 0x3c, !UPT ;  /* 0x0000001b13047292 */ /* 0x000fe2000f8e3c3f */
[----:B------:R-:W-:Y:S01]  /*c850*/  FSEL R13, R229, -INF , !P2 ;  /* 0xff800000e50d7808 */ /* 0x000fe20005000000 */
[----:B-1----:R-:W-:Y:S01]  /*c860*/  FMUL.FTZ R0, R127, R3 ;  /* 0x000000037f007220 */ /* 0x002fe20000410000 */
[----:B------:R-:W-:-:S02]  /*c870*/  FSEL R54, R231, -INF , !P0 ;  /* 0xff800000e7367808 */ /* 0x000fc40004000000 */
[----:B------:R-:W-:Y:S02]  /*c880*/  FSEL R52, R220, -INF , !P6 ;  /* 0xff800000dc347808 */ /* 0x000fe40007000000 */
[----:B------:R-:W-:Y:S02]  /*c890*/  FSEL R53, R222, -INF , !P1 ;  /* 0xff800000de357808 */ /* 0x000fe40004800000 */
[CC--:B------:R-:W-:Y:S02]  /*c8a0*/  ISETP.GE.AND P2, PT, R12.reuse, R59.reuse, PT ;  /* 0x0000003b0c00720c */ /* 0x0c0fe40003f46270 */
[-C--:B------:R-:W-:Y:S02]  /*c8b0*/  ISETP.GE.AND P0, PT, R12, R58.reuse, PT ;  /* 0x0000003a0c00720c */ /* 0x080fe40003f06270 */
[C---:B------:R-:W-:Y:S02]  /*c8c0*/  ISETP.GE.AND P6, PT, R11.reuse, R59, PT ;  /* 0x0000003b0b00720c */ /* 0x040fe40003fc6270 */
[----:B------:R-:W-:Y:S01]  /*c8d0*/  ISETP.GE.AND P1, PT, R11, R58, PT ;  /* 0x0000003a0b00720c */ /* 0x000fe20003f26270 */
[----:B------:R-:W-:Y:S01]  /*c8e0*/  IMAD.MOV.U32 R11, RZ, RZ, R225 ;  /* 0x000000ffff0b7224 */ /* 0x000fe200078e00e1 */
[----:B------:R1:W2:Y:S01]  /*c8f0*/  MUFU.EX2 R19, R34 ;  /* 0x0000002200137308 */ /* 0x0002a20000000800 */
[----:B------:R-:W-:Y:S01]  /*c900*/  STL [R1+0x18c], R20 ;  /* 0x00018c1401007387 */ /* 0x000fe20000100800 */
[----:B------:R-:W-:-:S02]  /*c910*/  FSEL R50, R221, -INF , !P2 ;  /* 0xff800000dd327808 */ /* 0x000fc40005000000 */
[----:B------:R-:W-:Y:S01]  /*c920*/  FSEL R51, R223, -INF , !P0 ;  /* 0xff800000df337808 */ /* 0x000fe20004000000 */
[----:B------:R4:W-:Y:S01]  /*c930*/  STL [R1+0x190], R0 ;  /* 0x0001900001007387 */ /* 0x0009e20000100800 */
[C---:B------:R-:W-:Y:S02]  /*c940*/  ISETP.GE.AND P2, PT, R10.reuse, R59, PT ;  /* 0x0000003b0a00720c */ /* 0x040fe40003f46270 */
[----:B------:R-:W-:Y:S01]  /*c950*/  ISETP.GE.AND P0, PT, R10, R58, PT ;  /* 0x0000003a0a00720c */ /* 0x000fe20003f06270 */
[----:B------:R-:W-:Y:S01]  /*c960*/  IMAD.MOV.U32 R178, RZ, RZ, R49 ;  /* 0x000000ffffb27224 */ /* 0x000fe200078e0031 */
[----:B------:R-:W-:Y:S01]  /*c970*/  FSEL R49, R210, -INF , !P1 ;  /* 0xff800000d2317808 */ /* 0x000fe20004800000 */
[----:B------:R-:W-:Y:S01]  /*c980*/  IMAD.MOV.U32 R188, RZ, RZ, R48 ;  /* 0x000000ffffbc7224 */ /* 0x000fe200078e0030 */
[----:B------:R-:W-:Y:S01]  /*c990*/  FSEL R48, R208, -INF , !P6 ;  /* 0xff800000d0307808 */ /* 0x000fe20007000000 */
[----:B------:R-:W-:Y:S01]  /*c9a0*/  IMAD.MOV.U32 R10, RZ, RZ, R224 ;  /* 0x000000ffff0a7224 */ /* 0x000fe200078e00e0 */
[----:B------:R-:W-:-:S02]  /*c9b0*/  FSEL R42, R209, -INF , !P2 ;  /* 0xff800000d12a7808 */ /* 0x000fc40005000000 */
[----:B------:R-:W-:Y:S02]  /*c9c0*/  FSEL R43, R211, -INF , !P0 ;  /* 0xff800000d32b7808 */ /* 0x000fe40004000000 */
[CC--:B------:R-:W-:Y:S02]  /*c9d0*/  ISETP.GE.AND P6, PT, R9.reuse, R59.reuse, PT ;  /* 0x0000003b0900720c */ /* 0x0c0fe40003fc6270 */
[-C--:B------:R-:W-:Y:S02]  /*c9e0*/  ISETP.GE.AND P1, PT, R9, R58.reuse, PT ;  /* 0x0000003a0900720c */ /* 0x080fe40003f26270 */
[C---:B------:R-:W-:Y:S02]  /*c9f0*/  ISETP.GE.AND P2, PT, R8.reuse, R59, PT ;  /* 0x0000003b0800720c */ /* 0x040fe40003f46270 */
[----:B------:R-:W-:Y:S02]  /*ca00*/  ISETP.GE.AND P0, PT, R8, R58, PT ;  /* 0x0000003a0800720c */ /* 0x000fe40003f06270 */
[----:B----4-:R-:W-:Y:S01]  /*ca10*/  LOP3.LUT R0, R11, UR4, RZ, 0x3c, !PT ;  /* 0x000000040b007c12 */ /* 0x010fe2000f8e3cff */
[----:B------:R-:W-:Y:S01]  /*ca20*/  IMAD.MOV.U32 R175, RZ, RZ, R41 ;  /* 0x000000ffffaf7224 */ /* 0x000fe200078e0029 */
[----:B------:R-:W-:-:S03]  /*ca30*/  FSEL R35, R204, -INF , !P6 ;  /* 0xff800000cc237808 */ /* 0x000fc60007000000 */
[----:B------:R-:W-:Y:S01]  /*ca40*/  IMAD.WIDE.U32 R224, R0, -0x326172a9, RZ ;  /* 0xcd9e8d5700e07825 */ /* 0x000fe200078e00ff */
[----:B------:R-:W-:Y:S02]  /*ca50*/  FSEL R41, R206, -INF , !P1 ;  /* 0xff800000ce297808 */ /* 0x000fe40004800000 */
[----:B------:R-:W-:Y:S02]  /*ca60*/  FSEL R32, R205, -INF , !P2 ;  /* 0xff800000cd207808 */ /* 0x000fe40005000000 */
[----:B-1----:R-:W-:Y:S02]  /*ca70*/  FSEL R34, R207, -INF , !P0 ;  /* 0xff800000cf227808 */ /* 0x002fe40004000000 */
[CC--:B------:R-:W-:Y:S02]  /*ca80*/  ISETP.GE.AND P6, PT, R7.reuse, R59.reuse, PT ;  /* 0x0000003b0700720c */ /* 0x0c0fe40003fc6270 */
[----:B------:R-:W-:Y:S02]  /*ca90*/  ISETP.GE.AND P1, PT, R7, R58, PT ;  /* 0x0000003a0700720c */ /* 0x000fe40003f26270 */
[----:B------:R-:W-:-:S02]  /*caa0*/  ISETP.GE.AND P2, PT, R6, R59, PT ;  /* 0x0000003b0600720c */ /* 0x000fc40003f46270 */
[----:B------:R-:W-:Y:S02]  /*cab0*/  ISETP.GE.AND P0, PT, R6, R58, PT ;  /* 0x0000003a0600720c */ /* 0x000fe40003f06270 */
[----:B------:R-:W-:Y:S01]  /*cac0*/  LOP3.LUT R0, R233, UR39, R224, 0x96, !PT ;  /* 0x00000027e9007c12 */ /* 0x000fe2000f8e96e0 */
[-C--:B------:R-:W-:Y:S01]  /*cad0*/  FMUL.FTZ R191, R151, R3.reuse ;  /* 0x0000000397bf7220 */ /* 0x080fe20000410000 */
[-C--:B------:R-:W-:Y:S01]  /*cae0*/  FMUL.FTZ R189, R146, R3.reuse ;  /* 0x0000000392bd7220 */ /* 0x080fe20000410000 */
[-C--:B------:R-:W-:Y:S01]  /*caf0*/  FMUL.FTZ R57, R147, R3.reuse ;  /* 0x0000000393397220 */ /* 0x080fe20000410000 */
[-C--:B------:R-:W-:Y:S01]  /*cb00*/  FMUL.FTZ R151, R142, R3.reuse ;  /* 0x000000038e977220 */ /* 0x080fe20000410000 */
[-C--:B------:R-:W-:Y:S01]  /*cb10*/  FMUL.FTZ R174, R143, R3.reuse ;  /* 0x000000038fae7220 */ /* 0x080fe20000410000 */
[----:B------:R-:W-:Y:S01]  /*cb20*/  FSEL R31, R200, -INF , !P6 ;  /* 0xff800000c81f7808 */ /* 0x000fe20007000000 */
[-C--:B------:R-:W-:Y:S01]  /*cb30*/  FMUL.FTZ R152, R138, R3.reuse ;  /* 0x000000038a987220 */ /* 0x080fe20000410000 */
[----:B------:R-:W-:Y:S01]  /*cb40*/  FSEL R30, R202, -INF , !P1 ;  /* 0xff800000ca1e7808 */ /* 0x000fe20004800000 */
[-C--:B------:R-:W-:Y:S01]  /*cb50*/  FMUL.FTZ R147, R139, R3.reuse ;  /* 0x000000038b937220 */ /* 0x080fe20000410000 */
[----:B------:R-:W-:Y:S01]  /*cb60*/  FSEL R29, R201, -INF , !P2 ;  /* 0xff800000c91d7808 */ /* 0x000fe20005000000 */
[-C--:B------:R-:W-:Y:S01]  /*cb70*/  FMUL.FTZ R190, R79, R3.reuse ;  /* 0x000000034fbe7220 */ /* 0x080fe20000410000 */
[----:B------:R-:W-:Y:S01]  /*cb80*/  FSEL R28, R203, -INF , !P0 ;  /* 0xff800000cb1c7808 */ /* 0x000fe20004000000 */
[-C--:B------:R-:W-:Y:S01]  /*cb90*/  FMUL.FTZ R143, R110, R3.reuse ;  /* 0x000000036e8f7220 */ /* 0x080fe20000410000 */
[-C--:B------:R-:W-:Y:S01]  /*cba0*/  FMUL.FTZ R142, R111, R3.reuse ;  /* 0x000000036f8e7220 */ /* 0x080fe20000410000 */
[-C--:B------:R-:W-:Y:S01]  /*cbb0*/  FMUL.FTZ R146, R114, R3.reuse ;  /* 0x0000000372927220 */ /* 0x080fe20000410000 */
[-C--:B------:R-:W-:Y:S01]  /*cbc0*/  FMUL.FTZ R44, R115, R3.reuse ;  /* 0x00000003732c7220 */ /* 0x080fe20000410000 */
[----:B--2---:R-:W-:Y:S01]  /*cbd0*/  FFMA.FTZ R82, R234, R3, R19 ;  /* 0x00000003ea527223 */ /* 0x004fe20000010013 */
[----:B------:R-:W-:-:S02]  /*cbe0*/  ISETP.GE.AND P6, PT, R5, R59, PT ;  /* 0x0000003b0500720c */ /* 0x000fc40003fc6270 */
[-C--:B------:R-:W-:Y:S02]  /*cbf0*/  ISETP.GE.AND P1, PT, R5, R58.reuse, PT ;  /* 0x0000003a0500720c */ /* 0x080fe40003f26270 */
[CC--:B------:R-:W-:Y:S02]  /*cc00*/  ISETP.GE.AND P2, PT, R4.reuse, R59.reuse, PT ;  /* 0x0000003b0400720c */ /* 0x0c0fe40003f46270 */
[----:B------:R-:W-:Y:S01]  /*cc10*/  ISETP.GE.AND P0, PT, R4, R58, PT ;  /* 0x0000003a0400720c */ /* 0x000fe20003f06270 */
[----:B------:R-:W-:Y:S01]  /*cc20*/  IMAD.WIDE.U32 R4, R0, -0x2daee0ad, RZ ;  /* 0xd2511f5300047825 */ /* 0x000fe200078e00ff */
[----:B------:R-:W-:Y:S02]  /*cc30*/  FSEL R27, R180, -INF , !P6 ;  /* 0xff800000b41b7808 */ /* 0x000fe40007000000 */
[----:B------:R-:W-:Y:S02]  /*cc40*/  ISETP.GE.AND P6, PT, R15, R59, PT ;  /* 0x0000003b0f00720c */ /* 0x000fe40003fc6270 */
[----:B------:R-:W-:-:S02]  /*cc50*/  FSEL R26, R182, -INF , !P1 ;  /* 0xff800000b61a7808 */ /* 0x000fc40004800000 */
[-C--:B------:R-:W-:Y:S02]  /*cc60*/  ISETP.GE.AND P1, PT, R15, R58.reuse, PT ;  /* 0x0000003a0f00720c */ /* 0x080fe40003f26270 */
[----:B------:R-:W-:Y:S02]  /*cc70*/  FSEL R23, R184, -INF , !P6 ;  /* 0xff800000b8177808 */ /* 0x000fe40007000000 */
[C---:B------:R-:W-:Y:S02]  /*cc80*/  ISETP.GE.AND P6, PT, R17.reuse, R59, PT ;  /* 0x0000003b1100720c */ /* 0x040fe40003fc6270 */
[----:B------:R-:W-:Y:S02]  /*cc90*/  FSEL R22, R186, -INF , !P1 ;  /* 0xff800000ba167808 */ /* 0x000fe40004800000 */
[----:B------:R-:W-:Y:S02]  /*cca0*/  ISETP.GE.AND P1, PT, R17, R58, PT ;  /* 0x0000003a1100720c */ /* 0x000fe40003f26270 */
[----:B------:R-:W-:-:S02]  /*ccb0*/  FSEL R17, R196, -INF , !P6 ;  /* 0xff800000c4117808 */ /* 0x000fc40007000000 */
[----:B------:R-:W-:Y:S02]  /*ccc0*/  FSEL R24, R183, -INF , !P0 ;  /* 0xff800000b7187808 */ /* 0x000fe40004000000 */
[C---:B------:R-:W-:Y:S02]  /*ccd0*/  ISETP.GE.AND P0, PT, R16.reuse, R58, PT ;  /* 0x0000003a1000720c */ /* 0x040fe40003f06270 */
[----:B------:R-:W-:Y:S02]  /*cce0*/  FSEL R25, R181, -INF , !P2 ;  /* 0xff800000b5197808 */ /* 0x000fe40005000000 */
[----:B------:R-:W-:Y:S01]  /*ccf0*/  FSEL R20, R187, -INF , !P0 ;  /* 0xff800000bb147808 */ /* 0x000fe20004000000 */
[----:B------:R-:W1:Y:S01]  /*cd00*/  MUFU.EX2 R14, R55 ;  /* 0x00000037000e7308 */ /* 0x000e620000000800 */
[-C--:B------:R-:W-:Y:S02]  /*cd10*/  ISETP.GE.AND P2, PT, R16, R59.reuse, PT ;  /* 0x0000003b1000720c */ /* 0x080fe40003f46270 */
[----:B------:R-:W-:-:S02]  /*cd20*/  ISETP.GE.AND P0, PT, R18, R59, PT ;  /* 0x0000003b1200720c */ /* 0x000fc40003f06270 */
[----:B------:R-:W-:Y:S02]  /*cd30*/  FSEL R16, R198, -INF , !P1 ;  /* 0xff800000c6107808 */ /* 0x000fe40004800000 */
[----:B------:R-:W-:Y:S02]  /*cd40*/  PRMT R64, R61, 0x7610, R64 ;  /* 0x000076103d407816 */ /* 0x000fe40000000040 */
[----:B------:R-:W-:Y:S02]  /*cd50*/  FSEL R15, R197, -INF , !P0 ;  /* 0xff800000c50f7808 */ /* 0x000fe40004000000 */
[----:B------:R-:W-:-:S04]  /*cd60*/  PRMT R63, R61, 0x7632, R63 ;  /* 0x000076323d3f7816 */ /* 0x000fc8000000003f */
[----:B------:R-:W-:Y:S01]  /*cd70*/  PRMT R209, R64, 0x5410, R63 ;  /* 0x0000541040d17816 */ /* 0x000fe2000000003f */
[----:B------:R2:W-:Y:S01]  /*cd80*/  STL [R1+0x1dc], R59 ;  /* 0x0001dc3b01007387 */ /* 0x0005e20000100800 */
[----:B------:R-:W-:Y:S02]  /*cd90*/  FSEL R21, R185, -INF , !P2 ;  /* 0xff800000b9157808 */ /* 0x000fe40005000000 */
[----:B------:R-:W-:Y:S01]  /*cda0*/  ISETP.GE.AND P2, PT, R18, R58, PT ;  /* 0x0000003a1200720c */ /* 0x000fe20003f46270 */
[----:B------:R4:W-:Y:S01]  /*cdb0*/  STL [R1+0x1e0], R58 ;  /* 0x0001e03a01007387 */ /* 0x0009e20000100800 */
[----:B--2---:R-:W-:Y:S02]  /*cdc0*/  IMAD.MOV.U32 R59, RZ, RZ, R11 ;  /* 0x000000ffff3b7224 */ /* 0x004fe400078e000b */
[----:B------:R-:W-:Y:S01]  /*cdd0*/  MUFU.EX2 R11, R60 ;  /* 0x0000003c000b7308 */ /* 0x000fe20000000800 */
[----:B----4-:R-:W-:-:S07]  /*cde0*/  IMAD.MOV.U32 R58, RZ, RZ, R10 ;  /* 0x000000ffff3a7224 */ /* 0x010fce00078e000a */
[----:B------:R-:W-:Y:S01]  /*cdf0*/  MUFU.EX2 R10, R65 ;  /* 0x00000041000a7308 */ /* 0x000fe20000000800 */
[----:B---3--:R-:W-:-:S05]  /*ce00*/  LOP3.LUT R2, R225, UR40, R38, 0x96, !PT ;  /* 0x00000028e1027c12 */ /* 0x008fca000f8e9626 */
[----:B------:R-:W-:-:S05]  /*ce10*/  IMAD.WIDE.U32 R2, R2, -0x2daee0ad, RZ ;  /* 0xd2511f5302027825 */ /* 0x000fca00078e00ff */
[----:B------:R-:W-:Y:S02]  /*ce20*/  LOP3.LUT R3, R3, UR38, R154, 0x96, !PT ;  /* 0x0000002603037c12 */ /* 0x000fe4000f8e969a */
[----:B------:R-:W-:-:S03]  /*ce30*/  LOP3.LUT R0, R5, UR36, R2, 0x96, !PT ;  /* 0x0000002405007c12 */ /* 0x000fc6000f8e9602 */
        /* <DEDUP_REMOVED lines=9> */
[----:B------:R-:W-:-:S05]  /*ced0*/  IMAD.WIDE.U32 R2, R2, -0x326172a9, RZ ;  /* 0xcd9e8d5702027825 */ /* 0x000fca00078e00ff */
[----:B------:R-:W-:-:S04]  /*cee0*/  LOP3.LUT R0, R3, UR21, R4, 0x96, !PT ;  /* 0x0000001503007c12 */ /* 0x000fc8000f8e9604 */
[----:B------:R-:W-:-:S04]  /*cef0*/  LOP3.LUT R4, R0, 0xff, RZ, 0xc0, !PT ;  /* 0x000000ff00047812 */ /* 0x000fc800078ec0ff */
[----:B------:R-:W-:Y:S02]  /*cf00*/  ISETP.LE.U32.AND P6, PT, R4, UR12, PT ;  /* 0x0000000c04007c0c */ /* 0x000fe4000bfc3070 */
[----:B------:R-:W-:Y:S02]  /*cf10*/  LOP3.LUT R4, R0, 0xffff, RZ, 0xc0, !PT ;  /* 0x0000ffff00047812 */ /* 0x000fe400078ec0ff */
[----:B------:R-:W-:Y:S02]  /*cf20*/  LOP3.LUT R12, R5, UR25, R6, 0x96, !PT ;  /* 0x00000019050c7c12 */ /* 0x000fe4000f8e9606 */
[----:B------:R-:W-:Y:S02]  /*cf30*/  SHF.R.U32.HI R4, RZ, 0x8, R4 ;  /* 0x00000008ff047819 */ /* 0x000fe40000011604 */
[C---:B------:R-:W-:Y:S02]  /*cf40*/  LOP3.LUT R6, R2.reuse, 0xff, RZ, 0xc0, !PT ;  /* 0x000000ff02067812 */ /* 0x040fe400078ec0ff */
[----:B------:R-:W-:-:S02]  /*cf50*/  LOP3.LUT R7, R2, 0xffff, RZ, 0xc0, !PT ;  /* 0x0000ffff02077812 */ /* 0x000fc400078ec0ff */
[--C-:B------:R-:W-:Y:S02]  /*cf60*/  SHF.R.U32.HI R9, RZ, 0x10, R2.reuse ;  /* 0x00000010ff097819 */ /* 0x100fe40000011602 */
[----:B------:R-:W-:Y:S02]  /*cf70*/  SHF.R.U32.HI R5, RZ, 0x18, R2 ;  /* 0x00000018ff057819 */ /* 0x000fe40000011602 */
[----:B------:R-:W-:Y:S02]  /*cf80*/  LOP3.LUT R2, R4, 0xffff, RZ, 0xc0, !PT ;  /* 0x0000ffff04027812 */ /* 0x000fe400078ec0ff */
[----:B------:R-:W-:Y:S02]  /*cf90*/  SHF.R.U32.HI R3, RZ, 0x18, R0 ;  /* 0x00000018ff037819 */ /* 0x000fe40000011600 */
[----:B------:R-:W-:Y:S02]  /*cfa0*/  ISETP.LE.U32.AND P1, PT, R2, UR12, PT ;  /* 0x0000000c02007c0c */ /* 0x000fe4000bf23070 */
[----:B------:R-:W2:Y:S01]  /*cfb0*/  MUFU.EX2 R2, R131 ;  /* 0x0000008300027308 */ /* 0x000ea20000000800 */
[----:B------:R-:W-:-:S02]  /*cfc0*/  ISETP.LE.U32.AND P0, PT, R3, UR12, PT ;  /* 0x0000000c03007c0c */ /* 0x000fc4000bf03070 */
[----:B------:R-:W-:Y:S01]  /*cfd0*/  SHF.R.U32.HI R3, RZ, 0x10, R0 ;  /* 0x00000010ff037819 */ /* 0x000fe20000011600 */
[----:B------:R-:W-:-:S04]  /*cfe0*/  @!P6 HADD2 R62, -R64.H0_H0, -RZ.H0_H0 ;  /* 0xa00000ff403ee230 */ /* 0x000fc80000000900 */
[----:B------:R-:W3:Y:S01]  /*cff0*/  MUFU.EX2 R0, R132 ;  /* 0x0000008400007308 */ /* 0x000ee20000000800 */
[----:B------:R-:W-:Y:S02]  /*d000*/  LOP3.LUT R3, R3, 0xff, RZ, 0xc0, !PT ;  /* 0x000000ff03037812 */ /* 0x000fe400078ec0ff */
[----:B------:R-:W-:Y:S02]  /*d010*/  @!P6 PRMT R64, R62, 0x5410, RZ ;  /* 0x000054103e40e816 */ /* 0x000fe400000000ff */
[----:B------:R-:W-:Y:S01]  /*d020*/  ISETP.LE.U32.AND P6, PT, R3, UR12, PT ;  /* 0x0000000c03007c0c */ /* 0x000fe2000bfc3070 */
[----:B------:R-:W-:Y:S01]  /*d030*/  @!P1 HADD2 R66, -R63.H0_H0, -RZ.H0_H0 ;  /* 0xa00000ff3f429230 */ /* 0x000fe20000000900 */
[----:B-1----:R-:W-:Y:S01]  /*d040*/  F2FP.F16.F32.PACK_AB R4, R14, R19 ;  /* 0x000000130e04723e */ /* 0x002fe200000000ff */
[----:B--2---:R-:W-:-:S03]  /*d050*/  FADD.FTZ R3, R2, R77 ;  /* 0x0000004d02037221 */ /* 0x004fc60000010000 */
[----:B------:R-:W-:Y:S02]  /*d060*/  @!P1 PRMT R63, R66, 0x5410, RZ ;  /* 0x00005410423f9816 */ /* 0x000fe400000000ff */
[----:B------:R-:W-:Y:S02]  /*d070*/  PRMT R61, R4, 0x7610, R61 ;  /* 0x00007610043d7816 */ /* 0x000fe4000000003d */
[----:B------:R-:W-:Y:S01]  /*d080*/  ISETP.LE.U32.AND P1, PT, R6, UR12, PT ;  /* 0x0000000c06007c0c */ /* 0x000fe2000bf23070 */
[C---:B---3--:R-:W-:Y:S01]  /*d090*/  FADD.FTZ R6, R0.reuse, R3 ;  /* 0x0000000300067221 */ /* 0x048fe20000010000 */
[----:B------:R-:W-:Y:S02]  /*d0a0*/  F2FP.F16.F32.PACK_AB R2, R0, R2 ;  /* 0x000000020002723e */ /* 0x000fe400000000ff */
[----:B------:R-:W-:Y:S01]  /*d0b0*/  SHF.R.U32.HI R0, RZ, 0x8, R7 ;  /* 0x00000008ff007819 */ /* 0x000fe20000011607 */
[----:B------:R-:W-:Y:S01]  /*d0c0*/  @!P6 HADD2 R76, -R61.H0_H0, -RZ.H0_H0 ;  /* 0xa00000ff3d4ce230 */ /* 0x000fe20000000900 */
[----:B------:R-:W-:-:S02]  /*d0d0*/  PRMT R62, R4, 0x7632, R62 ;  /* 0x00007632043e7816 */ /* 0x000fc4000000003e */
[----:B------:R-:W-:Y:S02]  /*d0e0*/  LOP3.LUT R0, R0, 0xffff, RZ, 0xc0, !PT ;  /* 0x0000ffff00007812 */ /* 0x000fe400078ec0ff */
[----:B------:R-:W-:Y:S02]  /*d0f0*/  PRMT R226, R61, 0x5410, R62 ;  /* 0x000054103de27816 */ /* 0x000fe4000000003e */
[----:B------:R-:W-:Y:S02]  /*d100*/  @!P6 PRMT R61, R76, 0x5410, RZ ;  /* 0x000054104c3de816 */ /* 0x000fe400000000ff */
[----:B------:R-:W-:Y:S01]  /*d110*/  ISETP.LE.U32.AND P6, PT, R0, UR12, PT ;  /* 0x0000000c00007c0c */ /* 0x000fe2000bfc3070 */
[----:B------:R-:W-:Y:S01]  /*d120*/  @!P0 HADD2 R67, -R62.H0_H0, -RZ.H0_H0 ;  /* 0xa00000ff3e438230 */ /* 0x000fe20000000900 */
[----:B------:R-:W-:-:S04]  /*d130*/  PRMT R76, R2, 0x7610, R76 ;  /* 0x00007610024c7816 */ /* 0x000fc8000000004c */
[----:B------:R-:W-:Y:S01]  /*d140*/  @!P0 PRMT R62, R67, 0x5410, RZ ;  /* 0x00005410433e8816 */ /* 0x000fe200000000ff */
[----:B------:R-:W-:Y:S01]  /*d150*/  @!P1 HADD2 R78, -R76.H0_H0, -RZ.H0_H0 ;  /* 0xa00000ff4c4e9230 */ /* 0x000fe20000000900 */
[----:B------:R-:W-:Y:S01]  /*d160*/  PRMT R67, R2, 0x7632, R67 ;  /* 0x0000763202437816 */ /* 0x000fe20000000043 */
[----:B------:R-:W-:Y:S01]  /*d170*/  IMAD.WIDE.U32 R2, R12, -0x2daee0ad, RZ ;  /* 0xd2511f530c027825 */ /* 0x000fe200078e00ff */
[----:B------:R-:W-:Y:S02]  /*d180*/  LOP3.LUT R0, R9, 0xff, RZ, 0xc0, !PT ;  /* 0x000000ff09007812 */ /* 0x000fe400078ec0ff */
[----:B------:R-:W-:Y:S01]  /*d190*/  PRMT R183, R76, 0x5410, R67 ;  /* 0x000054104cb77816 */ /* 0x000fe20000000043 */
[----:B------:R-:W-:Y:S01]  /*d1a0*/  @!P6 HADD2 R79, -R67.H0_H0, -RZ.H0_H0 ;  /* 0xa00000ff434fe230 */ /* 0x000fe20000000900 */
[----:B------:R-:W-:Y:S02]  /*d1b0*/  ISETP.LE.U32.AND P0, PT, R5, UR12, PT ;  /* 0x0000000c05007c0c */ /* 0x000fe4000bf03070 */
[----:B------:R-:W-:-:S02]  /*d1c0*/  @!P1 PRMT R76, R78, 0x5410, RZ ;  /* 0x000054104e4c9816 */ /* 0x000fc400000000ff */
[----:B------:R-:W-:Y:S02]  /*d1d0*/  ISETP.LE.U32.AND P1, PT, R0, UR12, PT ;  /* 0x0000000c00007c0c */ /* 0x000fe4000bf23070 */
[----:B------:R-:W-:Y:S02]  /*d1e0*/  LOP3.LUT R0, R3, UR33, R8, 0x96, !PT ;  /* 0x0000002103007c12 */ /* 0x000fe4000f8e9608 */
[C---:B------:R-:W-:Y:S02]  /*d1f0*/  LOP3.LUT R4, R2.reuse, 0xff, RZ, 0xc0, !PT ;  /* 0x000000ff02047812 */ /* 0x040fe400078ec0ff */
[----:B------:R-:W-:Y:S01]  /*d200*/  LOP3.LUT R9, R2, 0xffff, RZ, 0xc0, !PT ;  /* 0x0000ffff02097812 */ /* 0x000fe200078ec0ff */
[----:B------:R-:W1:Y:S01]  /*d210*/  MUFU.EX2 R3, R133 ;  /* 0x0000008500037308 */ /* 0x000e620000000800 */
[--C-:B------:R-:W-:Y:S02]  /*d220*/  SHF.R.U32.HI R19, RZ, 0x10, R2.reuse ;  /* 0x00000010ff137819 */ /* 0x100fe40000011602 */
[----:B------:R-:W-:-:S02]  /*d230*/  SHF.R.U32.HI R18, RZ, 0x18, R2 ;  /* 0x00000018ff127819 */ /* 0x000fc40000011602 */
[----:B------:R-:W-:Y:S02]  /*d240*/  F2FP.F16.F32.PACK_AB R5, R10, R11 ;  /* 0x0000000b0a05723e */ /* 0x000fe400000000ff */
[----:B------:R-:W-:Y:S01]  /*d250*/  @!P6 PRMT R67, R79, 0x5410, RZ ;  /* 0x000054104f43e816 */ /* 0x000fe200000000ff */
[----:B------:R-:W2:Y:S01]  /*d260*/  MUFU.EX2 R2, R172 ;  /* 0x000000ac00027308 */ /* 0x000ea20000000800 */
[----:B------:R-:W-:Y:S02]  /*d270*/  ISETP.LE.U32.AND P6, PT, R4, UR12, PT ;  /* 0x0000000c04007c0c */ /* 0x000fe4000bfc3070 */
[----:B------:R-:W-:Y:S02]  /*d280*/  LOP3.LUT R4, R0, 0xffff, RZ, 0xc0, !PT ;  /* 0x0000ffff00047812 */ /* 0x000fe400078ec0ff */
[----:B------:R-:W-:Y:S02]  /*d290*/  PRMT R234, R5, 0x7632, R234 ;  /* 0x0000763205ea7816 */ /* 0x000fe400000000ea */
[----:B------:R-:W-:-:S02]  /*d2a0*/  SHF.R.U32.HI R4, RZ, 0x8, R4 ;  /* 0x00000008ff047819 */ /* 0x000fc40000011604 */
[----:B------:R-:W-:Y:S01]  /*d2b0*/  PRMT R66, R5, 0x7610, R66 ;  /* 0x0000761005427816 */ /* 0x000fe20000000042 */
[----:B------:R-:W-:Y:S01]  /*d2c0*/  @!P0 HADD2 R80, -R234.H0_H0, -RZ.H0_H0 ;  /* 0xa00000ffea508230 */ /* 0x000fe20000000900 */
[----:B------:R-:W-:Y:S02]  /*d2d0*/  LOP3.LUT R4, R4, 0xffff, RZ, 0xc0, !PT ;  /* 0x0000ffff04047812 */ /* 0x000fe400078ec0ff */
[----:B------:R-:W-:Y:S02]  /*d2e0*/  PRMT R180, R66, 0x5410, R234 ;  /* 0x0000541042b47816 */ /* 0x000fe400000000ea */
[----:B------:R-:W-:Y:S02]  /*d2f0*/  @!P0 PRMT R234, R80, 0x5410, RZ ;  /* 0x0000541050ea8816 */ /* 0x000fe400000000ff */
[----:B------:R-:W-:Y:S01]  /*d300*/  ISETP.LE.U32.AND P0, PT, R4, UR12, PT ;  /* 0x0000000c04007c0c */ /* 0x000fe2000bf03070 */
[----:B-1----:R-:W-:Y:S01]  /*d310*/  FADD.FTZ R4, R3, R6 ;  /* 0x0000000603047221 */ /* 0x002fe20000010000 */
[----:B--2---:R-:W-:-:S02]  /*d320*/  F2FP.F16.F32.PACK_AB R8, R2, R3 ;  /* 0x000000030208723e */ /* 0x004fc400000000ff */
[----:B------:R-:W-:Y:S01]  /*d330*/  FMNMX.FTZ R3, R129, R33, !PT ;  /* 0x0000002181037209 */ /* 0x000fe20007810000 */
[----:B------:R-:W-:Y:S01]  /*d340*/  FADD.FTZ R12, R2, R4 ;  /* 0x00000004020c7221 */ /* 0x000fe20000010000 */
        /* <DEDUP_REMOVED lines=24> */
[----:B------:R-:W-:Y:S01]  /*d4d0*/  FMNMX.FTZ R2, R22, R2, !PT ;  /* 0x0000000216027209 */ /* 0x000fe20007810000 */
[----:B------:R-:W-:Y:S01]  /*d4e0*/  @!P1 HADD2 R81, -R66.H0_H0, -RZ.H0_H0 ;  /* 0xa00000ff42519230 */ /* 0x000fe20000000900 */
[----:B------:R-:W-:Y:S02]  /*d4f0*/  FMNMX.FTZ R4, R21, R3, !PT ;  /* 0x0000000315047209 */ /* 0x000fe40007810000 */
[----:B------:R-:W-:Y:S02]  /*d500*/  FMNMX.FTZ R3, R20, R2, !PT ;  /* 0x0000000214037209 */ /* 0x000fe40007810000 */
[----:B------:R-:W-:Y:S02]  /*d510*/  LOP3.LUT R2, R0, 0xff, RZ, 0xc0, !PT ;  /* 0x000000ff00027812 */ /* 0x000fe400078ec0ff */
[----:B------:R-:W-:-:S02]  /*d520*/  FMNMX.FTZ R4, R17, R4, !PT ;  /* 0x0000000411047209 */ /* 0x000fc40007810000 */
[----:B------:R-:W-:Y:S02]  /*d530*/  @!P1 PRMT R66, R81, 0x5410, RZ ;  /* 0x0000541051429816 */ /* 0x000fe400000000ff */
[----:B------:R-:W-:Y:S02]  /*d540*/  ISETP.LE.U32.AND P1, PT, R2, UR12, PT ;  /* 0x0000000c02007c0c */ /* 0x000fe4000bf23070 */
[----:B------:R-:W-:Y:S02]  /*d550*/  FMNMX.FTZ R3, R16, R3, !PT ;  /* 0x0000000310037209 */ /* 0x000fe40007810000 */
[----:B------:R-:W-:Y:S02]  /*d560*/  FSEL R6, R199, -INF , !P2 ;  /* 0xff800000c7067808 */ /* 0x000fe40005000000 */
[----:B------:R-:W-:Y:S02]  /*d570*/  FMNMX.FTZ R2, R15, R4, !PT ;  /* 0x000000040f027209 */ /* 0x000fe40007810000 */
[----:B------:R-:W-:-:S03]  /*d580*/  FMNMX.FTZ R4, R6, R3, !PT ;  /* 0x0000000306047209 */ /* 0x000fc60007810000 */
[----:B------:R-:W1:Y:S01]  /*d590*/  SHFL.BFLY PT, R3, R2, 0x2, 0x1f ;  /* 0x0c401f0002037f89 */ /* 0x000e6200000e0000 */
[----:B------:R-:W-:-:S03]  /*d5a0*/  PRMT R55, R8, 0x7610, R55 ;  /* 0x0000761008377816 */ /* 0x000fc60000000037 */
[----:B------:R-:W2:Y:S01]  /*d5b0*/  SHFL.BFLY PT, R7, R4, 0x2, 0x1f ;  /* 0x0c401f0004077f89 */ /* 0x000ea200000e0000 */
[--C-:B------:R-:W-:Y:S02]  /*d5c0*/  SHF.R.U32.HI R5, RZ, 0x18, R0.reuse ;  /* 0x00000018ff057819 */ /* 0x100fe40000011600 */
[----:B------:R-:W-:Y:S01]  /*d5d0*/  SHF.R.U32.HI R0, RZ, 0x10, R0 ;  /* 0x00000010ff007819 */ /* 0x000fe20000011600 */
[----:B------:R-:W-:Y:S01]  /*d5e0*/  @!P1 HADD2 R83, -R55.H0_H0, -RZ.H0_H0 ;  /* 0xa00000ff37539230 */ /* 0x000fe20000000900 */
[----:B------:R-:W-:Y:S02]  /*d5f0*/  PRMT R181, R8, 0x7632, R181 ;  /* 0x0000763208b57816 */ /* 0x000fe400000000b5 */
[----:B------:R-:W-:Y:S02]  /*d600*/  LOP3.LUT R0, R0, 0xff, RZ, 0xc0, !PT ;  /* 0x000000ff00007812 */ /* 0x000fe400078ec0ff */
[----:B------:R-:W-:Y:S02]  /*d610*/  PRMT R182, R55, 0x5410, R181 ;  /* 0x0000541037b67816 */ /* 0x000fe400000000b5 */
[----:B------:R-:W-:-:S02]  /*d620*/  @!P1 PRMT R55, R83, 0x5410, RZ ;  /* 0x0000541053379816 */ /* 0x000fc400000000ff */
[----:B------:R-:W-:Y:S02]  /*d630*/  ISETP.LE.U32.AND P1, PT, R0, UR12, PT ;  /* 0x0000000c00007c0c */ /* 0x000fe4000bf23070 */
[----:B------:R-:W-:Y:S01]  /*d640*/  SHF.R.U32.HI R0, RZ, 0x8, R9 ;  /* 0x00000008ff007819 */ /* 0x000fe20000011609 */
[----:B------:R-:W-:Y:S01]  /*d650*/  @!P0 HADD2 R94, -R181.H0_H0, -RZ.H0_H0 ;  /* 0xa00000ffb55e8230 */ /* 0x000fe20000000900 */
[----:B------:R-:W-:Y:S02]  /*d660*/  ISETP.LE.U32.AND P2, PT, R5, UR12, PT ;  /* 0x0000000c05007c0c */ /* 0x000fe4000bf43070 */
[----:B------:R-:W-:Y:S01]  /*d670*/  LOP3.LUT R0, R0, 0xffff, RZ, 0xc0, !PT ;  /* 0x0000ffff00007812 */ /* 0x000fe200078ec0ff */
[----:B------:R-:W3:Y:S01]  /*d680*/  MUFU.EX2 R5, R173 ;  /* 0x000000ad00057308 */ /* 0x000ee20000000800 */
[----:B------:R-:W-:Y:S02]  /*d690*/  @!P0 PRMT R181, R94, 0x5410, RZ ;  /* 0x000054105eb58816 */ /* 0x000fe400000000ff */
[----:B-1----:R-:W-:-:S02]  /*d6a0*/  FMNMX.FTZ R3, R2, R3, !PT ;  /* 0x0000000302037209 */ /* 0x002fc40007810000 */
[----:B------:R-:W-:-:S03]  /*d6b0*/  ISETP.LE.U32.AND P0, PT, R0, UR12, PT ;  /* 0x0000000c00007c0c */ /* 0x000fc6000bf03070 */
[----:B------:R-:W-:Y:S01]  /*d6c0*/  MUFU.EX2 R60, R92 ;  /* 0x0000005c003c7308 */ /* 0x000fe20000000800 */
[----:B--2---:R-:W-:Y:S01]  /*d6d0*/  FMNMX.FTZ R2, R4, R7, !PT ;  /* 0x0000000704027209 */ /* 0x004fe20007810000 */
[----:B------:R-:W1:Y:S06]  /*d6e0*/  SHFL.BFLY PT, R9, R3, 0x1, 0x1f ;  /* 0x0c201f0003097f89 */ /* 0x000e6c00000e0000 */
[----:B------:R-:W2:Y:S01]  /*d6f0*/  MUFU.EX2 R65, R93 ;  /* 0x0000005d00417308 */ /* 0x000ea20000000800 */
[----:B------:R-:W4:Y:S07]  /*d700*/  SHFL.BFLY PT, R8, R2, 0x1, 0x1f ;  /* 0x0c201f0002087f89 */ /* 0x000f2e00000e0000 */
[----:B------:R-:W4:Y:S01]  /*d710*/  MUFU.EX2 R0, R176 ;  /* 0x000000b000007308 */ /* 0x000f220000000800 */
[----:B---3--:R-:W-:Y:S01]  /*d720*/  FADD.FTZ R4, R5, R12 ;  /* 0x0000000c05047221 */ /* 0x008fe20000010000 */
[----:B------:R-:W-:Y:S04]  /*d730*/  STL [R1+0x1e4], R234 ;  /* 0x0001e4ea01007387 */ /* 0x000fe80000100800 */
[----:B------:R4:W-:Y:S01]  /*d740*/  STL [R1+0x4], R55 ;  /* 0x0000043701007387 */ /* 0x0009e20000100800 */
[----:B--2---:R-:W-:-:S04]  /*d750*/  F2FP.F16.F32.PACK_AB R7, R65, R60 ;  /* 0x0000003c4107723e */ /* 0x004fc800000000ff */
[C---:B------:R-:W-:Y:S01]  /*d760*/  PRMT R252, R7.reuse, 0x7610, R252 ;  /* 0x0000761007fc7816 */ /* 0x040fe200000000fc */
[----:B------:R-:W-:Y:S01]  /*d770*/  IMAD.MOV.U32 R131, RZ, RZ, R150 ;  /* 0x000000ffff837224 */ /* 0x000fe200078e0096 */
[----:B------:R-:W-:Y:S01]  /*d780*/  PRMT R251, R7, 0x7632, R251 ;  /* 0x0000763207fb7816 */ /* 0x000fe200000000fb */
[----:B------:R-:W-:Y:S02]  /*d790*/  IMAD.MOV.U32 R150, RZ, RZ, R188 ;  /* 0x000000ffff967224 */ /* 0x000fe400078e00bc */
[----:B------:R-:W-:Y:S01]  /*d7a0*/  @!P1 HADD2 R109, -R252.H0_H0, -RZ.H0_H0 ;  /* 0xa00000fffc6d9230 */ /* 0x000fe20000000900 */
[----:B-1----:R-:W-:Y:S01]  /*d7b0*/  FMNMX.FTZ R188, R3, R9, !PT ;  /* 0x0000000903bc7209 */ /* 0x002fe20007810000 */
[----:B------:R1:W-:Y:S01]  /*d7c0*/  STL [R1], R181 ;  /* 0x000000b501007387 */ /* 0x0003e20000100800 */
[C---:B----4-:R-:W-:Y:S01]  /*d7d0*/  FADD.FTZ R55, R0.reuse, R4 ;  /* 0x0000000400377221 */ /* 0x050fe20000010000 */
[----:B------:R-:W-:-:S04]  /*d7e0*/  F2FP.F16.F32.PACK_AB R0, R0, R5 ;  /* 0x000000050000723e */ /* 0x000fc800000000ff */
[C---:B------:R-:W-:Y:S02]  /*d7f0*/  PRMT R250, R0.reuse, 0x7610, R250 ;  /* 0x0000761000fa7816 */ /* 0x040fe400000000fa */
[----:B------:R-:W-:-:S03]  /*d800*/  PRMT R249, R0, 0x7632, R249 ;  /* 0x0000763200f97816 */ /* 0x000fc600000000f9 */
[----:B------:R-:W-:Y:S01]  /*d810*/  @!P6 HADD2 R108, -R250.H0_H0, -RZ.H0_H0 ;  /* 0xa00000fffa6ce230 */ /* 0x000fe20000000900 */
[----:B------:R-:W-:Y:S02]  /*d820*/  FMNMX.FTZ R132, R2, R8, !PT ;  /* 0x0000000802847209 */ /* 0x000fe40007810000 */
[----:B-1----:R-:W-:Y:S02]  /*d830*/  PRMT R181, R252, 0x5410, R251 ;  /* 0x00005410fcb57816 */ /* 0x002fe400000000fb */
[----:B------:R-:W-:Y:S01]  /*d840*/  @!P1 PRMT R252, R109, 0x5410, RZ ;  /* 0x000054106dfc9816 */ /* 0x000fe200000000ff */
[----:B------:R-:W-:Y:S01]  /*d850*/  FMUL.FTZ R2, R188, UR41 ;  /* 0x00000029bc027c20 */ /* 0x000fe20008410000 */
[----:B------:R-:W-:Y:S02]  /*d860*/  PRMT R109, R250, 0x5410, R249 ;  /* 0x00005410fa6d7816 */ /* 0x000fe400000000f9 */
[----:B------:R-:W-:Y:S02]  /*d870*/  @!P6 PRMT R250, R108, 0x5410, RZ ;  /* 0x000054106cfae816 */ /* 0x000fe400000000ff */
[----:B------:R-:W-:Y:S01]  /*d880*/  FSETP.NEU.FTZ.AND P6, PT, R188, -INF , PT ;  /* 0xff800000bc00780b */ /* 0x000fe20003fdd000 */
[----:B------:R-:W-:-:S03]  /*d890*/  @!P2 HADD2 R110, -R251.H0_H0, -RZ.H0_H0 ;  /* 0xa00000fffb6ea230 */ /* 0x000fc60000000900 */
[----:B------:R-:W-:Y:S01]  /*d8a0*/  FSEL R2, R2, RZ, P6 ;  /* 0x000000ff02027208 */ /* 0x000fe20003000000 */
[----:B------:R-:W-:Y:S01]  /*d8b0*/  @!P0 HADD2 R99, -R249.H0_H0, -RZ.H0_H0 ;  /* 0xa00000fff9638230 */ /* 0x000fe20000000900 */
[----:B------:R-:W-:-:S03]  /*d8c0*/  LOP3.LUT R0, R19, 0xff, RZ, 0xc0, !PT ;  /* 0x000000ff13007812 */ /* 0x000fc600078ec0ff */
[--C-:B------:R-:W-:Y:S01]  /*d8d0*/  FFMA.FTZ R77, R32, UR41, -R2.reuse ;  /* 0x00000029204d7c23 */ /* 0x100fe20008010802 */
[----:B------:R-:W-:Y:S01]  /*d8e0*/  FFMA.FTZ R79, R29, UR41, -R2 ;  /* 0x000000291d4f7c23 */ /* 0x000fe20008010802 */
[----:B------:R-:W-:Y:S01]  /*d8f0*/  MUFU.EX2 R32, R97 ;  /* 0x0000006100207308 */ /* 0x000fe20000000800 */
[----:B------:R-:W-:Y:S02]  /*d900*/  @!P2 PRMT R251, R110, 0x5410, RZ ;  /* 0x000054106efba816 */ /* 0x000fe400000000ff */
[----:B------:R-:W-:Y:S01]  /*d910*/  ISETP.LE.U32.AND P2, PT, R0, UR12, PT ;  /* 0x0000000c00007c0c */ /* 0x000fe2000bf43070 */
[----:B------:R-:W-:-:S04]  /*d920*/  FMUL.FTZ R0, R132, UR41 ;  /* 0x0000002984007c20 */ /* 0x000fc80008410000 */
[----:B------:R-:W1:Y:S01]  /*d930*/  MUFU.EX2 R29, R96 ;  /* 0x00000060001d7308 */ /* 0x000e620000000800 */
[----:B------:R-:W-:Y:S02]  /*d940*/  @!P0 PRMT R249, R99, 0x5410, RZ ;  /* 0x0000541063f98816 */ /* 0x000fe400000000ff */
[----:B------:R-:W-:Y:S01]  /*d950*/  FSETP.NEU.FTZ.AND P0, PT, R132, -INF , PT ;  /* 0xff8000008400780b */ /* 0x000fe20003f1d000 */
[----:B------:R-:W-:-:S03]  /*d960*/  FFMA.FTZ R7, R33, UR41, -R2 ;  /* 0x0000002921077c23 */ /* 0x000fc60008010802 */
[----:B------:R-:W-:Y:S01]  /*d970*/  FSEL R0, R0, RZ, P0 ;  /* 0x000000ff00007208 */ /* 0x000fe20000000000 */
[--C-:B------:R-:W-:Y:S01]  /*d980*/  FFMA.FTZ R33, R52, UR41, -R2.reuse ;  /* 0x0000002934217c23 */ /* 0x100fe20008010802 */
[--C-:B------:R-:W-:Y:S01]  /*d990*/  FFMA.FTZ R80, R27, UR41, -R2.reuse ;  /* 0x000000291b507c23 */ /* 0x100fe20008010802 */
[--C-:B------:R-:W-:Y:S01]  /*d9a0*/  FFMA.FTZ R81, R25, UR41, -R2.reuse ;  /* 0x0000002919517c23 */ /* 0x100fe20008010802 */
[----:B------:R-:W-:Y:S01]  /*d9b0*/  ISETP.LE.U32.AND P1, PT, R18, UR12, PT ;  /* 0x0000000c12007c0c */ /* 0x000fe2000bf23070 */
[--C-:B------:R-:W-:Y:S01]  /*d9c0*/  FFMA.FTZ R52, R35, UR41, -R2.reuse ;  /* 0x0000002923347c23 */ /* 0x100fe20008010802 */
[----:B------:R-:W-:Y:S01]  /*d9d0*/  FFMA.FTZ R78, R31, UR41, -R2 ;  /* 0x000000291f4e7c23 */ /* 0x000fe20008010802 */
[--C-:B------:R-:W-:Y:S01]  /*d9e0*/  FFMA.FTZ R25, R53, UR41, -R0.reuse ;  /* 0x0000002935197c23 */ /* 0x100fe20008010800 */
[----:B------:R-:W-:Y:S01]  /*d9f0*/  FFMA.FTZ R27, R49, UR41, -R0 ;  /* 0x00000029311b7c23 */ /* 0x000fe20008010800 */
[----:B------:R-:W-:Y:S01]  /*da00*/  FFMA.FTZ R93, R15, UR41, -R2 ;  /* 0x000000290f5d7c23 */ /* 0x000fe20008010802 */
        /* <DEDUP_REMOVED lines=21> */
[----:B-1----:R-:W-:Y:S01]  /*db60*/  F2FP.F16.F32.PACK_AB R0, R32, R29 ;  /* 0x0000001d2000723e */ /* 0x002fe200000000ff */
[----:B------:R-:W-:Y:S01]  /*db70*/  UIADD3 UR6, UR19, 0x1, URZ ;  /* 0x0000000113067890 */ /* 0x000fe2000fffe03f */
[----:B------:R-:W-:-:S02]  /*db80*/  FADD.FTZ R2, R14, R82 ;  /* 0x000000520e027221 */ /* 0x000fc40000010000 */
[C---:B------:R-:W-:Y:S01]  /*db90*/  PRMT R248, R0.reuse, 0x7610, R248 ;  /* 0x0000761000f87816 */ /* 0x040fe200000000f8 */
[----:B------:R-:W-:Y:S01]  /*dba0*/  ULOP3.LUT UR6, UR6, UR27, URZ, 0x3c, !UPT ;  /* 0x0000001b06067292 */ /* 0x000fe2000f8e3c3f */
[----:B------:R-:W-:Y:S01]  /*dbb0*/  PRMT R247, R0, 0x7632, R247 ;  /* 0x0000763200f77816 */ /* 0x000fe200000000f7 */
[----:B------:R-:W-:-:S04]  /*dbc0*/  FADD.FTZ R0, R11, R2 ;  /* 0x000000020b007221 */ /* 0x000fc80000010000 */
[----:B------:R-:W-:Y:S01]  /*dbd0*/  FADD.FTZ R20, R10, R0 ;  /* 0x000000000a147221 */ /* 0x000fe20000010000 */
[----:B------:R-:W-:-:S05]  /*dbe0*/  LOP3.LUT R0, R59, UR6, RZ, 0x3c, !PT ;  /* 0x000000063b007c12 */ /* 0x000fca000f8e3cff */
[----:B------:R-:W-:-:S05]  /*dbf0*/  IMAD.WIDE.U32 R10, R0, -0x326172a9, RZ ;  /* 0xcd9e8d57000a7825 */ /* 0x000fca00078e00ff */
[----:B------:R-:W-:-:S05]  /*dc00*/  LOP3.LUT R2, R11, UR40, R38, 0x96, !PT ;  /* 0x000000280b027c12 */ /* 0x000fca000f8e9626 */
[----:B------:R-:W-:Y:S01]  /*dc10*/  IMAD.WIDE.U32 R2, R2, -0x2daee0ad, RZ ;  /* 0xd2511f5302027825 */ /* 0x000fe200078e00ff */
[----:B------:R-:W-:-:S04]  /*dc20*/  FSEL R4, R188, RZ, P6 ;  /* 0x000000ffbc047208 */ /* 0x000fc80003000000 */
[----:B------:R-:W-:Y:S01]  /*dc30*/  LOP3.LUT R0, R3, UR38, R154, 0x96, !PT ;  /* 0x0000002603007c12 */ /* 0x000fe2000f8e969a */
[----:B------:R-:W-:-:S04]  /*dc40*/  FADD.FTZ R6, R129, -R4 ;  /* 0x8000000481067221 */ /* 0x000fc80000010000 */
[----:B------:R-:W-:Y:S01]  /*dc50*/  IMAD.WIDE.U32 R4, R0, -0x326172a9, RZ ;  /* 0xcd9e8d5700047825 */ /* 0x000fe200078e00ff */
[----:B------:R-:W-:-:S04]  /*dc60*/  LOP3.LUT R0, R233, UR39, R10, 0x96, !PT ;  /* 0x00000027e9007c12 */ /* 0x000fc8000f8e960a */
[----:B------:R-:W-:Y:S01]  /*dc70*/  LOP3.LUT R3, R5, UR37, R232, 0x96, !PT ;  /* 0x0000002505037c12 */ /* 0x000fe2000f8e96e8 */
[----:B------:R-:W-:-:S05]  /*dc80*/  IMAD.WIDE.U32 R8, R0, -0x2daee0ad, RZ ;  /* 0xd2511f5300087825 */ /* 0x000fca00078e00ff */
[----:B------:R-:W-:Y:S01]  /*dc90*/  LOP3.LUT R0, R9, UR36, R2, 0x96, !PT ;  /* 0x0000002409007c12 */ /* 0x000fe2000f8e9602 */
[----:B------:R-:W-:-:S05]  /*dca0*/  IMAD.WIDE.U32 R2, R3, -0x2daee0ad, RZ ;  /* 0xd2511f5303027825 */ /* 0x000fca00078e00ff */
[----:B------:R-:W-:Y:S01]  /*dcb0*/  LOP3.LUT R3, R3, UR34, R8, 0x96, !PT ;  /* 0x0000002203037c12 */ /* 0x000fe2000f8e9608 */
[----:B------:R-:W-:-:S05]  /*dcc0*/  IMAD.WIDE.U32 R8, R0, -0x326172a9, RZ ;  /* 0xcd9e8d5700087825 */ /* 0x000fca00078e00ff */
[----:B------:R-:W-:-:S05]  /*dcd0*/  LOP3.LUT R0, R9, UR35, R4, 0x96, !PT ;  /* 0x0000002309007c12 */ /* 0x000fca000f8e9604 */
[----:B------:R-:W-:-:S05]  /*dce0*/  IMAD.WIDE.U32 R16, R0, -0x2daee0ad, RZ ;  /* 0xd2511f5300107825 */ /* 0x000fca00078e00ff */
[----:B------:R-:W-:Y:S01]  /*dcf0*/  LOP3.LUT R0, R17, UR17, R2, 0x96, !PT ;  /* 0x0000001111007c12 */ /* 0x000fe2000f8e9602 */
[----:B------:R-:W-:-:S04]  /*dd00*/  IMAD.WIDE.U32 R2, R3, -0x326172a9, RZ ;  /* 0xcd9e8d5703027825 */ /* 0x000fc800078e00ff */
[----:B------:R-:W-:Y:S01]  /*dd10*/  IMAD.WIDE.U32 R4, R0, -0x326172a9, RZ ;  /* 0xcd9e8d5700047825 */ /* 0x000fe200078e00ff */
[----:B------:R-:W-:-:S03]  /*dd20*/  LOP3.LUT R14, R3, UR25, R8, 0x96, !PT ;  /* 0x00000019030e7c12 */ /* 0x000fc6000f8e9608 */
[----:B------:R-:W-:Y:S01]  /*dd30*/  FMUL.FTZ R3, R6, UR41 ;  /* 0x0000002906037c20 */ /* 0x000fe20008410000 */
[----:B------:R-:W-:Y:S01]  /*dd40*/  MUFU.EX2 R9, R7 ;  /* 0x0000000700097308 */ /* 0x000fe20000000800 */
[----:B------:R-:W-:-:S07]  /*dd50*/  LOP3.LUT R0, R5, UR21, R2, 0x96, !PT ;  /* 0x0000001505007c12 */ /* 0x000fce000f8e9602 */
[----:B------:R1:W2:Y:S08]  /*dd60*/  MUFU.EX2 R2, R3 ;  /* 0x0000000300027308 */ /* 0x0002b00000000800 */
[----:B------:R2:W3:Y:S01]  /*dd70*/  MUFU.EX2 R8, R13 ;  /* 0x0000000d00087308 */ /* 0x0004e20000000800 */
[----:B------:R-:W-:Y:S01]  /*dd80*/  @!P2 HADD2 R98, -R248.H0_H0, -RZ.H0_H0 ;  /* 0xa00000fff862a230 */ /* 0x000fe20000000900 */
[----:B-1----:R-:W-:-:S06]  /*dd90*/  LOP3.LUT R3, R0, 0xffff, RZ, 0xc0, !PT ;  /* 0x0000ffff00037812 */ /* 0x002fcc00078ec0ff */
[----:B------:R-:W1:Y:S01]  /*dda0*/  MUFU.EX2 R12, R177 ;  /* 0x000000b1000c7308 */ /* 0x000e620000000800 */
[----:B------:R-:W-:Y:S01]  /*ddb0*/  SHF.R.U32.HI R3, RZ, 0x8, R3 ;  /* 0x00000008ff037819 */ /* 0x000fe20000011603 */
[----:B--2---:R-:W-:-:S06]  /*ddc0*/  FFMA.FTZ R13, R237, R2, R9 ;  /* 0x00000002ed0d7223 */ /* 0x004fcc0000010009 */
[----:B------:R-:W2:Y:S01]  /*ddd0*/  MUFU.EX2 R7, R194 ;  /* 0x000000c200077308 */ /* 0x000ea20000000800 */
[----:B------:R-:W-:Y:S01]  /*dde0*/  LOP3.LUT R3, R3, 0xffff, RZ, 0xc0, !PT ;  /* 0x0000ffff03037812 */ /* 0x000fe200078ec0ff */
[C---:B---3--:R-:W-:Y:S01]  /*ddf0*/  FADD.FTZ R17, R8.reuse, R13 ;  /* 0x0000000d08117221 */ /* 0x048fe20000010000 */
[----:B------:R-:W-:Y:S02]  /*de00*/  F2FP.F16.F32.PACK_AB R26, R8, R9 ;  /* 0x00000009081a723e */ /* 0x000fe400000000ff */
[----:B------:R-:W-:-:S03]  /*de10*/  LOP3.LUT R8, R0, 0xff, RZ, 0xc0, !PT ;  /* 0x000000ff00087812 */ /* 0x000fc600078ec0ff */
[----:B------:R-:W3:Y:S01]  /*de20*/  MUFU.EX2 R6, R212 ;  /* 0x000000d400067308 */ /* 0x000ee20000000800 */
[----:B------:R-:W-:Y:S01]  /*de30*/  PRMT R99, R248, 0x5410, R247 ;  /* 0x00005410f8637816 */ /* 0x000fe200000000f7 */
[----:B------:R-:W-:Y:S01]  /*de40*/  IMAD.MOV.U32 R233, RZ, RZ, R132 ;  /* 0x000000ffffe97224 */ /* 0x000fe200078e0084 */
[----:B------:R-:W-:Y:S02]  /*de50*/  @!P2 PRMT R248, R98, 0x5410, RZ ;  /* 0x0000541062f8a816 */ /* 0x000fe400000000ff */
[----:B------:R-:W-:Y:S02]  /*de60*/  ISETP.LE.U32.AND P2, PT, R3, UR12, PT ;  /* 0x0000000c03007c0c */ /* 0x000fe4000bf43070 */
[----:B------:R-:W-:Y:S01]  /*de70*/  ISETP.LE.U32.AND P6, PT, R8, UR12, PT ;  /* 0x0000000c08007c0c */ /* 0x000fe2000bfc3070 */
[----:B------:R-:W4:Y:S01]  /*de80*/  MUFU.EX2 R3, R213 ;  /* 0x000000d500037308 */ /* 0x000f220000000800 */
[----:B------:R-:W-:Y:S02]  /*de90*/  SHF.R.U32.HI R8, RZ, 0x18, R0 ;  /* 0x00000018ff087819 */ /* 0x000fe40000011600 */
[----:B------:R-:W-:-:S02]  /*dea0*/  FSEL R9, R233, RZ, P0 ;  /* 0x000000ffe9097208 */ /* 0x000fc40000000000 */
[----:B------:R-:W-:-:S03]  /*deb0*/  ISETP.LE.U32.AND P0, PT, R8, UR12, PT ;  /* 0x0000000c08007c0c */ /* 0x000fc6000bf03070 */
[----:B------:R-:W-:Y:S01]  /*dec0*/  MUFU.EX2 R23, R130 ;  /* 0x0000008200177308 */ /* 0x000fe20000000800 */
[----:B------:R-:W-:Y:S01]  /*ded0*/  SHF.R.U32.HI R0, RZ, 0x10, R0 ;  /* 0x00000010ff007819 */ /* 0x000fe20000011600 */
[----:B-1----:R-:W-:Y:S01]  /*dee0*/  FADD.FTZ R8, R12, R55 ;  /* 0x000000370c087221 */ /* 0x002fe20000010000 */
[----:B------:R-:W-:-:S05]  /*def0*/  @!P1 HADD2 R95, -R247.H0_H0, -RZ.H0_H0 ;  /* 0xa00000fff75f9230 */ /* 0x000fca0000000900 */
[----:B------:R-:W1:Y:S01]  /*df00*/  MUFU.EX2 R24, R134 ;  /* 0x0000008600187308 */ /* 0x000e620000000800 */
[----:B------:R-:W-:Y:S01]  /*df10*/  LOP3.LUT R0, R0, 0xff, RZ, 0xc0, !PT ;  /* 0x000000ff00007812 */ /* 0x000fe200078ec0ff */
[----:B--2---:R-:W-:Y:S01]  /*df20*/  FADD.FTZ R8, R7, R8 ;  /* 0x0000000807087221 */ /* 0x004fe20000010000 */
[----:B------:R-:W-:Y:S02]  /*df30*/  @!P1 PRMT R247, R95, 0x5410, RZ ;  /* 0x000054105ff79816 */ /* 0x000fe400000000ff */
[----:B------:R-:W-:Y:S01]  /*df40*/  ISETP.LE.U32.AND P1, PT, R0, UR12, PT ;  /* 0x0000000c00007c0c */ /* 0x000fe2000bf23070 */
[----:B---3--:R-:W-:Y:S01]  /*df50*/  FADD.FTZ R0, R6, R8 ;  /* 0x0000000806007221 */ /* 0x008fe20000010000 */
[----:B------:R-:W-:Y:S02]  /*df60*/  F2FP.F16.F32.PACK_AB R7, R7, R12 ;  /* 0x0000000c0707723e */ /* 0x000fe400000000ff */
[C---:B----4-:R-:W-:Y:S01]  /*df70*/  F2FP.F16.F32.PACK_AB R8, R3.reuse, R6 ;  /* 0x000000060308723e */ /* 0x050fe200000000ff */
[----:B------:R-:W-:Y:S01]  /*df80*/  FADD.FTZ R12, R3, R0 ;  /* 0x00000000030c7221 */ /* 0x000fe20000010000 */
[----:B------:R-:W-:Y:S01]  /*df90*/  PRMT R246, R7, 0x7610, R246 ;  /* 0x0000761007f67816 */ /* 0x000fe200000000f6 */
[----:B------:R-:W-:Y:S01]  /*dfa0*/  FADD.FTZ R3, R128, -R9 ;  /* 0x8000000980037221 */ /* 0x000fe20000010000 */
[----:B-1----:R-:W-:-:S03]  /*dfb0*/  F2FP.F16.F32.PACK_AB R0, R24, R23 ;  /* 0x000000171800723e */ /* 0x002fc600000000ff */
[----:B------:R-:W-:Y:S01]  /*dfc0*/  @!P6 HADD2 R112, -R246.H0_H0, -RZ.H0_H0 ;  /* 0xa00000fff670e230 */ /* 0x000fe20000000900 */
[----:B------:R-:W-:Y:S02]  /*dfd0*/  PRMT R245, R7, 0x7632, R245 ;  /* 0x0000763207f57816 */ /* 0x000fe400000000f5 */
[C---:B------:R-:W-:Y:S02]  /*dfe0*/  PRMT R244, R0.reuse, 0x7632, R244 ;  /* 0x0000763200f47816 */ /* 0x040fe400000000f4 */
[----:B------:R-:W-:Y:S01]  /*dff0*/  PRMT R243, R0, 0x7610, R243 ;  /* 0x0000761000f37816 */ /* 0x000fe200000000f3 */
[----:B------:R-:W-:Y:S01]  /*e000*/  FMUL.FTZ R0, R3, UR41 ;  /* 0x0000002903007c20 */ /* 0x000fe20008410000 */
[----:B------:R-:W-:Y:S02]  /*e010*/  LOP3.LUT R3, R4, 0xff, RZ, 0xc0, !PT ;  /* 0x000000ff04037812 */ /* 0x000fe400078ec0ff */
[----:B------:R-:W-:Y:S02]  /*e020*/  PRMT R98, R246, 0x5410, R245 ;  /* 0x00005410f6627816 */ /* 0x000fe400000000f5 */
[----:B------:R-:W-:Y:S01]  /*e030*/  @!P6 PRMT R246, R112, 0x5410, RZ ;  /* 0x0000541070f6e816 */ /* 0x000fe200000000ff */
[----:B------:R-:W-:Y:S01]  /*e040*/  MUFU.EX2 R6, R15 ;  /* 0x0000000f00067308 */ /* 0x000fe20000000800 */
[----:B------:R-:W-:-:S07]  /*e050*/  ISETP.LE.U32.AND P6, PT, R3, UR12, PT ;  /* 0x0000000c03007c0c */ /* 0x000fce000bfc3070 */
[----:B------:R-:W1:Y:S08]  /*e060*/  MUFU.EX2 R0, R0 ;  /* 0x0000000000007308 */ /* 0x000e700000000800 */
[----:B------:R-:W2:Y:S01]  /*e070*/  MUFU.EX2 R3, R18 ;  /* 0x0000001200037308 */ /* 0x000ea20000000800 */
[--C-:B------:R-:W-:Y:S01]  /*e080*/  SHF.R.U32.HI R7, RZ, 0x10, R4.reuse ;  /* 0x00000010ff077819 */ /* 0x100fe20000011604 */
[----:B------:R-:W-:Y:S01]  /*e090*/  @!P0 HADD2 R113, -R244.H0_H0, -RZ.H0_H0 ;  /* 0xa00000fff4718230 */ /* 0x000fe20000000900 */
[----:B------:R-:W-:Y:S01]  /*e0a0*/  LOP3.LUT R9, R4, 0xffff, RZ, 0xc0, !PT ;  /* 0x0000ffff04097812 */ /* 0x000fe200078ec0ff */
[----:B------:R-:W-:Y:S01]  /*e0b0*/  @!P2 HADD2 R111, -R245.H0_H0, -RZ.H0_H0 ;  /* 0xa00000fff56fa230 */ /* 0x000fe20000000900 */
[----:B------:R-:W-:-:S02]  /*e0c0*/  SHF.R.U32.HI R5, RZ, 0x18, R4 ;  /* 0x00000018ff057819 */ /* 0x000fc40000011604 */
[----:B------:R-:W-:Y:S02]  /*e0d0*/  LOP3.LUT R4, R7, 0xff, RZ, 0xc0, !PT ;  /* 0x000000ff07047812 */ /* 0x000fe400078ec0ff */
[----:B------:R-:W-:Y:S01]  /*e0e0*/  PRMT R97, R243, 0x5410, R244 ;  /* 0x00005410f3617816 */ /* 0x000fe200000000f4 */
[----:B------:R-:W3:Y:S01]  /*e0f0*/  MUFU.EX2 R7, R214 ;  /* 0x000000d600077308 */ /* 0x000ee20000000800 */
[----:B------:R-:W-:Y:S02]  /*e100*/  @!P0 PRMT R244, R113, 0x5410, RZ ;  /* 0x0000541071f48816 */ /* 0x000fe400000000ff */
[----:B------:R-:W-:Y:S02]  /*e110*/  @!P2 PRMT R245, R111, 0x5410, RZ ;  /* 0x000054106ff5a816 */ /* 0x000fe400000000ff */
[----:B------:R-:W-:Y:S01]  /*e120*/  ISETP.LE.U32.AND P0, PT, R4, UR12, PT ;  /* 0x0000000c04007c0c */ /* 0x000fe2000bf03070 */
[----:B-1----:R-:W-:Y:S01]  /*e130*/  FFMA.FTZ R4, R240, R0, R6 ;  /* 0x00000000f0047223 */ /* 0x002fe20000010006 */
[----:B------:R-:W-:-:S02]  /*e140*/  ISETP.LE.U32.AND P2, PT, R5, UR12, PT ;  /* 0x0000000c05007c0c */ /* 0x000fc4000bf43070 */
[----:B--2---:R-:W-:Y:S02]  /*e150*/  F2FP.F16.F32.PACK_AB R21, R3, R6 ;  /* 0x000000060315723e */ /* 0x004fe400000000ff */
[----:B------:R-:W-:Y:S01]  /*e160*/  SHF.R.U32.HI R5, RZ, 0x8, R9 ;  /* 0x00000008ff057819 */ /* 0x000fe20000011609 */
[----:B------:R-:W1:Y:S01]  /*e170*/  MUFU.EX2 R6, R215 ;  /* 0x000000d700067308 */ /* 0x000e620000000800 */
[----:B------:R-:W-:Y:S02]  /*e180*/  @!P1 HADD2 R114, -R243.H0_H0, -RZ.H0_H0 ;  /* 0xa00000fff3729230 */ /* 0x000fe40000000900 */
[----:B------:R-:W-:Y:S01]  /*e190*/  LOP3.LUT R5, R5, 0xffff, RZ, 0xc0, !PT ;  /* 0x0000ffff05057812 */ /* 0x000fe200078ec0ff */
[----:B------:R-:W-:Y:S02]  /*e1a0*/  FADD.FTZ R13, R3, R4 ;  /* 0x00000004030d7221 */ /* 0x000fe40000010000 */
[----:B------:R-:W-:Y:S02]  /*e1b0*/  @!P1 PRMT R243, R114, 0x5410, RZ ;  /* 0x0000541072f39816 */ /* 0x000fe400000000ff */
[----:B------:R-:W-:Y:S01]  /*e1c0*/  ISETP.LE.U32.AND P1, PT, R5, UR12, PT ;  /* 0x0000000c05007c0c */ /* 0x000fe2000bf23070 */
[----:B------:R-:W-:Y:S01]  /*e1d0*/  IMAD.WIDE.U32 R4, R14, -0x2daee0ad, RZ ;  /* 0xd2511f530e047825 */ /* 0x000fe200078e00ff */
[C---:B------:R-:W-:Y:S01]  /*e1e0*/  PRMT R242, R8.reuse, 0x7610, R242 ;  /* 0x0000761008f27816 */ /* 0x040fe200000000f2 */
[----:B------:R-:W-:Y:S01]  /*e1f0*/  MUFU.EX2 R215, R140 ;  /* 0x0000008c00d77308 */ /* 0x000fe20000000800 */
[----:B------:R-:W-:Y:S01]  /*e200*/  PRMT R241, R8, 0x7632, R241 ;  /* 0x0000763208f17816 */ /* 0x000fe200000000f1 */
[----:B---3--:R-:W-:Y:S01]  /*e210*/  FADD.FTZ R8, R7, R12 ;  /* 0x0000000c07087221 */ /* 0x008fe20000010000 */
[----:B------:R-:W-:-:S05]  /*e220*/  LOP3.LUT R3, R5, UR33, R16, 0x96, !PT ;  /* 0x0000002105037c12 */ /* 0x000fca000f8e9610 */
[----:B------:R-:W2:Y:S01]  /*e230*/  MUFU.EX2 R232, R141 ;  /* 0x0000008d00e87308 */ /* 0x000ea20000000800 */
[----:B------:R-:W-:Y:S02]  /*e240*/  @!P6 HADD2 R124, -R242.H0_H0, -RZ.H0_H0 ;  /* 0xa00000fff27ce230 */ /* 0x000fe40000000900 */
[C---:B-1----:R-:W-:Y:S01]  /*e250*/  FADD.FTZ R12, R6.reuse, R8 ;  /* 0x00000008060c7221 */ /* 0x042fe20000010000 */
[----:B------:R-:W-:Y:S02]  /*e260*/  F2FP.F16.F32.PACK_AB R9, R6, R7 ;  /* 0x000000070609723e */ /* 0x000fe400000000ff */
[----:B------:R-:W-:Y:S01]  /*e270*/  LOP3.LUT R6, R3, 0xff, RZ, 0xc0, !PT ;  /* 0x000000ff03067812 */ /* 0x000fe200078ec0ff */
[----:B------:R-:W-:Y:S01]  /*e280*/  @!P1 HADD2 R115, -R241.H0_H0, -RZ.H0_H0 ;  /* 0xa00000fff1739230 */ /* 0x000fe20000000900 */
[----:B------:R-:W-:Y:S02]  /*e290*/  PRMT R96, R242, 0x5410, R241 ;  /* 0x00005410f2607816 */ /* 0x000fe400000000f1 */
[----:B------:R-:W-:-:S02]  /*e2a0*/  @!P6 PRMT R242, R124, 0x5410, RZ ;  /* 0x000054107cf2e816 */ /* 0x000fc400000000ff */
[----:B------:R-:W-:Y:S02]  /*e2b0*/  ISETP.LE.U32.AND P6, PT, R6, UR12, PT ;  /* 0x0000000c06007c0c */ /* 0x000fe4000bfc3070 */
[--C-:B------:R-:W-:Y:S02]  /*e2c0*/  SHF.R.U32.HI R6, RZ, 0x18, R3.reuse ;  /* 0x00000018ff067819 */ /* 0x100fe40000011603 */
[----:B------:R-:W-:Y:S02]  /*e2d0*/  @!P1 PRMT R241, R115, 0x5410, RZ ;  /* 0x0000541073f19816 */ /* 0x000fe400000000ff */
[----:B------:R-:W-:Y:S02]  /*e2e0*/  ISETP.LE.U32.AND P1, PT, R6, UR12, PT ;  /* 0x0000000c06007c0c */ /* 0x000fe4000bf23070 */
[----:B--2---:R-:W-:Y:S02]  /*e2f0*/  F2FP.F16.F32.PACK_AB R6, R232, R215 ;  /* 0x000000d7e806723e */ /* 0x004fe400000000ff */
[----:B------:R-:W-:Y:S01]  /*e300*/  SHF.R.U32.HI R8, RZ, 0x10, R3 ;  /* 0x00000010ff087819 */ /* 0x000fe20000011603 */
[----:B------:R-:W1:Y:S01]  /*e310*/  MUFU.EX2 R7, R216 ;  /* 0x000000d800077308 */ /* 0x000e620000000800 */
[----:B------:R-:W-:-:S02]  /*e320*/  LOP3.LUT R3, R3, 0xffff, RZ, 0xc0, !PT ;  /* 0x0000ffff03037812 */ /* 0x000fc400078ec0ff */
[C---:B------:R-:W-:Y:S02]  /*e330*/  PRMT R239, R6.reuse, 0x7632, R239 ;  /* 0x0000763206ef7816 */ /* 0x040fe400000000ef */
[----:B------:R-:W-:Y:S02]  /*e340*/  PRMT R240, R6, 0x7610, R240 ;  /* 0x0000761006f07816 */ /* 0x000fe400000000f0 */
[----:B------:R-:W-:Y:S01]  /*e350*/  SHF.R.U32.HI R3, RZ, 0x8, R3 ;  /* 0x00000008ff037819 */ /* 0x000fe20000011603 */
[----:B------:R-:W2:Y:S01]  /*e360*/  MUFU.EX2 R6, R217 ;  /* 0x000000d900067308 */ /* 0x000ea20000000800 */
[----:B------:R-:W-:Y:S01]  /*e370*/  @!P2 HADD2 R127, -R239.H0_H0, -RZ.H0_H0 ;  /* 0xa00000ffef7fa230 */ /* 0x000fe20000000900 */
[----:B------:R-:W-:Y:S02]  /*e380*/  PRMT R238, R9, 0x7610, R238 ;  /* 0x0000761009ee7816 */ /* 0x000fe400000000ee */
[----:B------:R-:W-:Y:S02]  /*e390*/  LOP3.LUT R3, R3, 0xffff, RZ, 0xc0, !PT ;  /* 0x0000ffff03037812 */ /* 0x000fe400078ec0ff */
[----:B------:R-:W-:Y:S01]  /*e3a0*/  PRMT R55, R240, 0x5410, R239 ;  /* 0x00005410f0377816 */ /* 0x000fe200000000ef */
[----:B------:R-:W-:Y:S01]  /*e3b0*/  @!P6 HADD2 R126, -R238.H0_H0, -RZ.H0_H0 ;  /* 0xa00000ffee7ee230 */ /* 0x000fe20000000900 */
[----:B------:R-:W-:-:S02]  /*e3c0*/  @!P2 PRMT R239, R127, 0x5410, RZ ;  /* 0x000054107fefa816 */ /* 0x000fc400000000ff */
[----:B------:R-:W-:Y:S02]  /*e3d0*/  PRMT R237, R9, 0x7632, R237 ;  /* 0x0000763209ed7816 */ /* 0x000fe400000000ed */
[----:B------:R-:W-:Y:S02]  /*e3e0*/  ISETP.LE.U32.AND P2, PT, R3, UR12, PT ;  /* 0x0000000c03007c0c */ /* 0x000fe4000bf43070 */
[----:B------:R-:W-:Y:S02]  /*e3f0*/  LOP3.LUT R3, R4, 0xff, RZ, 0xc0, !PT ;  /* 0x000000ff04037812 */ /* 0x000fe400078ec0ff */
[----:B------:R-:W-:Y:S02]  /*e400*/  PRMT R95, R238, 0x5410, R237 ;  /* 0x00005410ee5f7816 */ /* 0x000fe400000000ed */
[----:B------:R-:W-:Y:S02]  /*e410*/  @!P6 PRMT R238, R126, 0x5410, RZ ;  /* 0x000054107eeee816 */ /* 0x000fe400000000ff */
[----:B------:R-:W-:Y:S01]  /*e420*/  ISETP.LE.U32.AND P6, PT, R3, UR12, PT ;  /* 0x0000000c03007c0c */ /* 0x000fe2000bfc3070 */
[----:B-1----:R-:W-:Y:S01]  /*e430*/  FADD.FTZ R3, R7, R12 ;  /* 0x0000000c07037221 */ /* 0x002fe20000010000 */
[----:B------:R-:W-:Y:S01]  /*e440*/  STL [R1+0x1e8], R252 ;  /* 0x0001e8fc01007387 */ /* 0x000fe20000100800 */
[----:B------:R-:W-:-:S02]  /*e450*/  @!P0 HADD2 R125, -R240.H0_H0, -RZ.H0_H0 ;  /* 0xa00000fff07d8230 */ /* 0x000fc40000000900 */
[----:B--2---:R-:W-:Y:S01]  /*e460*/  FADD.FTZ R3, R6, R3 ;  /* 0x0000000306037221 */ /* 0x004fe20000010000 */
[----:B------:R1:W-:Y:S01]  /*e470*/  STL [R1+0x1ec], R251 ;  /* 0x0001ecfb01007387 */ /* 0x0003e20000100800 */
[----:B------:R-:W-:-:S03]  /*e480*/  IMAD.MOV.U32 R115, RZ, RZ, R174 ;  /* 0x000000ffff737224 */ /* 0x000fc600078e00ae */
[----:B------:R-:W-:Y:S01]  /*e490*/  STL [R1+0x50], R188 ;  /* 0x000050bc01007387 */ /* 0x000fe20000100800 */
[----:B------:R-:W-:-:S03]  /*e4a0*/  IMAD.MOV.U32 R217, RZ, RZ, R178 ;  /* 0x000000ffffd97224 */ /* 0x000fc600078e00b2 */
[----:B------:R2:W-:Y:S01]  /*e4b0*/  STL [R1+0x30], R132 ;  /* 0x0000308401007387 */ /* 0x0005e20000100800 */
[----:B------:R-:W-:Y:S01]  /*e4c0*/  IMAD.MOV.U32 R114, RZ, RZ, R179 ;  /* 0x000000ffff727224 */ /* 0x000fe200078e00b3 */
[----:B------:R-:W-:Y:S01]  /*e4d0*/  @!P0 PRMT R240, R125, 0x5410, RZ ;  /* 0x000054107df08816 */ /* 0x000fe200000000ff */
[----:B------:R-:W-:Y:S01]  /*e4e0*/  IMAD.MOV.U32 R178, RZ, RZ, R47 ;  /* 0x000000ffffb27224 */ /* 0x000fe200078e002f */
[----:B------:R3:W-:Y:S01]  /*e4f0*/  STL [R1+0x6c], R3 ;  /* 0x00006c0301007387 */ /* 0x0007e20000100800 */
[----:B------:R-:W-:Y:S02]  /*e500*/  IMAD.MOV.U32 R174, RZ, RZ, R46 ;  /* 0x000000ffffae7224 */ /* 0x000fe400078e002e */
[----:B------:R-:W-:Y:S01]  /*e510*/  IMAD.MOV.U32 R179, RZ, RZ, R45 ;  /* 0x000000ffffb37224 */ /* 0x000fe200078e002d */
[----:B------:R-:W4:Y:S01]  /*e520*/  LDL.LU.64 R46, [R1+0xd0] ;  /* 0x0000d000012e7983 */ /* 0x000f220000300a00 */
[----:B------:R-:W-:Y:S01]  /*e530*/  IMAD.MOV.U32 R125, RZ, RZ, R36 ;  /* 0x000000ffff7d7224 */ /* 0x000fe200078e0024 */
[----:B-1----:R1:W-:Y:S01]  /*e540*/  MUFU.EX2 R251, R145 ;  /* 0x0000009100fb7308 */ /* 0x0023e20000000800 */
[----:B--2---:R-:W-:-:S02]  /*e550*/  IMAD.MOV.U32 R132, RZ, RZ, R131 ;  /* 0x000000ffff847224 */ /* 0x004fc400078e0083 */
[----:B------:R-:W-:-:S05]  /*e560*/  IMAD.MOV.U32 R131, RZ, RZ, R192 ;  /* 0x000000ffff837224 */ /* 0x000fca00078e00c0 */
[----:B------:R2:W3:Y:S01]  /*e570*/  MUFU.EX2 R192, R144 ;  /* 0x0000009000c07308 */ /* 0x0004e20000000800 */
[----:B-1----:R-:W-:Y:S02]  /*e580*/  IMAD.MOV.U32 R145, RZ, RZ, R37 ;  /* 0x000000ffff917224 */ /* 0x002fe400078e0025 */
[----:B--2---:R-:W-:Y:S02]  /*e590*/  IMAD.MOV.U32 R144, RZ, RZ, R44 ;  /* 0x000000ffff907224 */ /* 0x004fe400078e002c */
[----:B------:R-:W2:Y:S04]  /*e5a0*/  LDL.LU.64 R44, [R1+0x90] ;  /* 0x00009000012c7983 */ /* 0x000ea80000300a00 */
[----:B------:R-:W4:Y:S01]  /*e5b0*/  LDL.LU.64 R36, [R1+0xc8] ;  /* 0x0000c80001247983 */ /* 0x000f220000300a00 */
[----:B------:R-:W-:-:S02]  /*e5c0*/  LOP3.LUT R8, R8, 0xff, RZ, 0xc0, !PT ;  /* 0x000000ff08087812 */ /* 0x000fc400078ec0ff */
[----:B------:R-:W-:Y:S02]  /*e5d0*/  LOP3.LUT R5, R4, 0xffff, RZ, 0xc0, !PT ;  /* 0x0000ffff04057812 */ /* 0x000fe400078ec0ff */
[----:B------:R-:W-:Y:S02]  /*e5e0*/  ISETP.LE.U32.AND P0, PT, R8, UR12, PT ;  /* 0x0000000c08007c0c */ /* 0x000fe4000bf03070 */
[--C-:B------:R-:W-:Y:S02]  /*e5f0*/  SHF.R.U32.HI R12, RZ, 0x10, R4.reuse ;  /* 0x00000010ff0c7819 */ /* 0x100fe40000011604 */
[----:B------:R-:W-:Y:S02]  /*e600*/  SHF.R.U32.HI R8, RZ, 0x18, R4 ;  /* 0x00000018ff087819 */ /* 0x000fe40000011604 */
[----:B------:R-:W-:Y:S01]  /*e610*/  F2FP.F16.F32.PACK_AB R9, R6, R7 ;  /* 0x000000070609723e */ /* 0x000fe200000000ff */
[----:B------:R-:W1:Y:S01]  /*e620*/  MUFU.EX2 R4, R33 ;  /* 0x0000002100047308 */ /* 0x000e620000000800 */
[----:B---3--:R-:W-:-:S02]  /*e630*/  F2FP.F16.F32.PACK_AB R6, R192, R251 ;  /* 0x000000fbc006723e */ /* 0x008fc400000000ff */
[----:B------:R-:W-:Y:S01]  /*e640*/  SHF.R.U32.HI R5, RZ, 0x8, R5 ;  /* 0x00000008ff057819 */ /* 0x000fe20000011605 */
[----:B------:R-:W-:Y:S01]  /*e650*/  @!P2 HADD2 R128, -R237.H0_H0, -RZ.H0_H0 ;  /* 0xa00000ffed80a230 */ /* 0x000fe20000000900 */
[----:B------:R-:W-:-:S03]  /*e660*/  PRMT R236, R6, 0x7610, R236 ;  /* 0x0000761006ec7816 */ /* 0x000fc600000000ec */
[----:B------:R-:W3:Y:S01]  /*e670*/  MUFU.EX2 R3, R50 ;  /* 0x0000003200037308 */ /* 0x000ee20000000800 */
[----:B------:R-:W-:Y:S01]  /*e680*/  PRMT R235, R6, 0x7632, R235 ;  /* 0x0000763206eb7816 */ /* 0x000fe200000000eb */
[----:B------:R-:W-:Y:S01]  /*e690*/  IMAD.MOV.U32 R133, RZ, RZ, R57 ;  /* 0x000000ffff857224 */ /* 0x000fe200078e0039 */
[----:B------:R-:W-:Y:S01]  /*e6a0*/  LOP3.LUT R5, R5, 0xffff, RZ, 0xc0, !PT ;  /* 0x0000ffff05057812 */ /* 0x000fe200078ec0ff */
[----:B------:R-:W-:Y:S01]  /*e6b0*/  @!P0 HADD2 R135, -R236.H0_H0, -RZ.H0_H0 ;  /* 0xa00000ffec878230 */ /* 0x000fe20000000900 */
[----:B------:R-:W-:Y:S01]  /*e6c0*/  @!P2 PRMT R237, R128, 0x5410, RZ ;  /* 0x0000541080eda816 */ /* 0x000fe200000000ff */
[----:B------:R-:W-:Y:S02]  /*e6d0*/  @!P1 HADD2 R129, -R235.H0_H0, -RZ.H0_H0 ;  /* 0xa00000ffeb819230 */ /* 0x000fe40000000900 */
[----:B------:R-:W-:Y:S01]  /*e6e0*/  MUFU.EX2 R252, R149 ;  /* 0x0000009500fc7308 */ /* 0x000fe20000000800 */
[----:B------:R-:W-:Y:S02]  /*e6f0*/  ISETP.LE.U32.AND P2, PT, R5, UR12, PT ;  /* 0x0000000c05007c0c */ /* 0x000fe4000bf43070 */
[----:B------:R-:W-:-:S05]  /*e700*/  LOP3.LUT R5, R12, 0xff, RZ, 0xc0, !PT ;  /* 0x000000ff0c057812 */ /* 0x000fca00078ec0ff */
[----:B------:R-:W3:Y:S01]  /*e710*/  MUFU.EX2 R57, R148 ;  /* 0x0000009400397308 */ /* 0x000ee20000000800 */
[----:B------:R-:W-:Y:S02]  /*e720*/  PRMT R82, R236, 0x5410, R235 ;  /* 0x00005410ec527816 */ /* 0x000fe400000000eb */
[----:B------:R-:W-:-:S05]  /*e730*/  @!P0 PRMT R236, R135, 0x5410, RZ ;  /* 0x0000541087ec8816 */ /* 0x000fca00000000ff */
[----:B------:R-:W3:Y:S01]  /*e740*/  MUFU.EX2 R7, R25 ;  /* 0x0000001900077308 */ /* 0x000ee20000000800 */
[----:B------:R-:W-:Y:S01]  /*e750*/  ISETP.LE.U32.AND P0, PT, R8, UR12, PT ;  /* 0x0000000c08007c0c */ /* 0x000fe2000bf03070 */
[----:B-1----:R-:W-:Y:S01]  /*e760*/  FADD.FTZ R8, R4, R17 ;  /* 0x0000001104087221 */ /* 0x002fe20000010000 */
[----:B------:R-:W-:Y:S02]  /*e770*/  @!P1 PRMT R235, R129, 0x5410, RZ ;  /* 0x0000541081eb9816 */ /* 0x000fe400000000ff */
[----:B------:R-:W-:-:S03]  /*e780*/  ISETP.LE.U32.AND P1, PT, R5, UR12, PT ;  /* 0x0000000c05007c0c */ /* 0x000fc6000bf23070 */
[----:B------:R-:W1:Y:S01]  /*e790*/  MUFU.EX2 R6, R19 ;  /* 0x0000001300067308 */ /* 0x000e620000000800 */
[C---:B---3--:R-:W-:Y:S01]  /*e7a0*/  FADD.FTZ R16, R3.reuse, R8 ;  /* 0x0000000803107221 */ /* 0x048fe20000010000 */
[----:B------:R-:W-:-:S06]  /*e7b0*/  F2FP.F16.F32.PACK_AB R18, R3, R4 ;  /* 0x000000040312723e */ /* 0x000fcc00000000ff */
[----:B------:R-:W3:Y:S01]  /*e7c0*/  MUFU.EX2 R5, R27 ;  /* 0x0000001b00057308 */ /* 0x000ee20000000800 */
[C---:B------:R-:W-:Y:S02]  /*e7d0*/  PRMT R231, R9.reuse, 0x7610, R231 ;  /* 0x0000761009e77816 */ /* 0x040fe400000000e7 */
[----:B------:R-:W-:-:S05]  /*e7e0*/  PRMT R230, R9, 0x7632, R230 ;  /* 0x0000763209e67816 */ /* 0x000fca00000000e6 */
[----:B------:R-:W3:Y:S01]  /*e7f0*/  MUFU.EX2 R3, R31 ;  /* 0x0000001f00037308 */ /* 0x000ee20000000800 */
[----:B------:R-:W-:Y:S01]  /*e800*/  F2FP.F16.F32.PACK_AB R4, R57, R252 ;  /* 0x000000fc3904723e */ /* 0x000fe200000000ff */
[----:B------:R-:W-:Y:S01]  /*e810*/  FADD.FTZ R8, R7, R13 ;  /* 0x0000000d07087221 */ /* 0x000fe20000010000 */
[----:B------:R-:W-:Y:S02]  /*e820*/  @!P6 HADD2 R137, -R231.H0_H0, -RZ.H0_H0 ;  /* 0xa00000ffe789e230 */ /* 0x000fe40000000900 */
[----:B------:R-:W-:Y:S01]  /*e830*/  @!P2 HADD2 R136, -R230.H0_H0, -RZ.H0_H0 ;  /* 0xa00000ffe688a230 */ /* 0x000fe20000000900 */
[C---:B------:R-:W-:Y:S02]  /*e840*/  PRMT R229, R4.reuse, 0x7610, R229 ;  /* 0x0000761004e57816 */ /* 0x040fe400000000e5 */
[----:B------:R-:W-:Y:S01]  /*e850*/  PRMT R228, R4, 0x7632, R228 ;  /* 0x0000763204e47816 */ /* 0x000fe200000000e4 */
[----:B-1----:R-:W-:Y:S01]  /*e860*/  FADD.FTZ R4, R6, R8 ;  /* 0x0000000806047221 */ /* 0x002fe20000010000 */
[----:B------:R-:W-:Y:S01]  /*e870*/  PRMT R50, R231, 0x5410, R230 ;  /* 0x00005410e7327816 */ /* 0x000fe200000000e6 */
[----:B------:R-:W-:Y:S01]  /*e880*/  IMAD.MOV.U32 R40, RZ, RZ, R132 ;  /* 0x000000ffff287224 */ /* 0x000fe200078e0084 */
[----:B------:R-:W-:Y:S01]  /*e890*/  MOV R112, R133 ;  /* 0x0000008500707202 */ /* 0x000fe20000000f00 */
[----:B------:R-:W-:Y:S01]  /*e8a0*/  IMAD.MOV.U32 R111, RZ, RZ, R153 ;  /* 0x000000ffff6f7224 */ /* 0x000fe200078e0099 */
[----:B------:R-:W-:Y:S01]  /*e8b0*/  @!P6 PRMT R231, R137, 0x5410, RZ ;  /* 0x0000541089e7e816 */ /* 0x000fe200000000ff */
[----:B------:R-:W-:Y:S01]  /*e8c0*/  IMAD.MOV.U32 R124, RZ, RZ, R152 ;  /* 0x000000ffff7c7224 */ /* 0x000fe200078e0098 */
[----:B------:R-:W-:Y:S01]  /*e8d0*/  @!P2 PRMT R230, R136, 0x5410, RZ ;  /* 0x0000541088e6a816 */ /* 0x000fe200000000ff */
        /* <DEDUP_REMOVED lines=24> */
[----:B---3--:R-:W-:Y:S01]  /*ea60*/  FADD.FTZ R4, R5, R4 ;  /* 0x0000000405047221 */ /* 0x008fe20000010000 */
[----:B------:R-:W-:Y:S01]  /*ea70*/  @!P1 HADD2 R139, -R229.H0_H0, -RZ.H0_H0 ;  /* 0xa00000ffe58b9230 */ /* 0x000fe20000000900 */
[----:B------:R-:W-:Y:S01]  /*ea80*/  F2FP.F16.F32.PACK_AB R19, R3, R5 ;  /* 0x000000050313723e */ /* 0x000fe200000000ff */
[----:B------:R-:W-:-:S02]  /*ea90*/  @!P0 HADD2 R138, -R228.H0_H0, -RZ.H0_H0 ;  /* 0xa00000ffe48a8230 */ /* 0x000fc40000000900 */
[----:B------:R-:W-:Y:S01]  /*eaa0*/  FADD.FTZ R22, R3, R4 ;  /* 0x0000000403167221 */ /* 0x000fe20000010000 */
[----:B------:R-:W-:Y:S01]  /*eab0*/  IMAD.MOV.U32 R126, RZ, RZ, R146 ;  /* 0x000000ffff7e7224 */ /* 0x000fe200078e0092 */
[----:B------:R-:W-:Y:S01]  /*eac0*/  PRMT R33, R229, 0x5410, R228 ;  /* 0x00005410e5217816 */ /* 0x000fe200000000e4 */
[----:B------:R-:W-:Y:S01]  /*ead0*/  IMAD.MOV.U32 R113, RZ, RZ, R131 ;  /* 0x000000ffff717224 */ /* 0x000fe200078e0083 */
[----:B------:R-:W-:Y:S01]  /*eae0*/  MOV R213, R155 ;  /* 0x0000009b00d57202 */ /* 0x000fe20000000f00 */
[----:B------:R-:W-:Y:S01]  /*eaf0*/  IMAD.MOV.U32 R214, RZ, RZ, R151 ;  /* 0x000000ffffd67224 */ /* 0x000fe200078e0097 */
[----:B------:R-:W-:Y:S01]  /*eb00*/  @!P1 PRMT R229, R139, 0x5410, RZ ;  /* 0x000054108be59816 */ /* 0x000fe200000000ff */
[----:B------:R-:W-:Y:S01]  /*eb10*/  IMAD.MOV.U32 R25, RZ, RZ, R150 ;  /* 0x000000ffff197224 */ /* 0x000fe200078e0096 */
[----:B------:R-:W-:Y:S01]  /*eb20*/  @!P0 PRMT R228, R138, 0x5410, RZ ;  /* 0x000054108ae48816 */ /* 0x000fe200000000ff */
[----:B------:R-:W-:Y:S02]  /*eb30*/  IMAD.MOV.U32 R27, RZ, RZ, R175 ;  /* 0x000000ffff1b7224 */ /* 0x000fe400078e00af */
[----:B------:R-:W-:Y:S01]  /*eb40*/  FMUL.FTZ R170, R170, R0 ;  /* 0x00000000aaaa7220 */ /* 0x000fe20000410000 */
[----:B------:R-:W-:-:S02]  /*eb50*/  IMAD.MOV.U32 R212, RZ, RZ, R154 ;  /* 0x000000ffffd47224 */ /* 0x000fc400078e009a */
[-C--:B------:R-:W-:Y:S01]  /*eb60*/  FMUL.FTZ R171, R171, R0.reuse ;  /* 0x00000000abab7220 */ /* 0x080fe20000410000 */
[----:B------:R-:W-:Y:S02]  /*eb70*/  IMAD.MOV.U32 R234, RZ, RZ, R174 ;  /* 0x000000ffffea7224 */ /* 0x000fe400078e00ae */
[-C--:B------:R-:W-:Y:S01]  /*eb80*/  FMUL.FTZ R166, R166, R0.reuse ;  /* 0x00000000a6a67220 */ /* 0x080fe20000410000 */
[----:B------:R-:W-:Y:S02]  /*eb90*/  IMAD.MOV.U32 R146, RZ, RZ, R179 ;  /* 0x000000ffff927224 */ /* 0x000fe400078e00b3 */
[-C--:B------:R-:W-:Y:S01]  /*eba0*/  FMUL.FTZ R167, R167, R0.reuse ;  /* 0x00000000a7a77220 */ /* 0x080fe20000410000 */
[----:B------:R-:W-:Y:S02]  /*ebb0*/  IMAD.MOV.U32 R108, RZ, RZ, R143 ;  /* 0x000000ffff6c7224 */ /* 0x000fe400078e008f */
[----:B------:R-:W-:Y:S01]  /*ebc0*/  FMUL.FTZ R162, R162, R0 ;  /* 0x00000000a2a27220 */ /* 0x000fe20000410000 */
[----:B------:R-:W-:-:S02]  /*ebd0*/  IMAD.MOV.U32 R110, RZ, RZ, R142 ;  /* 0x000000ffff6e7224 */ /* 0x000fc400078e008e */
[-C--:B------:R-:W-:Y:S01]  /*ebe0*/  FMUL.FTZ R163, R163, R0.reuse ;  /* 0x00000000a3a37220 */ /* 0x080fe20000410000 */
[----:B------:R-:W-:Y:S02]  /*ebf0*/  IMAD.MOV.U32 R127, RZ, RZ, R178 ;  /* 0x000000ffff7f7224 */ /* 0x000fe400078e00b2 */
        /* <DEDUP_REMOVED lines=18> */
[----:B------:R-:W-:-:S02]  /*ed20*/  F2FP.F16.F32.PACK_AB R13, R6, R7 ;  /* 0x00000007060d723e */ /* 0x000fc400000000ff */
[----:B------:R-:W-:Y:S01]  /*ed30*/  PRMT R15, R26, 0x7610, R15 ;  /* 0x000076101a0f7816 */ /* 0x000fe2000000000f */
[--C-:B------:R-:W-:Y:S01]  /*ed40*/  FADD.FTZ R12, R60, R20.reuse ;  /* 0x000000143c0c7221 */ /* 0x100fe20000010000 */
[C---:B------:R-:W-:Y:S02]  /*ed50*/  PRMT R20, R21.reuse, 0x7632, R20 ;  /* 0x0000763215147816 */ /* 0x040fe40000000014 */
[----:B------:R-:W-:Y:S02]  /*ed60*/  PRMT R14, R26, 0x7632, R14 ;  /* 0x000076321a0e7816 */ /* 0x000fe4000000000e */
[----:B------:R-:W-:Y:S02]  /*ed70*/  PRMT R17, R21, 0x7610, R17 ;  /* 0x0000761015117816 */ /* 0x000fe40000000011 */
[----:B------:R-:W-:Y:S02]  /*ed80*/  PRMT R31, R15, 0x5410, R14 ;  /* 0x000054100f1f7816 */ /* 0x000fe4000000000e */
[----:B------:R-:W-:-:S02]  /*ed90*/  PRMT R223, R18, 0x7610, R223 ;  /* 0x0000761012df7816 */ /* 0x000fc400000000df */
[----:B------:R-:W-:Y:S02]  /*eda0*/  PRMT R221, R18, 0x7632, R221 ;  /* 0x0000763212dd7816 */ /* 0x000fe400000000dd */
[----:B------:R-:W-:Y:S02]  /*edb0*/  PRMT R222, R13, 0x7610, R222 ;  /* 0x000076100dde7816 */ /* 0x000fe400000000de */
[----:B----4-:R-:W-:-:S05]  /*edc0*/  LOP3.LUT R2, R225, UR40, R36, 0x96, !PT ;  /* 0x00000028e1027c12 */ /* 0x010fca000f8e9624 */
[----:B------:R-:W-:-:S05]  /*edd0*/  IMAD.WIDE.U32 R2, R2, -0x2daee0ad, RZ ;  /* 0xd2511f5302027825 */ /* 0x000fca00078e00ff */
[----:B------:R-:W-:Y:S02]  /*ede0*/  LOP3.LUT R0, R3, UR38, R46, 0x96, !PT ;  /* 0x0000002603007c12 */ /* 0x000fe4000f8e962e */
[----:B--2---:R-:W-:-:S05]  /*edf0*/  LOP3.LUT R3, R45, UR39, R224, 0x96, !PT ;  /* 0x000000272d037c12 */ /* 0x004fca000f8e96e0 */
[----:B------:R-:W-:-:S04]  /*ee00*/  IMAD.WIDE.U32 R4, R3, -0x2daee0ad, RZ ;  /* 0xd2511f5303047825 */ /* 0x000fc800078e00ff */
[----:B------:R-:W-:Y:S01]  /*ee10*/  IMAD.WIDE.U32 R8, R0, -0x326172a9, RZ ;  /* 0xcd9e8d5700087825 */ /* 0x000fe200078e00ff */
[----:B------:R-:W-:-:S05]  /*ee20*/  LOP3.LUT R0, R5, UR36, R2, 0x96, !PT ;  /* 0x0000002405007c12 */ /* 0x000fca000f8e9602 */
        /* <DEDUP_REMOVED lines=12> */
[----:B------:R-:W-:-:S04]  /*eef0*/  LOP3.LUT R4, R0, 0xffff, RZ, 0xc0, !PT ;  /* 0x0000ffff00047812 */ /* 0x000fc800078ec0ff */
[----:B------:R-:W-:-:S04]  /*ef00*/  SHF.R.U32.HI R4, RZ, 0x8, R4 ;  /* 0x00000008ff047819 */ /* 0x000fc80000011604 */
[----:B------:R-:W-:-:S04]  /*ef10*/  LOP3.LUT R4, R4, 0xffff, RZ, 0xc0, !PT ;  /* 0x0000ffff04047812 */ /* 0x000fc800078ec0ff */
[----:B------:R-:W-:Y:S02]  /*ef20*/  ISETP.LE.U32.AND P2, PT, R4, UR12, PT ;  /* 0x0000000c04007c0c */ /* 0x000fe4000bf43070 */
[----:B------:R-:W1:Y:S01]  /*ef30*/  MUFU.EX2 R4, R48 ;  /* 0x0000003000047308 */ /* 0x000e620000000800 */
[----:B------:R-:W-:Y:S02]  /*ef40*/  LOP3.LUT R9, R5, UR25, R6, 0x96, !PT ;  /* 0x0000001905097c12 */ /* 0x000fe4000f8e9606 */
[--C-:B------:R-:W-:Y:S02]  /*ef50*/  SHF.R.U32.HI R5, RZ, 0x10, R0.reuse ;  /* 0x00000010ff057819 */ /* 0x100fe40000011600 */
[----:B------:R-:W-:-:S03]  /*ef60*/  SHF.R.U32.HI R6, RZ, 0x18, R0 ;  /* 0x00000018ff067819 */ /* 0x000fc60000011600 */
[----:B------:R-:W2:Y:S01]  /*ef70*/  MUFU.EX2 R0, R42 ;  /* 0x0000002a00007308 */ /* 0x000ea20000000800 */
[----:B------:R-:W-:Y:S02]  /*ef80*/  ISETP.LE.U32.AND P0, PT, R6, UR12, PT ;  /* 0x0000000c06007c0c */ /* 0x000fe4000bf03070 */
[----:B------:R-:W-:-:S04]  /*ef90*/  LOP3.LUT R5, R5, 0xff, RZ, 0xc0, !PT ;  /* 0x000000ff05057812 */ /* 0x000fc800078ec0ff */
[----:B------:R-:W-:Y:S01]  /*efa0*/  ISETP.LE.U32.AND P1, PT, R5, UR12, PT ;  /* 0x0000000c05007c0c */ /* 0x000fe2000bf23070 */
[----:B-1----:R-:W-:Y:S01]  /*efb0*/  FADD.FTZ R5, R4, R16 ;  /* 0x0000001004057221 */ /* 0x002fe20000010000 */
[----:B------:R-:W-:Y:S02]  /*efc0*/  @!P6 HADD2 R71, -R15.H0_H0, -RZ.H0_H0 ;  /* 0xa00000ff0f47e230 */ /* 0x000fe40000000900 */
[----:B------:R-:W-:Y:S02]  /*efd0*/  IMAD.MOV.U32 R48, RZ, RZ, R27 ;  /* 0x000000ffff307224 */ /* 0x000fe400078e001b */
[----:B------:R-:W-:Y:S02]  /*efe0*/  IMAD.MOV.U32 R27, RZ, RZ, R217 ;  /* 0x000000ffff1b7224 */ /* 0x000fe400078e00d9 */
[----:B------:R-:W-:Y:S02]  /*eff0*/  @!P0 HADD2 R68, -R20.H0_H0, -RZ.H0_H0 ;  /* 0xa00000ff14448230 */ /* 0x000fe40000000900 */
[----:B------:R-:W-:Y:S01]  /*f000*/  IMAD.MOV.U32 R217, RZ, RZ, R115 ;  /* 0x000000ffffd97224 */ /* 0x000fe200078e0073 */
[C---:B--2---:R-:W-:Y:S01]  /*f010*/  F2FP.F16.F32.PACK_AB R7, R0.reuse, R4 ;  /* 0x000000040007723e */ /* 0x044fe200000000ff */
[----:B------:R-:W-:Y:S01]  /*f020*/  FADD.FTZ R21, R0, R5 ;  /* 0x0000000500157221 */ /* 0x000fe20000010000 */
[----:B------:R-:W-:Y:S01]  /*f030*/  LOP3.LUT R0, R2, 0xff, RZ, 0xc0, !PT ;  /* 0x000000ff02007812 */ /* 0x000fe200078ec0ff */
[----:B------:R-:W-:Y:S01]  /*f040*/  IMAD.MOV.U32 R115, RZ, RZ, R114 ;  /* 0x000000ffff737224 */ /* 0x000fe200078e0072 */
[----:B------:R-:W-:Y:S01]  /*f050*/  MOV R114, R112 ;  /* 0x0000007000727202 */ /* 0x000fe20000000f00 */
[----:B------:R-:W-:Y:S01]  /*f060*/  IMAD.MOV.U32 R4, RZ, RZ, R46 ;  /* 0x000000ffff047224 */ /* 0x000fe200078e002e */
[----:B------:R-:W-:Y:S01]  /*f070*/  @!P6 PRMT R15, R71, 0x5410, RZ ;  /* 0x00005410470fe816 */ /* 0x000fe200000000ff */
[----:B------:R-:W-:Y:S01]  /*f080*/  IMAD.MOV.U32 R112, RZ, RZ, R40 ;  /* 0x000000ffff707224 */ /* 0x000fe200078e0028 */
[----:B------:R-:W-:-:S02]  /*f090*/  ISETP.LE.U32.AND P6, PT, R0, UR12, PT ;  /* 0x0000000c00007c0c */ /* 0x000fc4000bfc3070 */
[----:B------:R-:W-:Y:S02]  /*f0a0*/  PRMT R40, R17, 0x5410, R20 ;  /* 0x0000541011287816 */ /* 0x000fe40000000014 */
[----:B------:R-:W-:Y:S02]  /*f0b0*/  LOP3.LUT R0, R2, 0xffff, RZ, 0xc0, !PT ;  /* 0x0000ffff02007812 */ /* 0x000fe400078ec0ff */
[----:B------:R-:W-:Y:S01]  /*f0c0*/  @!P0 PRMT R20, R68, 0x5410, RZ ;  /* 0x0000541044148816 */ /* 0x000fe200000000ff */
[----:B------:R-:W-:Y:S01]  /*f0d0*/  IMAD.MOV.U32 R68, RZ, RZ, R4 ;  /* 0x000000ffff447224 */ /* 0x000fe200078e0004 */
[--C-:B------:R-:W-:Y:S02]  /*f0e0*/  SHF.R.U32.HI R4, RZ, 0x18, R2.reuse ;  /* 0x00000018ff047819 */ /* 0x100fe40000011602 */
[----:B------:R-:W-:Y:S02]  /*f0f0*/  SHF.R.U32.HI R2, RZ, 0x10, R2 ;  /* 0x00000010ff027819 */ /* 0x000fe40000011602 */
[----:B------:R-:W-:Y:S01]  /*f100*/  SHF.R.U32.HI R0, RZ, 0x8, R0 ;  /* 0x00000008ff007819 */ /* 0x000fe20000011600 */
[----:B------:R-:W-:Y:S01]  /*f110*/  @!P1 HADD2 R69, -R17.H0_H0, -RZ.H0_H0 ;  /* 0xa00000ff11459230 */ /* 0x000fe20000000900 */
[----:B------:R-:W-:-:S02]  /*f120*/  LOP3.LUT R2, R2, 0xff, RZ, 0xc0, !PT ;  /* 0x000000ff02027812 */ /* 0x000fc400078ec0ff */
[----:B------:R-:W-:Y:S02]  /*f130*/  LOP3.LUT R0, R0, 0xffff, RZ, 0xc0, !PT ;  /* 0x0000ffff00007812 */ /* 0x000fe400078ec0ff */
[----:B------:R-:W-:Y:S02]  /*f140*/  @!P1 PRMT R17, R69, 0x5410, RZ ;  /* 0x0000541045119816 */ /* 0x000fe400000000ff */
[----:B------:R-:W-:Y:S01]  /*f150*/  ISETP.LE.U32.AND P1, PT, R2, UR12, PT ;  /* 0x0000000c02007c0c */ /* 0x000fe2000bf23070 */
[----:B------:R-:W-:Y:S01]  /*f160*/  IMAD.WIDE.U32 R2, R9, -0x2daee0ad, RZ ;  /* 0xd2511f5309027825 */ /* 0x000fe200078e00ff */
[----:B------:R-:W-:-:S03]  /*f170*/  ISETP.LE.U32.AND P0, PT, R0, UR12, PT ;  /* 0x0000000c00007c0c */ /* 0x000fc6000bf03070 */
[----:B------:R-:W-:Y:S02]  /*f180*/  @!P2 HADD2 R70, -R14.H0_H0, -RZ.H0_H0 ;  /* 0xa00000ff0e46a230 */ /* 0x000fe40000000900 */
[----:B------:R-:W-:Y:S01]  /*f190*/  FADD.FTZ R6, R65, R12 ;  /* 0x0000000c41067221 */ /* 0x000fe20000010000 */
[----:B------:R-:W-:Y:S01]  /*f1a0*/  LOP3.LUT R0, R3, UR33, R8, 0x96, !PT ;  /* 0x0000002103007c12 */ /* 0x000fe2000f8e9608 */
[----:B------:R-:W-:Y:S01]  /*f1b0*/  @!P6 HADD2 R72, -R223.H0_H0, -RZ.H0_H0 ;  /* 0xa00000ffdf48e230 */ /* 0x000fe20000000900 */
[----:B------:R-:W-:Y:S02]  /*f1c0*/  @!P2 PRMT R14, R70, 0x5410, RZ ;  /* 0x00005410460ea816 */ /* 0x000fe400000000ff */
[----:B------:R-:W-:Y:S01]  /*f1d0*/  ISETP.LE.U32.AND P2, PT, R4, UR12, PT ;  /* 0x0000000c04007c0c */ /* 0x000fe2000bf43070 */
[----:B------:R-:W-:Y:S01]  /*f1e0*/  FADD.FTZ R12, R29, R6 ;  /* 0x000000061d0c7221 */ /* 0x000fe20000010000 */
[----:B------:R-:W-:Y:S02]  /*f1f0*/  LOP3.LUT R4, R0, 0xff, RZ, 0xc0, !PT ;  /* 0x000000ff00047812 */ /* 0x000fe400078ec0ff */
[----:B------:R-:W-:Y:S01]  /*f200*/  PRMT R29, R223, 0x5410, R221 ;  /* 0x00005410df1d7816 */ /* 0x000fe200000000dd */
[----:B------:R-:W-:Y:S01]  /*f210*/  @!P0 HADD2 R73, -R221.H0_H0, -RZ.H0_H0 ;  /* 0xa00000ffdd498230 */ /* 0x000fe20000000900 */
[----:B------:R-:W-:-:S02]  /*f220*/  @!P6 PRMT R223, R72, 0x5410, RZ ;  /* 0x0000541048dfe816 */ /* 0x000fc400000000ff */
[----:B------:R-:W-:Y:S02]  /*f230*/  ISETP.LE.U32.AND P6, PT, R4, UR12, PT ;  /* 0x0000000c04007c0c */ /* 0x000fe4000bfc3070 */
[--C-:B------:R-:W-:Y:S02]  /*f240*/  SHF.R.U32.HI R4, RZ, 0x18, R0.reuse ;  /* 0x00000018ff047819 */ /* 0x100fe40000011600 */
[----:B------:R-:W-:Y:S02]  /*f250*/  @!P0 PRMT R221, R73, 0x5410, RZ ;  /* 0x0000541049dd8816 */ /* 0x000fe400000000ff */
[----:B------:R-:W-:Y:S02]  /*f260*/  ISETP.LE.U32.AND P0, PT, R4, UR12, PT ;  /* 0x0000000c04007c0c */ /* 0x000fe4000bf03070 */
[----:B------:R-:W-:Y:S01]  /*f270*/  SHF.R.U32.HI R4, RZ, 0x10, R0 ;  /* 0x00000010ff047819 */ /* 0x000fe20000011600 */
[----:B------:R-:W-:Y:S01]  /*f280*/  @!P1 HADD2 R74, -R222.H0_H0, -RZ.H0_H0 ;  /* 0xa00000ffde4a9230 */ /* 0x000fe20000000900 */
[----:B------:R-:W-:-:S02]  /*f290*/  LOP3.LUT R0, R0, 0xffff, RZ, 0xc0, !PT ;  /* 0x0000ffff00007812 */ /* 0x000fc400078ec0ff */
[----:B------:R-:W-:Y:S01]  /*f2a0*/  PRMT R220, R13, 0x7632, R220 ;  /* 0x000076320ddc7816 */ /* 0x000fe200000000dc */
[----:B------:R-:W-:Y:S01]  /*f2b0*/  IMAD.MOV.U32 R5, RZ, RZ, R47 ;  /* 0x000000ffff057224 */ /* 0x000fe200078e002f */
[----:B------:R-:W-:Y:S01]  /*f2c0*/  LOP3.LUT R11, R11, UR40, R36, 0x96, !PT ;  /* 0x000000280b0b7c12 */ /* 0x000fe2000f8e9624 */
[----:B------:R-:W-:Y:S01]  /*f2d0*/  IMAD.MOV.U32 R42, RZ, RZ, R25 ;  /* 0x000000ffff2a7224 */ /* 0x000fe200078e0019 */
[----:B------:R-:W-:Y:S02]  /*f2e0*/  LOP3.LUT R10, R45, UR39, R10, 0x96, !PT ;  /* 0x000000272d0a7c12 */ /* 0x000fe4000f8e960a */
[----:B------:R-:W-:Y:S02]  /*f2f0*/  LOP3.LUT R4, R4, 0xff, RZ, 0xc0, !PT ;  /* 0x000000ff04047812 */ /* 0x000fe400078ec0ff */
[----:B------:R-:W-:Y:S01]  /*f300*/  SHF.R.U32.HI R0, RZ, 0x8, R0 ;  /* 0x00000008ff007819 */ /* 0x000fe20000011600 */
[----:B------:R-:W-:Y:S01]  /*f310*/  @!P2 HADD2 R75, -R220.H0_H0, -RZ.H0_H0 ;  /* 0xa00000ffdc4ba230 */ /* 0x000fe20000000900 */
[----:B------:R-:W-:Y:S01]  /*f320*/  PRMT R25, R222, 0x5410, R220 ;  /* 0x00005410de197816 */ /* 0x000fe200000000dc */
[----:B------:R-:W-:Y:S01]  /*f330*/  IMAD.MOV.U32 R69, RZ, RZ, R5 ;  /* 0x000000ffff457224 */ /* 0x000fe200078e0005 */
[----:B------:R-:W-:-:S02]  /*f340*/  @!P1 PRMT R222, R74, 0x5410, RZ ;  /* 0x000054104ade9816 */ /* 0x000fc400000000ff */
[C---:B------:R-:W-:Y:S02]  /*f350*/  PRMT R219, R7.reuse, 0x7610, R219 ;  /* 0x0000761007db7816 */ /* 0x040fe400000000db */
[----:B------:R-:W-:Y:S01]  /*f360*/  PRMT R218, R7, 0x7632, R218 ;  /* 0x0000763207da7816 */ /* 0x000fe200000000da */
[----:B------:R-:W-:Y:S01]  /*f370*/  IMAD.WIDE.U32 R6, R10, -0x2daee0ad, RZ ;  /* 0xd2511f530a067825 */ /* 0x000fe200078e00ff */
[----:B------:R-:W-:Y:S01]  /*f380*/  ISETP.LE.U32.AND P1, PT, R4, UR12, PT ;  /* 0x0000000c04007c0c */ /* 0x000fe2000bf23070 */
[----:B------:R-:W2:Y:S01]  /*f390*/  LDL.LU.64 R36, [R1+0x218] ;  /* 0x0002180001247983 */ /* 0x000ea20000300a00 */
[----:B------:R-:W-:Y:S01]  /*f3a0*/  LOP3.LUT R0, R0, 0xffff, RZ, 0xc0, !PT ;  /* 0x0000ffff00007812 */ /* 0x000fe200078ec0ff */
[----:B------:R-:W-:Y:S01]  /*f3b0*/  IMAD.WIDE.U32 R4, R11, -0x2daee0ad, RZ ;  /* 0xd2511f530b047825 */ /* 0x000fe200078e00ff */
[----:B------:R-:W-:-:S03]  /*f3c0*/  @!P2 PRMT R220, R75, 0x5410, RZ ;  /* 0x000054104bdca816 */ /* 0x000fc600000000ff */
[----:B------:R-:W-:Y:S01]  /*f3d0*/  IMAD.MOV.U32 R70, RZ, RZ, R44 ;  /* 0x000000ffff467224 */ /* 0x000fe200078e002c */
[----:B------:R-:W-:Y:S02]  /*f3e0*/  ISETP.LE.U32.AND P2, PT, R0, UR12, PT ;  /* 0x0000000c00007c0c */ /* 0x000fe4000bf43070 */
[C---:B------:R-:W-:Y:S02]  /*f3f0*/  PRMT R216, R19.reuse, 0x7610, R216 ;  /* 0x0000761013d87816 */ /* 0x040fe400000000d8 */
[----:B------:R-:W-:Y:S02]  /*f400*/  PRMT R211, R19, 0x7632, R211 ;  /* 0x0000763213d37816 */ /* 0x000fe400000000d3 */
[----:B------:R-:W-:Y:S02]  /*f410*/  LOP3.LUT R9, R2, 0xffff, RZ, 0xc0, !PT ;  /* 0x0000ffff02097812 */ /* 0x000fe400078ec0ff */
[----:B------:R-:W-:Y:S01]  /*f420*/  SHF.R.U32.HI R8, RZ, 0x18, R2 ;  /* 0x00000018ff087819 */ /* 0x000fe20000011602 */
[----:B------:R-:W-:Y:S01]  /*f430*/  IMAD.MOV.U32 R65, RZ, RZ, R42 ;  /* 0x000000ffff417224 */ /* 0x000fe200078e002a */
[----:B------:R-:W-:Y:S01]  /*f440*/  LOP3.LUT R5, R5, UR38, R68, 0x96, !PT ;  /* 0x0000002605057c12 */ /* 0x000fe2000f8e9644 */
[----:B------:R-:W-:Y:S01]  /*f450*/  IMAD.MOV.U32 R69, RZ, RZ, R215 ;  /* 0x000000ffff457224 */ /* 0x000fe200078e00d7 */
[----:B------:R-:W-:Y:S01]  /*f460*/  LOP3.LUT R0, R7, UR36, R4, 0x96, !PT ;  /* 0x0000002407007c12 */ /* 0x000fe2000f8e9604 */
[----:B------:R-:W-:Y:S01]  /*f470*/  @!P6 HADD2 R84, -R219.H0_H0, -RZ.H0_H0 ;  /* 0xa00000ffdb54e230 */ /* 0x000fe20000000900 */
[----:B------:R-:W3:Y:S01]  /*f480*/  LDL.LU.64 R46, [R1+0x210] ;  /* 0x00021000012e7983 */ /* 0x000ee20000300a00 */
        /* <DEDUP_REMOVED lines=8> */
[----:B------:R-:W-:Y:S01]  /*f510*/  IMAD.WIDE.U32 R4, R5, -0x326172a9, RZ ;  /* 0xcd9e8d5705047825 */ /* 0x000fe200078e00ff */
[----:B------:R-:W-:Y:S02]  /*f520*/  LOP3.LUT R0, R2, 0xff, RZ, 0xc0, !PT ;  /* 0x000000ff02007812 */ /* 0x000fe400078ec0ff */
[----:B------:R-:W-:Y:S01]  /*f530*/  SHF.R.U32.HI R11, RZ, 0x10, R2 ;  /* 0x00000010ff0b7819 */ /* 0x000fe20000011602 */
[----:B------:R-:W-:-:S04]  /*f540*/  IMAD.WIDE.U32 R2, R7, -0x326172a9, RZ ;  /* 0xcd9e8d5707027825 */ /* 0x000fc800078e00ff */
[----:B------:R-:W-:Y:S01]  /*f550*/  @!P0 HADD2 R86, -R211.H0_H0, -RZ.H0_H0 ;  /* 0xa00000ffd3568230 */ /* 0x000fe20000000900 */
[----:B------:R-:W-:Y:S01]  /*f560*/  MOV R215, R146 ;  /* 0x0000009200d77202 */ /* 0x000fe20000000f00 */
[----:B------:R-:W-:Y:S01]  /*f570*/  IMAD.MOV.U32 R42, RZ, RZ, R48 ;  /* 0x000000ffff2a7224 */ /* 0x000fe200078e0030 */
[----:B------:R-:W-:Y:S01]  /*f580*/  LOP3.LUT R7, R3, UR21, R4, 0x96, !PT ;  /* 0x0000001503077c12 */ /* 0x000fe2000f8e9604 */
[----:B------:R-:W-:Y:S01]  /*f590*/  IMAD.MOV.U32 R48, RZ, RZ, R126 ;  /* 0x000000ffff307224 */ /* 0x000fe200078e007e */
[----:B------:R-:W-:Y:S01]  /*f5a0*/  PRMT R146, R216, 0x5410, R211 ;  /* 0x00005410d8927816 */ /* 0x000fe200000000d3 */
[----:B------:R-:W-:Y:S01]  /*f5b0*/  IMAD.MOV.U32 R126, RZ, RZ, R144 ;  /* 0x000000ffff7e7224 */ /* 0x000fe200078e0090 */
[----:B------:R-:W-:Y:S01]  /*f5c0*/  MUFU.EX2 R6, R52 ;  /* 0x0000003400067308 */ /* 0x000fe20000000800 */
[----:B------:R-:W-:Y:S01]  /*f5d0*/  IMAD.MOV.U32 R144, RZ, RZ, R127 ;  /* 0x000000ffff907224 */ /* 0x000fe200078e007f */
[----:B------:R-:W-:Y:S01]  /*f5e0*/  @!P0 PRMT R211, R86, 0x5410, RZ ;  /* 0x0000541056d38816 */ /* 0x000fe200000000ff */
[----:B------:R-:W-:Y:S01]  /*f5f0*/  IMAD.MOV.U32 R127, RZ, RZ, R145 ;  /* 0x000000ffff7f7224 */ /* 0x000fe200078e0091 */
[----:B------:R-:W-:Y:S01]  /*f600*/  ISETP.LE.U32.AND P0, PT, R0, UR12, PT ;  /* 0x0000000c00007c0c */ /* 0x000fe2000bf03070 */
[----:B------:R-:W-:-:S03]  /*f610*/  IMAD.MOV.U32 R145, RZ, RZ, R125 ;  /* 0x000000ffff917224 */ /* 0x000fc600078e007d */
[----:B------:R-:W1:Y:S01]  /*f620*/  MUFU.EX2 R4, R77 ;  /* 0x0000004d00047308 */ /* 0x000e620000000800 */
[----:B------:R-:W-:Y:S01]  /*f630*/  MOV R125, R124 ;  /* 0x0000007c007d7202 */ /* 0x000fe20000000f00 */
[----:B------:R-:W-:Y:S01]  /*f640*/  IMAD.MOV.U32 R124, RZ, RZ, R147 ;  /* 0x000000ffff7c7224 */ /* 0x000fe200078e0093 */
[----:B------:R-:W-:Y:S02]  /*f650*/  LOP3.LUT R0, R2, 0xff, RZ, 0xc0, !PT ;  /* 0x000000ff02007812 */ /* 0x000fe400078ec0ff */
[----:B------:R-:W-:Y:S02]  /*f660*/  PRMT R147, R219, 0x5410, R218 ;  /* 0x00005410db937816 */ /* 0x000fe400000000da */
[----:B------:R-:W-:Y:S02]  /*f670*/  @!P6 PRMT R219, R84, 0x5410, RZ ;  /* 0x0000541054dbe816 */ /* 0x000fe400000000ff */
[----:B------:R-:W-:Y:S02]  /*f680*/  ISETP.LE.U32.AND P6, PT, R0, UR12, PT ;  /* 0x0000000c00007c0c */ /* 0x000fe4000bfc3070 */
[----:B------:R-:W-:Y:S01]  /*f690*/  SHF.R.U32.HI R0, RZ, 0x8, R9 ;  /* 0x00000008ff007819 */ /* 0x000fe20000011609 */
[----:B------:R-:W-:Y:S01]  /*f6a0*/  @!P2 HADD2 R85, -R218.H0_H0, -RZ.H0_H0 ;  /* 0xa00000ffda55a230 */ /* 0x000fe20000000900 */
[----:B------:R-:W-:-:S02]  /*f6b0*/  LOP3.LUT R13, R5, UR25, R10, 0x96, !PT ;  /* 0x00000019050d7c12 */ /* 0x000fc4000f8e960a */
[----:B------:R-:W-:Y:S02]  /*f6c0*/  LOP3.LUT R16, R2, 0xffff, RZ, 0xc0, !PT ;  /* 0x0000ffff02107812 */ /* 0x000fe400078ec0ff */
[--C-:B------:R-:W-:Y:S02]  /*f6d0*/  SHF.R.U32.HI R19, RZ, 0x10, R2.reuse ;  /* 0x00000010ff137819 */ /* 0x100fe40000011602 */
[----:B------:R-:W-:Y:S02]  /*f6e0*/  SHF.R.U32.HI R10, RZ, 0x18, R2 ;  /* 0x00000018ff0a7819 */ /* 0x000fe40000011602 */
[----:B------:R-:W-:Y:S02]  /*f6f0*/  LOP3.LUT R2, R0, 0xffff, RZ, 0xc0, !PT ;  /* 0x0000ffff00027812 */ /* 0x000fe400078ec0ff */
[----:B------:R-:W-:Y:S02]  /*f700*/  @!P2 PRMT R218, R85, 0x5410, RZ ;  /* 0x0000541055daa816 */ /* 0x000fe400000000ff */
[----:B------:R-:W-:Y:S01]  /*f710*/  ISETP.LE.U32.AND P2, PT, R2, UR12, PT ;  /* 0x0000000c02007c0c */ /* 0x000fe2000bf43070 */
[----:B------:R-:W4:Y:S01]  /*f720*/  MUFU.EX2 R0, R35 ;  /* 0x0000002300007308 */ /* 0x000f220000000800 */
[----:B-1----:R-:W-:-:S04]  /*f730*/  F2FP.F16.F32.PACK_AB R2, R4, R6 ;  /* 0x000000060402723e */ /* 0x002fc800000000ff */
[----:B------:R-:W-:-:S03]  /*f740*/  PRMT R208, R2, 0x7610, R208 ;  /* 0x0000761002d07816 */ /* 0x000fc600000000d0 */
[----:B------:R-:W1:Y:S01]  /*f750*/  MUFU.EX2 R3, R34 ;  /* 0x0000002200037308 */ /* 0x000e620000000800 */
[----:B------:R-:W-:Y:S01]  /*f760*/  PRMT R207, R2, 0x7632, R207 ;  /* 0x0000763202cf7816 */ /* 0x000fe200000000cf */
[----:B------:R-:W-:Y:S01]  /*f770*/  @!P0 HADD2 R89, -R208.H0_H0, -RZ.H0_H0 ;  /* 0xa00000ffd0598230 */ /* 0x000fe20000000900 */
[----:B------:R-:W-:Y:S01]  /*f780*/  LOP3.LUT R2, R11, 0xff, RZ, 0xc0, !PT ;  /* 0x000000ff0b027812 */ /* 0x000fe200078ec0ff */
[----:B------:R-:W-:Y:S02]  /*f790*/  @!P1 HADD2 R87, -R216.H0_H0, -RZ.H0_H0 ;  /* 0xa00000ffd8579230 */ /* 0x000fe40000000900 */
[----:B------:R-:W-:Y:S01]  /*f7a0*/  IMAD.MOV.U32 R75, RZ, RZ, R145 ;  /* 0x000000ffff4b7224 */ /* 0x000fe200078e0091 */
[----:B------:R-:W-:Y:S01]  /*f7b0*/  PRMT R145, R208, 0x5410, R207 ;  /* 0x00005410d0917816 */ /* 0x000fe200000000cf */
[----:B------:R-:W-:Y:S01]  /*f7c0*/  @!P2 HADD2 R88, -R207.H0_H0, -RZ.H0_H0 ;  /* 0xa00000ffcf58a230 */ /* 0x000fe20000000900 */
[----:B------:R-:W-:Y:S02]  /*f7d0*/  @!P0 PRMT R208, R89, 0x5410, RZ ;  /* 0x0000541059d08816 */ /* 0x000fe400000000ff */
[----:B------:R-:W-:Y:S01]  /*f7e0*/  ISETP.LE.U32.AND P0, PT, R2, UR12, PT ;  /* 0x0000000c02007c0c */ /* 0x000fe2000bf03070 */
[----:B------:R-:W-:Y:S01]  /*f7f0*/  FADD.FTZ R5, R6, R21 ;  /* 0x0000001506057221 */ /* 0x000fe20000010000 */
[----:B------:R-:W-:Y:S01]  /*f800*/  @!P1 PRMT R216, R87, 0x5410, RZ ;  /* 0x0000541057d89816 */ /* 0x000fe200000000ff */
[----:B----4-:R-:W-:Y:S01]  /*f810*/  FADD.FTZ R6, R0, R22 ;  /* 0x0000001600067221 */ /* 0x010fe20000010000 */
[----:B------:R-:W-:-:S02]  /*f820*/  ISETP.LE.U32.AND P1, PT, R8, UR12, PT ;  /* 0x0000000c08007c0c */ /* 0x000fc4000bf23070 */
[----:B------:R-:W-:Y:S02]  /*f830*/  @!P2 PRMT R207, R88, 0x5410, RZ ;  /* 0x0000541058cfa816 */ /* 0x000fe400000000ff */
[----:B-1----:R-:W-:Y:S01]  /*f840*/  F2FP.F16.F32.PACK_AB R0, R3, R0 ;  /* 0x000000000300723e */ /* 0x002fe200000000ff */
[----:B------:R-:W-:Y:S01]  /*f850*/  MUFU.EX2 R8, R78 ;  /* 0x0000004e00087308 */ /* 0x000fe20000000800 */
[----:B------:R-:W-:Y:S02]  /*f860*/  ISETP.LE.U32.AND P2, PT, R10, UR12, PT ;  /* 0x0000000c0a007c0c */ /* 0x000fe4000bf43070 */
[----:B------:R-:W-:-:S05]  /*f870*/  PRMT R206, R0, 0x7610, R206 ;  /* 0x0000761000ce7816 */ /* 0x000fca00000000ce */
[----:B------:R-:W1:Y:S01]  /*f880*/  MUFU.EX2 R10, R79 ;  /* 0x0000004f000a7308 */ /* 0x000e620000000800 */
[C---:B------:R-:W-:Y:S02]  /*f890*/  LOP3.LUT R2, R7.reuse, 0xffff, RZ, 0xc0, !PT ;  /* 0x0000ffff07027812 */ /* 0x040fe400078ec0ff */
[----:B------:R-:W-:Y:S01]  /*f8a0*/  PRMT R205, R0, 0x7632, R205 ;  /* 0x0000763200cd7816 */ /* 0x000fe200000000cd */
[----:B------:R-:W-:Y:S01]  /*f8b0*/  @!P0 HADD2 R91, -R206.H0_H0, -RZ.H0_H0 ;  /* 0xa00000ffce5b8230 */ /* 0x000fe20000000900 */
[----:B------:R-:W-:Y:S01]  /*f8c0*/  SHF.R.U32.HI R0, RZ, 0x8, R2 ;  /* 0x00000008ff007819 */ /* 0x000fe20000011602 */
[----:B------:R-:W-:Y:S01]  /*f8d0*/  IMAD.MOV.U32 R74, RZ, RZ, R144 ;  /* 0x000000ffff4a7224 */ /* 0x000fe200078e0090 */
[----:B------:R-:W-:Y:S01]  /*f8e0*/  LOP3.LUT R2, R7, 0xff, RZ, 0xc0, !PT ;  /* 0x000000ff07027812 */ /* 0x000fe200078ec0ff */
[----:B------:R-:W-:Y:S01]  /*f8f0*/  @!P1 HADD2 R90, -R205.H0_H0, -RZ.H0_H0 ;  /* 0xa00000ffcd5a9230 */ /* 0x000fe20000000900 */
[----:B------:R-:W-:Y:S02]  /*f900*/  PRMT R144, R206, 0x5410, R205 ;  /* 0x00005410ce907816 */ /* 0x000fe400000000cd */
[----:B------:R-:W-:-:S02]  /*f910*/  LOP3.LUT R0, R0, 0xffff, RZ, 0xc0, !PT ;  /* 0x0000ffff00007812 */ /* 0x000fc400078ec0ff */
[----:B------:R-:W-:Y:S02]  /*f920*/  @!P0 PRMT R206, R91, 0x5410, RZ ;  /* 0x000054105bce8816 */ /* 0x000fe400000000ff */
[----:B------:R-:W-:Y:S02]  /*f930*/  ISETP.LE.U32.AND P0, PT, R2, UR12, PT ;  /* 0x0000000c02007c0c */ /* 0x000fe4000bf03070 */
[----:B------:R-:W-:Y:S02]  /*f940*/  @!P1 PRMT R205, R90, 0x5410, RZ ;  /* 0x000054105acd9816 */ /* 0x000fe400000000ff */
[----:B------:R-:W-:Y:S02]  /*f950*/  ISETP.LE.U32.AND P1, PT, R0, UR12, PT ;  /* 0x0000000c00007c0c */ /* 0x000fe4000bf23070 */
[----:B-1----:R-:W-:-:S04]  /*f960*/  F2FP.F16.F32.PACK_AB R0, R10, R8 ;  /* 0x000000080a00723e */ /* 0x002fc800000000ff */
[C---:B------:R-:W-:Y:S02]  /*f970*/  PRMT R204, R0.reuse, 0x7610, R204 ;  /* 0x0000761000cc7816 */ /* 0x040fe400000000cc */
[----:B------:R-:W-:Y:S02]  /*f980*/  PRMT R203, R0, 0x7632, R203 ;  /* 0x0000763200cb7816 */ /* 0x000fe400000000cb */
[----:B------:R-:W-:Y:S01]  /*f990*/  SHF.R.U32.HI R0, RZ, 0x8, R16 ;  /* 0x00000008ff007819 */ /* 0x000fe20000011610 */
[----:B------:R-:W-:Y:S02]  /*f9a0*/  @!P0 HADD2 R101, -R204.H0_H0, -RZ.H0_H0 ;  /* 0xa00000ffcc658230 */ /* 0x000fe40000000900 */
[----:B------:R-:W-:Y:S01]  /*f9b0*/  FADD.FTZ R11, R3, R6 ;  /* 0x00000006030b7221 */ /* 0x000fe20000010000 */
[----:B------:R-:W-:Y:S01]  /*f9c0*/  IMAD.MOV.U32 R84, RZ, RZ, R127 ;  /* 0x000000ffff547224 */ /* 0x000fe200078e007f */
[----:B------:R-:W-:Y:S01]  /*f9d0*/  LOP3.LUT R0, R0, 0xffff, RZ, 0xc0, !PT ;  /* 0x0000ffff00007812 */ /* 0x000fe200078ec0ff */
[----:B------:R-:W-:-:S04]  /*f9e0*/  IMAD.WIDE.U32 R2, R13, -0x2daee0ad, RZ ;  /* 0xd2511f530d027825 */ /* 0x000fc800078e00ff */
[----:B------:R-:W-:Y:S01]  /*f9f0*/  FADD.FTZ R9, R4, R5 ;  /* 0x0000000504097221 */ /* 0x000fe20000010000 */
[----:B------:R-:W-:Y:S01]  /*fa00*/  IMAD.MOV.U32 R127, RZ, RZ, R193 ;  /* 0x000000ffff7f7224 */ /* 0x000fe200078e00c1 */
[----:B------:R-:W-:Y:S02]  /*fa10*/  PRMT R193, R204, 0x5410, R203 ;  /* 0x00005410ccc17816 */ /* 0x000fe400000000cb */
[----:B------:R-:W-:Y:S01]  /*fa20*/  @!P0 PRMT R204, R101, 0x5410, RZ ;  /* 0x0000541065cc8816 */ /* 0x000fe200000000ff */
[----:B------:R-:W-:Y:S01]  /*fa30*/  IMAD.MOV.U32 R71, RZ, RZ, R45 ;  /* 0x000000ffff477224 */ /* 0x000fe200078e002d */
[----:B------:R-:W-:Y:S01]  /*fa40*/  ISETP.LE.U32.AND P0, PT, R0, UR12, PT ;  /* 0x0000000c00007c0c */ /* 0x000fe2000bf03070 */
[----:B------:R-:W4:Y:S01]  /*fa50*/  LDL.LU.64 R44, [R1+0x208] ;  /* 0x00020800012c7983 */ /* 0x000f220000300a00 */
[----:B------:R-:W-:Y:S01]  /*fa60*/  LOP3.LUT R0, R19, 0xff, RZ, 0xc0, !PT ;  /* 0x000000ff13007812 */ /* 0x000fe200078ec0ff */
[----:B------:R-:W-:Y:S01]  /*fa70*/  IMAD.MOV.U32 R19, RZ, RZ, R39 ;  /* 0x000000ffff137224 */ /* 0x000fe200078e0027 */
[----:B------:R-:W-:Y:S01]  /*fa80*/  LOP3.LUT R4, R3, UR33, R18, 0x96, !PT ;  /* 0x0000002103047c12 */ /* 0x000fe2000f8e9612 */
[----:B------:R-:W-:-:S02]  /*fa90*/  IMAD.MOV.U32 R18, RZ, RZ, R38 ;  /* 0x000000ffff127224 */ /* 0x000fc400078e0026 */
[----:B------:R-:W-:Y:S01]  /*faa0*/  FADD.FTZ R12, R32, R12 ;  /* 0x0000000c200c7221 */ /* 0x000fe20000010000 */
[----:B------:R-:W4:Y:S04]  /*fab0*/  LDL.LU.64 R38, [R1+0x200] ;  /* 0x0002000001267983 */ /* 0x000f280000300a00 */
[----:B------:R-:W4:Y:S01]  /*fac0*/  LDL R32, [R1+0x158] ;  /* 0x0001580001207983 */ /* 0x000f220000100800 */
[----:B------:R-:W-:Y:S01]  /*fad0*/  IMAD.MOV.U32 R34, RZ, RZ, R58 ;  /* 0x000000ffff227224 */ /* 0x000fe200078e003a */
[----:B------:R-:W-:Y:S08]  /*fae0*/  MUFU.EX2 R81, R81 ;  /* 0x0000005100517308 */ /* 0x000ff00000000800 */
[----:B------:R-:W1:Y:S01]  /*faf0*/  MUFU.EX2 R58, R80 ;  /* 0x00000050003a7308 */ /* 0x000e620000000800 */
[----:B------:R-:W-:-:S02]  /*fb00*/  @!P1 HADD2 R100, -R203.H0_H0, -RZ.H0_H0 ;  /* 0xa00000ffcb649230 */ /* 0x000fc40000000900 */
[----:B------:R-:W-:-:S03]  /*fb10*/  IMAD.MOV.U32 R35, RZ, RZ, R59 ;  /* 0x000000ffff237224 */ /* 0x000fc600078e003b */
[----:B------:R-:W-:Y:S02]  /*fb20*/  @!P1 PRMT R203, R100, 0x5410, RZ ;  /* 0x0000541064cb9816 */ /* 0x000fe400000000ff */
[----:B------:R-:W-:Y:S01]  /*fb30*/  MUFU.EX2 R59, R28 ;  /* 0x0000001c003b7308 */ /* 0x000fe20000000800 */
[----:B------:R-:W-:-:S07]  /*fb40*/  ISETP.LE.U32.AND P1, PT, R0, UR12, PT ;  /* 0x0000000c00007c0c */ /* 0x000fce000bf23070 */
[----:B------:R-:W1:Y:S02]  /*fb50*/  MUFU.EX2 R80, R30 ;  /* 0x0000001e00507308 */ /* 0x000e640000000800 */
[----:B-1----:R-:W-:-:S04]  /*fb60*/  F2FP.F16.F32.PACK_AB R0, R81, R58 ;  /* 0x0000003a5100723e */ /* 0x002fc800000000ff */
[C---:B------:R-:W-:Y:S01]  /*fb70*/  PRMT R202, R0.reuse, 0x7610, R202 ;  /* 0x0000761000ca7816 */ /* 0x040fe200000000ca */
[----:B------:R-:W-:Y:S01]  /*fb80*/  IMAD.MOV.U32 R71, RZ, RZ, R42 ;  /* 0x000000ffff477224 */ /* 0x000fe200078e002a */
[----:B------:R-:W-:Y:S01]  /*fb90*/  PRMT R201, R0, 0x7632, R201 ;  /* 0x0000763200c97816 */ /* 0x000fe200000000c9 */
[----:B------:R-:W-:Y:S02]  /*fba0*/  IMAD.MOV.U32 R42, RZ, RZ, R125 ;  /* 0x000000ffff2a7224 */ /* 0x000fe400078e007d */
[----:B------:R-:W-:Y:S02]  /*fbb0*/  @!P6 HADD2 R103, -R202.H0_H0, -RZ.H0_H0 ;  /* 0xa00000ffca67e230 */ /* 0x000fe40000000900 */
[----:B------:R-:W-:Y:S01]  /*fbc0*/  IMAD.MOV.U32 R125, RZ, RZ, R233 ;  /* 0x000000ffff7d7224 */ /* 0x000fe200078e00e9 */
[----:B------:R-:W-:Y:S01]  /*fbd0*/  LOP3.LUT R0, R2, 0xff, RZ, 0xc0, !PT ;  /* 0x000000ff02007812 */ /* 0x000fe200078ec0ff */
[----:B------:R-:W-:Y:S01]  /*fbe0*/  IMAD.MOV.U32 R233, RZ, RZ, R56 ;  /* 0x000000ffffe97224 */ /* 0x000fe200078e0038 */
[----:B------:R-:W-:-:S02]  /*fbf0*/  PRMT R56, R202, 0x5410, R201 ;  /* 0x00005410ca387816 */ /* 0x000fc400000000c9 */
[----:B------:R-:W-:Y:S02]  /*fc00*/  @!P6 PRMT R202, R103, 0x5410, RZ ;  /* 0x0000541067cae816 */ /* 0x000fe400000000ff */
[----:B------:R-:W-:Y:S02]  /*fc10*/  ISETP.LE.U32.AND P6, PT, R0, UR12, PT ;  /* 0x0000000c00007c0c */ /* 0x000fe4000bfc3070 */
[----:B------:R-:W-:-:S04]  /*fc20*/  F2FP.F16.F32.PACK_AB R0, R80, R59 ;  /* 0x0000003b5000723e */ /* 0x000fc800000000ff */
        /* <DEDUP_REMOVED lines=8> */
[----:B------:R-:W-:Y:S01]  /*fcb0*/  MUFU.EX2 R191, R83 ;  /* 0x0000005300bf7308 */ /* 0x000fe20000000800 */
[----:B------:R-:W-:Y:S01]  /*fcc0*/  IMAD.MOV.U32 R126, RZ, RZ, R195 ;  /* 0x000000ffff7e7224 */ /* 0x000fe200078e00c3 */
[----:B------:R-:W-:-:S02]  /*fcd0*/  PRMT R195, R200, 0x5410, R199 ;  /* 0x00005410c8c37816 */ /* 0x000fc400000000c7 */
[----:B------:R-:W-:-:S04]  /*fce0*/  @!P1 PRMT R200, R104, 0x5410, RZ ;  /* 0x0000541068c89816 */ /* 0x000fc800000000ff */
[----:B------:R-:W1:Y:S01]  /*fcf0*/  MUFU.EX2 R213, R92 ;  /* 0x0000005c00d57308 */ /* 0x000e620000000800 */
[----:B------:R-:W-:Y:S02]  /*fd00*/  ISETP.LE.U32.AND P1, PT, R0, UR12, PT ;  /* 0x0000000c00007c0c */ /* 0x000fe4000bf23070 */
[----:B------:R-:W-:Y:S01]  /*fd10*/  LOP3.LUT R0, R4, 0xffff, RZ, 0xc0, !PT ;  /* 0x0000ffff04007812 */ /* 0x000fe200078ec0ff */
[----:B------:R-:W-:-:S03]  /*fd20*/  @!P2 HADD2 R105, -R199.H0_H0, -RZ.H0_H0 ;  /* 0xa00000ffc769a230 */ /* 0x000fc60000000900 */
[----:B------:R-:W-:-:S04]  /*fd30*/  SHF.R.U32.HI R0, RZ, 0x8, R0 ;  /* 0x00000008ff007819 */ /* 0x000fc80000011600 */
[----:B------:R-:W-:Y:S02]  /*fd40*/  LOP3.LUT R0, R0, 0xffff, RZ, 0xc0, !PT ;  /* 0x0000ffff00007812 */ /* 0x000fe400078ec0ff */
[----:B------:R-:W-:Y:S02]  /*fd50*/  @!P2 PRMT R199, R105, 0x5410, RZ ;  /* 0x0000541069c7a816 */ /* 0x000fe400000000ff */
[----:B------:R-:W-:Y:S02]  /*fd60*/  ISETP.LE.U32.AND P2, PT, R0, UR12, PT ;  /* 0x0000000c00007c0c */ /* 0x000fe4000bf43070 */
[----:B-1----:R-:W-:Y:S01]  /*fd70*/  F2FP.F16.F32.PACK_AB R0, R213, R191 ;  /* 0x000000bfd500723e */ /* 0x002fe200000000ff */
[----:B------:R-:W-:-:S03]  /*fd80*/  IMAD.MOV.U32 R26, RZ, RZ, R48 ;  /* 0x000000ffff1a7224 */ /* 0x000fc600078e0030 */
[C---:B------:R-:W-:Y:S01]  /*fd90*/  PRMT R198, R0.reuse, 0x7610, R198 ;  /* 0x0000761000c67816 */ /* 0x040fe200000000c6 */
[----:B------:R-:W-:Y:S01]  /*fda0*/  IMAD.MOV.U32 R48, RZ, RZ, R124 ;  /* 0x000000ffff307224 */ /* 0x000fe200078e007c */
[----:B------:R-:W-:Y:S01]  /*fdb0*/  SHF.R.U32.HI R5, RZ, 0x10, R2 ;  /* 0x00000010ff057819 */ /* 0x000fe20000011602 */
[----:B------:R-:W-:Y:S01]  /*fdc0*/  IMAD.MOV.U32 R124, RZ, RZ, R234 ;  /* 0x000000ffff7c7224 */ /* 0x000fe200078e00ea */
[----:B------:R-:W-:Y:S01]  /*fdd0*/  MUFU.EX2 R83, R93 ;  /* 0x0000005d00537308 */ /* 0x000fe20000000800 */
[----:B------:R-:W-:Y:S01]  /*fde0*/  @!P1 HADD2 R107, -R198.H0_H0, -RZ.H0_H0 ;  /* 0xa00000ffc66b9230 */ /* 0x000fe20000000900 */
[----:B------:R-:W-:Y:S02]  /*fdf0*/  PRMT R197, R0, 0x7632, R197 ;  /* 0x0000763200c57816 */ /* 0x000fe400000000c5 */
[----:B------:R-:W-:-:S04]  /*fe00*/  LOP3.LUT R0, R5, 0xff, RZ, 0xc0, !PT ;  /* 0x000000ff05007812 */ /* 0x000fc800078ec0ff */
[----:B------:R-:W1:Y:S01]  /*fe10*/  MUFU.EX2 R234, R94 ;  /* 0x0000005e00ea7308 */ /* 0x000e620000000800 */
[----:B------:R-:W-:Y:S02]  /*fe20*/  LOP3.LUT R6, R2, 0xffff, RZ, 0xc0, !PT ;  /* 0x0000ffff02067812 */ /* 0x000fe400078ec0ff */
[----:B------:R-:W-:Y:S02]  /*fe30*/  PRMT R77, R198, 0x5410, R197 ;  /* 0x00005410c64d7816 */ /* 0x000fe400000000c5 */
[----:B------:R-:W-:Y:S02]  /*fe40*/  @!P1 PRMT R198, R107, 0x5410, RZ ;  /* 0x000054106bc69816 */ /* 0x000fe400000000ff */
[----:B------:R-:W-:Y:S02]  /*fe50*/  ISETP.LE.U32.AND P1, PT, R0, UR12, PT ;  /* 0x0000000c00007c0c */ /* 0x000fe4000bf23070 */
[----:B------:R-:W-:Y:S01]  /*fe60*/  SHF.R.U32.HI R0, RZ, 0x8, R6 ;  /* 0x00000008ff007819 */ /* 0x000fe20000011606 */
[----:B------:R-:W-:-:S03]  /*fe70*/  @!P2 HADD2 R106, -R197.H0_H0, -RZ.H0_H0 ;  /* 0xa00000ffc56aa230 */ /* 0x000fc60000000900 */
[----:B------:R-:W-:Y:S02]  /*fe80*/  LOP3.LUT R0, R0, 0xffff, RZ, 0xc0, !PT ;  /* 0x0000ffff00007812 */ /* 0x000fe400078ec0ff */
[----:B------:R-:W-:Y:S02]  /*fe90*/  @!P2 PRMT R197, R106, 0x5410, RZ ;  /* 0x000054106ac5a816 */ /* 0x000fe400000000ff */
[----:B------:R-:W-:Y:S02]  /*fea0*/  ISETP.LE.U32.AND P2, PT, R0, UR12, PT ;  /* 0x0000000c00007c0c */ /* 0x000fe4000bf43070 */
[----:B-1----:R-:W-:-:S04]  /*feb0*/  F2FP.F16.F32.PACK_AB R0, R83, R234 ;  /* 0x000000ea5300723e */ /* 0x002fc800000000ff */
[C---:B------:R-:W-:Y:S01]  /*fec0*/  PRMT R196, R0.reuse, 0x7610, R196 ;  /* 0x0000761000c47816 */ /* 0x040fe200000000c4 */
[----:B------:R-:W1:Y:S01]  /*fed0*/  MUFU.EX2 R21, R43 ;  /* 0x0000002b00157308 */ /* 0x000e620000000800 */
[----:B------:R-:W-:-:S03]  /*fee0*/  PRMT R194, R0, 0x7632, R194 ;  /* 0x0000763200c27816 */ /* 0x000fc600000000c2 */
[----:B------:R-:W-:Y:S01]  /*fef0*/  @!P6 HADD2 R116, -R196.H0_H0, -RZ.H0_H0 ;  /* 0xa00000ffc474e230 */ /* 0x000fe20000000900 */
[----:B------:R-:W-:Y:S01]  /*ff00*/  SHF.R.U32.HI R0, RZ, 0x18, R7 ;  /* 0x00000018ff007819 */ /* 0x000fe20000011607 */
[----:B------:R-:W-:Y:S01]  /*ff10*/  IMAD.MOV.U32 R70, RZ, RZ, R65 ;  /* 0x000000ffff467224 */ /* 0x000fe200078e0041 */
[----:B------:R-:W-:Y:S01]  /*ff20*/  PRMT R65, R196, 0x5410, R194 ;  /* 0x00005410c4417816 */ /* 0x000fe200000000c2 */
[----:B------:R-:W2:Y:S01]  /*ff30*/  MUFU.EX2 R89, R41 ;  /* 0x0000002900597308 */ /* 0x000ea20000000800 */
[----:B------:R-:W-:Y:S02]  /*ff40*/  @!P6 PRMT R196, R116, 0x5410, RZ ;  /* 0x0000541074c4e816 */ /* 0x000fe400000000ff */
[----:B------:R-:W-:Y:S02]  /*ff50*/  ISETP.LE.U32.AND P6, PT, R0, UR12, PT ;  /* 0x0000000c00007c0c */ /* 0x000fe4000bfc3070 */
[----:B------:R-:W-:Y:S01]  /*ff60*/  SHF.R.U32.HI R0, RZ, 0x10, R7 ;  /* 0x00000010ff007819 */ /* 0x000fe20000011607 */
[----:B------:R-:W-:-:S03]  /*ff70*/  @!P2 HADD2 R117, -R194.H0_H0, -RZ.H0_H0 ;  /* 0xa00000ffc275a230 */ /* 0x000fc60000000900 */
[----:B------:R-:W-:Y:S01]  /*ff80*/  LOP3.LUT R0, R0, 0xff, RZ, 0xc0, !PT ;  /* 0x000000ff00007812 */ /* 0x000fe200078ec0ff */
[----:B------:R-:W-:Y:S01]  /*ff90*/  @!P0 HADD2 R102, -R201.H0_H0, -RZ.H0_H0 ;  /* 0xa00000ffc9668230 */ /* 0x000fe20000000900 */
[----:B------:R-:W-:Y:S02]  /*ffa0*/  @!P2 PRMT R194, R117, 0x5410, RZ ;  /* 0x0000541075c2a816 */ /* 0x000fe400000000ff */
[----:B------:R-:W-:Y:S02]  /*ffb0*/  SHF.R.U32.HI R2, RZ, 0x18, R2 ;  /* 0x00000018ff027819 */ /* 0x000fe40000011602 */
[----:B------:R-:W-:Y:S01]  /*ffc0*/  ISETP.LE.U32.AND P2, PT, R0, UR12, PT ;  /* 0x0000000c00007c0c */ /* 0x000fe2000bf43070 */
[----:B------:R-:W-:Y:S01]  /*ffd0*/  IMAD.MOV.U32 R86, RZ, RZ, R212 ;  /* 0x000000ffff567224 */ /* 0x000fe200078e00d4 */
[----:B------:R1:W-:Y:S01]  /*ffe0*/  MUFU.EX2 R0, R53 ;  /* 0x0000003500007308 */ /* 0x0003e20000000800 */
[----:B------:R-:W-:Y:S01]  /*fff0*/  @!P0 PRMT R201, R102, 0x5410, RZ ;  /* 0x0000541066c98816 */ /* 0x000fe200000000ff */
[----:B------:R-:W-:Y:S01]  /*10000*/  IMAD.MOV.U32 R101, RZ, RZ, R35 ;  /* 0x000000ffff657224 */ /* 0x000fe200078e0023 */
[----:B------:R-:W-:Y:S01]  /*10010*/  ISETP.LE.U32.AND P0, PT, R2, UR12, PT ;  /* 0x0000000c02007c0c */ /* 0x000fe2000bf03070 */
[----:B------:R-:W-:Y:S01]  /*10020*/  FADD.FTZ R2, R23, R12 ;  /* 0x0000000c17027221 */ /* 0x000fe20000010000 */
[----:B------:R-:W-:Y:S01]  /*10030*/  IMAD.MOV.U32 R90, RZ, RZ, R86 ;  /* 0x000000ffff5a7224 */ /* 0x000fe200078e0056 */
[----:B------:R-:W-:Y:S01]  /*10040*/  MOV R35, R75 ;  /* 0x0000004b00237202 */ /* 0x000fe20000000f00 */
[----:B------:R-:W-:-:S02]  /*10050*/  IMAD.MOV.U32 R86, RZ, RZ, R84 ;  /* 0x000000ffff567224 */ /* 0x000fc400078e0054 */
[----:B------:R-:W-:Y:S02]  /*10060*/  IMAD.MOV.U32 R75, RZ, RZ, R74 ;  /* 0x000000ffff4b7224 */ /* 0x000fe400078e004a */
[----:B------:R-:W-:Y:S01]  /*10070*/  FADD.FTZ R3, R8, R9 ;  /* 0x0000000908037221 */ /* 0x000fe20000010000 */
[----:B------:R-:W-:Y:S02]  /*10080*/  IMAD.MOV.U32 R91, RZ, RZ, R87 ;  /* 0x000000ffff5b7224 */ /* 0x000fe400078e0057 */
[----:B-1----:R-:W-:Y:S02]  /*10090*/  IMAD.MOV.U32 R53, RZ, RZ, R21 ;  /* 0x000000ffff357224 */ /* 0x002fe400078e0015 */
[----:B------:R-:W-:-:S03]  /*100a0*/  IMAD.MOV.U32 R74, RZ, RZ, R70 ;  /* 0x000000ffff4a7224 */ /* 0x000fc600078e0046 */
[----:B--2---:R-:W-:Y:S01]  /*100b0*/  F2FP.F16.F32.PACK_AB R210, R89, R53 ;  /* 0x0000003559d2723e */ /* 0x004fe200000000ff */
[----:B------:R-:W-:Y:S02]  /*100c0*/  IMAD.MOV.U32 R87, RZ, RZ, R71 ;  /* 0x000000ffff577224 */ /* 0x000fe400078e0047 */
[----:B------:R-:W-:Y:S01]  /*100d0*/  FADD.FTZ R72, R24, R2 ;  /* 0x0000000218487221 */ /* 0x000fe20000010000 */
[----:B------:R-:W-:Y:S01]  /*100e0*/  IMAD.MOV.U32 R70, RZ, RZ, R27 ;  /* 0x000000ffff467224 */ /* 0x000fe200078e001b */
[----:B------:R-:W1:Y:S01]  /*100f0*/  MUFU.EX2 R2, R49 ;  /* 0x0000003100027308 */ /* 0x000e620000000800 */
[----:B------:R-:W-:Y:S02]  /*10100*/  IMAD.MOV.U32 R71, RZ, RZ, R214 ;  /* 0x000000ffff477224 */ /* 0x000fe400078e00d6 */
[----:B------:R-:W-:Y:S02]  /*10110*/  @!P1 HADD2 R118, -R210.H0_H0, -RZ.H0_H0 ;  /* 0xa00000ffd2769230 */ /* 0x000fe40000000900 */
[----:B------:R-:W-:Y:S01]  /*10120*/  FADD.FTZ R212, R10, R3 ;  /* 0x000000030ad47221 */ /* 0x000fe20000010000 */
[----:B------:R-:W-:Y:S01]  /*10130*/  IMAD.MOV.U32 R214, RZ, RZ, R114 ;  /* 0x000000ffffd67224 */ /* 0x000fe200078e0072 */
[----:B------:R-:W-:-:S02]  /*10140*/  SHF.R.U32.HI R3, RZ, 0x18, R4 ;  /* 0x00000018ff037819 */ /* 0x000fc40000011604 */
[----:B------:R-:W-:Y:S01]  /*10150*/  @P1 PRMT R60, R210, 0x7610, R60 ;  /* 0x00007610d23c1816 */ /* 0x000fe2000000003c */
[----:B------:R-:W-:Y:S01]  /*10160*/  MUFU.EX2 R79, R51 ;  /* 0x00000033004f7308 */ /* 0x000fe20000000800 */
[----:B------:R-:W-:Y:S02]  /*10170*/  @!P1 PRMT R60, R118, 0x5410, RZ ;  /* 0x00005410763c9816 */ /* 0x000fe400000000ff */
[----:B------:R-:W-:Y:S02]  /*10180*/  ISETP.LE.U32.AND P1, PT, R3, UR12, PT ;  /* 0x0000000c03007c0c */ /* 0x000fe4000bf23070 */
[----:B------:R-:W-:-:S03]  /*10190*/  SHF.R.U32.HI R3, RZ, 0x10, R4 ;  /* 0x00000010ff037819 */ /* 0x000fc60000011604 */
[----:B------:R-:W2:Y:S01]  /*101a0*/  MUFU.EX2 R54, R54 ;  /* 0x0000003600367308 */ /* 0x000ea20000000800 */
[----:B------:R-:W-:Y:S01]  /*101b0*/  @!P0 HADD2 R119, -R210.H1_H1, -RZ.H0_H0 ;  /* 0xa00000ffd2778230 */ /* 0x000fe20000000d00 */
[----:B------:R-:W-:Y:S02]  /*101c0*/  LOP3.LUT R3, R3, 0xff, RZ, 0xc0, !PT ;  /* 0x000000ff03037812 */ /* 0x000fe400078ec0ff */
[----:B------:R-:W-:Y:S02]  /*101d0*/  @P0 PRMT R52, R210, 0x7632, R52 ;  /* 0x00007632d2340816 */ /* 0x000fe40000000034 */
[----:B------:R-:W-:Y:S02]  /*101e0*/  @!P0 PRMT R52, R119, 0x5410, RZ ;  /* 0x0000541077348816 */ /* 0x000fe400000000ff */
[----:B------:R-:W-:Y:S01]  /*101f0*/  ISETP.LE.U32.AND P0, PT, R3, UR12, PT ;  /* 0x0000000c03007c0c */ /* 0x000fe2000bf03070 */
[----:B-1----:R-:W-:Y:S01]  /*10200*/  FADD.FTZ R3, R2, R11 ;  /* 0x0000000b02037221 */ /* 0x002fe20000010000 */
[----:B------:R-:W-:Y:S01]  /*10210*/  IMAD.MOV.U32 R84, RZ, RZ, R73 ;  /* 0x000000ffff547224 */ /* 0x000fe200078e0049 */
[C---:B------:R-:W-:Y:S01]  /*10220*/  F2FP.F16.F32.PACK_AB R2, R0.reuse, R2 ;  /* 0x000000020002723e */ /* 0x040fe200000000ff */
[----:B------:R-:W-:Y:S01]  /*10230*/  UIADD3 UR4, UR27, -0x4498517b, URZ ;  /* 0xbb67ae851b047890 */ /* 0x000fe2000fffe03f */
[----:B------:R-:W-:Y:S01]  /*10240*/  FADD.FTZ R73, R0, R3 ;  /* 0x0000000300497221 */ /* 0x000fe20000010000 */
[----:B------:R-:W-:Y:S01]  /*10250*/  IMAD.MOV.U32 R100, RZ, RZ, R34 ;  /* 0x000000ffff647224 */ /* 0x000fe200078e0022 */
[----:B--2---:R-:W-:-:S02]  /*10260*/  F2FP.F16.F32.PACK_AB R0, R54, R79 ;  /* 0x0000004f3600723e */ /* 0x004fc400000000ff */
[C---:B------:R-:W-:Y:S02]  /*10270*/  PRMT R187, R2.reuse, 0x7610, R187 ;  /* 0x0000761002bb7816 */ /* 0x040fe400000000bb */
[----:B------:R-:W-:Y:S02]  /*10280*/  PRMT R186, R2, 0x7632, R186 ;  /* 0x0000763202ba7816 */ /* 0x000fe400000000ba */
[C---:B------:R-:W-:Y:S02]  /*10290*/  PRMT R185, R0.reuse, 0x7610, R185 ;  /* 0x0000761000b97816 */ /* 0x040fe400000000b9 */
[----:B------:R-:W-:Y:S02]  /*102a0*/  PRMT R184, R0, 0x7632, R184 ;  /* 0x0000763200b87816 */ /* 0x000fe400000000b8 */
[----:B------:R-:W-:Y:S02]  /*102b0*/  LOP3.LUT R2, R225, UR40, R18, 0x96, !PT ;  /* 0x00000028e1027c12 */ /* 0x000fe4000f8e9612 */
[----:B------:R-:W-:Y:S01]  /*102c0*/  LOP3.LUT R0, R91, UR4, R100, 0x96, !PT ;  /* 0x000000045b007c12 */ /* 0x000fe2000f8e9664 */
[----:B------:R-:W-:Y:S02]  /*102d0*/  STG.E.U16 desc[UR22][R36.64+-0x80], R64 ;  /* 0xffff804024007986 */ /* 0x000fe4000c101516 */
[----:B------:R-:W-:-:S02]  /*102e0*/  IMAD.WIDE.U32 R2, R2, -0x2daee0ad, RZ ;  /* 0xd2511f5302027825 */ /* 0x000fc400078e00ff */
[----:B------:R-:W-:Y:S04]  /*102f0*/  STG.E.U16 desc[UR22][R36.64+-0x7e], R63 ;  /* 0xffff823f24007986 */ /* 0x000fe8000c101516 */
[----:B---3--:R-:W-:Y:S04]  /*10300*/  STG.E.U16 desc[UR22][R46.64+-0x80], R61 ;  /* 0xffff803d2e007986 */ /* 0x008fe8000c101516 */
[----:B------:R-:W-:Y:S01]  /*10310*/  STG.E.U16 desc[UR22][R46.64+-0x7e], R62 ;  /* 0xffff823e2e007986 */ /* 0x000fe2000c101516 */
[----:B----4-:R-:W-:Y:S01]  /*10320*/  VIADD R28, R32, 0x4 ;  /* 0x00000004201c7836 */ /* 0x010fe20000000000 */
[----:B------:R-:W-:Y:S01]  /*10330*/  MOV R32, R35 ;  /* 0x0000002300207202 */ /* 0x000fe20000000f00 */
[----:B------:R-:W-:-:S02]  /*10340*/  IMAD.MOV.U32 R35, RZ, RZ, R86 ;  /* 0x000000ffff237224 */ /* 0x000fc400078e0056 */
[----:B------:R-:W-:Y:S02]  /*10350*/  IMAD.MOV.U32 R86, RZ, RZ, R74 ;  /* 0x000000ffff567224 */ /* 0x000fe400078e004a */
[----:B------:R-:W-:Y:S02]  /*10360*/  IMAD.MOV.U32 R74, RZ, RZ, R70 ;  /* 0x000000ffff4a7224 */ /* 0x000fe400078e0046 */
[----:B------:R-:W-:Y:S02]  /*10370*/  IMAD.MOV.U32 R70, RZ, RZ, R71 ;  /* 0x000000ffff467224 */ /* 0x000fe400078e0047 */
[----:B------:R-:W-:Y:S02]  /*10380*/  IMAD.MOV.U32 R71, RZ, RZ, R217 ;  /* 0x000000ffff477224 */ /* 0x000fe400078e00d9 */
[----:B------:R-:W-:Y:S01]  /*10390*/  IMAD.MOV.U32 R217, RZ, RZ, R115 ;  /* 0x000000ffffd97224 */ /* 0x000fe200078e0073 */
[----:B------:R-:W-:Y:S01]  /*103a0*/  STL [R1+0x198], R28 ;  /* 0x0001981c01007387 */ /* 0x000fe20000100800 */
[----:B------:R-:W-:-:S02]  /*103b0*/  IMAD.MOV.U32 R115, RZ, RZ, R214 ;  /* 0x000000ffff737224 */ /* 0x000fc400078e00d6 */
[----:B------:R-:W-:Y:S02]  /*103c0*/  IMAD.MOV.U32 R214, RZ, RZ, R188 ;  /* 0x000000ffffd67224 */ /* 0x000fe400078e00bc */
[----:B------:R-:W2:Y:S04]  /*103d0*/  LDL.LU R188, [R1+0x1f8] ;  /* 0x0001f80001bc7983 */ /* 0x000ea80000300800 */
[----:B------:R-:W3:Y:S04]  /*103e0*/  LDL R78, [R1+0x194] ;  /* 0x00019400014e7983 */ /* 0x000ee80000100800 */
[----:B------:R-:W-:Y:S04]  /*103f0*/  STG.E.U16 desc[UR22][R44.64+-0x80], R15 ;  /* 0xffff800f2c007986 */ /* 0x000fe8000c101516 */
[----:B------:R1:W-:Y:S02]  /*10400*/  STG.E.U16 desc[UR22][R44.64+-0x7e], R14 ;  /* 0xffff820e2c007986 */ /* 0x0003e4000c101516 */
[----:B-1----:R-:W-:Y:S01]  /*10410*/  IMAD.WIDE.U32 R14, R0, -0x326172a9, RZ ;  /* 0xcd9e8d57000e7825 */ /* 0x002fe200078e00ff */
[----:B------:R-:W-:-:S04]  /*10420*/  LOP3.LUT R0, R3, UR38, R90, 0x96, !PT ;  /* 0x0000002603007c12 */ /* 0x000fc8000f8e965a */
[----:B------:R-:W-:Y:S01]  /*10430*/  LOP3.LUT R3, R15, UR39, R224, 0x96, !PT ;  /* 0x000000270f037c12 */ /* 0x000fe2000f8e96e0 */
[----:B------:R-:W-:-:S04]  /*10440*/  IMAD.WIDE.U32 R8, R0, -0x326172a9, RZ ;  /* 0xcd9e8d5700087825 */ /* 0x000fc800078e00ff */
[----:B------:R-:W-:-:S05]  /*10450*/  IMAD.WIDE.U32 R4, R3, -0x2daee0ad, RZ ;  /* 0xd2511f5303047825 */ /* 0x000fca00078e00ff */
        /* <DEDUP_REMOVED lines=12> */
[----:B------:R-:W-:Y:S02]  /*10520*/  LOP3.LUT R0, R3, UR21, R4, 0x96, !PT ;  /* 0x0000001503007c12 */ /* 0x000fe4000f8e9604 */
[C---:B------:R-:W-:Y:S02]  /*10530*/  LOP3.LUT R3, R2.reuse, 0xffff, RZ, 0xc0, !PT ;  /* 0x0000ffff02037812 */ /* 0x040fe400078ec0ff */
[----:B------:R-:W-:Y:S02]  /*10540*/  LOP3.LUT R6, R2, 0xff, RZ, 0xc0, !PT ;  /* 0x000000ff02067812 */ /* 0x000fe400078ec0ff */
[----:B------:R-:W-:-:S02]  /*10550*/  SHF.R.U32.HI R4, RZ, 0x18, R2 ;  /* 0x00000018ff047819 */ /* 0x000fc40000011602 */
[----:B------:R-:W-:Y:S02]  /*10560*/  LOP3.LUT R2, R5, 0xff, RZ, 0xc0, !PT ;  /* 0x000000ff05027812 */ /* 0x000fe400078ec0ff */
[----:B------:R-:W-:Y:S02]  /*10570*/  SHF.R.U32.HI R3, RZ, 0x8, R3 ;  /* 0x00000008ff037819 */ /* 0x000fe40000011603 */
[----:B------:R-:W-:Y:S02]  /*10580*/  PRMT R10, R2, 0x5410, R4 ;  /* 0x00005410020a7816 */ /* 0x000fe40000000004 */
[----:B------:R-:W-:Y:S02]  /*10590*/  LOP3.LUT R2, R0, 0xffff, RZ, 0xc0, !PT ;  /* 0x0000ffff00027812 */ /* 0x000fe400078ec0ff */
[----:B------:R-:W-:Y:S02]  /*105a0*/  PRMT R11, R6, 0x5410, R3 ;  /* 0x00005410060b7816 */ /* 0x000fe40000000003 */
[----:B------:R-:W-:-:S02]  /*105b0*/  SHF.R.U32.HI R3, RZ, 0x8, R2 ;  /* 0x00000008ff037819 */ /* 0x000fc40000011602 */
[----:B------:R-:W-:-:S04]  /*105c0*/  LOP3.LUT R2, R0, 0xff, RZ, 0xc0, !PT ;  /* 0x000000ff00027812 */ /* 0x000fc800078ec0ff */
[----:B------:R-:W-:Y:S02]  /*105d0*/  PRMT R9, R2, 0x5410, R3 ;  /* 0x0000541002097816 */ /* 0x000fe40000000003 */
[--C-:B------:R-:W-:Y:S02]  /*105e0*/  SHF.R.U32.HI R3, RZ, 0x10, R0.reuse ;  /* 0x00000010ff037819 */ /* 0x100fe40000011600 */
[----:B------:R-:W-:Y:S02]  /*105f0*/  SHF.R.U32.HI R2, RZ, 0x18, R0 ;  /* 0x00000018ff027819 */ /* 0x000fe40000011600 */
[----:B------:R-:W-:-:S04]  /*10600*/  LOP3.LUT R0, R3, 0xff, RZ, 0xc0, !PT ;  /* 0x000000ff03007812 */ /* 0x000fc800078ec0ff */
[----:B------:R-:W-:Y:S01]  /*10610*/  PRMT R16, R0, 0x5410, R2 ;  /* 0x0000541000107816 */ /* 0x000fe20000000002 */
[----:B------:R-:W-:-:S04]  /*10620*/  IMAD.WIDE.U32 R2, R7, -0x2daee0ad, RZ ;  /* 0xd2511f5307027825 */ /* 0x000fc800078e00ff */
[----:B------:R-:W-:Y:S02]  /*10630*/  IMAD.U32 R0, RZ, RZ, UR12 ;  /* 0x0000000cff007e24 */ /* 0x000fe4000f8e00ff */
[----:B------:R-:W-:Y:S01]  /*10640*/  IMAD.MOV.U32 R5, RZ, RZ, 0x7054 ;  /* 0x00007054ff057424 */ /* 0x000fe200078e00ff */
[----:B------:R-:W-:-:S04]  /*10650*/  LOP3.LUT R4, R3, UR33, R8, 0x96, !PT ;  /* 0x0000002103047c12 */ /* 0x000fc8000f8e9608 */
[----:B------:R-:W-:Y:S02]  /*10660*/  PRMT R0, R0, R5, UR12 ;  /* 0x0000000c00007e16 */ /* 0x000fe40008000005 */
[----:B------:R-:W-:-:S04]  /*10670*/  LOP3.LUT R5, R4, 0xffff, RZ, 0xc0, !PT ;  /* 0x0000ffff04057812 */ /* 0x000fc800078ec0ff */
[----:B------:R-:W-:Y:S02]  /*10680*/  SHF.R.U32.HI R6, RZ, 0x8, R5 ;  /* 0x00000008ff067819 */ /* 0x000fe40000011605 */
[----:B------:R-:W-:-:S04]  /*10690*/  LOP3.LUT R5, R4, 0xff, RZ, 0xc0, !PT ;  /* 0x000000ff04057812 */ /* 0x000fc800078ec0ff */
[----:B------:R-:W-:Y:S02]  /*106a0*/  PRMT R21, R5, 0x5410, R6 ;  /* 0x0000541005157816 */ /* 0x000fe40000000006 */
[--C-:B------:R-:W-:Y:S02]  /*106b0*/  SHF.R.U32.HI R6, RZ, 0x10, R4.reuse ;  /* 0x00000010ff067819 */ /* 0x100fe40000011604 */
[----:B------:R-:W-:Y:S02]  /*106c0*/  SHF.R.U32.HI R5, RZ, 0x18, R4 ;  /* 0x00000018ff057819 */ /* 0x000fe40000011604 */
[----:B------:R-:W-:Y:S02]  /*106d0*/  LOP3.LUT R4, R6, 0xff, RZ, 0xc0, !PT ;  /* 0x000000ff06047812 */ /* 0x000fe400078ec0ff */
[----:B------:R-:W-:Y:S02]  /*106e0*/  LOP3.LUT R3, R2, 0xffff, RZ, 0xc0, !PT ;  /* 0x0000ffff02037812 */ /* 0x000fe400078ec0ff */
[----:B------:R-:W-:-:S02]  /*106f0*/  PRMT R24, R4, 0x5410, R5 ;  /* 0x0000541004187816 */ /* 0x000fc40000000005 */
[----:B------:R-:W-:Y:S02]  /*10700*/  SHF.R.U32.HI R4, RZ, 0x8, R3 ;  /* 0x00000008ff047819 */ /* 0x000fe40000011603 */
[----:B------:R-:W-:-:S04]  /*10710*/  LOP3.LUT R3, R2, 0xff, RZ, 0xc0, !PT ;  /* 0x000000ff02037812 */ /* 0x000fc800078ec0ff */
[----:B------:R-:W-:Y:S02]  /*10720*/  PRMT R23, R3, 0x5410, R4 ;  /* 0x0000541003177816 */ /* 0x000fe40000000004 */
[--C-:B------:R-:W-:Y:S02]  /*10730*/  SHF.R.U32.HI R4, RZ, 0x10, R2.reuse ;  /* 0x00000010ff047819 */ /* 0x100fe40000011602 */
[----:B------:R-:W-:Y:S02]  /*10740*/  SHF.R.U32.HI R3, RZ, 0x18, R2 ;  /* 0x00000018ff037819 */ /* 0x000fe40000011602 */
[----:B------:R-:W-:-:S04]  /*10750*/  LOP3.LUT R2, R4, 0xff, RZ, 0xc0, !PT ;  /* 0x000000ff04027812 */ /* 0x000fc800078ec0ff */
[----:B------:R-:W-:Y:S02]  /*10760*/  PRMT R22, R2, 0x5410, R3 ;  /* 0x0000541002167816 */ /* 0x000fe40000000003 */
[--C-:B------:R-:W-:Y:S02]  /*10770*/  HSET2.LE.AND R2, R11, R0.reuse, PT ;  /* 0x000000000b027233 */ /* 0x100fe40003803000 */
[----:B------:R-:W-:-:S03]  /*10780*/  HSET2.LE.AND R3, R10, R0, PT ;  /* 0x000000000a037233 */ /* 0x000fc60003803000 */
[----:B------:R-:W-:Y:S02]  /*10790*/  LOP3.LUT R10, R2, R183, RZ, 0xc0, !PT ;  /* 0x000000b7020a7212 */ /* 0x000fe400078ec0ff */
[----:B------:R-:W-:Y:S01]  /*107a0*/  LOP3.LUT R2, R101, UR6, RZ, 0x3c, !PT ;  /* 0x0000000665027c12 */ /* 0x000fe2000f8e3cff */
[----:B------:R-:W-:-:S04]  /*107b0*/  IMAD.MOV.U32 R85, RZ, RZ, R26 ;  /* 0x000000ffff557224 */ /* 0x000fc800078e001a */
[----:B------:R-:W-:Y:S01]  /*107c0*/  IMAD.WIDE.U32 R26, R2, -0x326172a9, RZ ;  /* 0xcd9e8d57021a7825 */ /* 0x000fe200078e00ff */
[----:B------:R-:W-:-:S04]  /*107d0*/  LOP3.LUT R11, R3, R180, RZ, 0xc0, !PT ;  /* 0x000000b4030b7212 */ /* 0x000fc800078ec0ff */
[----:B------:R-:W-:-:S05]  /*107e0*/  LOP3.LUT R2, R27, UR40, R18, 0x96, !PT ;  /* 0x000000281b027c12 */ /* 0x000fca000f8e9612 */
[----:B------:R-:W-:-:S05]  /*107f0*/  IMAD.WIDE.U32 R2, R2, -0x2daee0ad, RZ ;  /* 0xd2511f5302027825 */ /* 0x000fca00078e00ff */
[----:B------:R-:W-:Y:S02]  /*10800*/  LOP3.LUT R3, R3, UR38, R90, 0x96, !PT ;  /* 0x0000002603037c12 */ /* 0x000fe4000f8e965a */
[----:B------:R-:W-:-:S03]  /*10810*/  HSET2.LE.AND R4, R9, R0, PT ;  /* 0x0000000009047233 */ /* 0x000fc60003803000 */
[----:B------:R-:W-:Y:S01]  /*10820*/  IMAD.WIDE.U32 R12, R3, -0x326172a9, RZ ;  /* 0xcd9e8d57030c7825 */ /* 0x000fe200078e00ff */
[----:B------:R-:W-:Y:S02]  /*10830*/  LOP3.LUT R3, R15, UR39, R26, 0x96, !PT ;  /* 0x000000270f037c12 */ /* 0x000fe4000f8e961a */
[----:B------:R-:W-:-:S03]  /*10840*/  LOP3.LUT R8, R4, R209, RZ, 0xc0, !PT ;  /* 0x000000d104087212 */ /* 0x000fc600078ec0ff */
[----:B------:R-:W-:Y:S01]  /*10850*/  IMAD.WIDE.U32 R4, R3, -0x2daee0ad, RZ ;  /* 0xd2511f5303047825 */ /* 0x000fe200078e00ff */
[----:B------:R-:W-:-:S04]  /*10860*/  LOP3.LUT R7, R13, UR37, R14, 0x96, !PT ;  /* 0x000000250d077c12 */ /* 0x000fc8000f8e960e */
[----:B------:R-:W-:Y:S01]  /*10870*/  LOP3.LUT R6, R5, UR36, R2, 0x96, !PT ;  /* 0x0000002405067c12 */ /* 0x000fe2000f8e9602 */
[----:B------:R-:W-:-:S04]  /*10880*/  IMAD.WIDE.U32 R2, R7, -0x2daee0ad, RZ ;  /* 0xd2511f5307027825 */ /* 0x000fc800078e00ff */
[----:B------:R-:W-:Y:S01]  /*10890*/  IMAD.WIDE.U32 R6, R6, -0x326172a9, RZ ;  /* 0xcd9e8d5706067825 */ /* 0x000fe200078e00ff */
[----:B------:R-:W-:-:S04]  /*108a0*/  LOP3.LUT R4, R3, UR34, R4, 0x96, !PT ;  /* 0x0000002203047c12 */ /* 0x000fc8000f8e9604 */
[----:B------:R-:W-:-:S05]  /*108b0*/  LOP3.LUT R3, R7, UR35, R12, 0x96, !PT ;  /* 0x0000002307037c12 */ /* 0x000fca000f8e960c */
[----:B------:R-:W-:-:S05]  /*108c0*/  IMAD.WIDE.U32 R12, R3, -0x2daee0ad, RZ ;  /* 0xd2511f53030c7825 */ /* 0x000fca00078e00ff */
[----:B------:R-:W-:Y:S01]  /*108d0*/  LOP3.LUT R2, R13, UR17, R2, 0x96, !PT ;  /* 0x000000110d027c12 */ /* 0x000fe2000f8e9602 */
[----:B------:R-:W-:-:S04]  /*108e0*/  IMAD.WIDE.U32 R4, R4, -0x326172a9, RZ ;  /* 0xcd9e8d5704047825 */ /* 0x000fc800078e00ff */
[----:B------:R-:W-:Y:S01]  /*108f0*/  IMAD.WIDE.U32 R2, R2, -0x326172a9, RZ ;  /* 0xcd9e8d5702027825 */ /* 0x000fe200078e00ff */
[----:B------:R-:W-:-:S04]  /*10900*/  LOP3.LUT R6, R5, UR25, R6, 0x96, !PT ;  /* 0x0000001905067c12 */ /* 0x000fc8000f8e9606 */
[----:B------:R-:W-:Y:S02]  /*10910*/  LOP3.LUT R5, R3, UR21, R4, 0x96, !PT ;  /* 0x0000001503057c12 */ /* 0x000fe4000f8e9604 */
[----:B------:R-:W-:-:S04]  /*10920*/  LOP3.LUT R3, R2, 0xffff, RZ, 0xc0, !PT ;  /* 0x0000ffff02037812 */ /* 0x000fc800078ec0ff */
[----:B------:R-:W-:Y:S02]  /*10930*/  SHF.R.U32.HI R4, RZ, 0x8, R3 ;  /* 0x00000008ff047819 */ /* 0x000fe40000011603 */
[----:B------:R-:W-:-:S04]  /*10940*/  LOP3.LUT R3, R2, 0xff, RZ, 0xc0, !PT ;  /* 0x000000ff02037812 */ /* 0x000fc800078ec0ff */
[----:B------:R-:W-:Y:S02]  /*10950*/  PRMT R14, R3, 0x5410, R4 ;  /* 0x00005410030e7816 */ /* 0x000fe40000000004 */
[--C-:B------:R-:W-:Y:S02]  /*10960*/  SHF.R.U32.HI R4, RZ, 0x10, R2.reuse ;  /* 0x00000010ff047819 */ /* 0x100fe40000011602 */
[----:B------:R-:W-:Y:S02]  /*10970*/  SHF.R.U32.HI R3, RZ, 0x18, R2 ;  /* 0x00000018ff037819 */ /* 0x000fe40000011602 */
[----:B------:R-:W-:Y:S01]  /*10980*/  LOP3.LUT R2, R4, 0xff, RZ, 0xc0, !PT ;  /* 0x000000ff04027812 */ /* 0x000fe200078ec0ff */
[----:B------:R1:W-:Y:S03]  /*10990*/  STG.E.U16 desc[UR22][R38.64+-0x7e], R20 ;  /* 0xffff821426007986 */ /* 0x0003e6000c101516 */
[----:B-1----:R-:W-:Y:S01]  /*109a0*/  PRMT R20, R2, 0x5410, R3 ;  /* 0x0000541002147816 */ /* 0x002fe20000000003 */
[----:B------:R-:W-:-:S05]  /*109b0*/  IMAD.WIDE.U32 R2, R6, -0x2daee0ad, RZ ;  /* 0xd2511f5306027825 */ /* 0x000fca00078e00ff */
[----:B------:R-:W-:Y:S02]  /*109c0*/  LOP3.LUT R4, R3, UR33, R12, 0x96, !PT ;  /* 0x0000002103047c12 */ /* 0x000fe4000f8e960c */
[----:B------:R-:W-:-:S04]  /*109d0*/  LOP3.LUT R3, R2, 0xffff, RZ, 0xc0, !PT ;  /* 0x0000ffff02037812 */ /* 0x000fc800078ec0ff */
[----:B------:R-:W-:Y:S02]  /*109e0*/  SHF.R.U32.HI R6, RZ, 0x8, R3 ;  /* 0x00000008ff067819 */ /* 0x000fe40000011603 */
[----:B------:R-:W-:-:S04]  /*109f0*/  LOP3.LUT R3, R2, 0xff, RZ, 0xc0, !PT ;  /* 0x000000ff02037812 */ /* 0x000fc800078ec0ff */
[----:B------:R-:W-:Y:S02]  /*10a00*/  PRMT R19, R3, 0x5410, R6 ;  /* 0x0000541003137816 */ /* 0x000fe40000000006 */
[--C-:B------:R-:W-:Y:S02]  /*10a10*/  SHF.R.U32.HI R3, RZ, 0x10, R2.reuse ;  /* 0x00000010ff037819 */ /* 0x100fe40000011602 */
[----:B------:R-:W-:Y:S02]  /*10a20*/  SHF.R.U32.HI R6, RZ, 0x18, R2 ;  /* 0x00000018ff067819 */ /* 0x000fe40000011602 */
[----:B------:R-:W-:Y:S02]  /*10a30*/  HSET2.LE.AND R2, R16, R0, PT ;  /* 0x0000000010027233 */ /* 0x000fe40003803000 */
[----:B------:R-:W-:-:S03]  /*10a40*/  LOP3.LUT R3, R3, 0xff, RZ, 0xc0, !PT ;  /* 0x000000ff03037812 */ /* 0x000fc600078ec0ff */
[----:B------:R-:W-:Y:S02]  /*10a50*/  LOP3.LUT R9, R2, R226, RZ, 0xc0, !PT ;  /* 0x000000e202097212 */ /* 0x000fe400078ec0ff */
[----:B------:R-:W-:Y:S02]  /*10a60*/  LOP3.LUT R2, R5, 0xffff, RZ, 0xc0, !PT ;  /* 0x0000ffff05027812 */ /* 0x000fe400078ec0ff */
[----:B------:R-:W-:Y:S02]  /*10a70*/  PRMT R18, R3, 0x5410, R6 ;  /* 0x0000541003127816 */ /* 0x000fe40000000006 */
[----:B------:R-:W-:Y:S02]  /*10a80*/  SHF.R.U32.HI R3, RZ, 0x8, R2 ;  /* 0x00000008ff037819 */ /* 0x000fe40000011602 */
[----:B------:R-:W-:Y:S01]  /*10a90*/  LOP3.LUT R2, R5, 0xff, RZ, 0xc0, !PT ;  /* 0x000000ff05027812 */ /* 0x000fe200078ec0ff */
[----:B------:R1:W-:Y:S03]  /*10aa0*/  STG.E.U16 desc[UR22][R38.64+-0x80], R17 ;  /* 0xffff801126007986 */ /* 0x0003e6000c101516 */
[----:B-1----:R-:W-:-:S02]  /*10ab0*/  PRMT R17, R2, 0x5410, R3 ;  /* 0x0000541002117816 */ /* 0x002fc40000000003 */
[----:B------:R-:W-:Y:S02]  /*10ac0*/  HSET2.LE.AND R2, R21, R0, PT ;  /* 0x0000000015027233 */ /* 0x000fe40003803000 */
[--C-:B------:R-:W-:Y:S02]  /*10ad0*/  SHF.R.U32.HI R3, RZ, 0x10, R5.reuse ;  /* 0x00000010ff037819 */ /* 0x100fe40000011605 */
[----:B------:R-:W-:Y:S02]  /*10ae0*/  SHF.R.U32.HI R5, RZ, 0x18, R5 ;  /* 0x00000018ff057819 */ /* 0x000fe40000011605 */
[----:B------:R-:W-:Y:S02]  /*10af0*/  LOP3.LUT R3, R3, 0xff, RZ, 0xc0, !PT ;  /* 0x000000ff03037812 */ /* 0x000fe400078ec0ff */
[----:B------:R-:W-:Y:S02]  /*10b00*/  LOP3.LUT R12, R2, R182, RZ, 0xc0, !PT ;  /* 0x000000b6020c7212 */ /* 0x000fe400078ec0ff */
[----:B------:R-:W-:-:S02]  /*10b10*/  LOP3.LUT R2, R4, 0xffff, RZ, 0xc0, !PT ;  /* 0x0000ffff04027812 */ /* 0x000fc400078ec0ff */
[----:B------:R-:W-:Y:S02]  /*10b20*/  PRMT R16, R3, 0x5410, R5 ;  /* 0x0000541003107816 */ /* 0x000fe40000000005 */
[----:B------:R-:W-:Y:S02]  /*10b30*/  SHF.R.U32.HI R3, RZ, 0x8, R2 ;  /* 0x00000008ff037819 */ /* 0x000fe40000011602 */
[----:B------:R-:W-:-:S04]  /*10b40*/  LOP3.LUT R2, R4, 0xff, RZ, 0xc0, !PT ;  /* 0x000000ff04027812 */ /* 0x000fc800078ec0ff */
[----:B------:R-:W-:Y:S02]  /*10b50*/  PRMT R7, R2, 0x5410, R3 ;  /* 0x0000541002077816 */ /* 0x000fe40000000003 */
[--C-:B------:R-:W-:Y:S02]  /*10b60*/  SHF.R.U32.HI R3, RZ, 0x10, R4.reuse ;  /* 0x00000010ff037819 */ /* 0x100fe40000011604 */
[----:B------:R-:W-:Y:S02]  /*10b70*/  HSET2.LE.AND R2, R24, R0, PT ;  /* 0x0000000018027233 */ /* 0x000fe40003803000 */
[----:B------:R-:W-:Y:S02]  /*10b80*/  SHF.R.U32.HI R4, RZ, 0x18, R4 ;  /* 0x00000018ff047819 */ /* 0x000fe40000011604 */
[----:B------:R-:W-:Y:S02]  /*10b90*/  LOP3.LUT R3, R3, 0xff, RZ, 0xc0, !PT ;  /* 0x000000ff03037812 */ /* 0x000fe400078ec0ff */
[----:B------:R-:W-:-:S02]  /*10ba0*/  LOP3.LUT R13, R2, R181, RZ, 0xc0, !PT ;  /* 0x000000b5020d7212 */ /* 0x000fc400078ec0ff */
[----:B------:R-:W-:Y:S02]  /*10bb0*/  PRMT R21, R3, 0x5410, R4 ;  /* 0x0000541003157816 */ /* 0x000fe40000000004 */
[--C-:B------:R-:W-:Y:S02]  /*10bc0*/  HSET2.LE.AND R2, R23, R0.reuse, PT ;  /* 0x0000000017027233 */ /* 0x100fe40003803000 */
[--C-:B------:R-:W-:Y:S02]  /*10bd0*/  HSET2.LE.AND R3, R22, R0.reuse, PT ;  /* 0x0000000016037233 */ /* 0x100fe40003803000 */
[----:B------:R-:W-:Y:S02]  /*10be0*/  HSET2.LE.AND R4, R14, R0, PT ;  /* 0x000000000e047233 */ /* 0x000fe40003803000 */
[----:B------:R-:W-:Y:S02]  /*10bf0*/  LOP3.LUT R14, R2, R109, RZ, 0xc0, !PT ;  /* 0x0000006d020e7212 */ /* 0x000fe400078ec0ff */
[----:B------:R-:W-:Y:S01]  /*10c00*/  LOP3.LUT R15, R3, R99, RZ, 0xc0, !PT ;  /* 0x00000063030f7212 */ /* 0x000fe200078ec0ff */
[----:B------:R-:W-:-:S04]  /*10c10*/  IMAD.WIDE.U32 R2, R28, -0x326172a9, RZ ;  /* 0xcd9e8d571c027825 */ /* 0x000fc800078e00ff */
[----:B------:R-:W-:Y:S01]  /*10c20*/  IMAD.MOV.U32 R91, RZ, RZ, R32 ;  /* 0x000000ffff5b7224 */ /* 0x000fe200078e0020 */
[----:B---3--:R-:W-:Y:S01]  /*10c30*/  LOP3.LUT R3, R3, R78, RZ, 0x3c, !PT ;  /* 0x0000004e03037212 */ /* 0x008fe200078e3cff */
[----:B------:R-:W-:Y:S02]  /*10c40*/  IMAD.MOV.U32 R32, RZ, RZ, R74 ;  /* 0x000000ffff207224 */ /* 0x000fe400078e004a */
[----:B------:R-:W-:Y:S02]  /*10c50*/  IMAD.MOV.U32 R78, RZ, RZ, R35 ;  /* 0x000000ffff4e7224 */ /* 0x000fe400078e0023 */
[----:B------:R-:W-:Y:S02]  /*10c60*/  IMAD.MOV.U32 R74, RZ, RZ, R70 ;  /* 0x000000ffff4a7224 */ /* 0x000fe400078e0046 */
[----:B------:R-:W-:Y:S02]  /*10c70*/  IMAD.MOV.U32 R70, RZ, RZ, R71 ;  /* 0x000000ffff467224 */ /* 0x000fe400078e0047 */
[----:B------:R-:W-:Y:S01]  /*10c80*/  IMAD.MOV.U32 R71, RZ, RZ, R217 ;  /* 0x000000ffff477224 */ /* 0x000fe200078e00d9 */
[----:B------:R-:W-:Y:S01]  /*10c90*/  MOV R101, R91 ;  /* 0x0000005b00657202 */ /* 0x000fe20000000f00 */
[----:B------:R-:W-:-:S02]  /*10ca0*/  IMAD.MOV.U32 R90, RZ, RZ, R78 ;  /* 0x000000ffff5a7224 */ /* 0x000fc400078e004e */
[----:B------:R-:W-:Y:S02]  /*10cb0*/  IMAD.MOV.U32 R78, RZ, RZ, R74 ;  /* 0x000000ffff4e7224 */ /* 0x000fe400078e004a */
[----:B------:R-:W-:Y:S02]  /*10cc0*/  IMAD.MOV.U32 R91, RZ, RZ, R32 ;  /* 0x000000ffff5b7224 */ /* 0x000fe400078e0020 */
[----:B------:R-:W-:Y:S02]  /*10cd0*/  IMAD.MOV.U32 R74, RZ, RZ, R71 ;  /* 0x000000ffff4a7224 */ /* 0x000fe400078e0047 */
[----:B------:R-:W-:-:S04]  /*10ce0*/  IMAD.WIDE.U32 R22, R3, -0x2daee0ad, RZ ;  /* 0xd2511f5303167825 */ /* 0x000fc800078e00ff */
[----:B------:R-:W-:Y:S02]  /*10cf0*/  @!P0 HADD2 R122, -R185.H0_H0, -RZ.H0_H0 ;  /* 0xa00000ffb97a8230 */ /* 0x000fe40000000900 */
[----:B------:R-:W-:Y:S02]  /*10d00*/  IMAD.MOV.U32 R32, RZ, RZ, R70 ;  /* 0x000000ffff207224 */ /* 0x000fe400078e0046 */
[----:B------:R-:W-:Y:S02]  /*10d10*/  IMAD.MOV.U32 R71, RZ, RZ, R127 ;  /* 0x000000ffff477224 */ /* 0x000fe400078e007f */
[----:B------:R-:W-:Y:S02]  /*10d20*/  IMAD.MOV.U32 R70, RZ, RZ, R126 ;  /* 0x000000ffff467224 */ /* 0x000fe400078e007e */
[----:B------:R-:W-:Y:S02]  /*10d30*/  IMAD.MOV.U32 R127, RZ, RZ, R233 ;  /* 0x000000ffff7f7224 */ /* 0x000fe400078e00e9 */
[----:B------:R-:W-:-:S02]  /*10d40*/  @!P1 HADD2 R121, -R184.H0_H0, -RZ.H0_H0 ;  /* 0xa00000ffb8799230 */ /* 0x000fc40000000900 */
[----:B------:R-:W-:Y:S02]  /*10d50*/  IMAD.MOV.U32 R28, RZ, RZ, R101 ;  /* 0x000000ffff1c7224 */ /* 0x000fe400078e0065 */
[----:B------:R-:W-:Y:S02]  /*10d60*/  @!P2 HADD2 R120, -R187.H0_H0, -RZ.H0_H0 ;  /* 0xa00000ffbb78a230 */ /* 0x000fe40000000900 */
[----:B------:R-:W-:Y:S01]  /*10d70*/  IMAD.MOV.U32 R101, RZ, RZ, R91 ;  /* 0x000000ffff657224 */ /* 0x000fe200078e005b */
[----:B------:R-:W-:Y:S01]  /*10d80*/  STL.64 [R1+0x48], R22 ;  /* 0x0000481601007387 */ /* 0x000fe20000100a00 */
[----:B------:R-:W-:Y:S02]  /*10d90*/  IMAD.MOV.U32 R104, RZ, RZ, R71 ;  /* 0x000000ffff687224 */ /* 0x000fe400078e0047 */
[----:B------:R-:W-:Y:S02]  /*10da0*/  IMAD.MOV.U32 R30, RZ, RZ, R90 ;  /* 0x000000ffff1e7224 */ /* 0x000fe400078e005a */
[----:B------:R-:W-:-:S02]  /*10db0*/  IMAD.MOV.U32 R91, RZ, RZ, R68 ;  /* 0x000000ffff5b7224 */ /* 0x000fc400078e0044 */
[----:B------:R-:W-:Y:S01]  /*10dc0*/  IMAD.MOV.U32 R105, RZ, RZ, R70 ;  /* 0x000000ffff697224 */ /* 0x000fe200078e0046 */
[----:B------:R-:W3:Y:S01]  /*10dd0*/  LDL.LU R68, [R1+0xb0] ;  /* 0x0000b00001447983 */ /* 0x000ee20000300800 */
[----:B------:R-:W-:Y:S01]  /*10de0*/  IMAD.MOV.U32 R114, RZ, RZ, R189 ;  /* 0x000000ffff727224 */ /* 0x000fe200078e00bd */
[----:B------:R-:W-:Y:S01]  /*10df0*/  PRMT R189, R185, 0x5410, R184 ;  /* 0x00005410b9bd7816 */ /* 0x000fe200000000b8 */
[----:B------:R-:W-:Y:S02]  /*10e00*/  IMAD.MOV.U32 R90, RZ, RZ, R69 ;  /* 0x000000ffff5a7224 */ /* 0x000fe400078e0045 */
[----:B------:R-:W-:Y:S01]  /*10e10*/  IMAD.MOV.U32 R94, RZ, RZ, R127 ;  /* 0x000000ffff5e7224 */ /* 0x000fe200078e007f */
[----:B------:R-:W3:Y:S01]  /*10e20*/  LDL.LU R69, [R1+0xb4] ;  /* 0x0000b40001457983 */ /* 0x000ee20000300800 */
[----:B------:R-:W-:Y:S01]  /*10e30*/  @!P0 PRMT R185, R122, 0x5410, RZ ;  /* 0x000054107ab98816 */ /* 0x000fe200000000ff */
[----:B--2---:R-:W-:Y:S01]  /*10e40*/  IMAD.MOV.U32 R71, RZ, RZ, R188 ;  /* 0x000000ffff477224 */ /* 0x004fe200078e00bc */
[----:B------:R-:W-:Y:S01]  /*10e50*/  PRMT R88, R187, 0x5410, R186 ;  /* 0x00005410bb587816 */ /* 0x000fe200000000ba */
[----:B------:R-:W3:Y:S01]  /*10e60*/  LDL.LU R70, [R1+0xb8] ;  /* 0x0000b80001467983 */ /* 0x000ee20000300800 */
[----:B------:R-:W-:Y:S01]  /*10e70*/  @!P1 PRMT R184, R121, 0x5410, RZ ;  /* 0x0000541079b89816 */ /* 0x000fe200000000ff */
[----:B------:R-:W-:Y:S01]  /*10e80*/  IMAD.MOV.U32 R122, RZ, RZ, R104 ;  /* 0x000000ffff7a7224 */ /* 0x000fe200078e0068 */
[----:B------:R-:W-:Y:S01]  /*10e90*/  @!P2 PRMT R187, R120, 0x5410, RZ ;  /* 0x0000541078bba816 */ /* 0x000fe200000000ff */
[----:B------:R-:W2:Y:S01]  /*10ea0*/  LDL.LU R188, [R1+0x1f4] ;  /* 0x0001f40001bc7983 */ /* 0x000ea20000300800 */
[----:B------:R-:W-:-:S02]  /*10eb0*/  IMAD.MOV.U32 R121, RZ, RZ, R105 ;  /* 0x000000ffff797224 */ /* 0x000fc400078e0069 */
[----:B------:R-:W-:Y:S01]  /*10ec0*/  IMAD.MOV.U32 R120, RZ, RZ, R94 ;  /* 0x000000ffff787224 */ /* 0x000fe200078e005e */
[----:B------:R-:W4:Y:S04]  /*10ed0*/  LDL.LU R104, [R1+0x148] ;  /* 0x0001480001687983 */ /* 0x000f280000300800 */
[----:B------:R-:W4:Y:S04]  /*10ee0*/  LDL.LU R105, [R1+0x14c] ;  /* 0x00014c0001697983 */ /* 0x000f280000300800 */
[----:B------:R-:W3:Y:S01]  /*10ef0*/  LDL.LU R94, [R1+0x150] ;  /* 0x00015000015e7983 */ /* 0x000ee20000300800 */
[----:B------:R-:W-:-:S02]  /*10f00*/  IMAD.MOV.U32 R126, RZ, RZ, R232 ;  /* 0x000000ffff7e7224 */ /* 0x000fc400078e00e8 */
[----:B------:R-:W-:Y:S02]  /*10f10*/  @!P6 HADD2 R123, -R186.H0_H0, -RZ.H0_H0 ;  /* 0xa00000ffba7be230 */ /* 0x000fe40000000900 */
[----:B------:R-:W-:-:S03]  /*10f20*/  IMAD.MOV.U32 R92, RZ, RZ, R126 ;  /* 0x000000ffff5c7224 */ /* 0x000fc600078e007e */
[----:B------:R-:W-:Y:S02]  /*10f30*/  @!P6 PRMT R186, R123, 0x5410, RZ ;  /* 0x000054107bbae816 */ /* 0x000fe400000000ff */
[----:B------:R-:W-:Y:S01]  /*10f40*/  MOV R123, R92 ;  /* 0x0000005c007b7202 */ /* 0x000fe20000000f00 */
[----:B------:R-:W-:Y:S02]  /*10f50*/  IMAD.MOV.U32 R92, RZ, RZ, R190 ;  /* 0x000000ffff5c7224 */ /* 0x000fe400078e00be */
[----:B------:R-:W4:Y:S01]  /*10f60*/  LDL.LU R190, [R1+0x1f0] ;  /* 0x0001f00001be7983 */ /* 0x000f220000300800 */
[----:B------:R-:W-:Y:S02]  /*10f70*/  IMAD.MOV.U32 R106, RZ, RZ, R28 ;  /* 0x000000ffff6a7224 */ /* 0x000fe400078e001c */
[----:B------:R-:W-:Y:S02]  /*10f80*/  IMAD.MOV.U32 R107, RZ, RZ, R42 ;  /* 0x000000ffff6b7224 */ /* 0x000fe400078e002a */
[----:B------:R-:W-:-:S02]  /*10f90*/  IMAD.MOV.U32 R118, RZ, RZ, R106 ;  /* 0x000000ffff767224 */ /* 0x000fc400078e006a */
[----:B------:R-:W-:Y:S02]  /*10fa0*/  IMAD.MOV.U32 R117, RZ, RZ, R107 ;  /* 0x000000ffff757224 */ /* 0x000fe400078e006b */
[----:B------:R-:W-:Y:S01]  /*10fb0*/  IMAD.MOV.U32 R107, RZ, RZ, R92 ;  /* 0x000000ffff6b7224 */ /* 0x000fe200078e005c */
[----:B------:R-:W-:Y:S01]  /*10fc0*/  MOV R102, R78 ;  /* 0x0000004e00667202 */ /* 0x000fe20000000f00 */
[----:B------:R-:W-:Y:S02]  /*10fd0*/  IMAD.MOV.U32 R116, RZ, RZ, R30 ;  /* 0x000000ffff747224 */ /* 0x000fe400078e001e */
[----:B------:R-:W-:Y:S02]  /*10fe0*/  IMAD.MOV.U32 R78, RZ, RZ, R124 ;  /* 0x000000ffff4e7224 */ /* 0x000fe400078e007c */
[----:B------:R-:W-:Y:S02]  /*10ff0*/  IMAD.MOV.U32 R93, RZ, RZ, R48 ;  /* 0x000000ffff5d7224 */ /* 0x000fe400078e0030 */
[----:B------:R-:W-:-:S02]  /*11000*/  IMAD.MOV.U32 R119, RZ, RZ, R116 ;  /* 0x000000ffff777224 */ /* 0x000fc400078e0074 */
[----:B------:R-:W-:Y:S02]  /*11010*/  IMAD.MOV.U32 R116, RZ, RZ, R93 ;  /* 0x000000ffff747224 */ /* 0x000fe400078e005d */
[----:B------:R-:W-:Y:S01]  /*11020*/  IMAD.MOV.U32 R93, RZ, RZ, R78 ;  /* 0x000000ffff5d7224 */ /* 0x000fe200078e004e */
[--C-:B------:R-:W-:Y:S02]  /*11030*/  LOP3.LUT R6, R225, UR40, R2.reuse, 0x96, !PT ;  /* 0x00000028e1067c12 */ /* 0x100fe4000f8e9602 */
[----:B------:R-:W-:Y:S02]  /*11040*/  LOP3.LUT R217, R27, UR40, R2, 0x96, !PT ;  /* 0x000000281bd97c12 */ /* 0x000fe4000f8e9602 */
[----:B------:R-:W-:Y:S02]  /*11050*/  LOP3.LUT R2, R23, UR4, R100, 0x96, !PT ;  /* 0x0000000417027c12 */ /* 0x000fe4000f8e9664 */
[----:B------:R-:W-:-:S03]  /*11060*/  HSET2.LE.AND R3, R19, R0, PT ;  /* 0x0000000013037233 */ /* 0x000fc60003803000 */
[----:B------:R-:W-:Y:S01]  /*11070*/  IMAD.WIDE.U32 R232, R2, -0x326172a9, RZ ;  /* 0xcd9e8d5702e87825 */ /* 0x000fe200078e00ff */
[--C-:B------:R-:W-:Y:S02]  /*11080*/  HSET2.LE.AND R2, R18, R0.reuse, PT ;  /* 0x0000000012027233 */ /* 0x100fe40003803000 */
[----:B------:R-:W-:Y:S02]  /*11090*/  LOP3.LUT R34, R4, R96, RZ, 0xc0, !PT ;  /* 0x0000006004227212 */ /* 0x000fe400078ec0ff */
[----:B------:R-:W-:Y:S02]  /*110a0*/  LOP3.LUT R126, R3, R50, RZ, 0xc0, !PT ;  /* 0x00000032037e7212 */ /* 0x000fe400078ec0ff */
[----:B------:R-:W-:Y:S02]  /*110b0*/  LOP3.LUT R127, R2, R33, RZ, 0xc0, !PT ;  /* 0x00000021027f7212 */ /* 0x000fe400078ec0ff */
[--C-:B------:R-:W-:Y:S02]  /*110c0*/  HSET2.LE.AND R4, R20, R0.reuse, PT ;  /* 0x0000000014047233 */ /* 0x100fe40003803000 */
[----:B------:R-:W-:-:S02]  /*110d0*/  HSET2.LE.AND R3, R16, R0, PT ;  /* 0x0000000010037233 */ /* 0x000fc40003803000 */
[--C-:B------:R-:W-:Y:S02]  /*110e0*/  HSET2.LE.AND R2, R7, R0.reuse, PT ;  /* 0x0000000007027233 */ /* 0x100fe40003803000 */
[----:B------:R-:W-:Y:S01]  /*110f0*/  LOP3.LUT R5, R233, UR39, R224, 0x96, !PT ;  /* 0x00000027e9057c12 */ /* 0x000fe2000f8e96e0 */
[----:B------:R-:W-:Y:S01]  /*11100*/  IMAD.MOV.U32 R224, RZ, RZ, R22 ;  /* 0x000000ffffe07224 */ /* 0x000fe200078e0016 */
[----:B------:R-:W-:Y:S02]  /*11110*/  LOP3.LUT R35, R4, R55, RZ, 0xc0, !PT ;  /* 0x0000003704237212 */ /* 0x000fe400078ec0ff */
[----:B------:R-:W-:Y:S02]  /*11120*/  LOP3.LUT R33, R3, R97, RZ, 0xc0, !PT ;  /* 0x0000006103217212 */ /* 0x000fe400078ec0ff */
[----:B------:R-:W-:Y:S01]  /*11130*/  LOP3.LUT R124, R2, R95, RZ, 0xc0, !PT ;  /* 0x0000005f027c7212 */ /* 0x000fe200078ec0ff */
[----:B------:R-:W-:Y:S01]  /*11140*/  IMAD.WIDE.U32 R2, R6, -0x2daee0ad, RZ ;  /* 0xd2511f5306027825 */ /* 0x000fe200078e00ff */
[----:B------:R-:W-:-:S03]  /*11150*/  HSET2.LE.AND R4, R17, R0, PT ;  /* 0x0000000011047233 */ /* 0x000fc60003803000 */
[----:B------:R-:W-:Y:S01]  /*11160*/  IMAD.WIDE.U32 R16, R5, -0x2daee0ad, RZ ;  /* 0xd2511f5305107825 */ /* 0x000fe200078e00ff */
[----:B------:R-:W-:-:S04]  /*11170*/  LOP3.LUT R3, R3, UR38, R224, 0x96, !PT ;  /* 0x0000002603037c12 */ /* 0x000fc8000f8e96e0 */
[----:B------:R-:W-:Y:S01]  /*11180*/  LOP3.LUT R2, R17, UR36, R2, 0x96, !PT ;  /* 0x0000002411027c12 */ /* 0x000fe2000f8e9602 */
[----:B------:R-:W-:Y:S01]  /*11190*/  IMAD.MOV.U32 R103, RZ, RZ, R32 ;  /* 0x000000ffff677224 */ /* 0x000fe200078e0020 */
[----:B------:R-:W-:Y:S01]  /*111a0*/  LOP3.LUT R32, R4, R98, RZ, 0xc0, !PT ;  /* 0x0000006204207212 */ /* 0x000fe200078ec0ff */
[----:B------:R-:W-:-:S04]  /*111b0*/  IMAD.WIDE.U32 R4, R3, -0x326172a9, RZ ;  /* 0xcd9e8d5703047825 */ /* 0x000fc800078e00ff */
[----:B------:R-:W-:Y:S01]  /*111c0*/  IMAD.WIDE.U32 R6, R2, -0x326172a9, RZ ;  /* 0xcd9e8d5702067825 */ /* 0x000fe200078e00ff */
[----:B------:R-:W-:-:S04]  /*111d0*/  LOP3.LUT R2, R5, UR37, R232, 0x96, !PT ;  /* 0x0000002505027c12 */ /* 0x000fc8000f8e96e8 */
[----:B------:R-:W-:Y:S01]  /*111e0*/  LOP3.LUT R3, R7, UR35, R4, 0x96, !PT ;  /* 0x0000002307037c12 */ /* 0x000fe2000f8e9604 */
[----:B------:R-:W-:Y:S01]  /*111f0*/  IMAD.WIDE.U32 R4, R2, -0x2daee0ad, RZ ;  /* 0xd2511f5302047825 */ /* 0x000fe200078e00ff */
[----:B------:R-:W-:-:S03]  /*11200*/  LOP3.LUT R209, R233, UR39, R26, 0x96, !PT ;  /* 0x00000027e9d17c12 */ /* 0x000fc6000f8e961a */
[----:B------:R-:W-:Y:S01]  /*11210*/  IMAD.WIDE.U32 R26, R3, -0x2daee0ad, RZ ;  /* 0xd2511f53031a7825 */ /* 0x000fe200078e00ff */
[----:B------:R-:W-:Y:S02]  /*11220*/  HSET2.LE.AND R2, R21, R0, PT ;  /* 0x0000000015027233 */ /* 0x000fe40003803000 */
[----:B------:R-:W-:Y:S01]  /*11230*/  LOP3.LUT R5, R5, UR34, R16, 0x96, !PT ;  /* 0x0000002205057c12 */ /* 0x000fe2000f8e9610 */
[----:B---3--:R-:W-:Y:S01]  /*11240*/  IMAD.MOV.U32 R106, RZ, RZ, R94 ;  /* 0x000000ffff6a7224 */ /* 0x008fe200078e005e */
[----:B------:R-:W-:Y:S01]  /*11250*/  LOP3.LUT R4, R27, UR17, R4, 0x96, !PT ;  /* 0x000000111b047c12 */ /* 0x000fe2000f8e9604 */
[----:B------:R-:W3:Y:S04]  /*11260*/  LDL.LU R94, [R1+0x15c] ;  /* 0x00015c00015e7983 */ /* 0x000ee80000300800 */
[----:B------:R-:W3:Y:S04]  /*11270*/  LDL.LU R92, [R1+0x160] ;  /* 0x00016000015c7983 */ /* 0x000ee80000300800 */
[----:B------:R-:W3:Y:S01]  /*11280*/  LDL.LU R78, [R1+0x164] ;  /* 0x00016400014e7983 */ /* 0x000ee20000300800 */
[----:B------:R-:W-:-:S02]  /*11290*/  IMAD.MOV.U32 R100, RZ, RZ, R74 ;  /* 0x000000ffff647224 */ /* 0x000fc400078e004a */
[----:B------:R-:W-:Y:S01]  /*112a0*/  IMAD.MOV.U32 R74, RZ, RZ, R125 ;  /* 0x000000ffff4a7224 */ /* 0x000fe200078e007d */
[----:B------:R-:W-:Y:S01]  /*112b0*/  LOP3.LUT R125, R2, R82, RZ, 0xc0, !PT ;  /* 0x00000052027d7212 */ /* 0x000fe200078ec0ff */
[----:B------:R-:W-:Y:S01]  /*112c0*/  IMAD.WIDE.U32 R2, R5, -0x326172a9, RZ ;  /* 0xcd9e8d5705027825 */ /* 0x000fe200078e00ff */
[----:B--2---:R-:W1:Y:S03]  /*112d0*/  LDSM.16.MT88.4 R16, [R188+0x9000] ;  /* 0x00900000bc10783b */ /* 0x004e660000004200 */
[----:B------:R-:W-:Y:S01]  /*112e0*/  IMAD.WIDE.U32 R4, R4, -0x326172a9, RZ ;  /* 0xcd9e8d5704047825 */ /* 0x000fe200078e00ff */
[----:B------:R-:W-:-:S04]  /*112f0*/  LOP3.LUT R24, R3, UR25, R6, 0x96, !PT ;  /* 0x0000001903187c12 */ /* 0x000fc8000f8e9606 */
[----:B------:R-:W-:Y:S02]  /*11300*/  LOP3.LUT R2, R5, UR21, R2, 0x96, !PT ;  /* 0x0000001505027c12 */ /* 0x000fe4000f8e9602 */
[C---:B------:R-:W-:Y:S02]  /*11310*/  LOP3.LUT R3, R4.reuse, 0xffff, RZ, 0xc0, !PT ;  /* 0x0000ffff04037812 */ /* 0x040fe400078ec0ff */
[--C-:B------:R-:W-:Y:S02]  /*11320*/  SHF.R.U32.HI R5, RZ, 0x10, R4.reuse ;  /* 0x00000010ff057819 */ /* 0x100fe40000011604 */
[----:B------:R-:W-:Y:S02]  /*11330*/  LOP3.LUT R7, R4, 0xff, RZ, 0xc0, !PT ;  /* 0x000000ff04077812 */ /* 0x000fe400078ec0ff */
[----:B------:R-:W-:Y:S02]  /*11340*/  SHF.R.U32.HI R6, RZ, 0x18, R4 ;  /* 0x00000018ff067819 */ /* 0x000fe40000011604 */
[----:B------:R-:W-:-:S02]  /*11350*/  SHF.R.U32.HI R4, RZ, 0x8, R3 ;  /* 0x00000008ff047819 */ /* 0x000fc40000011603 */
[----:B------:R-:W-:-:S04]  /*11360*/  LOP3.LUT R3, R5, 0xff, RZ, 0xc0, !PT ;  /* 0x000000ff05037812 */ /* 0x000fc800078ec0ff */
[----:B------:R-:W-:Y:S02]  /*11370*/  PRMT R6, R3, 0x5410, R6 ;  /* 0x0000541003067816 */ /* 0x000fe40000000006 */
[C---:B------:R-:W-:Y:S02]  /*11380*/  LOP3.LUT R3, R2.reuse, 0xffff, RZ, 0xc0, !PT ;  /* 0x0000ffff02037812 */ /* 0x040fe400078ec0ff */
[----:B------:R-:W-:Y:S02]  /*11390*/  PRMT R7, R7, 0x5410, R4 ;  /* 0x0000541007077816 */ /* 0x000fe40000000004 */
        /* <DEDUP_REMOVED lines=8> */
[--C-:B------:R-:W-:Y:S02]  /*11420*/  HSET2.LE.AND R3, R6, R0.reuse, PT ;  /* 0x0000000006037233 */ /* 0x100fe40003803000 */
[--C-:B------:R-:W-:Y:S02]  /*11430*/  HSET2.LE.AND R4, R5, R0.reuse, PT ;  /* 0x0000000005047233 */ /* 0x100fe40003803000 */
[----:B------:R-:W-:Y:S02]  /*11440*/  LOP3.LUT R6, R2, R29, RZ, 0xc0, !PT ;  /* 0x0000001d02067212 */ /* 0x000fe400078ec0ff */
[----:B------:R-:W-:-:S02]  /*11450*/  HSET2.LE.AND R2, R20, R0, PT ;  /* 0x0000000014027233 */ /* 0x000fc40003803000 */
[----:B------:R-:W-:Y:S02]  /*11460*/  LOP3.LUT R7, R3, R25, RZ, 0xc0, !PT ;  /* 0x0000001903077212 */ /* 0x000fe400078ec0ff */
[----:B------:R-:W-:Y:S02]  /*11470*/  LOP3.LUT R4, R4, R31, RZ, 0xc0, !PT ;  /* 0x0000001f04047212 */ /* 0x000fe400078ec0ff */
[----:B------:R-:W-:Y:S01]  /*11480*/  LOP3.LUT R5, R2, R40, RZ, 0xc0, !PT ;  /* 0x0000002802057212 */ /* 0x000fe200078ec0ff */
[-C--:B-1----:R-:W-:Y:S06]  /*11490*/  HMMA.16816.F32 R68, R8, R16.reuse, R68 ;  /* 0x000000100844723c */ /* 0x082fec0000001844 */
[C---:B------:R-:W-:Y:S06]  /*114a0*/  HMMA.16816.F32 R48, R4.reuse, R16, R168 ;  /* 0x000000100430723c */ /* 0x040fec00000018a8 */
[-C--:B------:R-:W-:Y:S06]  /*114b0*/  HMMA.16816.F32 R40, R4, R18.reuse, R164 ;  /* 0x000000120428723c */ /* 0x080fec00000018a4 */
[----:B------:R-:W-:Y:S01]  /*114c0*/  HMMA.16816.F32 R28, R8, R18, R120 ;  /* 0x00000012081c723c */ /* 0x000fe20000001878 */
[----:B----4-:R-:W1:Y:S01]  /*114d0*/  LDSM.16.MT88.4 R16, [R190+0x9000] ;  /* 0x00900000be10783b */ /* 0x010e620000004200 */
[----:B------:R-:W-:Y:S01]  /*114e0*/  IMAD.MOV.U32 R61, RZ, RZ, R93 ;  /* 0x000000ffff3d7224 */ /* 0x000fe200078e005d */
[----:B------:R-:W-:Y:S01]  /*114f0*/  MOV R182, R117 ;  /* 0x0000007500b67202 */ /* 0x000fe20000000f00 */
[----:B------:R-:W-:-:S03]  /*11500*/  IMAD.MOV.U32 R180, RZ, RZ, R119 ;  /* 0x000000ffffb47224 */ /* 0x000fc600078e0077 */
[----:B------:R-:W-:Y:S02]  /*11510*/  IMAD.MOV.U32 R123, RZ, RZ, R251 ;  /* 0x000000ffff7b7224 */ /* 0x000fe400078e00fb */
[----:B------:R-:W2:Y:S01]  /*11520*/  LDL.LU R251, [R1+0x1ec] ;  /* 0x0001ec0001fb7983 */ /* 0x000ea20000300800 */
[----:B------:R-:W-:Y:S02]  /*11530*/  IMAD.MOV.U32 R181, RZ, RZ, R118 ;  /* 0x000000ffffb57224 */ /* 0x000fe400078e0076 */
[----:B------:R-:W-:Y:S01]  /*11540*/  IMAD.MOV.U32 R183, RZ, RZ, R116 ;  /* 0x000000ffffb77224 */ /* 0x000fe200078e0074 */
[----:B------:R-:W4:Y:S01]  /*11550*/  LDL.LU R120, [R1+0x168] ;  /* 0x0001680001787983 */ /* 0x000f220000300800 */
[-C--:B-1----:R-:W-:Y:S03]  /*11560*/  HMMA.16816.F32 R112, R8, R16.reuse, R112 ;  /* 0x000000100870723c */ /* 0x082fe60000001870 */
[----:B------:R-:W2:Y:S03]  /*11570*/  LDL.LU R119, [R1+0x16c] ;  /* 0x00016c0001777983 */ /* 0x000ea60000300800 */
[----:B------:R-:W-:Y:S01]  /*11580*/  HMMA.16816.F32 R96, R4, R16, R160 ;  /* 0x000000100460723c */ /* 0x000fe200000018a0 */
[----:B------:R-:W2:Y:S05]  /*11590*/  LDL.LU R118, [R1+0x170] ;  /* 0x0001700001767983 */ /* 0x000eaa0000300800 */
[----:B------:R-:W-:Y:S01]  /*115a0*/  HMMA.16816.F32 R100, R8, R18, R100 ;  /* 0x000000120864723c */ /* 0x000fe20000001864 */
[----:B------:R-:W-:Y:S01]  /*115b0*/  IMAD.MOV.U32 R122, RZ, RZ, R89 ;  /* 0x000000ffff7a7224 */ /* 0x000fe200078e0059 */
[----:B------:R-:W2:Y:S01]  /*115c0*/  LDL.LU R117, [R1+0x174] ;  /* 0x0001740001757983 */ /* 0x000ea20000300800 */
[----:B------:R-:W-:-:S02]  /*115d0*/  IMAD.MOV.U32 R116, RZ, RZ, R77 ;  /* 0x000000ffff747224 */ /* 0x000fc400078e004d */
[----:B------:R-:W-:Y:S02]  /*115e0*/  IMAD.MOV.U32 R89, RZ, RZ, R87 ;  /* 0x000000ffff597224 */ /* 0x000fe400078e0057 */
[----:B------:R-:W-:Y:S02]  /*115f0*/  IMAD.MOV.U32 R77, RZ, RZ, R85 ;  /* 0x000000ffff4d7224 */ /* 0x000fe400078e0055 */
[----:B------:R-:W-:Y:S02]  /*11600*/  IMAD.MOV.U32 R87, RZ, RZ, R75 ;  /* 0x000000ffff577224 */ /* 0x000fe400078e004b */
[----:B------:R-:W-:Y:S02]  /*11610*/  IMAD.MOV.U32 R85, RZ, RZ, R111 ;  /* 0x000000ffff557224 */ /* 0x000fe400078e006f */
[----:B------:R-:W-:Y:S02]  /*11620*/  IMAD.MOV.U32 R75, RZ, RZ, R110 ;  /* 0x000000ffff4b7224 */ /* 0x000fe400078e006e */
[----:B------:R-:W-:-:S02]  /*11630*/  IMAD.MOV.U32 R55, RZ, RZ, R61 ;  /* 0x000000ffff377224 */ /* 0x000fc400078e003d */
[----:B------:R-:W-:Y:S02]  /*11640*/  IMAD.MOV.U32 R61, RZ, RZ, R79 ;  /* 0x000000ffff3d7224 */ /* 0x000fe400078e004f */
[----:B------:R-:W2:Y:S04]  /*11650*/  LDL.LU R79, [R1+0x178] ;  /* 0x00017800014f7983 */ /* 0x000ea80000300800 */
[----:B------:R-:W-:Y:S04]  /*11660*/  STG.E.U16 desc[UR22][R36.64+-0x70], R76 ;  /* 0xffff904c24007986 */ /* 0x000fe8000c101516 */
[----:B------:R-:W-:Y:S04]  /*11670*/  STG.E.U16 desc[UR22][R36.64+-0x6e], R67 ;  /* 0xffff924324007986 */ /* 0x000fe8000c101516 */
[----:B------:R1:W-:Y:S02]  /*11680*/  STG.E.U16 desc[UR22][R46.64+-0x70], R66 ;  /* 0xffff90422e007986 */ /* 0x0003e4000c101516 */
[----:B-1----:R-:W-:-:S02]  /*11690*/  IMAD.MOV.U32 R66, RZ, RZ, R116 ;  /* 0x000000ffff427224 */ /* 0x002fc400078e0074 */
[----:B------:R-:W-:Y:S02]  /*116a0*/  IMAD.MOV.U32 R116, RZ, RZ, R75 ;  /* 0x000000ffff747224 */ /* 0x000fe400078e004b */
[----:B---3--:R-:W-:Y:S02]  /*116b0*/  IMAD.MOV.U32 R63, RZ, RZ, R94 ;  /* 0x000000ffff3f7224 */ /* 0x008fe400078e005e */
[----:B------:R-:W-:Y:S02]  /*116c0*/  IMAD.MOV.U32 R64, RZ, RZ, R92 ;  /* 0x000000ffff407224 */ /* 0x000fe400078e005c */
[----:B------:R-:W-:Y:S01]  /*116d0*/  HMMA.16816.F32 R92, R4, R18, R156 ;  /* 0x00000012045c723c */ /* 0x000fe2000000189c */
[----:B------:R-:W1:Y:S01]  /*116e0*/  LDSM.16.MT88.4 R16, [R188+0xa000] ;  /* 0x00a00000bc10783b */ /* 0x000e620000004200 */
[----:B------:R-:W-:Y:S02]  /*116f0*/  IMAD.MOV.U32 R121, RZ, RZ, R78 ;  /* 0x000000ffff797224 */ /* 0x000fe400078e004e */
[----:B------:R-:W-:-:S02]  /*11700*/  IMAD.MOV.U32 R78, RZ, RZ, R86 ;  /* 0x000000ffff4e7224 */ /* 0x000fc400078e0056 */
[----:B------:R-:W-:Y:S01]  /*11710*/  IMAD.MOV.U32 R86, RZ, RZ, R84 ;  /* 0x000000ffff567224 */ /* 0x000fe200078e0054 */
[----:B------:R-:W-:Y:S01]  /*11720*/  MOV R84, R108 ;  /* 0x0000006c00547202 */ /* 0x000fe20000000f00 */
[----:B------:R-:W-:Y:S02]  /*11730*/  IMAD.MOV.U32 R22, RZ, RZ, R63 ;  /* 0x000000ffff167224 */ /* 0x000fe400078e003f */
[----:B------:R-:W-:Y:S02]  /*11740*/  IMAD.MOV.U32 R63, RZ, RZ, R123 ;  /* 0x000000ffff3f7224 */ /* 0x000fe400078e007b */
[----:B------:R-:W-:Y:S01]  /*11750*/  IMAD.MOV.U32 R123, RZ, RZ, R77 ;  /* 0x000000ffff7b7224 */ /* 0x000fe200078e004d */
[----:B-1----:R-:W-:Y:S07]  /*11760*/  HMMA.16816.F32 R108, R8, R16, R180 ;  /* 0x00000010086c723c */ /* 0x002fee00000018b4 */
[----:B------:R-:W-:-:S02]  /*11770*/  IMAD.MOV.U32 R181, RZ, RZ, R121 ;  /* 0x000000ffffb57224 */ /* 0x000fc400078e0079 */
[----:B------:R-:W-:Y:S02]  /*11780*/  IMAD.MOV.U32 R121, RZ, RZ, R78 ;  /* 0x000000ffff797224 */ /* 0x000fe400078e004e */
[----:B------:R-:W3:Y:S04]  /*11790*/  LDL.LU R78, [R1+0x17c] ;  /* 0x00017c00014e7983 */ /* 0x000ee80000300800 */
[----:B------:R-:W3:Y:S04]  /*117a0*/  LDL.LU R77, [R1+0x180] ;  /* 0x00018000014d7983 */ /* 0x000ee80000300800 */
[----:B------:R-:W3:Y:S01]  /*117b0*/  LDL.LU R75, [R1+0x184] ;  /* 0x00018400014b7983 */ /* 0x000ee20000300800 */
        /* <DEDUP_REMOVED lines=8> */
[----:B------:R-:W-:Y:S01]  /*11840*/  IMAD.MOV.U32 R168, RZ, RZ, R55 ;  /* 0x000000ffffa87224 */ /* 0x000fe200078e0037 */
[----:B------:R-:W-:Y:S01]  /*11850*/  MOV R62, R88 ;  /* 0x00000058003e7202 */ /* 0x000fe20000000f00 */
[----:B------:R-:W-:Y:S06]  /*11860*/  HMMA.16816.F32 R104, R8, R18, R104 ;  /* 0x000000120868723c */ /* 0x000fec0000001868 */
[----:B------:R-:W-:Y:S01]  /*11870*/  HMMA.16816.F32 R88, R4, R16, R128 ;  /* 0x000000100458723c */ /* 0x000fe20000001880 */
[----:B----4-:R-:W-:-:S02]  /*11880*/  IMAD.MOV.U32 R182, RZ, RZ, R120 ;  /* 0x000000ffffb67224 */ /* 0x010fc400078e0078 */
[----:B------:R-:W-:Y:S02]  /*11890*/  IMAD.MOV.U32 R120, RZ, RZ, R86 ;  /* 0x000000ffff787224 */ /* 0x000fe400078e0056 */
[----:B------:R-:W-:Y:S02]  /*118a0*/  IMAD.MOV.U32 R55, RZ, RZ, R182 ;  /* 0x000000ffff377224 */ /* 0x000fe400078e00b6 */
[----:B------:R-:W-:Y:S02]  /*118b0*/  IMAD.MOV.U32 R182, RZ, RZ, R66 ;  /* 0x000000ffffb67224 */ /* 0x000fe400078e0042 */
[----:B------:R-:W-:Y:S02]  /*118c0*/  IMAD.MOV.U32 R66, RZ, RZ, R61 ;  /* 0x000000ffff427224 */ /* 0x000fe400078e003d */
[----:B------:R-:W-:Y:S02]  /*118d0*/  IMAD.MOV.U32 R61, RZ, RZ, R120 ;  /* 0x000000ffff3d7224 */ /* 0x000fe400078e0078 */
[----:B--2---:R-:W-:-:S02]  /*118e0*/  IMAD.MOV.U32 R226, RZ, RZ, R119 ;  /* 0x000000ffffe27224 */ /* 0x004fc400078e0077 */
[----:B------:R-:W-:-:S03]  /*118f0*/  IMAD.MOV.U32 R180, RZ, RZ, R118 ;  /* 0x000000ffffb47224 */ /* 0x000fc600078e0076 */
[----:B------:R-:W-:Y:S01]  /*11900*/  MOV R22, R226 ;  /* 0x000000e200167202 */ /* 0x000fe20000000f00 */
[----:B------:R-:W-:Y:S02]  /*11910*/  IMAD.MOV.U32 R118, RZ, RZ, R85 ;  /* 0x000000ffff767224 */ /* 0x000fe400078e0055 */
[----:B------:R-:W-:Y:S02]  /*11920*/  IMAD.MOV.U32 R23, RZ, RZ, R180 ;  /* 0x000000ffff177224 */ /* 0x000fe400078e00b4 */
[----:B------:R-:W-:Y:S02]  /*11930*/  IMAD.MOV.U32 R183, RZ, RZ, R117 ;  /* 0x000000ffffb77224 */ /* 0x000fe400078e0075 */
        /* <DEDUP_REMOVED lines=8> */
[----:B------:R-:W-:Y:S01]  /*119c0*/  IMAD.MOV.U32 R120, RZ, RZ, R119 ;  /* 0x000000ffff787224 */ /* 0x000fe200078e0077 */
[----:B------:R-:W-:Y:S01]  /*119d0*/  HMMA.16816.F32 R84, R4, R18, R132 ;  /* 0x000000120454723c */ /* 0x000fe20000001884 */
[----:B------:R-:W1:Y:S01]  /*119e0*/  LDSM.16.MT88.4 R16, [R190+0xa000] ;  /* 0x00a00000be10783b */ /* 0x000e620000004200 */
[----:B------:R-:W-:-:S02]  /*119f0*/  IMAD.MOV.U32 R171, RZ, RZ, R181 ;  /* 0x000000ffffab7224 */ /* 0x000fc400078e00b5 */
[----:B------:R-:W-:Y:S02]  /*11a00*/  IMAD.MOV.U32 R181, RZ, RZ, R183 ;  /* 0x000000ffffb57224 */ /* 0x000fe400078e00b7 */
[----:B------:R-:W-:Y:S02]  /*11a10*/  IMAD.MOV.U32 R183, RZ, RZ, R62 ;  /* 0x000000ffffb77224 */ /* 0x000fe400078e003e */
[----:B------:R-:W-:Y:S01]  /*11a20*/  IMAD.MOV.U32 R62, RZ, RZ, R123 ;  /* 0x000000ffff3e7224 */ /* 0x000fe200078e007b */
[----:B------:R-:W-:Y:S01]  /*11a30*/  MOV R123, R116 ;  /* 0x00000074007b7202 */ /* 0x000fe20000000f00 */
[----:B------:R-:W-:Y:S02]  /*11a40*/  IMAD.MOV.U32 R116, RZ, RZ, R79 ;  /* 0x000000ffff747224 */ /* 0x000fe400078e004f */
[----:B------:R-:W-:Y:S01]  /*11a50*/  IMAD.MOV.U32 R79, RZ, RZ, R215 ;  /* 0x000000ffff4f7224 */ /* 0x000fe200078e00d7 */
[----:B-1----:R-:W-:Y:S07]  /*11a60*/  HMMA.16816.F32 R132, R8, R16, R168 ;  /* 0x000000100884723c */ /* 0x002fee00000018a8 */
[----:B------:R-:W-:-:S02]  /*11a70*/  IMAD.MOV.U32 R169, RZ, RZ, R22 ;  /* 0x000000ffffa97224 */ /* 0x000fc400078e0016 */
[----:B------:R-:W-:Y:S02]  /*11a80*/  IMAD.MOV.U32 R170, RZ, RZ, R23 ;  /* 0x000000ffffaa7224 */ /* 0x000fe400078e0017 */
[----:B------:R-:W-:Y:S02]  /*11a90*/  IMAD.MOV.U32 R22, RZ, RZ, R62 ;  /* 0x000000ffff167224 */ /* 0x000fe400078e003e */
[----:B------:R-:W-:Y:S02]  /*11aa0*/  IMAD.MOV.U32 R23, RZ, RZ, R61 ;  /* 0x000000ffff177224 */ /* 0x000fe400078e003d */
[----:B---3--:R-:W-:Y:S02]  /*11ab0*/  IMAD.MOV.U32 R117, RZ, RZ, R78 ;  /* 0x000000ffff757224 */ /* 0x008fe400078e004e */
[----:B------:R-:W2:Y:S01]  /*11ac0*/  LDL.LU R78, [R1+0x188] ;  /* 0x00018800014e7983 */ /* 0x000ea20000300800 */
[----:B------:R-:W-:-:S03]  /*11ad0*/  IMAD.MOV.U32 R118, RZ, RZ, R77 ;  /* 0x000000ffff767224 */ /* 0x000fc600078e004d */
[----:B------:R-:W3:Y:S01]  /*11ae0*/  LDL.LU R77, [R1+0x18c] ;  /* 0x00018c00014d7983 */ /* 0x000ee20000300800 */
[----:B------:R-:W-:-:S03]  /*11af0*/  IMAD.MOV.U32 R119, RZ, RZ, R75 ;  /* 0x000000ffff777224 */ /* 0x000fc600078e004b */
[----:B------:R-:W4:Y:S04]  /*11b00*/  LDL.LU R75, [R1+0x190] ;  /* 0x00019000014b7983 */ /* 0x000f280000300800 */
[----:B------:R-:W4:Y:S04]  /*11b10*/  LDL R215, [R1+0x68] ;  /* 0x0000680001d77983 */ /* 0x000f280000100800 */
[----:B------:R-:W4:Y:S04]  /*11b20*/  LDL.LU R62, [R1+0x4] ;  /* 0x00000400013e7983 */ /* 0x000f280000300800 */
[----:B------:R-:W4:Y:S01]  /*11b30*/  LDL.LU R61, [R1] ;  /* 0x00000000013d7983 */ /* 0x000f220000300800 */
[----:B------:R-:W-:Y:S01]  /*11b40*/  IMAD.MOV.U32 R20, RZ, RZ, R180 ;  /* 0x000000ffff147224 */ /* 0x000fe200078e00b4 */
[----:B------:R-:W-:Y:S01]  /*11b50*/  MOV R21, R67 ;  /* 0x0000004300157202 */ /* 0x000fe20000000f00 */
        /* <DEDUP_REMOVED lines=9> */
[----:B------:R-:W-:Y:S01]  /*11bf0*/  HMMA.16816.F32 R128, R8, R18, R168 ;  /* 0x000000120880723c */ /* 0x000fe200000018a8 */
        /* <DEDUP_REMOVED lines=13> */
[----:B------:R-:W-:Y:S01]  /*11cd0*/  IMAD.MOV.U32 R156, RZ, RZ, R52 ;  /* 0x000000ffff9c7224 */ /* 0x000fe200078e0034 */
[----:B------:R-:W-:Y:S01]  /*11ce0*/  MOV R168, R234 ;  /* 0x000000ea00a87202 */ /* 0x000fe20000000f00 */
[----:B------:R-:W-:Y:S02]  /*11cf0*/  IMAD.MOV.U32 R160, RZ, RZ, R59 ;  /* 0x000000ffffa07224 */ /* 0x000fe400078e003b */
[----:B------:R-:W-:-:S02]  /*11d00*/  IMAD.MOV.U32 R157, RZ, RZ, R57 ;  /* 0x000000ffff9d7224 */ /* 0x000fc400078e0039 */
[----:B------:R-:W-:Y:S02]  /*11d10*/  IMAD.MOV.U32 R169, RZ, RZ, R252 ;  /* 0x000000ffffa97224 */ /* 0x000fe400078e00fc */
[----:B------:R-:W-:Y:S01]  /*11d20*/  IMAD.MOV.U32 R161, RZ, RZ, R58 ;  /* 0x000000ffffa17224 */ /* 0x000fe200078e003a */
[----:B------:R-:W4:Y:S04]  /*11d30*/  LDL.LU R252, [R1+0x1e8] ;  /* 0x0001e80001fc7983 */ /* 0x000f280000300800 */
[----:B------:R-:W4:Y:S04]  /*11d40*/  LDL.LU R234, [R1+0x1e4] ;  /* 0x0001e40001ea7983 */ /* 0x000f280000300800 */
[----:B------:R1:W5:Y:S04]  /*11d50*/  LDL.LU R58, [R1+0x1e0] ;  /* 0x0001e000013a7983 */ /* 0x0003680000300800 */
[----:B------:R1:W5:Y:S04]  /*11d60*/  LDL.LU R59, [R1+0x1dc] ;  /* 0x0001dc00013b7983 */ /* 0x0003680000300800 */
[----:B------:R1:W5:Y:S01]  /*11d70*/  LDL.LU R57, [R1+0x1d8] ;  /* 0x0001d80001397983 */ /* 0x0003620000300800 */
[----:B--2---:R-:W-:-:S02]  /*11d80*/  IMAD.MOV.U32 R182, RZ, RZ, R78 ;  /* 0x000000ffffb67224 */ /* 0x004fc400078e004e */
[----:B---3--:R-:W-:Y:S02]  /*11d90*/  IMAD.MOV.U32 R226, RZ, RZ, R77 ;  /* 0x000000ffffe27224 */ /* 0x008fe400078e004d */
[----:B------:R-:W-:Y:S01]  /*11da0*/  HMMA.16816.F32 R76, R4, R16, R136 ;  /* 0x00000010044c723c */ /* 0x000fe20000001888 */
[----:B----4-:R-:W-:-:S06]  /*11db0*/  IMAD.MOV.U32 R180, RZ, RZ, R75 ;  /* 0x000000ffffb47224 */ /* 0x010fcc00078e004b */
[----:B------:R-:W-:Y:S02]  /*11dc0*/  IMAD.MOV.U32 R136, RZ, RZ, R21 ;  /* 0x000000ffff887224 */ /* 0x000fe400078e0015 */
[----:B------:R-:W-:Y:S02]  /*11dd0*/  IMAD.MOV.U32 R138, RZ, RZ, R22 ;  /* 0x000000ffff8a7224 */ /* 0x000fe400078e0016 */
[----:B------:R-:W-:Y:S02]  /*11de0*/  IMAD.MOV.U32 R139, RZ, RZ, R23 ;  /* 0x000000ffff8b7224 */ /* 0x000fe400078e0017 */
[----:B------:R-:W2:Y:S01]  /*11df0*/  LDSM.16.MT88.4 R20, [R188+0xb000] ;  /* 0x00b00000bc14783b */ /* 0x000ea20000004200 */
[----:B------:R-:W-:Y:S03]  /*11e00*/  HMMA.16816.F32 R72, R4, R18, R140 ;  /* 0x000000120448723c */ /* 0x000fe6000000188c */
[----:B------:R-:W3:Y:S01]  /*11e10*/  LDSM.16.MT88.4 R16, [R190+0xb000] ;  /* 0x00b00000be10783b */ /* 0x000ee20000004200 */
[----:B------:R-:W-:-:S03]  /*11e20*/  MOV R137, R55 ;  /* 0x0000003700897202 */ /* 0x000fc60000000f00 */
        /* <DEDUP_REMOVED lines=8> */
[----:B--2---:R-:W-:Y:S07]  /*11eb0*/  HMMA.16816.F32 R64, R4, R20, R148 ;  /* 0x000000140440723c */ /* 0x004fee0000001894 */
[----:B------:R-:W-:-:S02]  /*11ec0*/  IMAD.MOV.U32 R150, RZ, RZ, R164 ;  /* 0x000000ffff967224 */ /* 0x000fc400078e00a4 */
[----:B------:R-:W-:Y:S01]  /*11ed0*/  IMAD.MOV.U32 R149, RZ, RZ, R165 ;  /* 0x000000ffff957224 */ /* 0x000fe200078e00a5 */
[C---:B------:R-:W-:Y:S01]  /*11ee0*/  HMMA.16816.F32 R116, R8.reuse, R20, R116 ;  /* 0x000000140874723c */ /* 0x040fe20000001874 */
[----:B------:R-:W-:Y:S01]  /*11ef0*/  IMAD.MOV.U32 R164, RZ, RZ, R166 ;  /* 0x000000ffffa47224 */ /* 0x000fe200078e00a6 */
[----:B------:R-:W-:Y:S01]  /*11f00*/  MOV R166, R2 ;  /* 0x0000000200a67202 */ /* 0x000fe20000000f00 */
[----:B------:R-:W-:Y:S02]  /*11f10*/  IMAD.MOV.U32 R165, RZ, RZ, R167 ;  /* 0x000000ffffa57224 */ /* 0x000fe400078e00a7 */
[----:B------:R-:W-:Y:S01]  /*11f20*/  IMAD.MOV.U32 R167, RZ, RZ, R3 ;  /* 0x000000ffffa77224 */ /* 0x000fe200078e0003 */
[----:B------:R-:W-:Y:S01]  /*11f30*/  HMMA.16816.F32 R120, R8, R22, R120 ;  /* 0x000000160878723c */ /* 0x000fe20000001878 */
[----:B------:R-:W-:-:S05]  /*11f40*/  IMAD.WIDE.U32 R2, R24, -0x2daee0ad, RZ ;  /* 0xd2511f5318027825 */ /* 0x000fca00078e00ff */
[----:B---3--:R-:W-:Y:S01]  /*11f50*/  HMMA.16816.F32 R136, R8, R16, R136 ;  /* 0x000000100888723c */ /* 0x008fe20000001888 */
[----:B------:R-:W-:-:S05]  /*11f60*/  IMAD.MOV.U32 R151, RZ, RZ, R60 ;  /* 0x000000ffff977224 */ /* 0x000fca00078e003c */
[----:B------:R-:W-:Y:S01]  /*11f70*/  HMMA.16816.F32 R140, R8, R18, R140 ;  /* 0x00000012088c723c */ /* 0x000fe2000000188c */
[----:B------:R-:W2:Y:S05]  /*11f80*/  LDSM.16.MT88.4 R8, [R188+0x9400] ;  /* 0x00940000bc08783b */ /* 0x000eaa0000004200 */
[C---:B------:R-:W-:Y:S06]  /*11f90*/  HMMA.16816.F32 R60, R4.reuse, R22, R152 ;  /* 0x00000016043c723c */ /* 0x040fec0000001898 */
[C---:B------:R-:W-:Y:S06]  /*11fa0*/  HMMA.16816.F32 R80, R4.reuse, R16, R172 ;  /* 0x000000100450723c */ /* 0x040fec00000018ac */
[----:B------:R-:W-:Y:S01]  /*11fb0*/  HMMA.16816.F32 R52, R4, R18, R176 ;  /* 0x000000120434723c */ /* 0x000fe200000018b0 */
[----:B------:R-:W-:Y:S01]  /*11fc0*/  IMAD.MOV.U32 R148, RZ, RZ, R160 ;  /* 0x000000ffff947224 */ /* 0x000fe200078e00a0 */
[----:B------:R-:W3:Y:S05]  /*11fd0*/  LDSM.16.MT88.4 R20, [R188+0xa400] ;  /* 0x00a40000bc14783b */ /* 0x000eea0000004200 */
[----:B------:R-:W-:-:S02]  /*11fe0*/  LOP3.LUT R4, R3, UR33, R26, 0x96, !PT ;  /* 0x0000002103047c12 */ /* 0x000fc4000f8e961a */
[C---:B------:R-:W-:Y:S02]  /*11ff0*/  LOP3.LUT R3, R2.reuse, 0xffff, RZ, 0xc0, !PT ;  /* 0x0000ffff02037812 */ /* 0x040fe400078ec0ff */
[--C-:B------:R-:W-:Y:S02]  /*12000*/  SHF.R.U32.HI R6, RZ, 0x10, R2.reuse ;  /* 0x00000010ff067819 */ /* 0x100fe40000011602 */
[----:B------:R-:W-:Y:S02]  /*12010*/  LOP3.LUT R7, R2, 0xff, RZ, 0xc0, !PT ;  /* 0x000000ff02077812 */ /* 0x000fe400078ec0ff */
[----:B------:R-:W-:Y:S02]  /*12020*/  SHF.R.U32.HI R5, RZ, 0x18, R2 ;  /* 0x00000018ff057819 */ /* 0x000fe40000011602 */
[----:B------:R-:W-:Y:S02]  /*12030*/  SHF.R.U32.HI R3, RZ, 0x8, R3 ;  /* 0x00000008ff037819 */ /* 0x000fe40000011603 */
[----:B------:R-:W-:-:S02]  /*12040*/  LOP3.LUT R2, R6, 0xff, RZ, 0xc0, !PT ;  /* 0x000000ff06027812 */ /* 0x000fc400078ec0ff */
[----:B------:R-:W-:Y:S02]  /*12050*/  PRMT R7, R7, 0x5410, R3 ;  /* 0x0000541007077816 */ /* 0x000fe40000000003 */
[----:B------:R-:W-:Y:S02]  /*12060*/  PRMT R16, R2, 0x5410, R5 ;  /* 0x0000541002107816 */ /* 0x000fe40000000005 */
[C---:B------:R-:W-:Y:S02]  /*12070*/  LOP3.LUT R2, R4.reuse, 0xffff, RZ, 0xc0, !PT ;  /* 0x0000ffff04027812 */ /* 0x040fe400078ec0ff */
[--C-:B------:R-:W-:Y:S02]  /*12080*/  SHF.R.U32.HI R3, RZ, 0x10, R4.reuse ;  /* 0x00000010ff037819 */ /* 0x100fe40000011604 */
[----:B------:R-:W-:Y:S02]  /*12090*/  LOP3.LUT R6, R4, 0xff, RZ, 0xc0, !PT ;  /* 0x000000ff04067812 */ /* 0x000fe400078ec0ff */
[----:B------:R-:W-:-:S02]  /*120a0*/  SHF.R.U32.HI R5, RZ, 0x18, R4 ;  /* 0x00000018ff057819 */ /* 0x000fc40000011604 */
[----:B------:R-:W-:Y:S02]  /*120b0*/  SHF.R.U32.HI R4, RZ, 0x8, R2 ;  /* 0x00000008ff047819 */ /* 0x000fe40000011602 */
[----:B------:R-:W-:Y:S02]  /*120c0*/  LOP3.LUT R3, R3, 0xff, RZ, 0xc0, !PT ;  /* 0x000000ff03037812 */ /* 0x000fe400078ec0ff */
[----:B------:R-:W-:Y:S02]  /*120d0*/  HSET2.LE.AND R2, R7, R0, PT ;  /* 0x0000000007027233 */ /* 0x000fe40003803000 */
[----:B------:R-:W-:Y:S02]  /*120e0*/  PRMT R4, R6, 0x5410, R4 ;  /* 0x0000541006047816 */ /* 0x000fe40000000004 */
[----:B------:R-:W-:Y:S02]  /*120f0*/  PRMT R5, R3, 0x5410, R5 ;  /* 0x0000541003057816 */ /* 0x000fe40000000005 */
[----:B------:R-:W-:-:S02]  /*12100*/  LOP3.LUT R6, R2, R145, RZ, 0xc0, !PT ;  /* 0x0000009102067212 */ /* 0x000fc400078ec0ff */
[--C-:B------:R-:W-:Y:S02]  /*12110*/  HSET2.LE.AND R2, R16, R0.reuse, PT ;  /* 0x0000000010027233 */ /* 0x100fe40003803000 */
[--C-:B------:R-:W-:Y:S01]  /*12120*/  HSET2.LE.AND R3, R4, R0.reuse, PT ;  /* 0x0000000004037233 */ /* 0x100fe20003803000 */
[----:B------:R-:W-:Y:S01]  /*12130*/  IMAD.MOV.U32 R152, RZ, RZ, R156 ;  /* 0x000000ffff987224 */ /* 0x000fe200078e009c */
[----:B------:R-:W-:Y:S01]  /*12140*/  HSET2.LE.AND R5, R5, R0, PT ;  /* 0x0000000005057233 */ /* 0x000fe20003803000 */
[----:B------:R-:W-:Y:S01]  /*12150*/  IMAD.MOV.U32 R153, RZ, RZ, R157 ;  /* 0x000000ffff997224 */ /* 0x000fe200078e009d */
[----:B------:R-:W-:Y:S01]  /*12160*/  LOP3.LUT R7, R2, R144, RZ, 0xc0, !PT ;  /* 0x0000009002077212 */ /* 0x000fe200078ec0ff */
[----:B------:R-:W-:Y:S01]  /*12170*/  IMAD.MOV.U32 R154, RZ, RZ, R158 ;  /* 0x000000ffff9a7224 */ /* 0x000fe200078e009e */
[----:B------:R-:W-:Y:S01]  /*12180*/  LOP3.LUT R4, R3, R147, RZ, 0xc0, !PT ;  /* 0x0000009303047212 */ /* 0x000fe200078ec0ff */
[----:B------:R-:W-:Y:S01]  /*12190*/  IMAD.MOV.U32 R155, RZ, RZ, R159 ;  /* 0x000000ffff9b7224 */ /* 0x000fe200078e009f */
[----:B------:R-:W-:Y:S01]  /*121a0*/  LOP3.LUT R5, R5, R146, RZ, 0xc0, !PT ;  /* 0x0000009205057212 */ /* 0x000fe200078ec0ff */
[----:B------:R-:W-:Y:S01]  /*121b0*/  IMAD.MOV.U32 R3, RZ, RZ, R149 ;  /* 0x000000ffff037224 */ /* 0x000fe200078e0095 */
[----:B------:R-:W-:Y:S01]  /*121c0*/  MOV R158, R170 ;  /* 0x000000aa009e7202 */ /* 0x000fe20000000f00 */
[----:B------:R-:W-:Y:S01]  /*121d0*/  IMAD.MOV.U32 R160, RZ, RZ, R25 ;  /* 0x000000ffffa07224 */ /* 0x000fe200078e0019 */
[----:B------:R-:W4:Y:S01]  /*121e0*/  LDSM.16.MT88.4 R16, [R190+0xa400] ;  /* 0x00a40000be10783b */ /* 0x000f220000004200 */
[----:B------:R-:W-:-:S02]  /*121f0*/  IMAD.MOV.U32 R175, RZ, RZ, R151 ;  /* 0x000000ffffaf7224 */ /* 0x000fc400078e0097 */
[----:B------:R-:W-:Y:S02]  /*12200*/  IMAD.MOV.U32 R149, RZ, RZ, R161 ;  /* 0x000000ffff957224 */ /* 0x000fe400078e00a1 */
[----:B------:R-:W-:Y:S02]  /*12210*/  IMAD.MOV.U32 R156, RZ, RZ, R168 ;  /* 0x000000ffff9c7224 */ /* 0x000fe400078e00a8 */
[----:B------:R-:W-:Y:S02]  /*12220*/  IMAD.MOV.U32 R157, RZ, RZ, R169 ;  /* 0x000000ffff9d7224 */ /* 0x000fe400078e00a9 */
[----:B------:R-:W-:Y:S02]  /*12230*/  IMAD.MOV.U32 R159, RZ, RZ, R171 ;  /* 0x000000ffff9f7224 */ /* 0x000fe400078e00ab */
[----:B------:R-:W-:Y:S01]  /*12240*/  IMAD.MOV.U32 R25, RZ, RZ, R182 ;  /* 0x000000ffff197224 */ /* 0x000fe200078e00b6 */
[----:B--2---:R-:W-:Y:S01]  /*12250*/  HMMA.16816.F32 R168, R4, R8, R48 ;  /* 0x0000000804a8723c */ /* 0x004fe20000001830 */
[----:B------:R-:W-:-:S02]  /*12260*/  IMAD.MOV.U32 R151, RZ, RZ, R163 ;  /* 0x000000ffff977224 */ /* 0x000fc400078e00a3 */
[----:B------:R-:W-:Y:S02]  /*12270*/  IMAD.MOV.U32 R161, RZ, RZ, R181 ;  /* 0x000000ffffa17224 */ /* 0x000fe400078e00b5 */
[----:B------:R-:W-:Y:S02]  /*12280*/  IMAD.MOV.U32 R182, RZ, RZ, R180 ;  /* 0x000000ffffb67224 */ /* 0x000fe400078e00b4 */
[----:B------:R-:W-:Y:S01]  /*12290*/  IMAD.MOV.U32 R174, RZ, RZ, R150 ;  /* 0x000000ffffae7224 */ /* 0x000fe200078e0096 */
[----:B------:R-:W-:Y:S01]  /*122a0*/  MOV R48, R167 ;  /* 0x000000a700307202 */ /* 0x000fe20000000f00 */
[----:B------:R-:W-:Y:S02]  /*122b0*/  IMAD.MOV.U32 R181, RZ, RZ, R226 ;  /* 0x000000ffffb57224 */ /* 0x000fe400078e00e2 */
[----:B------:R-:W-:Y:S02]  /*122c0*/  IMAD.MOV.U32 R180, RZ, RZ, R183 ;  /* 0x000000ffffb47224 */ /* 0x000fe400078e00b7 */
[----:B------:R-:W-:-:S02]  /*122d0*/  IMAD.MOV.U32 R51, RZ, RZ, R164 ;  /* 0x000000ffff337224 */ /* 0x000fc400078e00a4 */
[----:B------:R-:W-:Y:S02]  /*122e0*/  IMAD.MOV.U32 R50, RZ, RZ, R165 ;  /* 0x000000ffff327224 */ /* 0x000fe400078e00a5 */
[----:B------:R-:W-:Y:S02]  /*122f0*/  IMAD.MOV.U32 R49, RZ, RZ, R166 ;  /* 0x000000ffff317224 */ /* 0x000fe400078e00a6 */
[----:B------:R-:W-:Y:S01]  /*12300*/  IMAD.MOV.U32 R150, RZ, RZ, R162 ;  /* 0x000000ffff967224 */ /* 0x000fe200078e00a2 */
[----:B------:R-:W-:Y:S01]  /*12310*/  HMMA.16816.F32 R164, R4, R10, R40 ;  /* 0x0000000a04a4723c */ /* 0x000fe20000001828 */
        /* <DEDUP_REMOVED lines=12> */
[----:B------:R-:W-:Y:S02]  /*123e0*/  IMAD.MOV.U32 R150, RZ, RZ, R25 ;  /* 0x000000ffff967224 */ /* 0x000fe400078e0019 */
[----:B------:R-:W-:Y:S01]  /*123f0*/  IMAD.MOV.U32 R182, RZ, RZ, R215 ;  /* 0x000000ffffb67224 */ /* 0x000fe200078e00d7 */
[----:B------:R-:W2:Y:S01]  /*12400*/  LDSM.16.MT88.4 R24, [R190+0x9400] ;  /* 0x00940000be18783b */ /* 0x000ea20000004200 */
[----:B------:R-:W-:Y:S02]  /*12410*/  IMAD.MOV.U32 R41, RZ, RZ, R214 ;  /* 0x000000ffff297224 */ /* 0x000fe400078e00d6 */
[----:B------:R-:W-:-:S02]  /*12420*/  IMAD.MOV.U32 R180, RZ, RZ, R213 ;  /* 0x000000ffffb47224 */ /* 0x000fc400078e00d5 */
[----:B------:R-:W-:Y:S02]  /*12430*/  IMAD.MOV.U32 R183, RZ, RZ, R212 ;  /* 0x000000ffffb77224 */ /* 0x000fe400078e00d4 */
[----:B------:R-:W-:Y:S01]  /*12440*/  HMMA.16816.F32 R212, R12, R10, R28 ;  /* 0x0000000a0cd4723c */ /* 0x000fe2000000181c */
[----:B------:R-:W1:Y:S04]  /*12450*/  LDSM.16.MT88.4 R28, [R190+0xb400] ;  /* 0x00b40000be1c783b */ /* 0x000e680000004200 */
[----:B------:R-:W1:Y:S01]  /*12460*/  LDSM.16.MT88.4 R8, [R188+0xb400] ;  /* 0x00b40000bc08783b */ /* 0x000e620000004200 */
[----:B------:R-:W-:Y:S02]  /*12470*/  IMAD.MOV.U32 R43, RZ, RZ, R174 ;  /* 0x000000ffff2b7224 */ /* 0x000fe400078e00ae */
[----:B------:R-:W-:-:S02]  /*12480*/  IMAD.MOV.U32 R42, RZ, RZ, R175 ;  /* 0x000000ffff2a7224 */ /* 0x000fc400078e00af */
[----:B------:R-:W-:Y:S02]  /*12490*/  IMAD.MOV.U32 R174, RZ, RZ, R148 ;  /* 0x000000ffffae7224 */ /* 0x000fe400078e0094 */
[----:B------:R-:W-:Y:S02]  /*124a0*/  IMAD.MOV.U32 R172, RZ, RZ, R154 ;  /* 0x000000ffffac7224 */ /* 0x000fe400078e009a */
[----:B------:R-:W-:Y:S02]  /*124b0*/  IMAD.MOV.U32 R173, RZ, RZ, R155 ;  /* 0x000000ffffad7224 */ /* 0x000fe400078e009b */
[----:B------:R-:W-:Y:S01]  /*124c0*/  IMAD.MOV.U32 R175, RZ, RZ, R149 ;  /* 0x000000ffffaf7224 */ /* 0x000fe200078e0095 */
[----:B---3--:R-:W-:Y:S01]  /*124d0*/  HMMA.16816.F32 R176, R4, R22, R84 ;  /* 0x0000001604b0723c */ /* 0x008fe20000001854 */
[----:B------:R-:W-:Y:S01]  /*124e0*/  IMAD.MOV.U32 R2, RZ, RZ, R153 ;  /* 0x000000ffff027224 */ /* 0x000fe200078e0099 */
[----:B------:R-:W-:Y:S01]  /*124f0*/  MOV R148, R160 ;  /* 0x000000a000947202 */ /* 0x000fe20000000f00 */
[----:B------:R-:W-:-:S02]  /*12500*/  IMAD.MOV.U32 R153, RZ, RZ, R156 ;  /* 0x000000ffff997224 */ /* 0x000fc400078e009c */
[----:B------:R-:W-:Y:S02]  /*12510*/  IMAD.MOV.U32 R154, RZ, RZ, R157 ;  /* 0x000000ffff9a7224 */ /* 0x000fe400078e009d */
[----:B------:R-:W-:Y:S01]  /*12520*/  IMAD.MOV.U32 R155, RZ, RZ, R158 ;  /* 0x000000ffff9b7224 */ /* 0x000fe200078e009e */
[----:B------:R-:W-:Y:S01]  /*12530*/  MOV R86, R174 ;  /* 0x000000ae00567202 */ /* 0x000fe20000000f00 */
[----:B------:R-:W-:Y:S02]  /*12540*/  IMAD.MOV.U32 R84, RZ, RZ, R172 ;  /* 0x000000ffff547224 */ /* 0x000fe400078e00ac */
[----:B------:R-:W-:Y:S02]  /*12550*/  IMAD.MOV.U32 R85, RZ, RZ, R173 ;  /* 0x000000ffff557224 */ /* 0x000fe400078e00ad */
[----:B------:R-:W-:Y:S02]  /*12560*/  IMAD.MOV.U32 R87, RZ, RZ, R175 ;  /* 0x000000ffff577224 */ /* 0x000fe400078e00af */
[----:B------:R-:W-:Y:S01]  /*12570*/  IMAD.MOV.U32 R149, RZ, RZ, R161 ;  /* 0x000000ffff957224 */ /* 0x000fe200078e00a1 */
[----:B----4-:R-:W-:Y:S01]  /*12580*/  HMMA.16816.F32 R172, R4, R16, R76 ;  /* 0x0000001004ac723c */ /* 0x010fe2000000184c */
[----:B------:R-:W-:-:S02]  /*12590*/  IMAD.MOV.U32 R68, RZ, RZ, R162 ;  /* 0x000000ffff447224 */ /* 0x000fc400078e00a2 */
[----:B------:R-:W-:-:S04]  /*125a0*/  IMAD.MOV.U32 R69, RZ, RZ, R163 ;  /* 0x000000ffff457224 */ /* 0x000fc800078e00a3 */
[----:B------:R-:W-:Y:S01]  /*125b0*/  IMAD.MOV.U32 R76, RZ, RZ, R152 ;  /* 0x000000ffff4c7224 */ /* 0x000fe200078e0098 */
[C---:B--2---:R-:W-:Y:S01]  /*125c0*/  HMMA.16816.F32 R160, R4.reuse, R24, R96 ;  /* 0x0000001804a0723c */ /* 0x044fe20000001860 */
[----:B------:R-:W-:Y:S02]  /*125d0*/  IMAD.MOV.U32 R77, RZ, RZ, R153 ;  /* 0x000000ffff4d7224 */ /* 0x000fe400078e0099 */
[----:B------:R-:W-:Y:S02]  /*125e0*/  IMAD.MOV.U32 R78, RZ, RZ, R154 ;  /* 0x000000ffff4e7224 */ /* 0x000fe400078e009a */
[----:B------:R-:W-:Y:S01]  /*125f0*/  IMAD.MOV.U32 R79, RZ, RZ, R155 ;  /* 0x000000ffff4f7224 */ /* 0x000fe200078e009b */
[----:B-1----:R-:W-:Y:S01]  /*12600*/  HMMA.16816.F32 R96, R4, R28, R80 ;  /* 0x0000001c0460723c */ /* 0x002fe20000001850 */
[----:B------:R-:W-:-:S05]  /*12610*/  IMAD.MOV.U32 R70, RZ, RZ, R159 ;  /* 0x000000ffff467224 */ /* 0x000fca00078e009f */
[----:B------:R-:W-:Y:S06]  /*12620*/  HMMA.16816.F32 R152, R4, R18, R72 ;  /* 0x000000120498723c */ /* 0x000fec0000001848 */
[----:B------:R-:W-:Y:S01]  /*12630*/  HMMA.16816.F32 R80, R12, R20, R108 ;  /* 0x000000140c50723c */ /* 0x000fe2000000186c */
[----:B------:R-:W-:Y:S02]  /*12640*/  IMAD.MOV.U32 R72, RZ, RZ, R148 ;  /* 0x000000ffff487224 */ /* 0x000fe400078e0094 */
[----:B------:R-:W-:Y:S02]  /*12650*/  IMAD.MOV.U32 R73, RZ, RZ, R149 ;  /* 0x000000ffff497224 */ /* 0x000fe400078e0095 */
[----:B------:R-:W-:-:S02]  /*12660*/  IMAD.MOV.U32 R74, RZ, RZ, R150 ;  /* 0x000000ffff4a7224 */ /* 0x000fc400078e0096 */
[----:B------:R-:W-:Y:S01]  /*12670*/  IMAD.MOV.U32 R75, RZ, RZ, R151 ;  /* 0x000000ffff4b7224 */ /* 0x000fe200078e0097 */
[C---:B------:R-:W-:Y:S01]  /*12680*/  HMMA.16816.F32 R156, R4.reuse, R26, R92 ;  /* 0x0000001a049c723c */ /* 0x040fe2000000185c */
[----:B------:R-:W-:Y:S01]  /*12690*/  MOV R108, R76 ;  /* 0x0000004c006c7202 */ /* 0x000fe20000000f00 */
[----:B------:R-:W-:Y:S02]  /*126a0*/  IMAD.MOV.U32 R109, RZ, RZ, R77 ;  /* 0x000000ffff6d7224 */ /* 0x000fe400078e004d */
[----:B------:R-:W-:Y:S02]  /*126b0*/  IMAD.MOV.U32 R110, RZ, RZ, R78 ;  /* 0x000000ffff6e7224 */ /* 0x000fe400078e004e */
[----:B------:R-:W-:Y:S01]  /*126c0*/  HMMA.16816.F32 R148, R4, R8, R64 ;  /* 0x000000080494723c */ /* 0x000fe20000001840 */
[----:B------:R-:W-:-:S05]  /*126d0*/  IMAD.MOV.U32 R111, RZ, RZ, R79 ;  /* 0x000000ffff6f7224 */ /* 0x000fca00078e004f */
[----:B------:R-:W-:Y:S01]  /*126e0*/  HMMA.16816.F32 R88, R4, R20, R88 ;  /* 0x000000140458723c */ /* 0x000fe20000001858 */
[----:B------:R-:W-:Y:S02]  /*126f0*/  IMAD.MOV.U32 R64, RZ, RZ, R144 ;  /* 0x000000ffff407224 */ /* 0x000fe400078e0090 */
[----:B------:R-:W-:-:S03]  /*12700*/  IMAD.MOV.U32 R65, RZ, RZ, R145 ;  /* 0x000000ffff417224 */ /* 0x000fc600078e0091 */
[----:B------:R-:W-:Y:S01]  /*12710*/  HMMA.16816.F32 R144, R4, R10, R60 ;  /* 0x0000000a0490723c */ /* 0x000fe2000000183c */
[----:B------:R-:W-:Y:S02]  /*12720*/  IMAD.MOV.U32 R66, RZ, RZ, R181 ;  /* 0x000000ffff427224 */ /* 0x000fe400078e00b5 */
[----:B------:R-:W-:-:S03]  /*12730*/  IMAD.MOV.U32 R67, RZ, RZ, R182 ;  /* 0x000000ffff437224 */ /* 0x000fc600078e00b6 */
[----:B------:R-:W-:Y:S01]  /*12740*/  HMMA.16816.F32 R92, R4, R30, R52 ;  /* 0x0000001e045c723c */ /* 0x000fe20000001834 */
[----:B------:R-:W-:Y:S01]  /*12750*/  IMAD.MOV.U32 R62, RZ, RZ, R180 ;  /* 0x000000ffff3e7224 */ /* 0x000fe200078e00b4 */
[----:B------:R-:W-:-:S04]  /*12760*/  MOV R63, R183 ;  /* 0x000000b7003f7202 */ /* 0x000fc80000000f00 */
[----:B------:R-:W-:Y:S01]  /*12770*/  HMMA.16816.F32 R76, R12, R22, R104 ;  /* 0x000000160c4c723c */ /* 0x000fe20000001868 */
[----:B------:R-:W-:-:S04]  /*12780*/  IMAD.WIDE.U32 R4, R217, -0x2daee0ad, RZ ;  /* 0xd2511f53d9047825 */ /* 0x000fc800078e00ff */
[----:B------:R-:W-:Y:S01]  /*12790*/  IMAD.WIDE.U32 R6, R209, -0x2daee0ad, RZ ;  /* 0xd2511f53d1067825 */ /* 0x000fe200078e00ff */
[----:B------:R-:W-:Y:S03]  /*127a0*/  HMMA.16816.F32 R180, R12, R24, R112 ;  /* 0x000000180cb4723c */ /* 0x000fe60000001870 */
[----:B------:R-:W-:Y:S01]  /*127b0*/  IMAD.MOV.U32 R22, RZ, RZ, R68 ;  /* 0x000000ffff167224 */ /* 0x000fe200078e0044 */
[----:B------:R-:W-:Y:S01]  /*127c0*/  LOP3.LUT R4, R7, UR36, R4, 0x96, !PT ;  /* 0x0000002407047c12 */ /* 0x000fe2000f8e9604 */
[----:B------:R-:W-:Y:S02]  /*127d0*/  IMAD.MOV.U32 R105, RZ, RZ, R2 ;  /* 0x000000ffff697224 */ /* 0x000fe400078e0002 */
[----:B------:R-:W-:Y:S01]  /*127e0*/  IMAD.MOV.U32 R115, RZ, RZ, R62 ;  /* 0x000000ffff737224 */ /* 0x000fe200078e003e */
[----:B------:R-:W-:Y:S01]  /*127f0*/  LOP3.LUT R2, R5, UR38, R22, 0x96, !PT ;  /* 0x0000002605027c12 */ /* 0x000fe2000f8e9616 */
[----:B------:R-:W-:-:S02]  /*12800*/  IMAD.MOV.U32 R114, RZ, RZ, R84 ;  /* 0x000000ffff727224 */ /* 0x000fc400078e0054 */
[----:B------:R-:W-:Y:S02]  /*12810*/  IMAD.MOV.U32 R113, RZ, RZ, R85 ;  /* 0x000000ffff717224 */ /* 0x000fe400078e0055 */
[----:B------:R-:W-:Y:S02]  /*12820*/  IMAD.MOV.U32 R112, RZ, RZ, R86 ;  /* 0x000000ffff707224 */ /* 0x000fe400078e0056 */
[----:B------:R-:W-:Y:S02]  /*12830*/  IMAD.MOV.U32 R25, RZ, RZ, R87 ;  /* 0x000000ffff197224 */ /* 0x000fe400078e0057 */
[----:B------:R-:W-:Y:S01]  /*12840*/  HMMA.16816.F32 R84, R12, R26, R100 ;  /* 0x0000001a0c54723c */ /* 0x000fe20000001864 */
[----:B------:R-:W-:Y:S02]  /*12850*/  IMAD.MOV.U32 R21, RZ, RZ, R74 ;  /* 0x000000ffff157224 */ /* 0x000fe400078e004a */
[----:B------:R-:W-:-:S04]  /*12860*/  IMAD.MOV.U32 R20, RZ, RZ, R75 ;  /* 0x000000ffff147224 */ /* 0x000fc800078e004b */
[----:B------:R-:W-:Y:S02]  /*12870*/  IMAD.MOV.U32 R27, RZ, RZ, R72 ;  /* 0x000000ffff1b7224 */ /* 0x000fe400078e0048 */
[----:B------:R-:W-:Y:S02]  /*12880*/  IMAD.MOV.U32 R26, RZ, RZ, R73 ;  /* 0x000000ffff1a7224 */ /* 0x000fe400078e0049 */
[----:B------:R-:W-:Y:S01]  /*12890*/  HMMA.16816.F32 R72, R12, R16, R132 ;  /* 0x000000100c48723c */ /* 0x000fe20000001884 */
[----:B------:R-:W-:Y:S02]  /*128a0*/  IMAD.MOV.U32 R103, RZ, RZ, R64 ;  /* 0x000000ffff677224 */ /* 0x000fe400078e0040 */
[----:B------:R-:W-:Y:S02]  /*128b0*/  IMAD.MOV.U32 R102, RZ, RZ, R65 ;  /* 0x000000ffff667224 */ /* 0x000fe400078e0041 */
[----:B------:R-:W-:Y:S02]  /*128c0*/  IMAD.MOV.U32 R101, RZ, RZ, R66 ;  /* 0x000000ffff657224 */ /* 0x000fe400078e0042 */
[----:B------:R-:W-:-:S02]  /*128d0*/  IMAD.MOV.U32 R100, RZ, RZ, R67 ;  /* 0x000000ffff647224 */ /* 0x000fc400078e0043 */
[----:B------:R-:W-:Y:S01]  /*128e0*/  IMAD.MOV.U32 R134, RZ, RZ, R115 ;  /* 0x000000ffff867224 */ /* 0x000fe200078e0073 */
[----:B------:R-:W-:Y:S01]  /*128f0*/  HMMA.16816.F32 R64, R12, R8, R116 ;  /* 0x000000080c40723c */ /* 0x000fe20000001874 */
[----:B------:R-:W-:Y:S02]  /*12900*/  IMAD.MOV.U32 R115, RZ, RZ, R3 ;  /* 0x000000ffff737224 */ /* 0x000fe400078e0003 */
[----:B------:R-:W-:-:S04]  /*12910*/  IMAD.WIDE.U32 R2, R2, -0x326172a9, RZ ;  /* 0xcd9e8d5702027825 */ /* 0x000fc800078e00ff */
[----:B------:R-:W-:Y:S01]  /*12920*/  IMAD.WIDE.U32 R8, R4, -0x326172a9, RZ ;  /* 0xcd9e8d5704087825 */ /* 0x000fe200078e00ff */
[----:B------:R-:W-:-:S04]  /*12930*/  LOP3.LUT R3, R3, UR37, R232, 0x96, !PT ;  /* 0x0000002503037c12 */ /* 0x000fc8000f8e96e8 */
[----:B------:R-:W-:Y:S01]  /*12940*/  LOP3.LUT R4, R9, UR35, R2, 0x96, !PT ;  /* 0x0000002309047c12 */ /* 0x000fe2000f8e9602 */
[----:B------:R-:W-:Y:S02]  /*12950*/  IMAD.MOV.U32 R23, RZ, RZ, R69 ;  /* 0x000000ffff177224 */ /* 0x000fe400078e0045 */
[----:B------:R-:W-:Y:S01]  /*12960*/  IMAD.MOV.U32 R23, RZ, RZ, R109 ;  /* 0x000000ffff177224 */ /* 0x000fe200078e006d */
[----:B------:R-:W-:Y:S01]  /*12970*/  MOV R109, R42 ;  /* 0x0000002a006d7202 */ /* 0x000fe20000000f00 */
[----:B------:R-:W-:Y:S02]  /*12980*/  IMAD.MOV.U32 R22, RZ, RZ, R110 ;  /* 0x000000ffff167224 */ /* 0x000fe400078e006e */
[----:B------:R-:W-:Y:S02]  /*12990*/  IMAD.MOV.U32 R110, RZ, RZ, R43 ;  /* 0x000000ffff6e7224 */ /* 0x000fe400078e002b */
[----:B------:R-:W-:-:S04]  /*129a0*/  IMAD.WIDE.U32 R2, R3, -0x2daee0ad, RZ ;  /* 0xd2511f5303027825 */ /* 0x000fc800078e00ff */
[----:B------:R-:W-:Y:S01]  /*129b0*/  IMAD.WIDE.U32 R42, R4, -0x2daee0ad, RZ ;  /* 0xd2511f53042a7825 */ /* 0x000fe200078e00ff */
[----:B------:R-:W-:-:S04]  /*129c0*/  LOP3.LUT R3, R3, UR34, R6, 0x96, !PT ;  /* 0x0000002203037c12 */ /* 0x000fc8000f8e9606 */
[----:B------:R-:W-:-:S05]  /*129d0*/  LOP3.LUT R2, R43, UR17, R2, 0x96, !PT ;  /* 0x000000112b027c12 */ /* 0x000fca000f8e9602 */
[----:B------:R-:W-:-:S04]  /*129e0*/  IMAD.WIDE.U32 R4, R2, -0x326172a9, RZ ;  /* 0xcd9e8d5702047825 */ /* 0x000fc800078e00ff */
[----:B------:R-:W-:Y:S01]  /*129f0*/  IMAD.WIDE.U32 R2, R3, -0x326172a9, RZ ;  /* 0xcd9e8d5703027825 */ /* 0x000fe200078e00ff */
[C---:B------:R-:W-:Y:S02]  /*12a00*/  LOP3.LUT R6, R4.reuse, 0xffff, RZ, 0xc0, !PT ;  /* 0x0000ffff04067812 */ /* 0x040fe400078ec0ff */
[----:B------:R-:W-:Y:S02]  /*12a10*/  LOP3.LUT R2, R5, UR21, R2, 0x96, !PT ;  /* 0x0000001505027c12 */ /* 0x000fe4000f8e9602 */
[----:B------:R-:W-:Y:S01]  /*12a20*/  SHF.R.U32.HI R5, RZ, 0x8, R6 ;  /* 0x00000008ff057819 */ /* 0x000fe20000011606 */
[----:B------:R-:W-:Y:S01]  /*12a30*/  IMAD.MOV.U32 R104, RZ, RZ, R108 ;  /* 0x000000ffff687224 */ /* 0x000fe200078e006c */
[----:B------:R-:W-:Y:S01]  /*12a40*/  SHF.R.U32.HI R6, RZ, 0x10, R4 ;  /* 0x00000010ff067819 */ /* 0x000fe20000011604 */
[----:B------:R-:W-:Y:S01]  /*12a50*/  IMAD.MOV.U32 R108, RZ, RZ, R40 ;  /* 0x000000ffff6c7224 */ /* 0x000fe200078e0028 */
[----:B------:R-:W-:Y:S02]  /*12a60*/  LOP3.LUT R7, R4, 0xff, RZ, 0xc0, !PT ;  /* 0x000000ff04077812 */ /* 0x000fe400078ec0ff */
[----:B------:R-:W-:-:S02]  /*12a70*/  LOP3.LUT R40, R3, UR25, R8, 0x96, !PT ;  /* 0x0000001903287c12 */ /* 0x000fc4000f8e9608 */
[----:B------:R-:W-:Y:S02]  /*12a80*/  SHF.R.U32.HI R8, RZ, 0x18, R4 ;  /* 0x00000018ff087819 */ /* 0x000fe40000011604 */
[----:B------:R-:W-:Y:S02]  /*12a90*/  LOP3.LUT R3, R2, 0xffff, RZ, 0xc0, !PT ;  /* 0x0000ffff02037812 */ /* 0x000fe400078ec0ff */
[----:B------:R-:W-:Y:S01]  /*12aa0*/  LOP3.LUT R6, R6, 0xff, RZ, 0xc0, !PT ;  /* 0x000000ff06067812 */ /* 0x000fe200078ec0ff */
[----:B------:R-:W-:Y:S01]  /*12ab0*/  IMAD.MOV.U32 R133, RZ, RZ, R49 ;  /* 0x000000ffff857224 */ /* 0x000fe200078e0031 */
[----:B------:R-:W-:Y:S01]  /*12ac0*/  PRMT R9, R7, 0x5410, R5 ;  /* 0x0000541007097816 */ /* 0x000fe20000000005 */
[----:B------:R-:W-:Y:S01]  /*12ad0*/  IMAD.MOV.U32 R132, RZ, RZ, R50 ;  /* 0x000000ffff847224 */ /* 0x000fe200078e0032 */
[----:B------:R-:W-:Y:S01]  /*12ae0*/  SHF.R.U32.HI R4, RZ, 0x8, R3 ;  /* 0x00000008ff047819 */ /* 0x000fe20000011603 */
[----:B------:R-:W-:Y:S01]  /*12af0*/  IMAD.MOV.U32 R17, RZ, RZ, R51 ;  /* 0x000000ffff117224 */ /* 0x000fe200078e0033 */
[----:B------:R-:W-:Y:S01]  /*12b00*/  PRMT R6, R6, 0x5410, R8 ;  /* 0x0000541006067816 */ /* 0x000fe20000000008 */
[----:B------:R-:W-:Y:S01]  /*12b10*/  IMAD.MOV.U32 R107, RZ, RZ, R70 ;  /* 0x000000ffff6b7224 */ /* 0x000fe200078e0046 */
[----:B------:R-:W-:Y:S01]  /*12b20*/  LOP3.LUT R5, R2, 0xff, RZ, 0xc0, !PT ;  /* 0x000000ff02057812 */ /* 0x000fe200078ec0ff */
[----:B------:R-:W-:Y:S01]  /*12b30*/  IMAD.MOV.U32 R106, RZ, RZ, R71 ;  /* 0x000000ffff6a7224 */ /* 0x000fe200078e0047 */
[--C-:B------:R-:W-:Y:S01]  /*12b40*/  SHF.R.U32.HI R3, RZ, 0x10, R2.reuse ;  /* 0x00000010ff037819 */ /* 0x100fe20000011602 */
[----:B------:R-:W-:Y:S01]  /*12b50*/  HMMA.16816.F32 R68, R12, R18, R128 ;  /* 0x000000120c44723c */ /* 0x000fe20000001880 */
[----:B------:R-:W-:Y:S01]  /*12b60*/  SHF.R.U32.HI R8, RZ, 0x18, R2 ;  /* 0x00000018ff087819 */ /* 0x000fe20000011602 */
[----:B------:R-:W-:Y:S01]  /*12b70*/  IMAD.MOV.U32 R16, RZ, RZ, R56 ;  /* 0x000000ffff107224 */ /* 0x000fe200078e0038 */
[----:B------:R-:W-:Y:S01]  /*12b80*/  HSET2.LE.AND R2, R9, R0, PT ;  /* 0x0000000009027233 */ /* 0x000fe20003803000 */
[----:B------:R-:W-:Y:S01]  /*12b90*/  IMAD.MOV.U32 R135, RZ, RZ, R111 ;  /* 0x000000ffff877224 */ /* 0x000fe200078e006f */
[----:B------:R-:W-:Y:S01]  /*12ba0*/  LOP3.LUT R7, R3, 0xff, RZ, 0xc0, !PT ;  /* 0x000000ff03077812 */ /* 0x000fe200078ec0ff */
[----:B------:R-:W-:-:S02]  /*12bb0*/  IMAD.MOV.U32 R24, RZ, RZ, R63 ;  /* 0x000000ffff187224 */ /* 0x000fc400078e003f */
[----:B------:R-:W-:Y:S01]  /*12bc0*/  IMAD.MOV.U32 R129, RZ, RZ, R132 ;  /* 0x000000ffff817224 */ /* 0x000fe200078e0084 */
[----:B------:R-:W-:Y:S01]  /*12bd0*/  HMMA.16816.F32 R52, R12, R28, R136 ;  /* 0x0000001c0c34723c */ /* 0x000fe20000001888 */
[----:B------:R-:W-:Y:S01]  /*12be0*/  IMAD.MOV.U32 R130, RZ, RZ, R133 ;  /* 0x000000ffff827224 */ /* 0x000fe200078e0085 */
[----:B------:R-:W-:Y:S01]  /*12bf0*/  MOV R133, R104 ;  /* 0x0000006800857202 */ /* 0x000fe20000000f00 */
[----:B------:R-:W-:Y:S01]  /*12c00*/  IMAD.MOV.U32 R128, RZ, RZ, R17 ;  /* 0x000000ffff807224 */ /* 0x000fe200078e0011 */
[----:B------:R-:W-:Y:S01]  /*12c10*/  PRMT R4, R5, 0x5410, R4 ;  /* 0x0000541005047816 */ /* 0x000fe20000000004 */
[----:B------:R-:W-:Y:S01]  /*12c20*/  IMAD.MOV.U32 R132, RZ, RZ, R23 ;  /* 0x000000ffff847224 */ /* 0x000fe200078e0017 */
[----:B------:R1:W5:Y:S01]  /*12c30*/  LDL.LU R56, [R1+0x1d4] ;  /* 0x0001d40001387983 */ /* 0x0003620000300800 */
[----:B------:R-:W-:Y:S02]  /*12c40*/  IMAD.MOV.U32 R17, RZ, RZ, R22 ;  /* 0x000000ffff117224 */ /* 0x000fe400078e0016 */
[----:B------:R-:W-:-:S02]  /*12c50*/  IMAD.MOV.U32 R23, RZ, RZ, R20 ;  /* 0x000000ffff177224 */ /* 0x000fc400078e0014 */
[----:B------:R-:W-:Y:S01]  /*12c60*/  IMAD.MOV.U32 R104, RZ, RZ, R21 ;  /* 0x000000ffff687224 */ /* 0x000fe200078e0015 */
[----:B------:R-:W-:Y:S01]  /*12c70*/  HSET2.LE.AND R3, R6, R0, PT ;  /* 0x0000000006037233 */ /* 0x000fe20003803000 */
[----:B------:R-:W-:Y:S02]  /*12c80*/  IMAD.MOV.U32 R22, RZ, RZ, R107 ;  /* 0x000000ffff167224 */ /* 0x000fe400078e006b */
[----:B------:R-:W-:Y:S02]  /*12c90*/  IMAD.MOV.U32 R20, RZ, RZ, R101 ;  /* 0x000000ffff147224 */ /* 0x000fe400078e0065 */
[----:B------:R-:W-:Y:S01]  /*12ca0*/  IMAD.MOV.U32 R21, RZ, RZ, R102 ;  /* 0x000000ffff157224 */ /* 0x000fe200078e0066 */
[----:B------:R-:W-:Y:S01]  /*12cb0*/  LOP3.LUT R6, R2, R16, RZ, 0xc0, !PT ;  /* 0x0000001002067212 */ /* 0x000fe200078ec0ff */
[----:B------:R-:W-:Y:S02]  /*12cc0*/  IMAD.MOV.U32 R111, RZ, RZ, R48 ;  /* 0x000000ffff6f7224 */ /* 0x000fe400078e0030 */
[----:B------:R-:W-:Y:S01]  /*12cd0*/  IMAD.MOV.U32 R16, RZ, RZ, R135 ;  /* 0x000000ffff107224 */ /* 0x000fe200078e0087 */
[----:B------:R-:W-:Y:S01]  /*12ce0*/  HMMA.16816.F32 R48, R12, R30, R140 ;  /* 0x0000001e0c30723c */ /* 0x000fe2000000188c */
[----:B------:R-:W-:-:S02]  /*12cf0*/  IMAD.MOV.U32 R118, RZ, RZ, R23 ;  /* 0x000000ffff767224 */ /* 0x000fc400078e0017 */
[----:B------:R-:W-:Y:S01]  /*12d00*/  IMAD.MOV.U32 R131, RZ, RZ, R134 ;  /* 0x000000ffff837224 */ /* 0x000fe200078e0086 */
[----:B------:R-:W-:Y:S01]  /*12d10*/  PRMT R5, R7, 0x5410, R8 ;  /* 0x0000541007057816 */ /* 0x000fe20000000008 */
[----:B------:R-:W-:Y:S01]  /*12d20*/  IMAD.MOV.U32 R209, RZ, RZ, R20 ;  /* 0x000000ffffd17224 */ /* 0x000fe200078e0014 */
[----:B------:R-:W-:Y:S01]  /*12d30*/  HMMA.16816.F32 R60, R12, R10, R120 ;  /* 0x0000000a0c3c723c */ /* 0x000fe20000001878 */
[----:B------:R-:W-:Y:S01]  /*12d40*/  IMAD.MOV.U32 R142, RZ, RZ, R22 ;  /* 0x000000ffff8e7224 */ /* 0x000fe200078e0016 */
[----:B------:R-:W-:Y:S01]  /*12d50*/  LDSM.16.MT88.4 R28, [R190+0xb800] ;  /* 0x00b80000be1c783b */ /* 0x000fe20000004200 */
[----:B------:R-:W-:Y:S02]  /*12d60*/  IMAD.MOV.U32 R217, RZ, RZ, R21 ;  /* 0x000000ffffd97224 */ /* 0x000fe400078e0015 */
[----:B------:R-:W-:Y:S01]  /*12d70*/  IMAD.MOV.U32 R134, RZ, RZ, R105 ;  /* 0x000000ffff867224 */ /* 0x000fe200078e0069 */
[----:B------:R-:W-:Y:S01]  /*12d80*/  LDSM.16.MT88.4 R20, [R188+0xb800] ;  /* 0x00b80000bc14783b */ /* 0x000fe20000004200 */
[----:B------:R-:W-:-:S02]  /*12d90*/  IMAD.MOV.U32 R135, RZ, RZ, R106 ;  /* 0x000000ffff877224 */ /* 0x000fc400078e006a */
[----:B------:R-:W-:Y:S01]  /*12da0*/  IMAD.MOV.U32 R105, RZ, RZ, R26 ;  /* 0x000000ffff697224 */ /* 0x000fe200078e001a */
[----:B------:R-:W2:Y:S01]  /*12db0*/  LDSM.16.MT88.4 R12, [R188+0xa800] ;  /* 0x00a80000bc0c783b */ /* 0x000ea20000004200 */
[----:B------:R-:W-:Y:S02]  /*12dc0*/  IMAD.MOV.U32 R106, RZ, RZ, R27 ;  /* 0x000000ffff6a7224 */ /* 0x000fe400078e001b */
[----:B------:R-:W-:Y:S01]  /*12dd0*/  IMAD.MOV.U32 R101, RZ, RZ, R24 ;  /* 0x000000ffff657224 */ /* 0x000fe200078e0018 */
[----:B------:R-:W-:Y:S01]  /*12de0*/  LDSM.16.MT88.4 R8, [R190+0xa800] ;  /* 0x00a80000be08783b */ /* 0x000fe20000004200 */
[----:B------:R-:W-:Y:S02]  /*12df0*/  IMAD.MOV.U32 R102, RZ, RZ, R25 ;  /* 0x000000ffff667224 */ /* 0x000fe400078e0019 */
[----:B------:R-:W-:Y:S01]  /*12e00*/  IMAD.MOV.U32 R122, RZ, RZ, R16 ;  /* 0x000000ffff7a7224 */ /* 0x000fe200078e0010 */
[----:B------:R-:W3:Y:S01]  /*12e10*/  LDSM.16.MT88.4 R24, [R188+0x9800] ;  /* 0x00980000bc18783b */ /* 0x000ee20000004200 */
[----:B------:R-:W-:-:S03]  /*12e20*/  IMAD.MOV.U32 R120, RZ, RZ, R17 ;  /* 0x000000ffff787224 */ /* 0x000fc600078e0011 */
[----:B------:R-:W4:Y:S01]  /*12e30*/  LDSM.16.MT88.4 R16, [R190+0x9800] ;  /* 0x00980000be10783b */ /* 0x000f220000004200 */
[--C-:B------:R-:W-:Y:S02]  /*12e40*/  HSET2.LE.AND R4, R4, R0.reuse, PT ;  /* 0x0000000004047233 */ /* 0x100fe40003803000 */
[----:B------:R-:W-:Y:S01]  /*12e50*/  HSET2.LE.AND R5, R5, R0, PT ;  /* 0x0000000005057233 */ /* 0x000fe20003803000 */
[----:B------:R-:W-:Y:S01]  /*12e60*/  IMAD.MOV.U32 R107, RZ, RZ, R100 ;  /* 0x000000ffff6b7224 */ /* 0x000fe200078e0064 */
[----:B------:R-:W-:Y:S01]  /*12e70*/  LOP3.LUT R7, R3, R195, RZ, 0xc0, !PT ;  /* 0x000000c303077212 */ /* 0x000fe200078ec0ff */
[----:B------:R-:W-:Y:S01]  /*12e80*/  IMAD.MOV.U32 R100, RZ, RZ, R103 ;  /* 0x000000ffff647224 */ /* 0x000fe200078e0067 */
[----:B------:R-:W-:Y:S02]  /*12e90*/  LOP3.LUT R4, R4, R193, RZ, 0xc0, !PT ;  /* 0x000000c104047212 */ /* 0x000fe400078ec0ff */
[----:B------:R-:W-:Y:S01]  /*12ea0*/  LOP3.LUT R5, R5, R128, RZ, 0xc0, !PT ;  /* 0x0000008005057212 */ /* 0x000fe200078ec0ff */
[----:B------:R-:W-:Y:S01]  /*12eb0*/  IMAD.MOV.U32 R103, RZ, RZ, R112 ;  /* 0x000000ffff677224 */ /* 0x000fe200078e0070 */
[----:B------:R-:W-:Y:S01]  /*12ec0*/  MOV R112, R113 ;  /* 0x0000007100707202 */ /* 0x000fe20000000f00 */
[----:B------:R-:W-:Y:S01]  /*12ed0*/  IMAD.MOV.U32 R113, RZ, RZ, R114 ;  /* 0x000000ffff717224 */ /* 0x000fe200078e0072 */
[----:B------:R1:W5:Y:S01]  /*12ee0*/  LDL.LU R195, [R1+0x1d0] ;  /* 0x0001d00001c37983 */ /* 0x0003620000300800 */
[----:B------:R-:W-:-:S02]  /*12ef0*/  IMAD.MOV.U32 R119, RZ, RZ, R104 ;  /* 0x000000ffff777224 */ /* 0x000fc400078e0068 */
        /* <DEDUP_REMOVED lines=9> */
[----:B------:R-:W-:Y:S01]  /*12f90*/  IMAD.MOV.U32 R143, RZ, RZ, R135 ;  /* 0x000000ffff8f7224 */ /* 0x000fe200078e0087 */
[C---:B--2---:R-:W-:Y:S01]  /*12fa0*/  HMMA.16816.F32 R88, R4.reuse, R12, R88 ;  /* 0x0000000c0458723c */ /* 0x044fe20000001858 */
[----:B------:R-:W-:Y:S01]  /*12fb0*/  IMAD.MOV.U32 R131, RZ, RZ, R101 ;  /* 0x000000ffff837224 */ /* 0x000fe200078e0065 */
[----:B------:R1:W5:Y:S01]  /*12fc0*/  LDL.LU R193, [R1+0x1cc] ;  /* 0x0001cc0001c17983 */ /* 0x0003620000300800 */
[----:B------:R-:W-:Y:S02]  /*12fd0*/  IMAD.MOV.U32 R132, RZ, RZ, R102 ;  /* 0x000000ffff847224 */ /* 0x000fe400078e0066 */
[----:B------:R-:W-:Y:S01]  /*12fe0*/  IMAD.MOV.U32 R133, RZ, RZ, R103 ;  /* 0x000000ffff857224 */ /* 0x000fe200078e0067 */
[----:B---3--:R-:W-:Y:S01]  /*12ff0*/  HMMA.16816.F32 R168, R4, R24, R168 ;  /* 0x0000001804a8723c */ /* 0x008fe200000018a8 */
[----:B------:R-:W-:Y:S01]  /*13000*/  IMAD.MOV.U32 R134, RZ, RZ, R112 ;  /* 0x000000ffff867224 */ /* 0x000fe200078e0070 */
[----:B------:R1:W5:Y:S01]  /*13010*/  LDL.LU R192, [R1+0x1c8] ;  /* 0x0001c80001c07983 */ /* 0x0003620000300800 */
[----:B------:R-:W-:-:S03]  /*13020*/  IMAD.MOV.U32 R129, RZ, RZ, R106 ;  /* 0x000000ffff817224 */ /* 0x000fc600078e006a */
[C---:B------:R-:W-:Y:S01]  /*13030*/  HMMA.16816.F32 R100, R4.reuse, R20, R148 ;  /* 0x000000140464723c */ /* 0x040fe20000001894 */
[----:B------:R-:W-:Y:S02]  /*13040*/  IMAD.MOV.U32 R141, RZ, RZ, R107 ;  /* 0x000000ffff8d7224 */ /* 0x000fe400078e006b */
[----:B------:R-:W-:Y:S02]  /*13050*/  IMAD.MOV.U32 R135, RZ, RZ, R113 ;  /* 0x000000ffff877224 */ /* 0x000fe400078e0071 */
[----:B------:R-:W-:Y:S02]  /*13060*/  IMAD.MOV.U32 R140, RZ, RZ, R114 ;  /* 0x000000ffff8c7224 */ /* 0x000fe400078e0072 */
[----:B------:R-:W-:Y:S01]  /*13070*/  MOV R148, R118 ;  /* 0x0000007600947202 */ /* 0x000fe20000000f00 */
[----:B------:R-:W-:Y:S01]  /*13080*/  IMAD.MOV.U32 R149, RZ, RZ, R119 ;  /* 0x000000ffff957224 */ /* 0x000fe200078e0077 */
[----:B------:R-:W-:Y:S01]  /*13090*/  HMMA.16816.F32 R164, R4, R26, R164 ;  /* 0x0000001a04a4723c */ /* 0x000fe200000018a4 */
[----:B------:R-:W-:-:S05]  /*130a0*/  IMAD.MOV.U32 R2, RZ, RZ, R115 ;  /* 0x000000ffff027224 */ /* 0x000fca00078e0073 */
[----:B------:R-:W-:Y:S01]  /*130b0*/  HMMA.16816.F32 R116, R4, R28, R96 ;  /* 0x0000001c0474723c */ /* 0x000fe20000001860 */
[----:B------:R-:W-:Y:S02]  /*130c0*/  IMAD.MOV.U32 R150, RZ, RZ, R128 ;  /* 0x000000ffff967224 */ /* 0x000fe400078e0080 */
[----:B------:R-:W-:-:S03]  /*130d0*/  IMAD.MOV.U32 R151, RZ, RZ, R129 ;  /* 0x000000ffff977224 */ /* 0x000fc600078e0081 */
[C---:B----4-:R-:W-:Y:S01]  /*130e0*/  HMMA.16816.F32 R160, R4.reuse, R16, R160 ;  /* 0x0000001004a0723c */ /* 0x050fe200000018a0 */
[----:B------:R-:W-:Y:S02]  /*130f0*/  IMAD.MOV.U32 R3, RZ, RZ, R191 ;  /* 0x000000ffff037224 */ /* 0x000fe400078e00bf */
[----:B------:R1:W5:Y:S03]  /*13100*/  LDL.LU R191, [R1+0x1c4] ;  /* 0x0001c40001bf7983 */ /* 0x0003660000300800 */
        /* <DEDUP_REMOVED lines=8> */
[----:B------:R-:W-:Y:S02]  /*13190*/  IMAD.MOV.U32 R92, RZ, RZ, R132 ;  /* 0x000000ffff5c7224 */ /* 0x000fe400078e0084 */
[----:B------:R-:W-:Y:S02]  /*131a0*/  IMAD.MOV.U32 R93, RZ, RZ, R133 ;  /* 0x000000ffff5d7224 */ /* 0x000fe400078e0085 */
[----:B------:R-:W-:Y:S01]  /*131b0*/  IMAD.MOV.U32 R94, RZ, RZ, R134 ;  /* 0x000000ffff5e7224 */ /* 0x000fe200078e0086 */
[----:B------:R-:W-:Y:S01]  /*131c0*/  HMMA.16816.F32 R128, R32, R18, R84 ;  /* 0x000000122080723c */ /* 0x000fe20000001854 */
[----:B------:R-:W-:-:S06]  /*131d0*/  IMAD.MOV.U32 R95, RZ, RZ, R135 ;  /* 0x000000ffff5f7224 */ /* 0x000fcc00078e0087 */
        /* <DEDUP_REMOVED lines=9> */
[----:B------:R-:W-:Y:S02]  /*13270*/  IMAD.MOV.U32 R150, RZ, RZ, R2 ;  /* 0x000000ffff967224 */ /* 0x000fe400078e0002 */
[----:B------:R-:W-:Y:S02]  /*13280*/  IMAD.MOV.U32 R3, RZ, RZ, R141 ;  /* 0x000000ffff037224 */ /* 0x000fe400078e008d */
[----:B------:R-:W-:Y:S01]  /*13290*/  IMAD.MOV.U32 R2, RZ, RZ, R142 ;  /* 0x000000ffff027224 */ /* 0x000fe200078e008e */
[----:B------:R-:W-:Y:S07]  /*132a0*/  HMMA.16816.F32 R152, R32, R24, R224 ;  /* 0x000000182098723c */ /* 0x000fee00000018e0 */
[----:B------:R-:W-:-:S02]  /*132b0*/  IMAD.MOV.U32 R227, RZ, RZ, R3 ;  /* 0x000000ffffe37224 */ /* 0x000fc400078e0003 */
[----:B------:R-:W-:Y:S02]  /*132c0*/  IMAD.MOV.U32 R226, RZ, RZ, R2 ;  /* 0x000000ffffe27224 */ /* 0x000fe400078e0002 */
[----:B------:R-:W-:-:S03]  /*132d0*/  IMAD.WIDE.U32 R2, R40, -0x2daee0ad, RZ ;  /* 0xd2511f5328027825 */ /* 0x000fc600078e00ff */
[C---:B------:R-:W-:Y:S01]  /*132e0*/  LOP3.LUT R4, R2.reuse, 0xffff, RZ, 0xc0, !PT ;  /* 0x0000ffff02047812 */ /* 0x040fe200078ec0ff */
[----:B------:R-:W-:Y:S01]  /*132f0*/  IMAD.MOV.U32 R85, RZ, RZ, R148 ;  /* 0x000000ffff557224 */ /* 0x000fe200078e0094 */
[----:B------:R-:W-:Y:S01]  /*13300*/  LOP3.LUT R5, R2, 0xff, RZ, 0xc0, !PT ;  /* 0x000000ff02057812 */ /* 0x000fe200078ec0ff */
[----:B------:R-:W-:Y:S01]  /*13310*/  IMAD.MOV.U32 R148, RZ, RZ, R151 ;  /* 0x000000ffff947224 */ /* 0x000fe200078e0097 */
[----:B------:R-:W-:Y:S01]  /*13320*/  SHF.R.U32.HI R4, RZ, 0x8, R4 ;  /* 0x00000008ff047819 */ /* 0x000fe20000011604 */
[----:B------:R-:W-:Y:S01]  /*13330*/  IMAD.MOV.U32 R151, RZ, RZ, R140 ;  /* 0x000000ffff977224 */ /* 0x000fe200078e008c */
[----:B------:R-:W-:Y:S01]  /*13340*/  LOP3.LUT R3, R3, UR33, R42, 0x96, !PT ;  /* 0x0000002103037c12 */ /* 0x000fe2000f8e962a */
[----:B------:R-:W-:Y:S01]  /*13350*/  HMMA.16816.F32 R176, R32, R16, R180 ;  /* 0x0000001020b0723c */ /* 0x000fe200000018b4 */
[----:B------:R-:W-:Y:S01]  /*13360*/  IMAD.MOV.U32 R140, RZ, RZ, R143 ;  /* 0x000000ffff8c7224 */ /* 0x000fe200078e008f */
[----:B------:R-:W-:Y:S01]  /*13370*/  MOV R143, R138 ;  /* 0x0000008a008f7202 */ /* 0x000fe20000000f00 */
[----:B------:R-:W-:-:S02]  /*13380*/  IMAD.MOV.U32 R141, RZ, RZ, R136 ;  /* 0x000000ffff8d7224 */ /* 0x000fc400078e0088 */
[----:B------:R-:W-:Y:S01]  /*13390*/  IMAD.MOV.U32 R142, RZ, RZ, R137 ;  /* 0x000000ffff8e7224 */ /* 0x000fe200078e0089 */
[----:B------:R-:W-:Y:S01]  /*133a0*/  HMMA.16816.F32 R16, R32, R10, R68 ;  /* 0x0000000a2010723c */ /* 0x000fe20000001844 */
[----:B------:R-:W-:-:S05]  /*133b0*/  IMAD.MOV.U32 R84, RZ, RZ, R139 ;  /* 0x000000ffff547224 */ /* 0x000fca00078e008b */
[C---:B------:R-:W-:Y:S01]  /*133c0*/  HMMA.16816.F32 R136, R32.reuse, R12, R80 ;  /* 0x0000000c2088723c */ /* 0x040fe20000001850 */
[----:B------:R-:W-:Y:S01]  /*133d0*/  PRMT R10, R5, 0x5410, R4 ;  /* 0x00005410050a7816 */ /* 0x000fe20000000004 */
[----:B------:R-:W-:Y:S01]  /*133e0*/  IMAD.MOV.U32 R68, RZ, RZ, R149 ;  /* 0x000000ffff447224 */ /* 0x000fe200078e0095 */
[----:B------:R-:W-:Y:S01]  /*133f0*/  SHF.R.U32.HI R4, RZ, 0x10, R3 ;  /* 0x00000010ff047819 */ /* 0x000fe20000011603 */
[----:B------:R-:W-:Y:S02]  /*13400*/  IMAD.MOV.U32 R70, RZ, RZ, R95 ;  /* 0x000000ffff467224 */ /* 0x000fe400078e005f */
[----:B------:R-:W-:Y:S01]  /*13410*/  HMMA.16816.F32 R80, R32, R8, R72 ;  /* 0x000000082050723c */ /* 0x000fe20000001848 */
[----:B------:R-:W-:Y:S02]  /*13420*/  IMAD.MOV.U32 R69, RZ, RZ, R148 ;  /* 0x000000ffff457224 */ /* 0x000fe400078e0094 */
[----:B------:R-:W-:-:S04]  /*13430*/  IMAD.MOV.U32 R71, RZ, RZ, R94 ;  /* 0x000000ffff477224 */ /* 0x000fc800078e005e */
[----:B------:R-:W-:Y:S01]  /*13440*/  IMAD.MOV.U32 R75, RZ, RZ, R6 ;  /* 0x000000ffff4b7224 */ /* 0x000fe200078e0006 */
[--C-:B------:R-:W-:Y:S01]  /*13450*/  SHF.R.U32.HI R6, RZ, 0x10, R2.reuse ;  /* 0x00000010ff067819 */ /* 0x100fe20000011602 */
[----:B------:R-:W-:Y:S01]  /*13460*/  IMAD.MOV.U32 R74, RZ, RZ, R7 ;  /* 0x000000ffff4a7224 */ /* 0x000fe200078e0007 */
[----:B------:R-:W-:Y:S01]  /*13470*/  SHF.R.U32.HI R9, RZ, 0x18, R2 ;  /* 0x00000018ff097819 */ /* 0x000fe20000011602 */
[----:B------:R-:W-:Y:S01]  /*13480*/  HMMA.16816.F32 R64, R32, R20, R64 ;  /* 0x000000142040723c */ /* 0x000fe20000001840 */
[C---:B------:R-:W-:Y:S02]  /*13490*/  LOP3.LUT R2, R3.reuse, 0xffff, RZ, 0xc0, !PT ;  /* 0x0000ffff03027812 */ /* 0x040fe400078ec0ff */
[----:B------:R-:W-:Y:S02]  /*134a0*/  LOP3.LUT R8, R3, 0xff, RZ, 0xc0, !PT ;  /* 0x000000ff03087812 */ /* 0x000fe400078ec0ff */
[----:B------:R-:W-:Y:S01]  /*134b0*/  SHF.R.U32.HI R7, RZ, 0x18, R3 ;  /* 0x00000018ff077819 */ /* 0x000fe20000011603 */
[----:B------:R-:W-:Y:S01]  /*134c0*/  IMAD.MOV.U32 R72, RZ, RZ, R93 ;  /* 0x000000ffff487224 */ /* 0x000fe200078e005d */
[----:B------:R-:W-:Y:S01]  /*134d0*/  LOP3.LUT R3, R4, 0xff, RZ, 0xc0, !PT ;  /* 0x000000ff04037812 */ /* 0x000fe200078ec0ff */
[----:B------:R-:W-:-:S02]  /*134e0*/  IMAD.MOV.U32 R21, RZ, RZ, R68 ;  /* 0x000000ffff157224 */ /* 0x000fc400078e0044 */
[----:B------:R-:W-:Y:S02]  /*134f0*/  IMAD.MOV.U32 R73, RZ, RZ, R92 ;  /* 0x000000ffff497224 */ /* 0x000fe400078e005c */
[----:B------:R-:W-:Y:S01]  /*13500*/  IMAD.MOV.U32 R68, RZ, RZ, R69 ;  /* 0x000000ffff447224 */ /* 0x000fe200078e0045 */
[----:B------:R-:W-:Y:S01]  /*13510*/  MOV R69, R70 ;  /* 0x0000004600457202 */ /* 0x000fe20000000f00 */
[----:B------:R-:W-:Y:S01]  /*13520*/  IMAD.MOV.U32 R70, RZ, RZ, R71 ;  /* 0x000000ffff467224 */ /* 0x000fe200078e0047 */
[----:B------:R-:W-:Y:S01]  /*13530*/  PRMT R4, R3, 0x5410, R7 ;  /* 0x0000541003047816 */ /* 0x000fe20000000007 */
[----:B------:R-:W-:Y:S01]  /*13540*/  IMAD.MOV.U32 R71, RZ, RZ, R72 ;  /* 0x000000ffff477224 */ /* 0x000fe200078e0048 */
[C---:B------:R-:W-:Y:S01]  /*13550*/  HMMA.16816.F32 R132, R32.reuse, R26, R212 ;  /* 0x0000001a2084723c */ /* 0x040fe200000018d4 */
[----:B------:R-:W-:Y:S01]  /*13560*/  IMAD.MOV.U32 R72, RZ, RZ, R73 ;  /* 0x000000ffff487224 */ /* 0x000fe200078e0049 */
[----:B------:R-:W-:Y:S01]  /*13570*/  MOV R225, R140 ;  /* 0x0000008c00e17202 */ /* 0x000fe20000000f00 */
[----:B------:R-:W-:Y:S01]  /*13580*/  IMAD.MOV.U32 R73, RZ, RZ, R74 ;  /* 0x000000ffff497224 */ /* 0x000fe200078e004a */
[----:B------:R-:W-:Y:S01]  /*13590*/  HSET2.LE.AND R4, R4, R0, PT ;  /* 0x0000000004047233 */ /* 0x000fe20003803000 */
[----:B------:R-:W-:Y:S01]  /*135a0*/  IMAD.MOV.U32 R74, RZ, RZ, R75 ;  /* 0x000000ffff4a7224 */ /* 0x000fe200078e004b */
[----:B------:R-:W-:Y:S01]  /*135b0*/  HMMA.16816.F32 R60, R32, R22, R60 ;  /* 0x00000016203c723c */ /* 0x000fe2000000183c */
[----:B------:R-:W-:Y:S01]  /*135c0*/  IMAD.MOV.U32 R75, RZ, RZ, R84 ;  /* 0x000000ffff4b7224 */ /* 0x000fe200078e0054 */
[----:B------:R-:W-:Y:S01]  /*135d0*/  LDSM.16.MT88.4 R92, [R190+0xac00] ;  /* 0x00ac0000be5c783b */ /* 0x000fe20000004200 */
[----:B------:R-:W-:-:S02]  /*135e0*/  IMAD.MOV.U32 R84, RZ, RZ, R85 ;  /* 0x000000ffff547224 */ /* 0x000fc400078e0055 */
[----:B------:R-:W-:Y:S02]  /*135f0*/  IMAD.MOV.U32 R85, RZ, RZ, R86 ;  /* 0x000000ffff557224 */ /* 0x000fe400078e0056 */
[----:B------:R-:W-:Y:S02]  /*13600*/  IMAD.MOV.U32 R86, RZ, RZ, R87 ;  /* 0x000000ffff567224 */ /* 0x000fe400078e0057 */
[----:B------:R-:W-:Y:S01]  /*13610*/  IMAD.MOV.U32 R87, RZ, RZ, R121 ;  /* 0x000000ffff577224 */ /* 0x000fe200078e0079 */
[----:B------:R-:W-:Y:S02]  /*13620*/  LOP3.LUT R121, R4, R189, RZ, 0xc0, !PT ;  /* 0x000000bd04797212 */ /* 0x000fe400078ec0ff */
[----:B------:R1:W5:Y:S01]  /*13630*/  LDL.LU R189, [R1+0x1c0] ;  /* 0x0001c00001bd7983 */ /* 0x0003620000300800 */
[----:B------:R-:W-:Y:S01]  /*13640*/  HMMA.16816.F32 R24, R32, R14, R76 ;  /* 0x0000000e2018723c */ /* 0x000fe2000000184c */
[----:B------:R-:W-:Y:S02]  /*13650*/  IMAD.MOV.U32 R213, RZ, RZ, R120 ;  /* 0x000000ffffd57224 */ /* 0x000fe400078e0078 */
[----:B------:R-:W-:Y:S01]  /*13660*/  IMAD.MOV.U32 R212, RZ, RZ, R122 ;  /* 0x000000ffffd47224 */ /* 0x000fe200078e007a */
[----:B------:R-:W2:Y:S01]  /*13670*/  LDSM.16.MT88.4 R76, [R188+0xac00] ;  /* 0x00ac0000bc4c783b */ /* 0x000ea20000004200 */
[----:B------:R-:W-:-:S02]  /*13680*/  IMAD.MOV.U32 R11, RZ, RZ, R150 ;  /* 0x000000ffff0b7224 */ /* 0x000fc400078e0096 */
[----:B------:R-:W-:Y:S01]  /*13690*/  IMAD.MOV.U32 R180, RZ, RZ, R151 ;  /* 0x000000ffffb47224 */ /* 0x000fe200078e0097 */
[----:B------:R-:W-:Y:S01]  /*136a0*/  LDSM.16.MT88.4 R12, [R190+0xbc00] ;  /* 0x00bc0000be0c783b */ /* 0x000fe20000004200 */
[----:B------:R-:W-:Y:S02]  /*136b0*/  IMAD.MOV.U32 R224, RZ, RZ, R141 ;  /* 0x000000ffffe07224 */ /* 0x000fe400078e008d */
[----:B------:R-:W-:Y:S01]  /*136c0*/  IMAD.MOV.U32 R215, RZ, RZ, R142 ;  /* 0x000000ffffd77224 */ /* 0x000fe200078e008e */
[----:B------:R-:W3:Y:S01]  /*136d0*/  LDSM.16.MT88.4 R148, [R188+0x9c00] ;  /* 0x009c0000bc94783b */ /* 0x000ee20000004200 */
[----:B------:R-:W-:Y:S02]  /*136e0*/  IMAD.MOV.U32 R214, RZ, RZ, R143 ;  /* 0x000000ffffd67224 */ /* 0x000fe400078e008f */
[----:B------:R-:W-:Y:S01]  /*136f0*/  IMAD.MOV.U32 R182, RZ, RZ, R108 ;  /* 0x000000ffffb67224 */ /* 0x000fe200078e006c */
[----:B------:R-:W4:Y:S01]  /*13700*/  LDSM.16.MT88.4 R140, [R190+0x9c00] ;  /* 0x009c0000be8c783b */ /* 0x000f220000004200 */
[----:B------:R-:W-:-:S02]  /*13710*/  IMAD.MOV.U32 R181, RZ, RZ, R109 ;  /* 0x000000ffffb57224 */ /* 0x000fc400078e006d */
[----:B------:R-:W-:Y:S02]  /*13720*/  IMAD.MOV.U32 R122, RZ, RZ, R110 ;  /* 0x000000ffff7a7224 */ /* 0x000fe400078e006e */
[----:B------:R-:W-:Y:S02]  /*13730*/  IMAD.MOV.U32 R120, RZ, RZ, R111 ;  /* 0x000000ffff787224 */ /* 0x000fe400078e006f */
[----:B------:R-:W-:Y:S01]  /*13740*/  IMAD.MOV.U32 R40, RZ, RZ, R69 ;  /* 0x000000ffff287224 */ /* 0x000fe200078e0045 */
[----:B------:R-:W1:Y:S01]  /*13750*/  LDSM.16.MT88.4 R108, [R188+0xbc00] ;  /* 0x00bc0000bc6c783b */ /* 0x000e620000004200 */
[----:B------:R-:W-:-:S03]  /*13760*/  IMAD.MOV.U32 R23, RZ, RZ, R70 ;  /* 0x000000ffff177224 */ /* 0x000fc600078e0046 */
[----:B------:R2:W-:Y:S04]  /*13770*/  STG.E.U16 desc[UR22][R46.64+-0x6e], R234 ;  /* 0xffff92ea2e007986 */ /* 0x0005e8000c101516 */
[----:B------:R-:W-:Y:S04]  /*13780*/  STG.E.U16 desc[UR22][R44.64+-0x70], R223 ;  /* 0xffff90df2c007986 */ /* 0x000fe8000c101516 */
[----:B------:R-:W-:Y:S04]  /*13790*/  STG.E.U16 desc[UR22][R44.64+-0x6e], R221 ;  /* 0xffff92dd2c007986 */ /* 0x000fe8000c101516 */
[----:B------:R-:W-:Y:S04]  /*137a0*/  STG.E.U16 desc[UR22][R38.64+-0x70], R222 ;  /* 0xffff90de26007986 */ /* 0x000fe8000c101516 */
[----:B------:R-:W-:Y:S04]  /*137b0*/  STG.E.U16 desc[UR22][R38.64+-0x6e], R220 ;  /* 0xffff92dc26007986 */ /* 0x000fe8000c101516 */
[----:B------:R-:W-:Y:S04]  /*137c0*/  STG.E.U16 desc[UR22][R36.64+-0x60], R23 ;  /* 0xffffa01724007986 */ /* 0x000fe8000c101516 */
[----:B------:R-:W-:Y:S04]  /*137d0*/  STG.E.U16 desc[UR22][R36.64+-0x5e], R40 ;  /* 0xffffa22824007986 */ /* 0x000fe8000c101516 */
[----:B------:R-:W-:Y:S04]  /*137e0*/  STG.E.U16 desc[UR22][R46.64+-0x60], R252 ;  /* 0xffffa0fc2e007986 */ /* 0x000fe8000c101516 */
[----:B------:R-:W-:Y:S01]  /*137f0*/  STG.E.U16 desc[UR22][R46.64+-0x5e], R251 ;  /* 0xffffa2fb2e007986 */ /* 0x000fe2000c101516 */
[----:B------:R-:W-:-:S03]  /*13800*/  SHF.R.U32.HI R5, RZ, 0x8, R2 ;  /* 0x00000008ff057819 */ /* 0x000fc60000011602 */
[----:B------:R-:W-:Y:S04]  /*13810*/  STG.E.U16 desc[UR22][R44.64+-0x60], R219 ;  /* 0xffffa0db2c007986 */ /* 0x000fe8000c101516 */
[----:B------:R-:W-:Y:S01]  /*13820*/  STG.E.U16 desc[UR22][R44.64+-0x5e], R218 ;  /* 0xffffa2da2c007986 */ /* 0x000fe2000c101516 */
[----:B------:R-:W-:-:S03]  /*13830*/  LOP3.LUT R6, R6, 0xff, RZ, 0xc0, !PT ;  /* 0x000000ff06067812 */ /* 0x000fc600078ec0ff */
[----:B------:R-:W-:Y:S04]  /*13840*/  STG.E.U16 desc[UR22][R38.64+-0x60], R216 ;  /* 0xffffa0d826007986 */ /* 0x000fe8000c101516 */
[----:B------:R-:W-:Y:S04]  /*13850*/  STG.E.U16 desc[UR22][R38.64+-0x5e], R211 ;  /* 0xffffa2d326007986 */ /* 0x000fe8000c101516 */
[----:B------:R-:W-:Y:S04]  /*13860*/  STG.E.U16 desc[UR22][R36.64+-0x50], R250 ;  /* 0xffffb0fa24007986 */ /* 0x000fe8000c101516 */
[----:B------:R-:W-:Y:S04]  /*13870*/  STG.E.U16 desc[UR22][R36.64+-0x4e], R249 ;  /* 0xffffb2f924007986 */ /* 0x000fe8000c101516 */
[----:B------:R-:W-:Y:S04]  /*13880*/  STG.E.U16 desc[UR22][R46.64+-0x50], R248 ;  /* 0xffffb0f82e007986 */ /* 0x000fe8000c101516 */
[----:B------:R-:W-:Y:S01]  /*13890*/  STG.E.U16 desc[UR22][R46.64+-0x4e], R247 ;  /* 0xffffb2f72e007986 */ /* 0x000fe2000c101516 */
[----:B------:R-:W-:-:S03]  /*138a0*/  PRMT R5, R8, 0x5410, R5 ;  /* 0x0000541008057816 */ /* 0x000fc60000000005 */
[----:B------:R-:W-:Y:S04]  /*138b0*/  STG.E.U16 desc[UR22][R44.64+-0x50], R208 ;  /* 0xffffb0d02c007986 */ /* 0x000fe8000c101516 */
[----:B------:R-:W-:Y:S01]  /*138c0*/  STG.E.U16 desc[UR22][R44.64+-0x4e], R207 ;  /* 0xffffb2cf2c007986 */ /* 0x000fe2000c101516 */
[----:B------:R-:W-:-:S03]  /*138d0*/  PRMT R2, R6, 0x5410, R9 ;  /* 0x0000541006027816 */ /* 0x000fc60000000009 */
        /* <DEDUP_REMOVED lines=8> */
[----:B------:R-:W-:-:S03]  /*13960*/  HSET2.LE.AND R3, R5, R0, PT ;  /* 0x0000000005037233 */ /* 0x000fc60003803000 */
[----:B------:R-:W-:Y:S04]  /*13970*/  STG.E.U16 desc[UR22][R38.64+-0x40], R187 ;  /* 0xffffc0bb26007986 */ /* 0x000fe8000c101516 */
[----:B------:R-:W-:Y:S01]  /*13980*/  STG.E.U16 desc[UR22][R38.64+-0x3e], R186 ;  /* 0xffffc2ba26007986 */ /* 0x000fe2000c101516 */
[----:B------:R-:W-:Y:S03]  /*13990*/  HMMA.16816.F32 R52, R32, R28, R52 ;  /* 0x0000001c2034723c */ /* 0x000fe60000001834 */
[----:B------:R-:W-:Y:S01]  /*139a0*/  STG.E.U16 desc[UR22][R36.64+-0x30], R242 ;  /* 0xffffd0f224007986 */ /* 0x000fe2000c101516 */
[----:B------:R-:W-:-:S03]  /*139b0*/  HSET2.LE.AND R2, R2, R0, PT ;  /* 0x0000000002027233 */ /* 0x000fc60003803000 */
[----:B------:R-:W-:Y:S01]  /*139c0*/  STG.E.U16 desc[UR22][R36.64+-0x2e], R241 ;  /* 0xffffd2f124007986 */ /* 0x000fe2000c101516 */
[----:B------:R-:W-:-:S03]  /*139d0*/  IMAD.MOV.U32 R5, RZ, RZ, R210 ;  /* 0x000000ffff057224 */ /* 0x000fc600078e00d2 */
[----:B------:R-:W-:Y:S01]  /*139e0*/  STG.E.U16 desc[UR22][R46.64+-0x30], R240 ;  /* 0xffffd0f02e007986 */ /* 0x000fe2000c101516 */
[----:B------:R-:W-:Y:S03]  /*139f0*/  HMMA.16816.F32 R48, R32, R30, R48 ;  /* 0x0000001e2030723c */ /* 0x000fe60000001830 */
[----:B------:R-:W-:Y:S01]  /*13a00*/  STG.E.U16 desc[UR22][R46.64+-0x2e], R239 ;  /* 0xffffd2ef2e007986 */ /* 0x000fe2000c101516 */
[----:B------:R-:W-:-:S03]  /*13a10*/  HSET2.LE.AND R0, R10, R0, PT ;  /* 0x000000000a007233 */ /* 0x000fc60003803000 */
[----:B------:R-:W-:Y:S01]  /*13a20*/  STG.E.U16 desc[UR22][R44.64+-0x30], R202 ;  /* 0xffffd0ca2c007986 */ /* 0x000fe2000c101516 */
[----:B------:R-:W-:-:S03]  /*13a30*/  IMAD.MOV.U32 R35, RZ, RZ, R75 ;  /* 0x000000ffff237224 */ /* 0x000fc600078e004b */
        /* <DEDUP_REMOVED lines=10> */
[----:B------:R4:W-:Y:S01]  /*13ae0*/  STG.E.U16 desc[UR22][R46.64+-0x20], R236 ;  /* 0xffffe0ec2e007986 */ /* 0x0009e2000c101516 */
[----:B------:R-:W-:-:S03]  /*13af0*/  IMAD.MOV.U32 R42, RZ, RZ, R86 ;  /* 0x000000ffff2a7224 */ /* 0x000fc600078e0056 */
[----:B------:R1:W-:Y:S01]  /*13b00*/  STG.E.U16 desc[UR22][R46.64+-0x1e], R235 ;  /* 0xffffe2eb2e007986 */ /* 0x0003e2000c101516 */
[----:B------:R-:W-:-:S03]  /*13b10*/  LOP3.LUT R123, R2, R5, RZ, 0xc0, !PT ;  /* 0x00000005027b7212 */ /* 0x000fc600078ec0ff */
[----:B------:R1:W-:Y:S01]  /*13b20*/  STG.E.U16 desc[UR22][R44.64+-0x20], R198 ;  /* 0xffffe0c62c007986 */ /* 0x0003e2000c101516 */
[----:B------:R-:W-:-:S03]  /*13b30*/  LOP3.LUT R122, R0, R122, RZ, 0xc0, !PT ;  /* 0x0000007a007a7212 */ /* 0x000fc600078ec0ff */
[----:B------:R1:W-:Y:S01]  /*13b40*/  STG.E.U16 desc[UR22][R44.64+-0x1e], R197 ;  /* 0xffffe2c52c007986 */ /* 0x0003e2000c101516 */
[----:B------:R-:W-:Y:S02]  /*13b50*/  IMAD.MOV.U32 R28, RZ, RZ, R87 ;  /* 0x000000ffff1c7224 */ /* 0x000fe400078e0057 */
[----:B------:R-:W-:Y:S01]  /*13b60*/  FADD.FTZ R2, R35, R34 ;  /* 0x0000002223027221 */ /* 0x000fe20000010000 */
[----:B------:R1:W-:Y:S01]  /*13b70*/  STG.E.U16 desc[UR22][R38.64+-0x20], R185 ;  /* 0xffffe0b926007986 */ /* 0x0003e2000c101516 */
[----:B------:R-:W-:-:S03]  /*13b80*/  LOP3.LUT R120, R3, R120, RZ, 0xc0, !PT ;  /* 0x0000007803787212 */ /* 0x000fc600078ec0ff */
[----:B------:R1:W-:Y:S01]  /*13b90*/  STG.E.U16 desc[UR22][R38.64+-0x1e], R184 ;  /* 0xffffe2b826007986 */ /* 0x0003e2000c101516 */
[----:B------:R-:W-:Y:S01]  /*13ba0*/  MOV R22, R71 ;  /* 0x0000004700167202 */ /* 0x000fe20000000f00 */
[----:B------:R-:W-:Y:S02]  /*13bb0*/  IMAD.MOV.U32 R29, RZ, RZ, R72 ;  /* 0x000000ffff1d7224 */ /* 0x000fe400078e0048 */
[----:B------:R1:W-:Y:S01]  /*13bc0*/  STG.E.U16 desc[UR22][R36.64+-0x10], R231 ;  /* 0xfffff0e724007986 */ /* 0x0003e2000c101516 */
[----:B------:R-:W-:-:S03]  /*13bd0*/  FADD.FTZ R0, R31, R30 ;  /* 0x0000001e1f007221 */ /* 0x000fc60000010000 */
[----:B------:R1:W-:Y:S01]  /*13be0*/  STG.E.U16 desc[UR22][R36.64+-0xe], R230 ;  /* 0xfffff2e624007986 */ /* 0x0003e2000c101516 */
[----:B------:R-:W-:-:S03]  /*13bf0*/  FADD.FTZ R3, R43, R42 ;  /* 0x0000002a2b037221 */ /* 0x000fc60000010000 */
[----:B------:R1:W-:Y:S04]  /*13c00*/  STG.E.U16 desc[UR22][R46.64+-0x10], R229 ;  /* 0xfffff0e52e007986 */ /* 0x0003e8000c101516 */
[----:B------:R1:W-:Y:S01]  /*13c10*/  STG.E.U16 desc[UR22][R46.64+-0xe], R228 ;  /* 0xfffff2e42e007986 */ /* 0x0003e2000c101516 */
[----:B--2---:R-:W-:-:S03]  /*13c20*/  FADD.FTZ R234, R28, R2 ;  /* 0x000000021cea7221 */ /* 0x004fc60000010000 */
[----:B------:R2:W-:Y:S04]  /*13c30*/  STG.E.U16 desc[UR22][R44.64+-0x10], R196 ;  /* 0xfffff0c42c007986 */ /* 0x0005e8000c101516 */
[----:B------:R2:W-:Y:S01]  /*13c40*/  STG.E.U16 desc[UR22][R44.64+-0xe], R194 ;  /* 0xfffff2c22c007986 */ /* 0x0005e2000c101516 */
[----:B------:R-:W-:-:S03]  /*13c50*/  FADD.FTZ R2, R29, R0 ;  /* 0x000000001d027221 */ /* 0x000fc60000010000 */
[----:B------:R2:W-:Y:S04]  /*13c60*/  STG.E.U16 desc[UR22][R38.64+-0x10], R181 ;  /* 0xfffff0b526007986 */ /* 0x0005e8000c101516 */
[----:B------:R2:W-:Y:S01]  /*13c70*/  STG.E.U16 desc[UR22][R38.64+-0xe], R182 ;  /* 0xfffff2b626007986 */ /* 0x0005e2000c101516 */
[----:B------:R-:W-:Y:S02]  /*13c80*/  IMAD.MOV.U32 R20, RZ, RZ, R68 ;  /* 0x000000ffff147224 */ /* 0x000fe400078e0044 */
[----:B------:R-:W-:Y:S01]  /*13c90*/  FADD.FTZ R0, R22, R3 ;  /* 0x0000000316007221 */ /* 0x000fe20000010000 */
[----:B------:R-:W-:Y:S01]  /*13ca0*/  PLOP3.LUT P0, PT, PT, PT, UP0, 0x40, 0x0 ;  /* 0x000000000000781c */ /* 0x000fe20003f0e808 */
[----:B------:R-:W-:Y:S01]  /*13cb0*/  FADD.FTZ R2, R21, R2 ;  /* 0x0000000215027221 */ /* 0x000fe20000010000 */
[----:B------:R-:W-:Y:S01]  /*13cc0*/  FADD.FTZ R234, R20, R234 ;  /* 0x000000ea14ea7221 */ /* 0x000fe20000010000 */
[----:B------:R-:W-:Y:S01]  /*13cd0*/  FADD.FTZ R0, R11, R0 ;  /* 0x000000000b007221 */ /* 0x000fe20000010000 */
[----:B------:R-:W-:Y:S01]  /*13ce0*/  HMMA.16816.F32 R68, R120, R76, R88 ;  /* 0x0000004c7844723c */ /* 0x000fe20000001858 */
[----:B------:R-:W-:Y:S01]  /*13cf0*/  FADD.FTZ R2, R183, R2 ;  /* 0x00000002b7027221 */ /* 0x000fe20000010000 */
[----:B------:R-:W-:Y:S01]  /*13d00*/  FADD.FTZ R234, R180, R234 ;  /* 0x000000eab4ea7221 */ /* 0x000fe20000010000 */
[----:B------:R-:W-:-:S03]  /*13d10*/  FADD.FTZ R0, R212, R0 ;  /* 0x00000000d4007221 */ /* 0x000fc60000010000 */
[----:B------:R-:W-:Y:S01]  /*13d20*/  HMMA.16816.F32 R88, R120, R94, R104 ;  /* 0x0000005e7858723c */ /* 0x000fe20000001868 */
[----:B------:R-:W-:Y:S01]  /*13d30*/  FADD.FTZ R234, R213, R234 ;  /* 0x000000ead5ea7221 */ /* 0x000fe20000010000 */
[----:B------:R-:W-:Y:S01]  /*13d40*/  FADD.FTZ R2, R214, R2 ;  /* 0x00000002d6027221 */ /* 0x000fe20000010000 */
[----:B------:R-:W-:-:S03]  /*13d50*/  FADD.FTZ R0, R215, R0 ;  /* 0x00000000d7007221 */ /* 0x000fc60000010000 */
[----:B---3--:R-:W-:Y:S01]  /*13d60*/  HMMA.16816.F32 R168, R120, R148, R168 ;  /* 0x0000009478a8723c */ /* 0x008fe200000018a8 */
[----:B----4-:R-:W-:-:S05]  /*13d70*/  IADD3 R236, P1, R36, -0x100, RZ ;  /* 0xffffff0024ec7810 */ /* 0x010fca0007f3e0ff */
[C---:B------:R-:W-:Y:S06]  /*13d80*/  HMMA.16816.F32 R164, R120.reuse, R150, R164 ;  /* 0x0000009678a4723c */ /* 0x040fec00000018a4 */
[C---:B------:R-:W-:Y:S06]  /*13d90*/  HMMA.16816.F32 R160, R120.reuse, R140, R160 ;  /* 0x0000008c78a0723c */ /* 0x040fec00000018a0 */
[C---:B------:R-:W-:Y:S06]  /*13da0*/  HMMA.16816.F32 R156, R120.reuse, R142, R156 ;  /* 0x0000008e789c723c */ /* 0x040fec000000189c */
[C---:B------:R-:W-:Y:S06]  /*13db0*/  HMMA.16816.F32 R72, R120.reuse, R78, R112 ;  /* 0x0000004e7848723c */ /* 0x040fec0000001870 */
[C---:B------:R-:W-:Y:S06]  /*13dc0*/  HMMA.16816.F32 R84, R120.reuse, R92, R172 ;  /* 0x0000005c7854723c */ /* 0x040fec00000018ac */
[C---:B-1----:R-:W-:Y:S06]  /*13dd0*/  HMMA.16816.F32 R100, R120.reuse, R108, R100 ;  /* 0x0000006c7864723c */ /* 0x042fec0000001864 */
[C---:B------:R-:W-:Y:S06]  /*13de0*/  HMMA.16816.F32 R104, R120.reuse, R110, R144 ;  /* 0x0000006e7868723c */ /* 0x040fec0000001890 */
[C---:B------:R-:W-:Y:S06]  /*13df0*/  HMMA.16816.F32 R116, R120.reuse, R12, R116 ;  /* 0x0000000c7874723c */ /* 0x040fec0000001874 */
[----:B------:R-:W-:Y:S01]  /*13e00*/  HMMA.16816.F32 R120, R120, R14, R96 ;  /* 0x0000000e7878723c */ /* 0x000fe20000001860 */
[----:B------:R-:W-:-:S05]  /*13e10*/  FADD.FTZ R234, R224, R234 ;  /* 0x000000eae0ea7221 */ /* 0x000fca0000010000 */
        /* <DEDUP_REMOVED lines=9> */
[C---:B------:R-:W-:Y:S06]  /*13eb0*/  HMMA.16816.F32 R140, R124.reuse, R142, R128 ;  /* 0x0000008e7c8c723c */ /* 0x040fec0000001880 */
[----:B------:R-:W-:Y:S01]  /*13ec0*/  HMMA.16816.F32 R76, R124, R78, R24 ;  /* 0x0000004e7c4c723c */ /* 0x000fe20000001818 */
[----:B------:R-:W-:-:S05]  /*13ed0*/  IMAD.MOV.U32 R130, RZ, RZ, R227 ;  /* 0x000000ffff827224 */ /* 0x000fca00078e00e3 */
[----:B------:R-:W-:Y:S01]  /*13ee0*/  HMMA.16816.F32 R92, R124, R94, R16 ;  /* 0x0000005e7c5c723c */ /* 0x000fe20000001810 */
[----:B------:R-:W-:-:S05]  /*13ef0*/  IMAD.MOV.U32 R131, RZ, RZ, R209 ;  /* 0x000000ffff837224 */ /* 0x000fca00078e00d1 */
[----:B------:R-:W-:Y:S01]  /*13f00*/  HMMA.16816.F32 R108, R124, R110, R60 ;  /* 0x0000006e7c6c723c */ /* 0x000fe2000000183c */
[----:B------:R-:W-:-:S05]  /*13f10*/  IMAD.MOV.U32 R128, RZ, RZ, R217 ;  /* 0x000000ffff807224 */ /* 0x000fca00078e00d9 */
[----:B------:R-:W-:Y:S01]  /*13f20*/  HMMA.16816.F32 R112, R124, R12, R52 ;  /* 0x0000000c7c70723c */ /* 0x000fe20000001834 */
[----:B------:R-:W-:-:S05]  /*13f30*/  IMAD.MOV.U32 R129, RZ, RZ, R41 ;  /* 0x000000ffff817224 */ /* 0x000fca00078e0029 */
[----:B------:R-:W-:Y:S01]  /*13f40*/  HMMA.16816.F32 R124, R124, R14, R48 ;  /* 0x0000000e7c7c723c */ /* 0x000fe20000001830 */
[----:B------:R-:W-:-:S08]  /*13f50*/  NOP ;  /* 0x0000000000007918 */ /* 0x000fd00000000000 */
[----:B--2---:R-:W-:-:S15]  /*13f60*/  @P0 BRA `(.L_x_563) ;  /* 0x0000009800180947 */ /* 0x004fde0003800000 */
[----:B------:R-:W2:Y:S04]  /*13f70*/  LDL.64 R224, [R1+0x1a8] ;  /* 0x0001a80001e07983 */ /* 0x000ea80000100a00 */
        /* <DEDUP_REMOVED lines=9> */
[----:B------:R-:W4:Y:S01]  /*14010*/  @!P4 LDC.64 R12, c[0x0][0x220] ;  /* 0x00008800ff0ccb82 */ /* 0x000f220000000a00 */
[----:B------:R-:W-:Y:S01]  /*14020*/  UIMAD UR6, UR42, UR9, UR6 ;  /* 0x000000092a0672a4 */ /* 0x000fe2000f8e0206 */
[----:B------:R-:W-:Y:S02]  /*14030*/  IMAD.U32 R2, RZ, RZ, UR28 ;  /* 0x0000001cff027e24 */ /* 0x000fe4000f8e00ff */
[----:B------:R-:W-:Y:S01]  /*14040*/  IMAD.U32 R3, RZ, RZ, UR29 ;  /* 0x0000001dff037e24 */ /* 0x000fe2000f8e00ff */
[----:B------:R-:W-:-:S03]  /*14050*/  UIADD3 UR6, UR29, UR6, URZ ;  /* 0x000000061d067290 */ /* 0x000fc6000fffe03f */
[----:B------:R-:W4:Y:S03]  /*14060*/  @!P3 LDC.64 R10, c[0x0][0x220] ;  /* 0x00008800ff0abb82 */ /* 0x000f260000000a00 */
[----:B------:R-:W-:-:S05]  /*14070*/  IMAD.U32 R3, RZ, RZ, UR6 ;  /* 0x00000006ff037e24 */ /* 0x000fca000f8e00ff */
[----:B------:R-:W4:Y:S01]  /*14080*/  @!P5 LDC.64 R8, c[0x0][0x220] ;  /* 0x00008800ff08db82 */ /* 0x000f220000000a00 */
[----:B-----5:R-:W-:Y:S04]  /*14090*/  @P5 STS [R195+0x9000], RZ ;  /* 0x009000ffc3005388 */ /* 0x020fe80000000800 */
        /* <DEDUP_REMOVED lines=18> */
[C---:B------:R-:W-:Y:S02]  /*141c0*/  @!P5 LEA R8, P2, R2.reuse, R8, 0x1 ;  /* 0x000000080208d211 */ /* 0x040fe400078408ff */
[----:B------:R-:W-:Y:S01]  /*141d0*/  IADD3.X R3, R3, UR16, RZ, P6, !PT ;  /* 0x0000001003037c10 */ /* 0x000fe2000b7fe4ff */
[----:B------:R-:W-:Y:S01]  /*141e0*/  @!PT LDS RZ, [RZ] ;  /* 0x00000000fffff984 */ /* 0x000fe20000000800 */
[----:B------:R-:W-:Y:S01]  /*141f0*/  @!PT LDS RZ, [RZ] ;  /* 0x00000000fffff984 */ /* 0x000fe20000000800 */
[----:B------:R-:W-:Y:S01]  /*14200*/  @!PT LDS RZ, [RZ] ;  /* 0x00000000fffff984 */ /* 0x000fe20000000800 */
[----:B------:R2:W-:Y:S01]  /*14210*/  @!P4 LDGSTS.E.BYPASS.LTC128B.128 [R195+0xa000], desc[UR22][R12.64+0x40] ;  /* 0x0a0000400cc3cfae */ /* 0x0005e2000b901d56 */
[C---:B------:R-:W-:Y:S02]  /*14220*/  @!P4 LEA R6, P1, R2.reuse, R6, 0x1 ;  /* 0x000000060206c211 */ /* 0x040fe400078208ff */
[C-C-:B------:R-:W-:Y:S01]  /*14230*/  @!P5 LEA.HI.X R9, R2.reuse, R9, R3.reuse, 0x1, P2 ;  /* 0x000000090209d211 */ /* 0x140fe200010f0c03 */
        /* <DEDUP_REMOVED lines=10> */
[----:B------:R3:W-:Y:S01]  /*142e0*/  @!P5 LDGSTS.E.BYPASS.LTC128B.128 [R195+0x9800], desc[UR22][R8.64] ;  /* 0x0980000008c3dfae */ /* 0x0007e2000b901d56 */
[----:B-1----:R-:W-:-:S03]  /*142f0*/  @!P3 LEA R4, P0, R2, R14, 0x1 ;  /* 0x0000000e0204b211 */ /* 0x002fc600078008ff */
[----:B------:R-:W-:Y:S01]  /*14300*/  @P4 STS.128 [R195+0xa800], RZ ;  /* 0x00a800ffc3004388 */ /* 0x000fe20000000c00 */
[----:B------:R-:W-:-:S03]  /*14310*/  @!P3 LEA.HI.X R5, R2, R15, R3, 0x1, P0 ;  /* 0x0000000f0205b211 */ /* 0x000fc600000f0c03 */
[----:B------:R-:W-:Y:S01]  /*14320*/  @!PT LDS RZ, [RZ] ;  /* 0x00000000fffff984 */ /* 0x000fe20000000800 */
[----:B------:R-:W-:Y:S01]  /*14330*/  @!PT LDS RZ, [RZ] ;  /* 0x00000000fffff984 */ /* 0x000fe20000000800 */
[----:B------:R-:W-:Y:S01]  /*14340*/  @!PT LDS RZ, [RZ] ;  /* 0x00000000fffff984 */ /* 0x000fe20000000800 */
[----:B------:R-:W-:Y:S01]  /*14350*/  @!P4 LDGSTS.E.BYPASS.LTC128B.128 [R195+0xa800], desc[UR22][R6.64+0x40] ;  /* 0x0a80004006c3cfae */ /* 0x000fe2000b901d56 */
[----:B------:R-:W-:-:S03]  /*14360*/  PLOP3.LUT P0, PT, PT, PT, UP0, 0x80, 0x0 ;  /* 0x000000000000781c */ /* 0x000fc60003f0f008 */
[----:B------:R-:W-:Y:S04]  /*14370*/  @P3 STS.128 [R195+0xb800], RZ ;  /* 0x00b800ffc3003388 */ /* 0x000fe80000000c00 */
[----:B------:R-:W-:Y:S01]  /*14380*/  @!PT LDS RZ, [RZ] ;  /* 0x00000000fffff984 */ /* 0x000fe20000000800 */
[----:B------:R-:W-:Y:S01]  /*14390*/  @!PT LDS RZ, [RZ] ;  /* 0x00000000fffff984 */ /* 0x000fe20000000800 */
[----:B------:R-:W-:Y:S01]  /*143a0*/  @!PT LDS RZ, [RZ] ;  /* 0x00000000fffff984 */ /* 0x000fe20000000800 */
[----:B------:R1:W-:Y:S04]  /*143b0*/  @!P3 LDGSTS.E.BYPASS.LTC128B.128 [R195+0xb800], desc[UR22][R4.64+0x80] ;  /* 0x0b80008004c3bfae */ /* 0x0003e8000b901d56 */
[----:B--2---:R-:W-:Y:S04]  /*143c0*/  LDSM.16.M88.4 R12, [R192] ;  /* 0x00000000c00c783b */ /* 0x004fe80000000200 */
[----:B------:R-:W2:Y:S04]  /*143d0*/  LDSM.16.M88.4 R16, [R189+0x6000] ;  /* 0x00600000bd10783b */ /* 0x000ea80000000200 */
[----:B---3--:R-:W3:Y:S04]  /*143e0*/  LDSM.16.M88.4 R8, [R192+0x1000] ;  /* 0x00100000c008783b */ /* 0x008ee80000000200 */
[----:B------:R-:W-:Y:S04]  /*143f0*/  LDSM.16.M88.4 R32, [R189+0x6800] ;  /* 0x00680000bd20783b */ /* 0x000fe80000000200 */
[----:B------:R-:W4:Y:S04]  /*14400*/  LDSM.16.M88.4 R28, [R189+0x6c00] ;  /* 0x006c0000bd1c783b */ /* 0x000f280000000200 */
[----:B------:R-:W4:Y:S04]  /*14410*/  LDSM.16.M88.4 R40, [R189+0x6400] ;  /* 0x00640000bd28783b */ /* 0x000f280000000200 */
[----:B-1----:R-:W-:Y:S04]  /*14420*/  LDSM.16.M88.4 R4, [R193+0x1000] ;  /* 0x00100000c104783b */ /* 0x002fe80000000200 */
[----:B------:R-:W-:Y:S04]  /*14430*/  LDSM.16.M88.4 R52, [R191+0x6800] ;  /* 0x00680000bf34783b */ /* 0x000fe80000000200 */
[----:B------:R-:W1:Y:S04]  /*14440*/  LDSM.16.M88.4 R48, [R191+0x6c00] ;  /* 0x006c0000bf30783b */ /* 0x000e680000000200 */
[----:B------:R-:W1:Y:S04]  /*14450*/  LDSM.16.M88.4 R20, [R191+0x6400] ;  /* 0x00640000bf14783b */ /* 0x000e680000000200 */
[----:B------:R-:W1:Y:S01]  /*14460*/  LDSM.16.M88.4 R24, [R191+0x6000] ;  /* 0x00600000bf18783b */ /* 0x000e620000000200 */
[-C--:B--2---:R-:W-:Y:S03]  /*14470*/  HMMA.16816.F32 R200, R12, R16.reuse, RZ ;  /* 0x000000100cc8723c */ /* 0x084fe600000018ff */
[----:B------:R-:W0:Y:S03]  /*14480*/  LDGDEPBAR ;  /* 0x00000000000079af */ /* 0x000e260000000000 */
[C---:B---3--:R-:W-:Y:S06]  /*14490*/  HMMA.16816.F32 R180, R8.reuse, R16, RZ ;  /* 0x0000001008b4723c */ /* 0x048fec00000018ff */
[-C--:B------:R-:W-:Y:S06]  /*144a0*/  HMMA.16816.F32 R176, R8, R18.reuse, RZ ;  /* 0x0000001208b0723c */ /* 0x080fec00000018ff */
[----:B------:R-:W-:Y:S01]  /*144b0*/  HMMA.16816.F32 R204, R12, R18, RZ ;  /* 0x000000120ccc723c */ /* 0x000fe200000018ff */
[----:B------:R-:W2:Y:S05]  /*144c0*/  LDSM.16.M88.4 R16, [R193] ;  /* 0x00000000c110783b */ /* 0x000eaa0000000200 */
[C---:B----4-:R-:W-:Y:S06]  /*144d0*/  HMMA.16816.F32 R60, R8.reuse, R28, RZ ;  /* 0x0000001c083c723c */ /* 0x050fec00000018ff */
[C---:B------:R-:W-:Y:S06]  /*144e0*/  HMMA.16816.F32 R64, R8.reuse, R34, RZ ;  /* 0x000000220840723c */ /* 0x040fec00000018ff */
[C---:B------:R-:W-:Y:S06]  /*144f0*/  HMMA.16816.F32 R172, R8.reuse, R40, RZ ;  /* 0x0000002808ac723c */ /* 0x040fec00000018ff */
[C---:B------:R-:W-:Y:S06]  /*14500*/  HMMA.16816.F32 R128, R8.reuse, R32, RZ ;  /* 0x000000200880723c */ /* 0x040fec00000018ff */
[C---:B------:R-:W-:Y:S06]  /*14510*/  HMMA.16816.F32 R132, R8.reuse, R42, RZ ;  /* 0x0000002a0884723c */ /* 0x040fec00000018ff */
[----:B------:R-:W-:Y:S06]  /*14520*/  HMMA.16816.F32 R8, R8, R30, RZ ;  /* 0x0000001e0808723c */ /* 0x000fec00000018ff */
[C---:B-1----:R-:W-:Y:S06]  /*14530*/  HMMA.16816.F32 R220, R4.reuse, R48, R60 ;  /* 0x0000003004dc723c */ /* 0x042fec000000183c */
[----:B------:R-:W-:Y:S06]  /*14540*/  HMMA.16816.F32 R228, R4, R54, R64 ;  /* 0x0000003604e4723c */ /* 0x000fec0000001840 */
[C---:B------:R-:W-:Y:S06]  /*14550*/  HMMA.16816.F32 R184, R12.reuse, R40, RZ ;  /* 0x000000280cb8723c */ /* 0x040fec00000018ff */
[----:B------:R-:W-:Y:S06]  /*14560*/  HMMA.16816.F32 R196, R12, R42, RZ ;  /* 0x0000002a0cc4723c */ /* 0x000fec00000018ff */
[----:B------:R-:W-:Y:S06]  /*14570*/  HMMA.16816.F32 R244, R4, R20, R172 ;  /* 0x0000001404f4723c */ /* 0x000fec00000018ac */
[C---:B------:R-:W-:Y:S06]  /*14580*/  HMMA.16816.F32 R64, R12.reuse, R32, RZ ;  /* 0x000000200c40723c */ /* 0x040fec00000018ff */
[----:B------:R-:W-:Y:S06]  /*14590*/  HMMA.16816.F32 R60, R12, R34, RZ ;  /* 0x000000220c3c723c */ /* 0x000fec00000018ff */
[C---:B------:R-:W-:Y:S06]  /*145a0*/  HMMA.16816.F32 R248, R4.reuse, R24, R180 ;  /* 0x0000001804f8723c */ /* 0x040fec00000018b4 */
[C---:B------:R-:W-:Y:S06]  /*145b0*/  HMMA.16816.F32 R224, R4.reuse, R52, R128 ;  /* 0x0000003404e0723c */ /* 0x040fec0000001880 */
[C---:B------:R-:W-:Y:S06]  /*145c0*/  HMMA.16816.F32 R216, R4.reuse, R26, R176 ;  /* 0x0000001a04d8723c */ /* 0x040fec00000018b0 */
[C---:B------:R-:W-:Y:S06]  /*145d0*/  HMMA.16816.F32 R212, R4.reuse, R22, R132 ;  /* 0x0000001604d4723c */ /* 0x040fec0000001884 */
[----:B------:R-:W-:Y:S01]  /*145e0*/  HMMA.16816.F32 R208, R4, R50, R8 ;  /* 0x0000003204d0723c */ /* 0x000fe20000001808 */
[----:B------:R-:W-:Y:S04]  /*145f0*/  LDSM.16.M88.4 R4, [R192+0x3000] ;  /* 0x00300000c004783b */ /* 0x000fe80000000200 */
[----:B------:R-:W-:Y:S01]  /*14600*/  LDSM.16.M88.4 R8, [R192+0x2000] ;  /* 0x00200000c008783b */ /* 0x000fe20000000200 */
[C---:B------:R-:W-:Y:S06]  /*14610*/  HMMA.16816.F32 R40, R12.reuse, R28, RZ ;  /* 0x0000001c0c28723c */ /* 0x040fec00000018ff */
[----:B------:R-:W-:Y:S01]  /*14620*/  HMMA.16816.F32 R32, R12, R30, RZ ;  /* 0x0000001e0c20723c */ /* 0x000fe200000018ff */
[----:B------:R-:W1:Y:S04]  /*14630*/  LDSM.16.M88.4 R28, [R189+0x7800] ;  /* 0x00780000bd1c783b */ /* 0x000e680000000200 */
[----:B------:R-:W-:Y:S01]  /*14640*/  LDSM.16.M88.4 R12, [R189+0x7400] ;  /* 0x00740000bd0c783b */ /* 0x000fe20000000200 */
[C---:B--2---:R-:W-:Y:S06]  /*14650*/  HMMA.16816.F32 R200, R16.reuse, R24, R200 ;  /* 0x0000001810c8723c */ /* 0x044fec00000018c8 */
[C---:B------:R-:W-:Y:S01]  /*14660*/  HMMA.16816.F32 R172, R16.reuse, R26, R204 ;  /* 0x0000001a10ac723c */ /* 0x040fe200000018cc */
[----:B------:R-:W2:Y:S05]  /*14670*/  LDSM.16.M88.4 R24, [R189+0x7c00] ;  /* 0x007c0000bd18783b */ /* 0x000eaa0000000200 */
[C---:B------:R-:W-:Y:S06]  /*14680*/  HMMA.16816.F32 R176, R16.reuse, R20, R184 ;  /* 0x0000001410b0723c */ /* 0x040fec00000018b8 */
[C---:B------:R-:W-:Y:S01]  /*14690*/  HMMA.16816.F32 R132, R16.reuse, R22, R196 ;  /* 0x000000161084723c */ /* 0x040fe200000018c4 */
[----:B------:R-:W3:Y:S05]  /*146a0*/  LDSM.16.M88.4 R20, [R189+0x7000] ;  /* 0x00700000bd14783b */ /* 0x000eea0000000200 */
[C---:B------:R-:W-:Y:S06]  /*146b0*/  HMMA.16816.F32 R128, R16.reuse, R50, R32 ;  /* 0x000000321080723c */ /* 0x040fec0000001820 */
[----:B------:R-:W-:Y:S06]  /*146c0*/  HMMA.16816.F32 R196, R16, R52, R64 ;  /* 0x0000003410c4723c */ /* 0x000fec0000001840 */
[----:B-1----:R-:W-:Y:S06]  /*146d0*/  HMMA.16816.F32 R224, R4, R28, R224 ;  /* 0x0000001c04e0723c */ /* 0x002fec00000018e0 */
[----:B------:R-:W-:Y:S06]  /*146e0*/  HMMA.16816.F32 R184, R16, R48, R40 ;  /* 0x0000003010b8723c */ /* 0x000fec0000001828 */
[----:B--2---:R-:W-:Y:S06]  /*146f0*/  HMMA.16816.F32 R32, R4, R24, R220 ;  /* 0x000000180420723c */ /* 0x004fec00000018dc */
[----:B------:R-:W-:Y:S01]  /*14700*/  HMMA.16816.F32 R180, R16, R54, R60 ;  /* 0x0000003610b4723c */ /* 0x000fe2000000183c */
[----:B------:R-:W-:Y:S05]  /*14710*/  LDSM.16.M88.4 R52, [R191+0x7800] ;  /* 0x00780000bf34783b */ /* 0x000fea0000000200 */
[----:B------:R-:W-:Y:S01]  /*14720*/  IMAD.MOV.U32 R48, RZ, RZ, R224 ;  /* 0x000000ffff307224 */ /* 0x000fe200078e00e0 */
[----:B------:R-:W-:Y:S01]  /*14730*/  MOV R19, R225 ;  /* 0x000000e100137202 */ /* 0x000fe20000000f00 */
[----:B------:R-:W-:Y:S01]  /*14740*/  IMAD.MOV.U32 R18, RZ, RZ, R226 ;  /* 0x000000ffff127224 */ /* 0x000fe200078e00e2 */
[----:B---3--:R-:W-:Y:S01]  /*14750*/  HMMA.16816.F32 R60, R4, R22, R216 ;  /* 0x00000016043c723c */ /* 0x008fe200000018d8 */
[----:B------:R-:W-:-:S05]  /*14760*/  IMAD.MOV.U32 R17, RZ, RZ, R227 ;  /* 0x000000ffff117224 */ /* 0x000fca00078e00e3 */
[-C--:B------:R-:W-:Y:S03]  /*14770*/  HMMA.16816.F32 R220, R8, R20.reuse, R200 ;  /* 0x0000001408dc723c */ /* 0x080fe600000018c8 */
[----:B------:R-:W-:Y:S01]  /*14780*/  IMAD.MOV.U32 R16, RZ, RZ, R32 ;  /* 0x000000ffff107224 */ /* 0x000fe200078e0020 */
[----:B------:R-:W-:Y:S01]  /*14790*/  MOV R3, R33 ;  /* 0x0000002100037202 */ /* 0x000fe20000000f00 */
[----:B------:R-:W-:Y:S01]  /*147a0*/  IMAD.MOV.U32 R2, RZ, RZ, R34 ;  /* 0x000000ffff027224 */ /* 0x000fe200078e0022 */
[----:B------:R-:W-:Y:S01]  /*147b0*/  HMMA.16816.F32 R64, R4, R20, R248 ;  /* 0x000000140440723c */ /* 0x000fe200000018f8 */
[----:B------:R-:W-:-:S05]  /*147c0*/  IMAD.MOV.U32 R0, RZ, RZ, R35 ;  /* 0x000000ffff007224 */ /* 0x000fca00078e0023 */
[C---:B------:R-:W-:Y:S06]  /*147d0*/  HMMA.16816.F32 R40, R4.reuse, R12, R244 ;  /* 0x0000000c0428723c */ /* 0x040fec00000018f4 */
[C---:B------:R-:W-:Y:S06]  /*147e0*/  HMMA.16816.F32 R32, R4.reuse, R14, R212 ;  /* 0x0000000e0420723c */ /* 0x040fec00000018d4 */
[C---:B------:R-:W-:Y:S06]  /*147f0*/  HMMA.16816.F32 R228, R4.reuse, R30, R228 ;  /* 0x0000001e04e4723c */ /* 0x040fec00000018e4 */
[----:B------:R-:W-:Y:S01]  /*14800*/  HMMA.16816.F32 R224, R4, R26, R208 ;  /* 0x0000001a04e0723c */ /* 0x000fe200000018d0 */
[----:B------:R-:W-:Y:S05]  /*14810*/  LDSM.16.M88.4 R4, [R193+0x3000] ;  /* 0x00300000c104783b */ /* 0x000fea0000000200 */
[C---:B------:R-:W-:Y:S01]  /*14820*/  HMMA.16816.F32 R216, R8.reuse, R22, R172 ;  /* 0x0000001608d8723c */ /* 0x040fe200000018ac */
[----:B------:R-:W1:Y:S05]  /*14830*/  LDSM.16.M88.4 R20, [R191+0x7000] ;  /* 0x00700000bf14783b */ /* 0x000e6a0000000200 */
[C---:B------:R-:W-:Y:S01]  /*14840*/  HMMA.16816.F32 R200, R8.reuse, R14, R132 ;  /* 0x0000000e08c8723c */ /* 0x040fe20000001884 */
[----:B------:R-:W-:Y:S01]  /*14850*/  IMAD.MOV.U32 R172, RZ, RZ, R48 ;  /* 0x000000ffffac7224 */ /* 0x000fe200078e0030 */
[----:B------:R-:W-:Y:S01]  /*14860*/  MOV R173, R19 ;  /* 0x0000001300ad7202 */ /* 0x000fe20000000f00 */
[----:B------:R-:W-:Y:S01]  /*14870*/  IMAD.MOV.U32 R174, RZ, RZ, R18 ;  /* 0x000000ffffae7224 */ /* 0x000fe200078e0012 */
[----:B------:R-:W-:Y:S01]  /*14880*/  LDSM.16.M88.4 R48, [R191+0x7c00] ;  /* 0x007c0000bf30783b */ /* 0x000fe20000000200 */
[----:B------:R-:W-:Y:S01]  /*14890*/  IMAD.MOV.U32 R175, RZ, RZ, R17 ;  /* 0x000000ffffaf7224 */ /* 0x000fe200078e0011 */
[----:B------:R-:W-:Y:S01]  /*148a0*/  HMMA.16816.F32 R208, R8, R12, R176 ;  /* 0x0000000c08d0723c */ /* 0x000fe200000018b0 */
[----:B------:R-:W-:Y:S01]  /*148b0*/  IMAD.MOV.U32 R132, RZ, RZ, R16 ;  /* 0x000000ffff847224 */ /* 0x000fe200078e0010 */
[----:B------:R-:W2:Y:S01]  /*148c0*/  LDSM.16.M88.4 R12, [R191+0x7400] ;  /* 0x00740000bf0c783b */ /* 0x000ea20000000200 */
[----:B------:R-:W-:Y:S01]  /*148d0*/  MOV R133, R3 ;  /* 0x0000000300857202 */ /* 0x000fe20000000f00 */
[----:B------:R-:W-:-:S02]  /*148e0*/  IMAD.MOV.U32 R134, RZ, RZ, R2 ;  /* 0x000000ffff867224 */ /* 0x000fc400078e0002 */
[----:B------:R-:W3:Y:S01]  /*148f0*/  LDSM.16.M88.4 R16, [R193+0x2000] ;  /* 0x00200000c110783b */ /* 0x000ee20000000200 */
[----:B------:R-:W-:Y:S01]  /*14900*/  HMMA.16816.F32 R176, R8, R28, R196 ;  /* 0x0000001c08b0723c */ /* 0x000fe200000018c4 */
[----:B------:R-:W-:-:S05]  /*14910*/  IMAD.MOV.U32 R135, RZ, RZ, R0 ;  /* 0x000000ffff877224 */ /* 0x000fca00078e0000 */
[C---:B------:R-:W-:Y:S06]  /*14920*/  HMMA.16816.F32 R248, R8.reuse, R30, R180 ;  /* 0x0000001e08f8723c */ /* 0x040fec00000018b4 */
[C---:B------:R-:W-:Y:S06]  /*14930*/  HMMA.16816.F32 R244, R8.reuse, R24, R184 ;  /* 0x0000001808f4723c */ /* 0x040fec00000018b8 */
[----:B------:R-:W-:Y:S01]  /*14940*/  HMMA.16816.F32 R212, R8, R26, R128 ;  /* 0x0000001a08d4723c */ /* 0x000fe20000001880 */
[----:B------:R-:W-:Y:S05]  /*14950*/  LDSM.16.M88.4 R8, [R189+0x8400] ;  /* 0x00840000bd08783b */ /* 0x000fea0000000200 */
[----:B------:R-:W-:Y:S01]  /*14960*/  IMAD.MOV.U32 R28, RZ, RZ, R176 ;  /* 0x000000ffff1c7224 */ /* 0x000fe200078e00b0 */
[----:B------:R-:W-:Y:S01]  /*14970*/  MOV R3, R177 ;  /* 0x000000b100037202 */ /* 0x000fe20000000f00 */
[----:B------:R-:W-:Y:S01]  /*14980*/  IMAD.MOV.U32 R2, RZ, RZ, R178 ;  /* 0x000000ffff027224 */ /* 0x000fe200078e00b2 */
[----:B-1----:R-:W-:Y:S01]  /*14990*/  HMMA.16816.F32 R204, R4, R20, R64 ;  /* 0x0000001404cc723c */ /* 0x002fe20000001840 */
[----:B------:R-:W-:-:S05]  /*149a0*/  IMAD.MOV.U32 R0, RZ, RZ, R179 ;  /* 0x000000ffff007224 */ /* 0x000fca00078e00b3 */
[C---:B------:R-:W-:Y:S06]  /*149b0*/  HMMA.16816.F32 R196, R4.reuse, R22, R60 ;  /* 0x0000001604c4723c */ /* 0x040fec000000183c */
[C---:B------:R-:W-:Y:S06]  /*149c0*/  HMMA.16816.F32 R176, R4.reuse, R52, R172 ;  /* 0x0000003404b0723c */ /* 0x040fec00000018ac */
[C---:B--2---:R-:W-:Y:S01]  /*149d0*/  HMMA.16816.F32 R184, R4.reuse, R12, R40 ;  /* 0x0000000c04b8723c */ /* 0x044fe20000001828 */
[----:B------:R-:W-:Y:S05]  /*149e0*/  LDSM.16.M88.4 R40, [R189+0x8800] ;  /* 0x00880000bd28783b */ /* 0x000fea0000000200 */
[C---:B------:R-:W-:Y:S01]  /*149f0*/  HMMA.16816.F32 R180, R4.reuse, R14, R32 ;  /* 0x0000000e04b4723c */ /* 0x040fe20000001820 */
[----:B------:R-:W-:Y:S05]  /*14a00*/  LDSM.16.M88.4 R32, [R189+0x8c00] ;  /* 0x008c0000bd20783b */ /* 0x000fea0000000200 */
[C---:B------:R-:W-:Y:S06]  /*14a10*/  HMMA.16816.F32 R172, R4.reuse, R54, R228 ;  /* 0x0000003604ac723c */ /* 0x040fec00000018e4 */
[----:B------:R-:W-:Y:S01]  /*14a20*/  HMMA.16816.F32 R132, R4, R48, R132 ;  /* 0x000000300484723c */ /* 0x000fe20000001884 */
[----:B------:R-:W-:Y:S01]  /*14a30*/  IMAD.MOV.U32 R228, RZ, RZ, R28 ;  /* 0x000000ffffe47224 */ /* 0x000fe200078e001c */
[----:B------:R-:W-:Y:S01]  /*14a40*/  MOV R229, R3 ;  /* 0x0000000300e57202 */ /* 0x000fe20000000f00 */
[----:B------:R-:W-:-:S02]  /*14a50*/  IMAD.MOV.U32 R230, RZ, RZ, R2 ;  /* 0x000000ffffe67224 */ /* 0x000fc400078e0002 */
[----:B------:R-:W-:Y:S01]  /*14a60*/  IMAD.MOV.U32 R231, RZ, RZ, R0 ;  /* 0x000000ffffe77224 */ /* 0x000fe200078e0000 */
[----:B------:R-:W-:Y:S01]  /*14a70*/  HMMA.16816.F32 R128, R4, R50, R224 ;  /* 0x000000320480723c */ /* 0x000fe200000018e0 */
[----:B------:R-:W-:Y:S05]  /*14a80*/  LDSM.16.M88.4 R4, [R192+0x5000] ;  /* 0x00500000c004783b */ /* 0x000fea0000000200 */
[C---:B---3--:R-:W-:Y:S06]  /*14a90*/  HMMA.16816.F32 R64, R16.reuse, R20, R220 ;  /* 0x000000141040723c */ /* 0x048fec00000018dc */
[C---:B------:R-:W-:Y:S01]  /*14aa0*/  HMMA.16816.F32 R60, R16.reuse, R22, R216 ;  /* 0x00000016103c723c */ /* 0x040fe200000018d8 */
[----:B------:R-:W1:Y:S05]  /*14ab0*/  LDSM.16.M88.4 R20, [R189+0x8000] ;  /* 0x00800000bd14783b */ /* 0x000e6a0000000200 */
[C---:B------:R-:W-:Y:S06]  /*14ac0*/  HMMA.16816.F32 R28, R16.reuse, R12, R208 ;  /* 0x0000000c101c723c */ /* 0x040fec00000018d0 */
[C---:B------:R-:W-:Y:S01]  /*14ad0*/  HMMA.16816.F32 R24, R16.reuse, R14, R200 ;  /* 0x0000000e1018723c */ /* 0x040fe200000018c8 */
[----:B------:R-:W2:Y:S05]  /*14ae0*/  LDSM.16.M88.4 R12, [R192+0x4000] ;  /* 0x00400000c00c783b */ /* 0x000eaa0000000200 */
[C---:B------:R-:W-:Y:S06]  /*14af0*/  HMMA.16816.F32 R216, R16.reuse, R52, R228 ;  /* 0x0000003410d8723c */ /* 0x040fec00000018e4 */
[C---:B------:R-:W-:Y:S06]  /*14b00*/  HMMA.16816.F32 R248, R16.reuse, R54, R248 ;  /* 0x0000003610f8723c */ /* 0x040fec00000018f8 */
[C---:B------:R-:W-:Y:S06]  /*14b10*/  HMMA.16816.F32 R244, R16.reuse, R48, R244 ;  /* 0x0000003010f4723c */ /* 0x040fec00000018f4 */
[----:B------:R-:W-:Y:S01]  /*14b20*/  HMMA.16816.F32 R212, R16, R50, R212 ;  /* 0x0000003210d4723c */ /* 0x000fe200000018d4 */
[----:B------:R-:W-:Y:S05]  /*14b30*/  LDSM.16.M88.4 R16, [R191+0x8c00] ;  /* 0x008c0000bf10783b */ /* 0x000fea0000000200 */
        /* <DEDUP_REMOVED lines=12> */
[C---:B------:R-:W-:Y:S01]  /*14c00*/  HMMA.16816.F32 R64, R12.reuse, R8, R28 ;  /* 0x000000080c40723c */ /* 0x040fe2000000181c */
[----:B------:R-:W2:Y:S05]  /*14c10*/  LDSM.16.M88.4 R28, [R191+0x8000] ;  /* 0x00800000bf1c783b */ /* 0x000eaa0000000200 */
[C---:B------:R-:W-:Y:S01]  /*14c20*/  HMMA.16816.F32 R60, R12.reuse, R10, R24 ;  /* 0x0000000a0c3c723c */ /* 0x040fe20000001818 */
[----:B------:R-:W3:Y:S04]  /*14c30*/  LDSM.16.M88.4 R8, [R193+0x4000] ;  /* 0x00400000c108783b */ /* 0x000ee80000000200 */
[----:B------:R-:W4:Y:S01]  /*14c40*/  LDSM.16.M88.4 R24, [R191+0x8400] ;  /* 0x00840000bf18783b */ /* 0x000f220000000200 */
[----:B------:R-:W-:Y:S01]  /*14c50*/  HMMA.16816.F32 R52, R12, R40, R216 ;  /* 0x000000280c34723c */ /* 0x000fe200000018d8 */
[----:B------:R-:W-:-:S05]  /*14c60*/  DEPBAR.LE SB0, 0x0 ;  /* 0x000080000000791a */ /* 0x000fca0000000000 */
[C---:B------:R-:W-:Y:S06]  /*14c70*/  HMMA.16816.F32 R48, R12.reuse, R42, R248 ;  /* 0x0000002a0c30723c */ /* 0x040fec00000018f8 */
[C---:B------:R-:W-:Y:S06]  /*14c80*/  HMMA.16816.F32 R40, R12.reuse, R32, R244 ;  /* 0x000000200c28723c */ /* 0x040fec00000018f4 */
[----:B------:R-:W-:Y:S06]  /*14c90*/  HMMA.16816.F32 R12, R12, R34, R212 ;  /* 0x000000220c0c723c */ /* 0x000fec00000018d4 */
[C---:B-1----:R-:W-:Y:S06]  /*14ca0*/  HMMA.16816.F32 R212, R4.reuse, R16, R176 ;  /* 0x0000001004d4723c */ /* 0x042fec00000018b0 */
        /* <DEDUP_REMOVED lines=8> */
[C---:B----4-:R-:W-:Y:S06]  /*14d30*/  HMMA.16816.F32 R200, R4.reuse, R24, R200 ;  /* 0x0000001804c8723c */ /* 0x050fec00000018c8 */
[C---:B------:R-:W-:Y:S06]  /*14d40*/  HMMA.16816.F32 R196, R4.reuse, R26, R196 ;  /* 0x0000001a04c4723c */ /* 0x040fec00000018c4 */
[----:B------:R-:W-:Y:S06]  /*14d50*/  HMMA.16816.F32 R216, R4, R18, R172 ;  /* 0x0000001204d8723c */ /* 0x000fec00000018ac */
[C---:B------:R-:W-:Y:S06]  /*14d60*/  HMMA.16816.F32 R28, R8.reuse, R24, R64 ;  /* 0x00000018081c723c */ /* 0x040fec0000001840 */
[C---:B------:R-:W-:Y:S06]  /*14d70*/  HMMA.16816.F32 R60, R8.reuse, R26, R60 ;  /* 0x0000001a083c723c */ /* 0x040fec000000183c */
[C---:B------:R-:W-:Y:S06]  /*14d80*/  HMMA.16816.F32 R40, R8.reuse, R16, R40 ;  /* 0x000000100828723c */ /* 0x040fec0000001828 */
[----:B------:R-:W-:Y:S01]  /*14d90*/  HMMA.16816.F32 R20, R8, R18, R12 ;  /* 0x000000120814723c */ /* 0x000fe2000000180c */
[----:B------:R-:W-:Y:S06]  /*14da0*/  BAR.SYNC.DEFER_BLOCKING 0x0 ;  /* 0x0000000000007b1d */ /* 0x000fec0000010000 */
[----:B------:R-:W-:-:S02]  /*14db0*/  NOP ;  /* 0x0000000000007918 */ /* 0x000fc40000000000 */
[----:B------:R-:W-:-:S15]  /*14dc0*/  @!P0 BRA `(.L_x_567) ;  /* 0x0000000400148947 */ /* 0x000fde0003800000 */
[----:B------:R-:W2:Y:S04]  /*14dd0*/  LDL.64 R238, [R1+0x138] ;  /* 0x0001380001ee7983 */ /* 0x000ea80000100a00 */
[----:B------:R-:W3:Y:S01]  /*14de0*/  LDL.64 R242, [R1+0x130] ;  /* 0x0001300001f27983 */ /* 0x000ee20000100a00 */
[----:B------:R-:W-:Y:S01]  /*14df0*/  UIADD3 UR7, UR18, -0x4, URZ ;  /* 0xfffffffc12077890 */ /* 0x000fe2000fffe03f */
[----:B------:R-:W1:Y:S03]  /*14e00*/  @!P5 LDC.64 R4, c[0x0][0x218] ;  /* 0x00008600ff04db82 */ /* 0x000e660000000a00 */
[----:B------:R-:W-:-:S05]  /*14e10*/  USHF.R.S32.HI UR6, URZ, 0x1f, UR7 ;  /* 0x0000001f3f067899 */ /* 0x000fca0008011407 */
[----:B------:R-:W4:Y:S01]  /*14e20*/  @!P4 LDC.64 R6, c[0x0][0x218] ;  /* 0x00008600ff06cb82 */ /* 0x000f220000000a00 */
[----:B------:R-:W-:-:S07]  /*14e30*/  UIMAD UR6, UR6, UR10, URZ ;  /* 0x0000000a060672a4 */ /* 0x000fce000f8e023f */
[----:B------:R-:W5:Y:S01]  /*14e40*/  @!P3 LDC.64 R8, c[0x0][0x218] ;  /* 0x00008600ff08bb82 */ /* 0x000f620000000a00 */
[----:B------:R-:W-:Y:S02]  /*14e50*/  UIMAD.WIDE.U32 UR8, UR7, UR10, URZ ;  /* 0x0000000a070872a5 */ /* 0x000fe4000f8e003f */
[----:B------:R-:W-:-:S05]  /*14e60*/  UIMAD UR6, UR7, UR11, UR6 ;  /* 0x0000000b070672a4 */ /* 0x000fca000f8e0206 */
[----:B------:R-:W5:Y:S01]  /*14e70*/  @!P5 LDC.64 R14, c[0x0][0x218] ;  /* 0x00008600ff0edb82 */ /* 0x000f620000000a00 */
[----:B------:R-:W-:Y:S01]  /*14e80*/  UIADD3 UR6, UR9, UR6, URZ ;  /* 0x0000000609067290 */ /* 0x000fe2000fffe03f */
[----:B------:R-:W-:-:S06]  /*14e90*/  IMAD.U32 R0, RZ, RZ, UR8 ;  /* 0x00000008ff007e24 */ /* 0x000fcc000f8e00ff */
[----:B------:R-:W5:Y:S01]  /*14ea0*/  @!P4 LDC.64 R16, c[0x0][0x218] ;  /* 0x00008600ff10cb82 */ /* 0x000f620000000a00 */
[----:B------:R-:W-:Y:S02]  /*14eb0*/  IMAD.U32 R3, RZ, RZ, UR8 ;  /* 0x00000008ff037e24 */ /* 0x000fe4000f8e00ff */
[----:B------:R-:W-:Y:S01]  /*14ec0*/  IMAD.U32 R2, RZ, RZ, UR6 ;  /* 0x00000006ff027e24 */ /* 0x000fe2000f8e00ff */
[----:B------:R1:W-:Y:S04]  /*14ed0*/  @P5 STS [R195+0x6000], RZ ;  /* 0x006000ffc3005388 */ /* 0x0003e80000000800 */
[----:B------:R1:W-:Y:S04]  /*14ee0*/  @P5 STS [R195+0x6004], RZ ;  /* 0x006004ffc3005388 */ /* 0x0003e80000000800 */
[----:B------:R1:W-:Y:S01]  /*14ef0*/  @P5 STS.64 [R195+0x6008], RZ ;  /* 0x006008ffc3005388 */ /* 0x0003e20000000a00 */
[----:B------:R-:W-:Y:S01]  /*14f00*/  BSSY B0, `(.L_x_568) ;  /* 0x0000030000007945 */ /* 0x000fe20003800000 */
[----:B--2---:R-:W-:-:S04]  /*14f10*/  LEA R0, P1, R0, R238, 0x6 ;  /* 0x000000ee00007211 */ /* 0x004fc800078230ff */
[----:B---3--:R-:W-:Y:S02]  /*14f20*/  LEA.HI.X R2, R3, R243, R2, 0x6, P1 ;  /* 0x000000f303027211 */ /* 0x008fe400008f3402 */
[C---:B-1----:R-:W-:Y:S02]  /*14f30*/  @!P5 LEA R12, P6, R0.reuse, R4, 0x1 ;  /* 0x00000004000cd211 */ /* 0x042fe400078c08ff */
[C---:B----4-:R-:W-:Y:S02]  /*14f40*/  @!P4 LEA R10, P2, R0.reuse, R6, 0x1 ;  /* 0x00000006000ac211 */ /* 0x050fe400078408ff */
[C---:B-----5:R-:W-:Y:S02]  /*14f50*/  @!P3 LEA R8, P1, R0.reuse, R8, 0x1 ;  /* 0x000000080008b211 */ /* 0x060fe400078208ff */
[C-C-:B------:R-:W-:Y:S02]  /*14f60*/  @!P5 LEA.HI.X R13, R0.reuse, R5, R2.reuse, 0x1, P6 ;  /* 0x00000005000dd211 */ /* 0x140fe400030f0c02 */
[----:B------:R-:W-:-:S02]  /*14f70*/  @!P4 LEA.HI.X R11, R0, R7, R2, 0x1, P2 ;  /* 0x00000007000bc211 */ /* 0x000fc400010f0c02 */
[C---:B------:R-:W-:Y:S01]  /*14f80*/  @!P3 LEA.HI.X R9, R0.reuse, R9, R2, 0x1, P1 ;  /* 0x000000090009b211 */ /* 0x040fe200008f0c02 */
[----:B------:R-:W-:Y:S01]  /*14f90*/  @!PT LDS RZ, [RZ] ;  /* 0x00000000fffff984 */ /* 0x000fe20000000800 */
[----:B------:R-:W-:Y:S01]  /*14fa0*/  @!PT LDS RZ, [RZ] ;  /* 0x00000000fffff984 */ /* 0x000fe20000000800 */
[----:B------:R-:W-:Y:S01]  /*14fb0*/  @!PT LDS RZ, [RZ] ;  /* 0x00000000fffff984 */ /* 0x000fe20000000800 */
[----:B------:R1:W-:Y:S01]  /*14fc0*/  @!P5 LDGSTS.E.BYPASS.LTC128B.128 [R195+0x6000], desc[UR22][R12.64] ;  /* 0x060000000cc3dfae */ /* 0x0003e2000b901d56 */
[----:B------:R-:W-:-:S04]  /*14fd0*/  IADD3 R0, P1, R0, UR31, RZ ;  /* 0x0000001f00007c10 */ /* 0x000fc8000ff3e0ff */
[----:B------:R-:W-:Y:S02]  /*14fe0*/  @!P5 LEA R6, P2, R0, R14, 0x1 ;  /* 0x0000000e0006d211 */ /* 0x000fe400078408ff */
[----:B------:R-:W-:Y:S02]  /*14ff0*/  IADD3.X R2, R2, UR30, RZ, P1, !PT ;  /* 0x0000001e02027c10 */ /* 0x000fe40008ffe4ff */
[C---:B------:R-:W-:Y:S01]  /*15000*/  @!P4 LEA R4, P1, R0.reuse, R16, 0x1 ;  /* 0x000000100004c211 */ /* 0x040fe200078208ff */
[----:B------:R1:W-:Y:S01]  /*15010*/  @P4 STS.128 [R195+0x7000], RZ ;  /* 0x007000ffc3004388 */ /* 0x0003e20000000c00 */
[C-C-:B------:R-:W-:Y:S02]  /*15020*/  @!P5 LEA.HI.X R7, R0.reuse, R15, R2.reuse, 0x1, P2 ;  /* 0x0000000f0007d211 */ /* 0x140fe400010f0c02 */
[----:B------:R-:W-:Y:S01]  /*15030*/  @!P4 LEA.HI.X R5, R0, R17, R2, 0x1, P1 ;  /* 0x000000110005c211 */ /* 0x000fe200008f0c02 */
        /* <DEDUP_REMOVED lines=28> */
.L_x_569:
[----:B------:R-:W-:Y:S05]  /*15200*/  BSYNC B0 ;  /* 0x0000000000007941 */ /* 0x000fea0003800000 */
.L_x_568:
[----:B------:R-:W0:Y:S02]  /*15210*/  LDGDEPBAR ;  /* 0x00000000000079af */ /* 0x000e240000000000 */
.L_x_567:
[----:B-12---:R-:W2:Y:S04]  /*15220*/  LDL.LU.64 R4, [R1+0x40] ;  /* 0x0000400001047983 */ /* 0x006ea80000300a00 */
[----:B------:R-:W3:Y:S01]  /*15230*/  LDL.LU.64 R2, [R1+0x1b8] ;  /* 0x0001b80001027983 */ /* 0x000ee20000300a00 */
[----:B------:R-:W-:-:S03]  /*15240*/  IMAD.U32 R0, RZ, RZ, UR42 ;  /* 0x0000002aff007e24 */ /* 0x000fc6000f8e00ff */
[----:B------:R-:W-:Y:S04]  /*15250*/  STL [R1+0x264], R233 ;  /* 0x000264e901007387 */ /* 0x000fe80000100800 */
[----:B------:R-:W-:Y:S04]  /*15260*/  STL [R1+0x260], R36 ;  /* 0x0002602401007387 */ /* 0x000fe80000100800 */
[----:B------:R1:W-:Y:S04]  /*15270*/  STL [R1+0x25c], R37 ;  /* 0x00025c2501007387 */ /* 0x0003e80000100800 */
[----:B------:R-:W-:Y:S04]  /*15280*/  STL [R1+0x258], R46 ;  /* 0x0002582e01007387 */ /* 0x000fe80000100800 */
[----:B------:R-:W-:Y:S04]  /*15290*/  STL [R1+0x254], R47 ;  /* 0x0002542f01007387 */ /* 0x000fe80000100800 */
[----:B------:R-:W-:Y:S04]  /*152a0*/  STL [R1+0x250], R44 ;  /* 0x0002502c01007387 */ /* 0x000fe80000100800 */
[----:B------:R-:W-:Y:S04]  /*152b0*/  STL [R1+0x24c], R45 ;  /* 0x00024c2d01007387 */ /* 0x000fe80000100800 */
[----:B------:R-:W-:Y:S04]  /*152c0*/  STL [R1+0x244], R188 ;  /* 0x000244bc01007387 */ /* 0x000fe80000100800 */
[----:B------:R-:W-:Y:S04]  /*152d0*/  STL [R1+0x240], R190 ;  /* 0x000240be01007387 */ /* 0x000fe80000100800 */
[----:B------:R-:W-:Y:S04]  /*152e0*/  STL [R1+0x1dc], R195 ;  /* 0x0001dcc301007387 */ /* 0x000fe80000100800 */
[----:B------:R-:W-:Y:S04]  /*152f0*/  STL [R1+0x1d8], R193 ;  /* 0x0001d8c101007387 */ /* 0x000fe80000100800 */
[----:B------:R4:W-:Y:S04]  /*15300*/  STL.64 [R1+0x1d0], R38 ;  /* 0x0001d02601007387 */ /* 0x0009e80000100a00 */
[----:B------:R-:W-:Y:S04]  /*15310*/  STL [R1+0x1c8], R192 ;  /* 0x0001c8c001007387 */ /* 0x000fe80000100800 */
[----:B------:R-:W-:Y:S04]  /*15320*/  STL [R1+0x1c4], R191 ;  /* 0x0001c4bf01007387 */ /* 0x000fe80000100800 */
[----:B------:R-:W-:Y:S04]  /*15330*/  STL [R1+0x1c0], R189 ;  /* 0x0001c0bd01007387 */ /* 0x000fe80000100800 */
[----:B-1----:R-:W3:Y:S04]  /*15340*/  LDL.LU R37, [R1+0x68] ;  /* 0x0000680001257983 */ /* 0x002ee80000300800 */
[----:B------:R-:W3:Y:S04]  /*15350*/  LDL.LU R231, [R1+0x54] ;  /* 0x0000540001e77983 */ /* 0x000ee80000300800 */
[----:B------:R-:W3:Y:S04]  /*15360*/  LDL.LU R230, [R1+0x30] ;  /* 0x0000300001e67983 */ /* 0x000ee80000300800 */
[----:B------:R-:W3:Y:S01]  /*15370*/  LDL.LU R233, [R1+0x50] ;  /* 0x0000500001e97983 */ /* 0x000ee20000300800 */
[----:B------:R-:W1:Y:S03]  /*15380*/  S2R R6, SR_TID.X ;  /* 0x0000000000067919 */ /* 0x000e660000002100 */
[----:B----4-:R-:W4:Y:S01]  /*15390*/  LDL.LU.64 R38, [R1+0x38] ;  /* 0x0000380001267983 */ /* 0x010f220000300a00 */
[----:B-1----:R-:W-:-:S05]  /*153a0*/  IMAD.SHL.U32 R6, R6, 0x2, RZ ;  /* 0x0000000206067824 */ /* 0x002fca00078e00ff */
[----:B------:R-:W-:-:S05]  /*153b0*/  LOP3.LUT R6, R6, 0x6, RZ, 0xc0, !PT ;  /* 0x0000000606067812 */ /* 0x000fca00078ec0ff */
[----:B------:R-:W-:-:S04]  /*153c0*/  IMAD R0, R0, 0x40, R6 ;  /* 0x0000004000007824 */ /* 0x000fc800078e0206 */
[C---:B------:R-:W-:Y:S01]  /*153d0*/  VIADD R16, R0.reuse, 0x1 ;  /* 0x0000000100107836 */ /* 0x040fe20000000000 */
[CC--:B------:R-:W-:Y:S01]  /*153e0*/  ISETP.GE.AND P1, PT, R0.reuse, R56.reuse, PT ;  /* 0x000000380000720c */ /* 0x0c0fe20003f26270 */
[C---:B------:R-:W-:Y:S02]  /*153f0*/  VIADD R15, R0.reuse, 0x8 ;  /* 0x00000008000f7836 */ /* 0x040fe40000000000 */
[C---:B------:R-:W-:Y:S02]  /*15400*/  VIADD R14, R0.reuse, 0x9 ;  /* 0x00000009000e7836 */ /* 0x040fe40000000000 */
[----:B------:R-:W-:Y:S01]  /*15410*/  VIADD R13, R0, 0x10 ;  /* 0x00000010000d7836 */ /* 0x000fe20000000000 */
[----:B------:R-:W-:Y:S01]  /*15420*/  FSEL R33, R176, -INF , !P1 ;  /* 0xff800000b0217808 */ /* 0x000fe20004800000 */
[----:B------:R-:W-:Y:S01]  /*15430*/  VIADD R12, R0, 0x11 ;  /* 0x00000011000c7836 */ /* 0x000fe20000000000 */
[-C--:B------:R-:W-:Y:S01]  /*15440*/  ISETP.GE.AND P2, PT, R16, R56.reuse, PT ;  /* 0x000000381000720c */ /* 0x080fe20003f46270 */
[C---:B------:R-:W-:Y:S01]  /*15450*/  VIADD R11, R0.reuse, 0x18 ;  /* 0x00000018000b7836 */ /* 0x040fe20000000000 */
[-C--:B------:R-:W-:Y:S01]  /*15460*/  ISETP.GE.AND P1, PT, R15, R56.reuse, PT ;  /* 0x000000380f00720c */ /* 0x080fe20003f26270 */
[----:B------:R-:W-:Y:S01]  /*15470*/  VIADD R10, R0, 0x19 ;  /* 0x00000019000a7836 */ /* 0x000fe20000000000 */
[----:B------:R-:W-:Y:S01]  /*15480*/  ISETP.GE.AND P3, PT, R14, R56, PT ;  /* 0x000000380e00720c */ /* 0x000fe20003f66270 */
[----:B------:R-:W-:-:S02]  /*15490*/  VIADD R9, R0, 0x20 ;  /* 0x0000002000097836 */ /* 0x000fc40000000000 */
[C---:B------:R-:W-:Y:S01]  /*154a0*/  VIADD R8, R0.reuse, 0x21 ;  /* 0x0000002100087836 */ /* 0x040fe20000000000 */
[-C--:B------:R-:W-:Y:S01]  /*154b0*/  ISETP.GE.AND P5, PT, R13, R56.reuse, PT ;  /* 0x000000380d00720c */ /* 0x080fe20003fa6270 */
[C---:B------:R-:W-:Y:S01]  /*154c0*/  VIADD R7, R0.reuse, 0x28 ;  /* 0x0000002800077836 */ /* 0x040fe20000000000 */
[----:B------:R-:W-:Y:S01]  /*154d0*/  FSEL R177, R177, -INF , !P2 ;  /* 0xff800000b1b17808 */ /* 0x000fe20005000000 */
[----:B------:R-:W-:Y:S01]  /*154e0*/  VIADD R6, R0, 0x29 ;  /* 0x0000002900067836 */ /* 0x000fe20000000000 */
[----:B------:R-:W-:Y:S02]  /*154f0*/  FSEL R176, R128, -INF , !P1 ;  /* 0xff80000080b07808 */ /* 0x000fe40004800000 */
[----:B------:R-:W-:Y:S02]  /*15500*/  FSEL R175, R129, -INF , !P3 ;  /* 0xff80000081af7808 */ /* 0x000fe40005800000 */
[-C--:B------:R-:W-:Y:S02]  /*15510*/  ISETP.GE.AND P6, PT, R12, R56.reuse, PT ;  /* 0x000000380c00720c */ /* 0x080fe40003fc6270 */
[----:B------:R-:W-:-:S02]  /*15520*/  ISETP.GE.AND P4, PT, R11, R56, PT ;  /* 0x000000380b00720c */ /* 0x000fc40003f86270 */
[-C--:B------:R-:W-:Y:S02]  /*15530*/  ISETP.GE.AND P2, PT, R10, R56.reuse, PT ;  /* 0x000000380a00720c */ /* 0x080fe40003f46270 */
[-C--:B------:R-:W-:Y:S02]  /*15540*/  ISETP.GE.AND P1, PT, R9, R56.reuse, PT ;  /* 0x000000380900720c */ /* 0x080fe40003f26270 */
[-C--:B------:R-:W-:Y:S02]  /*15550*/  ISETP.GE.AND P3, PT, R8, R56.reuse, PT ;  /* 0x000000380800720c */ /* 0x080fe40003f66270 */
[----:B------:R-:W-:Y:S02]  /*15560*/  FSEL R174, R28, -INF , !P5 ;  /* 0xff8000001cae7808 */ /* 0x000fe40006800000 */
[----:B------:R-:W-:Y:S02]  /*15570*/  ISETP.GE.AND P5, PT, R7, R56, PT ;  /* 0x000000380700720c */ /* 0x000fe40003fa6270 */
[----:B------:R-:W-:-:S02]  /*15580*/  FSEL R173, R29, -INF , !P6 ;  /* 0xff8000001dad7808 */ /* 0x000fc40007000000 */
[----:B------:R-:W-:Y:S02]  /*15590*/  FSEL R172, R60, -INF , !P4 ;  /* 0xff8000003cac7808 */ /* 0x000fe40006000000 */
[----:B------:R-:W-:Y:S02]  /*155a0*/  FSEL R135, R61, -INF , !P2 ;  /* 0xff8000003d877808 */ /* 0x000fe40005000000 */
[----:B------:R-:W-:Y:S02]  /*155b0*/  FSEL R134, R52, -INF , !P1 ;  /* 0xff80000034867808 */ /* 0x000fe40004800000 */
[----:B------:R-:W-:Y:S02]  /*155c0*/  FSEL R129, R53, -INF , !P3 ;  /* 0xff80000035817808 */ /* 0x000fe40005800000 */
[----:B------:R-:W-:Y:S01]  /*155d0*/  ISETP.GE.AND P6, PT, R6, R56, PT ;  /* 0x000000380600720c */ /* 0x000fe20003fc6270 */
[----:B--2---:R-:W-:Y:S02]  /*155e0*/  IMAD.MOV.U32 R228, RZ, RZ, R4 ;  /* 0x000000ffffe47224 */ /* 0x004fe400078e0004 */
[----:B------:R-:W-:-:S02]  /*155f0*/  IMAD.MOV.U32 R229, RZ, RZ, R5 ;  /* 0x000000ffffe57224 */ /* 0x000fc400078e0005 */
[----:B---3--:R-:W-:Y:S02]  /*15600*/  IMAD.MOV.U32 R46, RZ, RZ, R2 ;  /* 0x000000ffff2e7224 */ /* 0x008fe400078e0002 */
[----:B------:R-:W-:Y:S02]  /*15610*/  IMAD.MOV.U32 R47, RZ, RZ, R3 ;  /* 0x000000ffff2f7224 */ /* 0x000fe400078e0003 */
[C---:B------:R-:W-:Y:S02]  /*15620*/  VIADD R5, R0.reuse, 0x30 ;  /* 0x0000003000057836 */ /* 0x040fe40000000000 */
[C---:B------:R-:W-:Y:S02]  /*15630*/  VIADD R4, R0.reuse, 0x31 ;  /* 0x0000003100047836 */ /* 0x040fe40000000000 */
[C---:B------:R-:W-:Y:S02]  /*15640*/  VIADD R3, R0.reuse, 0x38 ;  /* 0x0000003800037836 */ /* 0x040fe40000000000 */
[----:B------:R-:W-:Y:S01]  /*15650*/  VIADD R2, R0, 0x39 ;  /* 0x0000003900027836 */ /* 0x000fe20000000000 */
[----:B------:R-:W-:-:S02]  /*15660*/  ISETP.GE.AND P4, PT, R5, R56, PT ;  /* 0x000000380500720c */ /* 0x000fc40003f86270 */
[-C--:B------:R-:W-:Y:S02]  /*15670*/  ISETP.GE.AND P2, PT, R4, R56.reuse, PT ;  /* 0x000000380400720c */ /* 0x080fe40003f46270 */
[-C--:B------:R-:W-:Y:S02]  /*15680*/  ISETP.GE.AND P1, PT, R3, R56.reuse, PT ;  /* 0x000000380300720c */ /* 0x080fe40003f26270 */
[----:B------:R-:W-:Y:S02]  /*15690*/  ISETP.GE.AND P3, PT, R2, R56, PT ;  /* 0x000000380200720c */ /* 0x000fe40003f66270 */
        /* <DEDUP_REMOVED lines=21> */
[-C--:B------:R-:W-:Y:S02]  /*157f0*/  ISETP.GE.AND P5, PT, R7, R57.reuse, PT ;  /* 0x000000390700720c */ /* 0x080fe40003fa6270 */
        /* <DEDUP_REMOVED lines=16> */
[C---:B------:R-:W-:Y:S02]  /*15900*/  ISETP.GE.AND P6, PT, R9.reuse, R59, PT ;  /* 0x0000003b0900720c */ /* 0x040fe40003fc6270 */
[----:B------:R-:W-:Y:S02]  /*15910*/  ISETP.GE.AND P5, PT, R9, R58, PT ;  /* 0x0000003a0900720c */ /* 0x000fe40003fa6270 */
[-C--:B------:R-:W-:Y:S02]  /*15920*/  ISETP.GE.AND P4, PT, R6, R57.reuse, PT ;  /* 0x000000390600720c */ /* 0x080fe40003f86270 */
[----:B------:R-:W-:Y:S02]  /*15930*/  ISETP.GE.AND P2, PT, R5, R57, PT ;  /* 0x000000390500720c */ /* 0x000fe40003f46270 */
[----:B------:R-:W-:Y:S02]  /*15940*/  FSEL R19, R184, -INF , !P6 ;  /* 0xff800000b8137808 */ /* 0x000fe40007000000 */
[----:B------:R-:W-:-:S02]  /*15950*/  FSEL R18, R186, -INF , !P5 ;  /* 0xff800000ba127808 */ /* 0x000fc40006800000 */
[----:B------:R-:W-:Y:S02]  /*15960*/  FSEL R51, R51, -INF , !P4 ;  /* 0xff80000033337808 */ /* 0x000fe40006000000 */
[----:B------:R-:W-:Y:S02]  /*15970*/  FSEL R50, R42, -INF , !P2 ;  /* 0xff8000002a327808 */ /* 0x000fe40005000000 */
[CC--:B------:R-:W-:Y:S02]  /*15980*/  ISETP.GE.AND P6, PT, R6.reuse, R59.reuse, PT ;  /* 0x0000003b0600720c */ /* 0x0c0fe40003fc6270 */
[-C--:B------:R-:W-:Y:S02]  /*15990*/  ISETP.GE.AND P5, PT, R6, R58.reuse, PT ;  /* 0x0000003a0600720c */ /* 0x080fe40003fa6270 */
[C---:B------:R-:W-:Y:S02]  /*159a0*/  ISETP.GE.AND P4, PT, R0.reuse, R59, PT ;  /* 0x0000003b0000720c */ /* 0x040fe40003f86270 */
[----:B------:R-:W-:-:S02]  /*159b0*/  ISETP.GE.AND P2, PT, R0, R58, PT ;  /* 0x0000003a0000720c */ /* 0x000fc40003f46270 */
[----:B------:R-:W-:Y:S02]  /*159c0*/  FMNMX.FTZ R6, R37, R33, !PT ;  /* 0x0000002125067209 */ /* 0x000fe40007810000 */
[----:B------:R-:W-:Y:S02]  /*159d0*/  FMNMX.FTZ R0, R231, R32, !PT ;  /* 0x00000020e7007209 */ /* 0x000fe40007810000 */
[----:B------:R-:W-:Y:S02]  /*159e0*/  FMNMX.FTZ R6, R177, R6, !PT ;  /* 0x00000006b1067209 */ /* 0x000fe40007810000 */
[----:B------:R-:W-:Y:S02]  /*159f0*/  FMNMX.FTZ R0, R133, R0, !PT ;  /* 0x0000000085007209 */ /* 0x000fe40007810000 */
[----:B------:R-:W-:Y:S02]  /*15a00*/  FSEL R52, R20, -INF , !P1 ;  /* 0xff80000014347808 */ /* 0x000fe40004800000 */
[----:B------:R-:W-:-:S02]  /*15a10*/  ISETP.GE.AND P1, PT, R4, R57, PT ;  /* 0x000000390400720c */ /* 0x000fc40003f26270 */
[----:B------:R-:W-:Y:S02]  /*15a20*/  FMNMX.FTZ R6, R176, R6, !PT ;  /* 0x00000006b0067209 */ /* 0x000fe40007810000 */
[----:B------:R-:W-:Y:S02]  /*15a30*/  FMNMX.FTZ R0, R132, R0, !PT ;  /* 0x0000000084007209 */ /* 0x000fe40007810000 */
[----:B------:R-:W-:Y:S02]  /*15a40*/  FSEL R49, R43, -INF , !P1 ;  /* 0xff8000002b317808 */ /* 0x000fe40004800000 */
[----:B------:R-:W-:Y:S02]  /*15a50*/  ISETP.GE.AND P1, PT, R16, R58, PT ;  /* 0x0000003a1000720c */ /* 0x000fe40003f26270 */
[----:B------:R-:W-:Y:S02]  /*15a60*/  FMNMX.FTZ R6, R175, R6, !PT ;  /* 0x00000006af067209 */ /* 0x000fe40007810000 */
[----:B------:R-:W-:-:S02]  /*15a70*/  FMNMX.FTZ R0, R67, R0, !PT ;  /* 0x0000000043007209 */ /* 0x000fc40007810000 */
[----:B------:R-:W-:Y:S02]  /*15a80*/  FSEL R43, R211, -INF , !P1 ;  /* 0xff800000d32b7808 */ /* 0x000fe40004800000 */
[----:B------:R-:W-:Y:S02]  /*15a90*/  FMNMX.FTZ R6, R174, R6, !PT ;  /* 0x00000006ae067209 */ /* 0x000fe40007810000 */
[----:B------:R-:W-:Y:S02]  /*15aa0*/  ISETP.GE.AND P1, PT, R13, R58, PT ;  /* 0x0000003a0d00720c */ /* 0x000fe40003f26270 */
[----:B------:R-:W-:Y:S02]  /*15ab0*/  FMNMX.FTZ R0, R66, R0, !PT ;  /* 0x0000000042007209 */ /* 0x000fe40007810000 */
[----:B------:R-:W-:Y:S02]  /*15ac0*/  FSEL R28, R210, -INF , !P2 ;  /* 0xff800000d21c7808 */ /* 0x000fe40005000000 */
[----:B------:R-:W-:-:S02]  /*15ad0*/  FMNMX.FTZ R6, R173, R6, !PT ;  /* 0x00000006ad067209 */ /* 0x000fc40007810000 */
[----:B------:R-:W-:Y:S02]  /*15ae0*/  ISETP.GE.AND P2, PT, R14, R58, PT ;  /* 0x0000003a0e00720c */ /* 0x000fe40003f46270 */
[----:B------:R-:W-:Y:S02]  /*15af0*/  FSEL R26, R202, -INF , !P1 ;  /* 0xff800000ca1a7808 */ /* 0x000fe40004800000 */
[----:B------:R-:W-:Y:S02]  /*15b00*/  FMNMX.FTZ R0, R65, R0, !PT ;  /* 0x0000000041007209 */ /* 0x000fe40007810000 */
[----:B------:R-:W-:Y:S02]  /*15b10*/  ISETP.GE.AND P1, PT, R10, R58, PT ;  /* 0x0000003a0a00720c */ /* 0x000fe40003f26270 */
[----:B------:R-:W-:Y:S02]  /*15b20*/  FSEL R42, R21, -INF , !P3 ;  /* 0xff800000152a7808 */ /* 0x000fe40005800000 */
[----:B------:R-:W-:-:S02]  /*15b30*/  FMNMX.FTZ R6, R172, R6, !PT ;  /* 0x00000006ac067209 */ /* 0x000fc40007810000 */
[-C--:B------:R-:W-:Y:S02]  /*15b40*/  ISETP.GE.AND P3, PT, R16, R59.reuse, PT ;  /* 0x0000003b1000720c */ /* 0x080fe40003f66270 */
[----:B------:R-:W-:Y:S02]  /*15b50*/  FSEL R30, R207, -INF , !P2 ;  /* 0xff800000cf1e7808 */ /* 0x000fe40005000000 */
[----:B------:R-:W-:Y:S02]  /*15b60*/  FMNMX.FTZ R0, R64, R0, !PT ;  /* 0x0000000040007209 */ /* 0x000fe40007810000 */
[----:B------:R-:W-:Y:S02]  /*15b70*/  ISETP.GE.AND P2, PT, R11, R58, PT ;  /* 0x0000003a0b00720c */ /* 0x000fe40003f46270 */
[----:B------:R-:W-:Y:S02]  /*15b80*/  FSEL R20, R199, -INF , !P1 ;  /* 0xff800000c7147808 */ /* 0x000fe40004800000 */
[----:B------:R-:W-:-:S02]  /*15b90*/  ISETP.GE.AND P1, PT, R7, R59, PT ;  /* 0x0000003b0700720c */ /* 0x000fc40003f26270 */
[----:B------:R-:W-:Y:S02]  /*15ba0*/  FMNMX.FTZ R6, R135, R6, !PT ;  /* 0x0000000687067209 */ /* 0x000fe40007810000 */
[----:B------:R-:W-:Y:S02]  /*15bb0*/  FSEL R48, R209, -INF , !P3 ;  /* 0xff800000d1307808 */ /* 0x000fe40005800000 */
[----:B------:R-:W-:Y:S02]  /*15bc0*/  FMNMX.FTZ R0, R63, R0, !PT ;  /* 0x000000003f007209 */ /* 0x000fe40007810000 */
[----:B------:R-:W-:Y:S02]  /*15bd0*/  ISETP.GE.AND P3, PT, R13, R59, PT ;  /* 0x0000003b0d00720c */ /* 0x000fe40003f66270 */
[----:B------:R-:W-:Y:S02]  /*15be0*/  FSEL R22, R198, -INF , !P2 ;  /* 0xff800000c6167808 */ /* 0x000fe40005000000 */
        /* <DEDUP_REMOVED lines=8> */
[-C--:B------:R-:W-:Y:S02]  /*15c70*/  ISETP.GE.AND P3, PT, R10, R59.reuse, PT ;  /* 0x0000003b0a00720c */ /* 0x080fe40003f66270 */
[----:B------:R-:W-:Y:S02]  /*15c80*/  FSEL R16, R187, -INF , !P2 ;  /* 0xff800000bb107808 */ /* 0x000fe40005000000 */
[----:B------:R-:W-:Y:S02]  /*15c90*/  FMNMX.FTZ R6, R129, R6, !PT ;  /* 0x0000000681067209 */ /* 0x000fe40007810000 */
[----:B------:R-:W-:Y:S02]  /*15ca0*/  ISETP.GE.AND P2, PT, R5, R59, PT ;  /* 0x0000003b0500720c */ /* 0x000fe40003f46270 */
[----:B------:R-:W-:-:S02]  /*15cb0*/  FSEL R12, R183, -INF , !P5 ;  /* 0xff800000b70c7808 */ /* 0x000fc40006800000 */
[----:B------:R-:W-:Y:S02]  /*15cc0*/  FSEL R10, R213, -INF , !P1 ;  /* 0xff800000d50a7808 */ /* 0x000fe40004800000 */
[----:B------:R-:W-:Y:S02]  /*15cd0*/  FMNMX.FTZ R0, R61, R0, !PT ;  /* 0x000000003d007209 */ /* 0x000fe40007810000 */
[C---:B------:R-:W-:Y:S02]  /*15ce0*/  ISETP.GE.AND P5, PT, R2.reuse, R59, PT ;  /* 0x0000003b0200720c */ /* 0x040fe40003fa6270 */
[----:B------:R-:W-:Y:S02]  /*15cf0*/  ISETP.GE.AND P1, PT, R2, R58, PT ;  /* 0x0000003a0200720c */ /* 0x000fe40003f26270 */
[----:B------:R-:W-:Y:S02]  /*15d00*/  FSEL R31, R205, -INF , !P4 ;  /* 0xff800000cd1f7808 */ /* 0x000fe40006000000 */
[----:B------:R-:W-:-:S02]  /*15d10*/  FMNMX.FTZ R2, R233, R29, !PT ;  /* 0x0000001de9027209 */ /* 0x000fc40007810000 */
[----:B------:R-:W-:Y:S02]  /*15d20*/  ISETP.GE.AND P4, PT, R11, R59, PT ;  /* 0x0000003b0b00720c */ /* 0x000fe40003f86270 */
[----:B------:R-:W-:Y:S02]  /*15d30*/  FSEL R21, R197, -INF , !P3 ;  /* 0xff800000c5157808 */ /* 0x000fe40005800000 */
[----:B------:R-:W-:Y:S02]  /*15d40*/  ISETP.GE.AND P3, PT, R7, R58, PT ;  /* 0x0000003a0700720c */ /* 0x000fe40003f66270 */
        /* <DEDUP_REMOVED lines=8> */
[----:B------:R-:W-:-:S02]  /*15dd0*/  FSEL R14, R182, -INF , !P3 ;  /* 0xff800000b60e7808 */ /* 0x000fc40005800000 */
[----:B------:R-:W-:Y:S02]  /*15de0*/  FMNMX.FTZ R0, R51, R0, !PT ;  /* 0x0000000033007209 */ /* 0x000fe40007810000 */
[----:B------:R-:W-:Y:S02]  /*15df0*/  ISETP.GE.AND P3, PT, R4, R58, PT ;  /* 0x0000003a0400720c */ /* 0x000fe40003f66270 */
        /* <DEDUP_REMOVED lines=13> */
[----:B------:R-:W-:Y:S02]  /*15ed0*/  ISETP.GE.AND P4, PT, R8, R59, PT ;  /* 0x0000003b0800720c */ /* 0x000fe40003f86270 */
[----:B------:R-:W-:Y:S02]  /*15ee0*/  FMNMX.FTZ R0, R42, R7, !PT ;  /* 0x000000072a007209 */ /* 0x000fe40007810000 */
[----:B------:R-:W-:-:S02]  /*15ef0*/  FMNMX.FTZ R6, R40, R6, !PT ;  /* 0x0000000628067209 */ /* 0x000fc40007810000 */
[----:B------:R-:W-:Y:S02]  /*15f00*/  FMNMX.FTZ R4, R27, R4, !PT ;  /* 0x000000041b047209 */ /* 0x000fe40007810000 */
[----:B------:R-:W-:Y:S02]  /*15f10*/  FMNMX.FTZ R3, R26, R3, !PT ;  /* 0x000000031a037209 */ /* 0x000fe40007810000 */
[----:B------:R-:W-:Y:S01]  /*15f20*/  FSEL R17, R185, -INF , !P4 ;  /* 0xff800000b9117808 */ /* 0x000fe20006000000 */
[----:B------:R-:W1:Y:S01]  /*15f30*/  SHFL.BFLY PT, R7, R6, 0x2, 0x1f ;  /* 0x0c401f0006077f89 */ /* 0x000e6200000e0000 */
[----:B------:R-:W-:Y:S02]  /*15f40*/  ISETP.GE.AND P4, PT, R5, R58, PT ;  /* 0x0000003a0500720c */ /* 0x000fe40003f86270 */
        /* <DEDUP_REMOVED lines=13> */
[----:B-1----:R-:W-:Y:S02]  /*16020*/  FMNMX.FTZ R2, R6, R7, !PT ;  /* 0x0000000706027209 */ /* 0x002fe40007810000 */
[----:B--2---:R-:W-:-:S02]  /*16030*/  FMNMX.FTZ R0, R0, R5, !PT ;  /* 0x0000000500007209 */ /* 0x004fc40007810000 */
[----:B------:R-:W-:Y:S02]  /*16040*/  FMNMX.FTZ R4, R13, R4, !PT ;  /* 0x000000040d047209 */ /* 0x000fe40007810000 */
[----:B------:R-:W-:Y:S02]  /*16050*/  FSEL R7, R214, -INF , !P4 ;  /* 0xff800000d6077808 */ /* 0x000fe40006000000 */
[----:B------:R-:W-:Y:S02]  /*16060*/  FMNMX.FTZ R5, R12, R3, !PT ;  /* 0x000000030c057209 */ /* 0x000fe40007810000 */
[----:B------:R-:W-:Y:S02]  /*16070*/  FMNMX.FTZ R4, R11, R4, !PT ;  /* 0x000000040b047209 */ /* 0x000fe40007810000 */
[----:B------:R-:W-:Y:S02]  /*16080*/  FSEL R6, R215, -INF , !P3 ;  /* 0xff800000d7067808 */ /* 0x000fe40005800000 */
[----:B------:R-:W-:-:S02]  /*16090*/  FMNMX.FTZ R128, R7, R5, !PT ;  /* 0x0000000507807209 */ /* 0x000fc40007810000 */
[----:B------:R-:W-:Y:S02]  /*160a0*/  FSEL R9, R216, -INF , !P6 ;  /* 0xff800000d8097808 */ /* 0x000fe40007000000 */
[----:B------:R-:W-:Y:S02]  /*160b0*/  FMNMX.FTZ R4, R10, R4, !PT ;  /* 0x000000040a047209 */ /* 0x000fe40007810000 */
[----:B------:R-:W-:Y:S02]  /*160c0*/  FSEL R5, R218, -INF , !P2 ;  /* 0xff800000da057808 */ /* 0x000fe40005000000 */
[----:B------:R-:W-:Y:S01]  /*160d0*/  FMNMX.FTZ R128, R6, R128, !PT ;  /* 0x0000008006807209 */ /* 0x000fe20007810000 */
[----:B------:R-:W1:Y:S01]  /*160e0*/  SHFL.BFLY PT, R131, R0, 0x1, 0x1f ;  /* 0x0c201f0000837f89 */ /* 0x000e6200000e0000 */
[----:B------:R-:W-:Y:S02]  /*160f0*/  FSEL R8, R217, -INF , !P5 ;  /* 0xff800000d9087808 */ /* 0x000fe40006800000 */
[----:B------:R-:W-:-:S02]  /*16100*/  FMNMX.FTZ R3, R9, R4, !PT ;  /* 0x0000000409037209 */ /* 0x000fc40007810000 */
[----:B------:R-:W-:Y:S02]  /*16110*/  FSEL R4, R219, -INF , !P1 ;  /* 0xff800000db047808 */ /* 0x000fe40004800000 */
[----:B------:R-:W-:Y:S02]  /*16120*/  FMNMX.FTZ R128, R5, R128, !PT ;  /* 0x0000008005807209 */ /* 0x000fe40007810000 */
[----:B------:R-:W-:Y:S02]  /*16130*/  FMNMX.FTZ R3, R8, R3, !PT ;  /* 0x0000000308037209 */ /* 0x000fe40007810000 */
[----:B------:R-:W-:-:S03]  /*16140*/  FMNMX.FTZ R128, R4, R128, !PT ;  /* 0x0000008004807209 */ /* 0x000fc60007810000 */
[----:B------:R-:W2:Y:S04]  /*16150*/  SHFL.BFLY PT, R57, R3, 0x2, 0x1f ;  /* 0x0c401f0003397f89 */ /* 0x000ea800000e0000 */
[----:B------:R-:W3:Y:S01]  /*16160*/  SHFL.BFLY PT, R58, R128, 0x2, 0x1f ;  /* 0x0c401f00803a7f89 */ /* 0x000ee200000e0000 */
[----:B-1----:R-:W-:-:S03]  /*16170*/  FMNMX.FTZ R131, R0, R131, !PT ;  /* 0x0000008300837209 */ /* 0x002fc60007810000 */
[----:B------:R-:W1:Y:S01]  /*16180*/  SHFL.BFLY PT, R130, R2, 0x1, 0x1f ;  /* 0x0c201f0002827f89 */ /* 0x000e6200000e0000 */
[C---:B------:R-:W-:Y:S01]  /*16190*/  FSETP.NEU.FTZ.AND P4, PT, R131.reuse, -INF , PT ;  /* 0xff8000008300780b */ /* 0x040fe20003f9d000 */
[----:B------:R-:W-:-:S05]  /*161a0*/  FMUL.FTZ R0, R131, UR41 ;  /* 0x0000002983007c20 */ /* 0x000fca0008410000 */
[----:B------:R-:W-:Y:S02]  /*161b0*/  FSEL R0, R0, RZ, P4 ;  /* 0x000000ff00007208 */ /* 0x000fe40002000000 */
[----:B--2---:R-:W-:Y:S02]  /*161c0*/  FMNMX.FTZ R3, R3, R57, !PT ;  /* 0x0000003903037209 */ /* 0x004fe40007810000 */
[----:B---3--:R-:W-:-:S03]  /*161d0*/  FMNMX.FTZ R128, R128, R58, !PT ;  /* 0x0000003a80807209 */ /* 0x008fc60007810000 */
[----:B------:R-:W2:Y:S01]  /*161e0*/  SHFL.BFLY PT, R57, R3, 0x1, 0x1f ;  /* 0x0c201f0003397f89 */ /* 0x000ea200000e0000 */
[----:B------:R-:W-:-:S03]  /*161f0*/  FFMA.FTZ R58, R33, UR41, -R0 ;  /* 0x00000029213a7c23 */ /* 0x000fc60008010800 */
[----:B------:R-:W3:Y:S01]  /*16200*/  SHFL.BFLY PT, R33, R128, 0x1, 0x1f ;  /* 0x0c201f0080217f89 */ /* 0x000ee200000e0000 */
[----:B-1----:R-:W-:-:S04]  /*16210*/  FMNMX.FTZ R130, R2, R130, !PT ;  /* 0x0000008202827209 */ /* 0x002fc80007810000 */
[C---:B------:R-:W-:Y:S01]  /*16220*/  FSETP.NEU.FTZ.AND P3, PT, R130.reuse, -INF , PT ;  /* 0xff8000008200780b */ /* 0x040fe20003f7d000 */
[----:B------:R-:W-:Y:S01]  /*16230*/  FMUL.FTZ R2, R130, UR41 ;  /* 0x0000002982027c20 */ /* 0x000fe20008410000 */
[----:B------:R-:W-:-:S04]  /*16240*/  FFMA.FTZ R194, R129, UR41, -R0 ;  /* 0x0000002981c27c23 */ /* 0x000fc80008010800 */
[----:B------:R-:W-:Y:S01]  /*16250*/  FSEL R2, R2, RZ, P3 ;  /* 0x000000ff02027208 */ /* 0x000fe20001800000 */
[--C-:B------:R-:W-:Y:S01]  /*16260*/  FFMA.FTZ R197, R55, UR41, -R0.reuse ;  /* 0x0000002937c57c23 */ /* 0x100fe20008010800 */
[--C-:B------:R-:W-:Y:S01]  /*16270*/  FFMA.FTZ R202, R54, UR41, -R0.reuse ;  /* 0x0000002936ca7c23 */ /* 0x100fe20008010800 */
[----:B------:R-:W-:Y:S02]  /*16280*/  FFMA.FTZ R177, R177, UR41, -R0 ;  /* 0x00000029b1b17c23 */ /* 0x000fe40008010800 */
[--C-:B------:R-:W-:Y:S01]  /*16290*/  FFMA.FTZ R54, R64, UR41, -R2.reuse ;  /* 0x0000002940367c23 */ /* 0x100fe20008010802 */
[----:B--2---:R-:W-:Y:S01]  /*162a0*/  FMNMX.FTZ R129, R3, R57, !PT ;  /* 0x0000003903817209 */ /* 0x004fe20007810000 */
[--C-:B------:R-:W-:Y:S01]  /*162b0*/  FFMA.FTZ R55, R63, UR41, -R2.reuse ;  /* 0x000000293f377c23 */ /* 0x100fe20008010802 */
[----:B---3--:R-:W-:Y:S01]  /*162c0*/  FMNMX.FTZ R128, R128, R33, !PT ;  /* 0x0000002180807209 */ /* 0x008fe20007810000 */
        /* <DEDUP_REMOVED lines=25> */
[C---:B------:R-:W-:Y:S01]  /*16460*/  FMUL.FTZ R2, R129.reuse, UR41 ;  /* 0x0000002981027c20 */ /* 0x040fe20008410000 */
[----:B------:R-:W-:Y:S01]  /*16470*/  FSETP.NEU.FTZ.AND P1, PT, R129, -INF , PT ;  /* 0xff8000008100780b */ /* 0x000fe20003f3d000 */
[C---:B------:R-:W-:Y:S01]  /*16480*/  FMUL.FTZ R0, R128.reuse, UR41 ;  /* 0x0000002980007c20 */ /* 0x040fe20008410000 */
[----:B------:R-:W-:-:S02]  /*16490*/  FSETP.NEU.FTZ.AND P2, PT, R128, -INF , PT ;  /* 0xff8000008000780b */ /* 0x000fc40003f5d000 */
[----:B------:R-:W-:Y:S02]  /*164a0*/  FSEL R2, R2, RZ, P1 ;  /* 0x000000ff02027208 */ /* 0x000fe40000800000 */
[----:B------:R-:W-:-:S03]  /*164b0*/  FSEL R0, R0, RZ, P2 ;  /* 0x000000ff00007208 */ /* 0x000fc60001000000 */
        /* <DEDUP_REMOVED lines=20> */
[----:B------:R-:W-:Y:S01]  /*16600*/  FSEL R0, R131, RZ, P4 ;  /* 0x000000ff83007208 */ /* 0x000fe20002000000 */
[----:B------:R-:W-:Y:S04]  /*16610*/  STL [R1+0x1e0], R131 ;  /* 0x0001e08301007387 */ /* 0x000fe80000100800 */
[----:B------:R-:W-:Y:S01]  /*16620*/  STL [R1+0x1e4], R130 ;  /* 0x0001e48201007387 */ /* 0x000fe20000100800 */
[----:B------:R-:W-:-:S03]  /*16630*/  FADD.FTZ R18, R37, -R0 ;  /* 0x8000000025127221 */ /* 0x000fc60000010000 */
[----:B------:R-:W-:Y:S04]  /*16640*/  STL [R1+0x1e8], R128 ;  /* 0x0001e88001007387 */ /* 0x000fe80000100800 */
[----:B------:R-:W2:Y:S01]  /*16650*/  LDL.LU R37, [R1+0x6c] ;  /* 0x00006c0001257983 */ /* 0x000ea20000300800 */
[----:B------:R-:W-:Y:S01]  /*16660*/  USHF.L.U32 UR6, UR42, 0x1, URZ ;  /* 0x000000012a067899 */ /* 0x000fe2000800063f */
[----:B------:R-:W-:-:S03]  /*16670*/  FSEL R0, R128, RZ, P2 ;  /* 0x000000ff80007208 */ /* 0x000fc60001000000 */
[----:B------:R-:W-:Y:S01]  /*16680*/  ULOP3.LUT UR6, UR6, UR27, URZ, 0x3c, !UPT ;  /* 0x0000001b06067292 */ /* 0x000fe2000f8e3c3f */
        /* <DEDUP_REMOVED lines=13> */
[----:B------:R-:W-:Y:S01]  /*16760*/  FADD.FTZ R17, R230, -R0 ;  /* 0x80000000e6117221 */ /* 0x000fe20000010000 */
[----:B----4-:R-:W-:-:S02]  /*16770*/  LOP3.LUT R0, R39, UR6, RZ, 0x3c, !PT ;  /* 0x0000000627007c12 */ /* 0x010fc4000f8e3cff */
[----:B------:R-:W-:Y:S01]  /*16780*/  LOP3.LUT R10, R229, UR4, R38, 0x96, !PT ;  /* 0x00000004e50a7c12 */ /* 0x000fe2000f8e9626 */
[----:B------:R-:W-:Y:S02]  /*16790*/  FADD.FTZ R16, R231, -R2 ;  /* 0x80000002e7107221 */ /* 0x000fe40000010000 */
        /* <DEDUP_REMOVED lines=19> */
[----:B------:R-:W-:Y:S02]  /*168d0*/  LOP3.LUT R0, R2, 0xff, RZ, 0xc0, !PT ;  /* 0x000000ff02007812 */ /* 0x000fe400078ec0ff */
[----:B------:R-:W-:Y:S02]  /*168e0*/  LOP3.LUT R21, R3, UR25, R6, 0x96, !PT ;  /* 0x0000001903157c12 */ /* 0x000fe4000f8e9606 */
[----:B------:R-:W-:Y:S02]  /*168f0*/  ISETP.LE.U32.AND P3, PT, R0, UR12, PT ;  /* 0x0000000c00007c0c */ /* 0x000fe4000bf63070 */
[----:B------:R-:W-:Y:S02]  /*16900*/  LOP3.LUT R0, R2, 0xffff, RZ, 0xc0, !PT ;  /* 0x0000ffff02007812 */ /* 0x000fe400078ec0ff */
[--C-:B------:R-:W-:Y:S02]  /*16910*/  SHF.R.U32.HI R6, RZ, 0x10, R2.reuse ;  /* 0x00000010ff067819 */ /* 0x100fe40000011602 */
[----:B------:R-:W-:-:S02]  /*16920*/  SHF.R.U32.HI R2, RZ, 0x18, R2 ;  /* 0x00000018ff027819 */ /* 0x000fc40000011602 */
[----:B------:R-:W-:Y:S02]  /*16930*/  SHF.R.U32.HI R3, RZ, 0x8, R0 ;  /* 0x00000008ff037819 */ /* 0x000fe40000011600 */
[----:B------:R-:W-:Y:S02]  /*16940*/  ISETP.LE.U32.AND P4, PT, R2, UR12, PT ;  /* 0x0000000c02007c0c */ /* 0x000fe4000bf83070 */
[----:B------:R-:W-:Y:S02]  /*16950*/  LOP3.LUT R2, R4, 0xff, RZ, 0xc0, !PT ;  /* 0x000000ff04027812 */ /* 0x000fe400078ec0ff */
[----:B------:R-:W-:Y:S02]  /*16960*/  LOP3.LUT R3, R3, 0xffff, RZ, 0xc0, !PT ;  /* 0x0000ffff03037812 */ /* 0x000fe400078ec0ff */
[----:B------:R-:W-:Y:S01]  /*16970*/  ISETP.LE.U32.AND P2, PT, R2, UR12, PT ;  /* 0x0000000c02007c0c */ /* 0x000fe2000bf43070 */
[----:B------:R-:W-:Y:S01]  /*16980*/  FMUL.FTZ R2, R18, UR41 ;  /* 0x0000002912027c20 */ /* 0x000fe20008410000 */
[----:B------:R-:W-:Y:S01]  /*16990*/  FMUL.FTZ R17, R17, UR41 ;  /* 0x0000002911117c20 */ /* 0x000fe20008410000 */
[----:B------:R-:W-:Y:S01]  /*169a0*/  ISETP.LE.U32.AND P5, PT, R3, UR12, PT ;  /* 0x0000000c03007c0c */ /* 0x000fe2000bfa3070 */
[----:B------:R-:W-:Y:S01]  /*169b0*/  MUFU.EX2 R12, R28 ;  /* 0x0000001c000c7308 */ /* 0x000fe20000000800 */
[----:B------:R-:W-:-:S07]  /*169c0*/  LOP3.LUT R6, R6, 0xff, RZ, 0xc0, !PT ;  /* 0x000000ff06067812 */ /* 0x000fce00078ec0ff */
[----:B------:R-:W1:Y:S08]  /*169d0*/  MUFU.EX2 R3, R17 ;  /* 0x0000001100037308 */ /* 0x000e700000000800 */
[----:B------:R-:W-:Y:S08]  /*169e0*/  MUFU.EX2 R15, R58 ;  /* 0x0000003a000f7308 */ /* 0x000ff00000000800 */
[----:B------:R-:W-:Y:S08]  /*169f0*/  MUFU.EX2 R2, R2 ;  /* 0x0000000200027308 */ /* 0x000ff00000000800 */
[----:B------:R-:W-:Y:S01]  /*16a00*/  MUFU.EX2 R19, R177 ;  /* 0x000000b100137308 */ /* 0x000fe20000000800 */
[----:B------:R-:W-:-:S07]  /*16a10*/  FMUL.FTZ R16, R16, UR41 ;  /* 0x0000002910107c20 */ /* 0x000fce0008410000 */
[----:B------:R-:W3:Y:S01]  /*16a20*/  MUFU.EX2 R9, R43 ;  /* 0x0000002b00097308 */ /* 0x000ee20000000800 */
[----:B------:R-:W-:-:S07]  /*16a30*/  ISETP.LE.U32.AND P6, PT, R6, UR12, PT ;  /* 0x0000000c06007c0c */ /* 0x000fce000bfc3070 */
[----:B------:R-:W4:Y:S01]  /*16a40*/  MUFU.EX2 R7, R34 ;  /* 0x0000002200077308 */ /* 0x000f220000000800 */
[----:B------:R-:W-:Y:S02]  /*16a50*/  LOP3.LUT R20, R4, 0xffff, RZ, 0xc0, !PT ;  /* 0x0000ffff04147812 */ /* 0x000fe400078ec0ff */
[----:B------:R-:W-:-:S05]  /*16a60*/  SHF.R.U32.HI R5, RZ, 0x18, R4 ;  /* 0x00000018ff057819 */ /* 0x000fca0000011604 */
[----:B------:R-:W4:Y:S08]  /*16a70*/  MUFU.EX2 R6, R30 ;  /* 0x0000001e00067308 */ /* 0x000f300000000800 */
[----:B------:R1:W-:Y:S08]  /*16a80*/  MUFU.EX2 R0, R16 ;  /* 0x0000001000007308 */ /* 0x0003f00000000800 */
[----:B------:R-:W-:Y:S01]  /*16a90*/  MUFU.EX2 R14, R32 ;  /* 0x00000020000e7308 */ /* 0x000fe20000000800 */
[----:B-1----:R-:W-:Y:S01]  /*16aa0*/  SHF.R.U32.HI R16, RZ, 0x10, R4 ;  /* 0x00000010ff107819 */ /* 0x002fe20000011604 */
[----:B------:R-:W-:-:S06]  /*16ab0*/  FFMA.FTZ R4, R240, R3, R12 ;  /* 0x00000003f0047223 */ /* 0x000fcc000001000c */
[----:B------:R1:W1:Y:S01]  /*16ac0*/  MUFU.EX2 R13, R133 ;  /* 0x00000085000d7308 */ /* 0x0002620000000800 */
[----:B---3--:R-:W-:-:S04]  /*16ad0*/  FADD.FTZ R4, R9, R4 ;  /* 0x0000000409047221 */ /* 0x008fc80000010000 */
[----:B----4-:R-:W-:-:S04]  /*16ae0*/  FADD.FTZ R4, R7, R4 ;  /* 0x0000000407047221 */ /* 0x010fc80000010000 */
[----:B------:R-:W-:Y:S01]  /*16af0*/  FADD.FTZ R18, R6, R4 ;  /* 0x0000000406127221 */ /* 0x000fe20000010000 */
[----:B------:R-:W-:Y:S02]  /*16b00*/  LOP3.LUT R4, R16, 0xff, RZ, 0xc0, !PT ;  /* 0x000000ff10047812 */ /* 0x000fe400078ec0ff */
[----:B------:R-:W-:Y:S02]  /*16b10*/  FSEL R29, R129, RZ, P1 ;  /* 0x000000ff811d7208 */ /* 0x000fe40000800000 */
[----:B------:R-:W-:Y:S02]  /*16b20*/  ISETP.LE.U32.AND P1, PT, R5, UR12, PT ;  /* 0x0000000c05007c0c */ /* 0x000fe4000bf23070 */
[----:B------:R-:W-:Y:S02]  /*16b30*/  F2FP.F16.F32.PACK_AB R58, R9, R12 ;  /* 0x0000000c093a723e */ /* 0x000fe400000000ff */
[----:B-1----:R-:W-:Y:S01]  /*16b40*/  F2FP.F16.F32.PACK_AB R133, R6, R7 ;  /* 0x000000070685723e */ /* 0x002fe200000000ff */
[----:B------:R1:W3:Y:S01]  /*16b50*/  MUFU.EX2 R12, R23 ;  /* 0x00000017000c7308 */ /* 0x0002e20000000800 */
[----:B------:R-:W-:-:S04]  /*16b60*/  F2FP.F16.F32.PACK_AB R17, R13, R14 ;  /* 0x0000000e0d11723e */ /* 0x000fc800000000ff */
[C---:B------:R-:W-:Y:S02]  /*16b70*/  PRMT R40, R17.reuse, 0x7632, R40 ;  /* 0x0000763211287816 */ /* 0x040fe40000000028 */
[----:B------:R-:W-:Y:S01]  /*16b80*/  PRMT R35, R17, 0x7610, R35 ;  /* 0x0000761011237816 */ /* 0x000fe20000000023 */
[----:B------:R-:W4:Y:S02]  /*16b90*/  MUFU.EX2 R9, R25 ;  /* 0x0000001900097308 */ /* 0x000f240000000800 */
[----:B------:R-:W-:Y:S02]  /*16ba0*/  @!P4 HADD2 R180, -R40.H0_H0, -RZ.H0_H0 ;  /* 0xa00000ff28b4c230 */ /* 0x000fe40000000900 */
[----:B------:R-:W-:Y:S01]  /*16bb0*/  FFMA.FTZ R234, R234, R0, R14 ;  /* 0x00000000eaea7223 */ /* 0x000fe2000001000e */
[----:B------:R-:W-:Y:S03]  /*16bc0*/  STL [R1+0x1ec], R129 ;  /* 0x0001ec8101007387 */ /* 0x000fe60000100800 */
[----:B------:R-:W-:Y:S01]  /*16bd0*/  FADD.FTZ R30, R13, R234 ;  /* 0x000000ea0d1e7221 */ /* 0x000fe20000010000 */
[----:B------:R-:W-:Y:S01]  /*16be0*/  MUFU.EX2 R22, R175 ;  /* 0x000000af00167308 */ /* 0x000fe20000000800 */
[----:B------:R-:W-:-:S07]  /*16bf0*/  @!P6 HADD2 R181, -R35.H0_H0, -RZ.H0_H0 ;  /* 0xa00000ff23b5e230 */ /* 0x000fce0000000900 */
[----:B------:R-:W-:Y:S08]  /*16c00*/  MUFU.EX2 R13, R176 ;  /* 0x000000b0000d7308 */ /* 0x000ff00000000800 */
[----:B------:R-:W-:Y:S01]  /*16c10*/  MUFU.EX2 R14, R132 ;  /* 0x00000084000e7308 */ /* 0x000fe20000000800 */
[----:B--2---:R-:W-:Y:S01]  /*16c20*/  FFMA.FTZ R26, R37, R2, R15 ;  /* 0x00000002251a7223 */ /* 0x004fe2000001000f */
[----:B------:R-:W-:-:S04]  /*16c30*/  F2FP.F16.F32.PACK_AB R15, R19, R15 ;  /* 0x0000000f130f723e */ /* 0x000fc800000000ff */
[C---:B------:R-:W-:Y:S02]  /*16c40*/  PRMT R42, R15.reuse, 0x7610, R42 ;  /* 0x000076100f2a7816 */ /* 0x040fe4000000002a */
[----:B------:R-:W-:-:S03]  /*16c50*/  PRMT R41, R15, 0x7632, R41 ;  /* 0x000076320f297816 */ /* 0x000fc60000000029 */
[----:B------:R-:W-:Y:S01]  /*16c60*/  @!P3 HADD2 R178, -R42.H0_H0, -RZ.H0_H0 ;  /* 0xa00000ff2ab2b230 */ /* 0x000fe20000000900 */
[----:B------:R-:W-:-:S04]  /*16c70*/  PRMT R193, R42, 0x5410, R41 ;  /* 0x000054102ac17816 */ /* 0x000fc80000000029 */
[----:B------:R-:W-:Y:S02]  /*16c80*/  @!P3 PRMT R42, R178, 0x5410, RZ ;  /* 0x00005410b22ab816 */ /* 0x000fe400000000ff */
[----:B------:R-:W-:Y:S01]  /*16c90*/  ISETP.LE.U32.AND P3, PT, R4, UR12, PT ;  /* 0x0000000c04007c0c */ /* 0x000fe2000bf63070 */
[----:B------:R-:W-:-:S04]  /*16ca0*/  IMAD.WIDE.U32 R4, R21, -0x2daee0ad, RZ ;  /* 0xd2511f5315047825 */ /* 0x000fc800078e00ff */
[----:B------:R-:W-:Y:S01]  /*16cb0*/  @!P5 HADD2 R179, -R41.H0_H0, -RZ.H0_H0 ;  /* 0xa00000ff29b3d230 */ /* 0x000fe20000000900 */
[C---:B------:R-:W-:Y:S02]  /*16cc0*/  LOP3.LUT R7, R4.reuse, 0xff, RZ, 0xc0, !PT ;  /* 0x000000ff04077812 */ /* 0x040fe400078ec0ff */
[----:B------:R-:W-:Y:S02]  /*16cd0*/  LOP3.LUT R24, R4, 0xffff, RZ, 0xc0, !PT ;  /* 0x0000ffff04187812 */ /* 0x000fe400078ec0ff */
[--C-:B-1----:R-:W-:Y:S02]  /*16ce0*/  SHF.R.U32.HI R23, RZ, 0x10, R4.reuse ;  /* 0x00000010ff177819 */ /* 0x102fe40000011604 */
[----:B------:R-:W-:Y:S02]  /*16cf0*/  SHF.R.U32.HI R16, RZ, 0x18, R4 ;  /* 0x00000018ff107819 */ /* 0x000fe40000011604 */
[----:B------:R-:W-:-:S04]  /*16d00*/  SHF.R.U32.HI R4, RZ, 0x8, R20 ;  /* 0x00000008ff047819 */ /* 0x000fc80000011614 */
[----:B------:R-:W-:Y:S02]  /*16d10*/  LOP3.LUT R4, R4, 0xffff, RZ, 0xc0, !PT ;  /* 0x0000ffff04047812 */ /* 0x000fe400078ec0ff */
[----:B------:R-:W-:Y:S02]  /*16d20*/  @!P5 PRMT R41, R179, 0x5410, RZ ;  /* 0x00005410b329d816 */ /* 0x000fe400000000ff */
[----:B------:R-:W-:Y:S02]  /*16d30*/  ISETP.LE.U32.AND P5, PT, R4, UR12, PT ;  /* 0x0000000c04007c0c */ /* 0x000fe4000bfa3070 */
[----:B------:R-:W-:Y:S02]  /*16d40*/  PRMT R4, R35, 0x5410, R40 ;  /* 0x0000541023047816 */ /* 0x000fe40000000028 */
[----:B------:R-:W-:Y:S02]  /*16d50*/  LOP3.LUT R6, R5, UR33, R8, 0x96, !PT ;  /* 0x0000002105067c12 */ /* 0x000fe4000f8e9608 */
[----:B------:R-:W1:Y:S01]  /*16d60*/  MUFU.EX2 R8, R31 ;  /* 0x0000001f00087308 */ /* 0x000e620000000800 */
[----:B------:R-:W-:Y:S01]  /*16d70*/  @!P4 PRMT R40, R180, 0x5410, RZ ;  /* 0x00005410b428c816 */ /* 0x000fe200000000ff */
[----:B------:R2:W-:Y:S01]  /*16d80*/  STL [R1+0x34], R4 ;  /* 0x0000340401007387 */ /* 0x0005e20000100800 */
[----:B------:R-:W-:-:S05]  /*16d90*/  ISETP.LE.U32.AND P4, PT, R7, UR12, PT ;  /* 0x0000000c07007c0c */ /* 0x000fca000bf83070 */
[----:B------:R-:W1:Y:S01]  /*16da0*/  MUFU.EX2 R7, R27 ;  /* 0x0000001b00077308 */ /* 0x000e620000000800 */
[----:B---3--:R-:W-:Y:S01]  /*16db0*/  FADD.FTZ R15, R12, R18 ;  /* 0x000000120c0f7221 */ /* 0x008fe20000010000 */
[----:B------:R-:W-:-:S06]  /*16dc0*/  @!P6 PRMT R35, R181, 0x5410, RZ ;  /* 0x00005410b523e816 */ /* 0x000fcc00000000ff */
[----:B------:R-:W3:Y:S01]  /*16dd0*/  MUFU.EX2 R5, R33 ;  /* 0x0000002100057308 */ /* 0x000ee20000000800 */
[----:B--2---:R-:W-:-:S04]  /*16de0*/  SHF.R.U32.HI R4, RZ, 0x10, R6 ;  /* 0x00000010ff047819 */ /* 0x004fc80000011606 */
[----:B------:R-:W-:Y:S01]  /*16df0*/  LOP3.LUT R4, R4, 0xff, RZ, 0xc0, !PT ;  /* 0x000000ff04047812 */ /* 0x000fe200078ec0ff */
[----:B----4-:R-:W-:-:S03]  /*16e00*/  FADD.FTZ R15, R9, R15 ;  /* 0x0000000f090f7221 */ /* 0x010fc60000010000 */
[----:B------:R-:W-:Y:S02]  /*16e10*/  ISETP.LE.U32.AND P6, PT, R4, UR12, PT ;  /* 0x0000000c04007c0c */ /* 0x000fe4000bfc3070 */
[----:B------:R2:W4:Y:S01]  /*16e20*/  MUFU.EX2 R4, R50 ;  /* 0x0000003200047308 */ /* 0x0005220000000800 */
[----:B-1----:R-:W-:Y:S01]  /*16e30*/  FADD.FTZ R15, R8, R15 ;  /* 0x0000000f080f7221 */ /* 0x002fe20000010000 */
[----:B------:R-:W-:Y:S02]  /*16e40*/  F2FP.F16.F32.PACK_AB R132, R7, R8 ;  /* 0x000000080784723e */ /* 0x000fe400000000ff */
[----:B------:R-:W-:-:S04]  /*16e50*/  F2FP.F16.F32.PACK_AB R8, R22, R13 ;  /* 0x0000000d1608723e */ /* 0x000fc800000000ff */
[----:B------:R4:W1:Y:S01]  /*16e60*/  MUFU.EX2 R21, R67 ;  /* 0x0000004300157308 */ /* 0x0008620000000800 */
[C---:B------:R-:W-:Y:S02]  /*16e70*/  PRMT R247, R8.reuse, 0x7610, R247 ;  /* 0x0000761008f77816 */ /* 0x040fe400000000f7 */
[----:B--2---:R-:W-:Y:S01]  /*16e80*/  F2FP.F16.F32.PACK_AB R50, R9, R12 ;  /* 0x0000000c0932723e */ /* 0x004fe200000000ff */
[----:B------:R-:W-:Y:S01]  /*16e90*/  FADD.FTZ R9, R7, R15 ;  /* 0x0000000f07097221 */ /* 0x000fe20000010000 */
[----:B------:R-:W-:-:S03]  /*16ea0*/  PRMT R246, R8, 0x7632, R246 ;  /* 0x0000763208f67816 */ /* 0x000fc600000000f6 */
[----:B---3--:R-:W-:Y:S01]  /*16eb0*/  FADD.FTZ R7, R5, R9 ;  /* 0x0000000905077221 */ /* 0x008fe20000010000 */
[----:B------:R-:W-:Y:S01]  /*16ec0*/  @!P2 HADD2 R182, -R247.H0_H0, -RZ.H0_H0 ;  /* 0xa00000fff7b6a230 */ /* 0x000fe20000000900 */
[C---:B----4-:R-:W-:Y:S02]  /*16ed0*/  F2FP.F16.F32.PACK_AB R67, R4.reuse, R5 ;  /* 0x000000050443723e */ /* 0x050fe400000000ff */
[----:B------:R-:W-:Y:S01]  /*16ee0*/  FADD.FTZ R8, R4, R7 ;  /* 0x0000000704087221 */ /* 0x000fe20000010000 */
[----:B------:R-:W-:Y:S01]  /*16ef0*/  LOP3.LUT R4, R6, 0xff, RZ, 0xc0, !PT ;  /* 0x000000ff06047812 */ /* 0x000fe200078ec0ff */
[----:B------:R-:W2:Y:S01]  /*16f00*/  MUFU.EX2 R5, R51 ;  /* 0x0000003300057308 */ /* 0x000ea20000000800 */
[----:B------:R-:W-:Y:S02]  /*16f10*/  PRMT R215, R247, 0x5410, R246 ;  /* 0x00005410f7d77816 */ /* 0x000fe400000000f6 */
[----:B-1----:R-:W-:Y:S02]  /*16f20*/  F2FP.F16.F32.PACK_AB R7, R21, R14 ;  /* 0x0000000e1507723e */ /* 0x002fe400000000ff */
[----:B------:R-:W-:-:S02]  /*16f30*/  @!P2 PRMT R247, R182, 0x5410, RZ ;  /* 0x00005410b6f7a816 */ /* 0x000fc400000000ff */
[----:B------:R-:W-:Y:S01]  /*16f40*/  ISETP.LE.U32.AND P2, PT, R4, UR12, PT ;  /* 0x0000000c04007c0c */ /* 0x000fe2000bf43070 */
[----:B------:R-:W-:Y:S01]  /*16f50*/  MUFU.EX2 R25, R174 ;  /* 0x000000ae00197308 */ /* 0x000fe20000000800 */
[C---:B------:R-:W-:Y:S02]  /*16f60*/  PRMT R245, R7.reuse, 0x7632, R245 ;  /* 0x0000763207f57816 */ /* 0x040fe400000000f5 */
[----:B------:R-:W-:Y:S02]  /*16f70*/  PRMT R244, R7, 0x7610, R244 ;  /* 0x0000761007f47816 */ /* 0x000fe400000000f4 */
[----:B------:R-:W-:-:S03]  /*16f80*/  SHF.R.U32.HI R7, RZ, 0x18, R6 ;  /* 0x00000018ff077819 */ /* 0x000fc60000011606 */
[----:B------:R-:W1:Y:S01]  /*16f90*/  MUFU.EX2 R4, R52 ;  /* 0x0000003400047308 */ /* 0x000e620000000800 */
[----:B------:R-:W-:Y:S01]  /*16fa0*/  LOP3.LUT R6, R6, 0xffff, RZ, 0xc0, !PT ;  /* 0x0000ffff06067812 */ /* 0x000fe200078ec0ff */
[----:B------:R-:W-:-:S06]  /*16fb0*/  @!P5 HADD2 R183, -R246.H0_H0, -RZ.H0_H0 ;  /* 0xa00000fff6b7d230 */ /* 0x000fcc0000000900 */
[----:B------:R-:W3:Y:S01]  /*16fc0*/  MUFU.EX2 R31, R173 ;  /* 0x000000ad001f7308 */ /* 0x000ee20000000800 */
[----:B------:R-:W-:Y:S01]  /*16fd0*/  SHF.R.U32.HI R6, RZ, 0x8, R6 ;  /* 0x00000008ff067819 */ /* 0x000fe20000011606 */
[----:B------:R-:W-:Y:S01]  /*16fe0*/  @!P3 HADD2 R185, -R244.H0_H0, -RZ.H0_H0 ;  /* 0xa00000fff4b9b230 */ /* 0x000fe20000000900 */
[----:B------:R-:W-:Y:S02]  /*16ff0*/  @!P5 PRMT R246, R183, 0x5410, RZ ;  /* 0x00005410b7f6d816 */ /* 0x000fe400000000ff */
[----:B------:R-:W-:Y:S02]  /*17000*/  LOP3.LUT R6, R6, 0xffff, RZ, 0xc0, !PT ;  /* 0x0000ffff06067812 */ /* 0x000fe400078ec0ff */
[----:B------:R-:W-:Y:S01]  /*17010*/  ISETP.LE.U32.AND P5, PT, R7, UR12, PT ;  /* 0x0000000c07007c0c */ /* 0x000fe2000bfa3070 */
[----:B--2---:R-:W-:Y:S01]  /*17020*/  FADD.FTZ R7, R5, R8 ;  /* 0x0000000805077221 */ /* 0x004fe20000010000 */
[----:B------:R-:W-:Y:S02]  /*17030*/  PRMT R214, R244, 0x5410, R245 ;  /* 0x00005410f4d67816 */ /* 0x000fe400000000f5 */
[----:B------:R-:W-:Y:S01]  /*17040*/  @!P3 PRMT R244, R185, 0x5410, RZ ;  /* 0x00005410b9f4b816 */ /* 0x000fe200000000ff */
[----:B------:R-:W-:Y:S01]  /*17050*/  IMAD.MOV.U32 R129, RZ, RZ, R47 ;  /* 0x000000ffff817224 */ /* 0x000fe200078e002f */
[----:B------:R-:W-:Y:S01]  /*17060*/  ISETP.LE.U32.AND P3, PT, R6, UR12, PT ;  /* 0x0000000c06007c0c */ /* 0x000fe2000bf63070 */
[C---:B-1----:R-:W-:Y:S01]  /*17070*/  FADD.FTZ R47, R4.reuse, R7 ;  /* 0x00000007042f7221 */ /* 0x042fe20000010000 */
[----:B------:R-:W-:-:S02]  /*17080*/  F2FP.F16.F32.PACK_AB R51, R4, R5 ;  /* 0x000000050433723e */ /* 0x000fc400000000ff */
[----:B---3--:R-:W-:Y:S01]  /*17090*/  F2FP.F16.F32.PACK_AB R4, R31, R25 ;  /* 0x000000191f04723e */ /* 0x008fe200000000ff */
[----:B------:R-:W-:-:S03]  /*170a0*/  @!P1 HADD2 R184, -R245.H0_H0, -RZ.H0_H0 ;  /* 0xa00000fff5b89230 */ /* 0x000fc60000000900 */
[C---:B------:R-:W-:Y:S02]  /*170b0*/  PRMT R243, R4.reuse, 0x7610, R243 ;  /* 0x0000761004f37816 */ /* 0x040fe400000000f3 */
[----:B------:R-:W-:-:S03]  /*170c0*/  PRMT R242, R4, 0x7632, R242 ;  /* 0x0000763204f27816 */ /* 0x000fc600000000f2 */
[----:B------:R-:W-:Y:S01]  /*170d0*/  @!P2 HADD2 R186, -R243.H0_H0, -RZ.H0_H0 ;  /* 0xa00000fff3baa230 */ /* 0x000fe20000000900 */
[----:B------:R-:W-:Y:S01]  /*170e0*/  @!P1 PRMT R245, R184, 0x5410, RZ ;  /* 0x00005410b8f59816 */ /* 0x000fe200000000ff */
[----:B------:R-:W-:Y:S01]  /*170f0*/  @!P3 HADD2 R187, -R242.H0_H0, -RZ.H0_H0 ;  /* 0xa00000fff2bbb230 */ /* 0x000fe20000000900 */
[----:B------:R-:W-:Y:S01]  /*17100*/  STL [R1+0x1f0], R247 ;  /* 0x0001f0f701007387 */ /* 0x000fe20000100800 */
[----:B------:R-:W-:Y:S02]  /*17110*/  PRMT R192, R243, 0x5410, R242 ;  /* 0x00005410f3c07816 */ /* 0x000fe400000000f2 */
[----:B------:R-:W-:Y:S01]  /*17120*/  @!P2 PRMT R243, R186, 0x5410, RZ ;  /* 0x00005410baf3a816 */ /* 0x000fe200000000ff */
[----:B------:R1:W-:Y:S01]  /*17130*/  STL [R1+0x1f4], R246 ;  /* 0x0001f4f601007387 */ /* 0x0003e20000100800 */
[----:B------:R-:W-:Y:S01]  /*17140*/  @!P3 PRMT R242, R187, 0x5410, RZ ;  /* 0x00005410bbf2b816 */ /* 0x000fe200000000ff */
[-C--:B------:R-:W-:Y:S02]  /*17150*/  FMUL.FTZ R136, R136, R2.reuse ;  /* 0x0000000288887220 */ /* 0x080fe40000410000 */
[----:B------:R-:W-:Y:S01]  /*17160*/  STL [R1+0x1f8], R245 ;  /* 0x0001f8f501007387 */ /* 0x000fe20000100800 */
[----:B------:R-:W-:Y:S01]  /*17170*/  LOP3.LUT R4, R23, 0xff, RZ, 0xc0, !PT ;  /* 0x000000ff17047812 */ /* 0x000fe200078ec0ff */
[----:B------:R-:W-:-:S02]  /*17180*/  FMUL.FTZ R137, R137, R2 ;  /* 0x0000000289897220 */ /* 0x000fc40000410000 */
[----:B------:R-:W-:Y:S01]  /*17190*/  STL [R1+0x1fc], R244 ;  /* 0x0001fcf401007387 */ /* 0x000fe20000100800 */
[-C--:B------:R-:W-:Y:S01]  /*171a0*/  FMUL.FTZ R7, R109, R2.reuse ;  /* 0x000000026d077220 */ /* 0x080fe20000410000 */
[-C--:B------:R-:W-:Y:S02]  /*171b0*/  FMUL.FTZ R6, R112, R2.reuse ;  /* 0x0000000270067220 */ /* 0x080fe40000410000 */
[----:B------:R-:W-:Y:S01]  /*171c0*/  STL [R1+0x200], R192 ;  /* 0x000200c001007387 */ /* 0x000fe20000100800 */
[----:B------:R-:W-:-:S03]  /*171d0*/  FMUL.FTZ R5, R113, R2 ;  /* 0x0000000271057220 */ /* 0x000fc60000410000 */
[----:B------:R-:W-:Y:S01]  /*171e0*/  STL [R1+0x204], R243 ;  /* 0x000204f301007387 */ /* 0x000fe20000100800 */
[----:B------:R-:W-:-:S03]  /*171f0*/  ISETP.LE.U32.AND P2, PT, R4, UR12, PT ;  /* 0x0000000c04007c0c */ /* 0x000fc6000bf43070 */
[----:B------:R-:W-:Y:S01]  /*17200*/  STL [R1+0x208], R242 ;  /* 0x000208f201007387 */ /* 0x000fe20000100800 */
[----:B-1----:R-:W-:Y:S02]  /*17210*/  IMAD.MOV.U32 R246, RZ, RZ, R228 ;  /* 0x000000fffff67224 */ /* 0x002fe400078e00e4 */
[----:B------:R-:W-:Y:S01]  /*17220*/  FMUL.FTZ R228, R152, R2 ;  /* 0x0000000298e47220 */ /* 0x000fe20000410000 */
[----:B------:R-:W-:Y:S01]  /*17230*/  SHF.R.U32.HI R4, RZ, 0x8, R24 ;  /* 0x00000008ff047819 */ /* 0x000fe20000011618 */
[----:B------:R1:W-:Y:S03]  /*17240*/  MUFU.EX2 R28, R65 ;  /* 0x00000041001c7308 */ /* 0x0003e60000000800 */
[----:B------:R-:W-:Y:S04]  /*17250*/  STL [R1+0x248], R228 ;  /* 0x000248e401007387 */ /* 0x000fe80000100800 */
[----:B------:R-:W-:Y:S01]  /*17260*/  STL [R1+0x230], R136 ;  /* 0x0002308801007387 */ /* 0x000fe20000100800 */
[----:B------:R2:W3:Y:S03]  /*17270*/  MUFU.EX2 R24, R66 ;  /* 0x0000004200187308 */ /* 0x0004e60000000800 */
[----:B------:R-:W-:Y:S04]  /*17280*/  STL [R1+0x234], R137 ;  /* 0x0002348901007387 */ /* 0x000fe80000100800 */
[----:B------:R-:W-:Y:S01]  /*17290*/  STL [R1+0x114], R7 ;  /* 0x0001140701007387 */ /* 0x000fe20000100800 */
[----:B------:R-:W-:Y:S03]  /*172a0*/  MUFU.EX2 R33, R172 ;  /* 0x000000ac00217308 */ /* 0x000fe60000000800 */
[----:B------:R4:W-:Y:S01]  /*172b0*/  STL [R1+0x140], R6 ;  /* 0x0001400601007387 */ /* 0x0009e20000100800 */
[----:B------:R-:W-:-:S03]  /*172c0*/  FMUL.FTZ R138, R138, R0 ;  /* 0x000000008a8a7220 */ /* 0x000fc60000410000 */
[----:B------:R1:W-:Y:S01]  /*172d0*/  STL [R1+0x144], R5 ;  /* 0x0001440501007387 */ /* 0x0003e20000100800 */
[----:B------:R-:W3:Y:S01]  /*172e0*/  MUFU.EX2 R34, R135 ;  /* 0x0000008700227308 */ /* 0x000ee20000000800 */
[-C--:B------:R-:W-:Y:S01]  /*172f0*/  FMUL.FTZ R139, R139, R0.reuse ;  /* 0x000000008b8b7220 */ /* 0x080fe20000410000 */
[----:B------:R-:W-:Y:S01]  /*17300*/  FMUL.FTZ R23, R126, R0 ;  /* 0x000000007e177220 */ /* 0x000fe20000410000 */
[----:B------:R-:W-:Y:S02]  /*17310*/  IMAD.MOV.U32 R247, RZ, RZ, R229 ;  /* 0x000000fffff77224 */ /* 0x000fe400078e00e5 */
[----:B------:R-:W-:-:S03]  /*17320*/  IMAD.MOV.U32 R128, RZ, RZ, R46 ;  /* 0x000000ffff807224 */ /* 0x000fc600078e002e */
[----:B------:R-:W-:Y:S01]  /*17330*/  MUFU.EX2 R27, R54 ;  /* 0x00000036001b7308 */ /* 0x000fe20000000800 */
[-C--:B----4-:R-:W-:Y:S01]  /*17340*/  FMUL.FTZ R6, R124, R2.reuse ;  /* 0x000000027c067220 */ /* 0x090fe20000410000 */
[----:B-1----:R-:W-:-:S04]  /*17350*/  FMUL.FTZ R5, R125, R2 ;  /* 0x000000027d057220 */ /* 0x002fc80000410000 */
[----:B------:R-:W-:Y:S04]  /*17360*/  STL [R1+0x148], R6 ;  /* 0x0001480601007387 */ /* 0x000fe80000100800 */
[----:B------:R-:W-:Y:S04]  /*17370*/  STL [R1+0x14c], R5 ;  /* 0x00014c0501007387 */ /* 0x000fe80000100800 */
[----:B------:R-:W-:Y:S04]  /*17380*/  STL [R1+0x238], R138 ;  /* 0x0002388a01007387 */ /* 0x000fe80000100800 */
[----:B------:R-:W-:Y:S01]  /*17390*/  STL [R1+0x23c], R139 ;  /* 0x00023c8b01007387 */ /* 0x000fe20000100800 */
[----:B------:R-:W-:-:S03]  /*173a0*/  IMAD.MOV.U32 R244, RZ, RZ, R246 ;  /* 0x000000fffff47224 */ /* 0x000fc600078e00f6 */
[----:B------:R1:W-:Y:S01]  /*173b0*/  STL [R1+0x150], R23 ;  /* 0x0001501701007387 */ /* 0x0003e20000100800 */
[----:B------:R-:W-:Y:S01]  /*173c0*/  IMAD.MOV.U32 R245, RZ, RZ, R247 ;  /* 0x000000fffff57224 */ /* 0x000fe200078e00f7 */
[----:B------:R-:W-:Y:S01]  /*173d0*/  ISETP.LE.U32.AND P1, PT, R16, UR12, PT ;  /* 0x0000000c10007c0c */ /* 0x000fe2000bf23070 */
[-C--:B------:R-:W-:Y:S01]  /*173e0*/  FMUL.FTZ R65, R145, R2.reuse ;  /* 0x0000000291417220 */ /* 0x080fe20000410000 */
[----:B------:R-:W-:Y:S01]  /*173f0*/  FMUL.FTZ R37, R141, R2 ;  /* 0x000000028d257220 */ /* 0x000fe20000410000 */
[----:B------:R-:W-:Y:S01]  /*17400*/  IMAD.MOV.U32 R242, RZ, RZ, R128 ;  /* 0x000000fffff27224 */ /* 0x000fe200078e0080 */
[----:B------:R-:W-:Y:S01]  /*17410*/  LOP3.LUT R4, R4, 0xffff, RZ, 0xc0, !PT ;  /* 0x0000ffff04047812 */ /* 0x000fe200078ec0ff */
[----:B------:R-:W-:Y:S02]  /*17420*/  IMAD.MOV.U32 R243, RZ, RZ, R129 ;  /* 0x000000fffff37224 */ /* 0x000fe400078e0081 */
[----:B--2---:R-:W-:Y:S01]  /*17430*/  FMUL.FTZ R66, R146, R0 ;  /* 0x0000000092427220 */ /* 0x004fe20000410000 */
[----:B------:R-:W-:-:S02]  /*17440*/  IMAD.MOV.U32 R130, RZ, RZ, R190 ;  /* 0x000000ffff827224 */ /* 0x000fc400078e00be */
[-C--:B------:R-:W-:Y:S01]  /*17450*/  FMUL.FTZ R190, R151, R0.reuse ;  /* 0x0000000097be7220 */ /* 0x080fe20000410000 */
[----:B------:R-:W-:Y:S02]  /*17460*/  IMAD.MOV.U32 R18, RZ, RZ, R188 ;  /* 0x000000ffff127224 */ /* 0x000fe400078e00bc */
[-C--:B------:R-:W-:Y:S01]  /*17470*/  FMUL.FTZ R188, R150, R0.reuse ;  /* 0x0000000096bc7220 */ /* 0x080fe20000410000 */
[----:B------:R-:W-:Y:S02]  /*17480*/  IMAD.MOV.U32 R246, RZ, RZ, R230 ;  /* 0x000000fffff67224 */ /* 0x000fe400078e00e6 */
        /* <DEDUP_REMOVED lines=8> */
[----:B-1----:R-:W1:Y:S01]  /*17510*/  MUFU.EX2 R23, R55 ;  /* 0x0000003700177308 */ /* 0x002e620000000800 */
        /* <DEDUP_REMOVED lines=11> */
[----:B---3--:R-:W-:-:S02]  /*175d0*/  F2FP.F16.F32.PACK_AB R0, R28, R24 ;  /* 0x000000181c00723e */ /* 0x008fc400000000ff */
[----:B------:R-:W-:Y:S02]  /*175e0*/  ISETP.LE.U32.AND P3, PT, R4, UR12, PT ;  /* 0x0000000c04007c0c */ /* 0x000fe4000bf63070 */
[C---:B------:R-:W-:Y:S02]  /*175f0*/  PRMT R241, R0.reuse, 0x7632, R241 ;  /* 0x0000763200f17816 */ /* 0x040fe400000000f1 */
[----:B------:R-:W-:Y:S01]  /*17600*/  PRMT R240, R0, 0x7610, R240 ;  /* 0x0000761000f07816 */ /* 0x000fe200000000f0 */
[----:B------:R-:W-:Y:S01]  /*17610*/  FADD.FTZ R0, R233, -R29 ;  /* 0x8000001de9007221 */ /* 0x000fe20000010000 */
[----:B------:R-:W-:Y:S01]  /*17620*/  F2FP.F16.F32.PACK_AB R4, R34, R33 ;  /* 0x000000212204723e */ /* 0x000fe200000000ff */
[-C--:B------:R-:W-:Y:S01]  /*17630*/  FMUL.FTZ R135, R76, R2.reuse ;  /* 0x000000024c877220 */ /* 0x080fe20000410000 */
[----:B------:R-:W-:Y:S01]  /*17640*/  FMUL.FTZ R46, R77, R2 ;  /* 0x000000024d2e7220 */ /* 0x000fe20000410000 */
[----:B------:R-:W-:Y:S01]  /*17650*/  FMUL.FTZ R0, R0, UR41 ;  /* 0x0000002900007c20 */ /* 0x000fe20008410000 */
[----:B------:R-:W-:Y:S01]  /*17660*/  PRMT R239, R4, 0x7610, R239 ;  /* 0x0000761004ef7816 */ /* 0x000fe200000000ef */
[----:B------:R-:W-:-:S02]  /*17670*/  @!P5 HADD2 R76, -R241.H0_H0, -RZ.H0_H0 ;  /* 0xa00000fff14cd230 */ /* 0x000fc40000000900 */
        /* <DEDUP_REMOVED lines=12> */
[----:B------:R-:W-:Y:S01]  /*17740*/  @!P6 HADD2 R77, -R240.H0_H0, -RZ.H0_H0 ;  /* 0xa00000fff04de230 */ /* 0x000fe20000000900 */
[----:B------:R2:W-:Y:S01]  /*17750*/  STL [R1+0x154], R52 ;  /* 0x0001543401007387 */ /* 0x0005e20000100800 */
[----:B-1----:R-:W-:Y:S01]  /*17760*/  F2FP.F16.F32.PACK_AB R2, R23, R27 ;  /* 0x0000001b1702723e */ /* 0x002fe200000000ff */
[----:B------:R-:W-:Y:S01]  /*17770*/  @!P4 HADD2 R81, -R239.H0_H0, -RZ.H0_H0 ;  /* 0xa00000ffef51c230 */ /* 0x000fe20000000900 */
[----:B------:R-:W-:Y:S01]  /*17780*/  PRMT R238, R4, 0x7632, R238 ;  /* 0x0000763204ee7816 */ /* 0x000fe200000000ee */
[----:B------:R-:W-:Y:S01]  /*17790*/  IMAD.MOV.U32 R142, RZ, RZ, R246 ;  /* 0x000000ffff8e7224 */ /* 0x000fe200078e00f6 */
[----:B------:R-:W1:Y:S01]  /*177a0*/  MUFU.EX2 R0, R0 ;  /* 0x0000000000007308 */ /* 0x000e620000000800 */
[----:B------:R-:W-:Y:S01]  /*177b0*/  IMAD.MOV.U32 R143, RZ, RZ, R247 ;  /* 0x000000ffff8f7224 */ /* 0x000fe200078e00f7 */
[C---:B------:R-:W-:Y:S01]  /*177c0*/  PRMT R236, R2.reuse, 0x7610, R236 ;  /* 0x0000761002ec7816 */ /* 0x040fe200000000ec */
[----:B------:R-:W-:Y:S01]  /*177d0*/  IMAD.MOV.U32 R246, RZ, RZ, R18 ;  /* 0x000000fffff67224 */ /* 0x000fe200078e0012 */
[----:B------:R-:W3:Y:S01]  /*177e0*/  LDL.LU R233, [R1+0x264] ;  /* 0x0002640001e97983 */ /* 0x000ee20000300800 */
[----:B------:R-:W-:Y:S01]  /*177f0*/  IMAD.MOV.U32 R247, RZ, RZ, R189 ;  /* 0x000000fffff77224 */ /* 0x000fe200078e00bd */
[----:B------:R-:W-:-:S02]  /*17800*/  PRMT R235, R2, 0x7632, R235 ;  /* 0x0000763202eb7816 */ /* 0x000fc400000000eb */
[----:B------:R1:W4:Y:S01]  /*17810*/  MUFU.EX2 R18, R53 ;  /* 0x0000003500127308 */ /* 0x0003220000000800 */
[----:B------:R-:W-:Y:S01]  /*17820*/  PRMT R189, R239, 0x5410, R238 ;  /* 0x00005410efbd7816 */ /* 0x000fe200000000ee */
[----:B------:R-:W3:Y:S01]  /*17830*/  LDL.LU R228, [R1+0x198] ;  /* 0x0001980001e47983 */ /* 0x000ee20000300800 */
[----:B------:R-:W-:Y:S01]  /*17840*/  @!P4 PRMT R239, R81, 0x5410, RZ ;  /* 0x0000541051efc816 */ /* 0x000fe200000000ff */
[----:B------:R-:W-:Y:S02]  /*17850*/  @!P3 HADD2 R80, -R238.H0_H0, -RZ.H0_H0 ;  /* 0xa00000ffee50b230 */ /* 0x000fe40000000900 */
[----:B--2---:R-:W-:Y:S01]  /*17860*/  IMAD.MOV.U32 R52, RZ, RZ, R191 ;  /* 0x000000ffff347224 */ /* 0x004fe200078e00bf */
[----:B------:R-:W-:Y:S02]  /*17870*/  PRMT R191, R240, 0x5410, R241 ;  /* 0x00005410f0bf7816 */ /* 0x000fe400000000f1 */
[----:B------:R-:W-:Y:S02]  /*17880*/  @!P5 PRMT R241, R76, 0x5410, RZ ;  /* 0x000054104cf1d816 */ /* 0x000fe400000000ff */
[----:B------:R-:W-:Y:S01]  /*17890*/  @!P6 PRMT R240, R77, 0x5410, RZ ;  /* 0x000054104df0e816 */ /* 0x000fe200000000ff */
[----:B------:R2:W-:Y:S01]  /*178a0*/  STL [R1+0x20c], R191 ;  /* 0x00020cbf01007387 */ /* 0x0005e20000100800 */
[----:B------:R-:W-:-:S03]  /*178b0*/  @!P2 HADD2 R79, -R236.H0_H0, -RZ.H0_H0 ;  /* 0xa00000ffec4fa230 */ /* 0x000fc60000000900 */
[----:B------:R2:W-:Y:S01]  /*178c0*/  STL [R1+0x210], R241 ;  /* 0x000210f101007387 */ /* 0x0005e20000100800 */
[----:B------:R-:W-:-:S03]  /*178d0*/  @!P1 HADD2 R78, -R235.H0_H0, -RZ.H0_H0 ;  /* 0xa00000ffeb4e9230 */ /* 0x000fc60000000900 */
[----:B------:R2:W-:Y:S01]  /*178e0*/  STL [R1+0x214], R240 ;  /* 0x000214f001007387 */ /* 0x0005e20000100800 */
[----:B------:R-:W-:Y:S01]  /*178f0*/  @!P3 PRMT R238, R80, 0x5410, RZ ;  /* 0x0000541050eeb816 */ /* 0x000fe200000000ff */
[----:B------:R-:W-:Y:S02]  /*17900*/  UIADD3 UR6, UR19, -0x1, URZ ;  /* 0xffffffff13067890 */ /* 0x000fe4000fffe03f */
[----:B------:R-:W-:Y:S04]  /*17910*/  STL [R1+0x218], R189 ;  /* 0x000218bd01007387 */ /* 0x000fe80000100800 */
[----:B------:R2:W-:Y:S01]  /*17920*/  STL [R1+0x21c], R239 ;  /* 0x00021cef01007387 */ /* 0x0005e20000100800 */
[----:B------:R-:W-:-:S03]  /*17930*/  ULOP3.LUT UR6, UR6, UR27, URZ, 0x3c, !UPT ;  /* 0x0000001b06067292 */ /* 0x000fc6000f8e3c3f */
[----:B------:R-:W-:Y:S01]  /*17940*/  STL [R1+0x220], R238 ;  /* 0x000220ee01007387 */ /* 0x000fe20000100800 */
[----:B------:R-:W-:Y:S01]  /*17950*/  FADD.FTZ R2, R19, R26 ;  /* 0x0000001a13027221 */ /* 0x000fe20000010000 */
[-C--:B-1----:R-:W-:Y:S01]  /*17960*/  FMUL.FTZ R53, R157, R0.reuse ;  /* 0x000000009d357220 */ /* 0x082fe20000410000 */
[-C--:B----4-:R-:W-:Y:S01]  /*17970*/  FFMA.FTZ R19, R237, R0.reuse, R18 ;  /* 0x00000000ed137223 */ /* 0x090fe20000010012 */
[-C--:B------:R-:W-:Y:S01]  /*17980*/  FMUL.FTZ R168, R168, R0.reuse ;  /* 0x00000000a8a87220 */ /* 0x080fe20000410000 */
[----:B--2---:R-:W-:Y:S02]  /*17990*/  IMAD.MOV.U32 R191, RZ, RZ, R148 ;  /* 0x000000ffffbf7224 */ /* 0x004fe400078e0094 */
[-C--:B------:R-:W-:Y:S01]  /*179a0*/  FMUL.FTZ R169, R169, R0.reuse ;  /* 0x00000000a9a97220 */ /* 0x080fe20000410000 */
[-C--:B------:R-:W-:Y:S01]  /*179b0*/  FMUL.FTZ R164, R164, R0.reuse ;  /* 0x00000000a4a47220 */ /* 0x080fe20000410000 */
[----:B------:R-:W-:Y:S02]  /*179c0*/  IMAD.MOV.U32 R241, RZ, RZ, R52 ;  /* 0x000000fffff17224 */ /* 0x000fe400078e0034 */
[-C--:B------:R-:W-:Y:S01]  /*179d0*/  FMUL.FTZ R52, R156, R0.reuse ;  /* 0x000000009c347220 */ /* 0x080fe20000410000 */
[-C--:B------:R-:W-:Y:S01]  /*179e0*/  FMUL.FTZ R165, R165, R0.reuse ;  /* 0x00000000a5a57220 */ /* 0x080fe20000410000 */
[----:B------:R-:W-:Y:S01]  /*179f0*/  FMUL.FTZ R160, R160, R0 ;  /* 0x00000000a0a07220 */ /* 0x000fe20000410000 */
[----:B------:R-:W-:-:S02]  /*17a00*/  IMAD.MOV.U32 R240, RZ, RZ, R144 ;  /* 0x000000fffff07224 */ /* 0x000fc400078e0090 */
[----:B------:R-:W-:Y:S01]  /*17a10*/  IMAD.MOV.U32 R239, RZ, RZ, R131 ;  /* 0x000000ffffef7224 */ /* 0x000fe200078e0083 */
[----:B------:R-:W-:Y:S02]  /*17a20*/  PRMT R131, R236, 0x5410, R235 ;  /* 0x00005410ec837816 */ /* 0x000fe400000000eb */
[----:B------:R-:W-:Y:S02]  /*17a30*/  @!P2 PRMT R236, R79, 0x5410, RZ ;  /* 0x000054104feca816 */ /* 0x000fe400000000ff */
[----:B------:R-:W-:Y:S01]  /*17a40*/  @!P1 PRMT R235, R78, 0x5410, RZ ;  /* 0x000054104eeb9816 */ /* 0x000fe200000000ff */
[----:B------:R1:W-:Y:S01]  /*17a50*/  STL [R1+0x224], R131 ;  /* 0x0002248301007387 */ /* 0x0003e20000100800 */
[----:B------:R-:W-:Y:S01]  /*17a60*/  MOV R189, R145 ;  /* 0x0000009100bd7202 */ /* 0x000fe20000000f00 */
[-C--:B------:R-:W-:Y:S02]  /*17a70*/  FMUL.FTZ R161, R161, R0.reuse ;  /* 0x00000000a1a17220 */ /* 0x080fe40000410000 */
[----:B------:R-:W-:Y:S01]  /*17a80*/  STL [R1+0x228], R236 ;  /* 0x000228ec01007387 */ /* 0x000fe20000100800 */
[-C--:B------:R-:W-:Y:S01]  /*17a90*/  FMUL.FTZ R76, R68, R0.reuse ;  /* 0x00000000444c7220 */ /* 0x080fe20000410000 */
[-C--:B------:R-:W-:Y:S01]  /*17aa0*/  FMUL.FTZ R77, R69, R0.reuse ;  /* 0x00000000454d7220 */ /* 0x080fe20000410000 */
[-C--:B------:R-:W-:Y:S01]  /*17ab0*/  FMUL.FTZ R124, R72, R0.reuse ;  /* 0x00000000487c7220 */ /* 0x080fe20000410000 */
        /* <DEDUP_REMOVED lines=12> */
[----:B------:R-:W-:-:S02]  /*17b80*/  IMAD.MOV.U32 R81, RZ, RZ, R16 ;  /* 0x000000ffff517224 */ /* 0x000fc400078e0010 */
[-C--:B-1----:R-:W-:Y:S01]  /*17b90*/  FMUL.FTZ R131, R120, R0.reuse ;  /* 0x0000000078837220 */ /* 0x082fe20000410000 */
[----:B------:R-:W-:Y:S02]  /*17ba0*/  IMAD.MOV.U32 R29, RZ, RZ, R12 ;  /* 0x000000ffff1d7224 */ /* 0x000fe400078e000c */
[----:B------:R-:W-:Y:S01]  /*17bb0*/  FADD.FTZ R16, R13, R2 ;  /* 0x000000020d107221 */ /* 0x000fe20000010000 */
[----:B--2---:R-:W-:Y:S01]  /*17bc0*/  FMUL.FTZ R235, R117, R0 ;  /* 0x0000000075eb7220 */ /* 0x004fe20000410000 */
[----:B------:R-:W-:-:S05]  /*17bd0*/  LOP3.LUT R0, R39, UR6, RZ, 0x3c, !PT ;  /* 0x0000000627007c12 */ /* 0x000fca000f8e3cff */
[----:B------:R-:W-:-:S04]  /*17be0*/  IMAD.WIDE.U32 R12, R0, -0x326172a9, RZ ;  /* 0xcd9e8d57000c7825 */ /* 0x000fc800078e00ff */
[-C--:B------:R-:W-:Y:S01]  /*17bf0*/  FMUL.FTZ R54, R158, R3.reuse ;  /* 0x000000039e367220 */ /* 0x080fe20000410000 */
[-C--:B------:R-:W-:Y:S01]  /*17c00*/  FMUL.FTZ R55, R159, R3.reuse ;  /* 0x000000039f377220 */ /* 0x080fe20000410000 */
[----:B------:R-:W-:Y:S01]  /*17c10*/  LOP3.LUT R2, R13, UR40, R242, 0x96, !PT ;  /* 0x000000280d027c12 */ /* 0x000fe2000f8e96f2 */
        /* <DEDUP_REMOVED lines=23> */
[----:B------:R-:W-:-:S05]  /*17d90*/  IMAD.WIDE.U32 R2, R2, -0x2daee0ad, RZ ;  /* 0xd2511f5302027825 */ /* 0x000fca00078e00ff */
[----:B------:R-:W-:Y:S01]  /*17da0*/  LOP3.LUT R0, R3, UR38, R244, 0x96, !PT ;  /* 0x0000002603007c12 */ /* 0x000fe2000f8e96f4 */
[----:B------:R-:W-:Y:S02]  /*17db0*/  IMAD.MOV.U32 R238, RZ, RZ, R17 ;  /* 0x000000ffffee7224 */ /* 0x000fe400078e0011 */
[----:B------:R-:W-:Y:S01]  /*17dc0*/  FADD.FTZ R17, R14, R30 ;  /* 0x0000001e0e117221 */ /* 0x000fe20000010000 */
[----:B------:R-:W-:Y:S02]  /*17dd0*/  IMAD.MOV.U32 R237, RZ, RZ, R9 ;  /* 0x000000ffffed7224 */ /* 0x000fe400078e0009 */
[----:B------:R-:W-:Y:S02]  /*17de0*/  IMAD.MOV.U32 R14, RZ, RZ, R8 ;  /* 0x000000ffff0e7224 */ /* 0x000fe400078e0008 */
[----:B------:R-:W-:Y:S01]  /*17df0*/  IMAD.WIDE.U32 R8, R0, -0x326172a9, RZ ;  /* 0xcd9e8d5700087825 */ /* 0x000fe200078e00ff */
[----:B------:R-:W-:-:S04]  /*17e00*/  LOP3.LUT R0, R11, UR39, R12, 0x96, !PT ;  /* 0x000000270b007c12 */ /* 0x000fc8000f8e960c */
[----:B------:R-:W-:Y:S01]  /*17e10*/  LOP3.LUT R3, R9, UR37, R10, 0x96, !PT ;  /* 0x0000002509037c12 */ /* 0x000fe2000f8e960a */
[----:B------:R-:W-:Y:S02]  /*17e20*/  IMAD.MOV.U32 R10, RZ, RZ, R5 ;  /* 0x000000ffff0a7224 */ /* 0x000fe400078e0005 */
[----:B------:R-:W-:-:S05]  /*17e30*/  IMAD.WIDE.U32 R4, R0, -0x2daee0ad, RZ ;  /* 0xd2511f5300047825 */ /* 0x000fca00078e00ff */
[----:B------:R-:W-:Y:S01]  /*17e40*/  LOP3.LUT R0, R5, UR36, R2, 0x96, !PT ;  /* 0x0000002405007c12 */ /* 0x000fe2000f8e9602 */
[----:B------:R-:W-:Y:S02]  /*17e50*/  IMAD.MOV.U32 R30, RZ, RZ, R7 ;  /* 0x000000ffff1e7224 */ /* 0x000fe400078e0007 */
        /* <DEDUP_REMOVED lines=14> */
[----:B------:R-:W-:Y:S01]  /*17f40*/  LOP3.LUT R4, R4, 0xffff, RZ, 0xc0, !PT ;  /* 0x0000ffff04047812 */ /* 0x000fe200078ec0ff */
[----:B------:R-:W-:-:S03]  /*17f50*/  IMAD.MOV.U32 R7, RZ, RZ, R11 ;  /* 0x000000ffff077224 */ /* 0x000fc600078e000b */
[----:B------:R-:W-:Y:S01]  /*17f60*/  ISETP.LE.U32.AND P4, PT, R4, UR12, PT ;  /* 0x0000000c04007c0c */ /* 0x000fe2000bf83070 */
[----:B------:R-:W-:Y:S01]  /*17f70*/  IMAD.MOV.U32 R11, RZ, RZ, R15 ;  /* 0x000000ffff0b7224 */ /* 0x000fe200078e000f */
[----:B------:R1:W-:Y:S01]  /*17f80*/  MUFU.EX2 R4, R56 ;  /* 0x0000003800047308 */ /* 0x0003e20000000800 */
[----:B------:R-:W-:Y:S02]  /*17f90*/  LOP3.LUT R6, R5, UR25, R6, 0x96, !PT ;  /* 0x0000001905067c12 */ /* 0x000fe4000f8e9606 */
[--C-:B------:R-:W-:Y:S02]  /*17fa0*/  SHF.R.U32.HI R5, RZ, 0x10, R0.reuse ;  /* 0x00000010ff057819 */ /* 0x100fe40000011600 */
[----:B------:R-:W-:-:S03]  /*17fb0*/  SHF.R.U32.HI R0, RZ, 0x18, R0 ;  /* 0x00000018ff007819 */ /* 0x000fc60000011600 */
[----:B------:R-:W-:Y:S01]  /*17fc0*/  MUFU.EX2 R15, R134 ;  /* 0x00000086000f7308 */ /* 0x000fe20000000800 */
[----:B------:R-:W-:Y:S01]  /*17fd0*/  ISETP.LE.U32.AND P2, PT, R0, UR12, PT ;  /* 0x0000000c00007c0c */ /* 0x000fe2000bf43070 */
[----:B-1----:R-:W-:-:S06]  /*17fe0*/  IMAD.MOV.U32 R56, RZ, RZ, R14 ;  /* 0x000000ffff387224 */ /* 0x002fcc00078e000e */
[----:B------:R-:W1:Y:S01]  /*17ff0*/  MUFU.EX2 R14, R194 ;  /* 0x000000c2000e7308 */ /* 0x000e620000000800 */
[----:B------:R-:W-:-:S04]  /*18000*/  LOP3.LUT R0, R2, 0xff, RZ, 0xc0, !PT ;  /* 0x000000ff02007812 */ /* 0x000fc800078ec0ff */
[----:B------:R-:W-:Y:S02]  /*18010*/  ISETP.LE.U32.AND P5, PT, R0, UR12, PT ;  /* 0x0000000c00007c0c */ /* 0x000fe4000bfa3070 */
[----:B------:R-:W-:Y:S02]  /*18020*/  SHF.R.U32.HI R0, RZ, 0x18, R2 ;  /* 0x00000018ff007819 */ /* 0x000fe40000011602 */
[----:B------:R-:W-:Y:S02]  /*18030*/  LOP3.LUT R5, R5, 0xff, RZ, 0xc0, !PT ;  /* 0x000000ff05057812 */ /* 0x000fe400078ec0ff */
[----:B------:R-:W-:Y:S02]  /*18040*/  ISETP.LE.U32.AND P1, PT, R0, UR12, PT ;  /* 0x0000000c00007c0c */ /* 0x000fe4000bf23070 */
[----:B------:R-:W-:Y:S02]  /*18050*/  ISETP.LE.U32.AND P6, PT, R5, UR12, PT ;  /* 0x0000000c05007c0c */ /* 0x000fe4000bfc3070 */
[----:B-1----:R-:W-:Y:S01]  /*18060*/  F2FP.F16.F32.PACK_AB R0, R14, R15 ;  /* 0x0000000f0e00723e */ /* 0x002fe200000000ff */
[----:B------:R-:W-:Y:S01]  /*18070*/  IMAD.MOV.U32 R134, RZ, RZ, R10 ;  /* 0x000000ffff867224 */ /* 0x000fe200078e000a */
[----:B------:R-:W-:-:S02]  /*18080*/  LOP3.LUT R5, R2, 0xffff, RZ, 0xc0, !PT ;  /* 0x0000ffff02057812 */ /* 0x000fc400078ec0ff */
[----:B------:R-:W-:Y:S01]  /*18090*/  PRMT R234, R0, 0x7610, R234 ;  /* 0x0000761000ea7816 */ /* 0x000fe200000000ea */
[----:B------:R-:W-:Y:S01]  /*180a0*/  FADD.FTZ R3, R22, R16 ;  /* 0x0000001016037221 */ /* 0x000fe20000010000 */
[----:B------:R-:W-:Y:S01]  /*180b0*/  SHF.R.U32.HI R2, RZ, 0x10, R2 ;  /* 0x00000010ff027819 */ /* 0x000fe20000011602 */
[----:B------:R-:W-:Y:S02]  /*180c0*/  IMAD.MOV.U32 R16, RZ, RZ, R11 ;  /* 0x000000ffff107224 */ /* 0x000fe400078e000b */
[----:B------:R-:W-:Y:S01]  /*180d0*/  FADD.FTZ R10, R21, R17 ;  /* 0x00000011150a7221 */ /* 0x000fe20000010000 */
[----:B------:R-:W-:Y:S01]  /*180e0*/  MUFU.EX2 R11, R62 ;  /* 0x0000003e000b7308 */ /* 0x000fe20000000800 */
[----:B------:R-:W-:Y:S01]  /*180f0*/  @!P3 HADD2 R59, -R234.H0_H0, -RZ.H0_H0 ;  /* 0xa00000ffea3bb230 */ /* 0x000fe20000000900 */
[----:B------:R-:W-:Y:S02]  /*18100*/  PRMT R227, R0, 0x7632, R227 ;  /* 0x0000763200e37816 */ /* 0x000fe400000000e3 */
[----:B------:R-:W-:-:S04]  /*18110*/  LOP3.LUT R0, R2, 0xff, RZ, 0xc0, !PT ;  /* 0x000000ff02007812 */ /* 0x000fc800078ec0ff */
[----:B------:R1:W2:Y:S01]  /*18120*/  MUFU.EX2 R17, R61 ;  /* 0x0000003d00117308 */ /* 0x0002a20000000800 */
[----:B------:R-:W-:Y:S02]  /*18130*/  @!P4 HADD2 R68, -R227.H0_H0, -RZ.H0_H0 ;  /* 0xa00000ffe344c230 */ /* 0x000fe40000000900 */
[----:B-1----:R-:W-:Y:S01]  /*18140*/  IMAD.MOV.U32 R61, RZ, RZ, R130 ;  /* 0x000000ffff3d7224 */ /* 0x002fe200078e0082 */
[----:B------:R-:W-:Y:S02]  /*18150*/  PRMT R130, R234, 0x5410, R227 ;  /* 0x00005410ea827816 */ /* 0x000fe400000000e3 */
[----:B------:R-:W-:Y:S02]  /*18160*/  @!P3 PRMT R234, R59, 0x5410, RZ ;  /* 0x000054103beab816 */ /* 0x000fe400000000ff */
[----:B------:R-:W-:Y:S02]  /*18170*/  ISETP.LE.U32.AND P3, PT, R0, UR12, PT ;  /* 0x0000000c00007c0c */ /* 0x000fe4000bf63070 */
[----:B------:R-:W-:Y:S01]  /*18180*/  SHF.R.U32.HI R0, RZ, 0x8, R5 ;  /* 0x00000008ff007819 */ /* 0x000fe20000011605 */
[----:B------:R1:W-:Y:S03]  /*18190*/  MUFU.EX2 R22, R63 ;  /* 0x0000003f00167308 */ /* 0x0003e60000000800 */
[----:B------:R-:W-:-:S02]  /*181a0*/  LOP3.LUT R0, R0, 0xffff, RZ, 0xc0, !PT ;  /* 0x0000ffff00007812 */ /* 0x000fc400078ec0ff */
[----:B------:R-:W-:Y:S02]  /*181b0*/  @!P4 PRMT R227, R68, 0x5410, RZ ;  /* 0x0000541044e3c816 */ /* 0x000fe400000000ff */
[----:B------:R-:W-:Y:S02]  /*181c0*/  ISETP.LE.U32.AND P4, PT, R0, UR12, PT ;  /* 0x0000000c00007c0c */ /* 0x000fe4000bf83070 */
[----:B--2---:R-:W-:Y:S01]  /*181d0*/  F2FP.F16.F32.PACK_AB R0, R17, R11 ;  /* 0x0000000b1100723e */ /* 0x004fe200000000ff */
[----:B------:R-:W2:Y:S01]  /*181e0*/  MUFU.EX2 R5, R57 ;  /* 0x0000003900057308 */ /* 0x000ea20000000800 */
[----:B-1----:R-:W-:Y:S02]  /*181f0*/  IMAD.MOV.U32 R63, RZ, RZ, R7 ;  /* 0x000000ffff3f7224 */ /* 0x002fe400078e0007 */
[----:B------:R-:W-:Y:S01]  /*18200*/  FADD.FTZ R7, R25, R3 ;  /* 0x0000000319077221 */ /* 0x000fe20000010000 */
[----:B------:R-:W-:Y:S01]  /*18210*/  IMAD.WIDE.U32 R2, R6, -0x2daee0ad, RZ ;  /* 0xd2511f5306027825 */ /* 0x000fe200078e00ff */
[----:B------:R-:W-:-:S02]  /*18220*/  PRMT R226, R0, 0x7632, R226 ;  /* 0x0000763200e27816 */ /* 0x000fc400000000e2 */
[----:B------:R-:W-:Y:S02]  /*18230*/  PRMT R225, R0, 0x7610, R225 ;  /* 0x0000761000e17816 */ /* 0x000fe400000000e1 */
[----:B------:R-:W-:Y:S01]  /*18240*/  LOP3.LUT R0, R3, UR33, R8, 0x96, !PT ;  /* 0x0000002103007c12 */ /* 0x000fe2000f8e9608 */
[C---:B------:R-:W-:Y:S01]  /*18250*/  FADD.FTZ R9, R4.reuse, R19 ;  /* 0x0000001304097221 */ /* 0x040fe20000010000 */
[----:B------:R-:W-:Y:S01]  /*18260*/  F2FP.F16.F32.PACK_AB R32, R4, R18 ;  /* 0x000000120420723e */ /* 0x000fe200000000ff */
[----:B------:R-:W-:Y:S01]  /*18270*/  IMAD.MOV.U32 R68, RZ, RZ, R30 ;  /* 0x000000ffff447224 */ /* 0x000fe200078e001e */
[----:B------:R-:W1:Y:S01]  /*18280*/  MUFU.EX2 R4, R60 ;  /* 0x0000003c00047308 */ /* 0x000e620000000800 */
[----:B------:R-:W-:Y:S01]  /*18290*/  LOP3.LUT R6, R0, 0xffff, RZ, 0xc0, !PT ;  /* 0x0000ffff00067812 */ /* 0x000fe200078ec0ff */
[----:B------:R-:W-:-:S03]  /*182a0*/  @!P2 HADD2 R69, -R226.H0_H0, -RZ.H0_H0 ;  /* 0xa00000ffe245a230 */ /* 0x000fc60000000900 */
[----:B------:R-:W-:-:S03]  /*182b0*/  SHF.R.U32.HI R6, RZ, 0x8, R6 ;  /* 0x00000008ff067819 */ /* 0x000fc60000011606 */
[----:B------:R-:W4:Y:S01]  /*182c0*/  MUFU.EX2 R30, R64 ;  /* 0x00000040001e7308 */ /* 0x000f220000000800 */
[----:B------:R-:W-:Y:S01]  /*182d0*/  LOP3.LUT R6, R6, 0xffff, RZ, 0xc0, !PT ;  /* 0x0000ffff06067812 */ /* 0x000fe200078ec0ff */
[----:B------:R-:W-:Y:S02]  /*182e0*/  IMAD.MOV.U32 R18, RZ, RZ, R20 ;  /* 0x000000ffff127224 */ /* 0x000fe400078e0014 */
[----:B------:R-:W-:Y:S02]  /*182f0*/  IMAD.MOV.U32 R59, RZ, RZ, R29 ;  /* 0x000000ffff3b7224 */ /* 0x000fe400078e001d */
[----:B------:R-:W-:Y:S01]  /*18300*/  IMAD.MOV.U32 R25, RZ, RZ, R241 ;  /* 0x000000ffff197224 */ /* 0x000fe200078e00f1 */
[----:B------:R-:W-:Y:S01]  /*18310*/  PRMT R241, R225, 0x5410, R226 ;  /* 0x00005410e1f17816 */ /* 0x000fe200000000e2 */
[----:B------:R-:W-:Y:S01]  /*18320*/  MUFU.EX2 R20, R196 ;  /* 0x000000c400147308 */ /* 0x000fe20000000800 */
[----:B------:R-:W-:Y:S02]  /*18330*/  @!P2 PRMT R226, R69, 0x5410, RZ ;  /* 0x0000541045e2a816 */ /* 0x000fe400000000ff */
[----:B------:R-:W-:Y:S01]  /*18340*/  ISETP.LE.U32.AND P2, PT, R6, UR12, PT ;  /* 0x0000000c06007c0c */ /* 0x000fe2000bf43070 */
[----:B--2---:R-:W-:-:S04]  /*18350*/  FADD.FTZ R6, R5, R9 ;  /* 0x0000000905067221 */ /* 0x004fc80000010000 */
[----:B------:R-:W2:Y:S01]  /*18360*/  MUFU.EX2 R29, R197 ;  /* 0x000000c5001d7308 */ /* 0x000ea20000000800 */
[C---:B-1----:R-:W-:Y:S01]  /*18370*/  F2FP.F16.F32.PACK_AB R26, R4.reuse, R5 ;  /* 0x00000005041a723e */ /* 0x042fe200000000ff */
[----:B------:R-:W-:Y:S01]  /*18380*/  FADD.FTZ R8, R4, R6 ;  /* 0x0000000604087221 */ /* 0x000fe20000010000 */
[----:B----4-:R-:W-:-:S04]  /*18390*/  F2FP.F16.F32.PACK_AB R4, R30, R22 ;  /* 0x000000161e04723e */ /* 0x010fc800000000ff */
[C---:B------:R-:W-:Y:S02]  /*183a0*/  PRMT R222, R4.reuse, 0x7610, R222 ;  /* 0x0000761004de7816 */ /* 0x040fe400000000de */
[----:B------:R-:W-:-:S03]  /*183b0*/  PRMT R221, R4, 0x7632, R221 ;  /* 0x0000763204dd7816 */ /* 0x000fc600000000dd */
[----:B------:R-:W-:Y:S01]  /*183c0*/  @!P3 HADD2 R72, -R222.H0_H0, -RZ.H0_H0 ;  /* 0xa00000ffde48b230 */ /* 0x000fe20000000900 */
[----:B------:R-:W-:Y:S02]  /*183d0*/  PRMT R57, R222, 0x5410, R221 ;  /* 0x00005410de397816 */ /* 0x000fe400000000dd */
[----:B--2---:R-:W-:Y:S02]  /*183e0*/  F2FP.F16.F32.PACK_AB R5, R29, R20 ;  /* 0x000000141d05723e */ /* 0x004fe400000000ff */
[----:B------:R-:W-:Y:S02]  /*183f0*/  @!P3 PRMT R222, R72, 0x5410, RZ ;  /* 0x0000541048deb816 */ /* 0x000fe400000000ff */
[C---:B------:R-:W-:Y:S01]  /*18400*/  PRMT R223, R5.reuse, 0x7632, R223 ;  /* 0x0000763205df7816 */ /* 0x040fe200000000df */
[----:B------:R-:W-:Y:S02]  /*18410*/  IMAD.MOV.U32 R72, RZ, RZ, R57 ;  /* 0x000000ffff487224 */ /* 0x000fe400078e0039 */
[----:B------:R-:W-:Y:S01]  /*18420*/  FADD.FTZ R6, R24, R10 ;  /* 0x0000000a18067221 */ /* 0x000fe20000010000 */
[----:B------:R-:W-:Y:S01]  /*18430*/  IMAD.MOV.U32 R57, RZ, RZ, R237 ;  /* 0x000000ffff397224 */ /* 0x000fe200078e00ed */
[----:B------:R-:W-:Y:S01]  /*18440*/  PRMT R224, R5, 0x7610, R224 ;  /* 0x0000761005e07816 */ /* 0x000fe200000000e0 */
[----:B------:R-:W-:-:S02]  /*18450*/  IMAD.MOV.U32 R237, RZ, RZ, R81 ;  /* 0x000000ffffed7224 */ /* 0x000fc400078e0051 */
[----:B------:R-:W-:Y:S01]  /*18460*/  @!P4 HADD2 R73, -R223.H0_H0, -RZ.H0_H0 ;  /* 0xa00000ffdf49c230 */ /* 0x000fe20000000900 */
[----:B------:R-:W-:Y:S01]  /*18470*/  MUFU.EX2 R24, R202 ;  /* 0x000000ca00187308 */ /* 0x000fe20000000800 */
[----:B------:R-:W-:Y:S01]  /*18480*/  IMAD.MOV.U32 R62, RZ, RZ, R134 ;  /* 0x000000ffff3e7224 */ /* 0x000fe200078e0086 */
[----:B------:R-:W-:Y:S01]  /*18490*/  LOP3.LUT R4, R2, 0xff, RZ, 0xc0, !PT ;  /* 0x000000ff02047812 */ /* 0x000fe200078ec0ff */
[----:B------:R-:W-:Y:S01]  /*184a0*/  IMAD.MOV.U32 R134, RZ, RZ, R192 ;  /* 0x000000ffff867224 */ /* 0x000fe200078e00c0 */
[----:B------:R-:W-:-:S04]  /*184b0*/  PRMT R192, R224, 0x5410, R223 ;  /* 0x00005410e0c07816 */ /* 0x000fc800000000df */
[----:B------:R-:W1:Y:S01]  /*184c0*/  MUFU.EX2 R81, R203 ;  /* 0x000000cb00517308 */ /* 0x000e620000000800 */
[----:B------:R-:W-:Y:S02]  /*184d0*/  @!P4 PRMT R223, R73, 0x5410, RZ ;  /* 0x0000541049dfc816 */ /* 0x000fe400000000ff */
[----:B------:R-:W-:Y:S02]  /*184e0*/  ISETP.LE.U32.AND P4, PT, R4, UR12, PT ;  /* 0x0000000c04007c0c */ /* 0x000fe4000bf83070 */
[----:B------:R-:W-:Y:S01]  /*184f0*/  LOP3.LUT R4, R0, 0xff, RZ, 0xc0, !PT ;  /* 0x000000ff00047812 */ /* 0x000fe200078ec0ff */
[----:B------:R-:W-:-:S03]  /*18500*/  @!P5 HADD2 R74, -R224.H0_H0, -RZ.H0_H0 ;  /* 0xa00000ffe04ad230 */ /* 0x000fc60000000900 */
[----:B------:R-:W-:Y:S02]  /*18510*/  ISETP.LE.U32.AND P3, PT, R4, UR12, PT ;  /* 0x0000000c04007c0c */ /* 0x000fe4000bf63070 */
[----:B------:R-:W-:Y:S02]  /*18520*/  SHF.R.U32.HI R4, RZ, 0x18, R0 ;  /* 0x00000018ff047819 */ /* 0x000fe40000011600 */
[----:B------:R-:W-:Y:S02]  /*18530*/  @!P5 PRMT R224, R74, 0x5410, RZ ;  /* 0x000054104ae0d816 */ /* 0x000fe400000000ff */
[----:B------:R-:W-:Y:S02]  /*18540*/  ISETP.LE.U32.AND P5, PT, R4, UR12, PT ;  /* 0x0000000c04007c0c */ /* 0x000fe4000bfa3070 */
[----:B-1----:R-:W-:Y:S01]  /*18550*/  F2FP.F16.F32.PACK_AB R4, R81, R24 ;  /* 0x000000185104723e */ /* 0x002fe200000000ff */
[----:B------:R-:W-:Y:S01]  /*18560*/  @!P1 HADD2 R71, -R221.H0_H0, -RZ.H0_H0 ;  /* 0xa00000ffdd479230 */ /* 0x000fe20000000900 */
[----:B------:R-:W1:Y:S02]  /*18570*/  MUFU.EX2 R5, R198 ;  /* 0x000000c600057308 */ /* 0x000e640000000800 */
[----:B------:R-:W-:-:S02]  /*18580*/  PRMT R220, R4, 0x7610, R220 ;  /* 0x0000761004dc7816 */ /* 0x000fc400000000dc */
[----:B------:R-:W-:Y:S01]  /*18590*/  PRMT R219, R4, 0x7632, R219 ;  /* 0x0000763204db7816 */ /* 0x000fe200000000db */
[----:B------:R-:W-:-:S03]  /*185a0*/  IMAD.MOV.U32 R60, RZ, RZ, R56 ;  /* 0x000000ffff3c7224 */ /* 0x000fc600078e0038 */
[----:B------:R-:W2:Y:S01]  /*185b0*/  MUFU.EX2 R4, R199 ;  /* 0x000000c700047308 */ /* 0x000ea20000000800 */
[----:B------:R-:W-:Y:S01]  /*185c0*/  @!P1 PRMT R221, R71, 0x5410, RZ ;  /* 0x0000541047dd9816 */ /* 0x000fe200000000ff */
[----:B------:R-:W-:Y:S02]  /*185d0*/  IMAD.MOV.U32 R71, RZ, RZ, R25 ;  /* 0x000000ffff477224 */ /* 0x000fe400078e0019 */
[----:B------:R-:W-:Y:S01]  /*185e0*/  IMAD.MOV.U32 R56, RZ, RZ, R240 ;  /* 0x000000ffff387224 */ /* 0x000fe200078e00f0 */
[----:B------:R-:W-:-:S03]  /*185f0*/  SHF.R.U32.HI R0, RZ, 0x10, R0 ;  /* 0x00000010ff007819 */ /* 0x000fc60000011600 */
[----:B------:R-:W-:Y:S01]  /*18600*/  MUFU.EX2 R25, R200 ;  /* 0x000000c800197308 */ /* 0x000fe20000000800 */
[----:B------:R-:W-:-:S07]  /*18610*/  @!P6 HADD2 R70, -R225.H0_H0, -RZ.H0_H0 ;  /* 0xa00000ffe146e230 */ /* 0x000fce0000000900 */
[----:B------:R-:W4:Y:S01]  /*18620*/  MUFU.EX2 R240, R201 ;  /* 0x000000c900f07308 */ /* 0x000f220000000800 */
[----:B------:R-:W-:Y:S02]  /*18630*/  LOP3.LUT R0, R0, 0xff, RZ, 0xc0, !PT ;  /* 0x000000ff00007812 */ /* 0x000fe400078ec0ff */
[----:B------:R-:W-:Y:S02]  /*18640*/  @!P6 PRMT R225, R70, 0x5410, RZ ;  /* 0x0000541046e1e816 */ /* 0x000fe400000000ff */
[----:B------:R-:W-:Y:S01]  /*18650*/  ISETP.LE.U32.AND P6, PT, R0, UR12, PT ;  /* 0x0000000c00007c0c */ /* 0x000fe2000bfc3070 */
[----:B-1----:R-:W-:Y:S01]  /*18660*/  FADD.FTZ R0, R5, R8 ;  /* 0x0000000805007221 */ /* 0x002fe20000010000 */
[C---:B--2---:R-:W-:Y:S01]  /*18670*/  F2FP.F16.F32.PACK_AB R21, R4.reuse, R5 ;  /* 0x000000050415723e */ /* 0x044fe200000000ff */
[----:B------:R-:W-:Y:S01]  /*18680*/  IMAD.MOV.U32 R5, RZ, RZ, R245 ;  /* 0x000000ffff057224 */ /* 0x000fe200078e00f5 */
[----:B------:R-:W-:Y:S01]  /*18690*/  MUFU.EX2 R73, R207 ;  /* 0x000000cf00497308 */ /* 0x000fe20000000800 */
[----:B------:R-:W-:Y:S01]  /*186a0*/  FADD.FTZ R10, R31, R7 ;  /* 0x000000071f0a7221 */ /* 0x000fe20000010000 */
[----:B------:R-:W-:Y:S01]  /*186b0*/  FADD.FTZ R7, R4, R0 ;  /* 0x0000000004077221 */ /* 0x000fe20000010000 */
[----:B------:R-:W-:-:S05]  /*186c0*/  LOP3.LUT R3, R2, 0xffff, RZ, 0xc0, !PT ;  /* 0x0000ffff02037812 */ /* 0x000fca00078ec0ff */
[----:B------:R-:W1:Y:S01]  /*186d0*/  MUFU.EX2 R245, R205 ;  /* 0x000000cd00f57308 */ /* 0x000e620000000800 */
[----:B----4-:R-:W-:Y:S01]  /*186e0*/  F2FP.F16.F32.PACK_AB R0, R240, R25 ;  /* 0x00000019f000723e */ /* 0x010fe200000000ff */
[----:B------:R-:W-:Y:S01]  /*186f0*/  FADD.FTZ R9, R28, R6 ;  /* 0x000000061c097221 */ /* 0x000fe20000010000 */
[----:B------:R-:W-:Y:S02]  /*18700*/  SHF.R.U32.HI R6, RZ, 0x10, R2 ;  /* 0x00000010ff067819 */ /* 0x000fe40000011602 */
[C---:B------:R-:W-:Y:S02]  /*18710*/  PRMT R218, R0.reuse, 0x7610, R218 ;  /* 0x0000761000da7816 */ /* 0x040fe400000000da */
[----:B------:R-:W-:Y:S02]  /*18720*/  PRMT R217, R0, 0x7632, R217 ;  /* 0x0000763200d97816 */ /* 0x000fe400000000d9 */
[----:B------:R-:W-:Y:S01]  /*18730*/  SHF.R.U32.HI R0, RZ, 0x8, R3 ;  /* 0x00000008ff007819 */ /* 0x000fe20000011603 */
[----:B------:R-:W-:Y:S01]  /*18740*/  @!P3 HADD2 R82, -R220.H0_H0, -RZ.H0_H0 ;  /* 0xa00000ffdc52b230 */ /* 0x000fe20000000900 */
[----:B------:R-:W-:Y:S01]  /*18750*/  SHF.R.U32.HI R2, RZ, 0x18, R2 ;  /* 0x00000018ff027819 */ /* 0x000fe20000011602 */
[----:B------:R-:W-:Y:S01]  /*18760*/  IMAD.MOV.U32 R31, RZ, RZ, R63 ;  /* 0x000000ffff1f7224 */ /* 0x000fe200078e003f */
[----:B------:R-:W-:-:S02]  /*18770*/  LOP3.LUT R0, R0, 0xffff, RZ, 0xc0, !PT ;  /* 0x0000ffff00007812 */ /* 0x000fc400078ec0ff */
[----:B------:R-:W-:Y:S02]  /*18780*/  MOV R63, R238 ;  /* 0x000000ee003f7202 */ /* 0x000fe40000000f00 */
[----:B------:R-:W-:Y:S02]  /*18790*/  ISETP.LE.U32.AND P1, PT, R2, UR12, PT ;  /* 0x0000000c02007c0c */ /* 0x000fe4000bf23070 */
[----:B------:R-:W-:Y:S02]  /*187a0*/  PRMT R238, R220, 0x5410, R219 ;  /* 0x00005410dcee7816 */ /* 0x000fe400000000db */
[----:B------:R-:W-:Y:S02]  /*187b0*/  @!P3 PRMT R220, R82, 0x5410, RZ ;  /* 0x0000541052dcb816 */ /* 0x000fe400000000ff */
[----:B------:R-:W-:Y:S02]  /*187c0*/  ISETP.LE.U32.AND P3, PT, R0, UR12, PT ;  /* 0x0000000c00007c0c */ /* 0x000fe4000bf63070 */
[----:B-1----:R-:W-:Y:S01]  /*187d0*/  F2FP.F16.F32.PACK_AB R0, R73, R245 ;  /* 0x000000f54900723e */ /* 0x002fe200000000ff */
[----:B------:R-:W-:-:S02]  /*187e0*/  IMAD.MOV.U32 R4, RZ, RZ, R244 ;  /* 0x000000ffff047224 */ /* 0x000fc400078e00f4 */
[----:B------:R1:W-:Y:S01]  /*187f0*/  MUFU.EX2 R244, R209 ;  /* 0x000000d100f47308 */ /* 0x0003e20000000800 */
[----:B------:R-:W-:Y:S01]  /*18800*/  @!P6 HADD2 R84, -R218.H0_H0, -RZ.H0_H0 ;  /* 0xa00000ffda54e230 */ /* 0x000fe20000000900 */
[C---:B------:R-:W-:Y:S01]  /*18810*/  PRMT R210, R0.reuse, 0x7610, R210 ;  /* 0x0000761000d27816 */ /* 0x040fe200000000d2 */
[----:B------:R-:W-:Y:S02]  /*18820*/  IMAD.MOV.U32 R70, RZ, RZ, R59 ;  /* 0x000000ffff467224 */ /* 0x000fe400078e003b */
[----:B------:R-:W-:Y:S02]  /*18830*/  IMAD.MOV.U32 R59, RZ, RZ, R18 ;  /* 0x000000ffff3b7224 */ /* 0x000fe400078e0012 */
[----:B------:R-:W-:Y:S02]  /*18840*/  IMAD.MOV.U32 R18, RZ, RZ, R191 ;  /* 0x000000ffff127224 */ /* 0x000fe400078e00bf */
[----:B------:R-:W-:Y:S01]  /*18850*/  IMAD.MOV.U32 R69, RZ, RZ, R243 ;  /* 0x000000ffff457224 */ /* 0x000fe200078e00f3 */
[----:B-1----:R-:W-:-:S05]  /*18860*/  PRMT R209, R0, 0x7632, R209 ;  /* 0x0000763200d17816 */ /* 0x002fca00000000d1 */
[----:B------:R-:W-:Y:S01]  /*18870*/  @!P1 HADD2 R85, -R209.H0_H0, -RZ.H0_H0 ;  /* 0xa00000ffd1559230 */ /* 0x000fe20000000900 */
[----:B------:R-:W-:Y:S02]  /*18880*/  PRMT R243, R218, 0x5410, R217 ;  /* 0x00005410daf37816 */ /* 0x000fe400000000d9 */
[----:B------:R-:W-:Y:S02]  /*18890*/  PRMT R191, R210, 0x5410, R209 ;  /* 0x00005410d2bf7816 */ /* 0x000fe400000000d1 */
[----:B------:R-:W-:Y:S02]  /*188a0*/  @!P6 PRMT R218, R84, 0x5410, RZ ;  /* 0x0000541054dae816 */ /* 0x000fe400000000ff */
[----:B------:R-:W-:Y:S02]  /*188b0*/  @!P1 PRMT R209, R85, 0x5410, RZ ;  /* 0x0000541055d19816 */ /* 0x000fe400000000ff */
[----:B------:R-:W2:Y:S01]  /*188c0*/  LDL.LU.64 R84, [R1+0x48] ;  /* 0x0000480001547983 */ /* 0x000ea20000300a00 */
[----:B------:R-:W-:-:S02]  /*188d0*/  IMAD.MOV.U32 R28, RZ, RZ, R61 ;  /* 0x000000ffff1c7224 */ /* 0x000fc400078e003d */
[----:B------:R-:W-:Y:S02]  /*188e0*/  IMAD.MOV.U32 R61, RZ, RZ, R16 ;  /* 0x000000ffff3d7224 */ /* 0x000fe400078e0010 */
[----:B------:R-:W-:Y:S02]  /*188f0*/  IMAD.MOV.U32 R16, RZ, RZ, R247 ;  /* 0x000000ffff107224 */ /* 0x000fe400078e00f7 */
[----:B------:R-:W1:Y:S01]  /*18900*/  MUFU.EX2 R247, R208 ;  /* 0x000000d000f77308 */ /* 0x000e620000000800 */
[----:B------:R-:W-:Y:S01]  /*18910*/  @!P2 HADD2 R75, -R219.H0_H0, -RZ.H0_H0 ;  /* 0xa00000ffdb4ba230 */ /* 0x000fe20000000900 */
[----:B------:R-:W-:-:S04]  /*18920*/  LOP3.LUT R2, R6, 0xff, RZ, 0xc0, !PT ;  /* 0x000000ff06027812 */ /* 0x000fc800078ec0ff */
[----:B------:R-:W-:Y:S02]  /*18930*/  @!P2 PRMT R219, R75, 0x5410, RZ ;  /* 0x000054104bdba816 */ /* 0x000fe400000000ff */
[----:B------:R-:W-:Y:S01]  /*18940*/  ISETP.LE.U32.AND P2, PT, R2, UR12, PT ;  /* 0x0000000c02007c0c */ /* 0x000fe2000bf43070 */
[----:B------:R-:W-:Y:S01]  /*18950*/  MUFU.EX2 R0, R206 ;  /* 0x000000ce00007308 */ /* 0x000fe20000000800 */
[----:B------:R-:W-:-:S07]  /*18960*/  @!P5 HADD2 R83, -R217.H0_H0, -RZ.H0_H0 ;  /* 0xa00000ffd953d230 */ /* 0x000fce0000000900 */
[----:B------:R-:W4:Y:S01]  /*18970*/  MUFU.EX2 R2, R204 ;  /* 0x000000cc00027308 */ /* 0x000f220000000800 */
[----:B------:R-:W-:Y:S01]  /*18980*/  IMAD.MOV.U32 R82, RZ, RZ, R4 ;  /* 0x000000ffff527224 */ /* 0x000fe200078e0004 */
[----:B-1----:R-:W-:Y:S01]  /*18990*/  F2FP.F16.F32.PACK_AB R3, R244, R247 ;  /* 0x000000f7f403723e */ /* 0x002fe200000000ff */
[----:B------:R-:W-:Y:S01]  /*189a0*/  FADD.FTZ R4, R33, R10 ;  /* 0x0000000a21047221 */ /* 0x000fe20000010000 */
[----:B------:R-:W-:Y:S01]  /*189b0*/  @!P5 PRMT R217, R83, 0x5410, RZ ;  /* 0x0000541053d9d816 */ /* 0x000fe200000000ff */
[----:B------:R-:W-:Y:S01]  /*189c0*/  IMAD.MOV.U32 R83, RZ, RZ, R5 ;  /* 0x000000ffff537224 */ /* 0x000fe200078e0005 */
[----:B------:R-:W-:Y:S01]  /*189d0*/  PRMT R216, R3, 0x7610, R216 ;  /* 0x0000761003d87816 */ /* 0x000fe200000000d8 */
[----:B------:R-:W-:Y:S01]  /*189e0*/  FADD.FTZ R5, R27, R9 ;  /* 0x000000091b057221 */ /* 0x000fe20000010000 */
[----:B------:R-:W-:Y:S01]  /*189f0*/  PRMT R211, R3, 0x7632, R211 ;  /* 0x0000763203d37816 */ /* 0x000fe200000000d3 */
[----:B------:R-:W-:Y:S01]  /*18a00*/  FADD.FTZ R3, R34, R4 ;  /* 0x0000000422037221 */ /* 0x000fe20000010000 */
[----:B---3--:R-:W-:-:S02]  /*18a10*/  IMAD R10, R228, -0x326172a9, RZ ;  /* 0xcd9e8d57e40a7824 */ /* 0x008fc400078e02ff */
[----:B------:R-:W-:Y:S01]  /*18a20*/  FADD.FTZ R5, R23, R5 ;  /* 0x0000000517057221 */ /* 0x000fe20000010000 */
[----:B------:R-:W-:Y:S01]  /*18a30*/  FADD.FTZ R4, R15, R3 ;  /* 0x000000030f047221 */ /* 0x000fe20000010000 */
[----:B----4-:R-:W-:Y:S01]  /*18a40*/  FADD.FTZ R3, R2, R7 ;  /* 0x0000000702037221 */ /* 0x010fe20000010000 */
[C---:B------:R-:W-:Y:S02]  /*18a50*/  F2FP.F16.F32.PACK_AB R23, R0.reuse, R2 ;  /* 0x000000020017723e */ /* 0x040fe400000000ff */
[----:B------:R-:W-:Y:S01]  /*18a60*/  LOP3.LUT R2, R143, UR40, R10, 0x96, !PT ;  /* 0x000000288f027c12 */ /* 0x000fe2000f8e960a */
[----:B------:R-:W-:Y:S01]  /*18a70*/  FADD.FTZ R15, R0, R3 ;  /* 0x00000003000f7221 */ /* 0x000fe20000010000 */
[----:B------:R-:W-:-:S03]  /*18a80*/  @!P3 HADD2 R87, -R211.H0_H0, -RZ.H0_H0 ;  /* 0xa00000ffd357b230 */ /* 0x000fc60000000900 */
[----:B------:R-:W-:-:S04]  /*18a90*/  IMAD.WIDE.U32 R2, R2, -0x2daee0ad, RZ ;  /* 0xd2511f5302027825 */ /* 0x000fc800078e00ff */
[----:B------:R-:W-:Y:S02]  /*18aa0*/  IMAD.MOV.U32 R74, RZ, RZ, R68 ;  /* 0x000000ffff4a7224 */ /* 0x000fe400078e0044 */
[----:B------:R-:W-:Y:S01]  /*18ab0*/  IMAD.MOV.U32 R68, RZ, RZ, R242 ;  /* 0x000000ffff447224 */ /* 0x000fe200078e00f2 */
[----:B------:R-:W-:Y:S02]  /*18ac0*/  PRMT R242, R216, 0x5410, R211 ;  /* 0x00005410d8f27816 */ /* 0x000fe400000000d3 */
[----:B------:R-:W-:Y:S01]  /*18ad0*/  @!P3 PRMT R211, R87, 0x5410, RZ ;  /* 0x0000541057d3b816 */ /* 0x000fe200000000ff */
[----:B------:R-:W-:Y:S02]  /*18ae0*/  IMAD.MOV.U32 R87, RZ, RZ, R69 ;  /* 0x000000ffff577224 */ /* 0x000fe400078e0045 */
[----:B------:R-:W-:Y:S01]  /*18af0*/  FADD.FTZ R11, R11, R5 ;  /* 0x000000050b0b7221 */ /* 0x000fe20000010000 */
[----:B------:R-:W-:Y:S02]  /*18b00*/  IMAD.MOV.U32 R69, RZ, RZ, R16 ;  /* 0x000000ffff457224 */ /* 0x000fe400078e0010 */
[----:B------:R-:W-:Y:S01]  /*18b10*/  FADD.FTZ R16, R14, R4 ;  /* 0x000000040e107221 */ /* 0x000fe20000010000 */
[----:B------:R-:W-:-:S02]  /*18b20*/  @!P2 HADD2 R86, -R210.H0_H0, -RZ.H0_H0 ;  /* 0xa00000ffd256a230 */ /* 0x000fc40000000900 */
[----:B------:R-:W-:-:S03]  /*18b30*/  @!P4 HADD2 R88, -R216.H0_H0, -RZ.H0_H0 ;  /* 0xa00000ffd858c230 */ /* 0x000fc60000000900 */
[----:B------:R-:W-:Y:S02]  /*18b40*/  @!P2 PRMT R210, R86, 0x5410, RZ ;  /* 0x0000541056d2a816 */ /* 0x000fe400000000ff */
[----:B------:R-:W-:Y:S02]  /*18b50*/  @!P4 PRMT R216, R88, 0x5410, RZ ;  /* 0x0000541058d8c816 */ /* 0x000fe400000000ff */
[----:B------:R-:W-:Y:S01]  /*18b60*/  PRMT R14, R32, 0x7610, R14 ;  /* 0x00007610200e7816 */ /* 0x000fe2000000000e */
[----:B------:R-:W-:Y:S02]  /*18b70*/  IMAD.MOV.U32 R86, RZ, RZ, R68 ;  /* 0x000000ffff567224 */ /* 0x000fe400078e0044 */
[----:B------:R-:W-:Y:S02]  /*18b80*/  IMAD.MOV.U32 R68, RZ, RZ, R18 ;  /* 0x000000ffff447224 */ /* 0x000fe400078e0012 */
[----:B------:R-:W-:Y:S02]  /*18b90*/  IMAD.MOV.U32 R64, RZ, RZ, R56 ;  /* 0x000000ffff407224 */ /* 0x000fe400078e0038 */
[----:B------:R-:W-:-:S02]  /*18ba0*/  IMAD.MOV.U32 R56, RZ, RZ, R237 ;  /* 0x000000ffff387224 */ /* 0x000fc400078e00ed */
[----:B------:R-:W-:Y:S01]  /*18bb0*/  IMAD.MOV.U32 R237, RZ, RZ, R43 ;  /* 0x000000ffffed7224 */ /* 0x000fe200078e002b */
[C---:B------:R-:W-:Y:S02]  /*18bc0*/  PRMT R207, R58.reuse, 0x7632, R207 ;  /* 0x000076323acf7816 */ /* 0x040fe400000000cf */
[----:B------:R-:W-:-:S04]  /*18bd0*/  PRMT R208, R58, 0x7610, R208 ;  /* 0x000076103ad07816 */ /* 0x000fc800000000d0 */
[----:B------:R-:W-:Y:S02]  /*18be0*/  PRMT R34, R208, 0x5410, R207 ;  /* 0x00005410d0227816 */ /* 0x000fe400000000cf */
[C---:B------:R-:W-:Y:S02]  /*18bf0*/  PRMT R206, R26.reuse, 0x7610, R206 ;  /* 0x000076101ace7816 */ /* 0x040fe400000000ce */
[----:B------:R-:W-:-:S04]  /*18c00*/  PRMT R205, R26, 0x7632, R205 ;  /* 0x000076321acd7816 */ /* 0x000fc800000000cd */
[----:B------:R-:W-:Y:S01]  /*18c10*/  PRMT R26, R206, 0x5410, R205 ;  /* 0x00005410ce1a7816 */ /* 0x000fe200000000cd */
[----:B------:R-:W-:Y:S01]  /*18c20*/  FADD.FTZ R17, R17, R11 ;  /* 0x0000000b11117221 */ /* 0x000fe20000010000 */
[C---:B------:R-:W-:Y:S02]  /*18c30*/  PRMT R204, R133.reuse, 0x7610, R204 ;  /* 0x0000761085cc7816 */ /* 0x040fe400000000cc */
[----:B------:R-:W-:Y:S02]  /*18c40*/  PRMT R203, R133, 0x7632, R203 ;  /* 0x0000763285cb7816 */ /* 0x000fe400000000cb */
[----:B------:R-:W-:Y:S02]  /*18c50*/  PRMT R200, R50, 0x7610, R200 ;  /* 0x0000761032c87816 */ /* 0x000fe400000000c8 */
[----:B------:R-:W-:Y:S02]  /*18c60*/  PRMT R27, R204, 0x5410, R203 ;  /* 0x00005410cc1b7816 */ /* 0x000fe400000000cb */
[----:B------:R-:W-:-:S02]  /*18c70*/  PRMT R199, R50, 0x7632, R199 ;  /* 0x0000763232c77816 */ /* 0x000fc400000000c7 */
[C---:B------:R-:W-:Y:S02]  /*18c80*/  PRMT R202, R21.reuse, 0x7610, R202 ;  /* 0x0000761015ca7816 */ /* 0x040fe400000000ca */
[----:B------:R-:W-:Y:S02]  /*18c90*/  PRMT R201, R21, 0x7632, R201 ;  /* 0x0000763215c97816 */ /* 0x000fe400000000c9 */
[C---:B------:R-:W-:Y:S02]  /*18ca0*/  PRMT R198, R23.reuse, 0x7610, R198 ;  /* 0x0000761017c67816 */ /* 0x040fe400000000c6 */
[----:B------:R-:W-:Y:S02]  /*18cb0*/  PRMT R197, R23, 0x7632, R197 ;  /* 0x0000763217c57816 */ /* 0x000fe400000000c5 */
[----:B--2---:R-:W-:Y:S02]  /*18cc0*/  LOP3.LUT R0, R3, UR38, R84, 0x96, !PT ;  /* 0x0000002603007c12 */ /* 0x004fe4000f8e9654 */
[----:B------:R-:W-:-:S05]  /*18cd0*/  LOP3.LUT R3, R233, UR39, R142, 0x96, !PT ;  /* 0x00000027e9037c12 */ /* 0x000fca000f8e968e */
        /* <DEDUP_REMOVED lines=16> */
[----:B------:R-:W-:Y:S02]  /*18de0*/  SHF.R.U32.HI R4, RZ, 0x8, R4 ;  /* 0x00000008ff047819 */ /* 0x000fe40000011604 */
[----:B------:R-:W-:Y:S02]  /*18df0*/  LOP3.LUT R7, R5, UR25, R6, 0x96, !PT ;  /* 0x0000001905077c12 */ /* 0x000fe4000f8e9606 */
[----:B------:R-:W-:Y:S02]  /*18e00*/  LOP3.LUT R4, R4, 0xffff, RZ, 0xc0, !PT ;  /* 0x0000ffff04047812 */ /* 0x000fe400078ec0ff */
[--C-:B------:R-:W-:Y:S02]  /*18e10*/  SHF.R.U32.HI R5, RZ, 0x10, R0.reuse ;  /* 0x00000010ff057819 */ /* 0x100fe40000011600 */
[----:B------:R-:W-:Y:S02]  /*18e20*/  SHF.R.U32.HI R0, RZ, 0x18, R0 ;  /* 0x00000018ff007819 */ /* 0x000fe40000011600 */
[----:B------:R-:W-:-:S02]  /*18e30*/  ISETP.LE.U32.AND P3, PT, R4, UR12, PT ;  /* 0x0000000c04007c0c */ /* 0x000fc4000bf63070 */
[----:B------:R-:W1:Y:S01]  /*18e40*/  MUFU.EX2 R4, R212 ;  /* 0x000000d400047308 */ /* 0x000e620000000800 */
[----:B------:R-:W-:Y:S02]  /*18e50*/  ISETP.LE.U32.AND P2, PT, R0, UR12, PT ;  /* 0x0000000c00007c0c */ /* 0x000fe4000bf43070 */
[----:B------:R-:W-:-:S05]  /*18e60*/  LOP3.LUT R5, R5, 0xff, RZ, 0xc0, !PT ;  /* 0x000000ff05057812 */ /* 0x000fca00078ec0ff */
[----:B------:R-:W2:Y:S01]  /*18e70*/  MUFU.EX2 R0, R213 ;  /* 0x000000d500007308 */ /* 0x000ea20000000800 */
[----:B------:R-:W-:Y:S02]  /*18e80*/  ISETP.LE.U32.AND P4, PT, R5, UR12, PT ;  /* 0x0000000c05007c0c */ /* 0x000fe4000bf83070 */
[C---:B------:R-:W-:Y:S02]  /*18e90*/  LOP3.LUT R5, R2.reuse, 0xff, RZ, 0xc0, !PT ;  /* 0x000000ff02057812 */ /* 0x040fe400078ec0ff */
[----:B------:R-:W-:Y:S02]  /*18ea0*/  LOP3.LUT R6, R2, 0xffff, RZ, 0xc0, !PT ;  /* 0x0000ffff02067812 */ /* 0x000fe400078ec0ff */
[----:B------:R-:W-:Y:S02]  /*18eb0*/  ISETP.LE.U32.AND P1, PT, R5, UR12, PT ;  /* 0x0000000c05007c0c */ /* 0x000fe4000bf23070 */
[--C-:B------:R-:W-:Y:S01]  /*18ec0*/  SHF.R.U32.HI R5, RZ, 0x18, R2.reuse ;  /* 0x00000018ff057819 */ /* 0x100fe20000011602 */
[--C-:B-1----:R-:W-:Y:S01]  /*18ed0*/  FADD.FTZ R3, R4, R15.reuse ;  /* 0x0000000f04037221 */ /* 0x102fe20000010000 */
[----:B------:R-:W-:Y:S01]  /*18ee0*/  SHF.R.U32.HI R2, RZ, 0x10, R2 ;  /* 0x00000010ff027819 */ /* 0x000fe20000011602 */
[----:B------:R-:W-:Y:S01]  /*18ef0*/  @!P6 HADD2 R89, -R14.H0_H0, -RZ.H0_H0 ;  /* 0xa00000ff0e59e230 */ /* 0x000fe20000000900 */
[----:B------:R-:W-:-:S02]  /*18f00*/  PRMT R15, R32, 0x7632, R15 ;  /* 0x00007632200f7816 */ /* 0x000fc4000000000f */
[C---:B--2---:R-:W-:Y:S01]  /*18f10*/  F2FP.F16.F32.PACK_AB R19, R0.reuse, R4 ;  /* 0x000000040013723e */ /* 0x044fe200000000ff */
[----:B------:R-:W-:Y:S01]  /*18f20*/  FADD.FTZ R18, R0, R3 ;  /* 0x0000000300127221 */ /* 0x000fe20000010000 */
[----:B------:R-:W-:Y:S02]  /*18f30*/  LOP3.LUT R0, R2, 0xff, RZ, 0xc0, !PT ;  /* 0x000000ff02007812 */ /* 0x000fe400078ec0ff */
[----:B------:R-:W-:Y:S02]  /*18f40*/  PRMT R43, R14, 0x5410, R15 ;  /* 0x000054100e2b7816 */ /* 0x000fe4000000000f */
[----:B------:R-:W-:Y:S02]  /*18f50*/  @!P6 PRMT R14, R89, 0x5410, RZ ;  /* 0x00005410590ee816 */ /* 0x000fe400000000ff */
[----:B------:R-:W-:Y:S02]  /*18f60*/  ISETP.LE.U32.AND P6, PT, R0, UR12, PT ;  /* 0x0000000c00007c0c */ /* 0x000fe4000bfc3070 */
[----:B------:R-:W-:Y:S01]  /*18f70*/  SHF.R.U32.HI R0, RZ, 0x8, R6 ;  /* 0x00000008ff007819 */ /* 0x000fe20000011606 */
[----:B------:R-:W-:-:S02]  /*18f80*/  @!P3 HADD2 R90, -R15.H0_H0, -RZ.H0_H0 ;  /* 0xa00000ff0f5ab230 */ /* 0x000fc40000000900 */
[----:B------:R-:W-:Y:S01]  /*18f90*/  IMAD.WIDE.U32 R2, R7, -0x2daee0ad, RZ ;  /* 0xd2511f5307027825 */ /* 0x000fe200078e00ff */
[----:B------:R-:W-:Y:S02]  /*18fa0*/  LOP3.LUT R0, R0, 0xffff, RZ, 0xc0, !PT ;  /* 0x0000ffff00007812 */ /* 0x000fe400078ec0ff */
[----:B------:R-:W-:Y:S02]  /*18fb0*/  @!P3 PRMT R15, R90, 0x5410, RZ ;  /* 0x000054105a0fb816 */ /* 0x000fe400000000ff */
[----:B------:R-:W-:Y:S02]  /*18fc0*/  ISETP.LE.U32.AND P3, PT, R0, UR12, PT ;  /* 0x0000000c00007c0c */ /* 0x000fe4000bf63070 */
[----:B------:R-:W-:Y:S01]  /*18fd0*/  LOP3.LUT R0, R3, UR33, R8, 0x96, !PT ;  /* 0x0000002103007c12 */ /* 0x000fe2000f8e9608 */
[----:B------:R-:W-:-:S03]  /*18fe0*/  @!P2 HADD2 R91, -R207.H0_H0, -RZ.H0_H0 ;  /* 0xa00000ffcf5ba230 */ /* 0x000fc60000000900 */
[----:B------:R-:W-:Y:S01]  /*18ff0*/  SHF.R.U32.HI R4, RZ, 0x10, R0 ;  /* 0x00000010ff047819 */ /* 0x000fe20000011600 */
[----:B------:R-:W-:-:S03]  /*19000*/  @!P4 HADD2 R92, -R208.H0_H0, -RZ.H0_H0 ;  /* 0xa00000ffd05cc230 */ /* 0x000fc60000000900 */
[----:B------:R-:W-:Y:S02]  /*19010*/  LOP3.LUT R4, R4, 0xff, RZ, 0xc0, !PT ;  /* 0x000000ff04047812 */ /* 0x000fe400078ec0ff */
[----:B------:R-:W-:Y:S02]  /*19020*/  @!P2 PRMT R207, R91, 0x5410, RZ ;  /* 0x000054105bcfa816 */ /* 0x000fe400000000ff */
[----:B------:R-:W-:Y:S02]  /*19030*/  ISETP.LE.U32.AND P2, PT, R4, UR12, PT ;  /* 0x0000000c04007c0c */ /* 0x000fe4000bf43070 */
[----:B------:R-:W-:Y:S02]  /*19040*/  LOP3.LUT R4, R0, 0xff, RZ, 0xc0, !PT ;  /* 0x000000ff00047812 */ /* 0x000fe400078ec0ff */
[----:B------:R-:W-:Y:S02]  /*19050*/  @!P4 PRMT R208, R92, 0x5410, RZ ;  /* 0x000054105cd0c816 */ /* 0x000fe400000000ff */
[----:B------:R-:W-:Y:S01]  /*19060*/  ISETP.LE.U32.AND P4, PT, R4, UR12, PT ;  /* 0x0000000c04007c0c */ /* 0x000fe2000bf83070 */
[----:B------:R-:W-:Y:S01]  /*19070*/  @!P1 HADD2 R93, -R206.H0_H0, -RZ.H0_H0 ;  /* 0xa00000ffce5d9230 */ /* 0x000fe20000000900 */
[----:B------:R-:W-:-:S02]  /*19080*/  SHF.R.U32.HI R4, RZ, 0x18, R0 ;  /* 0x00000018ff047819 */ /* 0x000fc40000011600 */
[----:B------:R-:W-:Y:S02]  /*19090*/  LOP3.LUT R0, R0, 0xffff, RZ, 0xc0, !PT ;  /* 0x0000ffff00007812 */ /* 0x000fe400078ec0ff */
[----:B------:R-:W-:Y:S02]  /*190a0*/  LOP3.LUT R9, R13, UR40, R10, 0x96, !PT ;  /* 0x000000280d097c12 */ /* 0x000fe4000f8e960a */
[----:B------:R-:W-:Y:S02]  /*190b0*/  LOP3.LUT R10, R233, UR39, R12, 0x96, !PT ;  /* 0x00000027e90a7c12 */ /* 0x000fe4000f8e960c */
[----:B------:R-:W-:Y:S01]  /*190c0*/  SHF.R.U32.HI R0, RZ, 0x8, R0 ;  /* 0x00000008ff007819 */ /* 0x000fe20000011600 */
[----:B------:R-:W-:Y:S01]  /*190d0*/  @!P3 HADD2 R94, -R205.H0_H0, -RZ.H0_H0 ;  /* 0xa00000ffcd5eb230 */ /* 0x000fe20000000900 */
[----:B------:R-:W-:Y:S02]  /*190e0*/  @!P1 PRMT R206, R93, 0x5410, RZ ;  /* 0x000054105dce9816 */ /* 0x000fe400000000ff */
[----:B------:R-:W-:-:S02]  /*190f0*/  ISETP.LE.U32.AND P5, PT, R5, UR12, PT ;  /* 0x0000000c05007c0c */ /* 0x000fc4000bfa3070 */
[----:B------:R-:W-:Y:S01]  /*19100*/  ISETP.LE.U32.AND P1, PT, R4, UR12, PT ;  /* 0x0000000c04007c0c */ /* 0x000fe2000bf23070 */
[----:B------:R-:W-:Y:S01]  /*19110*/  IMAD.WIDE.U32 R4, R9, -0x2daee0ad, RZ ;  /* 0xd2511f5309047825 */ /* 0x000fe200078e00ff */
[----:B------:R-:W-:-:S03]  /*19120*/  LOP3.LUT R0, R0, 0xffff, RZ, 0xc0, !PT ;  /* 0x0000ffff00007812 */ /* 0x000fc600078ec0ff */
[----:B------:R-:W-:Y:S01]  /*19130*/  IMAD.WIDE.U32 R6, R10, -0x2daee0ad, RZ ;  /* 0xd2511f530a067825 */ /* 0x000fe200078e00ff */
[----:B------:R-:W-:Y:S02]  /*19140*/  @!P3 PRMT R205, R94, 0x5410, RZ ;  /* 0x000054105ecdb816 */ /* 0x000fe400000000ff */
[----:B------:R-:W-:Y:S02]  /*19150*/  ISETP.LE.U32.AND P3, PT, R0, UR12, PT ;  /* 0x0000000c00007c0c */ /* 0x000fe4000bf63070 */
        /* <DEDUP_REMOVED lines=8> */
[----:B------:R-:W-:-:S03]  /*191e0*/  LOP3.LUT R5, R5, UR34, R6, 0x96, !PT ;  /* 0x0000002205057c12 */ /* 0x000fc6000f8e9606 */
[----:B------:R-:W-:Y:S01]  /*191f0*/  @!P6 HADD2 R96, -R204.H0_H0, -RZ.H0_H0 ;  /* 0xa00000ffcc60e230 */ /* 0x000fe20000000900 */
[----:B------:R-:W-:Y:S02]  /*19200*/  LOP3.LUT R6, R13, UR17, R4, 0x96, !PT ;  /* 0x000000110d067c12 */ /* 0x000fe4000f8e9604 */
[C---:B------:R-:W-:Y:S02]  /*19210*/  LOP3.LUT R0, R2.reuse, 0xff, RZ, 0xc0, !PT ;  /* 0x000000ff02007812 */ /* 0x040fe400078ec0ff */
[----:B------:R-:W-:Y:S02]  /*19220*/  LOP3.LUT R7, R2, 0xffff, RZ, 0xc0, !PT ;  /* 0x0000ffff02077812 */ /* 0x000fe400078ec0ff */
[--C-:B------:R-:W-:Y:S02]  /*19230*/  SHF.R.U32.HI R9, RZ, 0x10, R2.reuse ;  /* 0x00000010ff097819 */ /* 0x100fe40000011602 */
[----:B------:R-:W-:Y:S01]  /*19240*/  SHF.R.U32.HI R8, RZ, 0x18, R2 ;  /* 0x00000018ff087819 */ /* 0x000fe20000011602 */
[----:B------:R-:W-:-:S04]  /*19250*/  IMAD.WIDE.U32 R2, R6, -0x326172a9, RZ ;  /* 0xcd9e8d5706027825 */ /* 0x000fc800078e00ff */
[----:B------:R-:W-:Y:S01]  /*19260*/  @!P5 HADD2 R95, -R203.H0_H0, -RZ.H0_H0 ;  /* 0xa00000ffcb5fd230 */ /* 0x000fe20000000900 */
[----:B------:R-:W-:Y:S02]  /*19270*/  @!P6 PRMT R204, R96, 0x5410, RZ ;  /* 0x0000541060cce816 */ /* 0x000fe400000000ff */
[----:B------:R-:W-:Y:S02]  /*19280*/  ISETP.LE.U32.AND P6, PT, R0, UR12, PT ;  /* 0x0000000c00007c0c */ /* 0x000fe4000bfc3070 */
[----:B------:R-:W-:Y:S01]  /*19290*/  LOP3.LUT R0, R2, 0xff, RZ, 0xc0, !PT ;  /* 0x000000ff02007812 */ /* 0x000fe200078ec0ff */
[----:B------:R-:W-:Y:S01]  /*192a0*/  @!P2 HADD2 R100, -R200.H0_H0, -RZ.H0_H0 ;  /* 0xa00000ffc864a230 */ /* 0x000fe20000000900 */
[----:B------:R-:W-:Y:S02]  /*192b0*/  @!P5 PRMT R203, R95, 0x5410, RZ ;  /* 0x000054105fcbd816 */ /* 0x000fe400000000ff */
[----:B------:R-:W-:Y:S01]  /*192c0*/  ISETP.LE.U32.AND P5, PT, R0, UR12, PT ;  /* 0x0000000c00007c0c */ /* 0x000fe2000bfa3070 */
[----:B------:R-:W-:Y:S01]  /*192d0*/  IMAD.MOV.U32 R212, RZ, RZ, R142 ;  /* 0x000000ffffd47224 */ /* 0x000fe200078e008e */
[----:B------:R-:W-:-:S02]  /*192e0*/  SHF.R.U32.HI R0, RZ, 0x18, R2 ;  /* 0x00000018ff007819 */ /* 0x000fc40000011602 */
[----:B------:R-:W-:Y:S02]  /*192f0*/  PRMT R142, R200, 0x5410, R199 ;  /* 0x00005410c88e7816 */ /* 0x000fe400000000c7 */
[----:B------:R-:W-:Y:S02]  /*19300*/  @!P2 PRMT R200, R100, 0x5410, RZ ;  /* 0x0000541064c8a816 */ /* 0x000fe400000000ff */
[----:B------:R-:W-:Y:S02]  /*19310*/  ISETP.LE.U32.AND P2, PT, R0, UR12, PT ;  /* 0x0000000c00007c0c */ /* 0x000fe4000bf43070 */
[----:B------:R-:W-:Y:S01]  /*19320*/  SHF.R.U32.HI R0, RZ, 0x8, R7 ;  /* 0x00000008ff007819 */ /* 0x000fe20000011607 */
[----:B------:R-:W-:Y:S02]  /*19330*/  @!P4 HADD2 R97, -R202.H0_H0, -RZ.H0_H0 ;  /* 0xa00000ffca61c230 */ /* 0x000fe40000000900 */
[----:B------:R-:W-:Y:S01]  /*19340*/  IMAD.MOV.U32 R213, RZ, RZ, R143 ;  /* 0x000000ffffd57224 */ /* 0x000fe200078e008f */
[----:B------:R-:W-:-:S02]  /*19350*/  LOP3.LUT R0, R0, 0xffff, RZ, 0xc0, !PT ;  /* 0x0000ffff00007812 */ /* 0x000fc400078ec0ff */
[----:B------:R-:W-:Y:S02]  /*19360*/  PRMT R143, R202, 0x5410, R201 ;  /* 0x00005410ca8f7816 */ /* 0x000fe400000000c9 */
[----:B------:R-:W-:Y:S01]  /*19370*/  @!P4 PRMT R202, R97, 0x5410, RZ ;  /* 0x0000541061cac816 */ /* 0x000fe200000000ff */
[----:B------:R-:W-:Y:S01]  /*19380*/  IMAD.WIDE.U32 R4, R5, -0x326172a9, RZ ;  /* 0xcd9e8d5705047825 */ /* 0x000fe200078e00ff */
[----:B------:R-:W-:-:S03]  /*19390*/  ISETP.LE.U32.AND P4, PT, R0, UR12, PT ;  /* 0x0000000c00007c0c */ /* 0x000fc6000bf83070 */
[----:B------:R-:W-:Y:S01]  /*193a0*/  @!P6 HADD2 R101, -R198.H0_H0, -RZ.H0_H0 ;  /* 0xa00000ffc665e230 */ /* 0x000fe20000000900 */
[----:B------:R-:W-:Y:S01]  /*193b0*/  LOP3.LUT R0, R9, 0xff, RZ, 0xc0, !PT ;  /* 0x000000ff09007812 */ /* 0x000fe200078ec0ff */
[----:B------:R-:W-:Y:S01]  /*193c0*/  IMAD.MOV.U32 R85, RZ, RZ, R71 ;  /* 0x000000ffff557224 */ /* 0x000fe200078e0047 */
[----:B------:R-:W-:Y:S01]  /*193d0*/  LOP3.LUT R6, R5, UR25, R10, 0x96, !PT ;  /* 0x0000001905067c12 */ /* 0x000fe2000f8e960a */
[----:B------:R-:W-:Y:S01]  /*193e0*/  IMAD.MOV.U32 R71, RZ, RZ, R72 ;  /* 0x000000ffff477224 */ /* 0x000fe200078e0048 */
[----:B------:R-:W-:Y:S01]  /*193f0*/  LOP3.LUT R4, R3, UR21, R4, 0x96, !PT ;  /* 0x0000001503047c12 */ /* 0x000fe2000f8e9604 */
[----:B------:R-:W-:Y:S01]  /*19400*/  IMAD.MOV.U32 R72, RZ, RZ, R141 ;  /* 0x000000ffff487224 */ /* 0x000fe200078e008d */
[----:B------:R-:W-:Y:S02]  /*19410*/  SHF.R.U32.HI R5, RZ, 0x10, R2 ;  /* 0x00000010ff057819 */ /* 0x000fe40000011602 */
[----:B------:R-:W-:Y:S02]  /*19420*/  LOP3.LUT R3, R2, 0xffff, RZ, 0xc0, !PT ;  /* 0x0000ffff02037812 */ /* 0x000fe400078ec0ff */
[----:B------:R-:W-:-:S02]  /*19430*/  PRMT R141, R198, 0x5410, R197 ;  /* 0x00005410c68d7816 */ /* 0x000fc400000000c5 */
[----:B------:R-:W-:Y:S02]  /*19440*/  @!P6 PRMT R198, R101, 0x5410, RZ ;  /* 0x0000541065c6e816 */ /* 0x000fe400000000ff */
[----:B------:R-:W-:Y:S01]  /*19450*/  ISETP.LE.U32.AND P6, PT, R0, UR12, PT ;  /* 0x0000000c00007c0c */ /* 0x000fe2000bfc3070 */
[----:B------:R-:W-:Y:S01]  /*19460*/  @!P1 HADD2 R99, -R199.H0_H0, -RZ.H0_H0 ;  /* 0xa00000ffc7639230 */ /* 0x000fe20000000900 */
[----:B------:R-:W-:Y:S01]  /*19470*/  SHF.R.U32.HI R0, RZ, 0x8, R3 ;  /* 0x00000008ff007819 */ /* 0x000fe20000011603 */
[----:B------:R-:W-:Y:S01]  /*19480*/  @!P4 HADD2 R102, -R197.H0_H0, -RZ.H0_H0 ;  /* 0xa00000ffc566c230 */ /* 0x000fe20000000900 */
[----:B------:R-:W-:Y:S01]  /*19490*/  LOP3.LUT R2, R5, 0xff, RZ, 0xc0, !PT ;  /* 0x000000ff05027812 */ /* 0x000fe200078ec0ff */
[----:B------:R-:W-:Y:S01]  /*194a0*/  MUFU.EX2 R7, R249 ;  /* 0x000000f900077308 */ /* 0x000fe20000000800 */
[----:B------:R-:W-:Y:S02]  /*194b0*/  LOP3.LUT R0, R0, 0xffff, RZ, 0xc0, !PT ;  /* 0x0000ffff00007812 */ /* 0x000fe400078ec0ff */
[----:B------:R-:W-:-:S05]  /*194c0*/  @!P1 PRMT R199, R99, 0x5410, RZ ;  /* 0x0000541063c79816 */ /* 0x000fca00000000ff */
[----:B------:R-:W1:Y:S01]  /*194d0*/  MUFU.EX2 R5, R248 ;  /* 0x000000f800057308 */ /* 0x000e620000000800 */
[----:B------:R-:W-:Y:S02]  /*194e0*/  ISETP.LE.U32.AND P1, PT, R8, UR12, PT ;  /* 0x0000000c08007c0c */ /* 0x000fe4000bf23070 */
[----:B------:R-:W-:Y:S02]  /*194f0*/  @!P4 PRMT R197, R102, 0x5410, RZ ;  /* 0x0000541066c5c816 */ /* 0x000fe400000000ff */
[----:B------:R-:W-:Y:S02]  /*19500*/  ISETP.LE.U32.AND P4, PT, R0, UR12, PT ;  /* 0x0000000c00007c0c */ /* 0x000fe4000bf83070 */
[----:B------:R-:W-:Y:S02]  /*19510*/  LOP3.LUT R0, R4, 0xffff, RZ, 0xc0, !PT ;  /* 0x0000ffff04007812 */ /* 0x000fe400078ec0ff */
[C---:B------:R-:W-:Y:S02]  /*19520*/  PRMT R196, R132.reuse, 0x7610, R196 ;  /* 0x0000761084c47816 */ /* 0x040fe400000000c4 */
[----:B------:R-:W-:Y:S01]  /*19530*/  SHF.R.U32.HI R0, RZ, 0x8, R0 ;  /* 0x00000008ff007819 */ /* 0x000fe20000011600 */
[----:B------:R-:W-:Y:S01]  /*19540*/  @!P3 HADD2 R98, -R201.H0_H0, -RZ.H0_H0 ;  /* 0xa00000ffc962b230 */ /* 0x000fe20000000900 */
[----:B------:R-:W-:Y:S01]  /*19550*/  PRMT R194, R132, 0x7632, R194 ;  /* 0x0000763284c27816 */ /* 0x000fe200000000c2 */
[----:B------:R-:W-:-:S02]  /*19560*/  @!P6 HADD2 R103, -R196.H0_H0, -RZ.H0_H0 ;  /* 0xa00000ffc467e230 */ /* 0x000fc40000000900 */
[----:B------:R-:W-:Y:S01]  /*19570*/  IMAD.MOV.U32 R88, RZ, RZ, R86 ;  /* 0x000000ffff587224 */ /* 0x000fe200078e0056 */
[----:B------:R-:W-:Y:S01]  /*19580*/  LOP3.LUT R0, R0, 0xffff, RZ, 0xc0, !PT ;  /* 0x0000ffff00007812 */ /* 0x000fe200078ec0ff */
[----:B------:R-:W-:Y:S02]  /*19590*/  IMAD.MOV.U32 R86, RZ, RZ, R28 ;  /* 0x000000ffff567224 */ /* 0x000fe400078e001c */
[----:B-1----:R-:W-:Y:S01]  /*195a0*/  FADD.FTZ R9, R5, R18 ;  /* 0x0000001205097221 */ /* 0x002fe20000010000 */
[----:B------:R-:W-:Y:S01]  /*195b0*/  IMAD.MOV.U32 R28, RZ, RZ, R140 ;  /* 0x000000ffff1c7224 */ /* 0x000fe200078e008c */
[----:B------:R-:W-:Y:S01]  /*195c0*/  PRMT R140, R196, 0x5410, R194 ;  /* 0x00005410c48c7816 */ /* 0x000fe200000000c2 */
[----:B------:R-:W-:Y:S01]  /*195d0*/  IMAD.MOV.U32 R33, RZ, RZ, R129 ;  /* 0x000000ffff217224 */ /* 0x000fe200078e0081 */
[----:B------:R-:W-:Y:S01]  /*195e0*/  @!P3 PRMT R201, R98, 0x5410, RZ ;  /* 0x0000541062c9b816 */ /* 0x000fe200000000ff */
[----:B------:R-:W-:Y:S02]  /*195f0*/  IMAD.MOV.U32 R90, RZ, RZ, R252 ;  /* 0x000000ffff5a7224 */ /* 0x000fe400078e00fc */
[----:B------:R-:W-:Y:S01]  /*19600*/  @!P1 HADD2 R104, -R194.H0_H0, -RZ.H0_H0 ;  /* 0xa00000ffc2689230 */ /* 0x000fe20000000900 */
[----:B------:R-:W-:Y:S01]  /*19610*/  @!P6 PRMT R196, R103, 0x5410, RZ ;  /* 0x0000541067c4e816 */ /* 0x000fe200000000ff */
[----:B------:R-:W-:Y:S01]  /*19620*/  MUFU.EX2 R129, R250 ;  /* 0x000000fa00817308 */ /* 0x000fe20000000800 */
[----:B------:R-:W-:-:S02]  /*19630*/  F2FP.F16.F32.PACK_AB R5, R7, R5 ;  /* 0x000000050705723e */ /* 0x000fc400000000ff */
[----:B------:R-:W-:Y:S01]  /*19640*/  ISETP.LE.U32.AND P3, PT, R2, UR12, PT ;  /* 0x0000000c02007c0c */ /* 0x000fe2000bf63070 */
[----:B------:R-:W-:Y:S01]  /*19650*/  IMAD.WIDE.U32 R2, R6, -0x2daee0ad, RZ ;  /* 0xd2511f5306027825 */ /* 0x000fe200078e00ff */
[----:B------:R-:W-:Y:S02]  /*19660*/  ISETP.LE.U32.AND P6, PT, R0, UR12, PT ;  /* 0x0000000c00007c0c */ /* 0x000fe4000bfc3070 */
[----:B------:R-:W-:Y:S01]  /*19670*/  LOP3.LUT R0, R4, 0xff, RZ, 0xc0, !PT ;  /* 0x000000ff04007812 */ /* 0x000fe200078ec0ff */
[----:B------:R-:W1:Y:S01]  /*19680*/  MUFU.EX2 R252, R251 ;  /* 0x000000fb00fc7308 */ /* 0x000e620000000800 */
[----:B------:R-:W-:Y:S02]  /*19690*/  PRMT R185, R5, 0x7610, R185 ;  /* 0x0000761005b97816 */ /* 0x000fe400000000b9 */
[----:B------:R-:W-:Y:S02]  /*196a0*/  @!P1 PRMT R194, R104, 0x5410, RZ ;  /* 0x0000541068c29816 */ /* 0x000fe400000000ff */
[----:B------:R-:W-:-:S02]  /*196b0*/  ISETP.LE.U32.AND P1, PT, R0, UR12, PT ;  /* 0x0000000c00007c0c */ /* 0x000fc4000bf23070 */
[----:B------:R-:W-:Y:S01]  /*196c0*/  LOP3.LUT R0, R3, UR33, R12, 0x96, !PT ;  /* 0x0000002103007c12 */ /* 0x000fe2000f8e960c */
[----:B------:R-:W-:Y:S01]  /*196d0*/  @!P5 HADD2 R106, -R185.H0_H0, -RZ.H0_H0 ;  /* 0xa00000ffb96ad230 */ /* 0x000fe20000000900 */
[----:B------:R-:W-:Y:S01]  /*196e0*/  PRMT R183, R5, 0x7632, R183 ;  /* 0x0000763205b77816 */ /* 0x000fe200000000b7 */
[----:B------:R-:W-:Y:S01]  /*196f0*/  IMAD.MOV.U32 R32, RZ, RZ, R246 ;  /* 0x000000ffff207224 */ /* 0x000fe200078e00f6 */
[----:B------:R-:W-:Y:S02]  /*19700*/  LOP3.LUT R5, R0, 0xff, RZ, 0xc0, !PT ;  /* 0x000000ff00057812 */ /* 0x000fe400078ec0ff */
[----:B------:R-:W-:Y:S02]  /*19710*/  PRMT R246, R185, 0x5410, R183 ;  /* 0x00005410b9f67816 */ /* 0x000fe400000000b7 */
[----:B------:R-:W-:Y:S02]  /*19720*/  @!P5 PRMT R185, R106, 0x5410, RZ ;  /* 0x000054106ab9d816 */ /* 0x000fe400000000ff */
[----:B------:R-:W-:-:S02]  /*19730*/  ISETP.LE.U32.AND P5, PT, R5, UR12, PT ;  /* 0x0000000c05007c0c */ /* 0x000fc4000bfa3070 */
[----:B------:R-:W-:Y:S02]  /*19740*/  LOP3.LUT R6, R0, 0xffff, RZ, 0xc0, !PT ;  /* 0x0000ffff00067812 */ /* 0x000fe400078ec0ff */
[C---:B------:R-:W-:Y:S02]  /*19750*/  PRMT R187, R19.reuse, 0x7610, R187 ;  /* 0x0000761013bb7816 */ /* 0x040fe400000000bb */
[----:B-1----:R-:W-:Y:S01]  /*19760*/  F2FP.F16.F32.PACK_AB R5, R252, R129 ;  /* 0x00000081fc05723e */ /* 0x002fe200000000ff */
[----:B------:R-:W-:Y:S01]  /*19770*/  @!P4 HADD2 R109, -R183.H0_H0, -RZ.H0_H0 ;  /* 0xa00000ffb76dc230 */ /* 0x000fe20000000900 */
[----:B------:R-:W-:Y:S01]  /*19780*/  SHF.R.U32.HI R6, RZ, 0x8, R6 ;  /* 0x00000008ff067819 */ /* 0x000fe20000011606 */
[----:B------:R-:W-:Y:S01]  /*19790*/  @!P1 HADD2 R105, -R187.H0_H0, -RZ.H0_H0 ;  /* 0xa00000ffbb699230 */ /* 0x000fe20000000900 */
[----:B------:R-:W-:Y:S02]  /*197a0*/  PRMT R186, R19, 0x7632, R186 ;  /* 0x0000763213ba7816 */ /* 0x000fe400000000ba */
[----:B------:R-:W-:-:S02]  /*197b0*/  PRMT R181, R5, 0x7610, R181 ;  /* 0x0000761005b57816 */ /* 0x000fc400000000b5 */
[----:B------:R-:W-:Y:S02]  /*197c0*/  PRMT R180, R5, 0x7632, R180 ;  /* 0x0000763205b47816 */ /* 0x000fe400000000b4 */
[----:B------:R-:W-:Y:S01]  /*197d0*/  LOP3.LUT R5, R2, 0xff, RZ, 0xc0, !PT ;  /* 0x000000ff02057812 */ /* 0x000fe200078ec0ff */
[----:B------:R-:W-:Y:S01]  /*197e0*/  IMAD.MOV.U32 R84, RZ, RZ, R128 ;  /* 0x000000ffff547224 */ /* 0x000fe200078e0080 */
[----:B------:R-:W-:Y:S02]  /*197f0*/  LOP3.LUT R6, R6, 0xffff, RZ, 0xc0, !PT ;  /* 0x0000ffff06067812 */ /* 0x000fe400078ec0ff */
[----:B------:R-:W-:Y:S02]  /*19800*/  PRMT R128, R187, 0x5410, R186 ;  /* 0x00005410bb807816 */ /* 0x000fe400000000ba */
[----:B------:R-:W-:Y:S01]  /*19810*/  @!P4 PRMT R183, R109, 0x5410, RZ ;  /* 0x000054106db7c816 */ /* 0x000fe200000000ff */
[----:B------:R-:W-:Y:S01]  /*19820*/  @!P5 HADD2 R111, -R181.H0_H0, -RZ.H0_H0 ;  /* 0xa00000ffb56fd230 */ /* 0x000fe20000000900 */
[----:B------:R-:W-:-:S02]  /*19830*/  @!P1 PRMT R187, R105, 0x5410, RZ ;  /* 0x0000541069bb9816 */ /* 0x000fc400000000ff */
[----:B------:R-:W-:Y:S01]  /*19840*/  ISETP.LE.U32.AND P4, PT, R5, UR12, PT ;  /* 0x0000000c05007c0c */ /* 0x000fe2000bf83070 */
[----:B------:R-:W-:Y:S01]  /*19850*/  IMAD.MOV.U32 R89, RZ, RZ, R87 ;  /* 0x000000ffff597224 */ /* 0x000fe200078e0057 */
[----:B------:R-:W-:Y:S02]  /*19860*/  ISETP.LE.U32.AND P1, PT, R6, UR12, PT ;  /* 0x0000000c06007c0c */ /* 0x000fe4000bf23070 */
[----:B------:R-:W-:Y:S01]  /*19870*/  LOP3.LUT R5, R2, 0xffff, RZ, 0xc0, !PT ;  /* 0x0000ffff02057812 */ /* 0x000fe200078ec0ff */
[----:B------:R-:W-:Y:S01]  /*19880*/  IMAD.MOV.U32 R87, RZ, RZ, R131 ;  /* 0x000000ffff577224 */ /* 0x000fe200078e0083 */
[--C-:B------:R-:W-:Y:S02]  /*19890*/  SHF.R.U32.HI R6, RZ, 0x10, R2.reuse ;  /* 0x00000010ff067819 */ /* 0x100fe40000011602 */
[----:B------:R-:W-:Y:S01]  /*198a0*/  SHF.R.U32.HI R3, RZ, 0x18, R2 ;  /* 0x00000018ff037819 */ /* 0x000fe20000011602 */
[----:B------:R-:W-:Y:S01]  /*198b0*/  IMAD.MOV.U32 R131, RZ, RZ, R80 ;  /* 0x000000ffff837224 */ /* 0x000fe200078e0050 */
[----:B------:R-:W-:-:S02]  /*198c0*/  SHF.R.U32.HI R2, RZ, 0x18, R4 ;  /* 0x00000018ff027819 */ /* 0x000fc40000011604 */
[----:B------:R-:W-:Y:S02]  /*198d0*/  PRMT R80, R181, 0x5410, R180 ;  /* 0x00005410b5507816 */ /* 0x000fe400000000b4 */
[----:B------:R-:W-:Y:S02]  /*198e0*/  @!P5 PRMT R181, R111, 0x5410, RZ ;  /* 0x000054106fb5d816 */ /* 0x000fe400000000ff */
[----:B------:R-:W-:Y:S02]  /*198f0*/  ISETP.LE.U32.AND P5, PT, R2, UR12, PT ;  /* 0x0000000c02007c0c */ /* 0x000fe4000bfa3070 */
[----:B------:R-:W-:Y:S01]  /*19900*/  SHF.R.U32.HI R2, RZ, 0x10, R4 ;  /* 0x00000010ff027819 */ /* 0x000fe20000011604 */
[----:B------:R-:W-:Y:S01]  /*19910*/  @!P6 HADD2 R107, -R186.H0_H0, -RZ.H0_H0 ;  /* 0xa00000ffba6be230 */ /* 0x000fe20000000900 */
[----:B------:R1:W-:Y:S02]  /*19920*/  MUFU.EX2 R250, R90 ;  /* 0x0000005a00fa7308 */ /* 0x0003e40000000800 */
[----:B------:R-:W-:-:S02]  /*19930*/  LOP3.LUT R2, R2, 0xff, RZ, 0xc0, !PT ;  /* 0x000000ff02027812 */ /* 0x000fc400078ec0ff */
[----:B------:R-:W-:-:S04]  /*19940*/  PRMT R184, R51, 0x7610, R184 ;  /* 0x0000761033b87816 */ /* 0x000fc800000000b8 */
[----:B------:R2:W3:Y:S01]  /*19950*/  MUFU.EX2 R251, R32 ;  /* 0x0000002000fb7308 */ /* 0x0004e20000000800 */
[----:B------:R-:W-:Y:S02]  /*19960*/  @!P6 PRMT R186, R107, 0x5410, RZ ;  /* 0x000054106bbae816 */ /* 0x000fe400000000ff */
[----:B------:R-:W-:Y:S02]  /*19970*/  ISETP.LE.U32.AND P6, PT, R2, UR12, PT ;  /* 0x0000000c02007c0c */ /* 0x000fe4000bfc3070 */
[----:B------:R-:W-:Y:S01]  /*19980*/  SHF.R.U32.HI R2, RZ, 0x8, R5 ;  /* 0x00000008ff027819 */ /* 0x000fe20000011605 */
[----:B-1----:R-:W-:Y:S02]  /*19990*/  IMAD.MOV.U32 R90, RZ, RZ, R88 ;  /* 0x000000ffff5a7224 */ /* 0x002fe400078e0058 */
[----:B------:R-:W-:Y:S02]  /*199a0*/  IMAD.MOV.U32 R88, RZ, RZ, R69 ;  /* 0x000000ffff587224 */ /* 0x000fe400078e0045 */
[----:B------:R-:W-:Y:S01]  /*199b0*/  @!P3 HADD2 R108, -R184.H0_H0, -RZ.H0_H0 ;  /* 0xa00000ffb86cb230 */ /* 0x000fe20000000900 */
[----:B------:R-:W-:-:S02]  /*199c0*/  PRMT R182, R51, 0x7632, R182 ;  /* 0x0000763233b67816 */ /* 0x000fc400000000b6 */
[----:B------:R-:W-:Y:S01]  /*199d0*/  MOV R69, R56 ;  /* 0x0000003800457202 */ /* 0x000fe20000000f00 */
[----:B--2---:R-:W-:Y:S02]  /*199e0*/  IMAD.MOV.U32 R32, RZ, RZ, R85 ;  /* 0x000000ffff207224 */ /* 0x004fe400078e0055 */
[----:B------:R-:W-:Y:S01]  /*199f0*/  IMAD.MOV.U32 R85, RZ, RZ, R86 ;  /* 0x000000ffff557224 */ /* 0x000fe200078e0056 */
[----:B------:R-:W-:Y:S01]  /*19a00*/  LOP3.LUT R2, R2, 0xffff, RZ, 0xc0, !PT ;  /* 0x0000ffff02027812 */ /* 0x000fe200078ec0ff */
[----:B------:R-:W-:Y:S02]  /*19a10*/  IMAD.MOV.U32 R86, RZ, RZ, R88 ;  /* 0x000000ffff567224 */ /* 0x000fe400078e0058 */
[----:B------:R-:W-:Y:S01]  /*19a20*/  IMAD.MOV.U32 R56, RZ, RZ, R237 ;  /* 0x000000ffff387224 */ /* 0x000fe200078e00ed */
[----:B------:R1:W-:Y:S01]  /*19a30*/  MUFU.EX2 R249, R32 ;  /* 0x0000002000f97308 */ /* 0x0003e20000000800 */
[----:B------:R-:W-:Y:S01]  /*19a40*/  IMAD.MOV.U32 R75, RZ, RZ, R189 ;  /* 0x000000ffff4b7224 */ /* 0x000fe200078e00bd */
[----:B------:R-:W-:Y:S01]  /*19a50*/  PRMT R189, R184, 0x5410, R182 ;  /* 0x00005410b8bd7816 */ /* 0x000fe200000000b6 */
[----:B------:R-:W-:Y:S01]  /*19a60*/  IMAD.MOV.U32 R237, RZ, RZ, R36 ;  /* 0x000000ffffed7224 */ /* 0x000fe200078e0024 */
[----:B------:R-:W-:Y:S01]  /*19a70*/  @!P3 PRMT R184, R108, 0x5410, RZ ;  /* 0x000054106cb8b816 */ /* 0x000fe200000000ff */
[----:B------:R-:W-:Y:S01]  /*19a80*/  IMAD.MOV.U32 R91, RZ, RZ, R89 ;  /* 0x000000ffff5b7224 */ /* 0x000fe200078e0059 */
[----:B------:R-:W-:Y:S01]  /*19a90*/  ISETP.LE.U32.AND P3, PT, R2, UR12, PT ;  /* 0x0000000c02007c0c */ /* 0x000fe2000bf63070 */
[----:B------:R-:W-:Y:S01]  /*19aa0*/  @!P1 HADD2 R110, -R180.H0_H0, -RZ.H0_H0 ;  /* 0xa00000ffb46e9230 */ /* 0x000fe20000000900 */
[----:B---3--:R-:W-:Y:S01]  /*19ab0*/  F2FP.F16.F32.PACK_AB R2, R251, R250 ;  /* 0x000000fafb02723e */ /* 0x008fe200000000ff */
[----:B------:R-:W-:Y:S01]  /*19ac0*/  MUFU.EX2 R237, R237 ;  /* 0x000000ed00ed7308 */ /* 0x000fe20000000800 */
[----:B-1----:R-:W-:-:S02]  /*19ad0*/  IMAD.MOV.U32 R32, RZ, RZ, R86 ;  /* 0x000000ffff207224 */ /* 0x002fc400078e0056 */
[----:B------:R-:W-:Y:S02]  /*19ae0*/  @!P2 HADD2 R112, -R182.H0_H0, -RZ.H0_H0 ;  /* 0xa00000ffb670a230 */ /* 0x000fe40000000900 */
[----:B------:R-:W-:Y:S01]  /*19af0*/  FADD.FTZ R10, R22, R17 ;  /* 0x00000011160a7221 */ /* 0x000fe20000010000 */
[----:B------:R-:W-:Y:S02]  /*19b00*/  IMAD.MOV.U32 R92, RZ, RZ, R90 ;  /* 0x000000ffff5c7224 */ /* 0x000fe400078e005a */
[----:B------:R-:W1:Y:S01]  /*19b10*/  MUFU.EX2 R233, R32 ;  /* 0x0000002000e97308 */ /* 0x000e620000000800 */
[C---:B------:R-:W-:Y:S01]  /*19b20*/  PRMT R178, R2.reuse, 0x7632, R178 ;  /* 0x0000763202b27816 */ /* 0x040fe200000000b2 */
[----:B------:R-:W-:Y:S01]  /*19b30*/  IMAD.MOV.U32 R89, RZ, RZ, R85 ;  /* 0x000000ffff597224 */ /* 0x000fe200078e0055 */
[----:B------:R-:W-:Y:S01]  /*19b40*/  PRMT R179, R2, 0x7610, R179 ;  /* 0x0000761002b37816 */ /* 0x000fe200000000b3 */
[----:B------:R-:W-:Y:S01]  /*19b50*/  IMAD.MOV.U32 R86, RZ, RZ, R72 ;  /* 0x000000ffff567224 */ /* 0x000fe200078e0048 */
[----:B------:R-:W-:Y:S01]  /*19b60*/  SHF.R.U32.HI R2, RZ, 0x18, R0 ;  /* 0x00000018ff027819 */ /* 0x000fe20000011600 */
[----:B------:R-:W-:Y:S01]  /*19b70*/  IMAD.MOV.U32 R72, RZ, RZ, R46 ;  /* 0x000000ffff487224 */ /* 0x000fe200078e002e */
[----:B------:R-:W-:Y:S01]  /*19b80*/  SHF.R.U32.HI R0, RZ, 0x10, R0 ;  /* 0x00000010ff007819 */ /* 0x000fe20000011600 */
[----:B------:R-:W-:Y:S01]  /*19b90*/  IMAD.MOV.U32 R93, RZ, RZ, R91 ;  /* 0x000000ffff5d7224 */ /* 0x000fe200078e005b */
[----:B------:R-:W2:Y:S01]  /*19ba0*/  MUFU.EX2 R248, R89 ;  /* 0x0000005900f87308 */ /* 0x000ea20000000800 */
[----:B------:R-:W-:-:S02]  /*19bb0*/  IMAD.MOV.U32 R91, RZ, RZ, R213 ;  /* 0x000000ffff5b7224 */ /* 0x000fc400078e00d5 */
[----:B------:R-:W-:Y:S02]  /*19bc0*/  @!P3 HADD2 R114, -R178.H0_H0, -RZ.H0_H0 ;  /* 0xa00000ffb272b230 */ /* 0x000fe40000000900 */
[----:B------:R-:W-:Y:S01]  /*19bd0*/  IMAD.MOV.U32 R213, RZ, RZ, R72 ;  /* 0x000000ffffd57224 */ /* 0x000fe200078e0048 */
[----:B------:R-:W-:Y:S01]  /*19be0*/  LOP3.LUT R0, R0, 0xff, RZ, 0xc0, !PT ;  /* 0x000000ff00007812 */ /* 0x000fe200078ec0ff */
[----:B------:R-:W-:Y:S02]  /*19bf0*/  IMAD.MOV.U32 R72, RZ, RZ, R31 ;  /* 0x000000ffff487224 */ /* 0x000fe400078e001f */
[----:B------:R-:W-:Y:S01]  /*19c00*/  FADD.FTZ R16, R20, R16 ;  /* 0x0000001014107221 */ /* 0x000fe20000010000 */
[----:B------:R-:W-:Y:S01]  /*19c10*/  IMAD.MOV.U32 R31, RZ, RZ, R239 ;  /* 0x000000ffff1f7224 */ /* 0x000fe200078e00ef */
[----:B------:R-:W-:Y:S01]  /*19c20*/  PRMT R239, R179, 0x5410, R178 ;  /* 0x00005410b3ef7816 */ /* 0x000fe200000000b2 */
[----:B------:R-:W3:Y:S01]  /*19c30*/  LDL.LU R36, [R1+0x260] ;  /* 0x0002600001247983 */ /* 0x000ee20000300800 */
[----:B------:R-:W-:-:S02]  /*19c40*/  @!P3 PRMT R178, R114, 0x5410, RZ ;  /* 0x0000541072b2b816 */ /* 0x000fc400000000ff */
[----:B------:R-:W-:Y:S02]  /*19c50*/  ISETP.LE.U32.AND P3, PT, R0, UR12, PT ;  /* 0x0000000c00007c0c */ /* 0x000fe4000bf63070 */
[----:B-1----:R-:W-:Y:S01]  /*19c60*/  F2FP.F16.F32.PACK_AB R0, R237, R233 ;  /* 0x000000e9ed00723e */ /* 0x002fe200000000ff */
[----:B------:R-:W-:Y:S01]  /*19c70*/  @!P4 HADD2 R113, -R179.H0_H0, -RZ.H0_H0 ;  /* 0xa00000ffb371c230 */ /* 0x000fe20000000900 */
[----:B------:R-:W-:Y:S01]  /*19c80*/  @!P1 PRMT R180, R110, 0x5410, RZ ;  /* 0x000054106eb49816 */ /* 0x000fe200000000ff */
[----:B------:R-:W-:Y:S01]  /*19c90*/  IMAD.MOV.U32 R32, RZ, RZ, R72 ;  /* 0x000000ffff207224 */ /* 0x000fe200078e0048 */
[----:B------:R-:W-:Y:S01]  /*19ca0*/  ISETP.LE.U32.AND P1, PT, R3, UR12, PT ;  /* 0x0000000c03007c0c */ /* 0x000fe2000bf23070 */
[----:B------:R-:W-:Y:S01]  /*19cb0*/  IMAD.MOV.U32 R72, RZ, RZ, R31 ;  /* 0x000000ffff487224 */ /* 0x000fe200078e001f */
[----:B------:R-:W-:Y:S01]  /*19cc0*/  LOP3.LUT R3, R6, 0xff, RZ, 0xc0, !PT ;  /* 0x000000ff06037812 */ /* 0x000fe200078ec0ff */
[----:B------:R-:W-:Y:S01]  /*19cd0*/  IMAD.MOV.U32 R31, RZ, RZ, R63 ;  /* 0x000000ffff1f7224 */ /* 0x000fe200078e003f */
[----:B------:R-:W-:-:S02]  /*19ce0*/  PRMT R173, R0, 0x7610, R173 ;  /* 0x0000761000ad7816 */ /* 0x000fc400000000ad */
[----:B------:R-:W-:Y:S01]  /*19cf0*/  PRMT R172, R0, 0x7632, R172 ;  /* 0x0000763200ac7816 */ /* 0x000fe200000000ac */
[----:B------:R-:W-:Y:S01]  /*19d00*/  IMAD.MOV.U32 R90, RZ, RZ, R212 ;  /* 0x000000ffff5a7224 */ /* 0x000fe200078e00d4 */
[----:B------:R-:W-:Y:S01]  /*19d10*/  LOP3.LUT R0, R83, UR4, R38, 0x96, !PT ;  /* 0x0000000453007c12 */ /* 0x000fe2000f8e9626 */
[----:B------:R-:W-:Y:S01]  /*19d20*/  IMAD.MOV.U32 R58, RZ, RZ, R72 ;  /* 0x000000ffff3a7224 */ /* 0x000fe200078e0048 */
[----:B------:R-:W-:Y:S01]  /*19d30*/  @!P2 PRMT R182, R112, 0x5410, RZ ;  /* 0x0000541070b6a816 */ /* 0x000fe200000000ff */
[----:B------:R-:W-:Y:S01]  /*19d40*/  IMAD.MOV.U32 R72, RZ, RZ, R31 ;  /* 0x000000ffff487224 */ /* 0x000fe200078e001f */
[----:B------:R-:W-:Y:S01]  /*19d50*/  ISETP.LE.U32.AND P2, PT, R3, UR12, PT ;  /* 0x0000000c03007c0c */ /* 0x000fe2000bf43070 */
[----:B------:R-:W-:Y:S01]  /*19d60*/  FADD.FTZ R3, R30, R10 ;  /* 0x0000000a1e037221 */ /* 0x000fe20000010000 */
[----:B------:R-:W-:Y:S01]  /*19d70*/  @!P4 PRMT R179, R113, 0x5410, RZ ;  /* 0x0000541071b3c816 */ /* 0x000fe200000000ff */
[----:B------:R-:W-:Y:S01]  /*19d80*/  IMAD.MOV.U32 R96, RZ, RZ, R90 ;  /* 0x000000ffff607224 */ /* 0x000fe200078e005a */
[----:B------:R-:W-:Y:S01]  /*19d90*/  ISETP.LE.U32.AND P4, PT, R2, UR12, PT ;  /* 0x0000000c02007c0c */ /* 0x000fe2000bf83070 */
[----:B------:R-:W-:Y:S01]  /*19da0*/  IMAD.WIDE.U32 R30, R0, -0x326172a9, RZ ;  /* 0xcd9e8d57001e7825 */ /* 0x000fe200078e00ff */
[----:B--2---:R-:W-:-:S02]  /*19db0*/  F2FP.F16.F32.PACK_AB R2, R248, R249 ;  /* 0x000000f9f802723e */ /* 0x004fc400000000ff */
[----:B------:R-:W-:Y:S02]  /*19dc0*/  LOP3.LUT R0, R49, UR38, R82, 0x96, !PT ;  /* 0x0000002631007c12 */ /* 0x000fe4000f8e9652 */
[C---:B------:R-:W-:Y:S02]  /*19dd0*/  PRMT R177, R2.reuse, 0x7610, R177 ;  /* 0x0000761002b17816 */ /* 0x040fe400000000b1 */
[----:B------:R-:W-:Y:S01]  /*19de0*/  PRMT R176, R2, 0x7632, R176 ;  /* 0x0000763202b07816 */ /* 0x000fe200000000b0 */
[----:B------:R-:W-:Y:S01]  /*19df0*/  IMAD.WIDE.U32 R4, R0, -0x326172a9, RZ ;  /* 0xcd9e8d5700047825 */ /* 0x000fe200078e00ff */
[----:B------:R-:W-:-:S03]  /*19e00*/  LOP3.LUT R2, R31, UR39, R96, 0x96, !PT ;  /* 0x000000271f027c12 */ /* 0x000fc6000f8e9660 */
[----:B------:R-:W-:Y:S02]  /*19e10*/  FADD.FTZ R110, R7, R9 ;  /* 0x00000009076e7221 */ /* 0x000fe40000010000 */
[----:B------:R-:W-:Y:S01]  /*19e20*/  IMAD.WIDE.U32 R6, R2, -0x2daee0ad, RZ ;  /* 0xd2511f5302067825 */ /* 0x000fe200078e00ff */
[----:B------:R-:W-:-:S03]  /*19e30*/  LOP3.LUT R2, R5, UR37, R30, 0x96, !PT ;  /* 0x0000002505027c12 */ /* 0x000fc6000f8e961e */
[----:B------:R-:W-:Y:S01]  /*19e40*/  FADD.FTZ R51, R25, R3 ;  /* 0x0000000319337221 */ /* 0x000fe20000010000 */
        /* <DEDUP_REMOVED lines=9> */
[----:B------:R-:W-:Y:S02]  /*19ee0*/  LOP3.LUT R23, R5, UR25, R6, 0x96, !PT ;  /* 0x0000001905177c12 */ /* 0x000fe4000f8e9606 */
[C---:B------:R-:W-:Y:S02]  /*19ef0*/  LOP3.LUT R0, R2.reuse, 0xffff, RZ, 0xc0, !PT ;  /* 0x0000ffff02007812 */ /* 0x040fe400078ec0ff */
[----:B------:R-:W-:Y:S02]  /*19f00*/  SHF.R.U32.HI R5, RZ, 0x10, R2 ;  /* 0x00000010ff057819 */ /* 0x000fe40000011602 */
[----:B------:R-:W-:Y:S02]  /*19f10*/  LOP3.LUT R4, R3, UR21, R4, 0x96, !PT ;  /* 0x0000001503047c12 */ /* 0x000fe4000f8e9604 */
[----:B------:R-:W-:Y:S02]  /*19f20*/  LOP3.LUT R6, R2, 0xff, RZ, 0xc0, !PT ;  /* 0x000000ff02067812 */ /* 0x000fe400078ec0ff */
[----:B------:R-:W-:-:S02]  /*19f30*/  SHF.R.U32.HI R3, RZ, 0x18, R2 ;  /* 0x00000018ff037819 */ /* 0x000fc40000011602 */
[----:B------:R-:W-:Y:S02]  /*19f40*/  SHF.R.U32.HI R2, RZ, 0x8, R0 ;  /* 0x00000008ff027819 */ /* 0x000fe40000011600 */
[----:B------:R-:W-:Y:S02]  /*19f50*/  LOP3.LUT R0, R5, 0xff, RZ, 0xc0, !PT ;  /* 0x000000ff05007812 */ /* 0x000fe400078ec0ff */
[----:B------:R-:W-:Y:S01]  /*19f60*/  PRMT R6, R6, 0x5410, R2 ;  /* 0x0000541006067816 */ /* 0x000fe20000000002 */
[----:B------:R-:W-:Y:S01]  /*19f70*/  IMAD.MOV.U32 R2, RZ, RZ, 0x7054 ;  /* 0x00007054ff027424 */ /* 0x000fe200078e00ff */
[----:B------:R-:W-:Y:S01]  /*19f80*/  PRMT R7, R0, 0x5410, R3 ;  /* 0x0000541000077816 */ /* 0x000fe20000000003 */
[----:B------:R-:W-:-:S05]  /*19f90*/  IMAD.U32 R0, RZ, RZ, UR12 ;  /* 0x0000000cff007e24 */ /* 0x000fca000f8e00ff */
[----:B------:R-:W-:Y:S02]  /*19fa0*/  PRMT R0, R0, R2, UR12 ;  /* 0x0000000c00007e16 */ /* 0x000fe40008000002 */
[----:B------:R-:W-:-:S04]  /*19fb0*/  LOP3.LUT R2, R4, 0xffff, RZ, 0xc0, !PT ;  /* 0x0000ffff04027812 */ /* 0x000fc800078ec0ff */
[----:B------:R-:W-:Y:S02]  /*19fc0*/  SHF.R.U32.HI R3, RZ, 0x8, R2 ;  /* 0x00000008ff037819 */ /* 0x000fe40000011602 */
[----:B------:R-:W-:Y:S01]  /*19fd0*/  LOP3.LUT R2, R4, 0xff, RZ, 0xc0, !PT ;  /* 0x000000ff04027812 */ /* 0x000fe200078ec0ff */
[----:B------:R-:W-:Y:S02]  /*19fe0*/  IMAD.MOV.U32 R85, RZ, RZ, R75 ;  /* 0x000000ffff557224 */ /* 0x000fe400078e004b */
[----:B------:R-:W-:Y:S01]  /*19ff0*/  IMAD.MOV.U32 R75, RZ, RZ, R131 ;  /* 0x000000ffff4b7224 */ /* 0x000fe200078e0083 */
[----:B------:R-:W-:Y:S02]  /*1a000*/  PRMT R5, R2, 0x5410, R3 ;  /* 0x0000541002057816 */ /* 0x000fe40000000003 */
[--C-:B------:R-:W-:Y:S01]  /*1a010*/  SHF.R.U32.HI R3, RZ, 0x10, R4.reuse ;  /* 0x00000010ff037819 */ /* 0x100fe20000011604 */
[----:B------:R-:W-:Y:S01]  /*1a020*/  IMAD.MOV.U32 R212, RZ, RZ, R85 ;  /* 0x000000ffffd47224 */ /* 0x000fe200078e0055 */
[----:B------:R-:W-:Y:S01]  /*1a030*/  SHF.R.U32.HI R4, RZ, 0x18, R4 ;  /* 0x00000018ff047819 */ /* 0x000fe20000011604 */
[----:B------:R-:W-:Y:S01]  /*1a040*/  IMAD.MOV.U32 R85, RZ, RZ, R86 ;  /* 0x000000ffff557224 */ /* 0x000fe200078e0056 */
[----:B------:R-:W-:Y:S01]  /*1a050*/  LOP3.LUT R3, R3, 0xff, RZ, 0xc0, !PT ;  /* 0x000000ff03037812 */ /* 0x000fe200078ec0ff */
[----:B------:R-:W-:-:S02]  /*1a060*/  IMAD.MOV.U32 R86, RZ, RZ, R75 ;  /* 0x000000ffff567224 */ /* 0x000fc400078e004b */
[----:B------:R-:W-:Y:S02]  /*1a070*/  IMAD.MOV.U32 R75, RZ, RZ, R74 ;  /* 0x000000ffff4b7224 */ /* 0x000fe400078e004a */
[----:B------:R-:W-:Y:S01]  /*1a080*/  IMAD.MOV.U32 R74, RZ, RZ, R70 ;  /* 0x000000ffff4a7224 */ /* 0x000fe200078e0046 */
[----:B------:R-:W-:Y:S01]  /*1a090*/  PRMT R4, R3, 0x5410, R4 ;  /* 0x0000541003047816 */ /* 0x000fe20000000004 */
[----:B------:R-:W-:Y:S02]  /*1a0a0*/  IMAD.MOV.U32 R70, RZ, RZ, R47 ;  /* 0x000000ffff467224 */ /* 0x000fe400078e002f */
[----:B------:R-:W-:Y:S01]  /*1a0b0*/  FADD.FTZ R8, R29, R16 ;  /* 0x000000101d087221 */ /* 0x000fe20000010000 */
[----:B------:R-:W-:Y:S01]  /*1a0c0*/  IMAD.MOV.U32 R97, RZ, RZ, R91 ;  /* 0x000000ffff617224 */ /* 0x000fe200078e005b */
[----:B------:R-:W-:Y:S01]  /*1a0d0*/  HSET2.LE.AND R3, R5, R0, PT ;  /* 0x0000000005037233 */ /* 0x000fe20003803000 */
[----:B------:R-:W-:Y:S02]  /*1a0e0*/  IMAD.MOV.U32 R88, RZ, RZ, R37 ;  /* 0x000000ffff587224 */ /* 0x000fe400078e0025 */
[----:B------:R-:W-:Y:S01]  /*1a0f0*/  IMAD.MOV.U32 R89, RZ, RZ, R75 ;  /* 0x000000ffff597224 */ /* 0x000fe200078e004b */
[----:B------:R-:W3:Y:S01]  /*1a100*/  LDL.LU R37, [R1+0x25c] ;  /* 0x00025c0001257983 */ /* 0x000ee20000300800 */
[----:B------:R-:W-:-:S02]  /*1a110*/  IMAD.MOV.U32 R91, RZ, RZ, R193 ;  /* 0x000000ffff5b7224 */ /* 0x000fc400078e00c1 */
[----:B------:R-:W-:Y:S01]  /*1a120*/  IMAD.MOV.U32 R75, RZ, RZ, R74 ;  /* 0x000000ffff4b7224 */ /* 0x000fe200078e004a */
[----:B------:R-:W2:Y:S01]  /*1a130*/  LDL.LU R46, [R1+0x258] ;  /* 0x00025800012e7983 */ /* 0x000ea20000300800 */
[----:B------:R-:W-:Y:S02]  /*1a140*/  IMAD.MOV.U32 R74, RZ, RZ, R70 ;  /* 0x000000ffff4a7224 */ /* 0x000fe400078e0046 */
[----:B------:R-:W-:Y:S01]  /*1a150*/  FADD.FTZ R131, R24, R8 ;  /* 0x0000000818837221 */ /* 0x000fe20000010000 */
[----:B------:R-:W-:Y:S01]  /*1a160*/  IMAD.MOV.U32 R70, RZ, RZ, R59 ;  /* 0x000000ffff467224 */ /* 0x000fe200078e003b */
[----:B------:R-:W2:Y:S01]  /*1a170*/  LDL.LU R47, [R1+0x254] ;  /* 0x00025400012f7983 */ /* 0x000ea20000300800 */
[----:B------:R-:W-:Y:S01]  /*1a180*/  IMAD.MOV.U32 R63, RZ, RZ, R44 ;  /* 0x000000ffff3f7224 */ /* 0x000fe200078e002c */
[----:B------:R-:W-:Y:S01]  /*1a190*/  LOP3.LUT R8, R3, R91, RZ, 0xc0, !PT ;  /* 0x0000005b03087212 */ /* 0x000fe200078ec0ff */
[----:B------:R-:W-:Y:S01]  /*1a1a0*/  IMAD.MOV.U32 R59, RZ, RZ, R45 ;  /* 0x000000ffff3b7224 */ /* 0x000fe200078e002d */
[----:B------:R-:W4:Y:S04]  /*1a1b0*/  LDL.LU R44, [R1+0x250] ;  /* 0x00025000012c7983 */ /* 0x000f280000300800 */
[----:B------:R-:W4:Y:S04]  /*1a1c0*/  LDL.LU R45, [R1+0x24c] ;  /* 0x00024c00012d7983 */ /* 0x000f280000300800 */
[----:B------:R-:W3:Y:S01]  /*1a1d0*/  LDL.LU R91, [R1+0x34] ;  /* 0x00003400015b7983 */ /* 0x000ee20000300800 */
[----:B------:R-:W-:-:S02]  /*1a1e0*/  HSET2.LE.AND R4, R4, R0, PT ;  /* 0x0000000004047233 */ /* 0x000fc40003803000 */
[----:B------:R-:W-:Y:S01]  /*1a1f0*/  MOV R90, R89 ;  /* 0x00000059005a7202 */ /* 0x000fe20000000f00 */
[----:B------:R-:W-:Y:S02]  /*1a200*/  IMAD.MOV.U32 R89, RZ, RZ, R32 ;  /* 0x000000ffff597224 */ /* 0x000fe400078e0020 */
[----:B------:R-:W-:Y:S02]  /*1a210*/  IMAD.MOV.U32 R32, RZ, RZ, R75 ;  /* 0x000000ffff207224 */ /* 0x000fe400078e004b */
[----:B------:R-:W-:Y:S02]  /*1a220*/  IMAD.MOV.U32 R20, RZ, RZ, R58 ;  /* 0x000000ffff147224 */ /* 0x000fe400078e003a */
[----:B------:R-:W-:Y:S02]  /*1a230*/  IMAD.MOV.U32 R58, RZ, RZ, R89 ;  /* 0x000000ffff3a7224 */ /* 0x000fe400078e0059 */
[----:B------:R-:W-:Y:S02]  /*1a240*/  IMAD.MOV.U32 R89, RZ, RZ, R213 ;  /* 0x000000ffff597224 */ /* 0x000fe400078e00d5 */
[----:B------:R-:W-:-:S02]  /*1a250*/  IMAD.MOV.U32 R75, RZ, RZ, R74 ;  /* 0x000000ffff4b7224 */ /* 0x000fc400078e004a */
[----:B------:R-:W-:Y:S01]  /*1a260*/  IMAD.MOV.U32 R74, RZ, RZ, R70 ;  /* 0x000000ffff4a7224 */ /* 0x000fe200078e0046 */
[----:B---3--:R-:W-:Y:S01]  /*1a270*/  LOP3.LUT R9, R4, R91, RZ, 0xc0, !PT ;  /* 0x0000005b04097212 */ /* 0x008fe200078ec0ff */
[----:B------:R-:W-:Y:S02]  /*1a280*/  IMAD.MOV.U32 R91, RZ, RZ, R90 ;  /* 0x000000ffff5b7224 */ /* 0x000fe400078e005a */
[----:B------:R-:W-:Y:S02]  /*1a290*/  IMAD.MOV.U32 R90, RZ, RZ, R32 ;  /* 0x000000ffff5a7224 */ /* 0x000fe400078e0020 */
[----:B------:R-:W-:Y:S02]  /*1a2a0*/  IMAD.MOV.U32 R32, RZ, RZ, R212 ;  /* 0x000000ffff207224 */ /* 0x000fe400078e00d4 */
[----:B------:R-:W-:Y:S02]  /*1a2b0*/  IMAD.WIDE.U32 R212, R228, -0x326172a9, RZ ;  /* 0xcd9e8d57e4d47825 */ /* 0x000fe400078e00ff */
[----:B------:R-:W3:Y:S04]  /*1a2c0*/  LDL.LU R228, [R1+0x248] ;  /* 0x0002480001e47983 */ /* 0x000ee80000300800 */
[----:B------:R-:W2:Y:S01]  /*1a2d0*/  LDL R94, [R1+0x194] ;  /* 0x00019400015e7983 */ /* 0x000ea20000100800 */
[----:B------:R-:W-:-:S04]  /*1a2e0*/  IMAD.MOV.U32 R70, RZ, RZ, R69 ;  /* 0x000000ffff467224 */ /* 0x000fc800078e0045 */
[----:B------:R-:W-:Y:S02]  /*1a2f0*/  IMAD.MOV.U32 R109, RZ, RZ, R70 ;  /* 0x000000ffff6d7224 */ /* 0x000fe400078e0046 */
[----:B------:R-:W-:Y:S02]  /*1a300*/  IMAD.MOV.U32 R70, RZ, RZ, R188 ;  /* 0x000000ffff467224 */ /* 0x000fe400078e00bc */
[----:B------:R-:W3:Y:S01]  /*1a310*/  LDL.LU R188, [R1+0x244] ;  /* 0x0002440001bc7983 */ /* 0x000ee20000300800 */
[----:B------:R-:W-:-:S05]  /*1a320*/  HSET2.LE.AND R2, R6, R0, PT ;  /* 0x0000000006027233 */ /* 0x000fca0003803000 */
[----:B------:R-:W-:Y:S02]  /*1a330*/  LOP3.LUT R10, R2, R215, RZ, 0xc0, !PT ;  /* 0x000000d7020a7212 */ /* 0x000fe400078ec0ff */
[----:B------:R-:W-:Y:S01]  /*1a340*/  HSET2.LE.AND R2, R7, R0, PT ;  /* 0x0000000007027233 */ /* 0x000fe20003803000 */
[----:B------:R-:W-:-:S04]  /*1a350*/  IMAD.MOV.U32 R133, RZ, RZ, R90 ;  /* 0x000000ffff857224 */ /* 0x000fc800078e005a */
[----:B------:R-:W-:Y:S01]  /*1a360*/  LOP3.LUT R11, R2, R214, RZ, 0xc0, !PT ;  /* 0x000000d6020b7212 */ /* 0x000fe200078ec0ff */
        /* <DEDUP_REMOVED lines=10> */
[----:B------:R-:W-:Y:S01]  /*1a410*/  LOP3.LUT R3, R97, UR40, R212, 0x96, !PT ;  /* 0x0000002861037c12 */ /* 0x000fe2000f8e96d4 */
[----:B------:R-:W-:Y:S01]  /*1a420*/  IMAD.MOV.U32 R107, RZ, RZ, R86 ;  /* 0x000000ffff6b7224 */ /* 0x000fe200078e0056 */
[----:B------:R-:W-:Y:S01]  /*1a430*/  MOV R132, R85 ;  /* 0x0000005500847202 */ /* 0x000fe20000000f00 */
[----:B------:R-:W-:Y:S01]  /*1a440*/  IMAD.MOV.U32 R106, RZ, RZ, R84 ;  /* 0x000000ffff6a7224 */ /* 0x000fe200078e0054 */
[----:B------:R-:W-:Y:S01]  /*1a450*/  PRMT R175, R67, 0x7610, R175 ;  /* 0x0000761043af7816 */ /* 0x000fe200000000af */
[----:B------:R-:W-:-:S02]  /*1a460*/  IMAD.MOV.U32 R99, RZ, RZ, R89 ;  /* 0x000000ffff637224 */ /* 0x000fc400078e0059 */
[----:B------:R-:W-:Y:S02]  /*1a470*/  IMAD.MOV.U32 R105, RZ, RZ, R87 ;  /* 0x000000ffff697224 */ /* 0x000fe400078e0057 */
[----:B------:R-:W-:Y:S01]  /*1a480*/  IMAD.MOV.U32 R104, RZ, RZ, R88 ;  /* 0x000000ffff687224 */ /* 0x000fe200078e0058 */
[----:B------:R-:W-:Y:S01]  /*1a490*/  PRMT R174, R67, 0x7632, R174 ;  /* 0x0000763243ae7816 */ /* 0x000fe200000000ae */
        /* <DEDUP_REMOVED lines=8> */
[----:B------:R-:W-:Y:S02]  /*1a520*/  @!P6 HADD2 R117, -R175.H0_H0, -RZ.H0_H0 ;  /* 0xa00000ffaf75e230 */ /* 0x000fe40000000900 */
[----:B------:R-:W-:-:S02]  /*1a530*/  IMAD.MOV.U32 R104, RZ, RZ, R132 ;  /* 0x000000ffff687224 */ /* 0x000fc400078e0084 */
[----:B------:R-:W-:Y:S02]  /*1a540*/  IMAD.MOV.U32 R105, RZ, RZ, R98 ;  /* 0x000000ffff697224 */ /* 0x000fe400078e0062 */
[----:B------:R-:W-:Y:S02]  /*1a550*/  IMAD.MOV.U32 R99, RZ, RZ, R97 ;  /* 0x000000ffff637224 */ /* 0x000fe400078e0061 */
[----:B------:R-:W-:Y:S02]  /*1a560*/  @!P1 HADD2 R116, -R176.H0_H0, -RZ.H0_H0 ;  /* 0xa00000ffb0749230 */ /* 0x000fe40000000900 */
[----:B------:R-:W-:Y:S01]  /*1a570*/  IMAD.MOV.U32 R69, RZ, RZ, R195 ;  /* 0x000000ffff457224 */ /* 0x000fe200078e00c3 */
[----:B------:R-:W-:Y:S01]  /*1a580*/  PRMT R232, R175, 0x5410, R174 ;  /* 0x00005410afe87816 */ /* 0x000fe200000000ae */
[----:B------:R-:W-:Y:S01]  /*1a590*/  IMAD.MOV.U32 R114, RZ, RZ, R105 ;  /* 0x000000ffff727224 */ /* 0x000fe200078e0069 */
[----:B------:R-:W-:Y:S01]  /*1a5a0*/  PRMT R195, R177, 0x5410, R176 ;  /* 0x00005410b1c37816 */ /* 0x000fe200000000b0 */
[----:B------:R-:W-:Y:S01]  /*1a5b0*/  IMAD.MOV.U32 R111, RZ, RZ, R99 ;  /* 0x000000ffff6f7224 */ /* 0x000fe200078e0063 */
[----:B------:R-:W-:Y:S01]  /*1a5c0*/  @!P6 PRMT R175, R117, 0x5410, RZ ;  /* 0x0000541075afe816 */ /* 0x000fe200000000ff */
[----:B------:R-:W-:Y:S01]  /*1a5d0*/  IMAD.MOV.U32 R117, RZ, RZ, R108 ;  /* 0x000000ffff757224 */ /* 0x000fe200078e006c */
[----:B------:R-:W-:Y:S01]  /*1a5e0*/  @!P1 PRMT R176, R116, 0x5410, RZ ;  /* 0x0000541074b09816 */ /* 0x000fe200000000ff */
[----:B------:R-:W-:-:S02]  /*1a5f0*/  IMAD.MOV.U32 R116, RZ, RZ, R112 ;  /* 0x000000ffff747224 */ /* 0x000fc400078e0070 */
[----:B------:R-:W-:Y:S01]  /*1a600*/  IMAD.WIDE.U32 R6, R3, -0x2daee0ad, RZ ;  /* 0xd2511f5303067825 */ /* 0x000fe200078e00ff */
[----:B--2---:R-:W-:-:S03]  /*1a610*/  LOP3.LUT R2, R213, R94, RZ, 0x3c, !PT ;  /* 0x0000005ed5027212 */ /* 0x004fc600078e3cff */
[----:B------:R-:W-:Y:S02]  /*1a620*/  IMAD.MOV.U32 R94, RZ, RZ, R92 ;  /* 0x000000ffff5e7224 */ /* 0x000fe400078e005c */
[----:B------:R-:W-:Y:S02]  /*1a630*/  IMAD.MOV.U32 R92, RZ, RZ, R91 ;  /* 0x000000ffff5c7224 */ /* 0x000fe400078e005b */
[----:B------:R-:W-:Y:S02]  /*1a640*/  IMAD.MOV.U32 R91, RZ, RZ, R32 ;  /* 0x000000ffff5b7224 */ /* 0x000fe400078e0020 */
[----:B------:R-:W-:-:S05]  /*1a650*/  IMAD.WIDE.U32 R32, R2, -0x2daee0ad, RZ ;  /* 0xd2511f5302207825 */ /* 0x000fca00078e00ff */
[----:B------:R-:W-:-:S05]  /*1a660*/  LOP3.LUT R2, R33, UR4, R38, 0x96, !PT ;  /* 0x0000000421027c12 */ /* 0x000fca000f8e9626 */
[----:B------:R-:W-:-:S05]  /*1a670*/  IMAD.WIDE.U32 R28, R2, -0x326172a9, RZ ;  /* 0xcd9e8d57021c7825 */ /* 0x000fca00078e00ff */
[----:B------:R-:W-:Y:S01]  /*1a680*/  LOP3.LUT R2, R29, UR39, R96, 0x96, !PT ;  /* 0x000000271d027c12 */ /* 0x000fe2000f8e9660 */
[----:B------:R-:W-:Y:S02]  /*1a690*/  IMAD.MOV.U32 R96, RZ, RZ, R133 ;  /* 0x000000ffff607224 */ /* 0x000fe400078e0085 */
[----:B------:R-:W-:Y:S02]  /*1a6a0*/  IMAD.MOV.U32 R133, RZ, RZ, R71 ;  /* 0x000000ffff857224 */ /* 0x000fe400078e0047 */
[----:B------:R-:W-:Y:S02]  /*1a6b0*/  IMAD.MOV.U32 R71, RZ, RZ, R190 ;  /* 0x000000ffff477224 */ /* 0x000fe400078e00be */
[----:B------:R-:W2:Y:S01]  /*1a6c0*/  LDL.LU R190, [R1+0x240] ;  /* 0x0002400001be7983 */ /* 0x000ea20000300800 */
        /* <DEDUP_REMOVED lines=14> */
[----:B------:R-:W-:Y:S01]  /*1a7b0*/  IMAD.MOV.U32 R63, RZ, RZ, R62 ;  /* 0x000000ffff3f7224 */ /* 0x000fe200078e003e */
[----:B------:R-:W2:Y:S01]  /*1a7c0*/  LDL.LU R61, [R1+0x114] ;  /* 0x00011400013d7983 */ /* 0x000ea20000300800 */
[----:B------:R-:W-:Y:S02]  /*1a7d0*/  IMAD.MOV.U32 R59, RZ, RZ, R56 ;  /* 0x000000ffff3b7224 */ /* 0x000fe400078e0038 */
[----:B------:R-:W-:Y:S02]  /*1a7e0*/  IMAD.MOV.U32 R62, RZ, RZ, R139 ;  /* 0x000000ffff3e7224 */ /* 0x000fe400078e008b */
[----:B------:R-:W2:Y:S01]  /*1a7f0*/  LDL.LU R139, [R1+0x23c] ;  /* 0x00023c00018b7983 */ /* 0x000ea20000300800 */
[----:B------:R-:W-:Y:S02]  /*1a800*/  IMAD.MOV.U32 R56, RZ, RZ, R138 ;  /* 0x000000ffff387224 */ /* 0x000fe400078e008a */
[----:B------:R-:W-:Y:S01]  /*1a810*/  IMAD.MOV.U32 R105, RZ, RZ, R96 ;  /* 0x000000ffff697224 */ /* 0x000fe200078e0060 */
[----:B------:R-:W2:Y:S01]  /*1a820*/  LDL.LU R138, [R1+0x238] ;  /* 0x00023800018a7983 */ /* 0x000ea20000300800 */
[----:B------:R-:W-:-:S02]  /*1a830*/  IMAD.MOV.U32 R108, RZ, RZ, R50 ;  /* 0x000000ffff6c7224 */ /* 0x000fc400078e0032 */
[----:B------:R-:W-:Y:S02]  /*1a840*/  IMAD.MOV.U32 R96, RZ, RZ, R92 ;  /* 0x000000ffff607224 */ /* 0x000fe400078e005c */
[----:B------:R-:W-:Y:S02]  /*1a850*/  IMAD.MOV.U32 R99, RZ, RZ, R72 ;  /* 0x000000ffff637224 */ /* 0x000fe400078e0048 */
[----:B------:R-:W-:Y:S01]  /*1a860*/  IMAD.MOV.U32 R112, RZ, RZ, R98 ;  /* 0x000000ffff707224 */ /* 0x000fe200078e0062 */
[----:B------:R-:W2:Y:S01]  /*1a870*/  LDL.LU R72, [R1+0x140] ;  /* 0x0001400001487983 */ /* 0x000ea20000300800 */
[----:B------:R-:W-:Y:S02]  /*1a880*/  IMAD.MOV.U32 R50, RZ, RZ, R73 ;  /* 0x000000ffff327224 */ /* 0x000fe400078e0049 */
[----:B------:R-:W-:Y:S01]  /*1a890*/  IMAD.MOV.U32 R92, RZ, RZ, R74 ;  /* 0x000000ffff5c7224 */ /* 0x000fe200078e004a */
[----:B------:R-:W2:Y:S01]  /*1a8a0*/  LDL.LU R73, [R1+0x144] ;  /* 0x0001440001497983 */ /* 0x000ea20000300800 */
[----:B------:R-:W-:-:S02]  /*1a8b0*/  IMAD.MOV.U32 R98, RZ, RZ, R75 ;  /* 0x000000ffff627224 */ /* 0x000fc400078e004b */
[----:B------:R-:W-:Y:S02]  /*1a8c0*/  IMAD.MOV.U32 R74, RZ, RZ, R137 ;  /* 0x000000ffff4a7224 */ /* 0x000fe400078e0089 */
[----:B------:R-:W2:Y:S01]  /*1a8d0*/  LDL.LU R137, [R1+0x234] ;  /* 0x0002340001897983 */ /* 0x000ea20000300800 */
[----:B------:R-:W-:-:S03]  /*1a8e0*/  IMAD.MOV.U32 R75, RZ, RZ, R136 ;  /* 0x000000ffff4b7224 */ /* 0x000fc600078e0088 */
[----:B------:R-:W2:Y:S01]  /*1a8f0*/  LDL.LU R136, [R1+0x230] ;  /* 0x0002300001887983 */ /* 0x000ea20000300800 */
[----:B------:R-:W-:Y:S01]  /*1a900*/  IMAD.WIDE.U32 R4, R2, -0x2daee0ad, RZ ;  /* 0xd2511f5302047825 */ /* 0x000fe200078e00ff */
[----:B------:R-:W-:-:S04]  /*1a910*/  LOP3.LUT R2, R7, UR38, R32, 0x96, !PT ;  /* 0x0000002607027c12 */ /* 0x000fc8000f8e9620 */
[----:B------:R-:W-:Y:S01]  /*1a920*/  LOP3.LUT R5, R5, UR36, R6, 0x96, !PT ;  /* 0x0000002405057c12 */ /* 0x000fe2000f8e9606 */
[----:B------:R-:W-:-:S05]  /*1a930*/  IMAD.WIDE.U32 R6, R2, -0x326172a9, RZ ;  /* 0xcd9e8d5702067825 */ /* 0x000fca00078e00ff */
[----:B------:R-:W-:Y:S01]  /*1a940*/  LOP3.LUT R2, R7, UR37, R28, 0x96, !PT ;  /* 0x0000002507027c12 */ /* 0x000fe2000f8e961c */
[----:B------:R-:W-:-:S04]  /*1a950*/  IMAD.WIDE.U32 R18, R5, -0x326172a9, RZ ;  /* 0xcd9e8d5705127825 */ /* 0x000fc800078e00ff */
[----:B------:R-:W-:-:S05]  /*1a960*/  IMAD.WIDE.U32 R2, R2, -0x2daee0ad, RZ ;  /* 0xd2511f5302027825 */ /* 0x000fca00078e00ff */
[----:B------:R-:W-:Y:S02]  /*1a970*/  LOP3.LUT R7, R3, UR34, R4, 0x96, !PT ;  /* 0x0000002203077c12 */ /* 0x000fe4000f8e9604 */
[----:B------:R-:W-:-:S05]  /*1a980*/  LOP3.LUT R3, R19, UR35, R6, 0x96, !PT ;  /* 0x0000002313037c12 */ /* 0x000fca000f8e9606 */
[----:B------:R-:W-:-:S05]  /*1a990*/  IMAD.WIDE.U32 R20, R3, -0x2daee0ad, RZ ;  /* 0xd2511f5303147825 */ /* 0x000fca00078e00ff */
[----:B------:R-:W-:-:S05]  /*1a9a0*/  LOP3.LUT R2, R21, UR17, R2, 0x96, !PT ;  /* 0x0000001115027c12 */ /* 0x000fca000f8e9602 */
[----:B------:R-:W-:-:S03]  /*1a9b0*/  IMAD.WIDE.U32 R2, R2, -0x326172a9, RZ ;  /* 0xcd9e8d5702027825 */ /* 0x000fc600078e00ff */
[C---:B------:R-:W-:Y:S02]  /*1a9c0*/  LOP3.LUT R4, R2.reuse, 0xffff, RZ, 0xc0, !PT ;  /* 0x0000ffff02047812 */ /* 0x040fe400078ec0ff */
[----:B------:R-:W-:Y:S02]  /*1a9d0*/  LOP3.LUT R6, R2, 0xff, RZ, 0xc0, !PT ;  /* 0x000000ff02067812 */ /* 0x000fe400078ec0ff */
[----:B------:R-:W-:Y:S02]  /*1a9e0*/  SHF.R.U32.HI R4, RZ, 0x8, R4 ;  /* 0x00000008ff047819 */ /* 0x000fe40000011604 */
[----:B------:R-:W-:Y:S02]  /*1a9f0*/  SHF.R.U32.HI R5, RZ, 0x10, R2 ;  /* 0x00000010ff057819 */ /* 0x000fe40000011602 */
[----:B------:R-:W-:Y:S02]  /*1aa00*/  PRMT R6, R6, 0x5410, R4 ;  /* 0x0000541006067816 */ /* 0x000fe40000000004 */
[----:B------:R-:W-:-:S02]  /*1aa10*/  SHF.R.U32.HI R4, RZ, 0x18, R2 ;  /* 0x00000018ff047819 */ /* 0x000fc40000011602 */
[----:B------:R-:W-:Y:S01]  /*1aa20*/  LOP3.LUT R2, R5, 0xff, RZ, 0xc0, !PT ;  /* 0x000000ff05027812 */ /* 0x000fe200078ec0ff */
[----:B------:R-:W-:-:S03]  /*1aa30*/  IMAD.WIDE.U32 R16, R7, -0x326172a9, RZ ;  /* 0xcd9e8d5707107825 */ /* 0x000fc600078e00ff */
[----:B------:R-:W-:Y:S02]  /*1aa40*/  PRMT R2, R2, 0x5410, R4 ;  /* 0x0000541002027816 */ /* 0x000fe40000000004 */
[----:B------:R-:W-:-:S03]  /*1aa50*/  LOP3.LUT R3, R3, UR21, R16, 0x96, !PT ;  /* 0x0000001503037c12 */ /* 0x000fc6000f8e9610 */
[----:B------:R-:W-:Y:S01]  /*1aa60*/  HSET2.LE.AND R2, R2, R0, PT ;  /* 0x0000000002027233 */ /* 0x000fe20003803000 */
[----:B------:R-:W-:Y:S04]  /*1aa70*/  STG.E.U16 desc[UR22][R36.64+-0x100], R42 ;  /* 0xffff002a24007986 */ /* 0x000fe8000c101516 */
[----:B------:R-:W-:Y:S02]  /*1aa80*/  LOP3.LUT R7, R2, R27, RZ, 0xc0, !PT ;  /* 0x0000001b02077212 */ /* 0x000fe400078ec0ff */
[C---:B------:R-:W-:Y:S01]  /*1aa90*/  LOP3.LUT R2, R3.reuse, 0xffff, RZ, 0xc0, !PT ;  /* 0x0000ffff03027812 */ /* 0x040fe200078ec0ff */
[----:B------:R-:W-:Y:S03]  /*1aaa0*/  STG.E.U16 desc[UR22][R36.64+-0xfe], R41 ;  /* 0xffff022924007986 */ /* 0x000fe6000c101516 */
[----:B------:R-:W-:Y:S01]  /*1aab0*/  SHF.R.U32.HI R4, RZ, 0x8, R2 ;  /* 0x00000008ff047819 */ /* 0x000fe20000011602 */
[----:B------:R-:W-:Y:S01]  /*1aac0*/  STG.E.U16 desc[UR22][R46.64+-0x100], R35 ;  /* 0xffff00232e007986 */ /* 0x000fe2000c101516 */
[----:B------:R-:W-:-:S03]  /*1aad0*/  LOP3.LUT R2, R3, 0xff, RZ, 0xc0, !PT ;  /* 0x000000ff03027812 */ /* 0x000fc600078ec0ff */
[----:B------:R-:W-:Y:S04]  /*1aae0*/  STG.E.U16 desc[UR22][R46.64+-0xfe], R40 ;  /* 0xffff02282e007986 */ /* 0x000fe8000c101516 */
[----:B----4-:R-:W-:Y:S04]  /*1aaf0*/  STG.E.U16 desc[UR22][R44.64+-0x100], R14 ;  /* 0xffff000e2c007986 */ /* 0x010fe8000c101516 */
[----:B------:R-:W-:Y:S04]  /*1ab00*/  STG.E.U16 desc[UR22][R44.64+-0xfe], R15 ;  /* 0xffff020f2c007986 */ /* 0x000fe8000c101516 */
[----:B---3--:R-:W1:Y:S01]  /*1ab10*/  LDSM.16.MT88.4 R12, [R188+0x9000] ;  /* 0x00900000bc0c783b */ /* 0x008e620000004200 */
[----:B------:R-:W-:-:S05]  /*1ab20*/  PRMT R2, R2, 0x5410, R4 ;  /* 0x0000541002027816 */ /* 0x000fca0000000004 */
[----:B------:R-:W-:-:S05]  /*1ab30*/  HSET2.LE.AND R2, R2, R0, PT ;  /* 0x0000000002027233 */ /* 0x000fca0003803000 */
[----:B------:R-:W-:Y:S02]  /*1ab40*/  LOP3.LUT R4, R2, R43, RZ, 0xc0, !PT ;  /* 0x0000002b02047212 */ /* 0x000fe400078ec0ff */
[--C-:B------:R-:W-:Y:S02]  /*1ab50*/  SHF.R.U32.HI R2, RZ, 0x10, R3.reuse ;  /* 0x00000010ff027819 */ /* 0x100fe40000011603 */
[----:B------:R-:W-:Y:S02]  /*1ab60*/  SHF.R.U32.HI R3, RZ, 0x18, R3 ;  /* 0x00000018ff037819 */ /* 0x000fe40000011603 */
[----:B------:R-:W-:-:S04]  /*1ab70*/  LOP3.LUT R2, R2, 0xff, RZ, 0xc0, !PT ;  /* 0x000000ff02027812 */ /* 0x000fc800078ec0ff */
[----:B------:R-:W-:Y:S02]  /*1ab80*/  PRMT R2, R2, 0x5410, R3 ;  /* 0x0000541002027816 */ /* 0x000fe40000000003 */
[----:B------:R-:W-:-:S03]  /*1ab90*/  HSET2.LE.AND R6, R6, R0, PT ;  /* 0x0000000006067233 */ /* 0x000fc60003803000 */
[----:B------:R-:W-:Y:S02]  /*1aba0*/  HSET2.LE.AND R2, R2, R0, PT ;  /* 0x0000000002027233 */ /* 0x000fe40003803000 */
[----:B------:R-:W-:-:S03]  /*1abb0*/  LOP3.LUT R6, R6, R26, RZ, 0xc0, !PT ;  /* 0x0000001a06067212 */ /* 0x000fc600078ec0ff */
[----:B------:R-:W-:Y:S01]  /*1abc0*/  LOP3.LUT R5, R2, R34, RZ, 0xc0, !PT ;  /* 0x0000002202057212 */ /* 0x000fe200078ec0ff */
[-C--:B-1----:R-:W-:Y:S06]  /*1abd0*/  HMMA.16816.F32 R100, R8, R12.reuse, R228 ;  /* 0x0000000c0864723c */ /* 0x082fec00000018e4 */
[C---:B------:R-:W-:Y:S06]  /*1abe0*/  HMMA.16816.F32 R88, R4.reuse, R12, R168 ;  /* 0x0000000c0458723c */ /* 0x040fec00000018a8 */
[-C--:B------:R-:W-:Y:S06]  /*1abf0*/  HMMA.16816.F32 R84, R4, R14.reuse, R164 ;  /* 0x0000000e0454723c */ /* 0x080fec00000018a4 */
[----:B------:R-:W-:Y:S01]  /*1ac00*/  HMMA.16816.F32 R68, R8, R14, R68 ;  /* 0x0000000e0844723c */ /* 0x000fe20000001844 */
[----:B------:R-:W-:-:S02]  /*1ac10*/  @!P3 HADD2 R119, -R173.H0_H0, -RZ.H0_H0 ;  /* 0xa00000ffad77b230 */ /* 0x000fc40000000900 */
[----:B------:R-:W-:Y:S01]  /*1ac20*/  @!P4 HADD2 R118, -R172.H0_H0, -RZ.H0_H0 ;  /* 0xa00000ffac76c230 */ /* 0x000fe20000000900 */
[----:B------:R-:W-:Y:S01]  /*1ac30*/  PRMT R193, R173, 0x5410, R172 ;  /* 0x00005410adc17816 */ /* 0x000fe200000000ac */
[----:B------:R-:W-:Y:S01]  /*1ac40*/  @!P2 HADD2 R115, -R177.H0_H0, -RZ.H0_H0 ;  /* 0xa00000ffb173a230 */ /* 0x000fe20000000900 */
[----:B------:R-:W-:Y:S01]  /*1ac50*/  @!P3 PRMT R173, R119, 0x5410, RZ ;  /* 0x0000541077adb816 */ /* 0x000fe200000000ff */
[----:B------:R-:W-:Y:S01]  /*1ac60*/  IMAD.MOV.U32 R119, RZ, RZ, R106 ;  /* 0x000000ffff777224 */ /* 0x000fe200078e006a */
[----:B------:R-:W-:Y:S02]  /*1ac70*/  @!P4 PRMT R172, R118, 0x5410, RZ ;  /* 0x0000541076acc816 */ /* 0x000fe400000000ff */
[----:B------:R-:W-:Y:S01]  /*1ac80*/  MOV R118, R109 ;  /* 0x0000006d00767202 */ /* 0x000fe20000000f00 */
[----:B------:R-:W-:Y:S01]  /*1ac90*/  IMAD.MOV.U32 R113, RZ, RZ, R132 ;  /* 0x000000ffff717224 */ /* 0x000fe200078e0084 */
[----:B------:R-:W-:Y:S01]  /*1aca0*/  @!P2 PRMT R177, R115, 0x5410, RZ ;  /* 0x0000541073b1a816 */ /* 0x000fe200000000ff */
        /* <DEDUP_REMOVED lines=11> */
[----:B--2---:R-:W1:Y:S01]  /*1ad60*/  LDSM.16.MT88.4 R12, [R190+0x9000] ;  /* 0x00900000be0c783b */ /* 0x004e620000004200 */
[----:B------:R-:W-:Y:S02]  /*1ad70*/  @!P5 HADD2 R120, -R174.H0_H0, -RZ.H0_H0 ;  /* 0xa00000ffae78d230 */ /* 0x000fe40000000900 */
[----:B------:R-:W-:-:S02]  /*1ad80*/  IMAD.MOV.U32 R40, RZ, RZ, R106 ;  /* 0x000000ffff287224 */ /* 0x000fc400078e006a */
[----:B------:R-:W-:Y:S02]  /*1ad90*/  IMAD.MOV.U32 R41, RZ, RZ, R107 ;  /* 0x000000ffff297224 */ /* 0x000fe400078e006b */
[----:B------:R-:W-:Y:S01]  /*1ada0*/  IMAD.MOV.U32 R107, RZ, RZ, R235 ;  /* 0x000000ffff6b7224 */ /* 0x000fe200078e00eb */
[----:B------:R-:W-:Y:S01]  /*1adb0*/  @!P5 PRMT R174, R120, 0x5410, RZ ;  /* 0x0000541078aed816 */ /* 0x000fe200000000ff */
[----:B------:R-:W2:Y:S01]  /*1adc0*/  LDL.LU R235, [R1+0x22c] ;  /* 0x00022c0001eb7983 */ /* 0x000ea20000300800 */
[----:B------:R-:W-:Y:S01]  /*1add0*/  IMAD.MOV.U32 R230, RZ, RZ, R40 ;  /* 0x000000ffffe67224 */ /* 0x000fe200078e0028 */
[-C--:B-1----:R-:W-:Y:S06]  /*1ade0*/  HMMA.16816.F32 R64, R8, R12.reuse, R64 ;  /* 0x0000000c0840723c */ /* 0x082fec0000001840 */
[C---:B------:R-:W-:Y:S06]  /*1adf0*/  HMMA.16816.F32 R56, R4.reuse, R12, R160 ;  /* 0x0000000c0438723c */ /* 0x040fec00000018a0 */
[-C--:B------:R-:W-:Y:S06]  /*1ae00*/  HMMA.16816.F32 R52, R4, R14.reuse, R52 ;  /* 0x0000000e0434723c */ /* 0x080fec0000001834 */
[----:B------:R-:W-:Y:S01]  /*1ae10*/  HMMA.16816.F32 R24, R8, R14, R116 ;  /* 0x0000000e0818723c */ /* 0x000fe20000001874 */
[----:B------:R-:W1:Y:S01]  /*1ae20*/  LDSM.16.MT88.4 R12, [R188+0xa000] ;  /* 0x00a00000bc0c783b */ /* 0x000e620000004200 */
[----:B------:R-:W-:-:S05]  /*1ae30*/  IMAD.MOV.U32 R231, RZ, RZ, R41 ;  /* 0x000000ffffe77224 */ /* 0x000fca00078e0029 */
[----:B------:R-:W-:Y:S02]  /*1ae40*/  IMAD.MOV.U32 R117, RZ, RZ, R114 ;  /* 0x000000ffff757224 */ /* 0x000fe400078e0072 */
[----:B------:R-:W-:Y:S02]  /*1ae50*/  IMAD.MOV.U32 R114, RZ, RZ, R109 ;  /* 0x000000ffff727224 */ /* 0x000fe400078e006d */
[----:B------:R-:W-:Y:S02]  /*1ae60*/  IMAD.MOV.U32 R109, RZ, RZ, R50 ;  /* 0x000000ffff6d7224 */ /* 0x000fe400078e0032 */
[----:B------:R-:W-:Y:S02]  /*1ae70*/  IMAD.MOV.U32 R50, RZ, RZ, R236 ;  /* 0x000000ffff327224 */ /* 0x000fe400078e00ec */
[----:B------:R-:W3:Y:S01]  /*1ae80*/  LDL.LU R236, [R1+0x228] ;  /* 0x0002280001ec7983 */ /* 0x000ee20000300800 */
[----:B------:R-:W-:Y:S02]  /*1ae90*/  IMAD.MOV.U32 R41, RZ, RZ, R121 ;  /* 0x000000ffff297224 */ /* 0x000fe400078e0079 */
[----:B------:R-:W-:Y:S01]  /*1aea0*/  IMAD.MOV.U32 R116, RZ, RZ, R115 ;  /* 0x000000ffff747224 */ /* 0x000fe200078e0073 */
[----:B------:R-:W4:Y:S01]  /*1aeb0*/  LDL.LU R120, [R1+0x148] ;  /* 0x0001480001787983 */ /* 0x000f220000300800 */
[----:B------:R-:W-:-:S02]  /*1aec0*/  IMAD.MOV.U32 R118, RZ, RZ, R113 ;  /* 0x000000ffff767224 */ /* 0x000fc400078e0071 */
[----:B------:R-:W-:Y:S01]  /*1aed0*/  IMAD.MOV.U32 R119, RZ, RZ, R111 ;  /* 0x000000ffff777224 */ /* 0x000fe200078e006f */
[----:B------:R-:W4:Y:S01]  /*1aee0*/  LDL.LU R121, [R1+0x14c] ;  /* 0x00014c0001797983 */ /* 0x000f220000300800 */
[----:B------:R-:W-:Y:S02]  /*1aef0*/  IMAD.MOV.U32 R42, RZ, RZ, R122 ;  /* 0x000000ffff2a7224 */ /* 0x000fe400078e007a */
[----:B------:R-:W-:Y:S01]  /*1af00*/  IMAD.MOV.U32 R43, RZ, RZ, R123 ;  /* 0x000000ffff2b7224 */ /* 0x000fe200078e007b */
[----:B------:R-:W4:Y:S01]  /*1af10*/  LDL.LU R122, [R1+0x150] ;  /* 0x00015000017a7983 */ /* 0x000f220000300800 */
[----:B------:R-:W-:Y:S02]  /*1af20*/  IMAD.MOV.U32 R170, RZ, RZ, R230 ;  /* 0x000000ffffaa7224 */ /* 0x000fe400078e00e6 */
[----:B------:R-:W-:Y:S01]  /*1af30*/  IMAD.MOV.U32 R230, RZ, RZ, R131 ;  /* 0x000000ffffe67224 */ /* 0x000fe200078e0083 */
[----:B------:R-:W4:Y:S01]  /*1af40*/  LDL.LU R123, [R1+0x154] ;  /* 0x00015400017b7983 */ /* 0x000f220000300800 */
[----:B------:R-:W-:-:S03]  /*1af50*/  IMAD.MOV.U32 R113, RZ, RZ, R108 ;  /* 0x000000ffff717224 */ /* 0x000fc600078e006c */
[----:B------:R-:W2:Y:S01]  /*1af60*/  LDL.LU R131, [R1+0x224] ;  /* 0x0002240001837983 */ /* 0x000ea20000300800 */
[----:B------:R-:W-:Y:S01]  /*1af70*/  IMAD.MOV.U32 R115, RZ, RZ, R105 ;  /* 0x000000ffff737224 */ /* 0x000fe200078e0069 */
[----:B------:R-:W-:Y:S01]  /*1af80*/  MOV R108, R133 ;  /* 0x00000085006c7202 */ /* 0x000fe20000000f00 */
[----:B------:R-:W-:Y:S02]  /*1af90*/  IMAD.MOV.U32 R111, RZ, RZ, R132 ;  /* 0x000000ffff6f7224 */ /* 0x000fe400078e0084 */
[----:B------:R-:W-:Y:S01]  /*1afa0*/  IMAD.MOV.U32 R106, RZ, RZ, R134 ;  /* 0x000000ffff6a7224 */ /* 0x000fe200078e0086 */
[----:B-1----:R-:W-:Y:S01]  /*1afb0*/  HMMA.16816.F32 R136, R8, R12, R136 ;  /* 0x0000000c0888723c */ /* 0x002fe20000001888 */
[----:B------:R-:W-:-:S05]  /*1afc0*/  IMAD.MOV.U32 R105, RZ, RZ, R135 ;  /* 0x000000ffff697224 */ /* 0x000fca00078e0087 */
[C---:B------:R-:W-:Y:S06]  /*1afd0*/  HMMA.16816.F32 R132, R4.reuse, R12, R76 ;  /* 0x0000000c0484723c */ /* 0x040fec000000184c */
[-C--:B------:R-:W-:Y:S06]  /*1afe0*/  HMMA.16816.F32 R124, R4, R14.reuse, R124 ;  /* 0x0000000e047c723c */ /* 0x080fec000000187c */
[----:B------:R-:W-:Y:S01]  /*1aff0*/  HMMA.16816.F32 R116, R8, R14, R116 ;  /* 0x0000000e0874723c */ /* 0x000fe20000001874 */
[----:B------:R-:W1:Y:S01]  /*1b000*/  LDSM.16.MT88.4 R12, [R190+0xa000] ;  /* 0x00a00000be0c783b */ /* 0x000e620000004200 */
[----:B------:R-:W-:-:S02]  /*1b010*/  IMAD.MOV.U32 R34, RZ, RZ, R111 ;  /* 0x000000ffff227224 */ /* 0x000fc400078e006f */
[----:B------:R-:W-:Y:S02]  /*1b020*/  IMAD.MOV.U32 R171, RZ, RZ, R231 ;  /* 0x000000ffffab7224 */ /* 0x000fe400078e00e7 */
[----:B------:R-:W-:Y:S02]  /*1b030*/  IMAD.MOV.U32 R229, RZ, RZ, R34 ;  /* 0x000000ffffe57224 */ /* 0x000fe400078e0022 */
[----:B------:R-:W-:Y:S02]  /*1b040*/  IMAD.MOV.U32 R3, RZ, RZ, R110 ;  /* 0x000000ffff037224 */ /* 0x000fe400078e006e */
[----:B------:R-:W-:Y:S02]  /*1b050*/  IMAD.MOV.U32 R34, RZ, RZ, R189 ;  /* 0x000000ffff227224 */ /* 0x000fe400078e00bd */
[----:B------:R-:W-:Y:S02]  /*1b060*/  IMAD.MOV.U32 R231, RZ, RZ, R238 ;  /* 0x000000ffffe77224 */ /* 0x000fe400078e00ee */
[----:B------:R-:W-:Y:S01]  /*1b070*/  IMAD.MOV.U32 R166, RZ, RZ, R170 ;  /* 0x000000ffffa67224 */ /* 0x000fe200078e00aa */
[----:B------:R-:W3:Y:S01]  /*1b080*/  LDL.LU R238, [R1+0x220] ;  /* 0x0002200001ee7983 */ /* 0x000ee20000300800 */
[----:B------:R-:W-:-:S02]  /*1b090*/  IMAD.MOV.U32 R167, RZ, RZ, R171 ;  /* 0x000000ffffa77224 */ /* 0x000fc400078e00ab */
[----:B------:R-:W-:Y:S02]  /*1b0a0*/  IMAD.MOV.U32 R2, RZ, RZ, R239 ;  /* 0x000000ffff027224 */ /* 0x000fe400078e00ef */
[----:B------:R-:W-:Y:S01]  /*1b0b0*/  IMAD.MOV.U32 R171, RZ, RZ, R229 ;  /* 0x000000ffffab7224 */ /* 0x000fe200078e00e5 */
[----:B------:R-:W3:Y:S01]  /*1b0c0*/  LDL.LU R239, [R1+0x21c] ;  /* 0x00021c0001ef7983 */ /* 0x000ee20000300800 */
[----:B------:R-:W-:Y:S02]  /*1b0d0*/  IMAD.MOV.U32 R170, RZ, RZ, R230 ;  /* 0x000000ffffaa7224 */ /* 0x000fe400078e00e6 */
[----:B------:R-:W-:Y:S01]  /*1b0e0*/  IMAD.MOV.U32 R228, RZ, RZ, R34 ;  /* 0x000000ffffe47224 */ /* 0x000fe200078e0022 */
[----:B------:R-:W-:Y:S01]  /*1b0f0*/  MOV R34, R80 ;  /* 0x0000005000227202 */ /* 0x000fe20000000f00 */
[----:B------:R-:W-:Y:S01]  /*1b100*/  IMAD.MOV.U32 R229, RZ, RZ, R3 ;  /* 0x000000ffffe57224 */ /* 0x000fe200078e0003 */
        /* <DEDUP_REMOVED lines=9> */
[----:B------:R-:W3:Y:S01]  /*1b1a0*/  LDL.LU R240, [R1+0x214] ;  /* 0x0002140001f07983 */ /* 0x000ee20000300800 */
[----:B------:R-:W-:Y:S02]  /*1b1b0*/  IMAD.MOV.U32 R215, RZ, RZ, R108 ;  /* 0x000000ffffd77224 */ /* 0x000fe400078e006c */
[----:B------:R-:W-:Y:S01]  /*1b1c0*/  IMAD.MOV.U32 R230, RZ, RZ, R3 ;  /* 0x000000ffffe67224 */ /* 0x000fe200078e0003 */
[----:B-1----:R-:W-:Y:S01]  /*1b1d0*/  HMMA.16816.F32 R108, R4, R12, R144 ;  /* 0x0000000c046c723c */ /* 0x002fe20000001890 */
[----:B------:R-:W-:Y:S02]  /*1b1e0*/  IMAD.MOV.U32 R165, RZ, RZ, R34 ;  /* 0x000000ffffa57224 */ /* 0x000fe400078e0022 */
[----:B------:R-:W-:Y:S02]  /*1b1f0*/  IMAD.MOV.U32 R3, RZ, RZ, R191 ;  /* 0x000000ffff037224 */ /* 0x000fe400078e00bf */
[----:B------:R-:W-:-:S02]  /*1b200*/  IMAD.MOV.U32 R164, RZ, RZ, R229 ;  /* 0x000000ffffa47224 */ /* 0x000fc400078e00e5 */
[----:B------:R-:W-:Y:S02]  /*1b210*/  IMAD.MOV.U32 R163, RZ, RZ, R231 ;  /* 0x000000ffffa37224 */ /* 0x000fe400078e00e7 */
[----:B------:R-:W-:Y:S02]  /*1b220*/  IMAD.MOV.U32 R34, RZ, RZ, R241 ;  /* 0x000000ffff227224 */ /* 0x000fe400078e00f1 */
[----:B------:R-:W-:Y:S01]  /*1b230*/  IMAD.MOV.U32 R229, RZ, RZ, R2 ;  /* 0x000000ffffe57224 */ /* 0x000fe200078e0002 */
[----:B------:R-:W3:Y:S01]  /*1b240*/  LDL.LU R241, [R1+0x210] ;  /* 0x0002100001f17983 */ /* 0x000ee20000300800 */
        /* <DEDUP_REMOVED lines=9> */
[----:B------:R-:W3:Y:S01]  /*1b2e0*/  LDL.LU R243, [R1+0x204] ;  /* 0x0002040001f37983 */ /* 0x000ee20000300800 */
[----:B------:R-:W-:-:S03]  /*1b2f0*/  IMAD.MOV.U32 R3, RZ, RZ, R192 ;  /* 0x000000ffff037224 */ /* 0x000fc600078e00c0 */
[----:B------:R-:W3:Y:S01]  /*1b300*/  LDL.LU R192, [R1+0x200] ;  /* 0x0002000001c07983 */ /* 0x000ee20000300800 */
[----:B------:R-:W-:Y:S01]  /*1b310*/  IMAD.MOV.U32 R35, RZ, RZ, R51 ;  /* 0x000000ffff237224 */ /* 0x000fe200078e0033 */
[C---:B------:R-:W-:Y:S01]  /*1b320*/  HMMA.16816.F32 R112, R8.reuse, R12, R112 ;  /* 0x0000000c0870723c */ /* 0x040fe20000001870 */
[----:B------:R-:W-:Y:S02]  /*1b330*/  IMAD.MOV.U32 R48, RZ, RZ, R106 ;  /* 0x000000ffff307224 */ /* 0x000fe400078e006a */
[----:B------:R-:W-:Y:S02]  /*1b340*/  IMAD.MOV.U32 R49, RZ, RZ, R107 ;  /* 0x000000ffff317224 */ /* 0x000fe400078e006b */
[----:B------:R-:W-:Y:S01]  /*1b350*/  IMAD.MOV.U32 R51, RZ, RZ, R105 ;  /* 0x000000ffff337224 */ /* 0x000fe200078e0069 */
[----:B------:R-:W-:Y:S01]  /*1b360*/  HMMA.16816.F32 R96, R8, R14, R96 ;  /* 0x0000000e0860723c */ /* 0x000fe20000001860 */
[----:B------:R-:W-:-:S05]  /*1b370*/  IMAD.MOV.U32 R40, RZ, RZ, R104 ;  /* 0x000000ffff287224 */ /* 0x000fca00078e0068 */
[----:B------:R-:W-:Y:S01]  /*1b380*/  HMMA.16816.F32 R104, R4, R14, R148 ;  /* 0x0000000e0468723c */ /* 0x000fe20000001894 */
[----:B------:R-:W1:Y:S01]  /*1b390*/  LDSM.16.MT88.4 R12, [R188+0xb000] ;  /* 0x00b00000bc0c783b */ /* 0x000e620000004200 */
[----:B------:R-:W-:Y:S02]  /*1b3a0*/  IMAD.MOV.U32 R161, RZ, RZ, R164 ;  /* 0x000000ffffa17224 */ /* 0x000fe400078e00a4 */
[----:B------:R-:W-:Y:S02]  /*1b3b0*/  IMAD.MOV.U32 R147, RZ, RZ, R163 ;  /* 0x000000ffff937224 */ /* 0x000fe400078e00a3 */
[----:B------:R-:W-:Y:S02]  /*1b3c0*/  IMAD.MOV.U32 R164, RZ, RZ, R2 ;  /* 0x000000ffffa47224 */ /* 0x000fe400078e0002 */
[----:B------:R-:W-:Y:S02]  /*1b3d0*/  IMAD.MOV.U32 R160, RZ, RZ, R165 ;  /* 0x000000ffffa07224 */ /* 0x000fe400078e00a5 */
[----:B------:R-:W-:-:S02]  /*1b3e0*/  IMAD.MOV.U32 R163, RZ, RZ, R231 ;  /* 0x000000ffffa37224 */ /* 0x000fc400078e00e7 */
[----:B------:R-:W-:Y:S02]  /*1b3f0*/  IMAD.MOV.U32 R2, RZ, RZ, R215 ;  /* 0x000000ffff027224 */ /* 0x000fe400078e00d7 */
[----:B------:R-:W-:Y:S02]  /*1b400*/  IMAD.MOV.U32 R165, RZ, RZ, R34 ;  /* 0x000000ffffa57224 */ /* 0x000fe400078e0022 */
[----:B------:R-:W-:Y:S01]  /*1b410*/  IMAD.MOV.U32 R231, RZ, RZ, R214 ;  /* 0x000000ffffe77224 */ /* 0x000fe200078e00d6 */
[-C--:B-1----:R-:W-:Y:S06]  /*1b420*/  HMMA.16816.F32 R92, R8, R12.reuse, R92 ;  /* 0x0000000c085c723c */ /* 0x082fec000000185c */
        /* <DEDUP_REMOVED lines=33> */
[----:B-1----:R-:W-:Y:S01]  /*1b640*/  HMMA.16816.F32 R48, R4, R12, R48 ;  /* 0x0000000c0430723c */ /* 0x002fe20000001830 */
[----:B------:R-:W-:-:S05]  /*1b650*/  IMAD.MOV.U32 R164, RZ, RZ, R2 ;  /* 0x000000ffffa47224 */ /* 0x000fca00078e0002 */
[----:B------:R-:W-:Y:S07]  /*1b660*/  HMMA.16816.F32 R40, R4, R14, R40 ;  /* 0x0000000e0428723c */ /* 0x000fee0000001828 */
[----:B------:R-:W-:Y:S01]  /*1b670*/  LOP3.LUT R4, R17, UR25, R18, 0x96, !PT ;  /* 0x0000001911047c12 */ /* 0x000fe2000f8e9612 */
[----:B------:R-:W-:Y:S01]  /*1b680*/  HMMA.16816.F32 R72, R8, R12, R72 ;  /* 0x0000000c0848723c */ /* 0x000fe20000001848 */
[----:B------:R-:W-:Y:S01]  /*1b690*/  IMAD.MOV.U32 R214, RZ, RZ, R244 ;  /* 0x000000ffffd67224 */ /* 0x000fe200078e00f4 */
[----:B------:R-:W1:Y:S01]  /*1b6a0*/  LDSM.16.MT88.4 R16, [R188+0x9400] ;  /* 0x00940000bc10783b */ /* 0x000e620000004200 */
[----:B------:R-:W-:-:S03]  /*1b6b0*/  IMAD.MOV.U32 R35, RZ, RZ, R245 ;  /* 0x000000ffff237224 */ /* 0x000fc600078e00f5 */
[----:B------:R-:W3:Y:S01]  /*1b6c0*/  LDL.LU R244, [R1+0x1fc] ;  /* 0x0001fc0001f47983 */ /* 0x000ee20000300800 */
[----:B------:R-:W-:-:S03]  /*1b6d0*/  IMAD.MOV.U32 R34, RZ, RZ, R214 ;  /* 0x000000ffff227224 */ /* 0x000fc600078e00d6 */
[----:B------:R-:W3:Y:S01]  /*1b6e0*/  LDL.LU R245, [R1+0x1f8] ;  /* 0x0001f80001f57983 */ /* 0x000ee20000300800 */
[----:B------:R-:W-:-:S03]  /*1b6f0*/  IMAD.MOV.U32 R214, RZ, RZ, R128 ;  /* 0x000000ffffd67224 */ /* 0x000fc600078e0080 */
[----:B------:R-:W3:Y:S01]  /*1b700*/  LDL.LU R246, [R1+0x1f4] ;  /* 0x0001f40001f67983 */ /* 0x000ee20000300800 */
[----:B------:R-:W-:-:S03]  /*1b710*/  IMAD.MOV.U32 R215, RZ, RZ, R130 ;  /* 0x000000ffffd77224 */ /* 0x000fc600078e0082 */
[----:B------:R-:W3:Y:S04]  /*1b720*/  LDL.LU R247, [R1+0x1f0] ;  /* 0x0001f00001f77983 */ /* 0x000ee80000300800 */
[----:B------:R1:W5:Y:S04]  /*1b730*/  LDL.LU R129, [R1+0x1ec] ;  /* 0x0001ec0001817983 */ /* 0x0003680000300800 */
[----:B------:R1:W5:Y:S04]  /*1b740*/  LDL.LU R128, [R1+0x1e8] ;  /* 0x0001e80001807983 */ /* 0x0003680000300800 */
[----:B------:R1:W5:Y:S01]  /*1b750*/  LDL.LU R130, [R1+0x1e4] ;  /* 0x0001e40001827983 */ /* 0x0003620000300800 */
[----:B--2---:R-:W-:Y:S01]  /*1b760*/  IMAD.MOV.U32 R163, RZ, RZ, R131 ;  /* 0x000000ffffa37224 */ /* 0x004fe200078e0083 */
[----:B----4-:R-:W-:Y:S02]  /*1b770*/  HMMA.16816.F32 R120, R8, R14, R120 ;  /* 0x0000000e0878723c */ /* 0x010fe40000001878 */
[----:B------:R2:W5:Y:S01]  /*1b780*/  LDL.LU R131, [R1+0x1e0] ;  /* 0x0001e00001837983 */ /* 0x0005620000300800 */
[----:B------:R-:W-:-:S02]  /*1b790*/  IMAD.MOV.U32 R159, RZ, RZ, R163 ;  /* 0x000000ffff9f7224 */ /* 0x000fc400078e00a3 */
[----:B------:R-:W-:Y:S01]  /*1b7a0*/  IMAD.MOV.U32 R163, RZ, RZ, R165 ;  /* 0x000000ffffa37224 */ /* 0x000fe200078e00a5 */
[----:B------:R2:W5:Y:S01]  /*1b7b0*/  LDL.LU R195, [R1+0x1dc] ;  /* 0x0001dc0001c37983 */ /* 0x0005620000300800 */
[----:B------:R-:W-:Y:S02]  /*1b7c0*/  IMAD.MOV.U32 R165, RZ, RZ, R3 ;  /* 0x000000ffffa57224 */ /* 0x000fe400078e0003 */
[----:B------:R-:W-:Y:S01]  /*1b7d0*/  IMAD.WIDE.U32 R2, R23, -0x2daee0ad, RZ ;  /* 0xd2511f5317027825 */ /* 0x000fe200078e00ff */
[----:B------:R2:W5:Y:S04]  /*1b7e0*/  LDL.LU R193, [R1+0x1d8] ;  /* 0x0001d80001c17983 */ /* 0x0005680000300800 */
[----:B------:R-:W-:Y:S01]  /*1b7f0*/  LOP3.LUT R5, R3, UR33, R22, 0x96, !PT ;  /* 0x0000002103057c12 */ /* 0x000fe2000f8e9616 */
[----:B------:R-:W4:Y:S01]  /*1b800*/  LDL.LU.64 R38, [R1+0x1d0] ;  /* 0x0001d00001267983 */ /* 0x000f220000300a00 */
[----:B------:R-:W-:-:S02]  /*1b810*/  LOP3.LUT R6, R2, 0xffff, RZ, 0xc0, !PT ;  /* 0x0000ffff02067812 */ /* 0x000fc400078ec0ff */
[----:B------:R-:W-:Y:S02]  /*1b820*/  LOP3.LUT R11, R2, 0xff, RZ, 0xc0, !PT ;  /* 0x000000ff020b7812 */ /* 0x000fe400078ec0ff */
[--C-:B------:R-:W-:Y:S02]  /*1b830*/  SHF.R.U32.HI R10, RZ, 0x10, R2.reuse ;  /* 0x00000010ff0a7819 */ /* 0x100fe40000011602 */
[----:B------:R-:W-:Y:S01]  /*1b840*/  SHF.R.U32.HI R12, RZ, 0x18, R2 ;  /* 0x00000018ff0c7819 */ /* 0x000fe20000011602 */
[----:B------:R-:W-:-:S03]  /*1b850*/  IMAD.WIDE.U32 R2, R4, -0x2daee0ad, RZ ;  /* 0xd2511f5304027825 */ /* 0x000fc600078e00ff */
[----:B------:R-:W-:Y:S02]  /*1b860*/  SHF.R.U32.HI R8, RZ, 0x10, R2 ;  /* 0x00000010ff087819 */ /* 0x000fe40000011602 */
[----:B------:R-:W-:Y:S02]  /*1b870*/  LOP3.LUT R4, R3, UR33, R20, 0x96, !PT ;  /* 0x0000002103047c12 */ /* 0x000fe4000f8e9614 */
[C---:B------:R-:W-:Y:S02]  /*1b880*/  LOP3.LUT R3, R2.reuse, 0xffff, RZ, 0xc0, !PT ;  /* 0x0000ffff02037812 */ /* 0x040fe400078ec0ff */
[----:B------:R-:W-:Y:S02]  /*1b890*/  LOP3.LUT R9, R2, 0xff, RZ, 0xc0, !PT ;  /* 0x000000ff02097812 */ /* 0x000fe400078ec0ff */
[----:B------:R-:W-:Y:S02]  /*1b8a0*/  SHF.R.U32.HI R7, RZ, 0x18, R2 ;  /* 0x00000018ff077819 */ /* 0x000fe40000011602 */
[----:B------:R-:W-:-:S02]  /*1b8b0*/  LOP3.LUT R2, R8, 0xff, RZ, 0xc0, !PT ;  /* 0x000000ff08027812 */ /* 0x000fc400078ec0ff */
[----:B------:R-:W-:Y:S02]  /*1b8c0*/  SHF.R.U32.HI R3, RZ, 0x8, R3 ;  /* 0x00000008ff037819 */ /* 0x000fe40000011603 */
[----:B------:R-:W-:Y:S02]  /*1b8d0*/  PRMT R21, R2, 0x5410, R7 ;  /* 0x0000541002157816 */ /* 0x000fe40000000007 */
[----:B------:R-:W-:Y:S02]  /*1b8e0*/  LOP3.LUT R2, R5, 0xffff, RZ, 0xc0, !PT ;  /* 0x0000ffff05027812 */ /* 0x000fe400078ec0ff */
[----:B------:R-:W-:Y:S02]  /*1b8f0*/  SHF.R.U32.HI R6, RZ, 0x8, R6 ;  /* 0x00000008ff067819 */ /* 0x000fe40000011606 */
[----:B------:R-:W-:Y:S02]  /*1b900*/  PRMT R20, R9, 0x5410, R3 ;  /* 0x0000541009147816 */ /* 0x000fe40000000003 */
[----:B------:R-:W-:-:S02]  /*1b910*/  SHF.R.U32.HI R3, RZ, 0x8, R2 ;  /* 0x00000008ff037819 */ /* 0x000fc40000011602 */
[----:B------:R-:W-:Y:S02]  /*1b920*/  LOP3.LUT R2, R5, 0xff, RZ, 0xc0, !PT ;  /* 0x000000ff05027812 */ /* 0x000fe400078ec0ff */
[----:B------:R-:W-:Y:S02]  /*1b930*/  PRMT R11, R11, 0x5410, R6 ;  /* 0x000054100b0b7816 */ /* 0x000fe40000000006 */
[----:B------:R-:W-:Y:S02]  /*1b940*/  LOP3.LUT R6, R10, 0xff, RZ, 0xc0, !PT ;  /* 0x000000ff0a067812 */ /* 0x000fe400078ec0ff */
[----:B------:R-:W-:Y:S02]  /*1b950*/  PRMT R9, R2, 0x5410, R3 ;  /* 0x0000541002097816 */ /* 0x000fe40000000003 */
[----:B------:R-:W-:Y:S02]  /*1b960*/  SHF.R.U32.HI R3, RZ, 0x10, R5 ;  /* 0x00000010ff037819 */ /* 0x000fe40000011605 */
[----:B------:R-:W-:-:S02]  /*1b970*/  PRMT R22, R6, 0x5410, R12 ;  /* 0x0000541006167816 */ /* 0x000fc4000000000c */
[----:B------:R-:W-:Y:S01]  /*1b980*/  SHF.R.U32.HI R7, RZ, 0x18, R5 ;  /* 0x00000018ff077819 */ /* 0x000fe20000011605 */
[----:B------:R-:W2:Y:S01]  /*1b990*/  LDSM.16.MT88.4 R12, [R190+0x9400] ;  /* 0x00940000be0c783b */ /* 0x000ea20000004200 */
[C---:B------:R-:W-:Y:S02]  /*1b9a0*/  LOP3.LUT R2, R4.reuse, 0xffff, RZ, 0xc0, !PT ;  /* 0x0000ffff04027812 */ /* 0x040fe400078ec0ff */
[----:B------:R-:W-:Y:S02]  /*1b9b0*/  LOP3.LUT R8, R4, 0xff, RZ, 0xc0, !PT ;  /* 0x000000ff04087812 */ /* 0x000fe400078ec0ff */
[--C-:B------:R-:W-:Y:S02]  /*1b9c0*/  SHF.R.U32.HI R5, RZ, 0x10, R4.reuse ;  /* 0x00000010ff057819 */ /* 0x100fe40000011604 */
[----:B------:R-:W-:Y:S02]  /*1b9d0*/  SHF.R.U32.HI R6, RZ, 0x18, R4 ;  /* 0x00000018ff067819 */ /* 0x000fe40000011604 */
[----:B------:R-:W-:-:S02]  /*1b9e0*/  LOP3.LUT R4, R3, 0xff, RZ, 0xc0, !PT ;  /* 0x000000ff03047812 */ /* 0x000fc400078ec0ff */
[----:B------:R-:W-:Y:S02]  /*1b9f0*/  SHF.R.U32.HI R3, RZ, 0x8, R2 ;  /* 0x00000008ff037819 */ /* 0x000fe40000011602 */
[----:B------:R-:W-:Y:S02]  /*1ba00*/  LOP3.LUT R2, R5, 0xff, RZ, 0xc0, !PT ;  /* 0x000000ff05027812 */ /* 0x000fe400078ec0ff */
[----:B------:R-:W-:Y:S02]  /*1ba10*/  PRMT R4, R4, 0x5410, R7 ;  /* 0x0000541004047816 */ /* 0x000fe40000000007 */
[----:B------:R-:W-:Y:S02]  /*1ba20*/  PRMT R7, R8, 0x5410, R3 ;  /* 0x0000541008077816 */ /* 0x000fe40000000003 */
[----:B------:R-:W-:Y:S02]  /*1ba30*/  PRMT R5, R2, 0x5410, R6 ;  /* 0x0000541002057816 */ /* 0x000fe40000000006 */
[----:B------:R-:W-:-:S02]  /*1ba40*/  HSET2.LE.AND R2, R9, R0, PT ;  /* 0x0000000009027233 */ /* 0x000fc40003803000 */
[----:B------:R-:W-:-:S05]  /*1ba50*/  HSET2.LE.AND R3, R4, R0, PT ;  /* 0x0000000004037233 */ /* 0x000fca0003803000 */
[----:B---3--:R-:W-:Y:S01]  /*1ba60*/  LOP3.LUT R9, R3, R191, RZ, 0xc0, !PT ;  /* 0x000000bf03097212 */ /* 0x008fe200078ec0ff */
[----:B------:R-:W-:Y:S01]  /*1ba70*/  IMAD.MOV.U32 R158, RZ, RZ, R192 ;  /* 0x000000ffff9e7224 */ /* 0x000fe200078e00c0 */
[--C-:B------:R-:W-:Y:S01]  /*1ba80*/  HSET2.LE.AND R3, R20, R0.reuse, PT ;  /* 0x0000000014037233 */ /* 0x100fe20003803000 */
[----:B------:R-:W-:Y:S01]  /*1ba90*/  IMAD.MOV.U32 R23, RZ, RZ, R145 ;  /* 0x000000ffff177224 */ /* 0x000fe200078e0091 */
[--C-:B------:R-:W-:Y:S01]  /*1baa0*/  HSET2.LE.AND R4, R11, R0.reuse, PT ;  /* 0x000000000b047233 */ /* 0x100fe20003803000 */
[----:B------:R3:W5:Y:S01]  /*1bab0*/  LDL.LU R192, [R1+0x1c8] ;  /* 0x0001c80001c07983 */ /* 0x0007620000300800 */
[----:B------:R-:W-:Y:S02]  /*1bac0*/  LOP3.LUT R8, R2, R158, RZ, 0xc0, !PT ;  /* 0x0000009e02087212 */ /* 0x000fe400078ec0ff */
[----:B------:R-:W-:Y:S01]  /*1bad0*/  HSET2.LE.AND R2, R22, R0, PT ;  /* 0x0000000016027233 */ /* 0x000fe20003803000 */
[----:B------:R3:W5:Y:S01]  /*1bae0*/  LDL.LU R191, [R1+0x1c4] ;  /* 0x0001c40001bf7983 */ /* 0x0007620000300800 */
[----:B------:R-:W-:-:S02]  /*1baf0*/  LOP3.LUT R6, R3, R141, RZ, 0xc0, !PT ;  /* 0x0000008d03067212 */ /* 0x000fc400078ec0ff */
[--C-:B------:R-:W-:Y:S02]  /*1bb00*/  HSET2.LE.AND R3, R7, R0.reuse, PT ;  /* 0x0000000007037233 */ /* 0x100fe40003803000 */
[----:B------:R-:W-:Y:S02]  /*1bb10*/  LOP3.LUT R11, R2, R159, RZ, 0xc0, !PT ;  /* 0x0000009f020b7212 */ /* 0x000fe400078ec0ff */
[--C-:B------:R-:W-:Y:S02]  /*1bb20*/  HSET2.LE.AND R2, R21, R0.reuse, PT ;  /* 0x0000000015027233 */ /* 0x100fe40003803000 */
[----:B------:R-:W-:Y:S02]  /*1bb30*/  HSET2.LE.AND R5, R5, R0, PT ;  /* 0x0000000005057233 */ /* 0x000fe40003803000 */
[----:B------:R-:W-:Y:S02]  /*1bb40*/  LOP3.LUT R10, R4, R189, RZ, 0xc0, !PT ;  /* 0x000000bd040a7212 */ /* 0x000fe400078ec0ff */
[----:B------:R-:W-:-:S02]  /*1bb50*/  LOP3.LUT R7, R2, R140, RZ, 0xc0, !PT ;  /* 0x0000008c02077212 */ /* 0x000fc400078ec0ff */
[----:B------:R-:W-:Y:S02]  /*1bb60*/  LOP3.LUT R4, R3, R143, RZ, 0xc0, !PT ;  /* 0x0000008f03047212 */ /* 0x000fe400078ec0ff */
[----:B------:R-:W-:Y:S01]  /*1bb70*/  LOP3.LUT R5, R5, R142, RZ, 0xc0, !PT ;  /* 0x0000008e05057212 */ /* 0x000fe200078ec0ff */
[----:B------:R-:W-:Y:S01]  /*1bb80*/  IMAD.MOV.U32 R3, RZ, RZ, R152 ;  /* 0x000000ffff037224 */ /* 0x000fe200078e0098 */
[----:B------:R-:W-:Y:S01]  /*1bb90*/  MOV R20, R150 ;  /* 0x0000009600147202 */ /* 0x000fe20000000f00 */
[----:B------:R-:W-:Y:S01]  /*1bba0*/  IMAD.MOV.U32 R143, RZ, RZ, R153 ;  /* 0x000000ffff8f7224 */ /* 0x000fe200078e0099 */
[----:B------:R3:W5:Y:S01]  /*1bbb0*/  LDL.LU R189, [R1+0x1c0] ;  /* 0x0001c00001bd7983 */ /* 0x0007620000300800 */
[----:B------:R-:W-:Y:S02]  /*1bbc0*/  IMAD.MOV.U32 R2, RZ, RZ, R154 ;  /* 0x000000ffff027224 */ /* 0x000fe400078e009a */
[----:B------:R-:W-:Y:S02]  /*1bbd0*/  IMAD.MOV.U32 R140, RZ, RZ, R155 ;  /* 0x000000ffff8c7224 */ /* 0x000fe400078e009b */
[----:B-1----:R-:W-:Y:S01]  /*1bbe0*/  HMMA.16816.F32 R152, R8, R16, R100 ;  /* 0x000000100898723c */ /* 0x002fe20000001864 */
[----:B------:R-:W-:-:S06]  /*1bbf0*/  IMAD.MOV.U32 R21, RZ, RZ, R148 ;  /* 0x000000ffff157224 */ /* 0x000fcc00078e0094 */
[----:B------:R-:W-:Y:S02]  /*1bc00*/  IMAD.MOV.U32 R100, RZ, RZ, R168 ;  /* 0x000000ffff647224 */ /* 0x000fe400078e00a8 */
        /* <DEDUP_REMOVED lines=8> */
[----:B------:R-:W-:Y:S02]  /*1bc90*/  IMAD.MOV.U32 R90, RZ, RZ, R166 ;  /* 0x000000ffff5a7224 */ /* 0x000fe400078e00a6 */
[----:B------:R-:W-:Y:S02]  /*1bca0*/  IMAD.MOV.U32 R91, RZ, RZ, R167 ;  /* 0x000000ffff5b7224 */ /* 0x000fe400078e00a7 */
[----:B------:R-:W-:Y:S01]  /*1bcb0*/  HMMA.16816.F32 R164, R4, R18, R84 ;  /* 0x0000001204a4723c */ /* 0x000fe20000001854 */
[----:B------:R-:W-:Y:S02]  /*1bcc0*/  IMAD.MOV.U32 R148, RZ, RZ, R146 ;  /* 0x000000ffff947224 */ /* 0x000fe400078e0092 */
[----:B------:R-:W-:-:S04]  /*1bcd0*/  IMAD.MOV.U32 R149, RZ, RZ, R147 ;  /* 0x000000ffff957224 */ /* 0x000fc800078e0093 */
[----:B------:R-:W-:Y:S01]  /*1bce0*/  IMAD.MOV.U32 R84, RZ, RZ, R228 ;  /* 0x000000ffff547224 */ /* 0x000fe200078e00e4 */
[----:B--2---:R-:W-:Y:S01]  /*1bcf0*/  HMMA.16816.F32 R156, R4, R14, R52 ;  /* 0x0000000e049c723c */ /* 0x004fe20000001834 */
[----:B------:R-:W-:Y:S02]  /*1bd00*/  IMAD.MOV.U32 R85, RZ, RZ, R229 ;  /* 0x000000ffff557224 */ /* 0x000fe400078e00e5 */
[----:B------:R-:W-:Y:S02]  /*1bd10*/  IMAD.MOV.U32 R86, RZ, RZ, R230 ;  /* 0x000000ffff567224 */ /* 0x000fe400078e00e6 */
[----:B------:R-:W-:Y:S01]  /*1bd20*/  IMAD.MOV.U32 R16, RZ, RZ, R162 ;  /* 0x000000ffff107224 */ /* 0x000fe200078e00a2 */
[----:B------:R-:W-:Y:S01]  /*1bd30*/  HMMA.16816.F32 R144, R8, R12, R64 ;  /* 0x0000000c0890723c */ /* 0x000fe20000001840 */
[----:B------:R-:W-:Y:S02]  /*1bd40*/  IMAD.MOV.U32 R17, RZ, RZ, R163 ;  /* 0x000000ffff117224 */ /* 0x000fe400078e00a3 */
[----:B------:R-:W-:-:S02]  /*1bd50*/  IMAD.MOV.U32 R87, RZ, RZ, R231 ;  /* 0x000000ffff577224 */ /* 0x000fc400078e00e7 */
[----:B------:R-:W-:Y:S02]  /*1bd60*/  IMAD.MOV.U32 R53, RZ, RZ, R100 ;  /* 0x000000ffff357224 */ /* 0x000fe400078e0064 */
        /* <DEDUP_REMOVED lines=15> */
[----:B------:R-:W-:Y:S01]  /*1be60*/  HMMA.16816.F32 R228, R8, R18, R68 ;  /* 0x0000001208e4723c */ /* 0x000fe20000001844 */
[----:B------:R-:W-:Y:S01]  /*1be70*/  IMAD.MOV.U32 R86, RZ, RZ, R87 ;  /* 0x000000ffff567224 */ /* 0x000fe200078e0057 */
[----:B------:R-:W1:Y:S01]  /*1be80*/  LDSM.16.MT88.4 R20, [R188+0xa400] ;  /* 0x00a40000bc14783b */ /* 0x000e620000004200 */
[----:B------:R-:W-:Y:S02]  /*1be90*/  IMAD.MOV.U32 R87, RZ, RZ, R16 ;  /* 0x000000ffff577224 */ /* 0x000fe400078e0010 */
[----:B------:R-:W-:Y:S01]  /*1bea0*/  IMAD.MOV.U32 R54, RZ, RZ, R17 ;  /* 0x000000ffff367224 */ /* 0x000fe200078e0011 */
[----:B------:R-:W-:Y:S01]  /*1beb0*/  MOV R58, R141 ;  /* 0x0000008d003a7202 */ /* 0x000fe20000000f00 */
[----:B------:R-:W2:Y:S01]  /*1bec0*/  LDSM.16.MT88.4 R16, [R190+0xa400] ;  /* 0x00a40000be10783b */ /* 0x000ea20000004200 */
[----:B------:R-:W-:-:S02]  /*1bed0*/  IMAD.MOV.U32 R66, RZ, RZ, R142 ;  /* 0x000000ffff427224 */ /* 0x000fc400078e008e */
[----:B------:R-:W-:Y:S02]  /*1bee0*/  IMAD.MOV.U32 R67, RZ, RZ, R143 ;  /* 0x000000ffff437224 */ /* 0x000fe400078e008f */
[----:B------:R-:W-:Y:S02]  /*1bef0*/  IMAD.MOV.U32 R52, RZ, RZ, R150 ;  /* 0x000000ffff347224 */ /* 0x000fe400078e0096 */
[----:B------:R-:W-:Y:S02]  /*1bf00*/  IMAD.MOV.U32 R142, RZ, RZ, R148 ;  /* 0x000000ffff8e7224 */ /* 0x000fe400078e0094 */
[----:B------:R-:W-:Y:S02]  /*1bf10*/  IMAD.MOV.U32 R143, RZ, RZ, R149 ;  /* 0x000000ffff8f7224 */ /* 0x000fe400078e0095 */
[----:B------:R-:W-:Y:S02]  /*1bf20*/  IMAD.MOV.U32 R141, RZ, RZ, R151 ;  /* 0x000000ffff8d7224 */ /* 0x000fe400078e0097 */
[----:B------:R-:W-:Y:S01]  /*1bf30*/  HMMA.16816.F32 R148, R8, R14, R24 ;  /* 0x0000000e0894723c */ /* 0x000fe20000001818 */
[----:B------:R-:W3:Y:S04]  /*1bf40*/  LDSM.16.MT88.4 R24, [R190+0xb400] ;  /* 0x00b40000be18783b */ /* 0x000ee80000004200 */
[----:B------:R-:W3:Y:S01]  /*1bf50*/  LDSM.16.MT88.4 R12, [R188+0xb400] ;  /* 0x00b40000bc0c783b */ /* 0x000ee20000004200 */
[----:B-1----:R-:W-:Y:S07]  /*1bf60*/  HMMA.16816.F32 R68, R4, R20, R132 ;  /* 0x000000140444723c */ /* 0x002fee0000001884 */
[----:B------:R-:W-:-:S02]  /*1bf70*/  IMAD.MOV.U32 R132, RZ, RZ, R84 ;  /* 0x000000ffff847224 */ /* 0x000fc400078e0054 */
[----:B------:R-:W-:Y:S02]  /*1bf80*/  IMAD.MOV.U32 R133, RZ, RZ, R85 ;  /* 0x000000ffff857224 */ /* 0x000fe400078e0055 */
[----:B------:R-:W-:Y:S02]  /*1bf90*/  IMAD.MOV.U32 R134, RZ, RZ, R86 ;  /* 0x000000ffff867224 */ /* 0x000fe400078e0056 */
[----:B------:R-:W-:Y:S02]  /*1bfa0*/  IMAD.MOV.U32 R135, RZ, RZ, R87 ;  /* 0x000000ffff877224 */ /* 0x000fe400078e0057 */
[----:B--2---:R-:W-:Y:S07]  /*1bfb0*/  HMMA.16816.F32 R84, R4, R16, R108 ;  /* 0x000000100454723c */ /* 0x004fee000000186c */
[----:B------:R-:W-:-:S02]  /*1bfc0*/  IMAD.MOV.U32 R108, RZ, RZ, R88 ;  /* 0x000000ffff6c7224 */ /* 0x000fc400078e0058 */
[----:B------:R-:W-:Y:S02]  /*1bfd0*/  IMAD.MOV.U32 R109, RZ, RZ, R89 ;  /* 0x000000ffff6d7224 */ /* 0x000fe400078e0059 */
[----:B------:R-:W-:Y:S02]  /*1bfe0*/  IMAD.MOV.U32 R110, RZ, RZ, R90 ;  /* 0x000000ffff6e7224 */ /* 0x000fe400078e005a */
[----:B------:R-:W-:Y:S02]  /*1bff0*/  IMAD.MOV.U32 R111, RZ, RZ, R91 ;  /* 0x000000ffff6f7224 */ /* 0x000fe400078e005b */
[----:B------:R-:W-:Y:S07]  /*1c000*/  HMMA.16816.F32 R88, R4, R18, R104 ;  /* 0x000000120458723c */ /* 0x000fee0000001868 */
[----:B------:R-:W-:-:S02]  /*1c010*/  IMAD.MOV.U32 R104, RZ, RZ, R64 ;  /* 0x000000ffff687224 */ /* 0x000fc400078e0040 */
[----:B------:R-:W-:Y:S02]  /*1c020*/  IMAD.MOV.U32 R105, RZ, RZ, R65 ;  /* 0x000000ffff697224 */ /* 0x000fe400078e0041 */
[----:B------:R-:W-:Y:S02]  /*1c030*/  IMAD.MOV.U32 R107, RZ, RZ, R66 ;  /* 0x000000ffff6b7224 */ /* 0x000fe400078e0042 */
[----:B------:R-:W-:Y:S02]  /*1c040*/  IMAD.MOV.U32 R106, RZ, RZ, R67 ;  /* 0x000000ffff6a7224 */ /* 0x000fe400078e0043 */
[C---:B---3--:R-:W-:Y:S06]  /*1c050*/  HMMA.16816.F32 R64, R4.reuse, R24, R48 ;  /* 0x000000180440723c */ /* 0x048fec0000001830 */
[----:B------:R-:W-:Y:S01]  /*1c060*/  HMMA.16816.F32 R124, R4, R22, R124 ;  /* 0x00000016047c723c */ /* 0x000fe2000000187c */
[----:B------:R-:W-:-:S02]  /*1c070*/  IMAD.MOV.U32 R48, RZ, RZ, R58 ;  /* 0x000000ffff307224 */ /* 0x000fc400078e003a */
[----:B------:R-:W-:-:S03]  /*1c080*/  IMAD.MOV.U32 R49, RZ, RZ, R59 ;  /* 0x000000ffff317224 */ /* 0x000fc600078e003b */
[----:B------:R-:W-:Y:S01]  /*1c090*/  HMMA.16816.F32 R80, R4, R12, R80 ;  /* 0x0000000c0450723c */ /* 0x000fe20000001850 */
[----:B------:R-:W-:-:S05]  /*1c0a0*/  IMAD.MOV.U32 R50, RZ, RZ, R2 ;  /* 0x000000ffff327224 */ /* 0x000fca00078e0002 */
[C---:B------:R-:W-:Y:S06]  /*1c0b0*/  HMMA.16816.F32 R76, R4.reuse, R14, R76 ;  /* 0x0000000e044c723c */ /* 0x040fec000000184c */
[----:B------:R-:W-:Y:S07]  /*1c0c0*/  HMMA.16816.F32 R56, R4, R26, R40 ;  /* 0x0000001a0438723c */ /* 0x000fee0000001828 */
[----:B------:R-:W-:-:S02]  /*1c0d0*/  IMAD.MOV.U32 R5, RZ, RZ, R109 ;  /* 0x000000ffff057224 */ /* 0x000fc400078e006d */
[----:B------:R-:W-:Y:S02]  /*1c0e0*/  IMAD.MOV.U32 R41, RZ, RZ, R143 ;  /* 0x000000ffff297224 */ /* 0x000fe400078e008f */
[----:B------:R-:W-:Y:S01]  /*1c0f0*/  IMAD.MOV.U32 R6, RZ, RZ, R110 ;  /* 0x000000ffff067224 */ /* 0x000fe200078e006e */
[----:B------:R-:W-:Y:S01]  /*1c100*/  LOP3.LUT R2, R5, UR6, RZ, 0x3c, !PT ;  /* 0x0000000605027c12 */ /* 0x000fe2000f8e3cff */
[----:B------:R-:W-:Y:S01]  /*1c110*/  IMAD.MOV.U32 R51, RZ, RZ, R140 ;  /* 0x000000ffff337224 */ /* 0x000fe200078e008c */
[----:B------:R-:W-:Y:S01]  /*1c120*/  HMMA.16816.F32 R136, R8, R20, R136 ;  /* 0x000000140888723c */ /* 0x000fe20000001888 */
[----:B------:R-:W-:Y:S01]  /*1c130*/  IMAD.MOV.U32 R5, RZ, RZ, R41 ;  /* 0x000000ffff057224 */ /* 0x000fe200078e0029 */
[----:B------:R-:W-:Y:S01]  /*1c140*/  MOV R41, R48 ;  /* 0x0000003000297202 */ /* 0x000fe20000000f00 */
[----:B------:R-:W-:-:S03]  /*1c150*/  IMAD.MOV.U32 R48, RZ, RZ, R51 ;  /* 0x000000ffff307224 */ /* 0x000fc600078e0033 */
[----:B------:R-:W-:Y:S01]  /*1c160*/  HMMA.16816.F32 R92, R8, R12, R92 ;  /* 0x0000000c085c723c */ /* 0x000fe2000000185c */
[----:B------:R-:W-:Y:S02]  /*1c170*/  IMAD.MOV.U32 R20, RZ, RZ, R6 ;  /* 0x000000ffff147224 */ /* 0x000fe400078e0006 */
[----:B------:R-:W-:-:S04]  /*1c180*/  IMAD.MOV.U32 R51, RZ, RZ, R134 ;  /* 0x000000ffff337224 */ /* 0x000fc800078e0086 */
[----:B------:R-:W-:-:S04]  /*1c190*/  IMAD.WIDE.U32 R12, R2, -0x326172a9, RZ ;  /* 0xcd9e8d57020c7825 */ /* 0x000fc800078e00ff */
[----:B------:R-:W-:Y:S02]  /*1c1a0*/  IMAD.MOV.U32 R7, RZ, RZ, R111 ;  /* 0x000000ffff077224 */ /* 0x000fe400078e006f */
[----:B------:R-:W-:Y:S02]  /*1c1b0*/  IMAD.MOV.U32 R40, RZ, RZ, R142 ;  /* 0x000000ffff287224 */ /* 0x000fe400078e008e */
[----:B------:R-:W-:Y:S02]  /*1c1c0*/  IMAD.MOV.U32 R134, RZ, RZ, R53 ;  /* 0x000000ffff867224 */ /* 0x000fe400078e0035 */
[----:B------:R-:W-:Y:S01]  /*1c1d0*/  IMAD.MOV.U32 R53, RZ, RZ, R3 ;  /* 0x000000ffff357224 */ /* 0x000fe200078e0003 */
[----:B------:R-:W-:Y:S01]  /*1c1e0*/  LOP3.LUT R3, R13, UR40, R20, 0x96, !PT ;  /* 0x000000280d037c12 */ /* 0x000fe2000f8e9614 */
[----:B------:R-:W-:Y:S01]  /*1c1f0*/  IMAD.MOV.U32 R6, RZ, RZ, R212 ;  /* 0x000000ffff067224 */ /* 0x000fe200078e00d4 */
[----:B------:R-:W-:Y:S01]  /*1c200*/  LOP3.LUT R2, R31, UR39, R12, 0x96, !PT ;  /* 0x000000271f027c12 */ /* 0x000fe2000f8e960c */
[----:B------:R-:W-:-:S02]  /*1c210*/  IMAD.MOV.U32 R4, RZ, RZ, R108 ;  /* 0x000000ffff047224 */ /* 0x000fc400078e006c */
[----:B------:R-:W-:Y:S02]  /*1c220*/  IMAD.MOV.U32 R21, RZ, RZ, R7 ;  /* 0x000000ffff157224 */ /* 0x000fe400078e0007 */
[----:B------:R-:W-:Y:S02]  /*1c230*/  IMAD.MOV.U32 R4, RZ, RZ, R40 ;  /* 0x000000ffff047224 */ /* 0x000fe400078e0028 */
[----:B------:R-:W-:Y:S01]  /*1c240*/  IMAD.MOV.U32 R21, RZ, RZ, R5 ;  /* 0x000000ffff157224 */ /* 0x000fe200078e0005 */
[----:B------:R-:W-:Y:S01]  /*1c250*/  LOP3.LUT R5, R13, UR40, R6, 0x96, !PT ;  /* 0x000000280d057c12 */ /* 0x000fe2000f8e9606 */
[----:B------:R-:W-:Y:S02]  /*1c260*/  IMAD.MOV.U32 R7, RZ, RZ, R213 ;  /* 0x000000ffff077224 */ /* 0x000fe400078e00d5 */
[----:B------:R-:W-:Y:S02]  /*1c270*/  IMAD.MOV.U32 R43, RZ, RZ, R141 ;  /* 0x000000ffff2b7224 */ /* 0x000fe400078e008d */
[----:B------:R-:W-:-:S04]  /*1c280*/  IMAD.WIDE.U32 R6, R3, -0x2daee0ad, RZ ;  /* 0xd2511f5303067825 */ /* 0x000fc800078e00ff */
[----:B------:R-:W-:Y:S02]  /*1c290*/  IMAD.MOV.U32 R20, RZ, RZ, R4 ;  /* 0x000000ffff147224 */ /* 0x000fe400078e0004 */
[----:B------:R-:W-:-:S04]  /*1c2a0*/  IMAD.WIDE.U32 R2, R2, -0x2daee0ad, RZ ;  /* 0xd2511f5302027825 */ /* 0x000fc800078e00ff */
[----:B------:R-:W-:Y:S01]  /*1c2b0*/  IMAD.MOV.U32 R40, RZ, RZ, R43 ;  /* 0x000000ffff287224 */ /* 0x000fe200078e002b */
[----:B------:R-:W-:Y:S01]  /*1c2c0*/  LOP3.LUT R4, R7, UR38, R20, 0x96, !PT ;  /* 0x0000002607047c12 */ /* 0x000fe2000f8e9614 */
[----:B------:R-:W-:Y:S01]  /*1c2d0*/  IMAD.MOV.U32 R43, RZ, RZ, R50 ;  /* 0x000000ffff2b7224 */ /* 0x000fe200078e0032 */
[----:B------:R-:W-:Y:S01]  /*1c2e0*/  LOP3.LUT R6, R3, UR36, R6, 0x96, !PT ;  /* 0x0000002403067c12 */ /* 0x000fe2000f8e9606 */
[----:B------:R-:W-:Y:S01]  /*1c2f0*/  IMAD.MOV.U32 R50, RZ, RZ, R105 ;  /* 0x000000ffff327224 */ /* 0x000fe200078e0069 */
[----:B------:R-:W-:Y:S01]  /*1c300*/  HMMA.16816.F32 R108, R8, R22, R116 ;  /* 0x00000016086c723c */ /* 0x000fe20000001874 */
[----:B------:R-:W-:Y:S01]  /*1c310*/  IMAD.MOV.U32 R42, RZ, RZ, R49 ;  /* 0x000000ffff2a7224 */ /* 0x000fe200078e0031 */
[----:B------:R-:W-:Y:S01]  /*1c320*/  LOP3.LUT R3, R29, UR39, R12, 0x96, !PT ;  /* 0x000000271d037c12 */ /* 0x000fe2000f8e960c */
[----:B------:R-:W-:-:S03]  /*1c330*/  IMAD.MOV.U32 R49, RZ, RZ, R104 ;  /* 0x000000ffff317224 */ /* 0x000fc600078e0068 */
[----:B------:R-:W-:Y:S01]  /*1c340*/  HMMA.16816.F32 R140, R8, R14, R60 ;  /* 0x0000000e088c723c */ /* 0x000fe2000000183c */
[----:B------:R-:W-:Y:S02]  /*1c350*/  IMAD.MOV.U32 R23, RZ, RZ, R50 ;  /* 0x000000ffff177224 */ /* 0x000fe400078e0032 */
[----:B------:R-:W-:Y:S02]  /*1c360*/  IMAD.MOV.U32 R22, RZ, RZ, R51 ;  /* 0x000000ffff167224 */ /* 0x000fe400078e0033 */
[----:B------:R-:W-:-:S04]  /*1c370*/  IMAD.WIDE.U32 R50, R6, -0x326172a9, RZ ;  /* 0xcd9e8d5706327825 */ /* 0x000fc800078e00ff */
[----:B------:R-:W-:-:S04]  /*1c380*/  IMAD.WIDE.U32 R14, R5, -0x2daee0ad, RZ ;  /* 0xd2511f53050e7825 */ /* 0x000fc800078e00ff */
[----:B------:R-:W-:Y:S01]  /*1c390*/  IMAD.WIDE.U32 R4, R4, -0x326172a9, RZ ;  /* 0xcd9e8d5704047825 */ /* 0x000fe200078e00ff */
[----:B------:R-:W-:-:S03]  /*1c3a0*/  LOP3.LUT R7, R15, UR38, R32, 0x96, !PT ;  /* 0x000000260f077c12 */ /* 0x000fc6000f8e9620 */
[----:B------:R-:W-:Y:S02]  /*1c3b0*/  IMAD.MOV.U32 R105, RZ, RZ, R132 ;  /* 0x000000ffff697224 */ /* 0x000fe400078e0084 */
[----:B------:R-:W-:Y:S02]  /*1c3c0*/  IMAD.MOV.U32 R104, RZ, RZ, R133 ;  /* 0x000000ffff687224 */ /* 0x000fe400078e0085 */
[----:B------:R-:W-:Y:S02]  /*1c3d0*/  IMAD.MOV.U32 R132, RZ, RZ, R135 ;  /* 0x000000ffff847224 */ /* 0x000fe400078e0087 */
[----:B------:R-:W-:Y:S02]  /*1c3e0*/  IMAD.MOV.U32 R133, RZ, RZ, R52 ;  /* 0x000000ffff857224 */ /* 0x000fe400078e0034 */
[----:B------:R-:W-:Y:S01]  /*1c3f0*/  IMAD.MOV.U32 R135, RZ, RZ, R54 ;  /* 0x000000ffff877224 */ /* 0x000fe200078e0036 */
[----:B------:R-:W-:Y:S01]  /*1c400*/  LOP3.LUT R6, R5, UR37, R30, 0x96, !PT ;  /* 0x0000002505067c12 */ /* 0x000fe2000f8e961e */
[----:B------:R-:W-:Y:S01]  /*1c410*/  IMAD.MOV.U32 R52, RZ, RZ, R55 ;  /* 0x000000ffff347224 */ /* 0x000fe200078e0037 */
[----:B------:R-:W-:Y:S01]  /*1c420*/  LOP3.LUT R12, R51, UR35, R4, 0x96, !PT ;  /* 0x00000023330c7c12 */ /* 0x000fe2000f8e9604 */
[----:B------:R-:W-:Y:S01]  /*1c430*/  HMMA.16816.F32 R112, R8, R16, R112 ;  /* 0x000000100870723c */ /* 0x000fe20000001870 */
[----:B------:R-:W-:-:S04]  /*1c440*/  IMAD.WIDE.U32 R4, R3, -0x2daee0ad, RZ ;  /* 0xd2511f5303047825 */ /* 0x000fc800078e00ff */
[----:B------:R-:W-:Y:S01]  /*1c450*/  IMAD.MOV.U32 R54, RZ, RZ, R214 ;  /* 0x000000ffff367224 */ /* 0x000fe200078e00d6 */
[C---:B------:R-:W-:Y:S01]  /*1c460*/  HMMA.16816.F32 R96, R8.reuse, R18, R96 ;  /* 0x000000120860723c */ /* 0x040fe20000001860 */
[----:B------:R-:W-:Y:S02]  /*1c470*/  IMAD.MOV.U32 R55, RZ, RZ, R215 ;  /* 0x000000ffff377224 */ /* 0x000fe400078e00d7 */
[----:B------:R-:W-:Y:S02]  /*1c480*/  IMAD.MOV.U32 R17, RZ, RZ, R132 ;  /* 0x000000ffff117224 */ /* 0x000fe400078e0084 */
[----:B------:R-:W-:Y:S01]  /*1c490*/  IMAD.MOV.U32 R16, RZ, RZ, R133 ;  /* 0x000000ffff107224 */ /* 0x000fe200078e0085 */
[----:B------:R-:W-:Y:S01]  /*1c4a0*/  HMMA.16816.F32 R212, R8, R24, R72 ;  /* 0x0000001808d4723c */ /* 0x000fe20000001848 */
[----:B------:R-:W-:Y:S02]  /*1c4b0*/  IMAD.MOV.U32 R19, RZ, RZ, R134 ;  /* 0x000000ffff137224 */ /* 0x000fe400078e0086 */
[----:B------:R-:W-:-:S02]  /*1c4c0*/  IMAD.MOV.U32 R18, RZ, RZ, R135 ;  /* 0x000000ffff127224 */ /* 0x000fc400078e0087 */
[----:B------:R-:W-:Y:S01]  /*1c4d0*/  IMAD.MOV.U32 R63, RZ, RZ, R52 ;  /* 0x000000ffff3f7224 */ /* 0x000fe200078e0034 */
[----:B------:R-:W-:Y:S01]  /*1c4e0*/  HMMA.16816.F32 R132, R8, R26, R120 ;  /* 0x0000001a0884723c */ /* 0x000fe20000001878 */
[----:B------:R-:W-:Y:S01]  /*1c4f0*/  IMAD.MOV.U32 R62, RZ, RZ, R53 ;  /* 0x000000ffff3e7224 */ /* 0x000fe200078e0035 */
[----:B------:R-:W-:Y:S01]  /*1c500*/  LOP3.LUT R3, R5, UR36, R14, 0x96, !PT ;  /* 0x0000002405037c12 */ /* 0x000fe2000f8e960e */
[----:B------:R-:W-:-:S04]  /*1c510*/  IMAD.WIDE.U32 R52, R12, -0x2daee0ad, RZ ;  /* 0xd2511f530c347825 */ /* 0x000fc800078e00ff */
[----:B------:R-:W-:Y:S02]  /*1c520*/  IMAD.MOV.U32 R117, RZ, RZ, R48 ;  /* 0x000000ffff757224 */ /* 0x000fe400078e0030 */
[----:B------:R-:W-:Y:S01]  /*1c530*/  IMAD.MOV.U32 R116, RZ, RZ, R49 ;  /* 0x000000ffff747224 */ /* 0x000fe200078e0031 */
[----:B------:R-:W-:Y:S01]  /*1c540*/  MOV R60, R55 ;  /* 0x00000037003c7202 */ /* 0x000fe20000000f00 */
[----:B------:R-:W-:Y:S01]  /*1c550*/  IMAD.WIDE.U32 R8, R7, -0x326172a9, RZ ;  /* 0xcd9e8d5707087825 */ /* 0x000fe200078e00ff */
[----:B------:R-:W1:Y:S03]  /*1c560*/  LDSM.16.MT88.4 R12, [R188+0xa800] ;  /* 0x00a80000bc0c783b */ /* 0x000e660000004200 */
[----:B------:R-:W-:Y:S01]  /*1c570*/  IMAD.WIDE.U32 R6, R6, -0x2daee0ad, RZ ;  /* 0xd2511f5306067825 */ /* 0x000fe200078e00ff */
[----:B------:R-:W-:Y:S01]  /*1c580*/  LOP3.LUT R5, R9, UR37, R28, 0x96, !PT ;  /* 0x0000002509057c12 */ /* 0x000fe2000f8e961c */
[----:B------:R-:W-:Y:S02]  /*1c590*/  LDSM.16.MT88.4 R24, [R190+0xa800] ;  /* 0x00a80000be18783b */ /* 0x000fe40000004200 */
[----:B------:R-:W-:Y:S01]  /*1c5a0*/  IMAD.WIDE.U32 R48, R3, -0x326172a9, RZ ;  /* 0xcd9e8d5703307825 */ /* 0x000fe200078e00ff */
[----:B------:R-:W-:Y:S01]  /*1c5b0*/  LOP3.LUT R10, R53, UR17, R6, 0x96, !PT ;  /* 0x00000011350a7c12 */ /* 0x000fe2000f8e9606 */
[----:B------:R-:W2:Y:S01]  /*1c5c0*/  LDSM.16.MT88.4 R28, [R188+0xb800] ;  /* 0x00b80000bc1c783b */ /* 0x000ea20000004200 */
[----:B------:R-:W-:Y:S01]  /*1c5d0*/  LOP3.LUT R9, R7, UR34, R2, 0x96, !PT ;  /* 0x0000002207097c12 */ /* 0x000fe2000f8e9602 */
[----:B------:R-:W-:Y:S01]  /*1c5e0*/  IMAD.MOV.U32 R61, RZ, RZ, R54 ;  /* 0x000000ffff3d7224 */ /* 0x000fe200078e0036 */
[----:B------:R-:W-:Y:S01]  /*1c5f0*/  LOP3.LUT R8, R49, UR35, R8, 0x96, !PT ;  /* 0x0000002331087c12 */ /* 0x000fe2000f8e9608 */
[----:B------:R-:W-:-:S04]  /*1c600*/  IMAD.WIDE.U32 R6, R5, -0x2daee0ad, RZ ;  /* 0xd2511f5305067825 */ /* 0x000fc800078e00ff */
[----:B------:R-:W-:-:S04]  /*1c610*/  IMAD.WIDE.U32 R2, R10, -0x326172a9, RZ ;  /* 0xcd9e8d570a027825 */ /* 0x000fc800078e00ff */
[----:B------:R-:W-:Y:S01]  /*1c620*/  IMAD.WIDE.U32 R54, R9, -0x326172a9, RZ ;  /* 0xcd9e8d5709367825 */ /* 0x000fe200078e00ff */
[----:B------:R-:W-:Y:S02]  /*1c630*/  LOP3.LUT R10, R7, UR34, R4, 0x96, !PT ;  /* 0x00000022070a7c12 */ /* 0x000fe4000f8e9604 */
[----:B------:R-:W-:Y:S01]  /*1c640*/  LOP3.LUT R5, R2, 0xffff, RZ, 0xc0, !PT ;  /* 0x0000ffff02057812 */ /* 0x000fe200078ec0ff */
[----:B------:R-:W-:Y:S01]  /*1c650*/  IMAD.MOV.U32 R119, RZ, RZ, R42 ;  /* 0x000000ffff777224 */ /* 0x000fe200078e002a */
[----:B------:R-:W-:Y:S01]  /*1c660*/  LOP3.LUT R4, R3, UR21, R54, 0x96, !PT ;  /* 0x0000001503047c12 */ /* 0x000fe2000f8e9636 */
[----:B------:R-:W-:Y:S01]  /*1c670*/  IMAD.MOV.U32 R118, RZ, RZ, R43 ;  /* 0x000000ffff767224 */ /* 0x000fe200078e002b */
[----:B------:R-:W-:Y:S01]  /*1c680*/  SHF.R.U32.HI R3, RZ, 0x10, R2 ;  /* 0x00000010ff037819 */ /* 0x000fe20000011602 */
[----:B------:R-:W-:Y:S01]  /*1c690*/  IMAD.WIDE.U32 R42, R8, -0x2daee0ad, RZ ;  /* 0xd2511f53082a7825 */ /* 0x000fe200078e00ff */
[----:B------:R-:W-:Y:S02]  /*1c6a0*/  SHF.R.U32.HI R7, RZ, 0x8, R5 ;  /* 0x00000008ff077819 */ /* 0x000fe40000011605 */
[----:B------:R-:W-:-:S02]  /*1c6b0*/  LOP3.LUT R9, R2, 0xff, RZ, 0xc0, !PT ;  /* 0x000000ff02097812 */ /* 0x000fc400078ec0ff */
[----:B------:R-:W-:Y:S02]  /*1c6c0*/  SHF.R.U32.HI R5, RZ, 0x18, R2 ;  /* 0x00000018ff057819 */ /* 0x000fe40000011602 */
[----:B------:R-:W-:Y:S02]  /*1c6d0*/  LOP3.LUT R8, R43, UR17, R6, 0x96, !PT ;  /* 0x000000112b087c12 */ /* 0x000fe4000f8e9606 */
[C---:B------:R-:W-:Y:S02]  /*1c6e0*/  LOP3.LUT R2, R4.reuse, 0xffff, RZ, 0xc0, !PT ;  /* 0x0000ffff04027812 */ /* 0x040fe400078ec0ff */
[----:B------:R-:W-:Y:S02]  /*1c6f0*/  LOP3.LUT R3, R3, 0xff, RZ, 0xc0, !PT ;  /* 0x000000ff03037812 */ /* 0x000fe400078ec0ff */
[----:B------:R-:W-:Y:S02]  /*1c700*/  PRMT R49, R9, 0x5410, R7 ;  /* 0x0000541009317816 */ /* 0x000fe40000000007 */
[----:B------:R-:W-:-:S02]  /*1c710*/  LOP3.LUT R7, R4, 0xff, RZ, 0xc0, !PT ;  /* 0x000000ff04077812 */ /* 0x000fc400078ec0ff */
[----:B------:R-:W-:Y:S02]  /*1c720*/  SHF.R.U32.HI R6, RZ, 0x8, R2 ;  /* 0x00000008ff067819 */ /* 0x000fe40000011602 */
[----:B------:R-:W-:Y:S01]  /*1c730*/  PRMT R43, R3, 0x5410, R5 ;  /* 0x00005410032b7816 */ /* 0x000fe20000000005 */
[----:B------:R-:W-:Y:S01]  /*1c740*/  IMAD.WIDE.U32 R2, R8, -0x326172a9, RZ ;  /* 0xcd9e8d5708027825 */ /* 0x000fe200078e00ff */
[----:B------:R-:W-:Y:S02]  /*1c750*/  PRMT R11, R7, 0x5410, R6 ;  /* 0x00005410070b7816 */ /* 0x000fe40000000006 */
[--C-:B------:R-:W-:Y:S02]  /*1c760*/  SHF.R.U32.HI R6, RZ, 0x10, R4.reuse ;  /* 0x00000010ff067819 */ /* 0x100fe40000011604 */
[----:B------:R-:W-:Y:S01]  /*1c770*/  SHF.R.U32.HI R9, RZ, 0x18, R4 ;  /* 0x00000018ff097819 */ /* 0x000fe20000011604 */
[----:B------:R-:W-:Y:S01]  /*1c780*/  IMAD.MOV.U32 R21, RZ, RZ, R40 ;  /* 0x000000ffff157224 */ /* 0x000fe200078e0028 */
[----:B------:R-:W-:Y:S01]  /*1c790*/  LOP3.LUT R4, R2, 0xffff, RZ, 0xc0, !PT ;  /* 0x0000ffff02047812 */ /* 0x000fe200078ec0ff */
[----:B------:R-:W-:Y:S01]  /*1c7a0*/  IMAD.MOV.U32 R20, RZ, RZ, R41 ;  /* 0x000000ffff147224 */ /* 0x000fe200078e0029 */
[----:B------:R-:W-:Y:S01]  /*1c7b0*/  SHF.R.U32.HI R5, RZ, 0x10, R2 ;  /* 0x00000010ff057819 */ /* 0x000fe20000011602 */
[----:B------:R-:W-:Y:S01]  /*1c7c0*/  IMAD.WIDE.U32 R40, R10, -0x326172a9, RZ ;  /* 0xcd9e8d570a287825 */ /* 0x000fe200078e00ff */
[----:B------:R-:W-:-:S02]  /*1c7d0*/  SHF.R.U32.HI R7, RZ, 0x8, R4 ;  /* 0x00000008ff077819 */ /* 0x000fc40000011604 */
[----:B------:R-:W-:Y:S02]  /*1c7e0*/  LOP3.LUT R8, R6, 0xff, RZ, 0xc0, !PT ;  /* 0x000000ff06087812 */ /* 0x000fe400078ec0ff */
[----:B------:R-:W-:Y:S02]  /*1c7f0*/  LOP3.LUT R4, R5, 0xff, RZ, 0xc0, !PT ;  /* 0x000000ff05047812 */ /* 0x000fe400078ec0ff */
[----:B------:R-:W-:Y:S02]  /*1c800*/  LOP3.LUT R6, R2, 0xff, RZ, 0xc0, !PT ;  /* 0x000000ff02067812 */ /* 0x000fe400078ec0ff */
[----:B------:R-:W-:Y:S02]  /*1c810*/  SHF.R.U32.HI R5, RZ, 0x18, R2 ;  /* 0x00000018ff057819 */ /* 0x000fe40000011602 */
[----:B------:R-:W-:Y:S02]  /*1c820*/  LOP3.LUT R2, R3, UR21, R40, 0x96, !PT ;  /* 0x0000001503027c12 */ /* 0x000fe4000f8e9628 */
[----:B------:R-:W-:-:S02]  /*1c830*/  PRMT R40, R8, 0x5410, R9 ;  /* 0x0000541008287816 */ /* 0x000fc40000000009 */
[----:B------:R-:W-:Y:S02]  /*1c840*/  PRMT R9, R4, 0x5410, R5 ;  /* 0x0000541004097816 */ /* 0x000fe40000000005 */
[----:B------:R-:W-:Y:S02]  /*1c850*/  LOP3.LUT R3, R2, 0xffff, RZ, 0xc0, !PT ;  /* 0x0000ffff02037812 */ /* 0x000fe400078ec0ff */
[----:B------:R-:W-:Y:S02]  /*1c860*/  SHF.R.U32.HI R4, RZ, 0x10, R2 ;  /* 0x00000010ff047819 */ /* 0x000fe40000011602 */
[----:B------:R-:W-:Y:S02]  /*1c870*/  PRMT R10, R6, 0x5410, R7 ;  /* 0x00005410060a7816 */ /* 0x000fe40000000007 */
[----:B------:R-:W-:Y:S02]  /*1c880*/  SHF.R.U32.HI R5, RZ, 0x8, R3 ;  /* 0x00000008ff057819 */ /* 0x000fe40000011603 */
[----:B------:R-:W-:-:S02]  /*1c890*/  LOP3.LUT R7, R2, 0xff, RZ, 0xc0, !PT ;  /* 0x000000ff02077812 */ /* 0x000fc400078ec0ff */
[----:B------:R-:W-:Y:S02]  /*1c8a0*/  SHF.R.U32.HI R6, RZ, 0x18, R2 ;  /* 0x00000018ff067819 */ /* 0x000fe40000011602 */
[----:B------:R-:W-:Y:S02]  /*1c8b0*/  LOP3.LUT R3, R4, 0xff, RZ, 0xc0, !PT ;  /* 0x000000ff04037812 */ /* 0x000fe400078ec0ff */
[----:B------:R-:W-:Y:S02]  /*1c8c0*/  HSET2.LE.AND R2, R11, R0, PT ;  /* 0x000000000b027233 */ /* 0x000fe40003803000 */
[----:B------:R-:W-:Y:S02]  /*1c8d0*/  PRMT R5, R7, 0x5410, R5 ;  /* 0x0000541007057816 */ /* 0x000fe40000000005 */
[----:B------:R-:W-:Y:S02]  /*1c8e0*/  PRMT R3, R3, 0x5410, R6 ;  /* 0x0000541003037816 */ /* 0x000fe40000000006 */
[----:B------:R-:W-:-:S02]  /*1c8f0*/  LOP3.LUT R8, R2, R60, RZ, 0xc0, !PT ;  /* 0x0000003c02087212 */ /* 0x000fc400078ec0ff */
[--C-:B------:R-:W-:Y:S02]  /*1c900*/  HSET2.LE.AND R2, R5, R0.reuse, PT ;  /* 0x0000000005027233 */ /* 0x100fe40003803000 */
[--C-:B------:R-:W-:Y:S02]  /*1c910*/  HSET2.LE.AND R3, R3, R0.reuse, PT ;  /* 0x0000000003037233 */ /* 0x100fe40003803000 */
[--C-:B------:R-:W-:Y:S02]  /*1c920*/  HSET2.LE.AND R6, R10, R0.reuse, PT ;  /* 0x000000000a067233 */ /* 0x100fe40003803000 */
[----:B------:R-:W-:Y:S02]  /*1c930*/  HSET2.LE.AND R7, R9, R0, PT ;  /* 0x0000000009077233 */ /* 0x000fe40003803000 */
[----:B------:R-:W-:Y:S02]  /*1c940*/  LOP3.LUT R4, R2, R61, RZ, 0xc0, !PT ;  /* 0x0000003d02047212 */ /* 0x000fe400078ec0ff */
[----:B------:R-:W-:-:S02]  /*1c950*/  LOP3.LUT R5, R3, R232, RZ, 0xc0, !PT ;  /* 0x000000e803057212 */ /* 0x000fc400078ec0ff */
[----:B------:R-:W-:Y:S02]  /*1c960*/  LOP3.LUT R6, R6, R62, RZ, 0xc0, !PT ;  /* 0x0000003e06067212 */ /* 0x000fe400078ec0ff */
[----:B------:R-:W-:Y:S01]  /*1c970*/  LOP3.LUT R7, R7, R63, RZ, 0xc0, !PT ;  /* 0x0000003f07077212 */ /* 0x000fe200078ec0ff */
[----:B------:R-:W-:-:S06]  /*1c980*/  IMAD.MOV.U32 R121, RZ, RZ, R18 ;  /* 0x000000ffff797224 */ /* 0x000fcc00078e0012 */
[----:B-1----:R-:W-:Y:S01]  /*1c990*/  HMMA.16816.F32 R72, R4, R14, R124 ;  /* 0x0000000e0448723c */ /* 0x002fe2000000187c */
[----:B------:R-:W-:Y:S02]  /*1c9a0*/  IMAD.MOV.U32 R122, RZ, RZ, R19 ;  /* 0x000000ffff7a7224 */ /* 0x000fe400078e0013 */
[----:B------:R-:W-:-:S04]  /*1c9b0*/  IMAD.MOV.U32 R120, RZ, RZ, R16 ;  /* 0x000000ffff787224 */ /* 0x000fc800078e0010 */
[----:B------:R-:W-:Y:S02]  /*1c9c0*/  IMAD.MOV.U32 R124, RZ, RZ, R100 ;  /* 0x000000ffff7c7224 */ /* 0x000fe400078e0064 */
[----:B------:R-:W-:Y:S02]  /*1c9d0*/  IMAD.MOV.U32 R125, RZ, RZ, R101 ;  /* 0x000000ffff7d7224 */ /* 0x000fe400078e0065 */
[----:B------:R-:W-:Y:S02]  /*1c9e0*/  IMAD.MOV.U32 R126, RZ, RZ, R102 ;  /* 0x000000ffff7e7224 */ /* 0x000fe400078e0066 */
[----:B------:R-:W-:Y:S02]  /*1c9f0*/  IMAD.MOV.U32 R127, RZ, RZ, R103 ;  /* 0x000000ffff7f7224 */ /* 0x000fe400078e0067 */
[----:B--2---:R-:W-:Y:S01]  /*1ca00*/  HMMA.16816.F32 R100, R4, R28, R80 ;  /* 0x0000001c0464723c */ /* 0x004fe20000001850 */
[----:B------:R-:W-:Y:S02]  /*1ca10*/  IMAD.MOV.U32 R123, RZ, RZ, R17 ;  /* 0x000000ffff7b7224 */ /* 0x000fe400078e0011 */
[----:B------:R-:W-:Y:S01]  /*1ca20*/  IMAD.MOV.U32 R63, RZ, RZ, R22 ;  /* 0x000000ffff3f7224 */ /* 0x000fe200078e0016 */
[----:B------:R-:W1:Y:S01]  /*1ca30*/  LDSM.16.MT88.4 R16, [R190+0x9800] ;  /* 0x00980000be10783b */ /* 0x000e620000004200 */
[----:B------:R-:W-:-:S02]  /*1ca40*/  IMAD.MOV.U32 R62, RZ, RZ, R23 ;  /* 0x000000ffff3e7224 */ /* 0x000fc400078e0017 */
[----:B------:R-:W-:Y:S02]  /*1ca50*/  IMAD.MOV.U32 R80, RZ, RZ, R104 ;  /* 0x000000ffff507224 */ /* 0x000fe400078e0068 */
[----:B------:R-:W-:Y:S02]  /*1ca60*/  IMAD.MOV.U32 R81, RZ, RZ, R105 ;  /* 0x000000ffff517224 */ /* 0x000fe400078e0069 */
[----:B------:R-:W-:Y:S02]  /*1ca70*/  IMAD.MOV.U32 R82, RZ, RZ, R106 ;  /* 0x000000ffff527224 */ /* 0x000fe400078e006a */
[----:B------:R-:W-:Y:S02]  /*1ca80*/  IMAD.MOV.U32 R83, RZ, RZ, R107 ;  /* 0x000000ffff537224 */ /* 0x000fe400078e006b */
[----:B------:R-:W-:Y:S01]  /*1ca90*/  HMMA.16816.F32 R104, R4, R30, R76 ;  /* 0x0000001e0468723c */ /* 0x000fe2000000184c */
[----:B------:R-:W-:Y:S02]  /*1caa0*/  IMAD.MOV.U32 R9, RZ, RZ, R20 ;  /* 0x000000ffff097224 */ /* 0x000fe400078e0014 */
[----:B------:R-:W-:-:S02]  /*1cab0*/  IMAD.MOV.U32 R10, RZ, RZ, R21 ;  /* 0x000000ffff0a7224 */ /* 0x000fc400078e0015 */
[----:B------:R-:W2:Y:S02]  /*1cac0*/  LDSM.16.MT88.4 R20, [R188+0x9800] ;  /* 0x00980000bc14783b */ /* 0x000ea40000004200 */
[----:B------:R-:W-:Y:S02]  /*1cad0*/  IMAD.MOV.U32 R78, RZ, RZ, R34 ;  /* 0x000000ffff4e7224 */ /* 0x000fe400078e0022 */
[----:B------:R-:W-:Y:S02]  /*1cae0*/  IMAD.MOV.U32 R79, RZ, RZ, R35 ;  /* 0x000000ffff4f7224 */ /* 0x000fe400078e0023 */
[----:B------:R-:W3:Y:S01]  /*1caf0*/  LDSM.16.MT88.4 R32, [R190+0xb800] ;  /* 0x00b80000be20783b */ /* 0x000ee20000004200 */
[----:B------:R-:W-:-:S05]  /*1cb00*/  HSET2.LE.AND R2, R40, R0, PT ;  /* 0x0000000028027233 */ /* 0x000fca0003803000 */
[----:B------:R-:W-:Y:S02]  /*1cb10*/  LOP3.LUT R9, R2, R9, RZ, 0xc0, !PT ;  /* 0x0000000902097212 */ /* 0x000fe400078ec0ff */
[--C-:B------:R-:W-:Y:S01]  /*1cb20*/  HSET2.LE.AND R2, R49, R0.reuse, PT ;  /* 0x0000000031027233 */ /* 0x100fe20003803000 */
[----:B------:R-:W-:Y:S01]  /*1cb30*/  IMAD.MOV.U32 R11, RZ, RZ, R119 ;  /* 0x000000ffff0b7224 */ /* 0x000fe200078e0077 */
[----:B------:R-:W-:-:S03]  /*1cb40*/  HSET2.LE.AND R3, R43, R0, PT ;  /* 0x000000002b037233 */ /* 0x000fc60003803000 */
[----:B------:R-:W-:Y:S02]  /*1cb50*/  LOP3.LUT R10, R2, R10, RZ, 0xc0, !PT ;  /* 0x0000000a020a7212 */ /* 0x000fe400078ec0ff */
[----:B------:R-:W-:Y:S02]  /*1cb60*/  LOP3.LUT R2, R41, UR25, R48, 0x96, !PT ;  /* 0x0000001929027c12 */ /* 0x000fe4000f8e9630 */
[----:B------:R-:W-:-:S03]  /*1cb70*/  LOP3.LUT R11, R3, R11, RZ, 0xc0, !PT ;  /* 0x0000000b030b7212 */ /* 0x000fc600078ec0ff */
[----:B------:R-:W-:Y:S01]  /*1cb80*/  IMAD.WIDE.U32 R2, R2, -0x2daee0ad, RZ ;  /* 0xd2511f5302027825 */ /* 0x000fe200078e00ff */
[C---:B-1----:R-:W-:Y:S03]  /*1cb90*/  HMMA.16816.F32 R160, R4.reuse, R16, R160 ;  /* 0x0000001004a0723c */ /* 0x042fe600000018a0 */
[----:B------:R-:W-:Y:S02]  /*1cba0*/  IMAD.MOV.U32 R61, RZ, RZ, R116 ;  /* 0x000000ffff3d7224 */ /* 0x000fe400078e0074 */
[----:B------:R-:W-:Y:S01]  /*1cbb0*/  IMAD.MOV.U32 R60, RZ, RZ, R117 ;  /* 0x000000ffff3c7224 */ /* 0x000fe200078e0075 */
[----:B------:R-:W-:Y:S01]  /*1cbc0*/  HMMA.16816.F32 R156, R4, R18, R156 ;  /* 0x00000012049c723c */ /* 0x000fe2000000189c */
[----:B------:R-:W-:-:S05]  /*1cbd0*/  IMAD.MOV.U32 R232, RZ, RZ, R118 ;  /* 0x000000ffffe87224 */ /* 0x000fca00078e0076 */
[C---:B------:R-:W-:Y:S06]  /*1cbe0*/  HMMA.16816.F32 R68, R4.reuse, R12, R68 ;  /* 0x0000000c0444723c */ /* 0x040fec0000001844 */
[C---:B--2---:R-:W-:Y:S06]  /*1cbf0*/  HMMA.16816.F32 R168, R4.reuse, R20, R168 ;  /* 0x0000001404a8723c */ /* 0x044fec00000018a8 */
[C---:B------:R-:W-:Y:S06]  /*1cc00*/  HMMA.16816.F32 R164, R4.reuse, R22, R164 ;  /* 0x0000001604a4723c */ /* 0x040fec00000018a4 */
[C---:B------:R-:W-:Y:S06]  /*1cc10*/  HMMA.16816.F32 R84, R4.reuse, R24, R84 ;  /* 0x000000180454723c */ /* 0x040fec0000001854 */
[C---:B------:R-:W-:Y:S06]  /*1cc20*/  HMMA.16816.F32 R88, R4.reuse, R26, R88 ;  /* 0x0000001a0458723c */ /* 0x040fec0000001858 */
[C---:B---3--:R-:W-:Y:S06]  /*1cc30*/  HMMA.16816.F32 R116, R4.reuse, R32, R64 ;  /* 0x000000200474723c */ /* 0x048fec0000001840 */
[----:B------:R-:W-:Y:S06]  /*1cc40*/  HMMA.16816.F32 R56, R4, R34, R56 ;  /* 0x000000220438723c */ /* 0x000fec0000001838 */
[----:B------:R-:W-:Y:S01]  /*1cc50*/  HMMA.16816.F32 R136, R8, R12, R136 ;  /* 0x0000000c0888723c */ /* 0x000fe20000001888 */
[----:B------:R-:W-:-:S02]  /*1cc60*/  LOP3.LUT R4, R2, 0xffff, RZ, 0xc0, !PT ;  /* 0x0000ffff02047812 */ /* 0x000fc400078ec0ff */
[--C-:B------:R-:W-:Y:S02]  /*1cc70*/  SHF.R.U32.HI R5, RZ, 0x10, R2.reuse ;  /* 0x00000010ff057819 */ /* 0x100fe40000011602 */
[----:B------:R-:W-:Y:S02]  /*1cc80*/  SHF.R.U32.HI R7, RZ, 0x18, R2 ;  /* 0x00000018ff077819 */ /* 0x000fe40000011602 */
[----:B------:R-:W-:Y:S02]  /*1cc90*/  LOP3.LUT R12, R2, 0xff, RZ, 0xc0, !PT ;  /* 0x000000ff020c7812 */ /* 0x000fe400078ec0ff */
[----:B------:R-:W-:Y:S02]  /*1cca0*/  LOP3.LUT R2, R3, UR33, R42, 0x96, !PT ;  /* 0x0000002103027c12 */ /* 0x000fe4000f8e962a */
[----:B------:R-:W-:Y:S02]  /*1ccb0*/  SHF.R.U32.HI R6, RZ, 0x8, R4 ;  /* 0x00000008ff067819 */ /* 0x000fe40000011604 */
[----:B------:R-:W-:-:S02]  /*1ccc0*/  LOP3.LUT R4, R5, 0xff, RZ, 0xc0, !PT ;  /* 0x000000ff05047812 */ /* 0x000fc400078ec0ff */
[----:B------:R-:W-:Y:S02]  /*1ccd0*/  LOP3.LUT R3, R2, 0xffff, RZ, 0xc0, !PT ;  /* 0x0000ffff02037812 */ /* 0x000fe400078ec0ff */
[----:B------:R-:W-:Y:S02]  /*1cce0*/  PRMT R12, R12, 0x5410, R6 ;  /* 0x000054100c0c7816 */ /* 0x000fe40000000006 */
[----:B------:R-:W-:Y:S02]  /*1ccf0*/  PRMT R7, R4, 0x5410, R7 ;  /* 0x0000541004077816 */ /* 0x000fe40000000007 */
[--C-:B------:R-:W-:Y:S02]  /*1cd00*/  SHF.R.U32.HI R4, RZ, 0x10, R2.reuse ;  /* 0x00000010ff047819 */ /* 0x100fe40000011602 */
[----:B------:R-:W-:Y:S02]  /*1cd10*/  LOP3.LUT R6, R2, 0xff, RZ, 0xc0, !PT ;  /* 0x000000ff02067812 */ /* 0x000fe400078ec0ff */
[----:B------:R-:W-:-:S02]  /*1cd20*/  SHF.R.U32.HI R5, RZ, 0x18, R2 ;  /* 0x00000018ff057819 */ /* 0x000fc40000011602 */
[----:B------:R-:W-:Y:S02]  /*1cd30*/  SHF.R.U32.HI R2, RZ, 0x8, R3 ;  /* 0x00000008ff027819 */ /* 0x000fe40000011603 */
[----:B------:R-:W-:Y:S02]  /*1cd40*/  LOP3.LUT R3, R4, 0xff, RZ, 0xc0, !PT ;  /* 0x000000ff04037812 */ /* 0x000fe400078ec0ff */
[----:B------:R-:W-:Y:S02]  /*1cd50*/  PRMT R2, R6, 0x5410, R2 ;  /* 0x0000541006027816 */ /* 0x000fe40000000002 */
[----:B------:R-:W-:-:S03]  /*1cd60*/  PRMT R3, R3, 0x5410, R5 ;  /* 0x0000541003037816 */ /* 0x000fc60000000005 */
[----:B------:R-:W-:-:S05]  /*1cd70*/  HSET2.LE.AND R2, R2, R0, PT ;  /* 0x0000000002027233 */ /* 0x000fca0003803000 */
[----:B------:R-:W-:Y:S02]  /*1cd80*/  LOP3.LUT R120, R2, R120, RZ, 0xc0, !PT ;  /* 0x0000007802787212 */ /* 0x000fe400078ec0ff */
[--C-:B------:R-:W-:Y:S02]  /*1cd90*/  HSET2.LE.AND R2, R3, R0.reuse, PT ;  /* 0x0000000003027233 */ /* 0x100fe40003803000 */
[----:B------:R-:W-:-:S03]  /*1cda0*/  HSET2.LE.AND R3, R12, R0, PT ;  /* 0x000000000c037233 */ /* 0x000fc60003803000 */
[----:B------:R-:W-:Y:S02]  /*1cdb0*/  LOP3.LUT R121, R2, R121, RZ, 0xc0, !PT ;  /* 0x0000007902797212 */ /* 0x000fe400078ec0ff */
[----:B------:R-:W-:Y:S02]  /*1cdc0*/  LOP3.LUT R2, R55, UR25, R50, 0x96, !PT ;  /* 0x0000001937027c12 */ /* 0x000fe4000f8e9632 */
[----:B------:R-:W-:Y:S02]  /*1cdd0*/  HSET2.LE.AND R4, R7, R0, PT ;  /* 0x0000000007047233 */ /* 0x000fe40003803000 */
[----:B------:R-:W-:Y:S01]  /*1cde0*/  LOP3.LUT R122, R3, R122, RZ, 0xc0, !PT ;  /* 0x0000007a037a7212 */ /* 0x000fe200078ec0ff */
[----:B------:R-:W-:Y:S01]  /*1cdf0*/  IMAD.WIDE.U32 R2, R2, -0x2daee0ad, RZ ;  /* 0xd2511f5302027825 */ /* 0x000fe200078e00ff */
[----:B------:R-:W-:Y:S01]  /*1ce00*/  HMMA.16816.F32 R152, R8, R20, R152 ;  /* 0x000000140898723c */ /* 0x000fe20000001898 */
[----:B------:R-:W-:-:S03]  /*1ce10*/  LOP3.LUT R123, R4, R123, RZ, 0xc0, !PT ;  /* 0x0000007b047b7212 */ /* 0x000fc600078ec0ff */
[----:B------:R-:W-:Y:S01]  /*1ce20*/  LOP3.LUT R4, R3, UR33, R52, 0x96, !PT ;  /* 0x0000002103047c12 */ /* 0x000fe2000f8e9634 */
[----:B------:R-:W-:Y:S01]  /*1ce30*/  IMAD.MOV.U32 R13, RZ, RZ, R63 ;  /* 0x000000ffff0d7224 */ /* 0x000fe200078e003f */
[----:B------:R-:W-:Y:S01]  /*1ce40*/  HMMA.16816.F32 R20, R8, R22, R228 ;  /* 0x000000160814723c */ /* 0x000fe200000018e4 */
[C---:B------:R-:W-:Y:S01]  /*1ce50*/  LOP3.LUT R3, R2.reuse, 0xffff, RZ, 0xc0, !PT ;  /* 0x0000ffff02037812 */ /* 0x040fe200078ec0ff */
[----:B------:R-:W-:Y:S01]  /*1ce60*/  IMAD.MOV.U32 R65, RZ, RZ, R80 ;  /* 0x000000ffff417224 */ /* 0x000fe200078e0050 */
[----:B------:R-:W-:Y:S01]  /*1ce70*/  LOP3.LUT R5, R2, 0xff, RZ, 0xc0, !PT ;  /* 0x000000ff02057812 */ /* 0x000fe200078ec0ff */
[----:B------:R-:W-:-:S03]  /*1ce80*/  IMAD.MOV.U32 R64, RZ, RZ, R81 ;  /* 0x000000ffff407224 */ /* 0x000fc600078e0051 */
[----:B------:R-:W-:Y:S02]  /*1ce90*/  IMAD.MOV.U32 R230, RZ, RZ, R60 ;  /* 0x000000ffffe67224 */ /* 0x000fe400078e003c */
[----:B------:R-:W-:Y:S02]  /*1cea0*/  IMAD.MOV.U32 R229, RZ, RZ, R61 ;  /* 0x000000ffffe57224 */ /* 0x000fe400078e003d */
[----:B------:R-:W-:Y:S02]  /*1ceb0*/  IMAD.MOV.U32 R228, RZ, RZ, R62 ;  /* 0x000000ffffe47224 */ /* 0x000fe400078e003e */
[----:B------:R-:W-:Y:S01]  /*1cec0*/  HMMA.16816.F32 R60, R8, R14, R108 ;  /* 0x0000000e083c723c */ /* 0x000fe2000000186c */
[----:B------:R-:W-:Y:S01]  /*1ced0*/  IMAD.MOV.U32 R231, RZ, RZ, R82 ;  /* 0x000000ffffe77224 */ /* 0x000fe200078e0052 */
[----:B------:R-:W-:-:S05]  /*1cee0*/  SHF.R.U32.HI R3, RZ, 0x8, R3 ;  /* 0x00000008ff037819 */ /* 0x000fca0000011603 */
[----:B------:R-:W-:Y:S02]  /*1cef0*/  IMAD.MOV.U32 R111, RZ, RZ, R83 ;  /* 0x000000ffff6f7224 */ /* 0x000fe400078e0053 */
[C---:B------:R-:W-:Y:S01]  /*1cf00*/  HMMA.16816.F32 R80, R8.reuse, R24, R112 ;  /* 0x000000180850723c */ /* 0x040fe20000001870 */
[----:B----4-:R-:W-:Y:S05]  /*1cf10*/  STG.E.U16 desc[UR22][R38.64+-0x100], R208 ;  /* 0xffff00d026007986 */ /* 0x010fea000c101516 */
[C---:B------:R-:W-:Y:S01]  /*1cf20*/  HMMA.16816.F32 R24, R8.reuse, R26, R96 ;  /* 0x0000001a0818723c */ /* 0x040fe20000001860 */
[----:B------:R-:W-:Y:S05]  /*1cf30*/  STG.E.U16 desc[UR22][R38.64+-0xfe], R207 ;  /* 0xffff02cf26007986 */ /* 0x000fea000c101516 */
[C---:B------:R-:W-:Y:S01]  /*1cf40*/  HMMA.16816.F32 R144, R8.reuse, R16, R144 ;  /* 0x000000100890723c */ /* 0x040fe20000001890 */
[----:B------:R-:W-:Y:S05]  /*1cf50*/  STG.E.U16 desc[UR22][R36.64+-0xf0], R247 ;  /* 0xffff10f724007986 */ /* 0x000fea000c101516 */
[C---:B------:R-:W-:Y:S01]  /*1cf60*/  HMMA.16816.F32 R96, R8.reuse, R28, R92 ;  /* 0x0000001c0860723c */ /* 0x040fe2000000185c */
[----:B------:R-:W-:Y:S05]  /*1cf70*/  STG.E.U16 desc[UR22][R36.64+-0xee], R246 ;  /* 0xffff12f624007986 */ /* 0x000fea000c101516 */
[----:B------:R-:W-:Y:S01]  /*1cf80*/  HMMA.16816.F32 R112, R8, R32, R212 ;  /* 0x000000200870723c */ /* 0x000fe200000018d4 */
[----:B------:R-:W-:Y:S01]  /*1cf90*/  IMAD.MOV.U32 R67, RZ, RZ, R78 ;  /* 0x000000ffff437224 */ /* 0x000fe200078e004e */
[----:B------:R-:W-:Y:S01]  /*1cfa0*/  SHF.R.U32.HI R6, RZ, 0x10, R2 ;  /* 0x00000010ff067819 */ /* 0x000fe20000011602 */
[----:B------:R-:W-:-:S03]  /*1cfb0*/  IMAD.MOV.U32 R66, RZ, RZ, R79 ;  /* 0x000000ffff427224 */ /* 0x000fc600078e004f */
[----:B------:R-:W-:Y:S01]  /*1cfc0*/  HMMA.16816.F32 R16, R8, R18, R148 ;  /* 0x000000120810723c */ /* 0x000fe20000001894 */
[----:B------:R-:W-:Y:S01]  /*1cfd0*/  IMAD.MOV.U32 R48, RZ, RZ, R111 ;  /* 0x000000ffff307224 */ /* 0x000fe200078e006f */
[----:B------:R-:W-:-:S04]  /*1cfe0*/  SHF.R.U32.HI R7, RZ, 0x18, R2 ;  /* 0x00000018ff077819 */ /* 0x000fc80000011602 */
[----:B------:R-:W-:Y:S01]  /*1cff0*/  HMMA.16816.F32 R28, R8, R30, R140 ;  /* 0x0000001e081c723c */ /* 0x000fe2000000188c */
[----:B------:R-:W-:Y:S01]  /*1d000*/  STG.E.U16 desc[UR22][R46.64+-0xf0], R244 ;  /* 0xffff10f42e007986 */ /* 0x000fe2000c101516 */
[----:B------:R-:W-:-:S03]  /*1d010*/  IMAD.MOV.U32 R49, RZ, RZ, R13 ;  /* 0x000000ffff317224 */ /* 0x000fc600078e000d */
[----:B------:R-:W-:Y:S01]  /*1d020*/  LDSM.16.MT88.4 R92, [R190+0xac00] ;  /* 0x00ac0000be5c783b */ /* 0x000fe20000004200 */
[----:B------:R-:W-:Y:S01]  /*1d030*/  HMMA.16816.F32 R32, R8, R34, R132 ;  /* 0x000000220820723c */ /* 0x000fe20000001884 */
[----:B------:R-:W-:Y:S02]  /*1d040*/  LOP3.LUT R2, R4, 0xffff, RZ, 0xc0, !PT ;  /* 0x0000ffff04027812 */ /* 0x000fe400078ec0ff */
[----:B------:R-:W-:Y:S04]  /*1d050*/  STG.E.U16 desc[UR22][R46.64+-0xee], R245 ;  /* 0xffff12f52e007986 */ /* 0x000fe8000c101516 */
[----:B------:R-:W-:Y:S01]  /*1d060*/  PRMT R8, R5, 0x5410, R3 ;  /* 0x0000541005087816 */ /* 0x000fe20000000003 */
[----:B------:R-:W1:Y:S01]  /*1d070*/  LDSM.16.MT88.4 R148, [R188+0x9c00] ;  /* 0x009c0000bc94783b */ /* 0x000e620000004200 */
[----:B------:R-:W-:-:S02]  /*1d080*/  SHF.R.U32.HI R3, RZ, 0x10, R4 ;  /* 0x00000010ff037819 */ /* 0x000fc40000011604 */
[----:B------:R-:W-:Y:S01]  /*1d090*/  LOP3.LUT R5, R4, 0xff, RZ, 0xc0, !PT ;  /* 0x000000ff04057812 */ /* 0x000fe200078ec0ff */
[----:B------:R-:W2:Y:S01]  /*1d0a0*/  LDSM.16.MT88.4 R140, [R190+0x9c00] ;  /* 0x009c0000be8c783b */ /* 0x000ea20000004200 */
[----:B------:R-:W-:Y:S02]  /*1d0b0*/  SHF.R.U32.HI R4, RZ, 0x18, R4 ;  /* 0x00000018ff047819 */ /* 0x000fe40000011604 */
[----:B------:R-:W-:Y:S01]  /*1d0c0*/  LOP3.LUT R3, R3, 0xff, RZ, 0xc0, !PT ;  /* 0x000000ff03037812 */ /* 0x000fe200078ec0ff */
[----:B------:R-:W3:Y:S04]  /*1d0d0*/  LDSM.16.MT88.4 R76, [R188+0xac00] ;  /* 0x00ac0000bc4c783b */ /* 0x000ee80000004200 */
[----:B------:R-:W4:Y:S04]  /*1d0e0*/  LDSM.16.MT88.4 R108, [R188+0xbc00] ;  /* 0x00bc0000bc6c783b */ /* 0x000f280000004200 */
[----:B------:R-:W-:Y:S04]  /*1d0f0*/  STG.E.U16 desc[UR22][R44.64+-0xf0], R206 ;  /* 0xffff10ce2c007986 */ /* 0x000fe8000c101516 */
[----:B------:R-:W-:Y:S04]  /*1d100*/  STG.E.U16 desc[UR22][R44.64+-0xee], R205 ;  /* 0xffff12cd2c007986 */ /* 0x000fe8000c101516 */
[----:B------:R-:W4:Y:S04]  /*1d110*/  LDSM.16.MT88.4 R12, [R190+0xbc00] ;  /* 0x00bc0000be0c783b */ /* 0x000f280000004200 */
[----:B------:R-:W-:Y:S04]  /*1d120*/  STG.E.U16 desc[UR22][R38.64+-0xf0], R204 ;  /* 0xffff10cc26007986 */ /* 0x000fe8000c101516 */
[----:B------:R-:W-:Y:S01]  /*1d130*/  STG.E.U16 desc[UR22][R38.64+-0xee], R203 ;  /* 0xffff12cb26007986 */ /* 0x000fe2000c101516 */
[----:B------:R-:W-:-:S03]  /*1d140*/  PRMT R3, R3, 0x5410, R4 ;  /* 0x0000541003037816 */ /* 0x000fc60000000004 */
[----:B------:R-:W-:Y:S04]  /*1d150*/  STG.E.U16 desc[UR22][R36.64+-0xe0], R243 ;  /* 0xffff20f324007986 */ /* 0x000fe8000c101516 */
[----:B------:R-:W-:Y:S01]  /*1d160*/  STG.E.U16 desc[UR22][R36.64+-0xde], R242 ;  /* 0xffff22f224007986 */ /* 0x000fe2000c101516 */
[----:B------:R-:W-:-:S03]  /*1d170*/  HSET2.LE.AND R4, R8, R0, PT ;  /* 0x0000000008047233 */ /* 0x000fc60003803000 */
[----:B------:R-:W-:Y:S04]  /*1d180*/  STG.E.U16 desc[UR22][R46.64+-0xe0], R240 ;  /* 0xffff20f02e007986 */ /* 0x000fe8000c101516 */
[----:B------:R-:W-:Y:S04]  /*1d190*/  STG.E.U16 desc[UR22][R46.64+-0xde], R241 ;  /* 0xffff22f12e007986 */ /* 0x000fe8000c101516 */
[----:B------:R-:W-:Y:S04]  /*1d1a0*/  STG.E.U16 desc[UR22][R44.64+-0xe0], R202 ;  /* 0xffff20ca2c007986 */ /* 0x000fe8000c101516 */
[----:B------:R-:W-:Y:S04]  /*1d1b0*/  STG.E.U16 desc[UR22][R44.64+-0xde], R201 ;  /* 0xffff22c92c007986 */ /* 0x000fe8000c101516 */
[----:B------:R-:W-:Y:S04]  /*1d1c0*/  STG.E.U16 desc[UR22][R38.64+-0xe0], R200 ;  /* 0xffff20c826007986 */ /* 0x000fe8000c101516 */
[----:B------:R-:W-:Y:S04]  /*1d1d0*/  STG.E.U16 desc[UR22][R38.64+-0xde], R199 ;  /* 0xffff22c726007986 */ /* 0x000fe8000c101516 */
[----:B------:R-:W-:Y:S04]  /*1d1e0*/  STG.E.U16 desc[UR22][R36.64+-0xd0], R239 ;  /* 0xffff30ef24007986 */ /* 0x000fe8000c101516 */
[----:B------:R-:W-:Y:S04]  /*1d1f0*/  STG.E.U16 desc[UR22][R36.64+-0xce], R238 ;  /* 0xffff32ee24007986 */ /* 0x000fe8000c101516 */
[----:B------:R2:W-:Y:S04]  /*1d200*/  STG.E.U16 desc[UR22][R46.64+-0xd0], R236 ;  /* 0xffff30ec2e007986 */ /* 0x0005e8000c101516 */
[----:B------:R-:W-:Y:S01]  /*1d210*/  STG.E.U16 desc[UR22][R46.64+-0xce], R235 ;  /* 0xffff32eb2e007986 */ /* 0x000fe2000c101516 */
[----:B------:R-:W-:-:S03]  /*1d220*/  LOP3.LUT R126, R4, R126, RZ, 0xc0, !PT ;  /* 0x0000007e047e7212 */ /* 0x000fc600078ec0ff */
[----:B------:R-:W-:Y:S04]  /*1d230*/  STG.E.U16 desc[UR22][R44.64+-0xd0], R198 ;  /* 0xffff30c62c007986 */ /* 0x000fe8000c101516 */
[----:B------:R-:W-:Y:S01]  /*1d240*/  STG.E.U16 desc[UR22][R44.64+-0xce], R197 ;  /* 0xffff32c52c007986 */ /* 0x000fe2000c101516 */
[----:B------:R-:W-:-:S03]  /*1d250*/  FADD.FTZ R4, R230, R229 ;  /* 0x000000e5e6047221 */ /* 0x000fc60000010000 */
[----:B------:R-:W-:Y:S04]  /*1d260*/  STG.E.U16 desc[UR22][R38.64+-0xd0], R196 ;  /* 0xffff30c426007986 */ /* 0x000fe8000c101516 */
[----:B------:R-:W-:Y:S04]  /*1d270*/  STG.E.U16 desc[UR22][R38.64+-0xce], R194 ;  /* 0xffff32c226007986 */ /* 0x000fe8000c101516 */
[----:B------:R3:W-:Y:S04]  /*1d280*/  STG.E.U16 desc[UR22][R36.64+-0xc0], R234 ;  /* 0xffff40ea24007986 */ /* 0x0007e8000c101516 */
[----:B------:R1:W-:Y:S04]  /*1d290*/  STG.E.U16 desc[UR22][R36.64+-0xbe], R227 ;  /* 0xffff42e324007986 */ /* 0x0003e8000c101516 */
[----:B------:R1:W-:Y:S04]  /*1d2a0*/  STG.E.U16 desc[UR22][R46.64+-0xc0], R225 ;  /* 0xffff40e12e007986 */ /* 0x0003e8000c101516 */
[----:B------:R1:W-:Y:S04]  /*1d2b0*/  STG.E.U16 desc[UR22][R46.64+-0xbe], R226 ;  /* 0xffff42e22e007986 */ /* 0x0003e8000c101516 */
[----:B------:R1:W-:Y:S04]  /*1d2c0*/  STG.E.U16 desc[UR22][R44.64+-0xc0], R187 ;  /* 0xffff40bb2c007986 */ /* 0x0003e8000c101516 */
[----:B------:R1:W-:Y:S01]  /*1d2d0*/  STG.E.U16 desc[UR22][R44.64+-0xbe], R186 ;  /* 0xffff42ba2c007986 */ /* 0x0003e2000c101516 */
[----:B------:R-:W-:-:S03]  /*1d2e0*/  FADD.FTZ R4, R65, R4 ;  /* 0x0000000441047221 */ /* 0x000fc60000010000 */
[----:B------:R1:W-:Y:S04]  /*1d2f0*/  STG.E.U16 desc[UR22][R38.64+-0xc0], R175 ;  /* 0xffff40af26007986 */ /* 0x0003e8000c101516 */
[----:B------:R1:W-:Y:S01]  /*1d300*/  STG.E.U16 desc[UR22][R38.64+-0xbe], R174 ;  /* 0xffff42ae26007986 */ /* 0x0003e2000c101516 */
[----:B------:R-:W-:-:S03]  /*1d310*/  SHF.R.U32.HI R2, RZ, 0x8, R2 ;  /* 0x00000008ff027819 */ /* 0x000fc60000011602 */
[----:B------:R1:W-:Y:S04]  /*1d320*/  STG.E.U16 desc[UR22][R36.64+-0xb0], R224 ;  /* 0xffff50e024007986 */ /* 0x0003e8000c101516 */
[----:B------:R1:W-:Y:S01]  /*1d330*/  STG.E.U16 desc[UR22][R36.64+-0xae], R223 ;  /* 0xffff52df24007986 */ /* 0x0003e2000c101516 */
[----:B------:R-:W-:-:S03]  /*1d340*/  LOP3.LUT R6, R6, 0xff, RZ, 0xc0, !PT ;  /* 0x000000ff06067812 */ /* 0x000fc600078ec0ff */
[----:B------:R1:W-:Y:S04]  /*1d350*/  STG.E.U16 desc[UR22][R46.64+-0xb0], R222 ;  /* 0xffff50de2e007986 */ /* 0x0003e8000c101516 */
[----:B------:R1:W-:Y:S04]  /*1d360*/  STG.E.U16 desc[UR22][R46.64+-0xae], R221 ;  /* 0xffff52dd2e007986 */ /* 0x0003e8000c101516 */
[----:B------:R1:W-:Y:S04]  /*1d370*/  STG.E.U16 desc[UR22][R44.64+-0xb0], R185 ;  /* 0xffff50b92c007986 */ /* 0x0003e8000c101516 */
[----:B------:R1:W-:Y:S01]  /*1d380*/  STG.E.U16 desc[UR22][R44.64+-0xae], R183 ;  /* 0xffff52b72c007986 */ /* 0x0003e2000c101516 */
[----:B------:R-:W-:-:S03]  /*1d390*/  FADD.FTZ R4, R67, R4 ;  /* 0x0000000443047221 */ /* 0x000fc60000010000 */
[----:B------:R1:W-:Y:S04]  /*1d3a0*/  STG.E.U16 desc[UR22][R38.64+-0xb0], R184 ;  /* 0xffff50b826007986 */ /* 0x0003e8000c101516 */
[----:B------:R1:W-:Y:S01]  /*1d3b0*/  STG.E.U16 desc[UR22][R38.64+-0xae], R182 ;  /* 0xffff52b626007986 */ /* 0x0003e2000c101516 */
[----:B------:R-:W-:-:S03]  /*1d3c0*/  PRMT R2, R5, 0x5410, R2 ;  /* 0x0000541005027816 */ /* 0x000fc60000000002 */
[----:B------:R1:W-:Y:S04]  /*1d3d0*/  STG.E.U16 desc[UR22][R36.64+-0xa0], R220 ;  /* 0xffff60dc24007986 */ /* 0x0003e8000c101516 */
[----:B------:R1:W-:Y:S01]  /*1d3e0*/  STG.E.U16 desc[UR22][R36.64+-0x9e], R219 ;  /* 0xffff62db24007986 */ /* 0x0003e2000c101516 */
[----:B------:R-:W-:-:S03]  /*1d3f0*/  PRMT R6, R6, 0x5410, R7 ;  /* 0x0000541006067816 */ /* 0x000fc60000000007 */
[----:B------:R1:W-:Y:S04]  /*1d400*/  STG.E.U16 desc[UR22][R46.64+-0xa0], R218 ;  /* 0xffff60da2e007986 */ /* 0x0003e8000c101516 */
[----:B------:R1:W-:Y:S04]  /*1d410*/  STG.E.U16 desc[UR22][R46.64+-0x9e], R217 ;  /* 0xffff62d92e007986 */ /* 0x0003e8000c101516 */
[----:B------:R1:W-:Y:S04]  /*1d420*/  STG.E.U16 desc[UR22][R44.64+-0xa0], R181 ;  /* 0xffff60b52c007986 */ /* 0x0003e8000c101516 */
[----:B------:R1:W-:Y:S04]  /*1d430*/  STG.E.U16 desc[UR22][R44.64+-0x9e], R180 ;  /* 0xffff62b42c007986 */ /* 0x0003e8000c101516 */
[----:B------:R1:W-:Y:S04]  /*1d440*/  STG.E.U16 desc[UR22][R38.64+-0xa0], R173 ;  /* 0xffff60ad26007986 */ /* 0x0003e8000c101516 */
[----:B------:R1:W-:Y:S04]  /*1d450*/  STG.E.U16 desc[UR22][R38.64+-0x9e], R172 ;  /* 0xffff62ac26007986 */ /* 0x0003e8000c101516 */
[----:B------:R1:W-:Y:S04]  /*1d460*/  STG.E.U16 desc[UR22][R36.64+-0x90], R216 ;  /* 0xffff70d824007986 */ /* 0x0003e8000c101516 */
[----:B------:R1:W-:Y:S01]  /*1d470*/  STG.E.U16 desc[UR22][R36.64+-0x8e], R211 ;  /* 0xffff72d324007986 */ /* 0x0003e2000c101516 */
[----:B------:R-:W-:-:S03]  /*1d480*/  HSET2.LE.AND R2, R2, R0, PT ;  /* 0x0000000002027233 */ /* 0x000fc60003803000 */
[----:B------:R1:W-:Y:S01]  /*1d490*/  STG.E.U16 desc[UR22][R46.64+-0x90], R210 ;  /* 0xffff70d22e007986 */ /* 0x0003e2000c101516 */
[----:B------:R-:W-:-:S03]  /*1d4a0*/  HSET2.LE.AND R3, R3, R0, PT ;  /* 0x0000000003037233 */ /* 0x000fc60003803000 */
[----:B------:R1:W-:Y:S01]  /*1d4b0*/  STG.E.U16 desc[UR22][R46.64+-0x8e], R209 ;  /* 0xffff72d12e007986 */ /* 0x0003e2000c101516 */
[----:B------:R-:W-:-:S03]  /*1d4c0*/  HSET2.LE.AND R0, R6, R0, PT ;  /* 0x0000000006007233 */ /* 0x000fc60003803000 */
[----:B------:R2:W-:Y:S04]  /*1d4d0*/  STG.E.U16 desc[UR22][R44.64+-0x90], R179 ;  /* 0xffff70b32c007986 */ /* 0x0005e8000c101516 */
[----:B------:R3:W-:Y:S04]  /*1d4e0*/  STG.E.U16 desc[UR22][R44.64+-0x8e], R178 ;  /* 0xffff72b22c007986 */ /* 0x0007e8000c101516 */
[----:B------:R3:W-:Y:S04]  /*1d4f0*/  STG.E.U16 desc[UR22][R38.64+-0x90], R177 ;  /* 0xffff70b126007986 */ /* 0x0007e8000c101516 */
[----:B------:R4:W-:Y:S04]  /*1d500*/  STG.E.U16 desc[UR22][R38.64+-0x8e], R176 ;  /* 0xffff72b026007986 */ /* 0x0009e8000c101516 */
[----:B------:R4:W-:Y:S01]  /*1d510*/  STL [R1+0x6c], R4 ;  /* 0x00006c0401007387 */ /* 0x0009e20000100800 */
[----:B------:R-:W-:Y:S01]  /*1d520*/  LOP3.LUT R124, R2, R124, RZ, 0xc0, !PT ;  /* 0x0000007c027c7212 */ /* 0x000fe200078ec0ff */
[----:B------:R-:W-:Y:S01]  /*1d530*/  FADD.FTZ R2, R49, R48 ;  /* 0x0000003031027221 */ /* 0x000fe20000010000 */
[----:B------:R-:W-:Y:S01]  /*1d540*/  LOP3.LUT R127, R0, R127, RZ, 0xc0, !PT ;  /* 0x0000007f007f7212 */ /* 0x000fe200078ec0ff */
[----:B------:R-:W-:Y:S01]  /*1d550*/  FADD.FTZ R0, R233, R228 ;  /* 0x000000e4e9007221 */ /* 0x000fe20000010000 */
[----:B------:R-:W-:Y:S01]  /*1d560*/  LOP3.LUT R125, R3, R125, RZ, 0xc0, !PT ;  /* 0x0000007d037d7212 */ /* 0x000fe200078ec0ff */
[----:B------:R-:W-:Y:S01]  /*1d570*/  FADD.FTZ R3, R64, R231 ;  /* 0x000000e740037221 */ /* 0x000fe20000010000 */
[----:B------:R-:W-:Y:S01]  /*1d580*/  FADD.FTZ R2, R252, R2 ;  /* 0x00000002fc027221 */ /* 0x000fe20000010000 */
[----:B------:R-:W-:Y:S01]  /*1d590*/  FADD.FTZ R0, R237, R0 ;  /* 0x00000000ed007221 */ /* 0x000fe20000010000 */
[----:B-1----:R-:W-:Y:S01]  /*1d5a0*/  HMMA.16816.F32 R168, R120, R148, R168 ;  /* 0x0000009478a8723c */ /* 0x002fe200000018a8 */
[----:B------:R-:W-:Y:S01]  /*1d5b0*/  FADD.FTZ R3, R66, R3 ;  /* 0x0000000342037221 */ /* 0x000fe20000010000 */
[----:B------:R-:W-:Y:S01]  /*1d5c0*/  FADD.FTZ R2, R250, R2 ;  /* 0x00000002fa027221 */ /* 0x000fe20000010000 */
[----:B------:R-:W-:Y:S01]  /*1d5d0*/  FADD.FTZ R0, R249, R0 ;  /* 0x00000000f9007221 */ /* 0x000fe20000010000 */
[----:B--2---:R-:W-:-:S02]  /*1d5e0*/  IADD3 R236, P1, R36, -0x180, RZ ;  /* 0xfffffe8024ec7810 */ /* 0x004fc40007f3e0ff */
[----:B------:R-:W-:Y:S01]  /*1d5f0*/  HMMA.16816.F32 R164, R120, R150, R164 ;  /* 0x0000009678a4723c */ /* 0x000fe200000018a4 */
[----:B------:R-:W-:-:S05]  /*1d600*/  @UP0 UIADD3 UR44, UR18, -0x4, URZ ;  /* 0xfffffffc122c0890 */ /* 0x000fca000fffe03f */
[----:B------:R-:W-:Y:S01]  /*1d610*/  HMMA.16816.F32 R160, R120, R140, R160 ;  /* 0x0000008c78a0723c */ /* 0x000fe200000018a0 */
[----:B---3--:R-:W-:-:S05]  /*1d620*/  FADD.FTZ R234, R232, R3 ;  /* 0x00000003e8ea7221 */ /* 0x008fca0000010000 */
        /* <DEDUP_REMOVED lines=8> */
[C---:B----4-:R-:W-:Y:S06]  /*1d6b0*/  HMMA.16816.F32 R100, R120.reuse, R108, R100 ;  /* 0x0000006c7864723c */ /* 0x050fec0000001864 */
[----:B------:R-:W-:Y:S06]  /*1d6c0*/  HMMA.16816.F32 R104, R120, R110, R104 ;  /* 0x0000006e7868723c */ /* 0x000fec0000001868 */
[C---:B------:R-:W-:Y:S06]  /*1d6d0*/  HMMA.16816.F32 R152, R124.reuse, R148, R152 ;  /* 0x000000947c98723c */ /* 0x040fec0000001898 */
[C---:B------:R-:W-:Y:S06]  /*1d6e0*/  HMMA.16816.F32 R144, R124.reuse, R140, R144 ;  /* 0x0000008c7c90723c */ /* 0x040fec0000001890 */
[C---:B------:R-:W-:Y:S06]  /*1d6f0*/  HMMA.16816.F32 R136, R124.reuse, R76, R136 ;  /* 0x0000004c7c88723c */ /* 0x040fec0000001888 */
[C---:B------:R-:W-:Y:S06]  /*1d700*/  HMMA.16816.F32 R80, R124.reuse, R92, R80 ;  /* 0x0000005c7c50723c */ /* 0x040fec0000001850 */
[----:B------:R-:W-:Y:S06]  /*1d710*/  HMMA.16816.F32 R96, R124, R108, R96 ;  /* 0x0000006c7c60723c */ /* 0x000fec0000001860 */
[----:B------:R-:W-:Y:S06]  /*1d720*/  HMMA.16816.F32 R116, R120, R12, R116 ;  /* 0x0000000c7874723c */ /* 0x000fec0000001874 */
        /* <DEDUP_REMOVED lines=9> */
[----:B------:R-:W-:-:S15]  /*1d7c0*/  @P0 BRA `(.L_x_570) ;  /* 0x0000000000040947 */ /* 0x000fde0003800000 */
.L_x_563:
[----:B------:R-:W-:-:S12]  /*1d7d0*/  UIADD3 UR44, UR42, -0x1, URZ ;  /* 0xffffffff2a2c7890 */ /* 0x000fd8000fffe03f */
.L_x_570:
[----:B------:R-:W-:-:S13]  /*1d7e0*/  ISETP.LE.AND P0, PT, RZ, UR44, PT ;  /* 0x0000002cff007c0c */ /* 0x000fda000bf03270 */
[----:B------:R-:W-:Y:S05]  /*1d7f0*/  @!P0 BRA `(.L_x_571) ;  /* 0x0000007000848947 */ /* 0x000fea0003800000 */
[----:B------:R-:W2:Y:S01]  /*1d800*/  LDL.LU R6, [R1+0x158] ;  /* 0x0001580001067983 */ /* 0x000ea20000300800 */
[----:B------:R-:W-:Y:S01]  /*1d810*/  ULDC UR6, c[0x0][0x2d0] ;  /* 0x0000b40000067ab9 */ /* 0x000fe20000000800 */
[----:B------:R-:W-:Y:S01]  /*1d820*/  ULDC UR4, c[0x0][0x2d8] ;  /* 0x0000b60000047ab9 */ /* 0x000fe20000000800 */
[----:B------:R-:W1:Y:S01]  /*1d830*/  S2R R2, SR_TID.X ;  /* 0x0000000000027919 */ /* 0x000e620000002100 */
[----:B------:R-:W-:Y:S01]  /*1d840*/  MOV R194, UR12 ;  /* 0x0000000c00c27c02 */ /* 0x000fe20008000f00 */
[----:B-----5:R-:W-:Y:S01]  /*1d850*/  IMAD.MOV.U32 R133, RZ, RZ, R128 ;  /* 0x000000ffff857224 */ /* 0x020fe200078e0080 */
[----:B------:R-:W-:Y:S01]  /*1d860*/  MOV R3, R130 ;  /* 0x0000008200037202 */ /* 0x000fe20000000f00 */
[----:B------:R-:W3:Y:S01]  /*1d870*/  LDL.LU R4, [R1+0x1b0] ;  /* 0x0001b00001047983 */ /* 0x000ee20000300800 */
[----:B------:R-:W-:Y:S01]  /*1d880*/  MOV R132, R129 ;  /* 0x0000008100847202 */ /* 0x000fe20000000f00 */
[----:B------:R-:W-:Y:S02]  /*1d890*/  ULDC UR8, c[0x0][0x2d0] ;  /* 0x0000b40000087ab9 */ /* 0x000fe40000000800 */
[----:B------:R-:W4:Y:S01]  /*1d8a0*/  LDL.LU R5, [R1+0x194] ;  /* 0x0001940001057983 */ /* 0x000f220000300800 */
[----:B------:R-:W-:-:S02]  /*1d8b0*/  USHF.L.U32 UR11, UR4, 0x3, URZ ;  /* 0x00000003040b7899 */ /* 0x000fc4000800063f */
[----:B------:R-:W-:Y:S02]  /*1d8c0*/  UIMAD UR41, UR4, 0x48, URZ ;  /* 0x00000048042978a4 */ /* 0x000fe4000f8e023f */
[----:B------:R-:W-:Y:S02]  /*1d8d0*/  USHF.R.S32.HI UR19, URZ, 0x1f, UR4 ;  /* 0x0000001f3f137899 */ /* 0x000fe40008011404 */
[----:B------:R-:W-:Y:S02]  /*1d8e0*/  UIMAD.WIDE.U32 UR48, UR4, 0x70, URZ ;  /* 0x00000070043078a5 */ /* 0x000fe4000f8e003f */
[----:B------:R-:W-:Y:S02]  /*1d8f0*/  UIMAD UR4, UR4, 0x38, UR11 ;  /* 0x00000038040478a4 */ /* 0x000fe4000f8e020b */
[----:B------:R-:W-:Y:S02]  /*1d900*/  USHF.R.S32.HI UR7, URZ, 0x1f, UR11 ;  /* 0x0000001f3f077899 */ /* 0x000fe4000801140b */
[----:B------:R-:W-:-:S02]  /*1d910*/  UIADD3 UR4, UR4, 0x1, URZ ;  /* 0x0000000104047890 */ /* 0x000fc4000fffe03f */
[----:B------:R-:W-:Y:S02]  /*1d920*/  UIMAD UR19, UR19, 0x70, URZ ;  /* 0x00000070131378a4 */ /* 0x000fe4000f8e023f */
[----:B------:R-:W-:Y:S02]  /*1d930*/  USHF.R.S32.HI UR28, URZ, 0x1f, UR4 ;  /* 0x0000001f3f1c7899 */ /* 0x000fe40008011404 */
[----:B------:R-:W-:Y:S02]  /*1d940*/  USHF.L.U32 UR18, UR11, 0x1, URZ ;  /* 0x000000010b127899 */ /* 0x000fe4000800063f */
[----:B------:R-:W-:Y:S02]  /*1d950*/  USHF.L.U32 UR42, UR41, 0x1, URZ ;  /* 0x00000001292a7899 */ /* 0x000fe4000800063f */
[----:B------:R-:W-:Y:S01]  /*1d960*/  USHF.L.U64.HI UR11, UR11, 0x1, UR7 ;  /* 0x000000010b0b7899 */ /* 0x000fe20008010207 */
[----:B-1----:R-:W-:Y:S01]  /*1d970*/  SHF.R.S32.HI R0, RZ, 0x1f, R2 ;  /* 0x0000001fff007819 */ /* 0x002fe20000011402 */
[----:B------:R-:W-:-:S02]  /*1d980*/  USHF.L.U32 UR29, UR4, 0x1, URZ ;  /* 0x00000001041d7899 */ /* 0x000fc4000800063f */
[----:B------:R-:W-:Y:S01]  /*1d990*/  USHF.L.U64.HI UR28, UR4, 0x1, UR28 ;  /* 0x00000001041c7899 */ /* 0x000fe2000801021c */
[----:B------:R-:W-:Y:S01]  /*1d9a0*/  LEA.HI R0, R0, R2, RZ, 0x2 ;  /* 0x0000000200007211 */ /* 0x000fe200078f10ff */
[----:B------:R-:W-:Y:S01]  /*1d9b0*/  UIADD3 UR19, UR49, UR19, URZ ;  /* 0x0000001331137290 */ /* 0x000fe2000fffe03f */
[----:B------:R-:W-:Y:S02]  /*1d9c0*/  ULDC UR4, c[0x0][0x2ec] ;  /* 0x0000bb0000047ab9 */ /* 0x000fe40000000800 */
[----:B------:R-:W-:-:S05]  /*1d9d0*/  LOP3.LUT R0, R0, 0xfffffffc, RZ, 0xc0, !PT ;  /* 0xfffffffc00007812 */ /* 0x000fca00078ec0ff */
[----:B------:R-:W-:-:S04]  /*1d9e0*/  IMAD.IADD R0, R2, 0x1, -R0 ;  /* 0x0000000102007824 */ /* 0x000fc800078e0a00 */
[----:B------:R-:W-:-:S05]  /*1d9f0*/  IMAD.SHL.U32 R0, R0, 0x8, RZ ;  /* 0x0000000800007824 */ /* 0x000fca00078e00ff */
[----:B------:R-:W-:Y:S01]  /*1da00*/  ISETP.GE.AND P0, PT, R0, UR6, PT ;  /* 0x0000000600007c0c */ /* 0x000fe2000bf06270 */
[----:B------:R-:W-:Y:S01]  /*1da10*/  IMAD.MOV.U32 R0, RZ, RZ, 0x7054 ;  /* 0x00007054ff007424 */ /* 0x000fe200078e00ff */
[----:B------:R-:W-:-:S04]  /*1da20*/  USHF.R.S32.HI UR6, URZ, 0x1f, UR41 ;  /* 0x0000001f3f067899 */ /* 0x000fc80008011429 */
[----:B------:R-:W-:Y:S01]  /*1da30*/  PRMT R194, R194, R0, UR12 ;  /* 0x0000000cc2c27e16 */ /* 0x000fe20008000000 */
[----:B------:R-:W-:Y:S01]  /*1da40*/  IMAD.MOV.U32 R0, RZ, RZ, R131 ;  /* 0x000000ffff007224 */ /* 0x000fe200078e0083 */
[----:B------:R-:W-:-:S03]  /*1da50*/  USHF.L.U64.HI UR41, UR41, 0x1, UR6 ;  /* 0x0000000129297899 */ /* 0x000fc60008010206 */
[----:B------:R-:W-:Y:S02]  /*1da60*/  ULDC.64 UR6, c[0x0][0x248] ;  /* 0x0000920000067ab9 */ /* 0x000fe40000000a00 */
[----:B------:R-:W1:Y:S08]  /*1da70*/  @!P0 LDC.64 R10, c[0x0][0x220] ;  /* 0x00008800ff0a8b82 */ /* 0x000e700000000a00 */
[----:B------:R-:W1:Y:S02]  /*1da80*/  @!P0 LDC.64 R8, c[0x0][0x220] ;  /* 0x00008800ff088b82 */ /* 0x000e640000000a00 */
[----:B-1----:R-:W-:Y:S04]  /*1da90*/  @!P0 STL.64 [R1+0x120], R10 ;  /* 0x0001200a01008387 */ /* 0x002fe80000100a00 */
[----:B------:R1:W-:Y:S01]  /*1daa0*/  @!P0 STL.64 [R1+0x118], R8 ;  /* 0x0001180801008387 */ /* 0x0003e20000100a00 */
[C---:B--2---:R-:W-:Y:S01]  /*1dab0*/  IADD3 R2, R6.reuse, 0x4, RZ ;  /* 0x0000000406027810 */ /* 0x044fe20007ffe0ff */
[----:B-1----:R-:W-:-:S04]  /*1dac0*/  IMAD.WIDE.U32 R8, R6, -0x326172a9, RZ ;  /* 0xcd9e8d5706087825 */ /* 0x002fc800078e00ff */
[----:B------:R-:W-:Y:S01]  /*1dad0*/  IMAD.WIDE.U32 R6, R2, -0x326172a9, RZ ;  /* 0xcd9e8d5702067825 */ /* 0x000fe200078e00ff */
[----:B------:R-:W-:Y:S03]  /*1dae0*/  STL.64 [R1+0x108], R8 ;  /* 0x0001080801007387 */ /* 0x000fe60000100a00 */
[----:B---3--:R-:W-:Y:S01]  /*1daf0*/  IMAD.WIDE.U32 R238, R4, -0x2daee0ad, RZ ;  /* 0xd2511f5304ee7825 */ /* 0x008fe200078e00ff */
[----:B------:R1:W-:Y:S01]  /*1db00*/  STL.64 [R1+0x100], R6 ;  /* 0x0001000601007387 */ /* 0x0003e20000100a00 */
[-C--:B----4-:R-:W-:Y:S02]  /*1db10*/  LOP3.LUT R250, R7, R5.reuse, RZ, 0x3c, !PT ;  /* 0x0000000507fa7212 */ /* 0x090fe400078e3cff */
[----:B------:R-:W-:Y:S01]  /*1db20*/  LOP3.LUT R242, R9, R5, RZ, 0x3c, !PT ;  /* 0x0000000509f27212 */ /* 0x000fe200078e3cff */
[----:B-1----:R-:W2:Y:S04]  /*1db30*/  LDL.LU.64 R6, [R1+0x1a0] ;  /* 0x0001a00001067983 */ /* 0x002ea80000300a00 */
[----:B------:R-:W2:Y:S01]  /*1db40*/  LDL.LU.64 R4, [R1+0x1a8] ;  /* 0x0001a80001047983 */ /* 0x000ea20000300a00 */
[----:B------:R-:W-:-:S04]  /*1db50*/  IMAD.WIDE.U32 R242, R242, -0x2daee0ad, RZ ;  /* 0xd2511f53f2f27825 */ /* 0x000fc800078e00ff */
[----:B------:R-:W-:-:S04]  /*1db60*/  IMAD.WIDE.U32 R250, R250, -0x2daee0ad, RZ ;  /* 0xd2511f53fafa7825 */ /* 0x000fc800078e00ff */
[----:B--2---:R-:W-:-:S05]  /*1db70*/  IMAD.MOV.U32 R5, RZ, RZ, R7 ;  /* 0x000000ffff057224 */ /* 0x004fca00078e0007 */
[----:B------:R1:W-:Y:S01]  /*1db80*/  STL.64 [R1+0x110], R4 ;  /* 0x0001100401007387 */ /* 0x0003e20000100a00 */
[----:B------:R-:W-:Y:S05]  /*1db90*/  BRA `(.L_x_572) ;  /* 0x00000004000c7947 */ /* 0x000fea0003800000 */
.L_x_574:
[----:B------:R-:W2:Y:S01]  /*1dba0*/  LDL.64 R198, [R1+0x138] ;  /* 0x0001380001c67983 */ /* 0x000ea20000100a00 */
[----:B------:R-:W1:Y:S01]  /*1dbb0*/  @!P0 LDC.64 R130, c[0x0][0x218] ;  /* 0x00008600ff828b82 */ /* 0x000e620000000a00 */
[----:B------:R-:W-:Y:S02]  /*1dbc0*/  UIADD3 UR43, UR44, -0x1, URZ ;  /* 0xffffffff2c2b7890 */ /* 0x000fe4000fffe03f */
[----:B------:R-:W3:Y:S02]  /*1dbd0*/  LDL.64 R196, [R1+0x130] ;  /* 0x0001300001c47983 */ /* 0x000ee40000100a00 */
[----:B------:R-:W-:Y:S02]  /*1dbe0*/  USHF.R.S32.HI UR10, URZ, 0x1f, UR43 ;  /* 0x0000001f3f0a7899 */ /* 0x000fe4000801142b */
[----:B------:R4:W-:Y:S01]  /*1dbf0*/  @P0 STS [R195+0x6000], RZ ;  /* 0x006000ffc3000388 */ /* 0x0009e20000000800 */
[----:B------:R-:W5:Y:S01]  /*1dc00*/  @!P4 LDC.64 R176, c[0x0][0x218] ;  /* 0x00008600ffb0cb82 */ /* 0x000f620000000a00 */
[----:B------:R-:W-:Y:S02]  /*1dc10*/  UIMAD UR10, UR10, UR6, URZ ;  /* 0x000000060a0a72a4 */ /* 0x000fe4000f8e023f */
[----:B------:R4:W-:Y:S01]  /*1dc20*/  @P0 STS [R195+0x6004], RZ ;  /* 0x006004ffc3000388 */ /* 0x0009e20000000800 */
[----:B------:R-:W-:Y:S02]  /*1dc30*/  UIMAD.WIDE.U32 UR46, UR43, UR6, URZ ;  /* 0x000000062b2e72a5 */ /* 0x000fe4000f8e003f */
[----:B------:R-:W-:Y:S01]  /*1dc40*/  UIMAD UR10, UR43, UR7, UR10 ;  /* 0x000000072b0a72a4 */ /* 0x000fe2000f8e020a */
[----:B------:R4:W-:Y:S01]  /*1dc50*/  @P0 STS.64 [R195+0x6008], RZ ;  /* 0x006008ffc3000388 */ /* 0x0009e20000000a00 */
[----:B------:R-:W4:Y:S02]  /*1dc60*/  @!P3 LDC.64 R174, c[0x0][0x218] ;  /* 0x00008600ffaebb82 */ /* 0x000f240000000a00 */
[----:B------:R-:W-:Y:S01]  /*1dc70*/  UIADD3 UR10, UR47, UR10, URZ ;  /* 0x0000000a2f0a7290 */ /* 0x000fe2000fffe03f */
[----:B------:R-:W-:Y:S02]  /*1dc80*/  IMAD.U32 R2, RZ, RZ, UR46 ;  /* 0x0000002eff027e24 */ /* 0x000fe4000f8e00ff */
[----:B------:R-:W-:Y:S03]  /*1dc90*/  IMAD.U32 R128, RZ, RZ, UR46 ;  /* 0x0000002eff807e24 */ /* 0x000fe6000f8e00ff */
[----:B------:R-:W-:Y:S01]  /*1dca0*/  IMAD.U32 R129, RZ, RZ, UR10 ;  /* 0x0000000aff817e24 */ /* 0x000fe2000f8e00ff */
[----:B------:R-:W4:Y:S08]  /*1dcb0*/  @!P0 LDC.64 R172, c[0x0][0x218] ;  /* 0x00008600ffac8b82 */ /* 0x000f300000000a00 */
[----:B------:R-:W4:Y:S08]  /*1dcc0*/  @!P4 LDC.64 R134, c[0x0][0x218] ;  /* 0x00008600ff86cb82 */ /* 0x000f300000000a00 */
[----:B------:R-:W4:Y:S01]  /*1dcd0*/  @!P3 LDC.64 R178, c[0x0][0x218] ;  /* 0x00008600ffb2bb82 */ /* 0x000f220000000a00 */
[----:B--2---:R-:W-:Y:S04]  /*1dce0*/  LEA R2, P1, R2, R198, 0x6 ;  /* 0x000000c602027211 */ /* 0x004fe800078230ff */
[----:B---3--:R-:W-:Y:S02]  /*1dcf0*/  LEA.HI.X R129, R128, R197, R129, 0x6, P1 ;  /* 0x000000c580817211 */ /* 0x008fe400008f3481 */
[C---:B-1----:R-:W-:Y:S02]  /*1dd00*/  @!P0 LEA R130, P1, R2.reuse, R130, 0x1 ;  /* 0x0000008202828211 */ /* 0x042fe400078208ff */
[C---:B-----5:R-:W-:Y:S02]  /*1dd10*/  @!P4 LEA R176, P2, R2.reuse, R176, 0x1 ;  /* 0x000000b002b0c211 */ /* 0x060fe400078408ff */
        /* <DEDUP_REMOVED lines=10> */
[C---:B------:R-:W-:Y:S02]  /*1ddc0*/  @!P0 LEA R172, P5, R128.reuse, R172, 0x1 ;  /* 0x000000ac80ac8211 */ /* 0x040fe400078a08ff */
[C---:B------:R-:W-:Y:S01]  /*1ddd0*/  @!P4 LEA R134, P2, R128.reuse, R134, 0x1 ;  /* 0x000000868086c211 */ /* 0x040fe200078408ff */
        /* <DEDUP_REMOVED lines=17> */
[C---:B-1----:R-:W-:Y:S03]  /*1def0*/  @!P3 LEA R130, P1, R128.reuse, R178, 0x1 ;  /* 0x000000b28082b211 */ /* 0x042fe600078208ff */
        /* <DEDUP_REMOVED lines=13> */
.L_x_572:
[----:B-1----:R-:W2:Y:S01]  /*1dfd0*/  LDL R5, [R1+0xfc] ;  /* 0x0000fc0001057983 */ /* 0x002ea20000100800 */
[----:B------:R-:W-:Y:S04]  /*1dfe0*/  DEPBAR.LE SB0, 0x0 ;  /* 0x000080000000791a */ /* 0x000fe80000000000 */
[----:B---3--:R-:W3:Y:S01]  /*1dff0*/  LDL R4, [R1+0x128] ;  /* 0x0001280001047983 */ /* 0x008ee20000100800 */
[----:B------:R-:W-:Y:S02]  /*1e000*/  USHF.R.S32.HI UR10, URZ, 0x1f, UR44 ;  /* 0x0000001f3f0a7899 */ /* 0x000fe4000801142c */
[----:B------:R-:W-:Y:S02]  /*1e010*/  UIMAD UR9, UR24, UR44, URZ ;  /* 0x0000002c180972a4 */ /* 0x000fe4000f8e023f */
[----:B------:R-:W4:Y:S01]  /*1e020*/  LDL.64 R20, [R1+0x110] ;  /* 0x0001100001147983 */ /* 0x000f220000100a00 */
[----:B------:R-:W-:Y:S02]  /*1e030*/  UISETP.GE.AND UP0, UPT, UR44, 0x1, UPT ;  /* 0x000000012c00788c */ /* 0x000fe4000bf06270 */
[----:B------:R-:W-:Y:S02]  /*1e040*/  UIMAD UR9, UR10, UR32, UR9 ;  /* 0x000000200a0972a4 */ /* 0x000fe4000f8e0209 */
[----:B------:R-:W5:Y:S05]  /*1e050*/  LDL R6, [R1+0x120] ;  /* 0x0001200001067983 */ /* 0x000f6a0000100800 */
[----:B------:R-:W5:Y:S05]  /*1e060*/  LDL R2, [R1+0x124] ;  /* 0x0001240001027983 */ /* 0x000f6a0000100800 */
[----:B------:R-:W5:Y:S05]  /*1e070*/  LDL R8, [R1+0x118] ;  /* 0x0001180001087983 */ /* 0x000f6a0000100800 */
[----:B------:R-:W5:Y:S01]  /*1e080*/  LDL R18, [R1+0x11c] ;  /* 0x00011c0001127983 */ /* 0x000f620000100800 */
[----:B------:R-:W-:Y:S06]  /*1e090*/  BAR.SYNC.DEFER_BLOCKING 0x0 ;  /* 0x0000000000007b1d */ /* 0x000fec0000010000 */
[----:B------:R-:W-:Y:S05]  /*1e0a0*/  @P0 STS [R195+0x9000], RZ ;  /* 0x009000ffc3000388 */ /* 0x000fea0000000800 */
[----:B------:R-:W-:Y:S05]  /*1e0b0*/  @P0 STS [R195+0x9004], RZ ;  /* 0x009004ffc3000388 */ /* 0x000fea0000000800 */
[----:B------:R-:W-:Y:S01]  /*1e0c0*/  @P0 STS.64 [R195+0x9008], RZ ;  /* 0x009008ffc3000388 */ /* 0x000fe20000000a00 */
[----:B--2---:R-:W-:Y:S02]  /*1e0d0*/  ISETP.GE.AND P4, PT, R5, UR8, PT ;  /* 0x0000000805007c0c */ /* 0x004fe4000bf86270 */
[----:B---3--:R-:W-:Y:S01]  /*1e0e0*/  ISETP.GE.AND P3, PT, R4, UR8, PT ;  /* 0x0000000804007c0c */ /* 0x008fe2000bf66270 */
[----:B------:R-:W-:Y:S04]  /*1e0f0*/  IMAD.U32 R4, RZ, RZ, UR44 ;  /* 0x0000002cff047e24 */ /* 0x000fe8000f8e00ff */
[----:B----4-:R-:W-:Y:S06]  /*1e100*/  IMAD.WIDE.U32 R4, R4, UR32, R20 ;  /* 0x0000002004047c25 */ /* 0x010fec000f8e0014 */
[----:B------:R-:W1:Y:S01]  /*1e110*/  @!P4 LDC.64 R12, c[0x0][0x220] ;  /* 0x00008800ff0ccb82 */ /* 0x000e620000000a00 */
[----:B------:R-:W-:Y:S01]  /*1e120*/  VIADD R5, R5, UR9 ;  /* 0x0000000905057c36 */ /* 0x000fe20008000000 */
[C---:B-----5:R-:W-:Y:S01]  /*1e130*/  @!P0 LEA R6, P1, R4.reuse, R6, 0x1 ;  /* 0x0000000604068211 */ /* 0x060fe200078208ff */
[----:B------:R-:W-:Y:S03]  /*1e140*/  USHF.L.U32 UR9, UR44, 0x1, URZ ;  /* 0x000000012c097899 */ /* 0x000fe6000800063f */
[C-C-:B------:R-:W-:Y:S02]  /*1e150*/  @!P0 LEA.HI.X R7, R4.reuse, R2, R5.reuse, 0x1, P1 ;  /* 0x0000000204078211 */ /* 0x140fe400008f0c05 */
[----:B------:R-:W2:Y:S01]  /*1e160*/  @!P3 LDC.64 R10, c[0x0][0x220] ;  /* 0x00008800ff0abb82 */ /* 0x000ea20000000a00 */
[C---:B------:R-:W-:Y:S02]  /*1e170*/  IADD3 R2, P5, R4.reuse, UR20, RZ ;  /* 0x0000001404027c10 */ /* 0x040fe4000ffbe0ff */
[----:B------:R-:W-:Y:S01]  /*1e180*/  @!PT LDS RZ, [RZ] ;  /* 0x00000000fffff984 */ /* 0x000fe20000000800 */
[----:B------:R-:W-:Y:S01]  /*1e190*/  @!PT LDS RZ, [RZ] ;  /* 0x00000000fffff984 */ /* 0x000fe20000000800 */
[----:B------:R-:W-:Y:S01]  /*1e1a0*/  @!PT LDS RZ, [RZ] ;  /* 0x00000000fffff984 */ /* 0x000fe20000000800 */
[----:B------:R3:W-:Y:S05]  /*1e1b0*/  @!P0 LDGSTS.E.BYPASS.LTC128B.128 [R195+0x9000], desc[UR22][R6.64] ;  /* 0x0900000006c38fae */ /* 0x0007ea000b901d56 */
[----:B------:R-:W-:Y:S01]  /*1e1c0*/  @P4 STS.128 [R195+0xa000], RZ ;  /* 0x00a000ffc3004388 */ /* 0x000fe20000000c00 */
[----:B------:R-:W3:Y:S01]  /*1e1d0*/  @!P4 LDC.64 R14, c[0x0][0x220] ;  /* 0x00008800ff0ecb82 */ /* 0x000ee20000000a00 */
[C---:B-1----:R-:W-:Y:S07]  /*1e1e0*/  @!P4 LEA R12, P2, R4.reuse, R12, 0x1 ;  /* 0x0000000c040cc211 */ /* 0x042fee00078408ff */
[----:B------:R-:W1:Y:S01]  /*1e1f0*/  @!P3 LDC.64 R16, c[0x0][0x220] ;  /* 0x00008800ff10bb82 */ /* 0x000e620000000a00 */
[C-C-:B------:R-:W-:Y:S02]  /*1e200*/  @!P4 LEA.HI.X R13, R4.reuse, R13, R5.reuse, 0x1, P2 ;  /* 0x0000000d040dc211 */ /* 0x140fe400010f0c05 */
[C---:B--2---:R-:W-:Y:S03]  /*1e210*/  @!P3 LEA R10, P1, R4.reuse, R10, 0x1 ;  /* 0x0000000a040ab211 */ /* 0x044fe600078208ff */
[----:B------:R-:W-:Y:S01]  /*1e220*/  @!PT LDS RZ, [RZ] ;  /* 0x00000000fffff984 */ /* 0x000fe20000000800 */
[----:B------:R-:W-:Y:S01]  /*1e230*/  @!PT LDS RZ, [RZ] ;  /* 0x00000000fffff984 */ /* 0x000fe20000000800 */
[----:B------:R-:W-:Y:S01]  /*1e240*/  @!PT LDS RZ, [RZ] ;  /* 0x00000000fffff984 */ /* 0x000fe20000000800 */
[----:B------:R-:W-:Y:S01]  /*1e250*/  @!P4 LDGSTS.E.BYPASS.LTC128B.128 [R195+0xa000], desc[UR22][R12.64+0x40] ;  /* 0x0a0000400cc3cfae */ /* 0x000fe2000b901d56 */
[----:B------:R-:W-:Y:S04]  /*1e260*/  @!P3 LEA.HI.X R11, R4, R11, R5, 0x1, P1 ;  /* 0x0000000b040bb211 */ /* 0x000fe800008f0c05 */
[----:B------:R-:W-:Y:S01]  /*1e270*/  @P3 STS.128 [R195+0xb000], RZ ;  /* 0x00b000ffc3003388 */ /* 0x000fe20000000c00 */
[----:B------:R-:W-:Y:S02]  /*1e280*/  IADD3.X R5, R5, UR16, RZ, P5, !PT ;  /* 0x0000001005057c10 */ /* 0x000fe4000affe4ff */
[C---:B------:R-:W-:Y:S02]  /*1e290*/  @!P0 LEA R8, P5, R2.reuse, R8, 0x1 ;  /* 0x0000000802088211 */ /* 0x040fe400078a08ff */
[----:B------:R-:W-:Y:S01]  /*1e2a0*/  @!PT LDS RZ, [RZ] ;  /* 0x00000000fffff984 */ /* 0x000fe20000000800 */
[----:B------:R-:W-:Y:S01]  /*1e2b0*/  @!PT LDS RZ, [RZ] ;  /* 0x00000000fffff984 */ /* 0x000fe20000000800 */
[----:B------:R-:W-:Y:S01]  /*1e2c0*/  @!PT LDS RZ, [RZ] ;  /* 0x00000000fffff984 */ /* 0x000fe20000000800 */
[----:B------:R-:W-:Y:S01]  /*1e2d0*/  @!P3 LDGSTS.E.BYPASS.LTC128B.128 [R195+0xb000], desc[UR22][R10.64+0x80] ;  /* 0x0b0000800ac3bfae */ /* 0x000fe2000b901d56 */
[C---:B---3--:R-:W-:Y:S02]  /*1e2e0*/  @!P4 LEA R6, P2, R2.reuse, R14, 0x1 ;  /* 0x0000000e0206c211 */ /* 0x048fe400078408ff */
[C-C-:B------:R-:W-:Y:S02]  /*1e2f0*/  @!P0 LEA.HI.X R9, R2.reuse, R18, R5.reuse, 0x1, P5 ;  /* 0x0000001202098211 */ /* 0x140fe400028f0c05 */
[----:B------:R-:W-:Y:S01]  /*1e300*/  @P0 STS.128 [R195+0x9800], RZ ;  /* 0x009800ffc3000388 */ /* 0x000fe20000000c00 */
[C-C-:B------:R-:W-:Y:S04]  /*1e310*/  @!P4 LEA.HI.X R7, R2.reuse, R15, R5.reuse, 0x1, P2 ;  /* 0x0000000f0207c211 */ /* 0x140fe800010f0c05 */
[----:B------:R-:W-:Y:S01]  /*1e320*/  @!PT LDS RZ, [RZ] ;  /* 0x00000000fffff984 */ /* 0x000fe20000000800 */
[----:B------:R-:W-:Y:S01]  /*1e330*/  @!PT LDS RZ, [RZ] ;  /* 0x00000000fffff984 */ /* 0x000fe20000000800 */
[----:B------:R-:W-:Y:S01]  /*1e340*/  @!PT LDS RZ, [RZ] ;  /* 0x00000000fffff984 */ /* 0x000fe20000000800 */
[----:B------:R-:W-:Y:S01]  /*1e350*/  @!P0 LDGSTS.E.BYPASS.LTC128B.128 [R195+0x9800], desc[UR22][R8.64] ;  /* 0x0980000008c38fae */ /* 0x000fe2000b901d56 */
[C---:B-1----:R-:W-:Y:S04]  /*1e360*/  @!P3 LEA R4, P1, R2.reuse, R16, 0x1 ;  /* 0x000000100204b211 */ /* 0x042fe800078208ff */
[----:B------:R-:W-:Y:S01]  /*1e370*/  @P4 STS.128 [R195+0xa800], RZ ;  /* 0x00a800ffc3004388 */ /* 0x000fe20000000c00 */
[----:B------:R-:W-:Y:S02]  /*1e380*/  @!P3 LEA.HI.X R5, R2, R17, R5, 0x1, P1 ;  /* 0x000000110205b211 */ /* 0x000fe400008f0c05 */
[----:B------:R-:W-:Y:S02]  /*1e390*/  PLOP3.LUT P1, PT, PT, PT, UP0, 0x80, 0x0 ;  /* 0x000000000000781c */ /* 0x000fe40003f2f008 */
        /* <DEDUP_REMOVED lines=10> */
[----:B------:R-:W1:Y:S05]  /*1e440*/  LDSM.16.M88.4 R16, [R189+0x6000] ;  /* 0x00600000bd10783b */ /* 0x000e6a0000000200 */
[----:B------:R-:W2:Y:S05]  /*1e450*/  LDSM.16.M88.4 R60, [R192+0x1000] ;  /* 0x00100000c03c783b */ /* 0x000eaa0000000200 */
[----:B------:R-:W3:Y:S05]  /*1e460*/  LDSM.16.M88.4 R32, [R189+0x6400] ;  /* 0x00640000bd20783b */ /* 0x000eea0000000200 */
[----:B------:R-:W0:Y:S05]  /*1e470*/  LDGDEPBAR ;  /* 0x00000000000079af */ /* 0x000e2a0000000000 */
[----:B------:R-:W4:Y:S05]  /*1e480*/  LDSM.16.M88.4 R48, [R189+0x6800] ;  /* 0x00680000bd30783b */ /* 0x000f2a0000000200 */
[----:B------:R-:W5:Y:S05]  /*1e490*/  LDSM.16.M88.4 R128, [R189+0x6c00] ;  /* 0x006c0000bd80783b */ /* 0x000f6a0000000200 */
[----:B------:R-:W-:Y:S05]  /*1e4a0*/  LDSM.16.M88.4 R172, [R193] ;  /* 0x00000000c1ac783b */ /* 0x000fea0000000200 */
[----:B------:R-:W5:Y:S05]  /*1e4b0*/  LDSM.16.M88.4 R176, [R191+0x6000] ;  /* 0x00600000bfb0783b */ /* 0x000f6a0000000200 */
[----:B------:R-:W5:Y:S01]  /*1e4c0*/  LDSM.16.M88.4 R180, [R193+0x1000] ;  /* 0x00100000c1b4783b */ /* 0x000f620000000200 */
[-C--:B-1----:R-:W-:Y:S04]  /*1e4d0*/  HMMA.16816.F32 R4, R64, R16.reuse, RZ ;  /* 0x000000104004723c */ /* 0x082fe800000018ff */
[----:B------:R-:W1:Y:S02]  /*1e4e0*/  LDSM.16.M88.4 R184, [R191+0x6400] ;  /* 0x00640000bfb8783b */ /* 0x000e640000000200 */
[C---:B--2---:R-:W-:Y:S06]  /*1e4f0*/  HMMA.16816.F32 R8, R60.reuse, R16, RZ ;  /* 0x000000103c08723c */ /* 0x044fec00000018ff */
[-C--:B------:R-:W-:Y:S06]  /*1e500*/  HMMA.16816.F32 R12, R60, R18.reuse, RZ ;  /* 0x000000123c0c723c */ /* 0x080fec00000018ff */
[C---:B------:R-:W-:Y:S06]  /*1e510*/  HMMA.16816.F32 R16, R64.reuse, R18, RZ ;  /* 0x000000124010723c */ /* 0x040fec00000018ff */
[-C--:B---3--:R-:W-:Y:S06]  /*1e520*/  HMMA.16816.F32 R20, R64, R32.reuse, RZ ;  /* 0x000000204014723c */ /* 0x088fec00000018ff */
[C---:B------:R-:W-:Y:S06]  /*1e530*/  HMMA.16816.F32 R24, R60.reuse, R32, RZ ;  /* 0x000000203c18723c */ /* 0x040fec00000018ff */
[-C--:B------:R-:W-:Y:S06]  /*1e540*/  HMMA.16816.F32 R28, R60, R34.reuse, RZ ;  /* 0x000000223c1c723c */ /* 0x080fec00000018ff */
[C---:B------:R-:W-:Y:S06]  /*1e550*/  HMMA.16816.F32 R32, R64.reuse, R34, RZ ;  /* 0x000000224020723c */ /* 0x040fec00000018ff */
[-C--:B----4-:R-:W-:Y:S06]  /*1e560*/  HMMA.16816.F32 R36, R64, R48.reuse, RZ ;  /* 0x000000304024723c */ /* 0x090fec00000018ff */
[C---:B------:R-:W-:Y:S06]  /*1e570*/  HMMA.16816.F32 R40, R60.reuse, R48, RZ ;  /* 0x000000303c28723c */ /* 0x040fec00000018ff */
[-C--:B------:R-:W-:Y:S06]  /*1e580*/  HMMA.16816.F32 R44, R60, R50.reuse, RZ ;  /* 0x000000323c2c723c */ /* 0x080fec00000018ff */
[C---:B------:R-:W-:Y:S06]  /*1e590*/  HMMA.16816.F32 R48, R64.reuse, R50, RZ ;  /* 0x000000324030723c */ /* 0x040fec00000018ff */
[-C--:B-----5:R-:W-:Y:S06]  /*1e5a0*/  HMMA.16816.F32 R52, R64, R128.reuse, RZ ;  /* 0x000000804034723c */ /* 0x0a0fec00000018ff */
[C---:B------:R-:W-:Y:S06]  /*1e5b0*/  HMMA.16816.F32 R56, R60.reuse, R128, RZ ;  /* 0x000000803c38723c */ /* 0x040fec00000018ff */
[-C--:B------:R-:W-:Y:S06]  /*1e5c0*/  HMMA.16816.F32 R60, R60, R130.reuse, RZ ;  /* 0x000000823c3c723c */ /* 0x080fec00000018ff */
[----:B------:R-:W-:Y:S01]  /*1e5d0*/  HMMA.16816.F32 R64, R64, R130, RZ ;  /* 0x000000824040723c */ /* 0x000fe200000018ff */
[----:B------:R-:W2:Y:S05]  /*1e5e0*/  LDSM.16.M88.4 R128, [R191+0x6800] ;  /* 0x00680000bf80783b */ /* 0x000eaa0000000200 */
[-C--:B------:R-:W-:Y:S06]  /*1e5f0*/  HMMA.16816.F32 R4, R172, R176.reuse, R4 ;  /* 0x000000b0ac04723c */ /* 0x080fec0000001804 */
        /* <DEDUP_REMOVED lines=8> */
[----:B------:R-:W-:Y:S05]  /*1e680*/  LDSM.16.M88.4 R184, [R192+0x3000] ;  /* 0x00300000c0b8783b */ /* 0x000fea0000000200 */
        /* <DEDUP_REMOVED lines=8> */
[----:B------:R-:W1:Y:S05]  /*1e710*/  LDSM.16.M88.4 R180, [R189+0x7000] ;  /* 0x00700000bdb4783b */ /* 0x000e6a0000000200 */
[----:B------:R-:W-:Y:S01]  /*1e720*/  HMMA.16816.F32 R64, R172, R178, R64 ;  /* 0x000000b2ac40723c */ /* 0x000fe20000001840 */
[----:B------:R-:W2:Y:S05]  /*1e730*/  LDSM.16.M88.4 R172, [R189+0x7400] ;  /* 0x00740000bdac783b */ /* 0x000eaa0000000200 */
[----:B------:R-:W3:Y:S01]  /*1e740*/  LDSM.16.M88.4 R176, [R189+0x7800] ;  /* 0x00780000bdb0783b */ /* 0x000ee20000000200 */
        /* <DEDUP_REMOVED lines=14> */
[----:B------:R-:W2:Y:S05]  /*1e830*/  LDSM.16.M88.4 R176, [R191+0x7000] ;  /* 0x00700000bfb0783b */ /* 0x000eaa0000000200 */
[-C--:B-1----:R-:W-:Y:S06]  /*1e840*/  HMMA.16816.F32 R52, R128, R180.reuse, R52 ;  /* 0x000000b48034723c */ /* 0x082fec0000001834 */
[C---:B------:R-:W-:Y:S06]  /*1e850*/  HMMA.16816.F32 R56, R184.reuse, R180, R56 ;  /* 0x000000b4b838723c */ /* 0x040fec0000001838 */
[-C--:B------:R-:W-:Y:S01]  /*1e860*/  HMMA.16816.F32 R60, R184, R182.reuse, R60 ;  /* 0x000000b6b83c723c */ /* 0x080fe2000000183c */
[----:B------:R-:W1:Y:S05]  /*1e870*/  LDSM.16.M88.4 R184, [R193+0x3000] ;  /* 0x00300000c1b8783b */ /* 0x000e6a0000000200 */
[----:B------:R-:W-:Y:S01]  /*1e880*/  HMMA.16816.F32 R64, R128, R182, R64 ;  /* 0x000000b68040723c */ /* 0x000fe20000001840 */
[----:B------:R-:W3:Y:S05]  /*1e890*/  LDSM.16.M88.4 R128, [R191+0x7400] ;  /* 0x00740000bf80783b */ /* 0x000eea0000000200 */
[----:B------:R-:W-:Y:S01]  /*1e8a0*/  LDSM.16.M88.4 R180, [R191+0x7c00] ;  /* 0x007c0000bfb4783b */ /* 0x000fe20000000200 */
[-C--:B--2---:R-:W-:Y:S06]  /*1e8b0*/  HMMA.16816.F32 R4, R172, R176.reuse, R4 ;  /* 0x000000b0ac04723c */ /* 0x084fec0000001804 */
[C---:B-1----:R-:W-:Y:S06]  /*1e8c0*/  HMMA.16816.F32 R8, R184.reuse, R176, R8 ;  /* 0x000000b0b808723c */ /* 0x042fec0000001808 */
        /* <DEDUP_REMOVED lines=16> */
[----:B------:R-:W2:Y:S05]  /*1e9d0*/  LDSM.16.M88.4 R184, [R192+0x5000] ;  /* 0x00500000c0b8783b */ /* 0x000eaa0000000200 */
[----:B------:R-:W-:Y:S01]  /*1e9e0*/  HMMA.16816.F32 R64, R172, R182, R64 ;  /* 0x000000b6ac40723c */ /* 0x000fe20000001840 */
[----:B------:R-:W3:Y:S05]  /*1e9f0*/  LDSM.16.M88.4 R172, [R189+0x8400] ;  /* 0x00840000bdac783b */ /* 0x000eea0000000200 */
[----:B------:R-:W-:Y:S01]  /*1ea00*/  LDSM.16.M88.4 R180, [R189+0x8c00] ;  /* 0x008c0000bdb4783b */ /* 0x000fe20000000200 */
[-C--:B-1----:R-:W-:Y:S06]  /*1ea10*/  HMMA.16816.F32 R4, R128, R176.reuse, R4 ;  /* 0x000000b08004723c */ /* 0x082fec0000001804 */
        /* <DEDUP_REMOVED lines=23> */
[-C--:B------:R-:W-:Y:S11]  /*1eb90*/  HMMA.16816.F32 R12, R184, R178.reuse, R12 ;  /* 0x000000b2b80c723c */ /* 0x080ff6000000180c */
[----:B------:R-:W-:Y:S01]  /*1eba0*/  @!UPT UIADD3 URZ, URZ, URZ, URZ ;  /* 0x0000003f3f3ff290 */ /* 0x000fe2000fffe03f */
[----:B------:R-:W-:Y:S01]  /*1ebb0*/  FMNMX.FTZ R2, R4, R0, !PT ;  /* 0x0000000004027209 */ /* 0x000fe20007810000 */
[C---:B------:R-:W-:Y:S01]  /*1ebc0*/  HMMA.16816.F32 R16, R172.reuse, R178, R16 ;  /* 0x000000b2ac10723c */ /* 0x040fe20000001810 */
[----:B------:R-:W1:Y:S01]  /*1ebd0*/  LDSM.16.M88.4 R176, [R191+0x8800] ;  /* 0x00880000bfb0783b */ /* 0x000e620000000200 */
[----:B------:R-:W-:Y:S04]  /*1ebe0*/  DEPBAR.LE SB0, 0x0 ;  /* 0x000080000000791a */ /* 0x000fe80000000000 */
[-C--:B---3--:R-:W-:Y:S01]  /*1ebf0*/  HMMA.16816.F32 R20, R172, R128.reuse, R20 ;  /* 0x00000080ac14723c */ /* 0x088fe20000001814 */
[----:B------:R-:W-:Y:S04]  /*1ec00*/  BAR.SYNC.DEFER_BLOCKING 0x0 ;  /* 0x0000000000007b1d */ /* 0x000fe80000010000 */
[----:B------:R-:W-:Y:S01]  /*1ec10*/  FMNMX.FTZ R2, R5, R2, !PT ;  /* 0x0000000205027209 */ /* 0x000fe20007810000 */
[C---:B------:R-:W-:Y:S06]  /*1ec20*/  HMMA.16816.F32 R24, R184.reuse, R128, R24 ;  /* 0x00000080b818723c */ /* 0x040fec0000001818 */
[-C--:B------:R-:W-:Y:S06]  /*1ec30*/  HMMA.16816.F32 R28, R184, R130.reuse, R28 ;  /* 0x00000082b81c723c */ /* 0x080fec000000181c */
[C---:B------:R-:W-:Y:S05]  /*1ec40*/  HMMA.16816.F32 R32, R172.reuse, R130, R32 ;  /* 0x00000082ac20723c */ /* 0x040fea0000001820 */
[----:B------:R-:W-:Y:S01]  /*1ec50*/  FMNMX.FTZ R2, R16, R2, !PT ;  /* 0x0000000210027209 */ /* 0x000fe20007810000 */
[-C--:B-1----:R-:W-:Y:S06]  /*1ec60*/  HMMA.16816.F32 R36, R172, R176.reuse, R36 ;  /* 0x000000b0ac24723c */ /* 0x082fec0000001824 */
[C---:B------:R-:W-:Y:S06]  /*1ec70*/  HMMA.16816.F32 R40, R184.reuse, R176, R40 ;  /* 0x000000b0b828723c */ /* 0x040fec0000001828 */
[-C--:B------:R-:W-:Y:S06]  /*1ec80*/  HMMA.16816.F32 R44, R184, R178.reuse, R44 ;  /* 0x000000b2b82c723c */ /* 0x080fec000000182c */
[C---:B------:R-:W-:Y:S06]  /*1ec90*/  HMMA.16816.F32 R48, R172.reuse, R178, R48 ;  /* 0x000000b2ac30723c */ /* 0x040fec0000001830 */
[-C--:B------:R-:W-:Y:S06]  /*1eca0*/  HMMA.16816.F32 R52, R172, R180.reuse, R52 ;  /* 0x000000b4ac34723c */ /* 0x080fec0000001834 */
[C---:B------:R-:W-:Y:S06]  /*1ecb0*/  HMMA.16816.F32 R56, R184.reuse, R180, R56 ;  /* 0x000000b4b838723c */ /* 0x040fec0000001838 */
[-C--:B------:R-:W-:Y:S05]  /*1ecc0*/  HMMA.16816.F32 R60, R184, R182.reuse, R60 ;  /* 0x000000b6b83c723c */ /* 0x080fea000000183c */
[----:B------:R-:W-:Y:S01]  /*1ecd0*/  FMNMX.FTZ R181, R6, R3, !PT ;  /* 0x0000000306b57209 */ /* 0x000fe20007810000 */
[----:B------:R-:W-:Y:S05]  /*1ece0*/  HMMA.16816.F32 R64, R172, R182, R64 ;  /* 0x000000b6ac40723c */ /* 0x000fea0000001840 */
[----:B------:R-:W-:Y:S01]  /*1ecf0*/  FMNMX.FTZ R180, R17, R2, !PT ;  /* 0x0000000211b47209 */ /* 0x000fe20007810000 */
[----:B------:R-:W-:Y:S07]  /*1ed00*/  @!UPT UIADD3 URZ, URZ, URZ, URZ ;  /* 0x0000003f3f3ff290 */ /* 0x000fee000fffe03f */
[----:B------:R-:W-:Y:S11]  /*1ed10*/  @P1 BRA `(.L_x_574) ;  /* 0xffffffec00a01947 */ /* 0x000ff6000383ffff */
.L_x_573:
[----:B------:R-:W-:Y:S01]  /*1ed20*/  FMNMX.FTZ R128, R8, R132, !PT ;  /* 0x0000008408807209 */ /* 0x000fe20007810000 */
[----:B------:R-:W3:Y:S01]  /*1ed30*/  LDL.64 R186, [R1+0x108] ;  /* 0x0001080001ba7983 */ /* 0x000ee20000100a00 */
[----:B------:R-:W-:Y:S01]  /*1ed40*/  FMNMX.FTZ R129, R20, R180, !PT ;  /* 0x000000b414817209 */ /* 0x000fe20007810000 */
[----:B------:R-:W-:Y:S01]  /*1ed50*/  ULOP3.LUT UR10, UR9, UR27, URZ, 0x3c, !UPT ;  /* 0x0000001b090a7292 */ /* 0x000fe2000f8e3c3f */
[----:B------:R-:W-:Y:S01]  /*1ed60*/  FMNMX.FTZ R2, R10, R133, !PT ;  /* 0x000000850a027209 */ /* 0x000fe20007810000 */
[----:B------:R-:W-:Y:S01]  /*1ed70*/  UIADD3 UR9, UR9, 0x1, URZ ;  /* 0x0000000109097890 */ /* 0x000fe2000fffe03f */
[----:B------:R-:W-:Y:S01]  /*1ed80*/  FMNMX.FTZ R128, R9, R128, !PT ;  /* 0x0000008009807209 */ /* 0x000fe20007810000 */
[----:B------:R-:W4:Y:S01]  /*1ed90*/  LDL.64 R182, [R1+0x100] ;  /* 0x0001000001b67983 */ /* 0x000f220000100a00 */
[----:B--2---:R-:W-:Y:S01]  /*1eda0*/  FMNMX.FTZ R131, R21, R129, !PT ;  /* 0x0000008115837209 */ /* 0x004fe20007810000 */
[----:B------:R-:W-:Y:S01]  /*1edb0*/  ULOP3.LUT UR9, UR9, UR27, URZ, 0x3c, !UPT ;  /* 0x0000001b09097292 */ /* 0x000fe2000f8e3c3f */
        /* <DEDUP_REMOVED lines=42> */
[----:B------:R-:W1:Y:S01]  /*1f060*/  SHFL.BFLY PT, R175, R2, 0x2, 0x1f ;  /* 0x0c401f0002af7f89 */ /* 0x000e6200000e0000 */
        /* <DEDUP_REMOVED lines=10> */
[----:B------:R-:W-:Y:S01]  /*1f110*/  LOP3.LUT R130, R239, UR10, RZ, 0x3c, !PT ;  /* 0x0000000aef827c12 */ /* 0x000fe2000f8e3cff */
[----:B------:R-:W-:Y:S01]  /*1f120*/  UIADD3 UR10, UR27, -0x4498517b, URZ ;  /* 0xbb67ae851b0a7890 */ /* 0x000fe2000fffe03f */
[----:B------:R-:W-:Y:S01]  /*1f130*/  FMNMX.FTZ R172, R63, R128, !PT ;  /* 0x000000803fac7209 */ /* 0x000fe20007810000 */
[----:B------:R-:W2:Y:S01]  /*1f140*/  SHFL.BFLY PT, R177, R173, 0x2, 0x1f ;  /* 0x0c401f00adb17f89 */ /* 0x000ea200000e0000 */
[----:B------:R-:W-:Y:S01]  /*1f150*/  FMNMX.FTZ R174, R67, R174, !PT ;  /* 0x000000ae43ae7209 */ /* 0x000fe20007810000 */
[----:B------:R-:W-:Y:S01]  /*1f160*/  IMAD.WIDE.U32 R180, R130, -0x326172a9, RZ ;  /* 0xcd9e8d5782b47825 */ /* 0x000fe200078e00ff */
[----:B-1----:R-:W-:Y:S05]  /*1f170*/  FMNMX.FTZ R175, R2, R175, !PT ;  /* 0x000000af02af7209 */ /* 0x002fea0007810000 */
[----:B------:R-:W-:Y:S01]  /*1f180*/  SHFL.BFLY PT, R178, R172, 0x2, 0x1f ;  /* 0x0c401f00acb27f89 */ /* 0x000fe200000e0000 */
[----:B------:R-:W-:Y:S07]  /*1f190*/  LOP3.LUT R130, R243, UR10, R238, 0x96, !PT ;  /* 0x0000000af3827c12 */ /* 0x000fee000f8e96ee */
[----:B------:R-:W1:Y:S01]  /*1f1a0*/  SHFL.BFLY PT, R176, R174, 0x2, 0x1f ;  /* 0x0c401f00aeb07f89 */ /* 0x000e6200000e0000 */
[----:B------:R-:W-:Y:S07]  /*1f1b0*/  IMAD.WIDE.U32 R184, R130, -0x326172a9, RZ ;  /* 0xcd9e8d5782b87825 */ /* 0x000fee00078e00ff */
[----:B------:R-:W5:Y:S01]  /*1f1c0*/  SHFL.BFLY PT, R179, R175, 0x1, 0x1f ;  /* 0x0c201f00afb37f89 */ /* 0x000f6200000e0000 */
[----:B------:R-:W-:Y:S05]  /*1f1d0*/  LOP3.LUT R130, R185, UR39, R180, 0x96, !PT ;  /* 0x00000027b9827c12 */ /* 0x000fea000f8e96b4 */
[----:B------:R-:W-:Y:S01]  /*1f1e0*/  IMAD.WIDE.U32 R130, R130, -0x2daee0ad, RZ ;  /* 0xd2511f5382827825 */ /* 0x000fe200078e00ff */
[----:B--2---:R-:W-:Y:S02]  /*1f1f0*/  FMNMX.FTZ R2, R173, R177, !PT ;  /* 0x000000b1ad027209 */ /* 0x004fe40007810000 */
[----:B-1----:R-:W-:Y:S05]  /*1f200*/  FMNMX.FTZ R174, R174, R176, !PT ;  /* 0x000000b0aeae7209 */ /* 0x002fea0007810000 */
[----:B------:R-:W1:Y:S01]  /*1f210*/  SHFL.BFLY PT, R177, R174, 0x1, 0x1f ;  /* 0x0c201f00aeb17f89 */ /* 0x000e6200000e0000 */
[----:B---3--:R-:W-:Y:S05]  /*1f220*/  LOP3.LUT R128, R181, UR40, R186, 0x96, !PT ;  /* 0x00000028b5807c12 */ /* 0x008fea000f8e96ba */
[----:B------:R-:W-:Y:S05]  /*1f230*/  IMAD.WIDE.U32 R128, R128, -0x2daee0ad, RZ ;  /* 0xd2511f5380807825 */ /* 0x000fea00078e00ff */
[----:B------:R-:W-:Y:S02]  /*1f240*/  LOP3.LUT R134, R129, UR38, R242, 0x96, !PT ;  /* 0x0000002681867c12 */ /* 0x000fe4000f8e96f2 */
[----:B------:R-:W-:Y:S02]  /*1f250*/  LOP3.LUT R173, R131, UR36, R128, 0x96, !PT ;  /* 0x0000002483ad7c12 */ /* 0x000fe4000f8e9680 */
[----:B-----5:R-:W-:Y:S01]  /*1f260*/  FMNMX.FTZ R131, R175, R179, !PT ;  /* 0x000000b3af837209 */ /* 0x020fe20007810000 */
[----:B------:R-:W-:Y:S01]  /*1f270*/  IMAD.WIDE.U32 R134, R134, -0x326172a9, RZ ;  /* 0xcd9e8d5786867825 */ /* 0x000fe200078e00ff */
[----:B------:R-:W2:Y:S02]  /*1f280*/  LDL.LU R179, [R1+0x6c] ;  /* 0x00006c0001b37983 */ /* 0x000ea40000300800 */
[C---:B------:R-:W-:Y:S01]  /*1f290*/  FSETP.NEU.FTZ.AND P2, PT, R131.reuse, -INF , PT ;  /* 0xff8000008300780b */ /* 0x040fe20003f5d000 */
[----:B------:R-:W-:Y:S01]  /*1f2a0*/  FADD.FTZ R0, -R131, R0 ;  /* 0x0000000083007221 */ /* 0x000fe20000010100 */
[----:B------:R-:W-:Y:S02]  /*1f2b0*/  LOP3.LUT R129, R135, UR37, R184, 0x96, !PT ;  /* 0x0000002587817c12 */ /* 0x000fe4000f8e96b8 */
[----:B------:R-:W-:Y:S01]  /*1f2c0*/  FMNMX.FTZ R135, R172, R178, !PT ;  /* 0x000000b2ac877209 */ /* 0x000fe20007810000 */
[----:B------:R-:W-:Y:S01]  /*1f2d0*/  IMAD.WIDE.U32 R172, R173, -0x326172a9, RZ ;  /* 0xcd9e8d57adac7825 */ /* 0x000fe200078e00ff */
[----:B------:R-:W3:Y:S03]  /*1f2e0*/  SHFL.BFLY PT, R178, R2, 0x1, 0x1f ;  /* 0x0c201f0002b27f89 */ /* 0x000ee600000e0000 */
[----:B------:R-:W-:Y:S01]  /*1f2f0*/  IMAD.WIDE.U32 R128, R129, -0x2daee0ad, RZ ;  /* 0xd2511f5381807825 */ /* 0x000fe200078e00ff */
[----:B------:R-:W-:Y:S04]  /*1f300*/  LOP3.LUT R134, R173, UR35, R134, 0x96, !PT ;  /* 0x00000023ad867c12 */ /* 0x000fe8000f8e9686 */
[----:B------:R-:W5:Y:S01]  /*1f310*/  SHFL.BFLY PT, R175, R135, 0x1, 0x1f ;  /* 0x0c201f0087af7f89 */ /* 0x000f6200000e0000 */
[----:B------:R-:W-:Y:S01]  /*1f320*/  LOP3.LUT R176, R129, UR34, R130, 0x96, !PT ;  /* 0x0000002281b07c12 */ /* 0x000fe2000f8e9682 */
[----:B------:R-:W-:Y:S01]  /*1f330*/  IMAD.WIDE.U32 R196, R134, -0x2daee0ad, RZ ;  /* 0xd2511f5386c47825 */ /* 0x000fe200078e00ff */
[----:B-1----:R-:W-:Y:S03]  /*1f340*/  FMNMX.FTZ R130, R174, R177, !PT ;  /* 0x000000b1ae827209 */ /* 0x002fe60007810000 */
[----:B------:R-:W-:Y:S01]  /*1f350*/  IMAD.WIDE.U32 R176, R176, -0x326172a9, RZ ;  /* 0xcd9e8d57b0b07825 */ /* 0x000fe200078e00ff */
[----:B------:R-:W-:Y:S02]  /*1f360*/  LOP3.LUT R173, R197, UR17, R128, 0x96, !PT ;  /* 0x00000011c5ad7c12 */ /* 0x000fe4000f8e9680 */
[C---:B------:R-:W-:Y:S01]  /*1f370*/  FSETP.NEU.FTZ.AND P1, PT, R130.reuse, -INF , PT ;  /* 0xff8000008200780b */ /* 0x040fe20003f3d000 */
[----:B------:R-:W-:Y:S01]  /*1f380*/  FMUL.FTZ R134, R130, UR4 ;  /* 0x0000000482867c20 */ /* 0x000fe20008410000 */
[----:B------:R-:W-:Y:S01]  /*1f390*/  LOP3.LUT R218, R177, UR25, R172, 0x96, !PT ;  /* 0x00000019b1da7c12 */ /* 0x000fe2000f8e96ac */
[----:B------:R-:W-:Y:S03]  /*1f3a0*/  IMAD.WIDE.U32 R172, R173, -0x326172a9, RZ ;  /* 0xcd9e8d57adac7825 */ /* 0x000fe600078e00ff */
[----:B------:R-:W-:Y:S02]  /*1f3b0*/  FSEL R134, R134, RZ, P1 ;  /* 0x000000ff86867208 */ /* 0x000fe40000800000 */
[----:B---3--:R-:W-:Y:S01]  /*1f3c0*/  FMNMX.FTZ R129, R2, R178, !PT ;  /* 0x000000b202817209 */ /* 0x008fe20007810000 */
[----:B------:R-:W-:Y:S01]  /*1f3d0*/  FMUL.FTZ R2, R131, UR4 ;  /* 0x0000000483027c20 */ /* 0x000fe20008410000 */
[----:B------:R-:W-:Y:S02]  /*1f3e0*/  IMAD.MOV.U32 R178, RZ, RZ, R236 ;  /* 0x000000ffffb27224 */ /* 0x000fe400078e00ec */
[--C-:B------:R-:W-:Y:S01]  /*1f3f0*/  FFMA.FTZ R205, R22, UR4, -R134.reuse ;  /* 0x0000000416cd7c23 */ /* 0x100fe20008010886 */
[----:B------:R-:W-:Y:S01]  /*1f400*/  FSETP.NEU.FTZ.AND P1, PT, R129, -INF , PT ;  /* 0xff8000008100780b */ /* 0x000fe20003f3d000 */
[--C-:B------:R-:W-:Y:S01]  /*1f410*/  FFMA.FTZ R7, R7, UR4, -R134.reuse ;  /* 0x0000000407077c23 */ /* 0x100fe20008010886 */
[----:B------:R-:W-:Y:S01]  /*1f420*/  FSEL R2, R2, RZ, P2 ;  /* 0x000000ff02027208 */ /* 0x000fe20001000000 */
[--C-:B------:R-:W-:Y:S01]  /*1f430*/  FFMA.FTZ R204, R23, UR4, -R134.reuse ;  /* 0x0000000417cc7c23 */ /* 0x100fe20008010886 */
[----:B-----5:R-:W-:Y:S01]  /*1f440*/  FMNMX.FTZ R128, R135, R175, !PT ;  /* 0x000000af87807209 */ /* 0x020fe20007810000 */
        /* <DEDUP_REMOVED lines=17> */
[----:B------:R-:W-:Y:S01]  /*1f560*/  LOP3.LUT R5, R173, UR21, R176, 0x96, !PT ;  /* 0x00000015ad057c12 */ /* 0x000fe2000f8e96b0 */
[----:B------:R-:W-:Y:S01]  /*1f570*/  FFMA.FTZ R231, R53, UR4, -R2 ;  /* 0x0000000435e77c23 */ /* 0x000fe20008010802 */
[----:B------:R-:W-:Y:S01]  /*1f580*/  FMUL.FTZ R2, R0, UR4 ;  /* 0x0000000400027c20 */ /* 0x000fe20008410000 */
[----:B------:R-:W-:Y:S01]  /*1f590*/  FADD.FTZ R0, -R130, R3 ;  /* 0x0000000382007221 */ /* 0x000fe20000010100 */
[----:B------:R-:W-:Y:S01]  /*1f5a0*/  FMUL.FTZ R4, R129, UR4 ;  /* 0x0000000481047c20 */ /* 0x000fe20008410000 */
[--C-:B------:R-:W-:Y:S01]  /*1f5b0*/  FFMA.FTZ R17, R6, UR4, -R134.reuse ;  /* 0x0000000406117c23 */ /* 0x100fe20008010886 */
[----:B------:R-:W-:Y:S01]  /*1f5c0*/  LOP3.LUT R6, R5, 0xff, RZ, 0xc0, !PT ;  /* 0x000000ff05067812 */ /* 0x000fe200078ec0ff */
[----:B------:R-:W1:Y:S01]  /*1f5d0*/  MUFU.EX2 R3, R2 ;  /* 0x0000000200037308 */ /* 0x000e620000000800 */
[--C-:B------:R-:W-:Y:S01]  /*1f5e0*/  FFMA.FTZ R228, R54, UR4, -R134.reuse ;  /* 0x0000000436e47c23 */ /* 0x100fe20008010886 */
[----:B------:R-:W-:Y:S01]  /*1f5f0*/  FSEL R4, R4, RZ, P1 ;  /* 0x000000ff04047208 */ /* 0x000fe20000800000 */
[--C-:B------:R-:W-:Y:S01]  /*1f600*/  FFMA.FTZ R229, R55, UR4, -R134.reuse ;  /* 0x0000000437e57c23 */ /* 0x100fe20008010886 */
[----:B------:R-:W-:Y:S01]  /*1f610*/  FSETP.NEU.FTZ.AND P1, PT, R128, -INF , PT ;  /* 0xff8000008000780b */ /* 0x000fe20003f3d000 */
[----:B------:R-:W-:Y:S01]  /*1f620*/  FFMA.FTZ R244, R66, UR4, -R134 ;  /* 0x0000000442f47c23 */ /* 0x000fe20008010886 */
[----:B------:R-:W-:Y:S01]  /*1f630*/  ISETP.LE.U32.AND P5, PT, R6, UR12, PT ;  /* 0x0000000c06007c0c */ /* 0x000fe2000bfa3070 */
[--C-:B------:R-:W-:Y:S01]  /*1f640*/  FFMA.FTZ R248, R61, UR4, -R4.reuse ;  /* 0x000000043df87c23 */ /* 0x100fe20008010804 */
[--C-:B------:R-:W-:Y:S01]  /*1f650*/  FFMA.FTZ R203, R28, UR4, -R4.reuse ;  /* 0x000000041ccb7c23 */ /* 0x100fe20008010804 */
[----:B------:R3:W5:Y:S01]  /*1f660*/  LDL.S16 R61, [R1+0x68] ;  /* 0x00006800013d7983 */ /* 0x0007620000100600 */
[----:B------:R-:W-:Y:S01]  /*1f670*/  FMUL.FTZ R28, R128, UR4 ;  /* 0x00000004801c7c20 */ /* 0x000fe20008410000 */
[--C-:B------:R-:W-:Y:S01]  /*1f680*/  FFMA.FTZ R8, R8, UR4, -R4.reuse ;  /* 0x0000000408087c23 */ /* 0x100fe20008010804 */
[----:B------:R-:W-:Y:S01]  /*1f690*/  FFMA.FTZ R226, R56, UR4, -R4 ;  /* 0x0000000438e27c23 */ /* 0x000fe20008010804 */
[--C-:B------:R-:W-:Y:S01]  /*1f6a0*/  FFMA.FTZ R247, R67, UR4, -R134.reuse ;  /* 0x0000000443f77c23 */ /* 0x100fe20008010886 */
[----:B------:R-:W-:Y:S01]  /*1f6b0*/  FFMA.FTZ R202, R18, UR4, -R134 ;  /* 0x0000000412ca7c23 */ /* 0x000fe20008010886 */
[----:B------:R-:W-:Y:S01]  /*1f6c0*/  FSEL R28, R28, RZ, P1 ;  /* 0x000000ff1c1c7208 */ /* 0x000fe20000800000 */
[----:B------:R4:W-:Y:S01]  /*1f6d0*/  MUFU.EX2 R56, R8 ;  /* 0x0000000800387308 */ /* 0x0009e20000000800 */
[C---:B-1----:R-:W-:Y:S01]  /*1f6e0*/  FMUL.FTZ R32, R3.reuse, R144 ;  /* 0x0000009003207220 */ /* 0x042fe20000410000 */
[C---:B------:R-:W-:Y:S01]  /*1f6f0*/  FMUL.FTZ R52, R3.reuse, R140 ;  /* 0x0000008c03347220 */ /* 0x040fe20000410000 */
[----:B------:R3:W3:Y:S01]  /*1f700*/  LDL.S16 R144, [R1+0x60] ;  /* 0x0000600001907983 */ /* 0x0006e20000100600 */
[C---:B------:R-:W-:Y:S01]  /*1f710*/  FMUL.FTZ R65, R3.reuse, R137 ;  /* 0x0000008903417220 */ /* 0x040fe20000410000 */
[----:B------:R-:W-:Y:S01]  /*1f720*/  FMUL.FTZ R64, R3, R136 ;  /* 0x0000008803407220 */ /* 0x000fe20000410000 */
[----:B------:R-:W-:Y:S01]  /*1f730*/  FMUL.FTZ R2, R0, UR4 ;  /* 0x0000000400027c20 */ /* 0x000fe20008410000 */
[----:B------:R1:W5:Y:S01]  /*1f740*/  LDL.S16 R140, [R1+0x5c] ;  /* 0x00005c00018c7983 */ /* 0x0003620000100600 */
[----:B------:R-:W-:Y:S01]  /*1f750*/  FADD.FTZ R0, -R129, R132 ;  /* 0x0000008481007221 */ /* 0x000fe20000010100 */
[--C-:B------:R-:W-:Y:S01]  /*1f760*/  FFMA.FTZ R9, R9, UR4, -R4.reuse ;  /* 0x0000000409097c23 */ /* 0x100fe20008010804 */
[----:B------:R1:W1:Y:S01]  /*1f770*/  MUFU.EX2 R16, R2 ;  /* 0x0000000200107308 */ /* 0x0002620000000800 */
[----:B------:R2:W5:Y:S01]  /*1f780*/  LDL.S16 R137, [R1+0x58] ;  /* 0x0000580001897983 */ /* 0x0005620000100600 */
[--C-:B------:R-:W-:Y:S01]  /*1f790*/  FFMA.FTZ R198, R12, UR4, -R4.reuse ;  /* 0x000000040cc67c23 */ /* 0x100fe20008010804 */
[--C-:B------:R-:W-:Y:S01]  /*1f7a0*/  FFMA.FTZ R206, R29, UR4, -R4.reuse ;  /* 0x000000041dce7c23 */ /* 0x100fe20008010804 */
[--C-:B------:R-:W-:Y:S01]  /*1f7b0*/  FFMA.FTZ R213, R40, UR4, -R4.reuse ;  /* 0x0000000428d57c23 */ /* 0x100fe20008010804 */
[----:B------:R2:W5:Y:S01]  /*1f7c0*/  LDL.S16 R136, [R1+0x64] ;  /* 0x0000640001887983 */ /* 0x0005620000100600 */
[----:B------:R-:W-:Y:S01]  /*1f7d0*/  FFMA.FTZ R214, R41, UR4, -R4 ;  /* 0x0000000429d67c23 */ /* 0x000fe20008010804 */
[----:B----4-:R-:W-:Y:S01]  /*1f7e0*/  LOP3.LUT R8, R181, UR40, R182, 0x96, !PT ;  /* 0x00000028b5087c12 */ /* 0x010fe2000f8e96b6 */
[--C-:B------:R-:W-:Y:S01]  /*1f7f0*/  FFMA.FTZ R197, R13, UR4, -R4.reuse ;  /* 0x000000040dc57c23 */ /* 0x100fe20008010804 */
[--C-:B------:R-:W-:Y:S01]  /*1f800*/  FFMA.FTZ R200, R24, UR4, -R4.reuse ;  /* 0x0000000418c87c23 */ /* 0x100fe20008010804 */
[--C-:B------:R-:W-:Y:S01]  /*1f810*/  FFMA.FTZ R199, R25, UR4, -R4.reuse ;  /* 0x0000000419c77c23 */ /* 0x100fe20008010804 */
[--C-:B------:R-:W-:Y:S01]  /*1f820*/  FFMA.FTZ R221, R45, UR4, -R4.reuse ;  /* 0x000000042ddd7c23 */ /* 0x100fe20008010804 */
[--C-:B------:R-:W-:Y:S01]  /*1f830*/  FFMA.FTZ R227, R57, UR4, -R4.reuse ;  /* 0x0000000439e37c23 */ /* 0x100fe20008010804 */
[--C-:B------:R-:W-:Y:S01]  /*1f840*/  FFMA.FTZ R245, R60, UR4, -R4.reuse ;  /* 0x000000043cf57c23 */ /* 0x100fe20008010804 */
[----:B------:R-:W-:Y:S01]  /*1f850*/  FFMA.FTZ R220, R44, UR4, -R4 ;  /* 0x000000042cdc7c23 */ /* 0x000fe20008010804 */
[----:B------:R-:W-:Y:S01]  /*1f860*/  LOP3.LUT R4, R5, 0xffff, RZ, 0xc0, !PT ;  /* 0x0000ffff05047812 */ /* 0x000fe200078ec0ff */
[----:B------:R-:W4:Y:S01]  /*1f870*/  MUFU.EX2 R25, R17 ;  /* 0x0000001100197308 */ /* 0x000f220000000800 */
[----:B-1----:R-:W-:Y:S01]  /*1f880*/  FMUL.FTZ R2, R0, UR4 ;  /* 0x0000000400027c20 */ /* 0x002fe20008410000 */
[----:B------:R-:W-:Y:S01]  /*1f890*/  FADD.FTZ R0, -R128, R133 ;  /* 0x0000008580007221 */ /* 0x000fe20000010100 */
[----:B------:R-:W-:Y:S01]  /*1f8a0*/  SHF.R.U32.HI R4, RZ, 0x8, R4 ;  /* 0x00000008ff047819 */ /* 0x000fe20000011604 */
[--C-:B------:R-:W-:Y:S01]  /*1f8b0*/  FFMA.FTZ R10, R10, UR4, -R28.reuse ;  /* 0x000000040a0a7c23 */ /* 0x100fe2000801081c */
[--C-:B------:R-:W-:Y:S01]  /*1f8c0*/  FFMA.FTZ R11, R11, UR4, -R28.reuse ;  /* 0x000000040b0b7c23 */ /* 0x100fe2000801081c */
[----:B------:R-:W-:Y:S01]  /*1f8d0*/  FMUL.FTZ R0, R0, UR4 ;  /* 0x0000000400007c20 */ /* 0x000fe20008410000 */
[----:B------:R-:W-:Y:S03]  /*1f8e0*/  LOP3.LUT R4, R4, 0xffff, RZ, 0xc0, !PT ;  /* 0x0000ffff04047812 */ /* 0x000fe600078ec0ff */
[----:B------:R1:W4:Y:S01]  /*1f8f0*/  MUFU.EX2 R60, R7 ;  /* 0x00000007003c7308 */ /* 0x0003220000000800 */
[C---:B------:R-:W-:Y:S01]  /*1f900*/  FMUL.FTZ R22, R16.reuse, R150 ;  /* 0x0000009610167220 */ /* 0x040fe20000410000 */
[----:B------:R-:W-:Y:S01]  /*1f910*/  FMUL.FTZ R6, R16, R154 ;  /* 0x0000009a10067220 */ /* 0x000fe20000410000 */
[----:B------:R-:W-:Y:S01]  /*1f920*/  ISETP.LE.U32.AND P4, PT, R4, UR12, PT ;  /* 0x0000000c04007c0c */ /* 0x000fe2000bf83070 */
[C---:B------:R-:W-:Y:S01]  /*1f930*/  FMUL.FTZ R23, R16.reuse, R151 ;  /* 0x0000009710177220 */ /* 0x040fe20000410000 */
[--C-:B------:R-:W-:Y:S01]  /*1f940*/  SHF.R.U32.HI R4, RZ, 0x18, R5.reuse ;  /* 0x00000018ff047819 */ /* 0x100fe20000011605 */
[----:B------:R-:W-:Y:S01]  /*1f950*/  FMUL.FTZ R34, R16, R146 ;  /* 0x0000009210227220 */ /* 0x000fe20000410000 */
[----:B------:R-:W-:Y:S03]  /*1f960*/  SHF.R.U32.HI R5, RZ, 0x10, R5 ;  /* 0x00000010ff057819 */ /* 0x000fe60000011605 */
[----:B------:R-:W4:Y:S01]  /*1f970*/  MUFU.EX2 R2, R2 ;  /* 0x0000000200027308 */ /* 0x000f220000000800 */
[----:B------:R-:W-:Y:S01]  /*1f980*/  ISETP.LE.U32.AND P2, PT, R4, UR12, PT ;  /* 0x0000000c04007c0c */ /* 0x000fe2000bf43070 */
[----:B------:R-:W-:Y:S01]  /*1f990*/  FFMA.FTZ R146, R59, UR4, -R28 ;  /* 0x000000043b927c23 */ /* 0x000fe2000801081c */
[----:B------:R-:W-:Y:S01]  /*1f9a0*/  LOP3.LUT R5, R5, 0xff, RZ, 0xc0, !PT ;  /* 0x000000ff05057812 */ /* 0x000fe200078ec0ff */
[C---:B------:R-:W-:Y:S01]  /*1f9b0*/  FMUL.FTZ R35, R16.reuse, R147 ;  /* 0x0000009310237220 */ /* 0x040fe20000410000 */
[----:B------:R-:W-:Y:S01]  /*1f9c0*/  LOP3.LUT R4, R251, UR10, R238, 0x96, !PT ;  /* 0x0000000afb047c12 */ /* 0x000fe2000f8e96ee */
[C---:B------:R-:W-:Y:S01]  /*1f9d0*/  FMUL.FTZ R66, R16.reuse, R138 ;  /* 0x0000008a10427220 */ /* 0x040fe20000410000 */
[----:B------:R-:W-:Y:S03]  /*1f9e0*/  ISETP.LE.U32.AND P3, PT, R5, UR12, PT ;  /* 0x0000000c05007c0c */ /* 0x000fe6000bf63070 */
[----:B------:R4:W-:Y:S01]  /*1f9f0*/  MUFU.EX2 R132, R9 ;  /* 0x0000000900847308 */ /* 0x0009e20000000800 */
[C---:B------:R-:W-:Y:S01]  /*1fa00*/  FMUL.FTZ R78, R16.reuse, R78 ;  /* 0x0000004e104e7220 */ /* 0x040fe20000410000 */
        /* <DEDUP_REMOVED lines=8> */
[C---:B-1----:R-:W-:Y:S01]  /*1fa90*/  FMUL.FTZ R7, R16.reuse, R155 ;  /* 0x0000009b10077220 */ /* 0x042fe20000410000 */
        /* <DEDUP_REMOVED lines=10> */
[----:B----4-:R-:W-:Y:S01]  /*1fb40*/  FFMA.FTZ R24, R16, R234, R25 ;  /* 0x000000ea10187223 */ /* 0x010fe20000010019 */
[----:B------:R-:W-:Y:S01]  /*1fb50*/  F2FP.F16.F32.PACK_AB R25, R60, R25 ;  /* 0x000000193c19723e */ /* 0x000fe200000000ff */
[----:B------:R-:W-:Y:S03]  /*1fb60*/  IMAD.WIDE.U32 R40, R8, -0x2daee0ad, RZ ;  /* 0xd2511f5308287825 */ /* 0x000fe600078e00ff */
[----:B------:R-:W1:Y:S01]  /*1fb70*/  MUFU.EX2 R0, R0 ;  /* 0x0000000000007308 */ /* 0x000e620000000800 */
[C---:B------:R-:W-:Y:S01]  /*1fb80*/  FMUL.FTZ R48, R2.reuse, R156 ;  /* 0x0000009c02307220 */ /* 0x040fe20000410000 */
[C---:B------:R-:W-:Y:S01]  /*1fb90*/  FMUL.FTZ R8, R2.reuse, R168 ;  /* 0x000000a802087220 */ /* 0x040fe20000410000 */
[----:B------:R-:W-:Y:S01]  /*1fba0*/  LOP3.LUT R44, R41, UR38, R250, 0x96, !PT ;  /* 0x00000026292c7c12 */ /* 0x000fe2000f8e96fa */
[C---:B------:R-:W-:Y:S01]  /*1fbb0*/  FMUL.FTZ R9, R2.reuse, R169 ;  /* 0x000000a902097220 */ /* 0x040fe20000410000 */
[C---:B------:R-:W-:Y:S01]  /*1fbc0*/  FMUL.FTZ R16, R2.reuse, R164 ;  /* 0x000000a402107220 */ /* 0x040fe20000410000 */
[C---:B------:R-:W-:Y:S04]  /*1fbd0*/  FMUL.FTZ R17, R2.reuse, R165 ;  /* 0x000000a502117220 */ /* 0x040fe80000410000 */
[----:B------:R4:W4:Y:S01]  /*1fbe0*/  MUFU.EX2 R57, R10 ;  /* 0x0000000a00397308 */ /* 0x0009220000000800 */
[C---:B------:R-:W-:Y:S01]  /*1fbf0*/  FMUL.FTZ R36, R2.reuse, R160 ;  /* 0x000000a002247220 */ /* 0x040fe20000410000 */
[C---:B------:R-:W-:Y:S01]  /*1fc00*/  FMUL.FTZ R37, R2.reuse, R161 ;  /* 0x000000a102257220 */ /* 0x040fe20000410000 */
[C---:B------:R-:W-:Y:S01]  /*1fc10*/  FMUL.FTZ R49, R2.reuse, R157 ;  /* 0x0000009d02317220 */ /* 0x040fe20000410000 */
[C---:B------:R-:W-:Y:S01]  /*1fc20*/  FMUL.FTZ R68, R2.reuse, R68 ;  /* 0x0000004402447220 */ /* 0x040fe20000410000 */
[C---:B------:R-:W-:Y:S01]  /*1fc30*/  FMUL.FTZ R69, R2.reuse, R69 ;  /* 0x0000004502457220 */ /* 0x040fe20000410000 */
[C---:B------:R-:W-:Y:S01]  /*1fc40*/  FMUL.FTZ R72, R2.reuse, R72 ;  /* 0x0000004802487220 */ /* 0x040fe20000410000 */
[C---:B------:R-:W-:Y:S03]  /*1fc50*/  FMUL.FTZ R73, R2.reuse, R73 ;  /* 0x0000004902497220 */ /* 0x040fe60000410000 */
[----:B------:R4:W2:Y:S01]  /*1fc60*/  MUFU.EX2 R135, R11 ;  /* 0x0000000b00877308 */ /* 0x0008a20000000800 */
        /* <DEDUP_REMOVED lines=12> */
[----:B------:R-:W-:Y:S01]  /*1fd30*/  FFMA.FTZ R2, R2, R237, R56 ;  /* 0x000000ed02027223 */ /* 0x000fe20000010038 */
[--C-:B------:R-:W-:Y:S01]  /*1fd40*/  FFMA.FTZ R201, R19, UR4, -R134.reuse ;  /* 0x0000000413c97c23 */ /* 0x100fe20008010886 */
[--C-:B------:R-:W-:Y:S01]  /*1fd50*/  FFMA.FTZ R215, R38, UR4, -R134.reuse ;  /* 0x0000000426d77c23 */ /* 0x100fe20008010886 */
[--C-:B------:R-:W-:Y:S01]  /*1fd60*/  FFMA.FTZ R216, R39, UR4, -R134.reuse ;  /* 0x0000000427d87c23 */ /* 0x100fe20008010886 */
[--C-:B------:R-:W-:Y:S01]  /*1fd70*/  FFMA.FTZ R222, R50, UR4, -R134.reuse ;  /* 0x0000000432de7c23 */ /* 0x100fe20008010886 */
[----:B------:R-:W-:Y:S01]  /*1fd80*/  FFMA.FTZ R223, R51, UR4, -R134 ;  /* 0x0000000433df7c23 */ /* 0x000fe20008010886 */
[C---:B-1----:R-:W-:Y:S01]  /*1fd90*/  FMUL.FTZ R39, R0.reuse, R163 ;  /* 0x000000a300277220 */ /* 0x042fe20000410000 */
[C---:B------:R-:W-:Y:S01]  /*1fda0*/  FMUL.FTZ R50, R0.reuse, R158 ;  /* 0x0000009e00327220 */ /* 0x040fe20000410000 */
[C---:B------:R-:W-:Y:S01]  /*1fdb0*/  FMUL.FTZ R51, R0.reuse, R159 ;  /* 0x0000009f00337220 */ /* 0x040fe20000410000 */
        /* <DEDUP_REMOVED lines=22> */
[C---:B------:R-:W-:Y:S01]  /*1ff20*/  F2FP.F16.F32.PACK_AB R0, R132.reuse, R56 ;  /* 0x000000388400723e */ /* 0x040fe200000000ff */
[----:B------:R-:W-:Y:S01]  /*1ff30*/  FADD.FTZ R132, R132, R2 ;  /* 0x0000000284847221 */ /* 0x000fe20000010000 */
[--C-:B------:R-:W-:Y:S01]  /*1ff40*/  FADD.FTZ R60, R60, R24.reuse ;  /* 0x000000183c3c7221 */ /* 0x100fe20000010000 */
[----:B------:R-:W-:Y:S01]  /*1ff50*/  PRMT R24, R25, 0x7632, R24 ;  /* 0x0000763219187816 */ /* 0x000fe20000000018 */
[----:B------:R-:W-:Y:S04]  /*1ff60*/  IMAD.WIDE.U32 R232, R4, -0x326172a9, RZ ;  /* 0xcd9e8d5704e87825 */ /* 0x000fe800078e00ff */
[C---:B------:R-:W-:Y:S01]  /*1ff70*/  FMUL.FTZ R5, R3.reuse, R153 ;  /* 0x0000009903057220 */ /* 0x040fe20000410000 */
[----:B------:R-:W-:Y:S01]  /*1ff80*/  MUFU.EX2 R45, R175 ;  /* 0x000000af002d7308 */ /* 0x000fe20000000800 */
        /* <DEDUP_REMOVED lines=19> */
[----:B------:R-:W1:Y:S01]  /*200c0*/  MUFU.EX2 R41, R177 ;  /* 0x000000b100297308 */ /* 0x000e620000000800 */
[--C-:B------:R-:W-:Y:S01]  /*200d0*/  FFMA.FTZ R139, R46, UR4, -R28.reuse ;  /* 0x000000042e8b7c23 */ /* 0x100fe2000801081c */
[--C-:B------:R-:W-:Y:S01]  /*200e0*/  FFMA.FTZ R26, R26, UR4, -R28.reuse ;  /* 0x000000041a1a7c23 */ /* 0x100fe2000801081c */
[--C-:B------:R-:W-:Y:S01]  /*200f0*/  FFMA.FTZ R27, R27, UR4, -R28.reuse ;  /* 0x000000041b1b7c23 */ /* 0x100fe2000801081c */
[----:B------:R-:W-:Y:S01]  /*20100*/  FFMA.FTZ R234, R62, UR4, -R28 ;  /* 0x000000043eea7c23 */ /* 0x000fe2000801081c */
[----:B------:R-:W-:Y:S02]  /*20110*/  IMAD.MOV.U32 R160, RZ, RZ, R186 ;  /* 0x000000ffffa07224 */ /* 0x000fe400078e00ba */
[----:B------:R-:W-:Y:S03]  /*20120*/  IMAD.MOV.U32 R161, RZ, RZ, R187 ;  /* 0x000000ffffa17224 */ /* 0x000fe600078e00bb */
[----:B------:R-:W-:Y:S01]  /*20130*/  MUFU.EX2 R46, R199 ;  /* 0x000000c7002e7308 */ /* 0x000fe20000000800 */
[----:B------:R-:W-:Y:S02]  /*20140*/  IMAD.MOV.U32 R168, RZ, RZ, R182 ;  /* 0x000000ffffa87224 */ /* 0x000fe400078e00b6 */
[----:B------:R-:W-:Y:S07]  /*20150*/  IMAD.MOV.U32 R169, RZ, RZ, R183 ;  /* 0x000000ffffa97224 */ /* 0x000fee00078e00b7 */
[----:B------:R-:W-:Y:S01]  /*20160*/  MUFU.EX2 R199, R245 ;  /* 0x000000f500c77308 */ /* 0x000fe20000000800 */
[----:B--2---:R-:W-:Y:S01]  /*20170*/  FFMA.FTZ R29, R3, R179, R12 ;  /* 0x000000b3031d7223 */ /* 0x004fe2000001000c */
[----:B------:R-:W-:Y:S01]  /*20180*/  F2FP.F16.F32.PACK_AB R12, R174, R12 ;  /* 0x0000000cae0c723e */ /* 0x000fe200000000ff */
[----:B------:R-:W-:Y:S01]  /*20190*/  IMAD.MOV.U32 R179, RZ, RZ, R235 ;  /* 0x000000ffffb37224 */ /* 0x000fe200078e00eb */
[----:B------:R-:W-:Y:S01]  /*201a0*/  LOP3.LUT R3, R233, UR39, R180, 0x96, !PT ;  /* 0x00000027e9037c12 */ /* 0x000fe2000f8e96b4 */
[----:B------:R-:W-:Y:S01]  /*201b0*/  FFMA.FTZ R235, R63, UR4, -R28 ;  /* 0x000000043feb7c23 */ /* 0x000fe2000801081c */
[----:B------:R-:W-:Y:S04]  /*201c0*/  PRMT R2, R12, 0x7632, R2 ;  /* 0x000076320c027816 */ /* 0x000fe80000000002 */
[----:B------:R-:W-:Y:S01]  /*201d0*/  MUFU.EX2 R63, R212 ;  /* 0x000000d4003f7308 */ /* 0x000fe20000000800 */
[----:B------:R-:W-:Y:S01]  /*201e0*/  IADD3 R180, P1, R178, UR18, RZ ;  /* 0x00000012b2b47c10 */ /* 0x000fe2000ff3e0ff */
[----:B------:R-:W-:Y:S01]  /*201f0*/  IMAD.WIDE.U32 R142, R3, -0x2daee0ad, RZ ;  /* 0xd2511f53038e7825 */ /* 0x000fe200078e00ff */
[----:B------:R-:W-:Y:S02]  /*20200*/  F2FP.F16.F32.PACK_AB R3, R135, R57 ;  /* 0x000000398703723e */ /* 0x000fe400000000ff */
[----:B------:R-:W-:Y:S01]  /*20210*/  IADD3.X R181, R179, UR11, RZ, P1, !PT ;  /* 0x0000000bb3b57c10 */ /* 0x000fe20008ffe4ff */
[----:B------:R-:W-:Y:S01]  /*20220*/  FADD.FTZ R29, R174, R29 ;  /* 0x0000001dae1d7221 */ /* 0x000fe20000010000 */
[----:B------:R-:W-:Y:S01]  /*20230*/  LOP3.LUT R40, R143, UR36, R40, 0x96, !PT ;  /* 0x000000248f287c12 */ /* 0x000fe2000f8e9628 */
[----:B------:R-:W-:Y:S01]  /*20240*/  FADD.FTZ R135, R135, R13 ;  /* 0x0000000d87877221 */ /* 0x000fe20000010000 */
[----:B-1----:R-:W-:Y:S01]  /*20250*/  F2FP.F16.F32.PACK_AB R13, R41, R45 ;  /* 0x0000002d290d723e */ /* 0x002fe200000000ff */
[----:B------:R-:W-:Y:S01]  /*20260*/  FADD.FTZ R29, R45, R29 ;  /* 0x0000001d2d1d7221 */ /* 0x000fe20000010000 */
[----:B------:R-:W-:Y:S04]  /*20270*/  IMAD.WIDE.U32 R44, R44, -0x326172a9, RZ ;  /* 0xcd9e8d572c2c7825 */ /* 0x000fe800078e00ff */
[----:B------:R-:W-:Y:S01]  /*20280*/  FADD.FTZ R29, R41, R29 ;  /* 0x0000001d291d7221 */ /* 0x000fe20000010000 */
[----:B------:R-:W-:Y:S04]  /*20290*/  IMAD.WIDE.U32 R40, R40, -0x326172a9, RZ ;  /* 0xcd9e8d5728287825 */ /* 0x000fe800078e00ff */
[----:B---3--:R-:W-:Y:S02]  /*202a0*/  @!P5 HADD2 R144, -R12.H0_H0, -RZ.H0_H0 ;  /* 0xa00000ff0c90d230 */ /* 0x008fe40000000900 */
[----:B-----5:R-:W-:Y:S03]  /*202b0*/  @!P4 HADD2 R140, -R2.H0_H0, -RZ.H0_H0 ;  /* 0xa00000ff028cc230 */ /* 0x020fe60000000900 */
[----:B------:R-:W-:Y:S01]  /*202c0*/  PRMT R134, R144, 0x7610, R134 ;  /* 0x0000761090867816 */ /* 0x000fe20000000086 */
[----:B------:R-:W-:Y:S01]  /*202d0*/  @!P5 STL.S16 [R1+0x60], R144 ;  /* 0x000060900100d387 */ /* 0x000fe20000100600 */
[----:B------:R-:W-:Y:S01]  /*202e0*/  @!P3 HADD2 R137, -R25.H0_H0, -RZ.H0_H0 ;  /* 0xa00000ff1989b230 */ /* 0x000fe20000000900 */
[----:B------:R-:W-:Y:S02]  /*202f0*/  PRMT R133, R140, 0x7610, R133 ;  /* 0x000076108c857816 */ /* 0x000fe40000000085 */
[----:B------:R1:W-:Y:S01]  /*20300*/  @!P4 STL.S16 [R1+0x5c], R140 ;  /* 0x00005c8c0100c387 */ /* 0x0003e20000100600 */
[----:B------:R-:W-:Y:S01]  /*20310*/  @!P2 HADD2 R136, -R24.H0_H0, -RZ.H0_H0 ;  /* 0xa00000ff1888a230 */ /* 0x000fe20000000900 */
[----:B------:R-:W-:Y:S02]  /*20320*/  PRMT R57, R137, 0x7610, R57 ;  /* 0x0000761089397816 */ /* 0x000fe40000000039 */
[----:B------:R-:W-:Y:S02]  /*20330*/  @!P3 STL.S16 [R1+0x58], R137 ;  /* 0x000058890100b387 */ /* 0x000fe40000100600 */
[----:B------:R-:W-:Y:S02]  /*20340*/  PRMT R56, R136, 0x7610, R56 ;  /* 0x0000761088387816 */ /* 0x000fe40000000038 */
[----:B------:R2:W-:Y:S01]  /*20350*/  @!P2 STL.S16 [R1+0x64], R136 ;  /* 0x000064880100a387 */ /* 0x0005e20000100600 */
[----:B-1----:R-:W-:Y:S02]  /*20360*/  FFMA.FTZ R140, R47, UR4, -R28 ;  /* 0x000000042f8c7c23 */ /* 0x002fe4000801081c */
[----:B------:R-:W-:Y:S01]  /*20370*/  MUFU.EX2 R47, R27 ;  /* 0x0000001b002f7308 */ /* 0x000fe20000000800 */
[----:B--2---:R-:W-:Y:S02]  /*20380*/  PRMT R136, R12, 0x5410, R2 ;  /* 0x000054100c887816 */ /* 0x004fe40000000002 */
[----:B------:R-:W-:Y:S02]  /*20390*/  @!P5 PRMT R12, R134, 0x5410, RZ ;  /* 0x00005410860cd816 */ /* 0x000fe400000000ff */
[----:B------:R-:W-:Y:S01]  /*203a0*/  @!P4 PRMT R2, R133, 0x5410, RZ ;  /* 0x000054108502c816 */ /* 0x000fe200000000ff */
[----:B------:R-:W-:Y:S01]  /*203b0*/  FFMA.FTZ R133, R43, UR4, -R28 ;  /* 0x000000042b857c23 */ /* 0x000fe2000801081c */
[----:B------:R-:W-:Y:S01]  /*203c0*/  PRMT R134, R25, 0x5410, R24 ;  /* 0x0000541019867816 */ /* 0x000fe20000000018 */
[----:B------:R-:W-:Y:S01]  /*203d0*/  STG.E.U16 desc[UR22][R178.64], R12 ;  /* 0x0000000cb2007986 */ /* 0x000fe2000c101516 */
[----:B------:R-:W-:Y:S01]  /*203e0*/  @!P3 PRMT R25, R57, 0x5410, RZ ;  /* 0x000054103919b816 */ /* 0x000fe200000000ff */
[----:B------:R-:W-:Y:S01]  /*203f0*/  MUFU.EX2 R43, R200 ;  /* 0x000000c8002b7308 */ /* 0x000fe20000000800 */
[----:B------:R-:W-:Y:S01]  /*20400*/  @!P2 PRMT R24, R56, 0x5410, RZ ;  /* 0x000054103818a816 */ /* 0x000fe200000000ff */
[----:B------:R1:W-:Y:S01]  /*20410*/  STG.E.U16 desc[UR22][R178.64+0x2], R2 ;  /* 0x00000202b2007986 */ /* 0x0003e2000c101516 */
[----:B------:R-:W-:Y:S03]  /*20420*/  LOP3.LUT R56, R172, 0xff, RZ, 0xc0, !PT ;  /* 0x000000ffac387812 */ /* 0x000fe600078ec0ff */
[----:B------:R2:W-:Y:S04]  /*20430*/  STG.E.U16 desc[UR22][R180.64], R25 ;  /* 0x00000019b4007986 */ /* 0x0005e8000c101516 */
[----:B------:R-:W-:Y:S01]  /*20440*/  MUFU.EX2 R133, R133 ;  /* 0x0000008500857308 */ /* 0x000fe20000000800 */
[----:B------:R3:W-:Y:S09]  /*20450*/  STG.E.U16 desc[UR22][R180.64+0x2], R24 ;  /* 0x00000218b4007986 */ /* 0x0007f2000c101516 */
[----:B------:R-:W-:Y:S01]  /*20460*/  MUFU.EX2 R200, R247 ;  /* 0x000000f700c87308 */ /* 0x000fe20000000800 */
[----:B-1----:R-:W-:Y:S01]  /*20470*/  LOP3.LUT R2, R41, UR35, R44, 0x96, !PT ;  /* 0x0000002329027c12 */ /* 0x002fe2000f8e962c */
[----:B------:R-:W-:Y:S08]  /*20480*/  FFMA.FTZ R44, R30, UR4, -R28 ;  /* 0x000000041e2c7c23 */ /* 0x000ff0000801081c */
[----:B------:R-:W-:Y:S01]  /*20490*/  MUFU.EX2 R30, R198 ;  /* 0x000000c6001e7308 */ /* 0x000fe20000000800 */
[----:B--2---:R-:W-:Y:S01]  /*204a0*/  LOP3.LUT R25, R45, UR37, R232, 0x96, !PT ;  /* 0x000000252d197c12 */ /* 0x004fe2000f8e96e8 */
[----:B------:R-:W-:Y:S04]  /*204b0*/  IMAD.WIDE.U32 R164, R2, -0x2daee0ad, RZ ;  /* 0xd2511f5302a47825 */ /* 0x000fe800078e00ff */
[----:B------:R-:W-:Y:S01]  /*204c0*/  FFMA.FTZ R45, R31, UR4, -R28 ;  /* 0x000000041f2d7c23 */ /* 0x000fe2000801081c */
[----:B---3--:R-:W-:Y:S05]  /*204d0*/  IMAD.WIDE.U32 R24, R25, -0x2daee0ad, RZ ;  /* 0xd2511f5319187825 */ /* 0x008fea00078e00ff */
[----:B------:R-:W-:Y:S02]  /*204e0*/  LOP3.LUT R142, R25, UR34, R142, 0x96, !PT ;  /* 0x00000022198e7c12 */ /* 0x000fe4000f8e968e */
[----:B------:R-:W-:Y:S02]  /*204f0*/  LOP3.LUT R148, R165, UR17, R24, 0x96, !PT ;  /* 0x00000011a5947c12 */ /* 0x000fe4000f8e9618 */
[----:B------:R-:W-:Y:S01]  /*20500*/  PRMT R25, R0, 0x7632, R25 ;  /* 0x0000763200197816 */ /* 0x000fe20000000019 */
[----:B------:R-:W-:Y:S03]  /*20510*/  IMAD.WIDE.U32 R142, R142, -0x326172a9, RZ ;  /* 0xcd9e8d578e8e7825 */ /* 0x000fe600078e00ff */
[----:B------:R-:W-:Y:S01]  /*20520*/  PRMT R137, R0, 0x5410, R25 ;  /* 0x0000541000897816 */ /* 0x000fe20000000019 */
[----:B------:R-:W-:Y:S01]  /*20530*/  IMAD.WIDE.U32 R148, R148, -0x326172a9, RZ ;  /* 0xcd9e8d5794947825 */ /* 0x000fe200078e00ff */
[----:B------:R-:W-:Y:S02]  /*20540*/  LOP3.LUT R152, R143, UR25, R40, 0x96, !PT ;  /* 0x000000198f987c12 */ /* 0x000fe4000f8e9628 */
[----:B------:R-:W-:Y:S01]  /*20550*/  IADD3 R40, P1, R180, UR48, RZ ;  /* 0x00000030b4287c10 */ /* 0x000fe2000ff3e0ff */
[----:B------:R-:W-:Y:S01]  /*20560*/  FFMA.FTZ R143, R58, UR4, -R28 ;  /* 0x000000043a8f7c23 */ /* 0x000fe2000801081c */
[----:B------:R-:W-:Y:S02]  /*20570*/  LOP3.LUT R2, R149, UR21, R142, 0x96, !PT ;  /* 0x0000001595027c12 */ /* 0x000fe4000f8e968e */
[----:B------:R-:W-:Y:S02]  /*20580*/  IADD3.X R41, R181, UR19, RZ, P1, !PT ;  /* 0x00000013b5297c10 */ /* 0x000fe40008ffe4ff */
[----:B------:R-:W-:Y:S02]  /*20590*/  LOP3.LUT R12, R2, 0xff, RZ, 0xc0, !PT ;  /* 0x000000ff020c7812 */ /* 0x000fe400078ec0ff */
[----:B------:R-:W-:Y:S02]  /*205a0*/  IADD3 R186, P1, R178, UR29, RZ ;  /* 0x0000001db2ba7c10 */ /* 0x000fe4000ff3e0ff */
[----:B------:R-:W-:Y:S02]  /*205b0*/  ISETP.LE.U32.AND P2, PT, R12, UR12, PT ;  /* 0x0000000c0c007c0c */ /* 0x000fe4000bf43070 */
[C---:B------:R-:W-:Y:S02]  /*205c0*/  IADD3.X R187, R179.reuse, UR28, RZ, P1, !PT ;  /* 0x0000001cb3bb7c10 */ /* 0x040fe40008ffe4ff */
[----:B------:R-:W-:Y:S04]  /*205d0*/  IADD3 R182, P1, R178, UR42, RZ ;  /* 0x0000002ab2b67c10 */ /* 0x000fe8000ff3e0ff */
[----:B------:R-:W-:Y:S05]  /*205e0*/  IADD3.X R183, R179, UR41, RZ, P1, !PT ;  /* 0x00000029b3b77c10 */ /* 0x000fea0008ffe4ff */
[----:B------:R-:W-:Y:S05]  /*205f0*/  @!P2 HADD2 R61, -R0.H0_H0, -RZ.H0_H0 ;  /* 0xa00000ff003da230 */ /* 0x000fea0000000900 */
[----:B------:R-:W-:Y:S01]  /*20600*/  PRMT R24, R61, 0x7610, R24 ;  /* 0x000076103d187816 */ /* 0x000fe20000000018 */
[----:B------:R1:W-:Y:S03]  /*20610*/  @!P2 STL.S16 [R1+0x68], R61 ;  /* 0x0000683d0100a387 */ /* 0x0003e60000100600 */
[----:B------:R-:W-:Y:S02]  /*20620*/  @!P2 PRMT R0, R24, 0x5410, RZ ;  /* 0x000054101800a816 */ /* 0x000fe400000000ff */
[----:B------:R2:W3:Y:S04]  /*20630*/  LDL.S16 R24, [R1+0x74] ;  /* 0x0000740001187983 */ /* 0x0004e80000100600 */
[----:B------:R4:W-:Y:S01]  /*20640*/  STG.E.U16 desc[UR22][R40.64], R0 ;  /* 0x0000000028007986 */ /* 0x0009e2000c101516 */
[----:B-1----:R-:W-:Y:S02]  /*20650*/  FFMA.FTZ R61, R42, UR4, -R28 ;  /* 0x000000042a3d7c23 */ /* 0x002fe4000801081c */
[----:B------:R-:W-:Y:S10]  /*20660*/  MUFU.EX2 R42, R204 ;  /* 0x000000cc002a7308 */ /* 0x000ff40000000800 */
[----:B------:R-:W1:Y:S01]  /*20670*/  MUFU.EX2 R61, R61 ;  /* 0x0000003d003d7308 */ /* 0x000e620000000800 */
[----:B----4-:R-:W-:Y:S04]  /*20680*/  LOP3.LUT R0, R172, 0xffff, RZ, 0xc0, !PT ;  /* 0x0000ffffac007812 */ /* 0x010fe800078ec0ff */
[----:B------:R-:W-:Y:S05]  /*20690*/  SHF.R.U32.HI R0, RZ, 0x8, R0 ;  /* 0x00000008ff007819 */ /* 0x000fea0000011600 */
[----:B------:R-:W4:Y:S01]  /*206a0*/  MUFU.EX2 R41, R205 ;  /* 0x000000cd00297308 */ /* 0x000f220000000800 */
[----:B------:R-:W-:Y:S02]  /*206b0*/  LOP3.LUT R57, R0, 0xffff, RZ, 0xc0, !PT ;  /* 0x0000ffff00397812 */ /* 0x000fe400078ec0ff */
[--C-:B------:R-:W-:Y:S04]  /*206c0*/  SHF.R.U32.HI R0, RZ, 0x10, R172.reuse ;  /* 0x00000010ff007819 */ /* 0x100fe800000116ac */
[----:B------:R-:W-:Y:S03]  /*206d0*/  LOP3.LUT R0, R0, 0xff, RZ, 0xc0, !PT ;  /* 0x000000ff00007812 */ /* 0x000fe600078ec0ff */
[----:B------:R-:W-:Y:S01]  /*206e0*/  MUFU.EX2 R40, R209 ;  /* 0x000000d100287308 */ /* 0x000fe20000000800 */
[----:B-1----:R-:W-:Y:S02]  /*206f0*/  F2FP.F16.F32.PACK_AB R166, R133, R61 ;  /* 0x0000003d85a6723e */ /* 0x002fe400000000ff */
[----:B------:R-:W-:Y:S02]  /*20700*/  ISETP.LE.U32.AND P6, PT, R0, UR12, PT ;  /* 0x0000000c00007c0c */ /* 0x000fe4000bfc3070 */
[----:B------:R-:W-:Y:S04]  /*20710*/  SHF.R.U32.HI R0, RZ, 0x18, R172 ;  /* 0x00000018ff007819 */ /* 0x000fe800000116ac */
[----:B------:R-:W-:Y:S02]  /*20720*/  ISETP.LE.U32.AND P5, PT, R0, UR12, PT ;  /* 0x0000000c00007c0c */ /* 0x000fe4000bfa3070 */
[----:B------:R-:W-:Y:S02]  /*20730*/  LOP3.LUT R0, R2, 0xffff, RZ, 0xc0, !PT ;  /* 0x0000ffff02007812 */ /* 0x000fe400078ec0ff */
[----:B----4-:R-:W-:Y:S02]  /*20740*/  F2FP.F16.F32.PACK_AB R27, R42, R41 ;  /* 0x000000292a1b723e */ /* 0x010fe400000000ff */
[----:B------:R-:W-:Y:S04]  /*20750*/  SHF.R.U32.HI R0, RZ, 0x8, R0 ;  /* 0x00000008ff007819 */ /* 0x000fe80000011600 */
[----:B------:R-:W-:Y:S04]  /*20760*/  LOP3.LUT R0, R0, 0xffff, RZ, 0xc0, !PT ;  /* 0x0000ffff00007812 */ /* 0x000fe800078ec0ff */
[----:B------:R-:W-:Y:S02]  /*20770*/  ISETP.LE.U32.AND P4, PT, R0, UR12, PT ;  /* 0x0000000c00007c0c */ /* 0x000fe4000bf83070 */
[--C-:B------:R-:W-:Y:S02]  /*20780*/  SHF.R.U32.HI R0, RZ, 0x10, R2.reuse ;  /* 0x00000010ff007819 */ /* 0x100fe40000011602 */
[----:B------:R-:W-:Y:S02]  /*20790*/  SHF.R.U32.HI R2, RZ, 0x18, R2 ;  /* 0x00000018ff027819 */ /* 0x000fe40000011602 */
[----:B------:R-:W-:Y:S02]  /*207a0*/  LOP3.LUT R0, R0, 0xff, RZ, 0xc0, !PT ;  /* 0x000000ff00007812 */ /* 0x000fe400078ec0ff */
[----:B------:R-:W-:Y:S01]  /*207b0*/  ISETP.LE.U32.AND P2, PT, R2, UR12, PT ;  /* 0x0000000c02007c0c */ /* 0x000fe2000bf43070 */
[--C-:B------:R-:W-:Y:S01]  /*207c0*/  FFMA.FTZ R2, R14, UR4, -R28.reuse ;  /* 0x000000040e027c23 */ /* 0x100fe2000801081c */
[----:B------:R-:W-:Y:S01]  /*207d0*/  ISETP.LE.U32.AND P3, PT, R0, UR12, PT ;  /* 0x0000000c00007c0c */ /* 0x000fe2000bf63070 */
[----:B------:R-:W-:Y:S01]  /*207e0*/  MUFU.EX2 R14, R202 ;  /* 0x000000ca000e7308 */ /* 0x000fe20000000800 */
[----:B------:R-:W-:Y:S09]  /*207f0*/  FFMA.FTZ R0, R15, UR4, -R28 ;  /* 0x000000040f007c23 */ /* 0x000ff2000801081c */
[----:B------:R-:W-:Y:S10]  /*20800*/  MUFU.EX2 R15, R201 ;  /* 0x000000c9000f7308 */ /* 0x000ff40000000800 */
[----:B------:R-:W1:Y:S10]  /*20810*/  MUFU.EX2 R2, R2 ;  /* 0x0000000200027308 */ /* 0x000e740000000800 */
[----:B------:R-:W4:Y:S10]  /*20820*/  MUFU.EX2 R0, R0 ;  /* 0x0000000000007308 */ /* 0x000f340000000800 */
[----:B------:R-:W5:Y:S01]  /*20830*/  MUFU.EX2 R28, R210 ;  /* 0x000000d2001c7308 */ /* 0x000f620000000800 */
[----:B-1----:R-:W-:Y:S09]  /*20840*/  FADD.FTZ R31, R2, R135 ;  /* 0x00000087021f7221 */ /* 0x002ff20000010000 */
[----:B------:R-:W-:Y:S01]  /*20850*/  MUFU.EX2 R135, R207 ;  /* 0x000000cf00877308 */ /* 0x000fe20000000800 */
[----:B----4-:R-:W-:Y:S09]  /*20860*/  FADD.FTZ R31, R0, R31 ;  /* 0x0000001f001f7221 */ /* 0x010ff20000010000 */
[----:B------:R-:W-:Y:S01]  /*20870*/  MUFU.EX2 R201, R246 ;  /* 0x000000f600c97308 */ /* 0x000fe20000000800 */
[----:B---3--:R-:W-:Y:S05]  /*20880*/  @!P4 HADD2 R24, -R25.H0_H0, -RZ.H0_H0 ;  /* 0xa00000ff1918c230 */ /* 0x008fea0000000900 */
[----:B------:R-:W-:Y:S01]  /*20890*/  PRMT R12, R24, 0x7610, R12 ;  /* 0x00007610180c7816 */ /* 0x000fe2000000000c */
[----:B------:R1:W-:Y:S03]  /*208a0*/  @!P4 STL.S16 [R1+0x74], R24 ;  /* 0x000074180100c387 */ /* 0x0003e60000100600 */
[----:B------:R-:W-:Y:S01]  /*208b0*/  @!P4 PRMT R25, R12, 0x5410, RZ ;  /* 0x000054100c19c816 */ /* 0x000fe200000000ff */
[----:B------:R2:W3:Y:S01]  /*208c0*/  LDL.S16 R59, [R1+0x70] ;  /* 0x00007000013b7983 */ /* 0x0004e20000100600 */
[----:B------:R-:W-:Y:S01]  /*208d0*/  ISETP.LE.U32.AND P4, PT, R57, UR12, PT ;  /* 0x0000000c39007c0c */ /* 0x000fe2000bf83070 */
[----:B------:R-:W-:Y:S01]  /*208e0*/  FADD.FTZ R12, R14, R60 ;  /* 0x0000003c0e0c7221 */ /* 0x000fe20000010000 */
[C---:B------:R-:W-:Y:S01]  /*208f0*/  F2FP.F16.F32.PACK_AB R14, R15.reuse, R14 ;  /* 0x0000000e0f0e723e */ /* 0x040fe200000000ff */
[----:B------:R2:W4:Y:S01]  /*20900*/  LDL.S16 R58, [R1+0x98] ;  /* 0x00009800013a7983 */ /* 0x0005220000100600 */
[----:B------:R5:W-:Y:S01]  /*20910*/  MUFU.EX2 R60, R26 ;  /* 0x0000001a003c7308 */ /* 0x000be20000000800 */
[----:B------:R-:W-:Y:S01]  /*20920*/  FADD.FTZ R12, R15, R12 ;  /* 0x0000000c0f0c7221 */ /* 0x000fe20000010000 */
[----:B------:R-:W-:Y:S01]  /*20930*/  FADD.FTZ R15, R30, R132 ;  /* 0x000000841e0f7221 */ /* 0x000fe20000010000 */
[----:B------:R2:W2:Y:S04]  /*20940*/  LDL.S16 R153, [R1+0xa0] ;  /* 0x0000a00001997983 */ /* 0x0004a80000100600 */
[----:B------:R-:W-:Y:S03]  /*20950*/  STG.E.U16 desc[UR22][R186.64], R25 ;  /* 0x00000019ba007986 */ /* 0x000fe6000c101516 */
[----:B------:R-:W-:Y:S10]  /*20960*/  MUFU.EX2 R132, R211 ;  /* 0x000000d300847308 */ /* 0x000ff40000000800 */
[----:B-1----:R-:W1:Y:S01]  /*20970*/  MUFU.EX2 R24, R197 ;  /* 0x000000c500187308 */ /* 0x002e620000000800 */
[----:B-----5:R-:W-:Y:S09]  /*20980*/  F2FP.F16.F32.PACK_AB R26, R40, R28 ;  /* 0x0000001c281a723e */ /* 0x020ff200000000ff */
[----:B------:R-:W-:Y:S01]  /*20990*/  MUFU.EX2 R57, R219 ;  /* 0x000000db00397308 */ /* 0x000fe20000000800 */
[C---:B-1----:R-:W-:Y:S01]  /*209a0*/  F2FP.F16.F32.PACK_AB R30, R24.reuse, R30 ;  /* 0x0000001e181e723e */ /* 0x042fe200000000ff */
[----:B------:R-:W-:Y:S01]  /*209b0*/  FADD.FTZ R15, R24, R15 ;  /* 0x0000000f180f7221 */ /* 0x000fe20000010000 */
[----:B------:R-:W-:Y:S01]  /*209c0*/  F2FP.F16.F32.PACK_AB R24, R0, R2 ;  /* 0x000000020018723e */ /* 0x000fe200000000ff */
[----:B------:R-:W-:Y:S01]  /*209d0*/  FADD.FTZ R2, R28, R29 ;  /* 0x0000001d1c027221 */ /* 0x000fe20000010000 */
[----:B------:R-:W-:Y:S03]  /*209e0*/  PRMT R0, R3, 0x7632, R0 ;  /* 0x0000763203007816 */ /* 0x000fe60000000000 */
[----:B------:R-:W-:Y:S01]  /*209f0*/  FADD.FTZ R28, R40, R2 ;  /* 0x00000002281c7221 */ /* 0x000fe20000010000 */
[----:B------:R-:W-:Y:S01]  /*20a00*/  FADD.FTZ R2, R41, R12 ;  /* 0x0000000c29027221 */ /* 0x000fe20000010000 */
[----:B------:R-:W-:Y:S02]  /*20a10*/  PRMT R41, R3, 0x5410, R0 ;  /* 0x0000541003297816 */ /* 0x000fe40000000000 */
[----:B------:R-:W-:Y:S01]  /*20a20*/  LOP3.LUT R12, R148, 0xff, RZ, 0xc0, !PT ;  /* 0x000000ff940c7812 */ /* 0x000fe200078ec0ff */
[----:B------:R-:W-:Y:S01]  /*20a30*/  FADD.FTZ R29, R42, R2 ;  /* 0x000000022a1d7221 */ /* 0x000fe20000010000 */
[----:B------:R-:W-:Y:S02]  /*20a40*/  LOP3.LUT R2, R148, 0xffff, RZ, 0xc0, !PT ;  /* 0x0000ffff94027812 */ /* 0x000fe400078ec0ff */
[----:B------:R-:W-:Y:S01]  /*20a50*/  ISETP.LE.U32.AND P1, PT, R12, UR12, PT ;  /* 0x0000000c0c007c0c */ /* 0x000fe2000bf23070 */
[----:B------:R-:W-:Y:S01]  /*20a60*/  FADD.FTZ R12, R43, R15 ;  /* 0x0000000f2b0c7221 */ /* 0x000fe20000010000 */
[----:B------:R-:W-:Y:S02]  /*20a70*/  SHF.R.U32.HI R15, RZ, 0x8, R2 ;  /* 0x00000008ff0f7819 */ /* 0x000fe40000011602 */
[C---:B------:R-:W-:Y:S01]  /*20a80*/  F2FP.F16.F32.PACK_AB R2, R46.reuse, R43 ;  /* 0x0000002b2e02723e */ /* 0x040fe200000000ff */
[----:B------:R-:W-:Y:S01]  /*20a90*/  FADD.FTZ R40, R46, R12 ;  /* 0x0000000c2e287221 */ /* 0x000fe20000010000 */
[----:B------:R-:W-:Y:S01]  /*20aa0*/  LOP3.LUT R12, R15, 0xffff, RZ, 0xc0, !PT ;  /* 0x0000ffff0f0c7812 */ /* 0x000fe200078ec0ff */
[----:B------:R-:W-:Y:S01]  /*20ab0*/  FADD.FTZ R15, R60, R31 ;  /* 0x0000001f3c0f7221 */ /* 0x000fe20000010000 */
[----:B------:R-:W-:Y:S01]  /*20ac0*/  SHF.R.U32.HI R43, RZ, 0x10, R148 ;  /* 0x00000010ff2b7819 */ /* 0x000fe20000011694 */
[----:B------:R-:W-:Y:S01]  /*20ad0*/  MUFU.EX2 R46, R206 ;  /* 0x000000ce002e7308 */ /* 0x000fe20000000800 */
[----:B------:R-:W-:Y:S02]  /*20ae0*/  F2FP.F16.F32.PACK_AB R60, R47, R60 ;  /* 0x0000003c2f3c723e */ /* 0x000fe400000000ff */
[----:B------:R-:W-:Y:S01]  /*20af0*/  LOP3.LUT R43, R43, 0xff, RZ, 0xc0, !PT ;  /* 0x000000ff2b2b7812 */ /* 0x000fe200078ec0ff */
[----:B---3--:R-:W-:Y:S02]  /*20b00*/  @!P3 HADD2 R59, -R3.H0_H0, -RZ.H0_H0 ;  /* 0xa00000ff033bb230 */ /* 0x008fe40000000900 */
[----:B----4-:R-:W-:Y:S03]  /*20b10*/  @!P2 HADD2 R58, -R0.H0_H0, -RZ.H0_H0 ;  /* 0xa00000ff003aa230 */ /* 0x010fe60000000900 */
[----:B------:R-:W-:Y:S01]  /*20b20*/  PRMT R62, R59, 0x7610, R62 ;  /* 0x000076103b3e7816 */ /* 0x000fe2000000003e */
[----:B------:R1:W-:Y:S03]  /*20b30*/  @!P3 STL.S16 [R1+0x70], R59 ;  /* 0x0000703b0100b387 */ /* 0x0003e60000100600 */
[----:B------:R-:W-:Y:S01]  /*20b40*/  @!P3 PRMT R3, R62, 0x5410, RZ ;  /* 0x000054103e03b816 */ /* 0x000fe200000000ff */
[----:B------:R3:W4:Y:S01]  /*20b50*/  LDL.S16 R144, [R1+0x80] ;  /* 0x0000800001907983 */ /* 0x0007220000100600 */
[----:B------:R-:W-:Y:S01]  /*20b60*/  ISETP.LE.U32.AND P3, PT, R56, UR12, PT ;  /* 0x0000000c38007c0c */ /* 0x000fe2000bf63070 */
[----:B------:R-:W5:Y:S01]  /*20b70*/  MUFU.EX2 R62, R203 ;  /* 0x000000cb003e7308 */ /* 0x000f620000000800 */
[----:B------:R-:W-:Y:S01]  /*20b80*/  PRMT R42, R58, 0x7610, R42 ;  /* 0x000076103a2a7816 */ /* 0x000fe2000000002a */
[----:B------:R3:W-:Y:S03]  /*20b90*/  @!P2 STL.S16 [R1+0x98], R58 ;  /* 0x0000983a0100a387 */ /* 0x0007e60000100600 */
[----:B------:R-:W-:Y:S01]  /*20ba0*/  @!P2 PRMT R0, R42, 0x5410, RZ ;  /* 0x000054102a00a816 */ /* 0x000fe200000000ff */
[----:B------:R3:W4:Y:S01]  /*20bb0*/  LDL.S16 R150, [R1+0x7c] ;  /* 0x00007c0001967983 */ /* 0x0007220000100600 */
[----:B------:R-:W-:Y:S01]  /*20bc0*/  ISETP.LE.U32.AND P2, PT, R12, UR12, PT ;  /* 0x0000000c0c007c0c */ /* 0x000fe2000bf43070 */
[----:B------:R-:W-:Y:S01]  /*20bd0*/  FADD.FTZ R42, R47, R15 ;  /* 0x0000000f2f2a7221 */ /* 0x000fe20000010000 */
[----:B------:R-:W-:Y:S01]  /*20be0*/  PRMT R12, R13, 0x7632, R12 ;  /* 0x000076320d0c7816 */ /* 0x000fe2000000000c */
[----:B------:R-:W-:Y:S01]  /*20bf0*/  STG.E.U16 desc[UR22][R182.64], R3 ;  /* 0x00000003b6007986 */ /* 0x000fe2000c101516 */
[----:B------:R-:W-:Y:S01]  /*20c00*/  FADD.FTZ R15, R63, R28 ;  /* 0x0000001c3f0f7221 */ /* 0x000fe20000010000 */
[----:B------:R-:W-:Y:S01]  /*20c10*/  SHF.R.U32.HI R28, RZ, 0x18, R148 ;  /* 0x00000018ff1c7819 */ /* 0x000fe20000011694 */
[----:B--2---:R-:W-:Y:S01]  /*20c20*/  @!P3 HADD2 R153, -R13.H0_H0, -RZ.H0_H0 ;  /* 0xa00000ff0d99b230 */ /* 0x004fe20000000900 */
[----:B------:R-:W-:Y:S01]  /*20c30*/  PRMT R31, R13, 0x5410, R12 ;  /* 0x000054100d1f7816 */ /* 0x000fe2000000000c */
[----:B------:R-:W-:Y:S01]  /*20c40*/  STG.E.U16 desc[UR22][R182.64+0x2], R0 ;  /* 0x00000200b6007986 */ /* 0x000fe2000c101516 */
[----:B------:R2:W-:Y:S01]  /*20c50*/  MUFU.EX2 R47, R45 ;  /* 0x0000002d002f7308 */ /* 0x0005e20000000800 */
[----:B-----5:R-:W-:Y:S01]  /*20c60*/  FADD.FTZ R40, R62, R40 ;  /* 0x000000283e287221 */ /* 0x020fe20000010000 */
[----:B------:R-:W-:Y:S01]  /*20c70*/  PRMT R151, R153, 0x7610, R151 ;  /* 0x0000761099977816 */ /* 0x000fe20000000097 */
[----:B------:R5:W-:Y:S03]  /*20c80*/  @!P3 STL.S16 [R1+0xa0], R153 ;  /* 0x0000a0990100b387 */ /* 0x000be60000100600 */
[----:B------:R-:W-:Y:S02]  /*20c90*/  @!P3 PRMT R13, R151, 0x5410, RZ ;  /* 0x00005410970db816 */ /* 0x000fe400000000ff */
[----:B------:R-:W-:Y:S02]  /*20ca0*/  ISETP.LE.U32.AND P3, PT, R43, UR12, PT ;  /* 0x0000000c2b007c0c */ /* 0x000fe4000bf63070 */
[----:B-1----:R-:W1:Y:S01]  /*20cb0*/  MUFU.EX2 R59, R208 ;  /* 0x000000d0003b7308 */ /* 0x002e620000000800 */
[----:B------:R5:W-:Y:S09]  /*20cc0*/  STG.E.U16 desc[UR22][R178.64+0x10], R13 ;  /* 0x0000100db2007986 */ /* 0x000bf2000c101516 */
[----:B---3--:R3:W3:Y:S01]  /*20cd0*/  MUFU.EX2 R58, R44 ;  /* 0x0000002c003a7308 */ /* 0x0086e20000000800 */
[C---:B--2---:R-:W-:Y:S01]  /*20ce0*/  FADD.FTZ R45, R132.reuse, R15 ;  /* 0x0000000f842d7221 */ /* 0x044fe20000010000 */
[----:B------:R-:W-:Y:S01]  /*20cf0*/  FADD.FTZ R15, R135, R29 ;  /* 0x0000001d870f7221 */ /* 0x000fe20000010000 */
[----:B-1----:R-:W-:Y:S01]  /*20d00*/  F2FP.F16.F32.PACK_AB R56, R59, R135 ;  /* 0x000000873b38723e */ /* 0x002fe200000000ff */
[----:B-----5:R2:W5:Y:S06]  /*20d10*/  LDL.S16 R153, [R1+0xdc] ;  /* 0x0000dc0001997983 */ /* 0x02056c0000100600 */
[----:B------:R-:W-:Y:S01]  /*20d20*/  MUFU.EX2 R135, R215 ;  /* 0x000000d700877308 */ /* 0x000fe20000000800 */
[----:B---3--:R-:W-:Y:S01]  /*20d30*/  F2FP.F16.F32.PACK_AB R44, R132, R63 ;  /* 0x0000003f842c723e */ /* 0x008fe200000000ff */
[----:B------:R-:W-:Y:S01]  /*20d40*/  FADD.FTZ R29, R58, R42 ;  /* 0x0000002a3a1d7221 */ /* 0x000fe20000010000 */
[----:B------:R-:W-:Y:S01]  /*20d50*/  F2FP.F16.F32.PACK_AB R162, R47, R58 ;  /* 0x0000003a2fa2723e */ /* 0x000fe200000000ff */
[----:B------:R-:W-:Y:S01]  /*20d60*/  FADD.FTZ R42, R46, R40 ;  /* 0x000000282e2a7221 */ /* 0x000fe20000010000 */
[----:B------:R-:W-:Y:S01]  /*20d70*/  PRMT R13, R27, 0x7632, R13 ;  /* 0x000076321b0d7816 */ /* 0x000fe2000000000d */
[----:B------:R-:W-:Y:S04]  /*20d80*/  FADD.FTZ R47, R47, R29 ;  /* 0x0000001d2f2f7221 */ /* 0x000fe80000010000 */
[----:B------:R-:W1:Y:S10]  /*20d90*/  MUFU.EX2 R132, R217 ;  /* 0x000000d900847308 */ /* 0x000e740000000800 */
[----:B------:R-:W3:Y:S01]  /*20da0*/  MUFU.EX2 R58, R216 ;  /* 0x000000d8003a7308 */ /* 0x000ee20000000800 */
[----:B----4-:R-:W-:Y:S05]  /*20db0*/  @!P4 HADD2 R144, -R12.H0_H0, -RZ.H0_H0 ;  /* 0xa00000ff0c90c230 */ /* 0x010fea0000000900 */
[----:B------:R-:W-:Y:S01]  /*20dc0*/  PRMT R43, R144, 0x7610, R43 ;  /* 0x00007610902b7816 */ /* 0x000fe2000000002b */
[----:B------:R4:W-:Y:S01]  /*20dd0*/  @!P4 STL.S16 [R1+0x80], R144 ;  /* 0x000080900100c387 */ /* 0x0009e20000100600 */
[----:B------:R-:W-:Y:S02]  /*20de0*/  @!P6 HADD2 R150, -R14.H0_H0, -RZ.H0_H0 ;  /* 0xa00000ff0e96e230 */ /* 0x000fe40000000900 */
[----:B------:R-:W-:Y:S01]  /*20df0*/  @!P4 PRMT R12, R43, 0x5410, RZ ;  /* 0x000054102b0cc816 */ /* 0x000fe200000000ff */
[----:B------:R2:W3:Y:S01]  /*20e00*/  LDL.S16 R63, [R1+0xb0] ;  /* 0x0000b000013f7983 */ /* 0x0004e20000100600 */
[----:B------:R-:W-:Y:S01]  /*20e10*/  ISETP.LE.U32.AND P4, PT, R28, UR12, PT ;  /* 0x0000000c1c007c0c */ /* 0x000fe2000bf83070 */
[----:B------:R-:W-:Y:S01]  /*20e20*/  FADD.FTZ R43, R59, R15 ;  /* 0x0000000f3b2b7221 */ /* 0x000fe20000010000 */
[----:B------:R-:W-:Y:S01]  /*20e30*/  PRMT R28, R14, 0x7632, R28 ;  /* 0x000076320e1c7816 */ /* 0x000fe2000000001c */
[----:B------:R-:W-:Y:S01]  /*20e40*/  STG.E.U16 desc[UR22][R178.64+0x12], R12 ;  /* 0x0000120cb2007986 */ /* 0x000fe2000c101516 */
[----:B------:R-:W-:Y:S02]  /*20e50*/  PRMT R154, R150, 0x7610, R154 ;  /* 0x00007610969a7816 */ /* 0x000fe4000000009a */
[----:B------:R-:W-:Y:S02]  /*20e60*/  PRMT R40, R14, 0x5410, R28 ;  /* 0x000054100e287816 */ /* 0x000fe4000000001c */
[----:B------:R-:W-:Y:S02]  /*20e70*/  @!P6 PRMT R14, R154, 0x5410, RZ ;  /* 0x000054109a0ee816 */ /* 0x000fe400000000ff */
[----:B------:R-:W-:Y:S03]  /*20e80*/  F2FP.F16.F32.PACK_AB R59, R46, R62 ;  /* 0x0000003e2e3b723e */ /* 0x000fe600000000ff */
[----:B------:R-:W-:Y:S04]  /*20e90*/  STG.E.U16 desc[UR22][R180.64+0x10], R14 ;  /* 0x0000100eb4007986 */ /* 0x000fe8000c101516 */
[----:B----4-:R2:W4:Y:S04]  /*20ea0*/  LDL.S16 R144, [R1+0xb4] ;  /* 0x0000b40001907983 */ /* 0x0105280000100600 */
[----:B------:R1:W-:Y:S04]  /*20eb0*/  @!P6 STL.S16 [R1+0x7c], R150 ;  /* 0x00007c960100e387 */ /* 0x0003e80000100600 */
[----:B------:R2:W2:Y:S01]  /*20ec0*/  LDL.S16 R156, [R1+0x94] ;  /* 0x00009400019c7983 */ /* 0x0004a20000100600 */
[----:B-----5:R-:W-:Y:S05]  /*20ed0*/  @!P5 HADD2 R153, -R28.H0_H0, -RZ.H0_H0 ;  /* 0xa00000ff1c99d230 */ /* 0x020fea0000000900 */
[----:B------:R-:W-:Y:S01]  /*20ee0*/  PRMT R46, R153, 0x7610, R46 ;  /* 0x00007610992e7816 */ /* 0x000fe2000000002e */
[----:B------:R5:W-:Y:S03]  /*20ef0*/  @!P5 STL.S16 [R1+0xdc], R153 ;  /* 0x0000dc990100d387 */ /* 0x000be60000100600 */
[----:B------:R-:W-:Y:S01]  /*20f00*/  @!P5 PRMT R28, R46, 0x5410, RZ ;  /* 0x000054102e1cd816 */ /* 0x000fe200000000ff */
[----:B------:R2:W2:Y:S01]  /*20f10*/  LDL.S16 R154, [R1+0xc8] ;  /* 0x0000c800019a7983 */ /* 0x0004a20000100600 */
[----:B-1----:R-:W-:Y:S03]  /*20f20*/  IMAD.WIDE.U32 R150, R218, -0x2daee0ad, RZ ;  /* 0xd2511f53da967825 */ /* 0x002fe600078e00ff */
[----:B------:R1:W-:Y:S02]  /*20f30*/  STG.E.U16 desc[UR22][R180.64+0x12], R28 ;  /* 0x0000121cb4007986 */ /* 0x0003e4000c101516 */
[----:B------:R-:W-:Y:S02]  /*20f40*/  LOP3.LUT R15, R151, UR33, R196, 0x96, !PT ;  /* 0x00000021970f7c12 */ /* 0x000fe4000f8e96c4 */
[----:B------:R-:W-:Y:S02]  /*20f50*/  LOP3.LUT R12, R150, 0xffff, RZ, 0xc0, !PT ;  /* 0x0000ffff960c7812 */ /* 0x000fe400078ec0ff */
[----:B------:R-:W-:Y:S04]  /*20f60*/  LOP3.LUT R29, R15, 0xff, RZ, 0xc0, !PT ;  /* 0x000000ff0f1d7812 */ /* 0x000fe800078ec0ff */
[----:B------:R-:W-:Y:S02]  /*20f70*/  ISETP.LE.U32.AND P6, PT, R29, UR12, PT ;  /* 0x0000000c1d007c0c */ /* 0x000fe4000bfc3070 */
[----:B------:R-:W-:Y:S01]  /*20f80*/  LOP3.LUT R29, R15, 0xffff, RZ, 0xc0, !PT ;  /* 0x0000ffff0f1d7812 */ /* 0x000fe200078ec0ff */
[----:B-----5:R-:W-:Y:S03]  /*20f90*/  IMAD.WIDE.U32 R152, R152, -0x2daee0ad, RZ ;  /* 0xd2511f5398987825 */ /* 0x020fe600078e00ff */
[----:B------:R-:W-:Y:S02]  /*20fa0*/  SHF.R.U32.HI R29, RZ, 0x8, R29 ;  /* 0x00000008ff1d7819 */ /* 0x000fe4000001161d */
[----:B------:R-:W-:Y:S02]  /*20fb0*/  LOP3.LUT R0, R153, UR33, R164, 0x96, !PT ;  /* 0x0000002199007c12 */ /* 0x000fe4000f8e96a4 */
[----:B------:R-:W-:Y:S02]  /*20fc0*/  LOP3.LUT R25, R29, 0xffff, RZ, 0xc0, !PT ;  /* 0x0000ffff1d197812 */ /* 0x000fe400078ec0ff */
[C---:B------:R-:W-:Y:S02]  /*20fd0*/  PRMT R29, R30.reuse, 0x7632, R29 ;  /* 0x000076321e1d7816 */ /* 0x040fe4000000001d */
[----:B------:R-:W-:Y:S02]  /*20fe0*/  ISETP.LE.U32.AND P5, PT, R25, UR12, PT ;  /* 0x0000000c19007c0c */ /* 0x000fe4000bfa3070 */
[----:B------:R-:W-:Y:S02]  /*20ff0*/  PRMT R46, R30, 0x5410, R29 ;  /* 0x000054101e2e7816 */ /* 0x000fe4000000001d */
[--C-:B------:R-:W-:Y:S02]  /*21000*/  SHF.R.U32.HI R25, RZ, 0x10, R15.reuse ;  /* 0x00000010ff197819 */ /* 0x100fe4000001160f */
[----:B------:R-:W-:Y:S02]  /*21010*/  SHF.R.U32.HI R15, RZ, 0x18, R15 ;  /* 0x00000018ff0f7819 */ /* 0x000fe4000001160f */
[----:B------:R-:W-:Y:S02]  /*21020*/  LOP3.LUT R3, R25, 0xff, RZ, 0xc0, !PT ;  /* 0x000000ff19037812 */ /* 0x000fe400078ec0ff */
[----:B------:R-:W-:Y:S02]  /*21030*/  LOP3.LUT R25, R0, 0xff, RZ, 0xc0, !PT ;  /* 0x000000ff00197812 */ /* 0x000fe400078ec0ff */
[----:B-1----:R-:W-:Y:S01]  /*21040*/  LOP3.LUT R28, R152, 0xff, RZ, 0xc0, !PT ;  /* 0x000000ff981c7812 */ /* 0x002fe200078ec0ff */
[----:B---3--:R-:W-:Y:S05]  /*21050*/  @!P2 HADD2 R63, -R29.H0_H0, -RZ.H0_H0 ;  /* 0xa00000ff1d3fa230 */ /* 0x008fea0000000900 */
[----:B------:R-:W-:Y:S04]  /*21060*/  PRMT R62, R63, 0x7610, R62 ;  /* 0x000076103f3e7816 */ /* 0x000fe8000000003e */
[----:B------:R-:W-:Y:S02]  /*21070*/  @!P2 PRMT R29, R62, 0x5410, RZ ;  /* 0x000054103e1da816 */ /* 0x000fe400000000ff */
[----:B------:R-:W-:Y:S03]  /*21080*/  MUFU.EX2 R62, R214 ;  /* 0x000000d6003e7308 */ /* 0x000fe60000000800 */
[----:B------:R-:W-:Y:S01]  /*21090*/  STG.E.U16 desc[UR22][R186.64+0x10], R29 ;  /* 0x0000101dba007986 */ /* 0x000fe2000c101516 */
[----:B----4-:R-:W-:Y:S05]  /*210a0*/  @!P1 HADD2 R144, -R30.H0_H0, -RZ.H0_H0 ;  /* 0xa00000ff1e909230 */ /* 0x010fea0000000900 */
[----:B------:R-:W-:Y:S01]  /*210b0*/  PRMT R138, R144, 0x7610, R138 ;  /* 0x00007610908a7816 */ /* 0x000fe2000000008a */
[----:B------:R1:W-:Y:S01]  /*210c0*/  @!P1 STL.S16 [R1+0xb4], R144 ;  /* 0x0000b49001009387 */ /* 0x0003e20000100600 */
[----:B--2---:R-:W-:Y:S02]  /*210d0*/  @!P3 HADD2 R156, -R24.H0_H0, -RZ.H0_H0 ;  /* 0xa00000ff189cb230 */ /* 0x004fe40000000900 */
[----:B------:R-:W-:Y:S01]  /*210e0*/  @!P1 PRMT R30, R138, 0x5410, RZ ;  /* 0x000054108a1e9816 */ /* 0x000fe200000000ff */
[----:B------:R2:W-:Y:S01]  /*210f0*/  @!P2 STL.S16 [R1+0xb0], R63 ;  /* 0x0000b03f0100a387 */ /* 0x0005e20000100600 */
[----:B------:R-:W-:Y:S02]  /*21100*/  ISETP.LE.U32.AND P1, PT, R15, UR12, PT ;  /* 0x0000000c0f007c0c */ /* 0x000fe4000bf23070 */
[----:B------:R-:W-:Y:S01]  /*21110*/  PRMT R15, R24, 0x7632, R15 ;  /* 0x00007632180f7816 */ /* 0x000fe2000000000f */
[----:B------:R3:W4:Y:S01]  /*21120*/  LDL.S16 R138, [R1+0xd4] ;  /* 0x0000d400018a7983 */ /* 0x0007220000100600 */
[----:B------:R-:W-:Y:S02]  /*21130*/  PRMT R147, R156, 0x7610, R147 ;  /* 0x000076109c937816 */ /* 0x000fe40000000093 */
[----:B------:R-:W-:Y:S01]  /*21140*/  ISETP.LE.U32.AND P2, PT, R3, UR12, PT ;  /* 0x0000000c03007c0c */ /* 0x000fe2000bf43070 */
[----:B------:R-:W-:Y:S01]  /*21150*/  FADD.FTZ R3, R132, R45 ;  /* 0x0000002d84037221 */ /* 0x000fe20000010000 */
[----:B------:R-:W-:Y:S01]  /*21160*/  PRMT R45, R24, 0x5410, R15 ;  /* 0x00005410182d7816 */ /* 0x000fe2000000000f */
[----:B------:R5:W-:Y:S01]  /*21170*/  STG.E.U16 desc[UR22][R186.64+0xe], R30 ;  /* 0x00000e1eba007986 */ /* 0x000be2000c101516 */
[----:B------:R-:W-:Y:S02]  /*21180*/  @!P3 PRMT R24, R147, 0x5410, RZ ;  /* 0x000054109318b816 */ /* 0x000fe400000000ff */
[C---:B------:R-:W-:Y:S01]  /*21190*/  F2FP.F16.F32.PACK_AB R132, R57.reuse, R132 ;  /* 0x000000843984723e */ /* 0x040fe200000000ff */
[----:B------:R-:W-:Y:S01]  /*211a0*/  FADD.FTZ R57, R57, R3 ;  /* 0x0000000339397221 */ /* 0x000fe20000010000 */
[----:B------:R-:W-:Y:S02]  /*211b0*/  @!P4 HADD2 R154, -R15.H0_H0, -RZ.H0_H0 ;  /* 0xa00000ff0f9ac230 */ /* 0x000fe40000000900 */
[--C-:B------:R-:W-:Y:S01]  /*211c0*/  FADD.FTZ R3, R135, R43.reuse ;  /* 0x0000002b87037221 */ /* 0x100fe20000010000 */
[----:B------:R-:W-:Y:S01]  /*211d0*/  F2FP.F16.F32.PACK_AB R135, R58, R135 ;  /* 0x000000873a87723e */ /* 0x000fe200000000ff */
[----:B------:R3:W-:Y:S01]  /*211e0*/  STG.E.U16 desc[UR22][R182.64+0x10], R24 ;  /* 0x00001018b6007986 */ /* 0x0007e2000c101516 */
[----:B------:R-:W-:Y:S01]  /*211f0*/  PRMT R43, R154, 0x7610, R43 ;  /* 0x000076109a2b7816 */ /* 0x000fe2000000002b */
[----:B------:R-:W-:Y:S01]  /*21200*/  FADD.FTZ R58, R58, R3 ;  /* 0x000000033a3a7221 */ /* 0x000fe20000010000 */
[----:B------:R-:W-:Y:S01]  /*21210*/  LOP3.LUT R3, R0, 0xffff, RZ, 0xc0, !PT ;  /* 0x0000ffff00037812 */ /* 0x000fe200078ec0ff */
[----:B-1----:R1:W4:Y:S01]  /*21220*/  LDL.S16 R144, [R1+0xd8] ;  /* 0x0000d80001907983 */ /* 0x0023220000100600 */
[----:B------:R-:W-:Y:S01]  /*21230*/  @!P4 PRMT R15, R43, 0x5410, RZ ;  /* 0x000054102b0fc816 */ /* 0x000fe200000000ff */
[----:B--2---:R-:W2:Y:S01]  /*21240*/  MUFU.EX2 R63, R213 ;  /* 0x000000d5003f7308 */ /* 0x004ea20000000800 */
[----:B------:R-:W-:Y:S01]  /*21250*/  SHF.R.U32.HI R3, RZ, 0x8, R3 ;  /* 0x00000008ff037819 */ /* 0x000fe20000011603 */
[----:B------:R-:W-:Y:S01]  /*21260*/  @!P3 STL.S16 [R1+0x94], R156 ;  /* 0x0000949c0100b387 */ /* 0x000fe20000100600 */
[----:B------:R-:W-:Y:S02]  /*21270*/  ISETP.LE.U32.AND P3, PT, R25, UR12, PT ;  /* 0x0000000c19007c0c */ /* 0x000fe4000bf63070 */
[----:B------:R-:W-:Y:S01]  /*21280*/  LOP3.LUT R3, R3, 0xffff, RZ, 0xc0, !PT ;  /* 0x0000ffff03037812 */ /* 0x000fe200078ec0ff */
[----:B------:R1:W4:Y:S04]  /*21290*/  LDL.S16 R147, [R1+0xd0] ;  /* 0x0000d00001937983 */ /* 0x0003280000100600 */
[----:B------:R-:W-:Y:S01]  /*212a0*/  @!P4 STL.S16 [R1+0xc8], R154 ;  /* 0x0000c89a0100c387 */ /* 0x000fe20000100600 */
[----:B------:R-:W-:Y:S01]  /*212b0*/  ISETP.LE.U32.AND P4, PT, R3, UR12, PT ;  /* 0x0000000c03007c0c */ /* 0x000fe2000bf83070 */
[----:B-----5:R-:W-:Y:S01]  /*212c0*/  MUFU.EX2 R30, R143 ;  /* 0x0000008f001e7308 */ /* 0x020fe20000000800 */
[----:B------:R-:W-:Y:S01]  /*212d0*/  FADD.FTZ R3, R61, R47 ;  /* 0x0000002f3d037221 */ /* 0x000fe20000010000 */
[----:B------:R1:W5:Y:S01]  /*212e0*/  LDL.S16 R43, [R1+0xc0] ;  /* 0x0000c000012b7983 */ /* 0x0003620000100600 */
[C---:B--2---:R-:W-:Y:S01]  /*212f0*/  F2FP.F16.F32.PACK_AB R165, R62.reuse, R63 ;  /* 0x0000003f3ea5723e */ /* 0x044fe200000000ff */
[----:B------:R-:W-:Y:S01]  /*21300*/  FADD.FTZ R25, R63, R42 ;  /* 0x0000002a3f197221 */ /* 0x000fe20000010000 */
[----:B------:R-:W-:Y:S01]  /*21310*/  FADD.FTZ R47, R133, R3 ;  /* 0x00000003852f7221 */ /* 0x000fe20000010000 */
[--C-:B------:R-:W-:Y:S01]  /*21320*/  SHF.R.U32.HI R3, RZ, 0x18, R0.reuse ;  /* 0x00000018ff037819 */ /* 0x100fe20000011600 */
[----:B------:R-:W-:Y:S01]  /*21330*/  STG.E.U16 desc[UR22][R182.64+0x12], R15 ;  /* 0x0000120fb6007986 */ /* 0x000fe2000c101516 */
[----:B------:R-:W-:Y:S01]  /*21340*/  SHF.R.U32.HI R0, RZ, 0x10, R0 ;  /* 0x00000010ff007819 */ /* 0x000fe20000011600 */
[--C-:B------:R-:W-:Y:S01]  /*21350*/  FADD.FTZ R42, R62, R25.reuse ;  /* 0x000000193e2a7221 */ /* 0x100fe20000010000 */
[----:B------:R-:W-:Y:S01]  /*21360*/  PRMT R25, R26, 0x7632, R25 ;  /* 0x000076321a197816 */ /* 0x000fe20000000019 */
[----:B------:R-:W-:Y:S01]  /*21370*/  MUFU.EX2 R133, R224 ;  /* 0x000000e000857308 */ /* 0x000fe20000000800 */
[----:B------:R-:W-:Y:S09]  /*21380*/  LOP3.LUT R0, R0, 0xff, RZ, 0xc0, !PT ;  /* 0x000000ff00007812 */ /* 0x000ff200078ec0ff */
[----:B---3--:R-:W2:Y:S02]  /*21390*/  MUFU.EX2 R24, R146 ;  /* 0x0000009200187308 */ /* 0x008ea40000000800 */
[----:B--2---:R-:W-:Y:S01]  /*213a0*/  F2FP.F16.F32.PACK_AB R197, R24, R30 ;  /* 0x0000001e18c5723e */ /* 0x004fe200000000ff */
[----:B----4-:R-:W-:Y:S05]  /*213b0*/  @!P5 HADD2 R138, -R25.H0_H0, -RZ.H0_H0 ;  /* 0xa00000ff198ad230 */ /* 0x010fea0000000900 */
[----:B------:R-:W-:Y:S01]  /*213c0*/  PRMT R141, R138, 0x7610, R141 ;  /* 0x000076108a8d7816 */ /* 0x000fe2000000008d */
[----:B------:R-:W-:Y:S05]  /*213d0*/  @!P6 HADD2 R144, -R26.H0_H0, -RZ.H0_H0 ;  /* 0xa00000ff1a90e230 */ /* 0x000fea0000000900 */
[----:B------:R-:W-:Y:S01]  /*213e0*/  PRMT R63, R144, 0x7610, R63 ;  /* 0x00007610903f7816 */ /* 0x000fe2000000003f */
[----:B------:R2:W-:Y:S01]  /*213f0*/  @!P6 STL.S16 [R1+0xd8], R144 ;  /* 0x0000d8900100e387 */ /* 0x0005e20000100600 */
[----:B------:R-:W-:Y:S03]  /*21400*/  @!P2 HADD2 R147, -R27.H0_H0, -RZ.H0_H0 ;  /* 0xa00000ff1b93a230 */ /* 0x000fe60000000900 */
[----:B------:R3:W-:Y:S02]  /*21410*/  @!P5 STL.S16 [R1+0xd4], R138 ;  /* 0x0000d48a0100d387 */ /* 0x0007e40000100600 */
[----:B------:R-:W-:Y:S01]  /*21420*/  PRMT R62, R147, 0x7610, R62 ;  /* 0x00007610933e7816 */ /* 0x000fe2000000003e */
[----:B-----5:R-:W-:Y:S05]  /*21430*/  @!P1 HADD2 R43, -R13.H0_H0, -RZ.H0_H0 ;  /* 0xa00000ff0d2b9230 */ /* 0x020fea0000000900 */
[----:B------:R-:W-:Y:S01]  /*21440*/  PRMT R145, R43, 0x7610, R145 ;  /* 0x000076102b917816 */ /* 0x000fe20000000091 */
[----:B--2---:R1:W2:Y:S01]  /*21450*/  LDL.S16 R144, [R1+0xa8] ;  /* 0x0000a80001907983 */ /* 0x0042a20000100600 */
[----:B---3--:R-:W-:Y:S02]  /*21460*/  PRMT R138, R26, 0x5410, R25 ;  /* 0x000054101a8a7816 */ /* 0x008fe40000000019 */
[----:B------:R-:W-:Y:S02]  /*21470*/  @!P6 PRMT R26, R63, 0x5410, RZ ;  /* 0x000054103f1ae816 */ /* 0x000fe400000000ff */
[----:B------:R-:W-:Y:S01]  /*21480*/  @!P5 PRMT R25, R141, 0x5410, RZ ;  /* 0x000054108d19d816 */ /* 0x000fe200000000ff */
[----:B------:R1:W3:Y:S01]  /*21490*/  LDL.S16 R63, [R1+0xac] ;  /* 0x0000ac00013f7983 */ /* 0x0002e20000100600 */
[----:B------:R-:W-:Y:S02]  /*214a0*/  PRMT R141, R27, 0x5410, R13 ;  /* 0x000054101b8d7816 */ /* 0x000fe4000000000d */
[----:B------:R-:W-:Y:S01]  /*214b0*/  @!P2 PRMT R27, R62, 0x5410, RZ ;  /* 0x000054103e1ba816 */ /* 0x000fe200000000ff */
[----:B------:R-:W-:Y:S01]  /*214c0*/  @!P2 STL.S16 [R1+0xd0], R147 ;  /* 0x0000d0930100a387 */ /* 0x000fe20000100600 */
[----:B------:R-:W-:Y:S02]  /*214d0*/  ISETP.LE.U32.AND P6, PT, R3, UR12, PT ;  /* 0x0000000c03007c0c */ /* 0x000fe4000bfc3070 */
[----:B------:R-:W-:Y:S01]  /*214e0*/  LOP3.LUT R3, R150, 0xff, RZ, 0xc0, !PT ;  /* 0x000000ff96037812 */ /* 0x000fe200078ec0ff */
[----:B------:R1:W4:Y:S01]  /*214f0*/  LDL.S16 R62, [R1+0x90] ;  /* 0x00009000013e7983 */ /* 0x0003220000100600 */
[----:B------:R-:W-:Y:S02]  /*21500*/  ISETP.LE.U32.AND P2, PT, R0, UR12, PT ;  /* 0x0000000c00007c0c */ /* 0x000fe4000bf43070 */
[----:B------:R-:W-:Y:S01]  /*21510*/  SHF.R.U32.HI R0, RZ, 0x10, R150 ;  /* 0x00000010ff007819 */ /* 0x000fe20000011696 */
[----:B------:R5:W-:Y:S01]  /*21520*/  @!P1 STL.S16 [R1+0xc0], R43 ;  /* 0x0000c02b01009387 */ /* 0x000be20000100600 */
[----:B------:R-:W-:Y:S02]  /*21530*/  ISETP.LE.U32.AND P5, PT, R3, UR12, PT ;  /* 0x0000000c03007c0c */ /* 0x000fe4000bfa3070 */
[----:B------:R-:W-:Y:S01]  /*21540*/  LOP3.LUT R3, R0, 0xff, RZ, 0xc0, !PT ;  /* 0x000000ff00037812 */ /* 0x000fe200078ec0ff */
[----:B------:R1:W4:Y:S01]  /*21550*/  LDL.S16 R156, [R1+0xa4] ;  /* 0x0000a400019c7983 */ /* 0x0003220000100600 */
[----:B------:R-:W-:Y:S02]  /*21560*/  PRMT R0, R2, 0x7632, R0 ;  /* 0x0000763202007816 */ /* 0x000fe40000000000 */
[----:B------:R-:W-:Y:S01]  /*21570*/  @!P1 PRMT R13, R145, 0x5410, RZ ;  /* 0x00005410910d9816 */ /* 0x000fe200000000ff */
[----:B------:R-:W-:Y:S01]  /*21580*/  STG.E.U16 desc[UR22][R178.64+0x20], R26 ;  /* 0x0000201ab2007986 */ /* 0x000fe2000c101516 */
[----:B------:R-:W-:Y:S02]  /*21590*/  ISETP.LE.U32.AND P1, PT, R3, UR12, PT ;  /* 0x0000000c03007c0c */ /* 0x000fe4000bf23070 */
[--C-:B------:R-:W-:Y:S01]  /*215a0*/  SHF.R.U32.HI R3, RZ, 0x8, R12.reuse ;  /* 0x00000008ff037819 */ /* 0x100fe2000001160c */
[----:B------:R-:W-:Y:S01]  /*215b0*/  STG.E.U16 desc[UR22][R178.64+0x22], R25 ;  /* 0x00002219b2007986 */ /* 0x000fe2000c101516 */
[----:B------:R-:W-:Y:S02]  /*215c0*/  PRMT R12, R60, 0x7610, R12 ;  /* 0x000076103c0c7816 */ /* 0x000fe4000000000c */
[----:B------:R-:W-:Y:S01]  /*215d0*/  LOP3.LUT R3, R3, 0xffff, RZ, 0xc0, !PT ;  /* 0x0000ffff03037812 */ /* 0x000fe200078ec0ff */
[----:B------:R-:W-:Y:S04]  /*215e0*/  STG.E.U16 desc[UR22][R180.64+0x20], R27 ;  /* 0x0000201bb4007986 */ /* 0x000fe8000c101516 */
[----:B------:R-:W-:Y:S01]  /*215f0*/  STG.E.U16 desc[UR22][R180.64+0x22], R13 ;  /* 0x0000220db4007986 */ /* 0x000fe2000c101516 */
[----:B-----5:R-:W5:Y:S02]  /*21600*/  MUFU.EX2 R43, R225 ;  /* 0x000000e1002b7308 */ /* 0x020f640000000800 */
[----:B-----5:R-:W-:Y:S01]  /*21610*/  F2FP.F16.F32.PACK_AB R170, R43, R133 ;  /* 0x000000852baa723e */ /* 0x020fe200000000ff */
[----:B--2---:R-:W-:Y:S05]  /*21620*/  @!P4 HADD2 R144, -R0.H0_H0, -RZ.H0_H0 ;  /* 0xa00000ff0090c230 */ /* 0x004fea0000000900 */
[----:B------:R-:W-:Y:S01]  /*21630*/  PRMT R14, R144, 0x7610, R14 ;  /* 0x00007610900e7816 */ /* 0x000fe2000000000e */
[----:B---3--:R-:W-:Y:S05]  /*21640*/  @!P3 HADD2 R63, -R2.H0_H0, -RZ.H0_H0 ;  /* 0xa00000ff023fb230 */ /* 0x008fea0000000900 */
[----:B------:R-:W-:Y:S01]  /*21650*/  PRMT R61, R63, 0x7610, R61 ;  /* 0x000076103f3d7816 */ /* 0x000fe2000000003d */
[----:B------:R2:W-:Y:S01]  /*21660*/  @!P3 STL.S16 [R1+0xac], R63 ;  /* 0x0000ac3f0100b387 */ /* 0x0005e20000100600 */
[----:B----4-:R-:W-:Y:S03]  /*21670*/  @!P2 HADD2 R62, -R12.H0_H0, -RZ.H0_H0 ;  /* 0xa00000ff0c3ea230 */ /* 0x010fe60000000900 */
[----:B------:R3:W-:Y:S04]  /*21680*/  @!P4 STL.S16 [R1+0xa8], R144 ;  /* 0x0000a8900100c387 */ /* 0x0007e80000100600 */
[----:B------:R1:W4:Y:S04]  /*21690*/  LDL.S16 R154, [R1+0xbc] ;  /* 0x0000bc00019a7983 */ /* 0x0003280000100600 */
[----:B------:R1:W5:Y:S04]  /*216a0*/  LDL.S16 R147, [R1+0xb8] ;  /* 0x0000b80001937983 */ /* 0x0003680000100600 */
[----:B------:R1:W-:Y:S01]  /*216b0*/  @!P2 STL.S16 [R1+0x90], R62 ;  /* 0x0000903e0100a387 */ /* 0x0003e20000100600 */
[----:B--2---:R-:W2:Y:S01]  /*216c0*/  MUFU.EX2 R63, R222 ;  /* 0x000000de003f7308 */ /* 0x004ea20000000800 */
[----:B---3--:R-:W-:Y:S02]  /*216d0*/  PRMT R144, R2, 0x5410, R0 ;  /* 0x0000541002907816 */ /* 0x008fe40000000000 */
[----:B------:R-:W-:Y:S02]  /*216e0*/  @!P3 PRMT R2, R61, 0x5410, RZ ;  /* 0x000054103d02b816 */ /* 0x000fe400000000ff */
[----:B------:R-:W-:Y:S05]  /*216f0*/  ISETP.LE.U32.AND P3, PT, R3, UR12, PT ;  /* 0x0000000c03007c0c */ /* 0x000fea000bf63070 */
[----:B------:R-:W3:Y:S01]  /*21700*/  MUFU.EX2 R61, R223 ;  /* 0x000000df003d7308 */ /* 0x000ee20000000800 */
[----:B------:R-:W-:Y:S01]  /*21710*/  SHF.R.U32.HI R3, RZ, 0x18, R150 ;  /* 0x00000018ff037819 */ /* 0x000fe20000011696 */
[----:B------:R3:W-:Y:S01]  /*21720*/  STG.E.U16 desc[UR22][R186.64+0x1e], R2 ;  /* 0x00001e02ba007986 */ /* 0x0007e2000c101516 */
[----:B------:R-:W-:Y:S01]  /*21730*/  @!P4 PRMT R0, R14, 0x5410, RZ ;  /* 0x000054100e00c816 */ /* 0x000fe200000000ff */
[----:B------:R-:W-:Y:S01]  /*21740*/  FADD.FTZ R14, R133, R57 ;  /* 0x00000039850e7221 */ /* 0x000fe20000010000 */
[----:B------:R-:W-:Y:S02]  /*21750*/  ISETP.LE.U32.AND P4, PT, R3, UR12, PT ;  /* 0x0000000c03007c0c */ /* 0x000fe4000bf83070 */
[----:B------:R-:W-:Y:S01]  /*21760*/  PRMT R3, R60, 0x7632, R3 ;  /* 0x000076323c037816 */ /* 0x000fe20000000003 */
[----:B------:R-:W-:Y:S01]  /*21770*/  STG.E.U16 desc[UR22][R186.64+0x20], R0 ;  /* 0x00002000ba007986 */ /* 0x000fe2000c101516 */
[----:B------:R-:W-:Y:S01]  /*21780*/  PRMT R60, R62, 0x7610, R60 ;  /* 0x000076103e3c7816 */ /* 0x000fe2000000003c */
[----:B------:R-:W-:Y:S01]  /*21790*/  FADD.FTZ R43, R43, R14 ;  /* 0x0000000e2b2b7221 */ /* 0x000fe20000010000 */
[----:B------:R-:W-:Y:S01]  /*217a0*/  PRMT R145, R12, 0x5410, R3 ;  /* 0x000054100c917816 */ /* 0x000fe20000000003 */
[----:B-1----:R-:W1:Y:S01]  /*217b0*/  MUFU.EX2 R62, R220 ;  /* 0x000000dc003e7308 */ /* 0x002e620000000800 */
[----:B------:R-:W-:Y:S01]  /*217c0*/  @!P2 PRMT R12, R60, 0x5410, RZ ;  /* 0x000054103c0ca816 */ /* 0x000fe200000000ff */
[----:B------:R-:W-:Y:S01]  /*217d0*/  @!P6 HADD2 R156, -R3.H0_H0, -RZ.H0_H0 ;  /* 0xa00000ff039ce230 */ /* 0x000fe20000000900 */
[----:B------:R-:W-:Y:S01]  /*217e0*/  ISETP.LE.U32.AND P2, PT, R28, UR12, PT ;  /* 0x0000000c1c007c0c */ /* 0x000fe2000bf43070 */
[----:B--2---:R-:W-:Y:S01]  /*217f0*/  FADD.FTZ R28, R63, R58 ;  /* 0x0000003a3f1c7221 */ /* 0x004fe20000010000 */
[C---:B---3--:R-:W-:Y:S01]  /*21800*/  F2FP.F16.F32.PACK_AB R171, R61.reuse, R63 ;  /* 0x0000003f3dab723e */ /* 0x048fe200000000ff */
[----:B------:R-:W-:Y:S01]  /*21810*/  STG.E.U16 desc[UR22][R182.64+0x20], R12 ;  /* 0x0000200cb6007986 */ /* 0x000fe2000c101516 */
[----:B------:R-:W-:Y:S01]  /*21820*/  PRMT R57, R44, 0x7632, R57 ;  /* 0x000076322c397816 */ /* 0x000fe20000000039 */
[----:B------:R-:W-:Y:S01]  /*21830*/  FADD.FTZ R58, R61, R28 ;  /* 0x0000001c3d3a7221 */ /* 0x000fe20000010000 */
[----:B------:R-:W-:Y:S01]  /*21840*/  LOP3.LUT R14, R152, 0xffff, RZ, 0xc0, !PT ;  /* 0x0000ffff980e7812 */ /* 0x000fe200078ec0ff */
[----:B------:R-:W-:Y:S01]  /*21850*/  MUFU.EX2 R61, R139 ;  /* 0x0000008b003d7308 */ /* 0x000fe20000000800 */
[----:B------:R-:W-:Y:S01]  /*21860*/  PRMT R155, R156, 0x7610, R155 ;  /* 0x000076109c9b7816 */ /* 0x000fe2000000009b */
[----:B------:R-:W-:Y:S01]  /*21870*/  @!P6 STL.S16 [R1+0xa4], R156 ;  /* 0x0000a49c0100e387 */ /* 0x000fe20000100600 */
[----:B------:R-:W-:Y:S02]  /*21880*/  SHF.R.U32.HI R14, RZ, 0x8, R14 ;  /* 0x00000008ff0e7819 */ /* 0x000fe4000001160e */
[----:B------:R-:W-:Y:S02]  /*21890*/  @!P6 PRMT R3, R155, 0x5410, RZ ;  /* 0x000054109b03e816 */ /* 0x000fe400000000ff */
[----:B------:R-:W-:Y:S01]  /*218a0*/  LOP3.LUT R14, R14, 0xffff, RZ, 0xc0, !PT ;  /* 0x0000ffff0e0e7812 */ /* 0x000fe200078ec0ff */
[----:B-1----:R-:W-:Y:S01]  /*218b0*/  FADD.FTZ R28, R62, R42 ;  /* 0x0000002a3e1c7221 */ /* 0x002fe20000010000 */
[----:B------:R-:W-:Y:S01]  /*218c0*/  PRMT R2, R162, 0x7610, R2 ;  /* 0x00007610a2027816 */ /* 0x000fe20000000002 */
[----:B------:R1:W2:Y:S01]  /*218d0*/  MUFU.EX2 R42, R140 ;  /* 0x0000008c002a7308 */ /* 0x0002a20000000800 */
[----:B------:R-:W-:Y:S01]  /*218e0*/  ISETP.LE.U32.AND P6, PT, R14, UR12, PT ;  /* 0x0000000c0e007c0c */ /* 0x000fe2000bfc3070 */
[----:B------:R-:W-:Y:S01]  /*218f0*/  STG.E.U16 desc[UR22][R182.64+0x22], R3 ;  /* 0x00002203b6007986 */ /* 0x000fe2000c101516 */
[----:B------:R-:W-:Y:S02]  /*21900*/  SHF.R.U32.HI R14, RZ, 0x10, R152 ;  /* 0x00000010ff0e7819 */ /* 0x000fe40000011698 */
[----:B------:R-:W-:Y:S02]  /*21910*/  PRMT R133, R162, 0x7632, R133 ;  /* 0x00007632a2857816 */ /* 0x000fe40000000085 */
[----:B------:R-:W-:Y:S03]  /*21920*/  LOP3.LUT R14, R14, 0xff, RZ, 0xc0, !PT ;  /* 0x000000ff0e0e7812 */ /* 0x000fe600078ec0ff */
[----:B------:R-:W3:Y:S01]  /*21930*/  MUFU.EX2 R60, R221 ;  /* 0x000000dd003c7308 */ /* 0x000ee20000000800 */
[----:B-1----:R-:W-:Y:S02]  /*21940*/  PRMT R140, R44, 0x5410, R57 ;  /* 0x000054102c8c7816 */ /* 0x002fe40000000039 */
[----:B--2---:R-:W-:Y:S02]  /*21950*/  F2FP.F16.F32.PACK_AB R175, R42, R61 ;  /* 0x0000003d2aaf723e */ /* 0x004fe400000000ff */
[C---:B---3--:R-:W-:Y:S01]  /*21960*/  F2FP.F16.F32.PACK_AB R174, R60.reuse, R62 ;  /* 0x0000003e3cae723e */ /* 0x048fe200000000ff */
[----:B------:R-:W-:Y:S04]  /*21970*/  FADD.FTZ R60, R60, R28 ;  /* 0x0000001c3c3c7221 */ /* 0x000fe80000010000 */
[----:B------:R-:W-:Y:S01]  /*21980*/  MUFU.EX2 R62, R230 ;  /* 0x000000e6003e7308 */ /* 0x000fe20000000800 */
[----:B------:R-:W-:Y:S04]  /*21990*/  FADD.FTZ R28, R61, R47 ;  /* 0x0000002f3d1c7221 */ /* 0x000fe80000010000 */
[----:B------:R-:W-:Y:S05]  /*219a0*/  FADD.FTZ R47, R42, R28 ;  /* 0x0000001c2a2f7221 */ /* 0x000fea0000010000 */
[----:B------:R-:W1:Y:S02]  /*219b0*/  MUFU.EX2 R61, R231 ;  /* 0x000000e7003d7308 */ /* 0x000e640000000800 */
[----:B-1----:R-:W-:Y:S01]  /*219c0*/  F2FP.F16.F32.PACK_AB R177, R61, R62 ;  /* 0x0000003e3db1723e */ /* 0x002fe200000000ff */
[----:B----4-:R-:W-:Y:S02]  /*219d0*/  @!P5 HADD2 R154, -R44.H0_H0, -RZ.H0_H0 ;  /* 0xa00000ff2c9ad230 */ /* 0x010fe40000000900 */
[----:B-----5:R-:W-:Y:S03]  /*219e0*/  @!P3 HADD2 R147, -R57.H0_H0, -RZ.H0_H0 ;  /* 0xa00000ff3993b230 */ /* 0x020fe60000000900 */
[----:B------:R-:W-:Y:S01]  /*219f0*/  PRMT R139, R154, 0x7610, R139 ;  /* 0x000076109a8b7816 */ /* 0x000fe2000000008b */
[----:B------:R1:W-:Y:S03]  /*21a00*/  @!P5 STL.S16 [R1+0xbc], R154 ;  /* 0x0000bc9a0100d387 */ /* 0x0003e60000100600 */
[----:B------:R-:W-:Y:S01]  /*21a10*/  @!P5 PRMT R44, R139, 0x5410, RZ ;  /* 0x000054108b2cd816 */ /* 0x000fe200000000ff */
[----:B------:R-:W-:Y:S01]  /*21a20*/  @!P3 STL.S16 [R1+0xb8], R147 ;  /* 0x0000b8930100b387 */ /* 0x000fe20000100600 */
[----:B------:R-:W-:Y:S02]  /*21a30*/  PRMT R63, R147, 0x7610, R63 ;  /* 0x00007610933f7816 */ /* 0x000fe4000000003f */
[----:B------:R-:W-:Y:S01]  /*21a40*/  ISETP.LE.U32.AND P5, PT, R14, UR12, PT ;  /* 0x0000000c0e007c0c */ /* 0x000fe2000bfa3070 */
[----:B------:R2:W3:Y:S01]  /*21a50*/  LDL.S16 R139, [R1+0xf0] ;  /* 0x0000f000018b7983 */ /* 0x0004e20000100600 */
[----:B------:R-:W-:Y:S02]  /*21a60*/  SHF.R.U32.HI R14, RZ, 0x18, R152 ;  /* 0x00000018ff0e7819 */ /* 0x000fe40000011698 */
[----:B------:R-:W-:Y:S01]  /*21a70*/  @!P3 PRMT R57, R63, 0x5410, RZ ;  /* 0x000054103f39b816 */ /* 0x000fe200000000ff */
[----:B------:R2:W4:Y:S01]  /*21a80*/  LDL.S16 R163, [R1+0xf8] ;  /* 0x0000f80001a37983 */ /* 0x0005220000100600 */
[----:B------:R-:W-:Y:S01]  /*21a90*/  ISETP.LE.U32.AND P3, PT, R14, UR12, PT ;  /* 0x0000000c0e007c0c */ /* 0x000fe2000bf63070 */
[----:B------:R-:W5:Y:S01]  /*21aa0*/  MUFU.EX2 R63, R228 ;  /* 0x000000e4003f7308 */ /* 0x000f620000000800 */
[----:B------:R-:W-:Y:S01]  /*21ab0*/  LOP3.LUT R14, R239, UR9, RZ, 0x3c, !PT ;  /* 0x00000009ef0e7c12 */ /* 0x000fe2000f8e3cff */
[----:B------:R2:W2:Y:S04]  /*21ac0*/  LDL.S16 R159, [R1+0xf4] ;  /* 0x0000f400019f7983 */ /* 0x0004a80000100600 */
[----:B------:R2:W2:Y:S04]  /*21ad0*/  LDL.S16 R158, [R1+0xec] ;  /* 0x0000ec00019e7983 */ /* 0x0004a80000100600 */
[----:B------:R-:W-:Y:S01]  /*21ae0*/  STG.E.U16 desc[UR22][R178.64+0x30], R44 ;  /* 0x0000302cb2007986 */ /* 0x000fe2000c101516 */
[----:B-1----:R-:W-:Y:S04]  /*21af0*/  IMAD.WIDE.U32 R154, R14, -0x326172a9, RZ ;  /* 0xcd9e8d570e9a7825 */ /* 0x002fe800078e00ff */
[----:B------:R-:W-:Y:S01]  /*21b00*/  FADD.FTZ R14, R62, R43 ;  /* 0x0000002b3e0e7221 */ /* 0x000fe20000010000 */
[----:B------:R-:W-:Y:S01]  /*21b10*/  PRMT R62, R165, 0x7632, R62 ;  /* 0x00007632a53e7816 */ /* 0x000fe2000000003e */
[----:B------:R1:W-:Y:S01]  /*21b20*/  STG.E.U16 desc[UR22][R178.64+0x32], R57 ;  /* 0x00003239b2007986 */ /* 0x0003e2000c101516 */
[----:B------:R-:W-:Y:S01]  /*21b30*/  LOP3.LUT R28, R155, UR40, R160, 0x96, !PT ;  /* 0x000000289b1c7c12 */ /* 0x000fe2000f8e96a0 */
[----:B------:R-:W-:Y:S01]  /*21b40*/  FADD.FTZ R198, R61, R14 ;  /* 0x0000000e3dc67221 */ /* 0x000fe20000010000 */
[----:B------:R-:W-:Y:S01]  /*21b50*/  LOP3.LUT R14, R185, UR39, R154, 0x96, !PT ;  /* 0x00000027b90e7c12 */ /* 0x000fe2000f8e969a */
[----:B------:R-:W5:Y:S02]  /*21b60*/  MUFU.EX2 R61, R226 ;  /* 0x000000e2003d7308 */ /* 0x000f640000000800 */
[----:B------:R-:W-:Y:S04]  /*21b70*/  IMAD.WIDE.U32 R28, R28, -0x2daee0ad, RZ ;  /* 0xd2511f531c1c7825 */ /* 0x000fe800078e00ff */
[----:B------:R-:W-:Y:S01]  /*21b80*/  IMAD.WIDE.U32 R14, R14, -0x2daee0ad, RZ ;  /* 0xd2511f530e0e7825 */ /* 0x000fe200078e00ff */
[----:B------:R-:W-:Y:S04]  /*21b90*/  LOP3.LUT R42, R29, UR38, R242, 0x96, !PT ;  /* 0x000000261d2a7c12 */ /* 0x000fe8000f8e96f2 */
[----:B------:R-:W-:Y:S01]  /*21ba0*/  LOP3.LUT R15, R15, UR36, R28, 0x96, !PT ;  /* 0x000000240f0f7c12 */ /* 0x000fe2000f8e961c */
[----:B------:R-:W-:Y:S05]  /*21bb0*/  IMAD.WIDE.U32 R42, R42, -0x326172a9, RZ ;  /* 0xcd9e8d572a2a7825 */ /* 0x000fea00078e00ff */
[----:B------:R-:W-:Y:S02]  /*21bc0*/  LOP3.LUT R29, R43, UR37, R184, 0x96, !PT ;  /* 0x000000252b1d7c12 */ /* 0x000fe4000f8e96b8 */
[----:B------:R-:W5:Y:S03]  /*21bd0*/  MUFU.EX2 R43, R229 ;  /* 0x000000e5002b7308 */ /* 0x000f660000000800 */
[----:B------:R-:W-:Y:S01]  /*21be0*/  IMAD.WIDE.U32 R28, R29, -0x2daee0ad, RZ ;  /* 0xd2511f531d1c7825 */ /* 0x000fe200078e00ff */
[----:B-1----:R-:W-:Y:S04]  /*21bf0*/  SHF.R.U32.HI R57, RZ, 0x10, R150 ;  /* 0x00000010ff397819 */ /* 0x002fe80000011696 */
[----:B------:R-:W-:Y:S01]  /*21c00*/  LOP3.LUT R156, R29, UR34, R14, 0x96, !PT ;  /* 0x000000221d9c7c12 */ /* 0x000fe2000f8e960e */
[----:B------:R-:W-:Y:S01]  /*21c10*/  IMAD.WIDE.U32 R14, R15, -0x326172a9, RZ ;  /* 0xcd9e8d570f0e7825 */ /* 0x000fe200078e00ff */
[----:B------:R-:W1:Y:S03]  /*21c20*/  MUFU.EX2 R29, R227 ;  /* 0x000000e3001d7308 */ /* 0x000e660000000800 */
[----:B------:R-:W-:Y:S01]  /*21c30*/  IMAD.WIDE.U32 R156, R156, -0x326172a9, RZ ;  /* 0xcd9e8d579c9c7825 */ /* 0x000fe200078e00ff */
[----:B------:R-:W-:Y:S03]  /*21c40*/  LOP3.LUT R42, R15, UR35, R42, 0x96, !PT ;  /* 0x000000230f2a7c12 */ /* 0x000fe6000f8e962a */
[--C-:B-----5:R-:W-:Y:S01]  /*21c50*/  FADD.FTZ R15, R63, R58.reuse ;  /* 0x0000003a3f0f7221 */ /* 0x120fe20000010000 */
[----:B------:R-:W-:Y:S02]  /*21c60*/  PRMT R58, R56, 0x7632, R58 ;  /* 0x00007632383a7816 */ /* 0x000fe4000000003a */
[----:B------:R-:W-:Y:S01]  /*21c70*/  LOP3.LUT R167, R157, UR25, R14, 0x96, !PT ;  /* 0x000000199da77c12 */ /* 0x000fe2000f8e960e */
[--C-:B------:R-:W-:Y:S01]  /*21c80*/  FADD.FTZ R14, R61, R60.reuse ;  /* 0x0000003c3d0e7221 */ /* 0x100fe20000010000 */
[----:B------:R-:W-:Y:S01]  /*21c90*/  PRMT R60, R59, 0x7632, R60 ;  /* 0x000076323b3c7816 */ /* 0x000fe2000000003c */
[----:B------:R-:W-:Y:S01]  /*21ca0*/  IMAD.WIDE.U32 R160, R42, -0x2daee0ad, RZ ;  /* 0xd2511f532aa07825 */ /* 0x000fe200078e00ff */
[----:B------:R-:W-:Y:S02]  /*21cb0*/  F2FP.F16.F32.PACK_AB R63, R43, R63 ;  /* 0x0000003f2b3f723e */ /* 0x000fe400000000ff */
[----:B------:R-:W-:Y:S01]  /*21cc0*/  PRMT R143, R59, 0x5410, R60 ;  /* 0x000054103b8f7816 */ /* 0x000fe2000000003c */
[----:B------:R-:W-:Y:S01]  /*21cd0*/  FADD.FTZ R202, R43, R15 ;  /* 0x0000000f2bca7221 */ /* 0x000fe20000010000 */
[----:B------:R-:W-:Y:S01]  /*21ce0*/  LOP3.LUT R146, R161, UR17, R28, 0x96, !PT ;  /* 0x00000011a1927c12 */ /* 0x000fe2000f8e961c */
[C---:B-1----:R-:W-:Y:S01]  /*21cf0*/  FADD.FTZ R204, R29.reuse, R14 ;  /* 0x0000000e1dcc7221 */ /* 0x042fe20000010000 */
[----:B------:R-:W-:Y:S01]  /*21d00*/  F2FP.F16.F32.PACK_AB R61, R29, R61 ;  /* 0x0000003d1d3d723e */ /* 0x000fe200000000ff */
[----:B------:R-:W-:Y:S01]  /*21d10*/  FADD.FTZ R15, R30, R47 ;  /* 0x0000002f1e0f7221 */ /* 0x000fe20000010000 */
[----:B------:R-:W-:Y:S01]  /*21d20*/  SHF.R.U32.HI R47, RZ, 0x10, R148 ;  /* 0x00000010ff2f7819 */ /* 0x000fe20000011694 */
[----:B------:R-:W-:Y:S01]  /*21d30*/  IMAD.WIDE.U32 R146, R146, -0x326172a9, RZ ;  /* 0xcd9e8d5792927825 */ /* 0x000fe200078e00ff */
[----:B------:R-:W-:Y:S02]  /*21d40*/  LOP3.LUT R157, R151, UR33, R196, 0x96, !PT ;  /* 0x00000021979d7c12 */ /* 0x000fe4000f8e96c4 */
[----:B------:R-:W-:Y:S01]  /*21d50*/  LOP3.LUT R47, R47, 0xff, RZ, 0xc0, !PT ;  /* 0x000000ff2f2f7812 */ /* 0x000fe200078ec0ff */
[----:B------:R-:W-:Y:S01]  /*21d60*/  FADD.FTZ R203, R24, R15 ;  /* 0x0000000f18cb7221 */ /* 0x000fe20000010000 */
[C-C-:B------:R-:W-:Y:S01]  /*21d70*/  LOP3.LUT R14, R147.reuse, UR21, R156.reuse, 0x96, !PT ;  /* 0x00000015930e7c12 */ /* 0x140fe2000f8e969c */
[----:B------:R-:W-:Y:S01]  /*21d80*/  MUFU.EX2 R196, R235 ;  /* 0x000000eb00c47308 */ /* 0x000fe20000000800 */
[----:B------:R-:W-:Y:S02]  /*21d90*/  LOP3.LUT R156, R147, UR21, R156, 0x96, !PT ;  /* 0x00000015939c7c12 */ /* 0x000fe4000f8e969c */
[----:B------:R-:W-:Y:S01]  /*21da0*/  LOP3.LUT R15, R14, 0xff, RZ, 0xc0, !PT ;  /* 0x000000ff0e0f7812 */ /* 0x000fe200078ec0ff */
[----:B---3--:R-:W-:Y:S02]  /*21db0*/  @!P1 HADD2 R139, -R56.H0_H0, -RZ.H0_H0 ;  /* 0xa00000ff388b9230 */ /* 0x008fe40000000900 */
[----:B----4-:R-:W-:Y:S03]  /*21dc0*/  @!P4 HADD2 R163, -R58.H0_H0, -RZ.H0_H0 ;  /* 0xa00000ff3aa3c230 */ /* 0x010fe60000000900 */
[----:B------:R-:W-:Y:S01]  /*21dd0*/  PRMT R28, R139, 0x7610, R28 ;  /* 0x000076108b1c7816 */ /* 0x000fe2000000001c */
[----:B------:R1:W-:Y:S01]  /*21de0*/  @!P1 STL.S16 [R1+0xf0], R139 ;  /* 0x0000f08b01009387 */ /* 0x0003e20000100600 */
[----:B--2---:R-:W-:Y:S01]  /*21df0*/  @!P2 HADD2 R159, -R59.H0_H0, -RZ.H0_H0 ;  /* 0xa00000ff3b9fa230 */ /* 0x004fe20000000900 */
[----:B------:R-:W-:Y:S02]  /*21e00*/  PRMT R26, R163, 0x7610, R26 ;  /* 0x00007610a31a7816 */ /* 0x000fe4000000001a */
[----:B------:R-:W-:Y:S01]  /*21e10*/  @!P4 STL.S16 [R1+0xf8], R163 ;  /* 0x0000f8a30100c387 */ /* 0x000fe20000100600 */
[----:B------:R-:W-:Y:S01]  /*21e20*/  @!P6 HADD2 R158, -R60.H0_H0, -RZ.H0_H0 ;  /* 0xa00000ff3c9ee230 */ /* 0x000fe20000000900 */
[----:B------:R-:W-:Y:S02]  /*21e30*/  PRMT R25, R159, 0x7610, R25 ;  /* 0x000076109f197816 */ /* 0x000fe40000000019 */
[----:B------:R-:W-:Y:S02]  /*21e40*/  @!P2 STL.S16 [R1+0xf4], R159 ;  /* 0x0000f49f0100a387 */ /* 0x000fe40000100600 */
[----:B------:R-:W-:Y:S02]  /*21e50*/  @!P2 PRMT R59, R25, 0x5410, RZ ;  /* 0x00005410193ba816 */ /* 0x000fe400000000ff */
[----:B------:R-:W-:Y:S01]  /*21e60*/  @!P6 STL.S16 [R1+0xec], R158 ;  /* 0x0000ec9e0100e387 */ /* 0x000fe20000100600 */
[----:B------:R-:W-:Y:S03]  /*21e70*/  PRMT R24, R158, 0x7610, R24 ;  /* 0x000076109e187816 */ /* 0x000fe60000000018 */
[----:B------:R2:W3:Y:S01]  /*21e80*/  LDL.S16 R42, [R1+0xe8] ;  /* 0x0000e800012a7983 */ /* 0x0004e20000100600 */
[----:B------:R-:W-:Y:S02]  /*21e90*/  @!P6 PRMT R60, R24, 0x5410, RZ ;  /* 0x00005410183ce816 */ /* 0x000fe400000000ff */
[----:B-1----:R-:W-:Y:S02]  /*21ea0*/  PRMT R139, R56, 0x5410, R58 ;  /* 0x00005410388b7816 */ /* 0x002fe4000000003a */
[----:B------:R-:W-:Y:S02]  /*21eb0*/  @!P1 PRMT R56, R28, 0x5410, RZ ;  /* 0x000054101c389816 */ /* 0x000fe400000000ff */
[----:B------:R-:W-:Y:S02]  /*21ec0*/  ISETP.LE.U32.AND P1, PT, R15, UR12, PT ;  /* 0x0000000c0f007c0c */ /* 0x000fe4000bf23070 */
[----:B------:R-:W-:Y:S01]  /*21ed0*/  LOP3.LUT R15, R14, 0xffff, RZ, 0xc0, !PT ;  /* 0x0000ffff0e0f7812 */ /* 0x000fe200078ec0ff */
[----:B------:R1:W-:Y:S01]  /*21ee0*/  STG.E.U16 desc[UR22][R180.64+0x30], R56 ;  /* 0x00003038b4007986 */ /* 0x0003e2000c101516 */
[----:B------:R-:W-:Y:S02]  /*21ef0*/  @!P4 PRMT R58, R26, 0x5410, RZ ;  /* 0x000054101a3ac816 */ /* 0x000fe400000000ff */
[----:B------:R-:W-:Y:S02]  /*21f00*/  SHF.R.U32.HI R15, RZ, 0x8, R15 ;  /* 0x00000008ff0f7819 */ /* 0x000fe4000001160f */
[----:B------:R-:W-:Y:S01]  /*21f10*/  LOP3.LUT R26, R233, UR39, R154, 0x96, !PT ;  /* 0x00000027e91a7c12 */ /* 0x000fe2000f8e969a */
[----:B------:R4:W-:Y:S01]  /*21f20*/  STG.E.U16 desc[UR22][R180.64+0x32], R58 ;  /* 0x0000323ab4007986 */ /* 0x0009e2000c101516 */
[----:B------:R-:W-:Y:S03]  /*21f30*/  LOP3.LUT R15, R15, 0xffff, RZ, 0xc0, !PT ;  /* 0x0000ffff0f0f7812 */ /* 0x000fe600078ec0ff */
[----:B------:R5:W-:Y:S01]  /*21f40*/  STG.E.U16 desc[UR22][R186.64+0x2e], R59 ;  /* 0x00002e3bba007986 */ /* 0x000be2000c101516 */
[----:B------:R-:W-:Y:S01]  /*21f50*/  ISETP.LE.U32.AND P4, PT, R15, UR12, PT ;  /* 0x0000000c0f007c0c */ /* 0x000fe2000bf83070 */
[----:B------:R-:W-:Y:S01]  /*21f60*/  IMAD.WIDE.U32 R26, R26, -0x2daee0ad, RZ ;  /* 0xd2511f531a1a7825 */ /* 0x000fe200078e00ff */
[--C-:B------:R-:W-:Y:S01]  /*21f70*/  SHF.R.U32.HI R15, RZ, 0x18, R14.reuse ;  /* 0x00000018ff0f7819 */ /* 0x100fe2000001160e */
[----:B------:R2:W-:Y:S01]  /*21f80*/  STG.E.U16 desc[UR22][R186.64+0x30], R60 ;  /* 0x0000303cba007986 */ /* 0x0005e2000c101516 */
[----:B------:R-:W-:Y:S02]  /*21f90*/  SHF.R.U32.HI R14, RZ, 0x10, R14 ;  /* 0x00000010ff0e7819 */ /* 0x000fe4000001160e */
[----:B------:R-:W-:Y:S02]  /*21fa0*/  ISETP.LE.U32.AND P2, PT, R15, UR12, PT ;  /* 0x0000000c0f007c0c */ /* 0x000fe4000bf43070 */
[----:B------:R-:W-:Y:S02]  /*21fb0*/  LOP3.LUT R15, R155, UR40, R168, 0x96, !PT ;  /* 0x000000289b0f7c12 */ /* 0x000fe4000f8e96a8 */
[----:B------:R-:W-:Y:S03]  /*21fc0*/  LOP3.LUT R14, R14, 0xff, RZ, 0xc0, !PT ;  /* 0x000000ff0e0e7812 */ /* 0x000fe600078ec0ff */
[----:B------:R-:W-:Y:S01]  /*21fd0*/  IMAD.WIDE.U32 R28, R15, -0x2daee0ad, RZ ;  /* 0xd2511f530f1c7825 */ /* 0x000fe200078e00ff */
[----:B------:R-:W-:Y:S02]  /*21fe0*/  ISETP.LE.U32.AND P6, PT, R14, UR12, PT ;  /* 0x0000000c0e007c0c */ /* 0x000fe4000bfc3070 */
[C---:B-1----:R-:W-:Y:S02]  /*21ff0*/  LOP3.LUT R56, R150.reuse, 0xffff, RZ, 0xc0, !PT ;  /* 0x0000ffff96387812 */ /* 0x042fe400078ec0ff */
[----:B------:R-:W-:Y:S02]  /*22000*/  LOP3.LUT R24, R29, UR38, R250, 0x96, !PT ;  /* 0x000000261d187c12 */ /* 0x000fe4000f8e96fa */
[----:B------:R-:W-:Y:S02]  /*22010*/  LOP3.LUT R13, R27, UR36, R28, 0x96, !PT ;  /* 0x000000241b0d7c12 */ /* 0x000fe4000f8e961c */
[----:B----4-:R-:W-:Y:S01]  /*22020*/  LOP3.LUT R58, R150, 0xff, RZ, 0xc0, !PT ;  /* 0x000000ff963a7812 */ /* 0x010fe200078ec0ff */
[----:B------:R-:W-:Y:S01]  /*22030*/  IMAD.WIDE.U32 R24, R24, -0x326172a9, RZ ;  /* 0xcd9e8d5718187825 */ /* 0x000fe200078e00ff */
[----:B------:R-:W-:Y:S02]  /*22040*/  SHF.R.U32.HI R150, RZ, 0x18, R150 ;  /* 0x00000018ff967819 */ /* 0x000fe40000011696 */
[----:B-----5:R-:W-:Y:S02]  /*22050*/  PRMT R59, R166, 0x7610, R59 ;  /* 0x00007610a63b7816 */ /* 0x020fe4000000003b */
[----:B------:R-:W-:Y:S02]  /*22060*/  LOP3.LUT R14, R25, UR37, R232, 0x96, !PT ;  /* 0x00000025190e7c12 */ /* 0x000fe4000f8e96e8 */
[----:B------:R-:W-:Y:S02]  /*22070*/  LOP3.LUT R25, R172, 0xff, RZ, 0xc0, !PT ;  /* 0x000000ffac197812 */ /* 0x000fe400078ec0ff */
[----:B--2---:R-:W-:Y:S01]  /*22080*/  PRMT R60, R166, 0x7632, R60 ;  /* 0x00007632a63c7816 */ /* 0x004fe2000000003c */
[----:B------:R-:W-:Y:S05]  /*22090*/  IMAD.WIDE.U32 R14, R14, -0x2daee0ad, RZ ;  /* 0xd2511f530e0e7825 */ /* 0x000fea00078e00ff */
[----:B------:R-:W-:Y:S01]  /*220a0*/  LOP3.LUT R15, R15, UR34, R26, 0x96, !PT ;  /* 0x000000220f0f7c12 */ /* 0x000fe2000f8e961a */
[----:B------:R-:W-:Y:S01]  /*220b0*/  IMAD.WIDE.U32 R26, R13, -0x326172a9, RZ ;  /* 0xcd9e8d570d1a7825 */ /* 0x000fe200078e00ff */
[----:B------:R-:W-:Y:S02]  /*220c0*/  LOP3.LUT R13, R149, UR21, R142, 0x96, !PT ;  /* 0x00000015950d7c12 */ /* 0x000fe4000f8e968e */
[----:B------:R-:W-:Y:S01]  /*220d0*/  PRMT R142, R2, 0x5410, R133 ;  /* 0x00005410028e7816 */ /* 0x000fe20000000085 */
[----:B------:R-:W-:Y:S01]  /*220e0*/  IMAD.WIDE.U32 R158, R15, -0x326172a9, RZ ;  /* 0xcd9e8d570f9e7825 */ /* 0x000fe200078e00ff */
[----:B------:R-:W-:Y:S02]  /*220f0*/  LOP3.LUT R24, R27, UR35, R24, 0x96, !PT ;  /* 0x000000231b187c12 */ /* 0x000fe4000f8e9618 */
[----:B------:R-:W-:Y:S02]  /*22100*/  SHF.R.U32.HI R15, RZ, 0x10, R172 ;  /* 0x00000010ff0f7819 */ /* 0x000fe400000116ac */
[----:B------:R-:W-:Y:S01]  /*22110*/  LOP3.LUT R184, R159, UR25, R26, 0x96, !PT ;  /* 0x000000199fb87c12 */ /* 0x000fe2000f8e961a */
[----:B------:R-:W-:Y:S01]  /*22120*/  IMAD.WIDE.U32 R168, R24, -0x2daee0ad, RZ ;  /* 0xd2511f5318a87825 */ /* 0x000fe200078e00ff */
[----:B------:R-:W-:Y:S02]  /*22130*/  LOP3.LUT R26, R148, 0xffff, RZ, 0xc0, !PT ;  /* 0x0000ffff941a7812 */ /* 0x000fe400078ec0ff */
[----:B------:R-:W-:Y:S02]  /*22140*/  LOP3.LUT R24, R172, 0xffff, RZ, 0xc0, !PT ;  /* 0x0000ffffac187812 */ /* 0x000fe400078ec0ff */
[----:B------:R-:W-:Y:S02]  /*22150*/  LOP3.LUT R154, R169, UR17, R14, 0x96, !PT ;  /* 0x00000011a99a7c12 */ /* 0x000fe4000f8e960e */
[----:B------:R-:W-:Y:S02]  /*22160*/  SHF.R.U32.HI R24, RZ, 0x8, R24 ;  /* 0x00000008ff187819 */ /* 0x000fe40000011618 */
[----:B------:R-:W-:Y:S01]  /*22170*/  SHF.R.U32.HI R172, RZ, 0x18, R172 ;  /* 0x00000018ffac7819 */ /* 0x000fe200000116ac */
[----:B------:R-:W-:Y:S01]  /*22180*/  IMAD.WIDE.U32 R154, R154, -0x326172a9, RZ ;  /* 0xcd9e8d579a9a7825 */ /* 0x000fe200078e00ff */
[----:B------:R-:W-:Y:S02]  /*22190*/  LOP3.LUT R15, R15, 0xff, RZ, 0xc0, !PT ;  /* 0x000000ff0f0f7812 */ /* 0x000fe400078ec0ff */
[----:B------:R-:W-:Y:S02]  /*221a0*/  LOP3.LUT R14, R173, UR21, R176, 0x96, !PT ;  /* 0x00000015ad0e7c12 */ /* 0x000fe4000f8e96b0 */
[----:B------:R-:W-:Y:S02]  /*221b0*/  PRMT R29, R25, 0x5410, R24 ;  /* 0x00005410191d7816 */ /* 0x000fe40000000018 */
[----:B------:R-:W-:Y:S02]  /*221c0*/  LOP3.LUT R25, R148, 0xff, RZ, 0xc0, !PT ;  /* 0x000000ff94197812 */ /* 0x000fe400078ec0ff */
[----:B------:R-:W-:Y:S02]  /*221d0*/  SHF.R.U32.HI R24, RZ, 0x8, R26 ;  /* 0x00000008ff187819 */ /* 0x000fe4000001161a */
[----:B------:R-:W-:Y:S02]  /*221e0*/  PRMT R172, R15, 0x5410, R172 ;  /* 0x000054100fac7816 */ /* 0x000fe400000000ac */
[C---:B------:R-:W-:Y:S02]  /*221f0*/  LOP3.LUT R15, R14.reuse, 0xffff, RZ, 0xc0, !PT ;  /* 0x0000ffff0e0f7812 */ /* 0x040fe400078ec0ff */
[----:B------:R-:W-:Y:S02]  /*22200*/  PRMT R30, R25, 0x5410, R24 ;  /* 0x00005410191e7816 */ /* 0x000fe40000000018 */
[----:B------:R-:W-:Y:S02]  /*22210*/  LOP3.LUT R24, R14, 0xff, RZ, 0xc0, !PT ;  /* 0x000000ff0e187812 */ /* 0x000fe400078ec0ff */
[----:B------:R-:W-:Y:S02]  /*22220*/  SHF.R.U32.HI R15, RZ, 0x8, R15 ;  /* 0x00000008ff0f7819 */ /* 0x000fe4000001160f */
[----:B------:R-:W-:Y:S02]  /*22230*/  LOP3.LUT R0, R155, UR21, R158, 0x96, !PT ;  /* 0x000000159b007c12 */ /* 0x000fe4000f8e969e */
[----:B------:R-:W-:Y:S02]  /*22240*/  PRMT R26, R24, 0x5410, R15 ;  /* 0x00005410181a7816 */ /* 0x000fe4000000000f */
[--C-:B------:R-:W-:Y:S02]  /*22250*/  SHF.R.U32.HI R25, RZ, 0x10, R14.reuse ;  /* 0x00000010ff197819 */ /* 0x100fe4000001160e */
[----:B------:R-:W-:Y:S02]  /*22260*/  LOP3.LUT R12, R0, 0xff, RZ, 0xc0, !PT ;  /* 0x000000ff000c7812 */ /* 0x000fe400078ec0ff */
[----:B------:R-:W-:Y:S02]  /*22270*/  SHF.R.U32.HI R15, RZ, 0x18, R14 ;  /* 0x00000018ff0f7819 */ /* 0x000fe4000001160e */
[----:B------:R-:W-:Y:S02]  /*22280*/  LOP3.LUT R14, R25, 0xff, RZ, 0xc0, !PT ;  /* 0x000000ff190e7812 */ /* 0x000fe400078ec0ff */
[----:B------:R-:W-:Y:S02]  /*22290*/  LOP3.LUT R3, R13, 0xffff, RZ, 0xc0, !PT ;  /* 0x0000ffff0d037812 */ /* 0x000fe400078ec0ff */
[----:B------:R-:W-:Y:S02]  /*222a0*/  PRMT R25, R14, 0x5410, R15 ;  /* 0x000054100e197816 */ /* 0x000fe4000000000f */
[----:B------:R-:W-:Y:S02]  /*222b0*/  SHF.R.U32.HI R14, RZ, 0x8, R3 ;  /* 0x00000008ff0e7819 */ /* 0x000fe40000011603 */
[--C-:B------:R-:W-:Y:S02]  /*222c0*/  SHF.R.U32.HI R15, RZ, 0x18, R13.reuse ;  /* 0x00000018ff0f7819 */ /* 0x100fe4000001160d */
[----:B------:R-:W-:Y:S02]  /*222d0*/  SHF.R.U32.HI R148, RZ, 0x18, R148 ;  /* 0x00000018ff947819 */ /* 0x000fe40000011694 */
[--C-:B------:R-:W-:Y:S02]  /*222e0*/  HSET2.LE.AND R30, R30, R194.reuse, PT ;  /* 0x000000c21e1e7233 */ /* 0x100fe40003803000 */
[----:B------:R-:W-:Y:S03]  /*222f0*/  PRMT R47, R47, 0x5410, R148 ;  /* 0x000054102f2f7816 */ /* 0x000fe60000000094 */
[----:B------:R-:W-:Y:S01]  /*22300*/  LOP3.LUT R30, R30, R46, RZ, 0xc0, !PT ;  /* 0x0000002e1e1e7212 */ /* 0x000fe200078ec0ff */
[----:B---3--:R-:W-:Y:S05]  /*22310*/  @!P5 HADD2 R42, -R2.H0_H0, -RZ.H0_H0 ;  /* 0xa00000ff022ad230 */ /* 0x008fea0000000900 */
[----:B------:R-:W-:Y:S01]  /*22320*/  PRMT R24, R42, 0x7610, R24 ;  /* 0x000076102a187816 */ /* 0x000fe20000000018 */
[----:B------:R-:W-:Y:S03]  /*22330*/  @!P5 STL.S16 [R1+0xe8], R42 ;  /* 0x0000e82a0100d387 */ /* 0x000fe60000100600 */
[----:B------:R-:W-:Y:S01]  /*22340*/  @!P5 PRMT R2, R24, 0x5410, RZ ;  /* 0x000054101802d816 */ /* 0x000fe200000000ff */
[----:B------:R2:W3:Y:S01]  /*22350*/  LDL.S16 R163, [R1+0xe0] ;  /* 0x0000e00001a37983 */ /* 0x0004e20000100600 */
[----:B------:R-:W-:Y:S02]  /*22360*/  ISETP.LE.U32.AND P5, PT, R12, UR12, PT ;  /* 0x0000000c0c007c0c */ /* 0x000fe4000bfa3070 */
[----:B------:R-:W-:Y:S01]  /*22370*/  SHF.R.U32.HI R12, RZ, 0x10, R13 ;  /* 0x00000010ff0c7819 */ /* 0x000fe2000001160d */
[----:B------:R2:W4:Y:S01]  /*22380*/  LDL.S16 R149, [R1+0xe4] ;  /* 0x0000e40001957983 */ /* 0x0005220000100600 */
[----:B------:R-:W-:Y:S02]  /*22390*/  LOP3.LUT R24, R13, 0xff, RZ, 0xc0, !PT ;  /* 0x000000ff0d187812 */ /* 0x000fe400078ec0ff */
[----:B------:R-:W-:Y:S01]  /*223a0*/  LOP3.LUT R3, R12, 0xff, RZ, 0xc0, !PT ;  /* 0x000000ff0c037812 */ /* 0x000fe200078ec0ff */
[----:B------:R2:W5:Y:S01]  /*223b0*/  LDL.S16 R162, [R1+0xcc] ;  /* 0x0000cc0001a27983 */ /* 0x0005620000100600 */
[--C-:B------:R-:W-:Y:S02]  /*223c0*/  HSET2.LE.AND R12, R26, R194.reuse, PT ;  /* 0x000000c21a0c7233 */ /* 0x100fe40003803000 */
[----:B------:R-:W-:Y:S01]  /*223d0*/  PRMT R28, R24, 0x5410, R14 ;  /* 0x00005410181c7816 */ /* 0x000fe2000000000e */
[----:B------:R2:W2:Y:S01]  /*223e0*/  LDL.S16 R161, [R1+0x9c] ;  /* 0x00009c0001a17983 */ /* 0x0004a20000100600 */
[--C-:B------:R-:W-:Y:S02]  /*223f0*/  HSET2.LE.AND R13, R25, R194.reuse, PT ;  /* 0x000000c2190d7233 */ /* 0x100fe40003803000 */
[----:B------:R-:W-:Y:S01]  /*22400*/  LOP3.LUT R12, R12, R136, RZ, 0xc0, !PT ;  /* 0x000000880c0c7212 */ /* 0x000fe200078ec0ff */
[----:B------:R1:W2:Y:S01]  /*22410*/  LDL.S16 R159, [R1+0x78] ;  /* 0x00007800019f7983 */ /* 0x0002a20000100600 */
[----:B------:R-:W-:Y:S02]  /*22420*/  PRMT R136, R132, 0x7632, R136 ;  /* 0x0000763284887816 */ /* 0x000fe40000000088 */
[--C-:B------:R-:W-:Y:S01]  /*22430*/  HSET2.LE.AND R28, R28, R194.reuse, PT ;  /* 0x000000c21c1c7233 */ /* 0x100fe20003803000 */
[----:B------:R-:W1:Y:S01]  /*22440*/  LDSM.16.MT88.4 R24, [R188+0x9000] ;  /* 0x00900000bc18783b */ /* 0x000e620000004200 */
[----:B------:R-:W-:Y:S02]  /*22450*/  PRMT R3, R3, 0x5410, R15 ;  /* 0x0000541003037816 */ /* 0x000fe4000000000f */
[--C-:B------:R-:W-:Y:S02]  /*22460*/  HSET2.LE.AND R14, R29, R194.reuse, PT ;  /* 0x000000c21d0e7233 */ /* 0x100fe40003803000 */
[----:B------:R-:W-:Y:S02]  /*22470*/  LOP3.LUT R28, R28, R137, RZ, 0xc0, !PT ;  /* 0x000000891c1c7212 */ /* 0x000fe400078ec0ff */
[--C-:B------:R-:W-:Y:S01]  /*22480*/  HSET2.LE.AND R15, R172, R194.reuse, PT ;  /* 0x000000c2ac0f7233 */ /* 0x100fe20003803000 */
[----:B------:R1:W-:Y:S01]  /*22490*/  STG.E.U16 desc[UR22][R182.64+0x30], R2 ;  /* 0x00003002b6007986 */ /* 0x0003e2000c101516 */
[--C-:B------:R-:W-:Y:S02]  /*224a0*/  HSET2.LE.AND R29, R3, R194.reuse, PT ;  /* 0x000000c2031d7233 */ /* 0x100fe40003803000 */
[----:B------:R-:W-:Y:S02]  /*224b0*/  LOP3.LUT R13, R13, R134, RZ, 0xc0, !PT ;  /* 0x000000860d0d7212 */ /* 0x000fe400078ec0ff */
[----:B------:R-:W-:Y:S02]  /*224c0*/  LOP3.LUT R15, R15, R40, RZ, 0xc0, !PT ;  /* 0x000000280f0f7212 */ /* 0x000fe400078ec0ff */
[----:B------:R-:W-:Y:S02]  /*224d0*/  LOP3.LUT R29, R29, R41, RZ, 0xc0, !PT ;  /* 0x000000291d1d7212 */ /* 0x000fe400078ec0ff */
[----:B------:R-:W-:Y:S01]  /*224e0*/  LOP3.LUT R14, R14, R31, RZ, 0xc0, !PT ;  /* 0x0000001f0e0e7212 */ /* 0x000fe200078ec0ff */
[----:B------:R-:W1:Y:S01]  /*224f0*/  LDSM.16.MT88.4 R40, [R190+0x9000] ;  /* 0x00900000be28783b */ /* 0x000e620000004200 */
[--C-:B------:R-:W-:Y:S02]  /*22500*/  HSET2.LE.AND R31, R47, R194.reuse, PT ;  /* 0x000000c22f1f7233 */ /* 0x100fe40003803000 */
[----:B------:R-:W-:Y:S02]  /*22510*/  LOP3.LUT R3, R0, 0xffff, RZ, 0xc0, !PT ;  /* 0x0000ffff00037812 */ /* 0x000fe400078ec0ff */
[----:B------:R-:W-:Y:S02]  /*22520*/  PRMT R134, R135, 0x7632, R134 ;  /* 0x0000763287867816 */ /* 0x000fe40000000086 */
[----:B------:R-:W-:Y:S02]  /*22530*/  LOP3.LUT R31, R31, R45, RZ, 0xc0, !PT ;  /* 0x0000002d1f1f7212 */ /* 0x000fe400078ec0ff */
[----:B------:R-:W-:Y:S02]  /*22540*/  SHF.R.U32.HI R3, RZ, 0x8, R3 ;  /* 0x00000008ff037819 */ /* 0x000fe40000011603 */
[----:B------:R-:W-:Y:S02]  /*22550*/  PRMT R148, R135, 0x5410, R134 ;  /* 0x0000541087947816 */ /* 0x000fe40000000086 */
[----:B------:R-:W-:Y:S02]  /*22560*/  LOP3.LUT R3, R3, 0xffff, RZ, 0xc0, !PT ;  /* 0x0000ffff03037812 */ /* 0x000fe400078ec0ff */
[----:B-1----:R-:W-:Y:S02]  /*22570*/  LOP3.LUT R2, R57, 0xff, RZ, 0xc0, !PT ;  /* 0x000000ff39027812 */ /* 0x002fe400078ec0ff */
[----:B------:R-:W-:Y:S02]  /*22580*/  PRMT R57, R171, 0x7610, R57 ;  /* 0x00007610ab397816 */ /* 0x000fe40000000039 */
[----:B------:R-:W-:Y:S01]  /*22590*/  PRMT R150, R2, 0x5410, R150 ;  /* 0x0000541002967816 */ /* 0x000fe20000000096 */
[-C--:B------:R-:W-:Y:S06]  /*225a0*/  HMMA.16816.F32 R4, R12, R24.reuse, R4 ;  /* 0x000000180c04723c */ /* 0x080fec0000001804 */
[C---:B------:R-:W-:Y:S06]  /*225b0*/  HMMA.16816.F32 R8, R28.reuse, R24, R8 ;  /* 0x000000181c08723c */ /* 0x040fec0000001808 */
[-C--:B------:R-:W-:Y:S06]  /*225c0*/  HMMA.16816.F32 R16, R28, R26.reuse, R16 ;  /* 0x0000001a1c10723c */ /* 0x080fec0000001810 */
[C---:B------:R-:W-:Y:S06]  /*225d0*/  HMMA.16816.F32 R20, R12.reuse, R26, R20 ;  /* 0x0000001a0c14723c */ /* 0x040fec0000001814 */
[-C--:B------:R-:W-:Y:S06]  /*225e0*/  HMMA.16816.F32 R32, R12, R40.reuse, R32 ;  /* 0x000000280c20723c */ /* 0x080fec0000001820 */
[C---:B------:R-:W-:Y:S06]  /*225f0*/  HMMA.16816.F32 R36, R28.reuse, R40, R36 ;  /* 0x000000281c24723c */ /* 0x040fec0000001824 */
[-C--:B------:R-:W-:Y:S05]  /*22600*/  HMMA.16816.F32 R48, R28, R42.reuse, R48 ;  /* 0x0000002a1c30723c */ /* 0x080fea0000001830 */
[----:B------:R-:W-:Y:S01]  /*22610*/  LOP3.LUT R40, R146, 0xffff, RZ, 0xc0, !PT ;  /* 0x0000ffff92287812 */ /* 0x000fe200078ec0ff */
[C---:B------:R-:W-:Y:S05]  /*22620*/  HMMA.16816.F32 R52, R12.reuse, R42, R52 ;  /* 0x0000002a0c34723c */ /* 0x040fea0000001834 */
[----:B------:R-:W-:Y:S02]  /*22630*/  SHF.R.U32.HI R40, RZ, 0x8, R40 ;  /* 0x00000008ff287819 */ /* 0x000fe40000011628 */
[----:B------:R-:W-:Y:S04]  /*22640*/  SHF.R.U32.HI R41, RZ, 0x18, R146 ;  /* 0x00000018ff297819 */ /* 0x000fe80000011692 */
[----:B------:R-:W-:Y:S01]  /*22650*/  LOP3.LUT R40, R40, 0xffff, RZ, 0xc0, !PT ;  /* 0x0000ffff28287812 */ /* 0x000fe200078ec0ff */
[----:B---3--:R-:W-:Y:S02]  /*22660*/  @!P3 HADD2 R163, -R133.H0_H0, -RZ.H0_H0 ;  /* 0xa00000ff85a3b230 */ /* 0x008fe40000000900 */
[----:B----4-:R-:W-:Y:S03]  /*22670*/  @!P1 HADD2 R149, -R132.H0_H0, -RZ.H0_H0 ;  /* 0xa00000ff84959230 */ /* 0x010fe60000000900 */
[----:B------:R-:W-:Y:S01]  /*22680*/  PRMT R45, R163, 0x7610, R45 ;  /* 0x00007610a32d7816 */ /* 0x000fe2000000002d */
[----:B------:R1:W-:Y:S01]  /*22690*/  @!P3 STL.S16 [R1+0xe0], R163 ;  /* 0x0000e0a30100b387 */ /* 0x0003e20000100600 */
[----:B-----5:R-:W-:Y:S01]  /*226a0*/  @!P4 HADD2 R162, -R136.H0_H0, -RZ.H0_H0 ;  /* 0xa00000ff88a2c230 */ /* 0x020fe20000000900 */
[----:B------:R-:W-:Y:S02]  /*226b0*/  PRMT R137, R149, 0x7610, R137 ;  /* 0x0000761095897816 */ /* 0x000fe40000000089 */
[----:B------:R3:W-:Y:S01]  /*226c0*/  @!P1 STL.S16 [R1+0xe4], R149 ;  /* 0x0000e49501009387 */ /* 0x0007e20000100600 */
[----:B------:R-:W-:Y:S01]  /*226d0*/  @!P3 PRMT R133, R45, 0x5410, RZ ;  /* 0x000054102d85b816 */ /* 0x000fe200000000ff */
[----:B--2---:R-:W-:Y:S01]  /*226e0*/  @!P6 HADD2 R161, -R135.H0_H0, -RZ.H0_H0 ;  /* 0xa00000ff87a1e230 */ /* 0x004fe20000000900 */
[----:B------:R-:W-:Y:S01]  /*226f0*/  ISETP.LE.U32.AND P3, PT, R3, UR12, PT ;  /* 0x0000000c03007c0c */ /* 0x000fe2000bf63070 */
[----:B------:R2:W-:Y:S01]  /*22700*/  @!P4 STL.S16 [R1+0xcc], R162 ;  /* 0x0000cca20100c387 */ /* 0x0005e20000100600 */
[--C-:B------:R-:W-:Y:S01]  /*22710*/  SHF.R.U32.HI R3, RZ, 0x18, R0.reuse ;  /* 0x00000018ff037819 */ /* 0x100fe20000011600 */
[----:B------:R-:W-:Y:S01]  /*22720*/  @!P2 HADD2 R159, -R134.H0_H0, -RZ.H0_H0 ;  /* 0xa00000ff869fa230 */ /* 0x000fe20000000900 */
[----:B------:R-:W-:Y:S01]  /*22730*/  SHF.R.U32.HI R0, RZ, 0x10, R0 ;  /* 0x00000010ff007819 */ /* 0x000fe20000011600 */
[----:B------:R-:W4:Y:S01]  /*22740*/  LDSM.16.MT88.4 R44, [R188+0xa000] ;  /* 0x00a00000bc2c783b */ /* 0x000f220000004200 */
[----:B------:R-:W-:Y:S02]  /*22750*/  PRMT R26, R162, 0x7610, R26 ;  /* 0x00007610a21a7816 */ /* 0x000fe4000000001a */
[----:B------:R-:W-:Y:S02]  /*22760*/  PRMT R24, R159, 0x7610, R24 ;  /* 0x000076109f187816 */ /* 0x000fe40000000018 */
[----:B------:R-:W-:Y:S02]  /*22770*/  LOP3.LUT R0, R0, 0xff, RZ, 0xc0, !PT ;  /* 0x000000ff00007812 */ /* 0x000fe400078ec0ff */
[----:B------:R-:W-:Y:S01]  /*22780*/  @!P2 PRMT R134, R24, 0x5410, RZ ;  /* 0x000054101886a816 */ /* 0x000fe200000000ff */
[----:B------:R5:W-:Y:S01]  /*22790*/  STG.E.U16 desc[UR22][R182.64+0x32], R133 ;  /* 0x00003285b6007986 */ /* 0x000be2000c101516 */
[----:B------:R-:W-:Y:S04]  /*227a0*/  PRMT R25, R161, 0x7610, R25 ;  /* 0x00007610a1197816 */ /* 0x000fe80000000019 */
[----:B------:R-:W-:Y:S02]  /*227b0*/  @!P6 PRMT R135, R25, 0x5410, RZ ;  /* 0x000054101987e816 */ /* 0x000fe400000000ff */
[----:B-1----:R-:W-:Y:S02]  /*227c0*/  LOP3.LUT R163, R146, 0xff, RZ, 0xc0, !PT ;  /* 0x000000ff92a37812 */ /* 0x002fe400078ec0ff */
[----:B---3--:R-:W-:Y:S02]  /*227d0*/  PRMT R149, R132, 0x5410, R136 ;  /* 0x0000541084957816 */ /* 0x008fe40000000088 */
[----:B------:R-:W-:Y:S02]  /*227e0*/  @!P1 PRMT R132, R137, 0x5410, RZ ;  /* 0x0000541089849816 */ /* 0x000fe400000000ff */
[----:B------:R-:W-:Y:S01]  /*227f0*/  @!P4 PRMT R136, R26, 0x5410, RZ ;  /* 0x000054101a88c816 */ /* 0x000fe200000000ff */
[----:B------:R3:W3:Y:S01]  /*22800*/  LDL.S16 R137, [R1+0xc4] ;  /* 0x0000c40001897983 */ /* 0x0006e20000100600 */
[----:B------:R-:W-:Y:S02]  /*22810*/  ISETP.LE.U32.AND P1, PT, R3, UR12, PT ;  /* 0x0000000c03007c0c */ /* 0x000fe4000bf23070 */
[----:B------:R-:W-:Y:S01]  /*22820*/  LOP3.LUT R3, R146, 0xff, RZ, 0xc0, !PT ;  /* 0x000000ff92037812 */ /* 0x000fe200078ec0ff */
[----:B------:R1:W-:Y:S01]  /*22830*/  @!P6 STL.S16 [R1+0x9c], R161 ;  /* 0x00009ca10100e387 */ /* 0x0003e20000100600 */
[----:B--2---:R-:W-:Y:S02]  /*22840*/  SHF.R.U32.HI R162, RZ, 0x18, R146 ;  /* 0x00000018ffa27819 */ /* 0x004fe40000011692 */
[----:B------:R-:W-:Y:S01]  /*22850*/  ISETP.LE.U32.AND P4, PT, R3, UR12, PT ;  /* 0x0000000c03007c0c */ /* 0x000fe2000bf83070 */
[----:B------:R2:W-:Y:S01]  /*22860*/  @!P2 STL.S16 [R1+0x78], R159 ;  /* 0x0000789f0100a387 */ /* 0x0005e20000100600 */
[----:B------:R-:W-:Y:S02]  /*22870*/  ISETP.LE.U32.AND P2, PT, R0, UR12, PT ;  /* 0x0000000c00007c0c */ /* 0x000fe4000bf43070 */
[----:B------:R-:W-:Y:S01]  /*22880*/  PRMT R0, R165, 0x7610, R0 ;  /* 0x00007610a5007816 */ /* 0x000fe20000000000 */
[----:B------:R2:W3:Y:S01]  /*22890*/  LDL.S16 R185, [R1+0x8c] ;  /* 0x00008c0001b97983 */ /* 0x0004e20000100600 */
[----:B------:R-:W-:Y:S02]  /*228a0*/  SHF.R.U32.HI R3, RZ, 0x10, R146 ;  /* 0x00000010ff037819 */ /* 0x000fe40000011692 */
[----:B-----5:R-:W-:Y:S01]  /*228b0*/  LOP3.LUT R133, R154, 0xff, RZ, 0xc0, !PT ;  /* 0x000000ff9a857812 */ /* 0x020fe200078ec0ff */
[----:B------:R2:W5:Y:S01]  /*228c0*/  LDL.S16 R172, [R1+0x88] ;  /* 0x0000880001ac7983 */ /* 0x0005620000100600 */
[----:B------:R-:W-:Y:S01]  /*228d0*/  LOP3.LUT R3, R3, 0xff, RZ, 0xc0, !PT ;  /* 0x000000ff03037812 */ /* 0x000fe200078ec0ff */
[-C--:B----4-:R-:W-:Y:S02]  /*228e0*/  HMMA.16816.F32 R64, R12, R44.reuse, R64 ;  /* 0x0000002c0c40723c */ /* 0x090fe40000001840 */
[----:B------:R-:W4:Y:S01]  /*228f0*/  LDSM.16.MT88.4 R24, [R190+0xa000] ;  /* 0x00a00000be18783b */ /* 0x000f220000004200 */
[----:B------:R-:W-:Y:S02]  /*22900*/  ISETP.LE.U32.AND P6, PT, R3, UR12, PT ;  /* 0x0000000c03007c0c */ /* 0x000fe4000bfc3070 */
[----:B------:R-:W-:Y:S01]  /*22910*/  LOP3.LUT R3, R153, UR33, R164, 0x96, !PT ;  /* 0x0000002199037c12 */ /* 0x000fe2000f8e96a4 */
[C---:B------:R-:W-:Y:S04]  /*22920*/  HMMA.16816.F32 R68, R28.reuse, R44, R68 ;  /* 0x0000002c1c44723c */ /* 0x040fe80000001844 */
[----:B------:R4:W-:Y:S01]  /*22930*/  STG.E.U16 desc[UR22][R178.64+0x40], R132 ;  /* 0x00004084b2007986 */ /* 0x0009e2000c101516 */
[----:B-1----:R-:W-:Y:S01]  /*22940*/  SHF.R.U32.HI R161, RZ, 0x10, R146 ;  /* 0x00000010ffa17819 */ /* 0x002fe20000011692 */
[-C--:B------:R-:W-:Y:S02]  /*22950*/  HMMA.16816.F32 R72, R28, R46.reuse, R72 ;  /* 0x0000002e1c48723c */ /* 0x080fe40000001848 */
[----:B------:R-:W-:Y:S03]  /*22960*/  STG.E.U16 desc[UR22][R178.64+0x42], R136 ;  /* 0x00004288b2007986 */ /* 0x000fe6000c101516 */
[C---:B------:R-:W-:Y:S01]  /*22970*/  LOP3.LUT R44, R152.reuse, 0xffff, RZ, 0xc0, !PT ;  /* 0x0000ffff982c7812 */ /* 0x040fe200078ec0ff */
[C---:B------:R-:W-:Y:S01]  /*22980*/  HMMA.16816.F32 R76, R12.reuse, R46, R76 ;  /* 0x0000002e0c4c723c */ /* 0x040fe2000000184c */
[----:B------:R-:W-:Y:S04]  /*22990*/  STG.E.U16 desc[UR22][R180.64+0x40], R135 ;  /* 0x00004087b4007986 */ /* 0x000fe8000c101516 */
[----:B------:R-:W-:Y:S01]  /*229a0*/  LOP3.LUT R45, R152, 0xff, RZ, 0xc0, !PT ;  /* 0x000000ff982d7812 */ /* 0x000fe200078ec0ff */
[----:B------:R1:W-:Y:S01]  /*229b0*/  STG.E.U16 desc[UR22][R180.64+0x42], R134 ;  /* 0x00004286b4007986 */ /* 0x0003e2000c101516 */
[----:B------:R-:W-:Y:S04]  /*229c0*/  SHF.R.U32.HI R2, RZ, 0x8, R44 ;  /* 0x00000008ff027819 */ /* 0x000fe8000001162c */
[----:B--2---:R-:W-:Y:S02]  /*229d0*/  LOP3.LUT R159, R146, 0xffff, RZ, 0xc0, !PT ;  /* 0x0000ffff929f7812 */ /* 0x004fe400078ec0ff */
[----:B------:R-:W-:Y:S02]  /*229e0*/  PRMT R147, R0, 0x5410, R62 ;  /* 0x0000541000937816 */ /* 0x000fe4000000003e */
[----:B------:R-:W-:Y:S02]  /*229f0*/  PRMT R146, R59, 0x5410, R60 ;  /* 0x000054103b927816 */ /* 0x000fe4000000003c */
[--C-:B------:R-:W-:Y:S02]  /*22a00*/  SHF.R.U32.HI R46, RZ, 0x10, R152.reuse ;  /* 0x00000010ff2e7819 */ /* 0x100fe40000011698 */
[----:B------:R-:W-:Y:S02]  /*22a10*/  SHF.R.U32.HI R152, RZ, 0x18, R152 ;  /* 0x00000018ff987819 */ /* 0x000fe40000011698 */
[----:B------:R-:W-:Y:S02]  /*22a20*/  LOP3.LUT R44, R154, 0xffff, RZ, 0xc0, !PT ;  /* 0x0000ffff9a2c7812 */ /* 0x000fe400078ec0ff */
[----:B----4-:R-:W-:Y:S01]  /*22a30*/  SHF.R.U32.HI R132, RZ, 0x10, R154 ;  /* 0x00000010ff847819 */ /* 0x010fe2000001169a */
[-C--:B------:R-:W-:Y:S03]  /*22a40*/  HMMA.16816.F32 R80, R12, R24.reuse, R80 ;  /* 0x000000180c50723c */ /* 0x080fe60000001850 */
[----:B------:R-:W-:Y:S03]  /*22a50*/  SHF.R.U32.HI R44, RZ, 0x8, R44 ;  /* 0x00000008ff2c7819 */ /* 0x000fe6000001162c */
[C---:B------:R-:W-:Y:S05]  /*22a60*/  HMMA.16816.F32 R84, R28.reuse, R24, R84 ;  /* 0x000000181c54723c */ /* 0x040fea0000001854 */
[----:B------:R-:W-:Y:S01]  /*22a70*/  LOP3.LUT R44, R44, 0xffff, RZ, 0xc0, !PT ;  /* 0x0000ffff2c2c7812 */ /* 0x000fe200078ec0ff */
[-C--:B------:R-:W-:Y:S05]  /*22a80*/  HMMA.16816.F32 R88, R28, R26.reuse, R88 ;  /* 0x0000001a1c58723c */ /* 0x080fea0000001858 */
[----:B------:R-:W-:Y:S01]  /*22a90*/  SHF.R.U32.HI R24, RZ, 0x8, R56 ;  /* 0x00000008ff187819 */ /* 0x000fe20000011638 */
[C---:B------:R-:W-:Y:S05]  /*22aa0*/  HMMA.16816.F32 R92, R12.reuse, R26, R92 ;  /* 0x0000001a0c5c723c */ /* 0x040fea000000185c */
[----:B------:R-:W-:Y:S02]  /*22ab0*/  PRMT R56, R45, 0x5410, R2 ;  /* 0x000054102d387816 */ /* 0x000fe40000000002 */
[----:B------:R-:W-:Y:S02]  /*22ac0*/  PRMT R58, R58, 0x5410, R24 ;  /* 0x000054103a3a7816 */ /* 0x000fe40000000018 */
[----:B------:R-:W-:Y:S02]  /*22ad0*/  LDSM.16.MT88.4 R24, [R190+0xb000] ;  /* 0x00b00000be18783b */ /* 0x000fe40000004200 */
[----:B------:R-:W-:Y:S02]  /*22ae0*/  LOP3.LUT R2, R157, 0xffff, RZ, 0xc0, !PT ;  /* 0x0000ffff9d027812 */ /* 0x000fe400078ec0ff */
[----:B-1----:R-:W-:Y:S02]  /*22af0*/  LOP3.LUT R134, R156, 0xff, RZ, 0xc0, !PT ;  /* 0x000000ff9c867812 */ /* 0x002fe400078ec0ff */
[----:B------:R-:W-:Y:S01]  /*22b00*/  SHF.R.U32.HI R2, RZ, 0x8, R2 ;  /* 0x00000008ff027819 */ /* 0x000fe20000011602 */
[----:B---3--:R-:W-:Y:S05]  /*22b10*/  @!P5 HADD2 R137, -R0.H0_H0, -RZ.H0_H0 ;  /* 0xa00000ff0089d230 */ /* 0x008fea0000000900 */
[----:B------:R-:W-:Y:S01]  /*22b20*/  PRMT R43, R137, 0x7610, R43 ;  /* 0x00007610892b7816 */ /* 0x000fe2000000002b */
[----:B------:R1:W-:Y:S03]  /*22b30*/  @!P5 STL.S16 [R1+0xc4], R137 ;  /* 0x0000c4890100d387 */ /* 0x0003e60000100600 */
[----:B------:R-:W-:Y:S02]  /*22b40*/  @!P5 PRMT R0, R43, 0x5410, RZ ;  /* 0x000054102b00d816 */ /* 0x000fe400000000ff */
[----:B------:R-:W-:Y:S01]  /*22b50*/  ISETP.LE.U32.AND P5, PT, R40, UR12, PT ;  /* 0x0000000c28007c0c */ /* 0x000fe2000bfa3070 */
[----:B------:R-:W-:Y:S02]  /*22b60*/  @!P3 HADD2 R185, -R62.H0_H0, -RZ.H0_H0 ;  /* 0xa00000ff3eb9b230 */ /* 0x000fe40000000900 */
[----:B------:R-:W-:Y:S01]  /*22b70*/  STG.E.U16 desc[UR22][R186.64+0x3e], R0 ;  /* 0x00003e00ba007986 */ /* 0x000fe2000c101516 */
[----:B-----5:R-:W-:Y:S02]  /*22b80*/  @!P2 HADD2 R172, -R59.H0_H0, -RZ.H0_H0 ;  /* 0xa00000ff3baca230 */ /* 0x020fe40000000900 */
[----:B------:R-:W-:Y:S03]  /*22b90*/  PRMT R40, R185, 0x7610, R40 ;  /* 0x00007610b9287816 */ /* 0x000fe60000000028 */
[----:B------:R-:W-:Y:S02]  /*22ba0*/  PRMT R42, R172, 0x7610, R42 ;  /* 0x00007610ac2a7816 */ /* 0x000fe4000000002a */
[----:B------:R-:W-:Y:S02]  /*22bb0*/  @!P3 PRMT R62, R40, 0x5410, RZ ;  /* 0x00005410283eb816 */ /* 0x000fe400000000ff */
[----:B------:R-:W-:Y:S02]  /*22bc0*/  LOP3.LUT R40, R154, 0xff, RZ, 0xc0, !PT ;  /* 0x000000ff9a287812 */ /* 0x000fe400078ec0ff */
[----:B------:R-:W-:Y:S01]  /*22bd0*/  @!P2 PRMT R59, R42, 0x5410, RZ ;  /* 0x000054102a3ba816 */ /* 0x000fe200000000ff */
[----:B------:R2:W-:Y:S04]  /*22be0*/  STG.E.U16 desc[UR22][R186.64+0x40], R62 ;  /* 0x0000403eba007986 */ /* 0x0005e8000c101516 */
[----:B-1----:R3:W4:Y:S04]  /*22bf0*/  LDL.S16 R137, [R1+0x84] ;  /* 0x0000840001897983 */ /* 0x0027280000100600 */
[----:B------:R1:W-:Y:S01]  /*22c00*/  @!P3 STL.S16 [R1+0x8c], R185 ;  /* 0x00008cb90100b387 */ /* 0x0003e20000100600 */
[----:B------:R-:W-:Y:S03]  /*22c10*/  ISETP.LE.U32.AND P3, PT, R41, UR12, PT ;  /* 0x0000000c29007c0c */ /* 0x000fe6000bf63070 */
[----:B------:R5:W-:Y:S01]  /*22c20*/  @!P2 STL.S16 [R1+0x88], R172 ;  /* 0x000088ac0100a387 */ /* 0x000be20000100600 */
[----:B------:R-:W-:Y:S03]  /*22c30*/  ISETP.LE.U32.AND P2, PT, R40, UR12, PT ;  /* 0x0000000c28007c0c */ /* 0x000fe6000bf43070 */
[----:B------:R-:W3:Y:S08]  /*22c40*/  LDSM.16.MT88.4 R40, [R188+0xb000] ;  /* 0x00b00000bc28783b */ /* 0x000ef00000004200 */
[----:B------:R3:W-:Y:S01]  /*22c50*/  STG.E.U16 desc[UR22][R182.64+0x40], R59 ;  /* 0x0000403bb6007986 */ /* 0x0007e2000c101516 */
[----:B--2---:R-:W-:Y:S01]  /*22c60*/  PRMT R62, R175, 0x7632, R62 ;  /* 0x00007632af3e7816 */ /* 0x004fe2000000003e */
[----:B-1----:R-:W-:Y:S01]  /*22c70*/  IMAD.WIDE.U32 R184, R184, -0x2daee0ad, RZ ;  /* 0xd2511f53b8b87825 */ /* 0x002fe200078e00ff */
[----:B-----5:R-:W1:Y:S04]  /*22c80*/  MUFU.EX2 R172, R244 ;  /* 0x000000f400ac7308 */ /* 0x020e680000000800 */
[----:B---3--:R-:W-:Y:S01]  /*22c90*/  LOP3.LUT R59, R185, UR33, R168, 0x96, !PT ;  /* 0x00000021b93b7c12 */ /* 0x008fe2000f8e96a8 */
[-C--:B------:R-:W-:Y:S06]  /*22ca0*/  HMMA.16816.F32 R96, R12, R40.reuse, R96 ;  /* 0x000000280c60723c */ /* 0x080fec0000001860 */
[C---:B------:R-:W-:Y:S06]  /*22cb0*/  HMMA.16816.F32 R100, R28.reuse, R40, R100 ;  /* 0x000000281c64723c */ /* 0x040fec0000001864 */
[-C--:B------:R-:W-:Y:S05]  /*22cc0*/  HMMA.16816.F32 R104, R28, R42.reuse, R104 ;  /* 0x0000002a1c68723c */ /* 0x080fea0000001868 */
[----:B------:R-:W-:Y:S01]  /*22cd0*/  LOP3.LUT R40, R46, 0xff, RZ, 0xc0, !PT ;  /* 0x000000ff2e287812 */ /* 0x000fe200078ec0ff */
[C---:B------:R-:W-:Y:S05]  /*22ce0*/  HMMA.16816.F32 R108, R12.reuse, R42, R108 ;  /* 0x0000002a0c6c723c */ /* 0x040fea000000186c */
[----:B------:R-:W-:Y:S01]  /*22cf0*/  LOP3.LUT R41, R157, 0xff, RZ, 0xc0, !PT ;  /* 0x000000ff9d297812 */ /* 0x000fe200078ec0ff */
[-C--:B------:R-:W-:Y:S05]  /*22d00*/  HMMA.16816.F32 R112, R12, R24.reuse, R112 ;  /* 0x000000180c70723c */ /* 0x080fea0000001870 */
[----:B------:R-:W-:Y:S01]  /*22d10*/  PRMT R152, R40, 0x5410, R152 ;  /* 0x0000541028987816 */ /* 0x000fe20000000098 */
[C---:B------:R-:W-:Y:S05]  /*22d20*/  HMMA.16816.F32 R116, R28.reuse, R24, R116 ;  /* 0x000000181c74723c */ /* 0x040fea0000001874 */
[----:B------:R-:W-:Y:S01]  /*22d30*/  PRMT R40, R41, 0x5410, R2 ;  /* 0x0000541029287816 */ /* 0x000fe20000000002 */
[-C--:B------:R-:W-:Y:S01]  /*22d40*/  HMMA.16816.F32 R120, R28, R26.reuse, R120 ;  /* 0x0000001a1c78723c */ /* 0x080fe20000001878 */
[----:B------:R-:W-:Y:S04]  /*22d50*/  LDSM.16.MT88.4 R28, [R190+0x9400] ;  /* 0x00940000be1c783b */ /* 0x000fe80000004200 */
[--C-:B------:R-:W-:Y:S01]  /*22d60*/  SHF.R.U32.HI R2, RZ, 0x10, R157.reuse ;  /* 0x00000010ff027819 */ /* 0x100fe2000001169d */
[----:B------:R-:W-:Y:S05]  /*22d70*/  HMMA.16816.F32 R124, R12, R26, R124 ;  /* 0x0000001a0c7c723c */ /* 0x000fea000000187c */
[----:B------:R-:W-:Y:S02]  /*22d80*/  SHF.R.U32.HI R157, RZ, 0x18, R157 ;  /* 0x00000018ff9d7819 */ /* 0x000fe4000001169d */
[----:B------:R-:W-:Y:S04]  /*22d90*/  LOP3.LUT R2, R2, 0xff, RZ, 0xc0, !PT ;  /* 0x000000ff02027812 */ /* 0x000fe800078ec0ff */
[----:B------:R-:W-:Y:S02]  /*22da0*/  PRMT R157, R2, 0x5410, R157 ;  /* 0x00005410029d7816 */ /* 0x000fe4000000009d */
[C---:B------:R-:W-:Y:S02]  /*22db0*/  LOP3.LUT R2, R3.reuse, 0xffff, RZ, 0xc0, !PT ;  /* 0x0000ffff03027812 */ /* 0x040fe400078ec0ff */
[--C-:B------:R-:W-:Y:S02]  /*22dc0*/  SHF.R.U32.HI R24, RZ, 0x10, R3.reuse ;  /* 0x00000010ff187819 */ /* 0x100fe40000011603 */
[----:B------:R-:W-:Y:S02]  /*22dd0*/  LOP3.LUT R41, R3, 0xff, RZ, 0xc0, !PT ;  /* 0x000000ff03297812 */ /* 0x000fe400078ec0ff */
[----:B------:R-:W-:Y:S02]  /*22de0*/  SHF.R.U32.HI R25, RZ, 0x18, R3 ;  /* 0x00000018ff197819 */ /* 0x000fe40000011603 */
[----:B------:R-:W-:Y:S02]  /*22df0*/  SHF.R.U32.HI R3, RZ, 0x8, R2 ;  /* 0x00000008ff037819 */ /* 0x000fe40000011602 */
[--C-:B------:R-:W-:Y:S02]  /*22e00*/  HSET2.LE.AND R42, R58, R194.reuse, PT ;  /* 0x000000c23a2a7233 */ /* 0x100fe40003803000 */
[----:B------:R-:W-:Y:S02]  /*22e10*/  PRMT R3, R41, 0x5410, R3 ;  /* 0x0000541029037816 */ /* 0x000fe40000000003 */
[C---:B------:R-:W-:Y:S02]  /*22e20*/  PRMT R58, R170.reuse, 0x7632, R58 ;  /* 0x00007632aa3a7816 */ /* 0x040fe4000000003a */
[--C-:B------:R-:W-:Y:S02]  /*22e30*/  HSET2.LE.AND R15, R152, R194.reuse, PT ;  /* 0x000000c2980f7233 */ /* 0x100fe40003803000 */
[--C-:B------:R-:W-:Y:S02]  /*22e40*/  HSET2.LE.AND R12, R3, R194.reuse, PT ;  /* 0x000000c2030c7233 */ /* 0x100fe40003803000 */
[----:B------:R-:W-:Y:S02]  /*22e50*/  PRMT R3, R170, 0x7610, R3 ;  /* 0x00007610aa037816 */ /* 0x000fe40000000003 */
[--C-:B------:R-:W-:Y:S02]  /*22e60*/  HSET2.LE.AND R43, R150, R194.reuse, PT ;  /* 0x000000c2962b7233 */ /* 0x100fe40003803000 */
[--C-:B------:R-:W-:Y:S02]  /*22e70*/  HSET2.LE.AND R14, R56, R194.reuse, PT ;  /* 0x000000c2380e7233 */ /* 0x100fe40003803000 */
[----:B------:R-:W-:Y:S02]  /*22e80*/  LOP3.LUT R15, R15, R142, RZ, 0xc0, !PT ;  /* 0x0000008e0f0f7212 */ /* 0x000fe400078ec0ff */
[----:B------:R-:W-:Y:S02]  /*22e90*/  LOP3.LUT R43, R43, R139, RZ, 0xc0, !PT ;  /* 0x0000008b2b2b7212 */ /* 0x000fe400078ec0ff */
[----:B------:R-:W-:Y:S02]  /*22ea0*/  LOP3.LUT R14, R14, R143, RZ, 0xc0, !PT ;  /* 0x0000008f0e0e7212 */ /* 0x000fe400078ec0ff */
[----:B------:R-:W-:Y:S02]  /*22eb0*/  LOP3.LUT R2, R24, 0xff, RZ, 0xc0, !PT ;  /* 0x000000ff18027812 */ /* 0x000fe400078ec0ff */
[--C-:B------:R-:W-:Y:S02]  /*22ec0*/  HSET2.LE.AND R40, R40, R194.reuse, PT ;  /* 0x000000c228287233 */ /* 0x100fe40003803000 */
[--C-:B------:R-:W-:Y:S02]  /*22ed0*/  HSET2.LE.AND R41, R157, R194.reuse, PT ;  /* 0x000000c29d297233 */ /* 0x100fe40003803000 */
[----:B------:R-:W-:Y:S02]  /*22ee0*/  PRMT R2, R2, 0x5410, R25 ;  /* 0x0000541002027816 */ /* 0x000fe40000000019 */
[----:B------:R-:W-:Y:S02]  /*22ef0*/  LOP3.LUT R40, R40, R138, RZ, 0xc0, !PT ;  /* 0x0000008a28287212 */ /* 0x000fe400078ec0ff */
[----:B------:R-:W-:Y:S02]  /*22f00*/  LOP3.LUT R41, R41, R141, RZ, 0xc0, !PT ;  /* 0x0000008d29297212 */ /* 0x000fe400078ec0ff */
[----:B------:R-:W-:Y:S01]  /*22f10*/  LOP3.LUT R42, R42, R140, RZ, 0xc0, !PT ;  /* 0x0000008c2a2a7212 */ /* 0x000fe200078ec0ff */
[----:B------:R-:W-:Y:S01]  /*22f20*/  IMAD.WIDE.U32 R140, R167, -0x2daee0ad, RZ ;  /* 0xd2511f53a78c7825 */ /* 0x000fe200078e00ff */
[--C-:B------:R-:W-:Y:S02]  /*22f30*/  HSET2.LE.AND R13, R2, R194.reuse, PT ;  /* 0x000000c2020d7233 */ /* 0x100fe40003803000 */
[----:B------:R-:W-:Y:S02]  /*22f40*/  LOP3.LUT R12, R12, R144, RZ, 0xc0, !PT ;  /* 0x000000900c0c7212 */ /* 0x000fe400078ec0ff */
[----:B------:R-:W-:Y:S02]  /*22f50*/  SHF.R.U32.HI R2, RZ, 0x10, R154 ;  /* 0x00000010ff027819 */ /* 0x000fe4000001169a */
[----:B------:R-:W-:Y:S02]  /*22f60*/  LOP3.LUT R13, R13, R145, RZ, 0xc0, !PT ;  /* 0x000000910d0d7212 */ /* 0x000fe400078ec0ff */
[----:B------:R-:W-:Y:S02]  /*22f70*/  LOP3.LUT R2, R2, 0xff, RZ, 0xc0, !PT ;  /* 0x000000ff02027812 */ /* 0x000fe400078ec0ff */
[----:B------:R-:W-:Y:S02]  /*22f80*/  PRMT R56, R171, 0x7632, R56 ;  /* 0x00007632ab387816 */ /* 0x000fe40000000038 */
[----:B------:R-:W-:Y:S02]  /*22f90*/  LOP3.LUT R138, R155, UR21, R158, 0x96, !PT ;  /* 0x000000159b8a7c12 */ /* 0x000fe4000f8e969e */
[----:B------:R-:W-:Y:S01]  /*22fa0*/  PRMT R136, R57, 0x5410, R56 ;  /* 0x0000541039887816 */ /* 0x000fe20000000038 */
[----:B----4-:R-:W-:Y:S05]  /*22fb0*/  @!P1 HADD2 R137, -R60.H0_H0, -RZ.H0_H0 ;  /* 0xa00000ff3c899230 */ /* 0x010fea0000000900 */
[----:B------:R-:W-:Y:S01]  /*22fc0*/  PRMT R45, R137, 0x7610, R45 ;  /* 0x00007610892d7816 */ /* 0x000fe2000000002d */
[----:B------:R2:W-:Y:S03]  /*22fd0*/  @!P1 STL.S16 [R1+0x84], R137 ;  /* 0x0000848901009387 */ /* 0x0005e60000100600 */
[----:B------:R-:W-:Y:S01]  /*22fe0*/  @!P1 PRMT R60, R45, 0x5410, RZ ;  /* 0x000054102d3c9816 */ /* 0x000fe200000000ff */
[----:B------:R3:W4:Y:S01]  /*22ff0*/  LDL.S16 R151, [R1+0x48] ;  /* 0x0000480001977983 */ /* 0x0007220000100600 */
[----:B------:R-:W-:Y:S03]  /*23000*/  ISETP.LE.U32.AND P1, PT, R44, UR12, PT ;  /* 0x0000000c2c007c0c */ /* 0x000fe6000bf23070 */
[----:B------:R3:W5:Y:S04]  /*23010*/  LDL.S16 R153, [R1+0x50] ;  /* 0x0000500001997983 */ /* 0x0007680000100600 */
[----:B------:R-:W1:Y:S08]  /*23020*/  LDSM.16.MT88.4 R44, [R188+0x9400] ;  /* 0x00940000bc2c783b */ /* 0x000e700000004200 */
[----:B------:R3:W-:Y:S04]  /*23030*/  STG.E.U16 desc[UR22][R182.64+0x42], R60 ;  /* 0x0000423cb6007986 */ /* 0x0007e8000c101516 */
[----:B--2---:R2:W2:Y:S01]  /*23040*/  LDL.S16 R137, [R1+0x54] ;  /* 0x0000540001897983 */ /* 0x0044a20000100600 */
[----:B---3--:R-:W-:Y:S01]  /*23050*/  PRMT R60, R175, 0x7610, R60 ;  /* 0x00007610af3c7816 */ /* 0x008fe2000000003c */
[-C--:B-1----:R-:W-:Y:S06]  /*23060*/  HMMA.16816.F32 R4, R40, R44.reuse, R4 ;  /* 0x0000002c2804723c */ /* 0x082fec0000001804 */
[C---:B------:R-:W-:Y:S06]  /*23070*/  HMMA.16816.F32 R8, R12.reuse, R44, R8 ;  /* 0x0000002c0c08723c */ /* 0x040fec0000001808 */
[-C--:B------:R-:W-:Y:S05]  /*23080*/  HMMA.16816.F32 R16, R12, R46.reuse, R16 ;  /* 0x0000002e0c10723c */ /* 0x080fea0000001810 */
[----:B------:R-:W-:Y:S01]  /*23090*/  LOP3.LUT R45, R154, 0xffff, RZ, 0xc0, !PT ;  /* 0x0000ffff9a2d7812 */ /* 0x000fe200078ec0ff */
[C---:B------:R-:W-:Y:S05]  /*230a0*/  HMMA.16816.F32 R20, R40.reuse, R46, R20 ;  /* 0x0000002e2814723c */ /* 0x040fea0000001814 */
[--C-:B------:R-:W-:Y:S01]  /*230b0*/  SHF.R.U32.HI R44, RZ, 0x18, R154.reuse ;  /* 0x00000018ff2c7819 */ /* 0x100fe2000001169a */
[-C--:B------:R-:W-:Y:S05]  /*230c0*/  HMMA.16816.F32 R32, R40, R28.reuse, R32 ;  /* 0x0000001c2820723c */ /* 0x080fea0000001820 */
[----:B------:R-:W-:Y:S01]  /*230d0*/  SHF.R.U32.HI R154, RZ, 0x18, R154 ;  /* 0x00000018ff9a7819 */ /* 0x000fe2000001169a */
[C---:B------:R-:W-:Y:S06]  /*230e0*/  HMMA.16816.F32 R36, R12.reuse, R28, R36 ;  /* 0x0000001c0c24723c */ /* 0x040fec0000001824 */
[-C--:B------:R-:W-:Y:S05]  /*230f0*/  HMMA.16816.F32 R48, R12, R30.reuse, R48 ;  /* 0x0000001e0c30723c */ /* 0x080fea0000001830 */
[----:B------:R-:W-:Y:S01]  /*23100*/  LOP3.LUT R28, R141, UR33, R160, 0x96, !PT ;  /* 0x000000218d1c7c12 */ /* 0x000fe2000f8e96a0 */
[C---:B------:R-:W-:Y:S05]  /*23110*/  HMMA.16816.F32 R52, R40.reuse, R30, R52 ;  /* 0x0000001e2834723c */ /* 0x040fea0000001834 */
[----:B------:R-:W-:Y:S02]  /*23120*/  LOP3.LUT R0, R28, 0xff, RZ, 0xc0, !PT ;  /* 0x000000ff1c007812 */ /* 0x000fe400078ec0ff */
[----:B------:R-:W-:Y:S04]  /*23130*/  SHF.R.U32.HI R29, RZ, 0x8, R45 ;  /* 0x00000008ff1d7819 */ /* 0x000fe8000001162d */
[----:B------:R-:W-:Y:S02]  /*23140*/  PRMT R145, R133, 0x5410, R29 ;  /* 0x0000541085917816 */ /* 0x000fe4000000001d */
[----:B------:R-:W-:Y:S01]  /*23150*/  LOP3.LUT R133, R138, 0xff, RZ, 0xc0, !PT ;  /* 0x000000ff8a857812 */ /* 0x000fe200078ec0ff */
[----:B----4-:R-:W-:Y:S02]  /*23160*/  @!P5 HADD2 R151, -R58.H0_H0, -RZ.H0_H0 ;  /* 0xa00000ff3a97d230 */ /* 0x010fe40000000900 */
[----:B-----5:R-:W-:Y:S03]  /*23170*/  @!P6 HADD2 R153, -R57.H0_H0, -RZ.H0_H0 ;  /* 0xa00000ff3999e230 */ /* 0x020fe60000000900 */
[----:B------:R-:W-:Y:S02]  /*23180*/  PRMT R139, R151, 0x7610, R139 ;  /* 0x00007610978b7816 */ /* 0x000fe4000000008b */
[----:B------:R-:W-:Y:S04]  /*23190*/  PRMT R144, R153, 0x7610, R144 ;  /* 0x0000761099907816 */ /* 0x000fe80000000090 */
[----:B------:R-:W-:Y:S01]  /*231a0*/  @!P6 PRMT R57, R144, 0x5410, RZ ;  /* 0x000054109039e816 */ /* 0x000fe200000000ff */
[----:B--2---:R-:W-:Y:S05]  /*231b0*/  @!P4 HADD2 R137, -R3.H0_H0, -RZ.H0_H0 ;  /* 0xa00000ff0389c230 */ /* 0x004fea0000000900 */
[----:B------:R-:W-:Y:S01]  /*231c0*/  PRMT R24, R137, 0x7610, R24 ;  /* 0x0000761089187816 */ /* 0x000fe20000000018 */
[----:B------:R1:W-:Y:S04]  /*231d0*/  @!P4 STL.S16 [R1+0x54], R137 ;  /* 0x000054890100c387 */ /* 0x0003e80000100600 */
[----:B------:R2:W-:Y:S04]  /*231e0*/  @!P5 STL.S16 [R1+0x48], R151 ;  /* 0x000048970100d387 */ /* 0x0005e80000100600 */
[----:B------:R3:W4:Y:S04]  /*231f0*/  LDL.S16 R142, [R1+0x44] ;  /* 0x00004400018e7983 */ /* 0x0007280000100600 */
[----:B------:R3:W5:Y:S01]  /*23200*/  LDL.S16 R143, [R1+0x40] ;  /* 0x00004000018f7983 */ /* 0x0007620000100600 */
[----:B-1----:R-:W-:Y:S02]  /*23210*/  PRMT R137, R3, 0x5410, R58 ;  /* 0x0000541003897816 */ /* 0x002fe4000000003a */
[----:B------:R-:W-:Y:S02]  /*23220*/  @!P5 PRMT R58, R139, 0x5410, RZ ;  /* 0x000054108b3ad816 */ /* 0x000fe400000000ff */
[----:B------:R-:W-:Y:S01]  /*23230*/  @!P4 PRMT R3, R24, 0x5410, RZ ;  /* 0x000054101803c816 */ /* 0x000fe200000000ff */
[----:B------:R3:W3:Y:S01]  /*23240*/  LDL.S16 R139, [R1+0x28] ;  /* 0x00002800018b7983 */ /* 0x0006e20000100600 */
[----:B------:R-:W-:Y:S02]  /*23250*/  ISETP.LE.U32.AND P4, PT, R2, UR12, PT ;  /* 0x0000000c02007c0c */ /* 0x000fe4000bf83070 */
[----:B------:R-:W-:Y:S01]  /*23260*/  SHF.R.U32.HI R2, RZ, 0x8, R159 ;  /* 0x00000008ff027819 */ /* 0x000fe2000001169f */
[----:B------:R-:W-:Y:S01]  /*23270*/  @!P6 STL.S16 [R1+0x50], R153 ;  /* 0x000050990100e387 */ /* 0x000fe20000100600 */
[----:B------:R-:W-:Y:S02]  /*23280*/  ISETP.LE.U32.AND P6, PT, R0, UR12, PT ;  /* 0x0000000c00007c0c */ /* 0x000fe4000bfc3070 */
[----:B------:R-:W-:Y:S01]  /*23290*/  PRMT R150, R163, 0x5410, R2 ;  /* 0x00005410a3967816 */ /* 0x000fe20000000002 */
[----:B------:R-:W1:Y:S01]  /*232a0*/  LDSM.16.MT88.4 R24, [R188+0xa400] ;  /* 0x00a40000bc18783b */ /* 0x000e620000004200 */
[----:B------:R-:W-:Y:S02]  /*232b0*/  LOP3.LUT R2, R132, 0xff, RZ, 0xc0, !PT ;  /* 0x000000ff84027812 */ /* 0x000fe400078ec0ff */
[----:B------:R-:W-:Y:S02]  /*232c0*/  LOP3.LUT R0, R28, 0xffff, RZ, 0xc0, !PT ;  /* 0x0000ffff1c007812 */ /* 0x000fe400078ec0ff */
[----:B------:R-:W-:Y:S02]  /*232d0*/  PRMT R154, R2, 0x5410, R154 ;  /* 0x00005410029a7816 */ /* 0x000fe4000000009a */
[--C-:B------:R-:W-:Y:S01]  /*232e0*/  SHF.R.U32.HI R29, RZ, 0x8, R0.reuse ;  /* 0x00000008ff1d7819 */ /* 0x100fe20000011600 */
[----:B------:R1:W3:Y:S01]  /*232f0*/  LDL.S16 R132, [R1+0x30] ;  /* 0x0000300001847983 */ /* 0x0002e20000100600 */
[C---:B------:R-:W-:Y:S02]  /*23300*/  PRMT R0, R174.reuse, 0x7610, R0 ;  /* 0x00007610ae007816 */ /* 0x040fe40000000000 */
[----:B------:R-:W-:Y:S01]  /*23310*/  PRMT R2, R174, 0x7632, R2 ;  /* 0x00007632ae027816 */ /* 0x000fe20000000002 */
[----:B------:R1:W-:Y:S01]  /*23320*/  STG.E.U16 desc[UR22][R178.64+0x50], R3 ;  /* 0x00005003b2007986 */ /* 0x0003e2000c101516 */
[----:B------:R-:W-:Y:S02]  /*23330*/  LOP3.LUT R29, R29, 0xffff, RZ, 0xc0, !PT ;  /* 0x0000ffff1d1d7812 */ /* 0x000fe400078ec0ff */
[----:B------:R-:W-:Y:S01]  /*23340*/  ISETP.LE.U32.AND P5, PT, R44, UR12, PT ;  /* 0x0000000c2c007c0c */ /* 0x000fe2000bfa3070 */
[----:B------:R-:W-:Y:S01]  /*23350*/  STG.E.U16 desc[UR22][R178.64+0x52], R58 ;  /* 0x0000523ab2007986 */ /* 0x000fe2000c101516 */
[----:B------:R-:W-:Y:S02]  /*23360*/  LOP3.LUT R44, R161, 0xff, RZ, 0xc0, !PT ;  /* 0x000000ffa12c7812 */ /* 0x000fe400078ec0ff */
[----:B------:R-:W-:Y:S01]  /*23370*/  PRMT R135, R0, 0x5410, R2 ;  /* 0x0000541000877816 */ /* 0x000fe20000000002 */
[----:B------:R-:W-:Y:S01]  /*23380*/  STG.E.U16 desc[UR22][R180.64+0x50], R57 ;  /* 0x00005039b4007986 */ /* 0x000fe2000c101516 */
[----:B--2---:R-:W-:Y:S03]  /*23390*/  PRMT R151, R44, 0x5410, R162 ;  /* 0x000054102c977816 */ /* 0x004fe600000000a2 */
[----:B------:R-:W2:Y:S01]  /*233a0*/  LDSM.16.MT88.4 R44, [R190+0xa400] ;  /* 0x00a40000be2c783b */ /* 0x000ea20000004200 */
[----:B-1----:R-:W-:Y:S01]  /*233b0*/  LOP3.LUT R3, R59, 0xff, RZ, 0xc0, !PT ;  /* 0x000000ff3b037812 */ /* 0x002fe200078ec0ff */
[-C--:B------:R-:W-:Y:S06]  /*233c0*/  HMMA.16816.F32 R64, R40, R24.reuse, R64 ;  /* 0x000000182840723c */ /* 0x080fec0000001840 */
[C---:B------:R-:W-:Y:S06]  /*233d0*/  HMMA.16816.F32 R68, R12.reuse, R24, R68 ;  /* 0x000000180c44723c */ /* 0x040fec0000001844 */
[-C--:B------:R-:W-:Y:S05]  /*233e0*/  HMMA.16816.F32 R72, R12, R26.reuse, R72 ;  /* 0x0000001a0c48723c */ /* 0x080fea0000001848 */
[--C-:B------:R-:W-:Y:S01]  /*233f0*/  SHF.R.U32.HI R24, RZ, 0x18, R28.reuse ;  /* 0x00000018ff187819 */ /* 0x100fe2000001161c */
[C---:B------:R-:W-:Y:S05]  /*23400*/  HMMA.16816.F32 R76, R40.reuse, R26, R76 ;  /* 0x0000001a284c723c */ /* 0x040fea000000184c */
[----:B------:R-:W-:Y:S01]  /*23410*/  SHF.R.U32.HI R28, RZ, 0x10, R28 ;  /* 0x00000010ff1c7819 */ /* 0x000fe2000001161c */
[-C--:B--2---:R-:W-:Y:S05]  /*23420*/  HMMA.16816.F32 R80, R40, R44.reuse, R80 ;  /* 0x0000002c2850723c */ /* 0x084fea0000001850 */
[----:B------:R-:W-:Y:S01]  /*23430*/  LOP3.LUT R28, R28, 0xff, RZ, 0xc0, !PT ;  /* 0x000000ff1c1c7812 */ /* 0x000fe200078ec0ff */
[C---:B------:R-:W-:Y:S06]  /*23440*/  HMMA.16816.F32 R84, R12.reuse, R44, R84 ;  /* 0x0000002c0c54723c */ /* 0x040fec0000001854 */
[-C--:B------:R-:W-:Y:S06]  /*23450*/  HMMA.16816.F32 R88, R12, R46.reuse, R88 ;  /* 0x0000002e0c58723c */ /* 0x080fec0000001858 */
[C---:B------:R-:W-:Y:S05]  /*23460*/  HMMA.16816.F32 R92, R40.reuse, R46, R92 ;  /* 0x0000002e285c723c */ /* 0x040fea000000185c */
[----:B----4-:R-:W-:Y:S02]  /*23470*/  @!P3 HADD2 R142, -R56.H0_H0, -RZ.H0_H0 ;  /* 0xa00000ff388eb230 */ /* 0x010fe40000000900 */
[----:B-----5:R-:W-:Y:S04]  /*23480*/  @!P2 HADD2 R143, -R0.H0_H0, -RZ.H0_H0 ;  /* 0xa00000ff008fa230 */ /* 0x020fe80000000900 */
[----:B------:R-:W-:Y:S01]  /*23490*/  PRMT R31, R142, 0x7610, R31 ;  /* 0x000076108e1f7816 */ /* 0x000fe2000000001f */
[----:B------:R1:W-:Y:S01]  /*234a0*/  @!P3 STL.S16 [R1+0x44], R142 ;  /* 0x0000448e0100b387 */ /* 0x0003e20000100600 */
[----:B------:R-:W-:Y:S03]  /*234b0*/  PRMT R30, R143, 0x7610, R30 ;  /* 0x000076108f1e7816 */ /* 0x000fe6000000001e */
[----:B------:R2:W-:Y:S01]  /*234c0*/  @!P2 STL.S16 [R1+0x40], R143 ;  /* 0x0000408f0100a387 */ /* 0x0005e20000100600 */
[----:B------:R-:W-:Y:S02]  /*234d0*/  @!P3 PRMT R56, R31, 0x5410, RZ ;  /* 0x000054101f38b816 */ /* 0x000fe400000000ff */
[----:B------:R-:W-:Y:S02]  /*234e0*/  ISETP.LE.U32.AND P3, PT, R29, UR12, PT ;  /* 0x0000000c1d007c0c */ /* 0x000fe4000bf63070 */
[----:B------:R-:W-:Y:S01]  /*234f0*/  @!P2 PRMT R0, R30, 0x5410, RZ ;  /* 0x000054101e00a816 */ /* 0x000fe200000000ff */
[----:B------:R-:W-:Y:S01]  /*23500*/  STG.E.U16 desc[UR22][R180.64+0x52], R56 ;  /* 0x00005238b4007986 */ /* 0x000fe2000c101516 */
[----:B------:R-:W-:Y:S03]  /*23510*/  ISETP.LE.U32.AND P2, PT, R24, UR12, PT ;  /* 0x0000000c18007c0c */ /* 0x000fe6000bf43070 */
[----:B------:R-:W4:Y:S01]  /*23520*/  LDSM.16.MT88.4 R24, [R188+0xb400] ;  /* 0x00b40000bc18783b */ /* 0x000f220000004200 */
[----:B---3--:R-:W-:Y:S05]  /*23530*/  @!P1 HADD2 R139, -R2.H0_H0, -RZ.H0_H0 ;  /* 0xa00000ff028b9230 */ /* 0x008fea0000000900 */
[----:B------:R-:W-:Y:S02]  /*23540*/  PRMT R29, R139, 0x7610, R29 ;  /* 0x000076108b1d7816 */ /* 0x000fe4000000001d */
[----:B------:R3:W-:Y:S02]  /*23550*/  @!P1 STL.S16 [R1+0x28], R139 ;  /* 0x0000288b01009387 */ /* 0x0007e40000100600 */
[----:B------:R-:W-:Y:S02]  /*23560*/  @!P1 PRMT R2, R29, 0x5410, RZ ;  /* 0x000054101d029816 */ /* 0x000fe400000000ff */
[----:B------:R3:W5:Y:S01]  /*23570*/  LDL.S16 R157, [R1+0x4c] ;  /* 0x00004c00019d7983 */ /* 0x0007620000100600 */
[----:B------:R-:W-:Y:S02]  /*23580*/  ISETP.LE.U32.AND P1, PT, R28, UR12, PT ;  /* 0x0000000c1c007c0c */ /* 0x000fe4000bf23070 */
[----:B------:R-:W-:Y:S01]  /*23590*/  SHF.R.U32.HI R29, RZ, 0x10, R156 ;  /* 0x00000010ff1d7819 */ /* 0x000fe2000001169c */
[----:B------:R4:W-:Y:S01]  /*235a0*/  STG.E.U16 desc[UR22][R186.64+0x4e], R0 ;  /* 0x00004e00ba007986 */ /* 0x0009e2000c101516 */
[----:B-1----:R-:W-:Y:S01]  /*235b0*/  LOP3.LUT R142, R141, UR33, R160, 0x96, !PT ;  /* 0x000000218d8e7c12 */ /* 0x002fe2000f8e96a0 */
[----:B------:R-:W-:Y:S01]  /*235c0*/  @!P4 HADD2 R132, -R60.H0_H0, -RZ.H0_H0 ;  /* 0xa00000ff3c84c230 */ /* 0x000fe20000000900 */
[----:B------:R-:W-:Y:S01]  /*235d0*/  LOP3.LUT R45, R29, 0xff, RZ, 0xc0, !PT ;  /* 0x000000ff1d2d7812 */ /* 0x000fe200078ec0ff */
[----:B------:R-:W-:Y:S03]  /*235e0*/  STG.E.U16 desc[UR22][R186.64+0x50], R2 ;  /* 0x00005002ba007986 */ /* 0x000fe6000c101516 */
[----:B------:R-:W-:Y:S01]  /*235f0*/  PRMT R28, R132, 0x7610, R28 ;  /* 0x00007610841c7816 */ /* 0x000fe2000000001c */
[----:B------:R1:W-:Y:S04]  /*23600*/  @!P4 STL.S16 [R1+0x30], R132 ;  /* 0x000030840100c387 */ /* 0x0003e80000100600 */
[----:B--2---:R2:W2:Y:S04]  /*23610*/  LDL.S16 R143, [R1+0x3c] ;  /* 0x00003c00018f7983 */ /* 0x0044a80000100600 */
[----:B------:R2:W2:Y:S04]  /*23620*/  LDL.S16 R153, [R1+0x34] ;  /* 0x0000340001997983 */ /* 0x0004a80000100600 */
[----:B---3--:R3:W3:Y:S01]  /*23630*/  LDL.S16 R139, [R1+0x38] ;  /* 0x00003800018b7983 */ /* 0x0086e20000100600 */
[-C--:B----4-:R-:W-:Y:S03]  /*23640*/  HMMA.16816.F32 R96, R40, R24.reuse, R96 ;  /* 0x000000182860723c */ /* 0x090fe60000001860 */
[----:B------:R-:W-:Y:S03]  /*23650*/  SHF.R.U32.HI R0, RZ, 0x10, R140 ;  /* 0x00000010ff007819 */ /* 0x000fe6000001168c */
[C---:B------:R-:W-:Y:S05]  /*23660*/  HMMA.16816.F32 R100, R12.reuse, R24, R100 ;  /* 0x000000180c64723c */ /* 0x040fea0000001864 */
[----:B-1----:R-:W-:Y:S01]  /*23670*/  PRMT R132, R60, 0x5410, R62 ;  /* 0x000054103c847816 */ /* 0x002fe2000000003e */
[-C--:B------:R-:W-:Y:S05]  /*23680*/  HMMA.16816.F32 R104, R12, R26.reuse, R104 ;  /* 0x0000001a0c68723c */ /* 0x080fea0000001868 */
[----:B------:R-:W-:Y:S01]  /*23690*/  @!P4 PRMT R60, R28, 0x5410, RZ ;  /* 0x000054101c3cc816 */ /* 0x000fe200000000ff */
[C---:B------:R-:W-:Y:S04]  /*236a0*/  HMMA.16816.F32 R108, R40.reuse, R26, R108 ;  /* 0x0000001a286c723c */ /* 0x040fe8000000186c */
[----:B------:R-:W-:Y:S01]  /*236b0*/  ISETP.LE.U32.AND P4, PT, R3, UR12, PT ;  /* 0x0000000c03007c0c */ /* 0x000fe2000bf83070 */
[----:B------:R1:W-:Y:S01]  /*236c0*/  STG.E.U16 desc[UR22][R182.64+0x50], R60 ;  /* 0x0000503cb6007986 */ /* 0x0003e2000c101516 */
[----:B------:R-:W-:Y:S02]  /*236d0*/  LOP3.LUT R3, R138, 0xffff, RZ, 0xc0, !PT ;  /* 0x0000ffff8a037812 */ /* 0x000fe400078ec0ff */
[----:B------:R-:W-:Y:S03]  /*236e0*/  LOP3.LUT R28, R156, 0xffff, RZ, 0xc0, !PT ;  /* 0x0000ffff9c1c7812 */ /* 0x000fe600078ec0ff */
[----:B------:R-:W-:Y:S02]  /*236f0*/  SHF.R.U32.HI R44, RZ, 0x8, R3 ;  /* 0x00000008ff2c7819 */ /* 0x000fe40000011603 */
[----:B------:R-:W-:Y:S02]  /*23700*/  LOP3.LUT R3, R59, 0xffff, RZ, 0xc0, !PT ;  /* 0x0000ffff3b037812 */ /* 0x000fe400078ec0ff */
[----:B------:R-:W-:Y:S02]  /*23710*/  SHF.R.U32.HI R58, RZ, 0x8, R28 ;  /* 0x00000008ff3a7819 */ /* 0x000fe4000001161c */
[----:B------:R-:W-:Y:S01]  /*23720*/  SHF.R.U32.HI R3, RZ, 0x8, R3 ;  /* 0x00000008ff037819 */ /* 0x000fe20000011603 */
[----:B------:R-:W4:Y:S01]  /*23730*/  LDSM.16.MT88.4 R28, [R190+0xb400] ;  /* 0x00b40000be1c783b */ /* 0x000f220000004200 */
[----:B------:R-:W-:Y:S02]  /*23740*/  PRMT R144, R133, 0x5410, R44 ;  /* 0x0000541085907816 */ /* 0x000fe4000000002c */
[----:B------:R-:W-:Y:S02]  /*23750*/  LOP3.LUT R44, R3, 0xffff, RZ, 0xc0, !PT ;  /* 0x0000ffff032c7812 */ /* 0x000fe400078ec0ff */
[C---:B------:R-:W-:Y:S02]  /*23760*/  PRMT R3, R177.reuse, 0x7610, R3 ;  /* 0x00007610b1037816 */ /* 0x040fe40000000003 */
[----:B------:R-:W-:Y:S01]  /*23770*/  PRMT R133, R177, 0x7632, R133 ;  /* 0x00007632b1857816 */ /* 0x000fe20000000085 */
[----:B------:R-:W-:Y:S01]  /*23780*/  FADD.FTZ R177, R172, R202 ;  /* 0x000000caacb17221 */ /* 0x000fe20000010000 */
[----:B------:R-:W-:Y:S02]  /*23790*/  PRMT R58, R134, 0x5410, R58 ;  /* 0x00005410863a7816 */ /* 0x000fe4000000003a */
[----:B------:R-:W-:Y:S02]  /*237a0*/  PRMT R134, R63, 0x7632, R134 ;  /* 0x000076323f867816 */ /* 0x000fe40000000086 */
[----:B------:R-:W-:Y:S02]  /*237b0*/  SHF.R.U32.HI R156, RZ, 0x18, R156 ;  /* 0x00000018ff9c7819 */ /* 0x000fe4000001169c */
[--C-:B------:R-:W-:Y:S02]  /*237c0*/  SHF.R.U32.HI R24, RZ, 0x18, R59.reuse ;  /* 0x00000018ff187819 */ /* 0x100fe4000001163b */
[--C-:B------:R-:W-:Y:S02]  /*237d0*/  HSET2.LE.AND R26, R150, R194.reuse, PT ;  /* 0x000000c2961a7233 */ /* 0x100fe40003803000 */
[--C-:B------:R-:W-:Y:S02]  /*237e0*/  HSET2.LE.AND R27, R151, R194.reuse, PT ;  /* 0x000000c2971b7233 */ /* 0x100fe40003803000 */
[----:B------:R-:W-:Y:S02]  /*237f0*/  PRMT R156, R45, 0x5410, R156 ;  /* 0x000054102d9c7816 */ /* 0x000fe4000000009c */
[----:B------:R-:W-:Y:S02]  /*23800*/  LOP3.LUT R2, R0, 0xff, RZ, 0xc0, !PT ;  /* 0x000000ff00027812 */ /* 0x000fe400078ec0ff */
[----:B------:R-:W-:Y:S02]  /*23810*/  SHF.R.U32.HI R0, RZ, 0x10, R59 ;  /* 0x00000010ff007819 */ /* 0x000fe4000001163b */
[C---:B-1----:R-:W-:Y:S02]  /*23820*/  PRMT R60, R61.reuse, 0x7632, R60 ;  /* 0x000076323d3c7816 */ /* 0x042fe4000000003c */
[----:B------:R-:W-:Y:S02]  /*23830*/  LOP3.LUT R0, R0, 0xff, RZ, 0xc0, !PT ;  /* 0x000000ff00007812 */ /* 0x000fe400078ec0ff */
[----:B------:R-:W-:Y:S02]  /*23840*/  LOP3.LUT R26, R26, R137, RZ, 0xc0, !PT ;  /* 0x000000891a1a7212 */ /* 0x000fe400078ec0ff */
[----:B------:R-:W-:Y:S02]  /*23850*/  PRMT R137, R61, 0x5410, R60 ;  /* 0x000054103d897816 */ /* 0x000fe4000000003c */
[----:B------:R-:W-:Y:S02]  /*23860*/  LOP3.LUT R27, R27, R136, RZ, 0xc0, !PT ;  /* 0x000000881b1b7212 */ /* 0x000fe400078ec0ff */
[----:B------:R-:W-:Y:S01]  /*23870*/  F2FP.F16.F32.PACK_AB R172, R200, R172 ;  /* 0x000000acc8ac723e */ /* 0x000fe200000000ff */
[-C--:B----4-:R-:W-:Y:S03]  /*23880*/  HMMA.16816.F32 R112, R40, R28.reuse, R112 ;  /* 0x0000001c2870723c */ /* 0x090fe60000001870 */
[----:B------:R-:W-:Y:S03]  /*23890*/  PRMT R176, R172, 0x7632, R176 ;  /* 0x00007632acb07816 */ /* 0x000fe600000000b0 */
[C---:B------:R-:W-:Y:S06]  /*238a0*/  HMMA.16816.F32 R116, R12.reuse, R28, R116 ;  /* 0x0000001c0c74723c */ /* 0x040fec0000001874 */
[-C--:B------:R-:W-:Y:S06]  /*238b0*/  HMMA.16816.F32 R120, R12, R30.reuse, R120 ;  /* 0x0000001e0c78723c */ /* 0x080fec0000001878 */
[----:B------:R-:W-:Y:S05]  /*238c0*/  HMMA.16816.F32 R124, R40, R30, R124 ;  /* 0x0000001e287c723c */ /* 0x000fea000000187c */
[--C-:B------:R-:W-:Y:S02]  /*238d0*/  HSET2.LE.AND R12, R144, R194.reuse, PT ;  /* 0x000000c2900c7233 */ /* 0x100fe40003803000 */
[--C-:B------:R-:W-:Y:S04]  /*238e0*/  HSET2.LE.AND R14, R145, R194.reuse, PT ;  /* 0x000000c2910e7233 */ /* 0x100fe80003803000 */
[--C-:B------:R-:W-:Y:S02]  /*238f0*/  HSET2.LE.AND R15, R154, R194.reuse, PT ;  /* 0x000000c29a0f7233 */ /* 0x100fe40003803000 */
[----:B------:R-:W-:Y:S02]  /*23900*/  LOP3.LUT R12, R12, R147, RZ, 0xc0, !PT ;  /* 0x000000930c0c7212 */ /* 0x000fe400078ec0ff */
[----:B------:R-:W-:Y:S02]  /*23910*/  LOP3.LUT R14, R14, R135, RZ, 0xc0, !PT ;  /* 0x000000870e0e7212 */ /* 0x000fe400078ec0ff */
[----:B------:R-:W-:Y:S02]  /*23920*/  LOP3.LUT R15, R15, R132, RZ, 0xc0, !PT ;  /* 0x000000840f0f7212 */ /* 0x000fe400078ec0ff */
[----:B------:R-:W-:Y:S02]  /*23930*/  PRMT R132, R197, 0x7632, R132 ;  /* 0x00007632c5847816 */ /* 0x000fe40000000084 */
[----:B------:R-:W-:Y:S02]  /*23940*/  LOP3.LUT R40, R140, 0xffff, RZ, 0xc0, !PT ;  /* 0x0000ffff8c287812 */ /* 0x000fe400078ec0ff */
[----:B------:R-:W-:Y:S01]  /*23950*/  LOP3.LUT R135, R185, UR33, R168, 0x96, !PT ;  /* 0x00000021b9877c12 */ /* 0x000fe2000f8e96a8 */
[----:B-----5:R-:W-:Y:S05]  /*23960*/  @!P5 HADD2 R157, -R62.H0_H0, -RZ.H0_H0 ;  /* 0xa00000ff3e9dd230 */ /* 0x020fea0000000900 */
[----:B------:R-:W-:Y:S01]  /*23970*/  @!P5 STL.S16 [R1+0x4c], R157 ;  /* 0x00004c9d0100d387 */ /* 0x000fe20000100600 */
[----:B------:R-:W-:Y:S03]  /*23980*/  PRMT R155, R157, 0x7610, R155 ;  /* 0x000076109d9b7816 */ /* 0x000fe6000000009b */
[----:B------:R4:W5:Y:S01]  /*23990*/  LDL.S16 R57, [R1+0x2c] ;  /* 0x00002c0001397983 */ /* 0x0009620000100600 */
[----:B------:R-:W-:Y:S02]  /*239a0*/  @!P5 PRMT R62, R155, 0x5410, RZ ;  /* 0x000054109b3ed816 */ /* 0x000fe400000000ff */
[----:B------:R-:W-:Y:S02]  /*239b0*/  ISETP.LE.U32.AND P5, PT, R44, UR12, PT ;  /* 0x0000000c2c007c0c */ /* 0x000fe4000bfa3070 */
[--C-:B------:R-:W-:Y:S01]  /*239c0*/  SHF.R.U32.HI R44, RZ, 0x10, R138.reuse ;  /* 0x00000010ff2c7819 */ /* 0x100fe2000001168a */
[----:B------:R1:W-:Y:S01]  /*239d0*/  STG.E.U16 desc[UR22][R182.64+0x52], R62 ;  /* 0x0000523eb6007986 */ /* 0x0003e2000c101516 */
[----:B--2---:R-:W-:Y:S01]  /*239e0*/  @!P6 HADD2 R143, -R3.H0_H0, -RZ.H0_H0 ;  /* 0xa00000ff038fe230 */ /* 0x004fe20000000900 */
[----:B------:R-:W-:Y:S02]  /*239f0*/  SHF.R.U32.HI R138, RZ, 0x18, R138 ;  /* 0x00000018ff8a7819 */ /* 0x000fe4000001168a */
[----:B------:R-:W-:Y:S01]  /*23a00*/  LOP3.LUT R25, R44, 0xff, RZ, 0xc0, !PT ;  /* 0x000000ff2c197812 */ /* 0x000fe200078ec0ff */
[----:B------:R-:W-:Y:S01]  /*23a10*/  @!P1 HADD2 R153, -R63.H0_H0, -RZ.H0_H0 ;  /* 0xa00000ff3f999230 */ /* 0x000fe20000000900 */
[----:B------:R2:W-:Y:S01]  /*23a20*/  @!P6 STL.S16 [R1+0x3c], R143 ;  /* 0x00003c8f0100e387 */ /* 0x0005e20000100600 */
[----:B------:R-:W-:Y:S01]  /*23a30*/  PRMT R46, R143, 0x7610, R46 ;  /* 0x000076108f2e7816 */ /* 0x000fe2000000002e */
[----:B---3--:R-:W-:Y:S05]  /*23a40*/  @!P3 HADD2 R139, -R133.H0_H0, -RZ.H0_H0 ;  /* 0xa00000ff858bb230 */ /* 0x008fea0000000900 */
[----:B------:R3:W-:Y:S01]  /*23a50*/  @!P3 STL.S16 [R1+0x38], R139 ;  /* 0x0000388b0100b387 */ /* 0x0007e20000100600 */
[----:B------:R-:W-:Y:S03]  /*23a60*/  PRMT R45, R139, 0x7610, R45 ;  /* 0x000076108b2d7816 */ /* 0x000fe6000000002d */
[----:B------:R-:W-:Y:S01]  /*23a70*/  @!P1 STL.S16 [R1+0x34], R153 ;  /* 0x0000349901009387 */ /* 0x000fe20000100600 */
[----:B-1----:R-:W-:Y:S01]  /*23a80*/  MUFU.EX2 R62, R241 ;  /* 0x000000f1003e7308 */ /* 0x002fe20000000800 */
[----:B--2---:R-:W-:Y:S02]  /*23a90*/  PRMT R143, R25, 0x5410, R138 ;  /* 0x00005410198f7816 */ /* 0x004fe4000000008a */
[----:B------:R-:W-:Y:S02]  /*23aa0*/  PRMT R138, R63, 0x5410, R134 ;  /* 0x000054103f8a7816 */ /* 0x000fe40000000086 */
[--C-:B------:R-:W-:Y:S02]  /*23ab0*/  HSET2.LE.AND R25, R156, R194.reuse, PT ;  /* 0x000000c29c197233 */ /* 0x100fe40003803000 */
[--C-:B------:R-:W-:Y:S02]  /*23ac0*/  HSET2.LE.AND R13, R143, R194.reuse, PT ;  /* 0x000000c28f0d7233 */ /* 0x100fe40003803000 */
[----:B---3--:R-:W-:Y:S02]  /*23ad0*/  PRMT R139, R3, 0x5410, R133 ;  /* 0x00005410038b7816 */ /* 0x008fe40000000085 */
[----:B------:R-:W-:Y:S02]  /*23ae0*/  @!P6 PRMT R3, R46, 0x5410, RZ ;  /* 0x000054102e03e816 */ /* 0x000fe400000000ff */
[----:B------:R-:W-:Y:S02]  /*23af0*/  ISETP.LE.U32.AND P6, PT, R24, UR12, PT ;  /* 0x0000000c18007c0c */ /* 0x000fe4000bfc3070 */
[----:B------:R-:W-:Y:S01]  /*23b00*/  LOP3.LUT R24, R140, 0xff, RZ, 0xc0, !PT ;  /* 0x000000ff8c187812 */ /* 0x000fe200078ec0ff */
[----:B------:R1:W-:Y:S01]  /*23b10*/  STG.E.U16 desc[UR22][R178.64+0x60], R3 ;  /* 0x00006003b2007986 */ /* 0x0003e2000c101516 */
[----:B------:R-:W-:Y:S02]  /*23b20*/  @!P3 PRMT R133, R45, 0x5410, RZ ;  /* 0x000054102d85b816 */ /* 0x000fe400000000ff */
[----:B------:R-:W-:Y:S01]  /*23b30*/  ISETP.LE.U32.AND P3, PT, R24, UR12, PT ;  /* 0x0000000c18007c0c */ /* 0x000fe2000bf63070 */
[----:B------:R-:W2:Y:S01]  /*23b40*/  LDSM.16.MT88.4 R44, [R188+0x9800] ;  /* 0x00980000bc2c783b */ /* 0x000ea20000004200 */
[----:B------:R-:W-:Y:S02]  /*23b50*/  PRMT R24, R153, 0x7610, R24 ;  /* 0x0000761099187816 */ /* 0x000fe40000000018 */
[----:B------:R-:W-:Y:S02]  /*23b60*/  LOP3.LUT R25, R25, R148, RZ, 0xc0, !PT ;  /* 0x0000009419197212 */ /* 0x000fe400078ec0ff */
[----:B------:R-:W-:Y:S02]  /*23b70*/  @!P1 PRMT R63, R24, 0x5410, RZ ;  /* 0x00005410183f9816 */ /* 0x000fe400000000ff */
[----:B------:R-:W-:Y:S01]  /*23b80*/  ISETP.LE.U32.AND P1, PT, R2, UR12, PT ;  /* 0x0000000c02007c0c */ /* 0x000fe2000bf23070 */
[----:B------:R-:W-:Y:S01]  /*23b90*/  STG.E.U16 desc[UR22][R178.64+0x62], R133 ;  /* 0x00006285b2007986 */ /* 0x000fe2000c101516 */
[--C-:B------:R-:W-:Y:S02]  /*23ba0*/  HSET2.LE.AND R24, R58, R194.reuse, PT ;  /* 0x000000c23a187233 */ /* 0x100fe40003803000 */
[----:B------:R-:W-:Y:S01]  /*23bb0*/  LOP3.LUT R13, R13, R146, RZ, 0xc0, !PT ;  /* 0x000000920d0d7212 */ /* 0x000fe200078ec0ff */
[----:B------:R-:W-:Y:S01]  /*23bc0*/  STG.E.U16 desc[UR22][R180.64+0x60], R63 ;  /* 0x0000603fb4007986 */ /* 0x000fe2000c101516 */
[----:B------:R-:W-:Y:S02]  /*23bd0*/  LOP3.LUT R143, R140, 0xff, RZ, 0xc0, !PT ;  /* 0x000000ff8c8f7812 */ /* 0x000fe400078ec0ff */
[----:B------:R-:W-:Y:S02]  /*23be0*/  LOP3.LUT R24, R24, R149, RZ, 0xc0, !PT ;  /* 0x0000009518187212 */ /* 0x000fe400078ec0ff */
[--C-:B-1----:R-:W-:Y:S05]  /*23bf0*/  SHF.R.U32.HI R3, RZ, 0x10, R184.reuse ;  /* 0x00000010ff037819 */ /* 0x102fea00000116b8 */
[-C--:B--2---:R-:W-:Y:S06]  /*23c00*/  HMMA.16816.F32 R4, R24, R44.reuse, R4 ;  /* 0x0000002c1804723c */ /* 0x084fec0000001804 */
[C---:B------:R-:W-:Y:S06]  /*23c10*/  HMMA.16816.F32 R8, R12.reuse, R44, R8 ;  /* 0x0000002c0c08723c */ /* 0x040fec0000001808 */
[-C--:B------:R-:W-:Y:S05]  /*23c20*/  HMMA.16816.F32 R16, R12, R46.reuse, R16 ;  /* 0x0000002e0c10723c */ /* 0x080fea0000001810 */
[----:B------:R-:W-:Y:S01]  /*23c30*/  SHF.R.U32.HI R45, RZ, 0x18, R184 ;  /* 0x00000018ff2d7819 */ /* 0x000fe200000116b8 */
[C---:B------:R-:W-:Y:S07]  /*23c40*/  HMMA.16816.F32 R20, R24.reuse, R46, R20 ;  /* 0x0000002e1814723c */ /* 0x040fee0000001814 */
[----:B------:R-:W-:Y:S04]  /*23c50*/  SHF.R.U32.HI R47, RZ, 0x8, R40 ;  /* 0x00000008ff2f7819 */ /* 0x000fe80000011628 */
[----:B------:R-:W-:Y:S01]  /*23c60*/  PRMT R144, R143, 0x5410, R47 ;  /* 0x000054108f907816 */ /* 0x000fe2000000002f */
[----:B-----5:R-:W-:Y:S05]  /*23c70*/  @!P2 HADD2 R57, -R134.H0_H0, -RZ.H0_H0 ;  /* 0xa00000ff8639a230 */ /* 0x020fea0000000900 */
[----:B------:R-:W-:Y:S01]  /*23c80*/  @!P2 STL.S16 [R1+0x2c], R57 ;  /* 0x00002c390100a387 */ /* 0x000fe20000100600 */
[----:B------:R-:W-:Y:S03]  /*23c90*/  PRMT R2, R57, 0x7610, R2 ;  /* 0x0000761039027816 */ /* 0x000fe60000000002 */
[----:B------:R4:W2:Y:S01]  /*23ca0*/  LDL.S16 R28, [R1+0x14] ;  /* 0x00001400011c7983 */ /* 0x0008a20000100600 */
[----:B------:R-:W-:Y:S02]  /*23cb0*/  @!P2 PRMT R134, R2, 0x5410, RZ ;  /* 0x000054100286a816 */ /* 0x000fe400000000ff */
[----:B------:R-:W-:Y:S01]  /*23cc0*/  ISETP.LE.U32.AND P2, PT, R0, UR12, PT ;  /* 0x0000000c00007c0c */ /* 0x000fe2000bf43070 */
[----:B------:R4:W3:Y:S01]  /*23cd0*/  LDL.S16 R153, [R1+0x20] ;  /* 0x0000200001997983 */ /* 0x0008e20000100600 */
[----:B------:R-:W-:Y:S02]  /*23ce0*/  LOP3.LUT R0, R140, 0xffff, RZ, 0xc0, !PT ;  /* 0x0000ffff8c007812 */ /* 0x000fe400078ec0ff */
[----:B------:R-:W-:Y:S01]  /*23cf0*/  SHF.R.U32.HI R2, RZ, 0x18, R140 ;  /* 0x00000018ff027819 */ /* 0x000fe2000001168c */
[----:B------:R4:W5:Y:S01]  /*23d00*/  LDL.S16 R150, [R1+0x10] ;  /* 0x0000100001967983 */ /* 0x0009620000100600 */
[----:B------:R-:W-:Y:S02]  /*23d10*/  SHF.R.U32.HI R0, RZ, 0x8, R0 ;  /* 0x00000008ff007819 */ /* 0x000fe40000011600 */
[--C-:B------:R-:W-:Y:S01]  /*23d20*/  SHF.R.U32.HI R141, RZ, 0x10, R140.reuse ;  /* 0x00000010ff8d7819 */ /* 0x100fe2000001168c */
[----:B------:R-:W1:Y:S01]  /*23d30*/  LDSM.16.MT88.4 R56, [R190+0x9800] ;  /* 0x00980000be38783b */ /* 0x000e620000004200 */
[----:B------:R-:W-:Y:S02]  /*23d40*/  LOP3.LUT R0, R0, 0xffff, RZ, 0xc0, !PT ;  /* 0x0000ffff00007812 */ /* 0x000fe400078ec0ff */
[----:B------:R-:W-:Y:S02]  /*23d50*/  SHF.R.U32.HI R140, RZ, 0x18, R140 ;  /* 0x00000018ff8c7819 */ /* 0x000fe4000001168c */
[----:B------:R-:W-:Y:S03]  /*23d60*/  LOP3.LUT R46, R141, 0xff, RZ, 0xc0, !PT ;  /* 0x000000ff8d2e7812 */ /* 0x000fe600078ec0ff */
[----:B------:R-:W-:Y:S01]  /*23d70*/  STG.E.U16 desc[UR22][R180.64+0x62], R134 ;  /* 0x00006286b4007986 */ /* 0x000fe2000c101516 */
[----:B------:R-:W-:Y:S01]  /*23d80*/  PRMT R145, R46, 0x5410, R140 ;  /* 0x000054102e917816 */ /* 0x000fe2000000008c */
[-C--:B-1----:R-:W-:Y:S06]  /*23d90*/  HMMA.16816.F32 R32, R24, R56.reuse, R32 ;  /* 0x000000381820723c */ /* 0x082fec0000001820 */
[C---:B------:R-:W-:Y:S06]  /*23da0*/  HMMA.16816.F32 R36, R12.reuse, R56, R36 ;  /* 0x000000380c24723c */ /* 0x040fec0000001824 */
[-C--:B------:R-:W-:Y:S05]  /*23db0*/  HMMA.16816.F32 R48, R12, R58.reuse, R48 ;  /* 0x0000003a0c30723c */ /* 0x080fea0000001830 */
[----:B------:R-:W-:Y:S01]  /*23dc0*/  LOP3.LUT R56, R184, 0xff, RZ, 0xc0, !PT ;  /* 0x000000ffb8387812 */ /* 0x000fe200078ec0ff */
[C---:B------:R-:W-:Y:S05]  /*23dd0*/  HMMA.16816.F32 R52, R24.reuse, R58, R52 ;  /* 0x0000003a1834723c */ /* 0x040fea0000001834 */
[----:B--2---:R-:W-:Y:S02]  /*23de0*/  @!P4 HADD2 R28, -R61.H0_H0, -RZ.H0_H0 ;  /* 0xa00000ff3d1cc230 */ /* 0x004fe40000000900 */
[----:B---3--:R-:W-:Y:S04]  /*23df0*/  @!P5 HADD2 R153, -R60.H0_H0, -RZ.H0_H0 ;  /* 0xa00000ff3c99d230 */ /* 0x008fe80000000900 */
[----:B------:R-:W-:Y:S01]  /*23e00*/  PRMT R43, R28, 0x7610, R43 ;  /* 0x000076101c2b7816 */ /* 0x000fe2000000002b */
[----:B------:R-:W-:Y:S03]  /*23e10*/  @!P4 STL.S16 [R1+0x14], R28 ;  /* 0x0000141c0100c387 */ /* 0x000fe60000100600 */
[----:B------:R-:W-:Y:S01]  /*23e20*/  @!P4 PRMT R61, R43, 0x5410, RZ ;  /* 0x000054102b3dc816 */ /* 0x000fe200000000ff */
[----:B------:R-:W-:Y:S01]  /*23e30*/  @!P5 STL.S16 [R1+0x20], R153 ;  /* 0x000020990100d387 */ /* 0x000fe20000100600 */
[----:B------:R-:W-:Y:S02]  /*23e40*/  ISETP.LE.U32.AND P4, PT, R0, UR12, PT ;  /* 0x0000000c00007c0c */ /* 0x000fe4000bf83070 */
[----:B------:R-:W-:Y:S01]  /*23e50*/  PRMT R0, R197, 0x7610, R0 ;  /* 0x00007610c5007816 */ /* 0x000fe20000000000 */
[----:B------:R4:W2:Y:S01]  /*23e60*/  LDL.S16 R149, [R1+0x18] ;  /* 0x0000180001957983 */ /* 0x0008a20000100600 */
[----:B------:R-:W-:Y:S01]  /*23e70*/  PRMT R42, R153, 0x7610, R42 ;  /* 0x00007610992a7816 */ /* 0x000fe2000000002a */
[----:B------:R-:W1:Y:S01]  /*23e80*/  MUFU.EX2 R197, R234 ;  /* 0x000000ea00c57308 */ /* 0x000e620000000800 */
[----:B------:R-:W-:Y:S01]  /*23e90*/  PRMT R136, R0, 0x5410, R132 ;  /* 0x0000541000887816 */ /* 0x000fe20000000084 */
[----:B-----5:R-:W-:Y:S01]  /*23ea0*/  @!P2 HADD2 R150, -R0.H0_H0, -RZ.H0_H0 ;  /* 0xa00000ff0096a230 */ /* 0x020fe20000000900 */
[----:B------:R-:W-:Y:S01]  /*23eb0*/  @!P5 PRMT R60, R42, 0x5410, RZ ;  /* 0x000054102a3cd816 */ /* 0x000fe200000000ff */
[----:B------:R-:W3:Y:S01]  /*23ec0*/  LDSM.16.MT88.4 R28, [R188+0xa800] ;  /* 0x00a80000bc1c783b */ /* 0x000ee20000004200 */
[----:B------:R-:W-:Y:S02]  /*23ed0*/  ISETP.LE.U32.AND P5, PT, R2, UR12, PT ;  /* 0x0000000c02007c0c */ /* 0x000fe4000bfa3070 */
[----:B------:R-:W-:Y:S02]  /*23ee0*/  PRMT R41, R150, 0x7610, R41 ;  /* 0x0000761096297816 */ /* 0x000fe40000000029 */
[----:B------:R-:W-:Y:S02]  /*23ef0*/  LOP3.LUT R2, R184, 0xff, RZ, 0xc0, !PT ;  /* 0x000000ffb8027812 */ /* 0x000fe400078ec0ff */
[----:B------:R-:W-:Y:S01]  /*23f00*/  @!P2 PRMT R0, R41, 0x5410, RZ ;  /* 0x000054102900a816 */ /* 0x000fe200000000ff */
[----:B------:R-:W-:Y:S01]  /*23f10*/  @!P2 STL.S16 [R1+0x10], R150 ;  /* 0x000010960100a387 */ /* 0x000fe20000100600 */
[----:B------:R-:W-:Y:S02]  /*23f20*/  ISETP.LE.U32.AND P2, PT, R2, UR12, PT ;  /* 0x0000000c02007c0c */ /* 0x000fe4000bf43070 */
[----:B------:R-:W-:Y:S01]  /*23f30*/  LOP3.LUT R2, R184, 0xffff, RZ, 0xc0, !PT ;  /* 0x0000ffffb8027812 */ /* 0x000fe200078ec0ff */
[----:B------:R4:W5:Y:S01]  /*23f40*/  LDL.S16 R148, [R1+0x1c] ;  /* 0x00001c0001947983 */ /* 0x0009620000100600 */
[----:B-1----:R-:W-:Y:S01]  /*23f50*/  F2FP.F16.F32.PACK_AB R175, R196, R197 ;  /* 0x000000c5c4af723e */ /* 0x002fe200000000ff */
[----:B------:R-:W-:Y:S01]  /*23f60*/  FADD.FTZ R234, R200, R177 ;  /* 0x000000b1c8ea7221 */ /* 0x000fe20000010000 */
[----:B------:R-:W-:Y:S01]  /*23f70*/  SHF.R.U32.HI R44, RZ, 0x8, R2 ;  /* 0x00000008ff2c7819 */ /* 0x000fe20000011602 */
[----:B------:R-:W1:Y:S01]  /*23f80*/  LDSM.16.MT88.4 R40, [R190+0xa800] ;  /* 0x00a80000be28783b */ /* 0x000e620000004200 */
[----:B------:R-:W-:Y:S02]  /*23f90*/  LOP3.LUT R2, R3, 0xff, RZ, 0xc0, !PT ;  /* 0x000000ff03027812 */ /* 0x000fe400078ec0ff */
[----:B------:R-:W-:Y:S02]  /*23fa0*/  PRMT R146, R56, 0x5410, R44 ;  /* 0x0000541038927816 */ /* 0x000fe4000000002c */
[----:B------:R-:W-:Y:S02]  /*23fb0*/  PRMT R147, R2, 0x5410, R45 ;  /* 0x0000541002937816 */ /* 0x000fe4000000002d */
[----:B------:R-:W-:Y:S01]  /*23fc0*/  F2FP.F16.F32.PACK_AB R2, R201, R62 ;  /* 0x0000003ec902723e */ /* 0x000fe200000000ff */
[----:B------:R-:W-:Y:S01]  /*23fd0*/  STG.E.U16 desc[UR22][R186.64+0x5e], R61 ;  /* 0x00005e3dba007986 */ /* 0x000fe2000c101516 */
[----:B------:R-:W-:Y:S02]  /*23fe0*/  LOP3.LUT R56, R142, 0xff, RZ, 0xc0, !PT ;  /* 0x000000ff8e387812 */ /* 0x000fe400078ec0ff */
[----:B------:R-:W-:Y:S01]  /*23ff0*/  PRMT R174, R175, 0x7632, R174 ;  /* 0x00007632afae7816 */ /* 0x000fe200000000ae */
[----:B------:R-:W-:Y:S01]  /*24000*/  STG.E.U16 desc[UR22][R186.64+0x60], R60 ;  /* 0x0000603cba007986 */ /* 0x000fe2000c101516 */
[----:B------:R-:W-:Y:S01]  /*24010*/  LOP3.LUT R3, R184, 0xffff, RZ, 0xc0, !PT ;  /* 0x0000ffffb8037812 */ /* 0x000fe200078ec0ff */
[----:B------:R-:W-:Y:S02]  /*24020*/  FADD.FTZ R185, R62, R198 ;  /* 0x000000c63eb97221 */ /* 0x000fe40000010000 */
[----:B------:R4:W-:Y:S01]  /*24030*/  STG.E.U16 desc[UR22][R182.64+0x60], R0 ;  /* 0x00006000b6007986 */ /* 0x0009e2000c101516 */
[----:B------:R-:W4:Y:S01]  /*24040*/  MUFU.EX2 R198, R248 ;  /* 0x000000f800c67308 */ /* 0x000f220000000800 */
[----:B------:R-:W-:Y:S04]  /*24050*/  SHF.R.U32.HI R3, RZ, 0x8, R3 ;  /* 0x00000008ff037819 */ /* 0x000fe80000011603 */
[----:B------:R-:W-:Y:S01]  /*24060*/  LOP3.LUT R3, R3, 0xffff, RZ, 0xc0, !PT ;  /* 0x0000ffff03037812 */ /* 0x000fe200078ec0ff */
[-C--:B---3--:R-:W-:Y:S06]  /*24070*/  HMMA.16816.F32 R64, R24, R28.reuse, R64 ;  /* 0x0000001c1840723c */ /* 0x088fec0000001840 */
[C---:B------:R-:W-:Y:S06]  /*24080*/  HMMA.16816.F32 R68, R12.reuse, R28, R68 ;  /* 0x0000001c0c44723c */ /* 0x040fec0000001844 */
        /* <DEDUP_REMOVED lines=9> */
[----:B------:R-:W-:Y:S01]  /*24120*/  SHF.R.U32.HI R30, RZ, 0x8, R28 ;  /* 0x00000008ff1e7819 */ /* 0x000fe2000001161c */
[C---:B------:R-:W-:Y:S05]  /*24130*/  HMMA.16816.F32 R92, R24.reuse, R42, R92 ;  /* 0x0000002a185c723c */ /* 0x040fea000000185c */
[----:B------:R-:W-:Y:S02]  /*24140*/  SHF.R.U32.HI R142, RZ, 0x18, R142 ;  /* 0x00000018ff8e7819 */ /* 0x000fe4000001168e */
[----:B------:R-:W-:Y:S04]  /*24150*/  LOP3.LUT R28, R29, 0xff, RZ, 0xc0, !PT ;  /* 0x000000ff1d1c7812 */ /* 0x000fe800078ec0ff */
[----:B------:R-:W-:Y:S02]  /*24160*/  PRMT R58, R56, 0x5410, R30 ;  /* 0x00005410383a7816 */ /* 0x000fe4000000001e */
[----:B------:R-:W-:Y:S02]  /*24170*/  PRMT R59, R28, 0x5410, R142 ;  /* 0x000054101c3b7816 */ /* 0x000fe4000000008e */
[----:B------:R-:W-:Y:S01]  /*24180*/  LDSM.16.MT88.4 R140, [R190+0x9c00] ;  /* 0x009c0000be8c783b */ /* 0x000fe20000004200 */
[----:B------:R-:W-:Y:S02]  /*24190*/  LOP3.LUT R40, R135, 0xffff, RZ, 0xc0, !PT ;  /* 0x0000ffff87287812 */ /* 0x000fe400078ec0ff */
[----:B------:R-:W-:Y:S02]  /*241a0*/  SHF.R.U32.HI R41, RZ, 0x10, R135 ;  /* 0x00000010ff297819 */ /* 0x000fe40000011687 */
[----:B------:R-:W-:Y:S02]  /*241b0*/  SHF.R.U32.HI R56, RZ, 0x8, R40 ;  /* 0x00000008ff387819 */ /* 0x000fe40000011628 */
[----:B------:R-:W-:Y:S02]  /*241c0*/  LOP3.LUT R40, R41, 0xff, RZ, 0xc0, !PT ;  /* 0x000000ff29287812 */ /* 0x000fe400078ec0ff */
[--C-:B------:R-:W-:Y:S02]  /*241d0*/  HSET2.LE.AND R41, R59, R194.reuse, PT ;  /* 0x000000c23b297233 */ /* 0x100fe40003803000 */
[--C-:B------:R-:W-:Y:S02]  /*241e0*/  HSET2.LE.AND R42, R144, R194.reuse, PT ;  /* 0x000000c2902a7233 */ /* 0x100fe40003803000 */
[----:B------:R-:W-:Y:S02]  /*241f0*/  SHF.R.U32.HI R184, RZ, 0x18, R184 ;  /* 0x00000018ffb87819 */ /* 0x000fe400000116b8 */
[----:B------:R-:W-:Y:S02]  /*24200*/  LOP3.LUT R41, R41, R138, RZ, 0xc0, !PT ;  /* 0x0000008a29297212 */ /* 0x000fe400078ec0ff */
[--C-:B------:R-:W-:Y:S01]  /*24210*/  HSET2.LE.AND R43, R145, R194.reuse, PT ;  /* 0x000000c2912b7233 */ /* 0x100fe20003803000 */
[----:B--2---:R-:W-:Y:S05]  /*24220*/  @!P6 HADD2 R149, -R132.H0_H0, -RZ.H0_H0 ;  /* 0xa00000ff8495e230 */ /* 0x004fea0000000900 */
[----:B------:R-:W-:Y:S01]  /*24230*/  @!P6 STL.S16 [R1+0x18], R149 ;  /* 0x000018950100e387 */ /* 0x000fe20000100600 */
[----:B------:R-:W-:Y:S04]  /*24240*/  PRMT R44, R149, 0x7610, R44 ;  /* 0x00007610952c7816 */ /* 0x000fe8000000002c */
[----:B------:R-:W-:Y:S02]  /*24250*/  @!P6 PRMT R132, R44, 0x5410, RZ ;  /* 0x000054102c84e816 */ /* 0x000fe400000000ff */
[----:B------:R-:W1:Y:S01]  /*24260*/  LDSM.16.MT88.4 R44, [R188+0xb800] ;  /* 0x00b80000bc2c783b */ /* 0x000e620000004200 */
[----:B------:R-:W-:Y:S02]  /*24270*/  ISETP.LE.U32.AND P6, PT, R3, UR12, PT ;  /* 0x0000000c03007c0c */ /* 0x000fe4000bfc3070 */
[C---:B------:R-:W-:Y:S01]  /*24280*/  PRMT R3, R2.reuse, 0x7632, R3 ;  /* 0x0000763202037816 */ /* 0x040fe20000000003 */
[----:B-----5:R-:W-:Y:S03]  /*24290*/  @!P3 HADD2 R148, -R2.H0_H0, -RZ.H0_H0 ;  /* 0xa00000ff0294b230 */ /* 0x020fe60000000900 */
[----:B------:R-:W-:Y:S01]  /*242a0*/  PRMT R62, R2, 0x5410, R3 ;  /* 0x00005410023e7816 */ /* 0x000fe20000000003 */
[----:B------:R-:W-:Y:S01]  /*242b0*/  STG.E.U16 desc[UR22][R182.64+0x62], R132 ;  /* 0x00006284b6007986 */ /* 0x000fe2000c101516 */
[----:B------:R-:W-:Y:S03]  /*242c0*/  PRMT R57, R148, 0x7610, R57 ;  /* 0x0000761094397816 */ /* 0x000fe60000000039 */
[----:B------:R-:W-:Y:S01]  /*242d0*/  @!P3 STL.S16 [R1+0x1c], R148 ;  /* 0x00001c940100b387 */ /* 0x000fe20000100600 */
[----:B------:R-:W-:Y:S02]  /*242e0*/  LOP3.LUT R42, R42, R62, RZ, 0xc0, !PT ;  /* 0x0000003e2a2a7212 */ /* 0x000fe400078ec0ff */
[----:B------:R-:W-:Y:S01]  /*242f0*/  @!P3 PRMT R2, R57, 0x5410, RZ ;  /* 0x000054103902b816 */ /* 0x000fe200000000ff */
[----:B------:R2:W3:Y:S01]  /*24300*/  LDL.S16 R63, [R1+0x24] ;  /* 0x00002400013f7983 */ /* 0x0004e20000100600 */
[----:B------:R-:W-:Y:S02]  /*24310*/  ISETP.LE.U32.AND P3, PT, R31, UR12, PT ;  /* 0x0000000c1f007c0c */ /* 0x000fe4000bf63070 */
[----:B------:R-:W-:Y:S01]  /*24320*/  LOP3.LUT R57, R135, 0xff, RZ, 0xc0, !PT ;  /* 0x000000ff87397812 */ /* 0x000fe200078ec0ff */
[----:B------:R-:W5:Y:S01]  /*24330*/  LDSM.16.MT88.4 R28, [R190+0xb800] ;  /* 0x00b80000be1c783b */ /* 0x000f620000004200 */
[----:B------:R-:W-:Y:S02]  /*24340*/  SHF.R.U32.HI R135, RZ, 0x18, R135 ;  /* 0x00000018ff877819 */ /* 0x000fe40000011687 */
[----:B------:R-:W-:Y:S02]  /*24350*/  PRMT R133, R57, 0x5410, R56 ;  /* 0x0000541039857816 */ /* 0x000fe40000000038 */
[----:B------:R-:W-:Y:S02]  /*24360*/  PRMT R135, R40, 0x5410, R135 ;  /* 0x0000541028877816 */ /* 0x000fe40000000087 */
[----:B----4-:R-:W-:Y:S01]  /*24370*/  F2FP.F16.F32.PACK_AB R40, R198, R199 ;  /* 0x000000c7c628723e */ /* 0x010fe200000000ff */
[----:B------:R2:W4:Y:S02]  /*24380*/  LDL.S16 R205, [R1+0xc] ;  /* 0x00000c0001cd7983 */ /* 0x0005240000100600 */
[----:B------:R-:W-:Y:S01]  /*24390*/  @!P3 HADD2 R252, -R175.H0_H0, -RZ.H0_H0 ;  /* 0xa00000ffaffcb230 */ /* 0x000fe20000000900 */
[C---:B------:R-:W-:Y:S01]  /*243a0*/  PRMT R0, R40.reuse, 0x7610, R0 ;  /* 0x0000761028007816 */ /* 0x040fe20000000000 */
[----:B------:R-:W2:Y:S01]  /*243b0*/  LDSM.16.MT88.4 R148, [R188+0x9c00] ;  /* 0x009c0000bc94783b */ /* 0x000ea20000004200 */
[----:B------:R-:W-:Y:S02]  /*243c0*/  PRMT R173, R40, 0x7632, R173 ;  /* 0x0000763228ad7816 */ /* 0x000fe400000000ad */
[--C-:B------:R-:W-:Y:S01]  /*243d0*/  HSET2.LE.AND R40, R58, R194.reuse, PT ;  /* 0x000000c23a287233 */ /* 0x100fe20003803000 */
[-C--:B-1----:R-:W-:Y:S04]  /*243e0*/  HMMA.16816.F32 R96, R24, R44.reuse, R96 ;  /* 0x0000002c1860723c */ /* 0x082fe80000001860 */
[----:B------:R-:W1:Y:S01]  /*243f0*/  LDSM.16.MT88.4 R56, [R188+0xac00] ;  /* 0x00ac0000bc38783b */ /* 0x000e620000004200 */
[----:B------:R-:W-:Y:S01]  /*24400*/  LOP3.LUT R40, R40, R139, RZ, 0xc0, !PT ;  /* 0x0000008b28287212 */ /* 0x000fe200078ec0ff */
[C---:B------:R-:W-:Y:S06]  /*24410*/  HMMA.16816.F32 R100, R12.reuse, R44, R100 ;  /* 0x0000002c0c64723c */ /* 0x040fec0000001864 */
[----:B------:R2:W-:Y:S01]  /*24420*/  STG.E.U16 desc[UR22][R178.64+0x70], R2 ;  /* 0x00007002b2007986 */ /* 0x0005e2000c101516 */
[-C--:B------:R-:W-:Y:S04]  /*24430*/  HMMA.16816.F32 R104, R12, R46.reuse, R104 ;  /* 0x0000002e0c68723c */ /* 0x080fe80000001868 */
[--C-:B------:R-:W-:Y:S02]  /*24440*/  HSET2.LE.AND R44, R133, R194.reuse, PT ;  /* 0x000000c2852c7233 */ /* 0x100fe40003803000 */
[C---:B------:R-:W-:Y:S05]  /*24450*/  HMMA.16816.F32 R108, R24.reuse, R46, R108 ;  /* 0x0000002e186c723c */ /* 0x040fea000000186c */
[--C-:B------:R-:W-:Y:S01]  /*24460*/  HSET2.LE.AND R45, R135, R194.reuse, PT ;  /* 0x000000c2872d7233 */ /* 0x100fe20003803000 */
[-C--:B-----5:R-:W-:Y:S01]  /*24470*/  HMMA.16816.F32 R112, R24, R28.reuse, R112 ;  /* 0x0000001c1870723c */ /* 0x0a0fe20000001870 */
[----:B------:R-:W-:Y:S04]  /*24480*/  LDSM.16.MT88.4 R132, [R188+0xbc00] ;  /* 0x00bc0000bc84783b */ /* 0x000fe80000004200 */
[----:B------:R-:W-:Y:S01]  /*24490*/  PRMT R46, R172, 0x5410, R176 ;  /* 0x00005410ac2e7816 */ /* 0x000fe200000000b0 */
[C---:B------:R-:W-:Y:S05]  /*244a0*/  HMMA.16816.F32 R116, R12.reuse, R28, R116 ;  /* 0x0000001c0c74723c */ /* 0x040fea0000001874 */
[----:B------:R-:W-:Y:S01]  /*244b0*/  LOP3.LUT R43, R43, R46, RZ, 0xc0, !PT ;  /* 0x0000002e2b2b7212 */ /* 0x000fe200078ec0ff */
[-C--:B------:R-:W-:Y:S01]  /*244c0*/  HMMA.16816.F32 R120, R12, R30.reuse, R120 ;  /* 0x0000001e0c78723c */ /* 0x080fe20000001878 */
[----:B------:R-:W-:Y:S04]  /*244d0*/  LDSM.16.MT88.4 R12, [R190+0xbc00] ;  /* 0x00bc0000be0c783b */ /* 0x000fe80000004200 */
[--C-:B------:R-:W-:Y:S01]  /*244e0*/  HSET2.LE.AND R46, R146, R194.reuse, PT ;  /* 0x000000c2922e7233 */ /* 0x100fe20003803000 */
[----:B------:R-:W-:Y:S05]  /*244f0*/  HMMA.16816.F32 R124, R24, R30, R124 ;  /* 0x0000001e187c723c */ /* 0x000fea000000187c */
[----:B--2---:R-:W-:Y:S02]  /*24500*/  PRMT R2, R0, 0x5410, R173 ;  /* 0x0000541000027816 */ /* 0x004fe400000000ad */
[----:B------:R-:W-:Y:S04]  /*24510*/  HSET2.LE.AND R47, R147, R194, PT ;  /* 0x000000c2932f7233 */ /* 0x000fe80003803000 */
[----:B------:R-:W-:Y:S02]  /*24520*/  LOP3.LUT R46, R46, R2, RZ, 0xc0, !PT ;  /* 0x000000022e2e7212 */ /* 0x000fe400078ec0ff */
[----:B------:R-:W-:Y:S02]  /*24530*/  PRMT R2, R175, 0x5410, R174 ;  /* 0x00005410af027816 */ /* 0x000fe400000000ae */
[----:B------:R-:W-:Y:S02]  /*24540*/  LOP3.LUT R44, R44, R137, RZ, 0xc0, !PT ;  /* 0x000000892c2c7212 */ /* 0x000fe400078ec0ff */
[----:B------:R-:W-:Y:S02]  /*24550*/  LOP3.LUT R47, R47, R2, RZ, 0xc0, !PT ;  /* 0x000000022f2f7212 */ /* 0x000fe400078ec0ff */
[----:B------:R-:W-:Y:S02]  /*24560*/  LOP3.LUT R45, R45, R136, RZ, 0xc0, !PT ;  /* 0x000000882d2d7212 */ /* 0x000fe400078ec0ff */
[----:B------:R-:W-:Y:S01]  /*24570*/  @!P3 PRMT R175, R252, 0x5410, RZ ;  /* 0x00005410fcafb816 */ /* 0x000fe200000000ff */
[----:B---3--:R-:W-:Y:S05]  /*24580*/  @!P4 HADD2 R63, -R3.H0_H0, -RZ.H0_H0 ;  /* 0xa00000ff033fc230 */ /* 0x008fea0000000900 */
[----:B------:R-:W-:Y:S01]  /*24590*/  @!P4 STL.S16 [R1+0x24], R63 ;  /* 0x0000243f0100c387 */ /* 0x000fe20000100600 */
[----:B------:R-:W-:Y:S03]  /*245a0*/  PRMT R152, R63, 0x7610, R152 ;  /* 0x000076103f987816 */ /* 0x000fe60000000098 */
[----:B------:R2:W3:Y:S01]  /*245b0*/  LDL.S16 R202, [R1+0x8] ;  /* 0x0000080001ca7983 */ /* 0x0004e20000100600 */
[----:B------:R-:W-:Y:S02]  /*245c0*/  @!P4 PRMT R3, R152, 0x5410, RZ ;  /* 0x000054109803c816 */ /* 0x000fe400000000ff */
[-C--:B------:R-:W-:Y:S01]  /*245d0*/  HMMA.16816.F32 R152, R40, R148.reuse, R4 ;  /* 0x000000942898723c */ /* 0x080fe20000001804 */
[----:B------:R2:W5:Y:S04]  /*245e0*/  LDL.S16 R29, [R1+0x4] ;  /* 0x00000400011d7983 */ /* 0x0005680000100600 */
[----:B------:R2:W2:Y:S01]  /*245f0*/  LDL.S16 R28, [R1] ;  /* 0x00000000011c7983 */ /* 0x0004a20000100600 */
[C---:B------:R-:W-:Y:S03]  /*24600*/  HMMA.16816.F32 R168, R44.reuse, R148, R8 ;  /* 0x000000942ca8723c */ /* 0x040fe60000001808 */
[----:B------:R-:W1:Y:S02]  /*24610*/  LDSM.16.MT88.4 R60, [R190+0xac00] ;  /* 0x00ac0000be3c783b */ /* 0x000e640000004200 */
[----:B----4-:R-:W-:Y:S01]  /*24620*/  @!P1 HADD2 R205, -R172.H0_H0, -RZ.H0_H0 ;  /* 0xa00000ffaccd9230 */ /* 0x010fe20000000900 */
[-C--:B------:R-:W-:Y:S05]  /*24630*/  HMMA.16816.F32 R164, R44, R150.reuse, R16 ;  /* 0x000000962ca4723c */ /* 0x080fea0000001810 */
[----:B------:R4:W-:Y:S01]  /*24640*/  STG.E.U16 desc[UR22][R178.64+0x72], R3 ;  /* 0x00007203b2007986 */ /* 0x0009e2000c101516 */
[C---:B------:R-:W-:Y:S03]  /*24650*/  HMMA.16816.F32 R148, R40.reuse, R150, R20 ;  /* 0x000000962894723c */ /* 0x040fe60000001814 */
[----:B------:R-:W-:Y:S02]  /*24660*/  @!P1 STL.S16 [R1+0xc], R205 ;  /* 0x00000ccd01009387 */ /* 0x000fe40000100600 */
[----:B------:R-:W-:Y:S01]  /*24670*/  PRMT R5, R205, 0x7610, R5 ;  /* 0x00007610cd057816 */ /* 0x000fe20000000005 */
[-C--:B------:R-:W-:Y:S05]  /*24680*/  HMMA.16816.F32 R144, R40, R140.reuse, R32 ;  /* 0x0000008c2890723c */ /* 0x080fea0000001820 */
[----:B------:R-:W-:Y:S01]  /*24690*/  @!P1 PRMT R172, R5, 0x5410, RZ ;  /* 0x0000541005ac9816 */ /* 0x000fe200000000ff */
[C---:B------:R-:W-:Y:S04]  /*246a0*/  HMMA.16816.F32 R160, R44.reuse, R140, R36 ;  /* 0x0000008c2ca0723c */ /* 0x040fe80000001824 */
[----:B------:R-:W-:Y:S01]  /*246b0*/  STG.E.U16 desc[UR22][R180.64+0x70], R172 ;  /* 0x000070acb4007986 */ /* 0x000fe2000c101516 */
[----:B------:R-:W-:Y:S01]  /*246c0*/  ISETP.LE.U32.AND P1, PT, R184, UR12, PT ;  /* 0x0000000cb8007c0c */ /* 0x000fe2000bf23070 */
[-C--:B------:R-:W-:Y:S06]  /*246d0*/  HMMA.16816.F32 R156, R44, R142.reuse, R48 ;  /* 0x0000008e2c9c723c */ /* 0x080fec0000001830 */
[C---:B------:R-:W-:Y:S06]  /*246e0*/  HMMA.16816.F32 R140, R40.reuse, R142, R52 ;  /* 0x0000008e288c723c */ /* 0x040fec0000001834 */
[-C--:B-1----:R-:W-:Y:S05]  /*246f0*/  HMMA.16816.F32 R136, R40, R56.reuse, R64 ;  /* 0x000000382888723c */ /* 0x082fea0000001840 */
[----:B------:R-:W-:Y:S01]  /*24700*/  @!P1 HADD2 R249, -R174.H0_H0, -RZ.H0_H0 ;  /* 0xa00000ffaef99230 */ /* 0x000fe20000000900 */
[C---:B------:R-:W-:Y:S05]  /*24710*/  HMMA.16816.F32 R68, R44.reuse, R56, R68 ;  /* 0x000000382c44723c */ /* 0x040fea0000001844 */
[----:B------:R-:W-:Y:S01]  /*24720*/  @!P1 PRMT R174, R249, 0x5410, RZ ;  /* 0x00005410f9ae9816 */ /* 0x000fe200000000ff */
[-C--:B------:R-:W-:Y:S05]  /*24730*/  HMMA.16816.F32 R72, R44, R58.reuse, R72 ;  /* 0x0000003a2c48723c */ /* 0x080fea0000001848 */
[----:B------:R-:W-:Y:S01]  /*24740*/  IADD3 R236, P1, R178, -0x80, RZ ;  /* 0xffffff80b2ec7810 */ /* 0x000fe20007f3e0ff */
[C---:B------:R-:W-:Y:S05]  /*24750*/  HMMA.16816.F32 R76, R40.reuse, R58, R76 ;  /* 0x0000003a284c723c */ /* 0x040fea000000184c */
[----:B------:R-:W-:Y:S01]  /*24760*/  IADD3.X R235, R179, -0x1, RZ, P1, !PT ;  /* 0xffffffffb3eb7810 */ /* 0x000fe20000ffe4ff */
[-C--:B------:R-:W-:Y:S01]  /*24770*/  HMMA.16816.F32 R80, R40, R60.reuse, R80 ;  /* 0x0000003c2850723c */ /* 0x080fe20000001850 */
[----:B------:R-:W-:Y:S01]  /*24780*/  ISETP.LT.AND P1, PT, RZ, UR44, PT ;  /* 0x0000002cff007c0c */ /* 0x000fe2000bf21270 */
[----:B------:R-:W-:Y:S04]  /*24790*/  UIADD3 UR44, UR44, -0x1, URZ ;  /* 0xffffffff2c2c7890 */ /* 0x000fe8000fffe03f */
[C---:B------:R-:W-:Y:S06]  /*247a0*/  HMMA.16816.F32 R84, R44.reuse, R60, R84 ;  /* 0x0000003c2c54723c */ /* 0x040fec0000001854 */
[-C--:B------:R-:W-:Y:S06]  /*247b0*/  HMMA.16816.F32 R88, R44, R62.reuse, R88 ;  /* 0x0000003e2c58723c */ /* 0x080fec0000001858 */
[C---:B------:R-:W-:Y:S06]  /*247c0*/  HMMA.16816.F32 R92, R40.reuse, R62, R92 ;  /* 0x0000003e285c723c */ /* 0x040fec000000185c */
[-C--:B------:R-:W-:Y:S06]  /*247d0*/  HMMA.16816.F32 R96, R40, R132.reuse, R96 ;  /* 0x000000842860723c */ /* 0x080fec0000001860 */
[C---:B------:R-:W-:Y:S06]  /*247e0*/  HMMA.16816.F32 R100, R44.reuse, R132, R100 ;  /* 0x000000842c64723c */ /* 0x040fec0000001864 */
[-C--:B------:R-:W-:Y:S05]  /*247f0*/  HMMA.16816.F32 R104, R44, R134.reuse, R104 ;  /* 0x000000862c68723c */ /* 0x080fea0000001868 */
[----:B------:R-:W-:Y:S01]  /*24800*/  IMAD.MOV.U32 R133, RZ, RZ, R128 ;  /* 0x000000ffff857224 */ /* 0x000fe200078e0080 */
[C---:B------:R-:W-:Y:S05]  /*24810*/  HMMA.16816.F32 R108, R40.reuse, R134, R108 ;  /* 0x00000086286c723c */ /* 0x040fea000000186c */
[----:B------:R-:W-:Y:S01]  /*24820*/  IMAD.MOV.U32 R132, RZ, RZ, R129 ;  /* 0x000000ffff847224 */ /* 0x000fe200078e0081 */
[-C--:B------:R-:W-:Y:S06]  /*24830*/  HMMA.16816.F32 R112, R40, R12.reuse, R112 ;  /* 0x0000000c2870723c */ /* 0x080fec0000001870 */
[C---:B------:R-:W-:Y:S06]  /*24840*/  HMMA.16816.F32 R116, R44.reuse, R12, R116 ;  /* 0x0000000c2c74723c */ /* 0x040fec0000001874 */
[-C--:B------:R-:W-:Y:S06]  /*24850*/  HMMA.16816.F32 R120, R44, R14.reuse, R120 ;  /* 0x0000000e2c78723c */ /* 0x080fec0000001878 */
[----:B------:R-:W-:Y:S05]  /*24860*/  HMMA.16816.F32 R124, R40, R14, R124 ;  /* 0x0000000e287c723c */ /* 0x000fea000000187c */
[----:B---3--:R-:W-:Y:S02]  /*24870*/  @!P5 HADD2 R202, -R176.H0_H0, -RZ.H0_H0 ;  /* 0xa00000ffb0cad230 */ /* 0x008fe40000000900 */
[----:B-----5:R-:W-:Y:S03]  /*24880*/  @!P2 HADD2 R29, -R0.H0_H0, -RZ.H0_H0 ;  /* 0xa00000ff001da230 */ /* 0x020fe60000000900 */
[----:B------:R-:W-:Y:S01]  /*24890*/  @!P5 STL.S16 [R1+0x8], R202 ;  /* 0x000008ca0100d387 */ /* 0x000fe20000100600 */
[----:B------:R-:W-:Y:S01]  /*248a0*/  PRMT R4, R202, 0x7610, R4 ;  /* 0x00007610ca047816 */ /* 0x000fe20000000004 */
[----:B--2---:R-:W-:Y:S02]  /*248b0*/  @!P6 HADD2 R28, -R173.H0_H0, -RZ.H0_H0 ;  /* 0xa00000ffad1ce230 */ /* 0x004fe40000000900 */
[----:B------:R-:W-:Y:S01]  /*248c0*/  @!P2 STL.S16 [R1+0x4], R29 ;  /* 0x0000041d0100a387 */ /* 0x000fe20000100600 */
[----:B------:R-:W-:Y:S02]  /*248d0*/  @!P5 PRMT R176, R4, 0x5410, RZ ;  /* 0x0000541004b0d816 */ /* 0x000fe400000000ff */
[----:B----4-:R-:W-:Y:S01]  /*248e0*/  PRMT R3, R29, 0x7610, R3 ;  /* 0x000076101d037816 */ /* 0x010fe20000000003 */
[----:B------:R-:W-:Y:S01]  /*248f0*/  @!P6 STL.S16 [R1], R28 ;  /* 0x0000001c0100e387 */ /* 0x000fe20000100600 */
[----:B------:R-:W-:Y:S02]  /*24900*/  PRMT R2, R28, 0x7610, R2 ;  /* 0x000076101c027816 */ /* 0x000fe40000000002 */
[----:B------:R-:W-:Y:S01]  /*24910*/  @!P2 PRMT R0, R3, 0x5410, RZ ;  /* 0x000054100300a816 */ /* 0x000fe200000000ff */
[----:B------:R-:W-:Y:S01]  /*24920*/  STG.E.U16 desc[UR22][R180.64+0x72], R176 ;  /* 0x000072b0b4007986 */ /* 0x000fe2000c101516 */
[----:B------:R-:W-:Y:S01]  /*24930*/  FADD.FTZ R3, R201, R185 ;  /* 0x000000b9c9037221 */ /* 0x000fe20000010000 */
[----:B------:R-:W-:Y:S01]  /*24940*/  @!P6 PRMT R173, R2, 0x5410, RZ ;  /* 0x0000541002ade816 */ /* 0x000fe200000000ff */
[----:B------:R-:W-:Y:S01]  /*24950*/  FADD.FTZ R2, R199, R204 ;  /* 0x000000ccc7027221 */ /* 0x000fe20000010000 */
[----:B------:R1:W-:Y:S03]  /*24960*/  STG.E.U16 desc[UR22][R186.64+0x6e], R0 ;  /* 0x00006e00ba007986 */ /* 0x0003e6000c101516 */
[----:B------:R-:W-:Y:S01]  /*24970*/  FADD.FTZ R237, R198, R2 ;  /* 0x00000002c6ed7221 */ /* 0x000fe20000010000 */
[----:B------:R2:W-:Y:S04]  /*24980*/  STL [R1+0x6c], R3 ;  /* 0x00006c0301007387 */ /* 0x0005e80000100800 */
[----:B------:R3:W-:Y:S04]  /*24990*/  STG.E.U16 desc[UR22][R186.64+0x70], R173 ;  /* 0x000070adba007986 */ /* 0x0007e8000c101516 */
[----:B------:R3:W-:Y:S04]  /*249a0*/  STG.E.U16 desc[UR22][R182.64+0x70], R175 ;  /* 0x000070afb6007986 */ /* 0x0007e8000c101516 */
[----:B------:R3:W-:Y:S01]  /*249b0*/  STG.E.U16 desc[UR22][R182.64+0x72], R174 ;  /* 0x000072aeb6007986 */ /* 0x0007e2000c101516 */
[----:B-1----:R-:W-:Y:S01]  /*249c0*/  FADD.FTZ R0, R197, R203 ;  /* 0x000000cbc5007221 */ /* 0x002fe20000010000 */
[----:B--2---:R-:W-:Y:S03]  /*249d0*/  IMAD.MOV.U32 R3, RZ, RZ, R130 ;  /* 0x000000ffff037224 */ /* 0x004fe600078e0082 */
[----:B------:R-:W-:Y:S01]  /*249e0*/  FADD.FTZ R240, R196, R0 ;  /* 0x00000000c4f07221 */ /* 0x000fe20000010000 */
[----:B------:R-:W-:Y:S01]  /*249f0*/  IMAD.MOV.U32 R0, RZ, RZ, R131 ;  /* 0x000000ffff007224 */ /* 0x000fe200078e0083 */
[----:B------:R-:W-:Y:S06]  /*24a00*/  @P1 BRA `(.L_x_572) ;  /* 0xffffff9400701947 */ /* 0x000fec000383ffff */
.L_x_571:
[----:B------:R-:W2:Y:S01]  /*24a10*/  LDL.LU R4, [R1+0x6c] ;  /* 0x00006c0001047983 */ /* 0x000ea20000300800 */
[----:B------:R-:W1:Y:S01]  /*24a20*/  S2UR UR4, SR_CgaCtaId ;  /* 0x00000000000479c3 */ /* 0x000e620000008800 */
[----:B------:R-:W-:Y:S01]  /*24a30*/  UISETP.NE.AND UP0, UPT, UR13, -0x1, UPT ;  /* 0xffffffff0d00788c */ /* 0x000fe2000bf05270 */
[----:B-----5:R-:W4:Y:S01]  /*24a40*/  S2R R59, SR_TID.X ;  /* 0x00000000003b7919 */ /* 0x020f220000002100 */
[----:B------:R-:W3:Y:S04]  /*24a50*/  SHFL.BFLY PT, R2, R234, 0x2, 0x1f ;  /* 0x0c401f00ea027f89 */ /* 0x000ee800000e0000 */
[----:B------:R-:W-:Y:S01]  /*24a60*/  PLOP3.LUT P1, PT, PT, PT, UP0, 0x80, 0x0 ;  /* 0x000000000000781c */ /* 0x000fe20003f2f008 */
[----:B------:R-:W4:Y:S04]  /*24a70*/  SHFL.BFLY PT, R3, R237, 0x2, 0x1f ;  /* 0x0c401f00ed037f89 */ /* 0x000f2800000e0000 */
[----:B------:R-:W-:-:S02]  /*24a80*/  @UP0 ULDC.64 UR6, c[0x0][0x298] ;  /* 0x0000a60000060ab9 */ /* 0x000fc40000000a00 */
[----:B------:R-:W-:Y:S01]  /*24a90*/  @UP0 UIMAD.WIDE.U32 UR10, UR13, UR6, URZ ;  /* 0x000000060d0a02a5 */ /* 0x000fe2000f8e003f */
[----:B------:R-:W4:Y:S02]  /*24aa0*/  SHFL.BFLY PT, R5, R240, 0x2, 0x1f ;  /* 0x0c401f00f0057f89 */ /* 0x000f2400000e0000 */
[----:B------:R-:W-:Y:S01]  /*24ab0*/  UMOV UR6, 0x400 ;  /* 0x0000040000067882 */ /* 0x000fe20000000000 */
[----:B------:R-:W-:-:S03]  /*24ac0*/  @UP0 UIMAD UR8, UR13, UR7, UR11 ;  /* 0x000000070d0802a4 */ /* 0x000fc6000f8e020b */
[----:B------:R-:W-:Y:S01]  /*24ad0*/  ULDC UR7, c[0x0][0x38c] ;  /* 0x0000e30000077ab9 */ /* 0x000fe20000000800 */
[----:B-1----:R-:W-:Y:S01]  /*24ae0*/  ULEA UR4, UR4, UR6, 0x18 ;  /* 0x0000000604047291 */ /* 0x002fe2000f8ec03f */
[----:B---3--:R-:W-:Y:S01]  /*24af0*/  FADD.FTZ R234, R2, R234 ;  /* 0x000000ea02ea7221 */ /* 0x008fe20000010000 */
[----:B----4-:R-:W-:Y:S01]  /*24b00*/  FADD.FTZ R237, R3, R237 ;  /* 0x000000ed03ed7221 */ /* 0x010fe20000010000 */
[----:B------:R-:W-:Y:S01]  /*24b10*/  SHF.R.S32.HI R10, RZ, 0x1f, R59 ;  /* 0x0000001fff0a7819 */ /* 0x000fe2000001143b */
[----:B------:R-:W-:-:S03]  /*24b20*/  FADD.FTZ R240, R5, R240 ;  /* 0x000000f005f07221 */ /* 0x000fc60000010000 */
[----:B------:R-:W1:Y:S01]  /*24b30*/  SHFL.BFLY PT, R2, R237, 0x1, 0x1f ;  /* 0x0c201f00ed027f89 */ /* 0x000e6200000e0000 */
[CC--:B------:R-:W-:Y:S02]  /*24b40*/  LEA.HI R58, R10.reuse, R59.reuse, RZ, 0x2 ;  /* 0x0000003b0a3a7211 */ /* 0x0c0fe400078f10ff */
[----:B------:R-:W-:Y:S01]  /*24b50*/  LEA.HI R10, R10, R59, RZ, 0x5 ;  /* 0x0000003b0a0a7211 */ /* 0x000fe200078f28ff */
[----:B------:R-:W3:Y:S01]  /*24b60*/  SHFL.BFLY PT, R3, R240, 0x1, 0x1f ;  /* 0x0c201f00f0037f89 */ /* 0x000ee200000e0000 */
[----:B------:R-:W-:Y:S02]  /*24b70*/  SHF.R.S32.HI R60, RZ, 0x2, R58 ;  /* 0x00000002ff3c7819 */ /* 0x000fe4000001143a */
[----:B------:R-:W-:Y:S02]  /*24b80*/  LOP3.LUT R6, R58, 0xfffffffc, RZ, 0xc0, !PT ;  /* 0xfffffffc3a067812 */ /* 0x000fe400078ec0ff */
[----:B------:R-:W-:-:S03]  /*24b90*/  SHF.R.S32.HI R7, RZ, 0x5, R10 ;  /* 0x00000005ff077819 */ /* 0x000fc6000001140a */
[----:B------:R-:W-:-:S05]  /*24ba0*/  IMAD.IADD R6, R59, 0x1, -R6 ;  /* 0x000000013b067824 */ /* 0x000fca00078e0a06 */
[----:B------:R-:W-:Y:S01]  /*24bb0*/  LEA R9, R7, R6, 0x8 ;  /* 0x0000000607097211 */ /* 0x000fe200078e40ff */
[----:B------:R-:W-:Y:S02]  /*24bc0*/  IMAD.MOV.U32 R6, RZ, RZ, 0x3f800000 ;  /* 0x3f800000ff067424 */ /* 0x000fe400078e00ff */
[----:B-1----:R-:W-:Y:S01]  /*24bd0*/  FADD.FTZ R54, R237, R2 ;  /* 0x00000002ed367221 */ /* 0x002fe20000010000 */
[----:B------:R-:W-:Y:S02]  /*24be0*/  IMAD.MOV.U32 R2, RZ, RZ, 0x3f800000 ;  /* 0x3f800000ff027424 */ /* 0x000fe400078e00ff */
[----:B---3--:R-:W-:Y:S02]  /*24bf0*/  FADD.FTZ R55, R240, R3 ;  /* 0x00000003f0377221 */ /* 0x008fe40000010000 */
[----:B------:R-:W-:Y:S01]  /*24c00*/  FSETP.NE.FTZ.AND P4, PT, R54, RZ, PT ;  /* 0x000000ff3600720b */ /* 0x000fe20003f95000 */
[----:B------:R-:W-:Y:S02]  /*24c10*/  IMAD.MOV.U32 R3, RZ, RZ, 0x3f800000 ;  /* 0x3f800000ff037424 */ /* 0x000fe400078e00ff */
[----:B------:R-:W-:-:S10]  /*24c20*/  FSETP.NE.FTZ.AND P3, PT, R55, RZ, PT ;  /* 0x000000ff3700720b */ /* 0x000fd40003f75000 */
[----:B------:R-:W1:Y:S08]  /*24c30*/  @P4 MUFU.RCP R2, R54 ;  /* 0x0000003600024308 */ /* 0x000e700000001000 */
[----:B------:R-:W-:Y:S01]  /*24c40*/  @P3 MUFU.RCP R6, R55 ;  /* 0x0000003700063308 */ /* 0x000fe20000001000 */
[----:B-1----:R-:W-:Y:S01]  /*24c50*/  FMUL.FTZ R2, R2, UR7 ;  /* 0x0000000702027c20 */ /* 0x002fe20008410000 */
[----:B--2---:R-:W1:Y:S02]  /*24c60*/  SHFL.BFLY PT, R0, R4, 0x2, 0x1f ;  /* 0x0c401f0004007f89 */ /* 0x004e6400000e0000 */
[----:B-1----:R-:W-:-:S02]  /*24c70*/  FADD.FTZ R0, R0, R4 ;  /* 0x0000000400007221 */ /* 0x002fc40000010000 */
[----:B------:R-:W1:Y:S04]  /*24c80*/  SHFL.BFLY PT, R4, R234, 0x1, 0x1f ;  /* 0x0c201f00ea047f89 */ /* 0x000e6800000e0000 */
[----:B------:R-:W2:Y:S01]  /*24c90*/  SHFL.BFLY PT, R51, R0, 0x1, 0x1f ;  /* 0x0c201f0000337f89 */ /* 0x000ea200000e0000 */
[----:B-1----:R-:W-:Y:S01]  /*24ca0*/  FADD.FTZ R234, R234, R4 ;  /* 0x00000004eaea7221 */ /* 0x002fe20000010000 */
[----:B------:R-:W-:Y:S02]  /*24cb0*/  IMAD.MOV.U32 R4, RZ, RZ, 0x3f800000 ;  /* 0x3f800000ff047424 */ /* 0x000fe400078e00ff */
[----:B--2---:R-:W-:Y:S01]  /*24cc0*/  FADD.FTZ R51, R0, R51 ;  /* 0x0000003300337221 */ /* 0x004fe20000010000 */
[----:B------:R-:W-:Y:S02]  /*24cd0*/  SHF.R.S32.HI R0, RZ, 0x1f, R60 ;  /* 0x0000001fff007819 */ /* 0x000fe4000001143c */
[----:B------:R-:W-:-:S02]  /*24ce0*/  FSETP.NE.FTZ.AND P5, PT, R234, RZ, PT ;  /* 0x000000ffea00720b */ /* 0x000fc40003fb5000 */
[----:B------:R-:W-:Y:S02]  /*24cf0*/  LEA.HI R0, R0, R60, RZ, 0x3 ;  /* 0x0000003c00007211 */ /* 0x000fe400078f18ff */
[----:B------:R-:W-:Y:S02]  /*24d00*/  FSETP.NE.FTZ.AND P6, PT, R51, RZ, PT ;  /* 0x000000ff3300720b */ /* 0x000fe40003fd5000 */
[----:B------:R-:W-:-:S05]  /*24d10*/  LOP3.LUT R0, R0, 0xfffffff8, RZ, 0xc0, !PT ;  /* 0xfffffff800007812 */ /* 0x000fca00078ec0ff */
[----:B------:R-:W-:Y:S02]  /*24d20*/  IMAD.IADD R0, R60, 0x1, -R0 ;  /* 0x000000013c007824 */ /* 0x000fe400078e0a00 */
[----:B------:R-:W1:Y:S03]  /*24d30*/  @P5 MUFU.RCP R3, R234 ;  /* 0x000000ea00035308 */ /* 0x000e660000001000 */
[----:B------:R-:W-:-:S04]  /*24d40*/  LEA.HI R5, R0, R0, RZ, 0x1 ;  /* 0x0000000000057211 */ /* 0x000fc800078f08ff */
[----:B------:R-:W-:Y:S01]  /*24d50*/  LOP3.LUT R8, R5, 0x3fffffe, RZ, 0xc0, !PT ;  /* 0x03fffffe05087812 */ /* 0x000fe200078ec0ff */
[----:B------:R-:W2:Y:S01]  /*24d60*/  @P6 MUFU.RCP R4, R51 ;  /* 0x0000003300046308 */ /* 0x000ea20000001000 */
[----:B------:R-:W-:-:S03]  /*24d70*/  SHF.R.S32.HI R5, RZ, 0x1, R5 ;  /* 0x00000001ff057819 */ /* 0x000fc60000011405 */
[----:B------:R-:W-:Y:S01]  /*24d80*/  IMAD.IADD R0, R0, 0x1, -R8 ;  /* 0x0000000100007824 */ /* 0x000fe200078e0a08 */
[C---:B------:R-:W-:Y:S01]  /*24d90*/  LOP3.LUT R8, R5.reuse, 0x1, RZ, 0xc0, !PT ;  /* 0x0000000105087812 */ /* 0x040fe200078ec0ff */
[----:B------:R-:W-:-:S03]  /*24da0*/  IMAD.SHL.U32 R7, R5, 0x40, RZ ;  /* 0x0000004005077824 */ /* 0x000fc600078e00ff */
[----:B------:R-:W-:Y:S01]  /*24db0*/  LEA R0, R0, R9, 0x4 ;  /* 0x0000000900007211 */ /* 0x000fe200078e20ff */
[----:B-1----:R-:W-:Y:S01]  /*24dc0*/  FMUL.FTZ R3, R3, UR7 ;  /* 0x0000000703037c20 */ /* 0x002fe20008410000 */
[----:B------:R-:W-:Y:S02]  /*24dd0*/  LOP3.LUT R7, R7, 0xc0, RZ, 0xc0, !PT ;  /* 0x000000c007077812 */ /* 0x000fe400078ec0ff */
[----:B------:R-:W-:Y:S02]  /*24de0*/  ISETP.NE.U32.AND P0, PT, R8, 0x1, PT ;  /* 0x000000010800780c */ /* 0x000fe40003f05070 */
[----:B------:R-:W-:Y:S01]  /*24df0*/  LEA.HI R7, R7, R7, RZ, 0x1d ;  /* 0x0000000707077211 */ /* 0x000fe200078fe8ff */
[----:B--2---:R-:W-:-:S04]  /*24e00*/  FMUL.FTZ R4, R4, UR7 ;  /* 0x0000000704047c20 */ /* 0x004fc80008410000 */
[----:B------:R-:W-:Y:S02]  /*24e10*/  IMAD.U32 R7, R0, 0x2, R7 ;  /* 0x0000000200077824 */ /* 0x000fe400078e0007 */
[----:B------:R-:W-:-:S03]  /*24e20*/  FMUL.FTZ R0, R6, UR7 ;  /* 0x0000000706007c20 */ /* 0x000fc60008410000 */
[----:B------:R-:W-:Y:S01]  /*24e30*/  LEA R16, R7, UR4, 0x1 ;  /* 0x0000000407107c11 */ /* 0x000fe2000f8e08ff */
[----:B------:R-:W-:Y:S06]  /*24e40*/  @P1 BRA `(.L_x_575) ;  /* 0x00000000001c1947 */ /* 0x000fec0003800000 */
[----:B------:R-:W1:Y:S01]  /*24e50*/  S2UR UR8, SR_CTAID.Y ;  /* 0x00000000000879c3 */ /* 0x000e620000002600 */
[----:B------:R-:W-:Y:S01]  /*24e60*/  ULDC.64 UR6, c[0x0][0x290] ;  /* 0x0000a40000067ab9 */ /* 0x000fe20000000a00 */
[----:B-1----:R-:W-:Y:S02]  /*24e70*/  USHF.R.S32.HI UR4, URZ, 0x1f, UR8 ;  /* 0x0000001f3f047899 */ /* 0x002fe40008011408 */
[----:B------:R-:W-:Y:S02]  /*24e80*/  UIMAD.WIDE.U32 UR10, UR8, UR6, URZ ;  /* 0x00000006080a72a5 */ /* 0x000fe4000f8e003f */
[----:B------:R-:W-:-:S04]  /*24e90*/  UIMAD UR4, UR4, UR6, URZ ;  /* 0x00000006040472a4 */ /* 0x000fc8000f8e023f */
[----:B------:R-:W-:-:S04]  /*24ea0*/  UIMAD UR4, UR8, UR7, UR4 ;  /* 0x00000007080472a4 */ /* 0x000fc8000f8e0204 */
[----:B------:R-:W-:-:S12]  /*24eb0*/  UIADD3 UR8, UR11, UR4, URZ ;  /* 0x000000040b087290 */ /* 0x000fd8000fffe03f */
.L_x_575:
[----:B------:R-:W-:Y:S01]  /*24ec0*/  ULDC.U8 UR4, c[0x0][0x3d8] ;  /* 0x0000f60000047ab9 */ /* 0x000fe20000000000 */
[C---:B------:R-:W-:Y:S01]  /*24ed0*/  VIADD R18, R16.reuse, 0xfffffff0 ;  /* 0xfffffff010127836 */ /* 0x040fe20000000000 */
[----:B------:R-:W-:Y:S01]  /*24ee0*/  ISETP.NE.AND P2, PT, RZ, UR4, PT ;  /* 0x00000004ff007c0c */ /* 0x000fe2000bf45270 */
[----:B------:R-:W-:Y:S01]  /*24ef0*/  ULDC.U8 UR7, c[0x0][0x3d9] ;  /* 0x0000f64000077ab9 */ /* 0x000fe20000000000 */
[----:B------:R-:W-:Y:S01]  /*24f00*/  @P0 VIADD R18, R16, 0x10 ;  /* 0x0000001010120836 */ /* 0x000fe20000000000 */
[----:B------:R-:W-:Y:S01]  /*24f10*/  LOP3.LUT P1, RZ, R5, 0x2, RZ, 0xc0, !PT ;  /* 0x0000000205ff7812 */ /* 0x000fe2000782c0ff */
[----:B------:R-:W-:Y:S01]  /*24f20*/  IMAD.MOV.U32 R56, RZ, RZ, 0x20 ;  /* 0x00000020ff387424 */ /* 0x000fe200078e00ff */
[----:B------:R-:W-:Y:S02]  /*24f30*/  ISETP.NE.OR P0, PT, RZ, UR7, !P2 ;  /* 0x00000007ff007c0c */ /* 0x000fe4000d705670 */
[----:B------:R-:W-:Y:S02]  /*24f40*/  CS2R R52, SRZ ;  /* 0x0000000000347805 */ /* 0x000fe4000001ff00 */
[----:B------:R-:W-:-:S02]  /*24f50*/  SEL R56, R56, 0xffffffe0, !P1 ;  /* 0xffffffe038387807 */ /* 0x000fc40004800000 */
[----:B------:R-:W-:-:S04]  /*24f60*/  PLOP3.LUT P1, PT, PT, PT, PT, 0x8, 0x0 ;  /* 0x000000000000781c */ /* 0x000fc80003f2e170 */
[----:B------:R-:W-:-:S03]  /*24f70*/  P2R R57, PR, RZ, 0x2 ;  /* 0x00000002ff397803 */ /* 0x000fc60000000000 */
[----:B------:R-:W-:Y:S06]  /*24f80*/  @P0 BRA `(.L_x_576) ;  /* 0x0000000000240947 */ /* 0x000fec0003800000 */
[----:B------:R-:W1:Y:S01]  /*24f90*/  S2UR UR4, SR_CTAID.Y ;  /* 0x00000000000479c3 */ /* 0x000e620000002600 */
[----:B------:R-:W-:Y:S01]  /*24fa0*/  ULDC UR6, c[0x0][0x2c4] ;  /* 0x0000b10000067ab9 */ /* 0x000fe20000000800 */
[----:B------:R-:W-:-:S04]  /*24fb0*/  PLOP3.LUT P0, PT, PT, PT, PT, 0x80, 0x0 ;  /* 0x000000000000781c */ /* 0x000fc80003f0f070 */
[----:B------:R-:W-:Y:S01]  /*24fc0*/  P2R R57, PR, RZ, 0x1 ;  /* 0x00000001ff397803 */ /* 0x000fe20000000000 */
[----:B-1----:R-:W-:-:S04]  /*24fd0*/  UIMAD UR4, UR4, UR6, URZ ;  /* 0x00000006040472a4 */ /* 0x002fc8000f8e023f */
[----:B------:R-:W-:-:S04]  /*24fe0*/  USEL UR13, UR4, UR13, !UP0 ;  /* 0x0000000d040d7287 */ /* 0x000fc8000c000000 */
[----:B------:R-:W-:Y:S02]  /*24ff0*/  USHF.R.S32.HI UR4, URZ, 0x1f, UR13 ;  /* 0x0000001f3f047899 */ /* 0x000fe4000801140d */
[----:B------:R-:W-:-:S04]  /*25000*/  IMAD.U32 R52, RZ, RZ, UR13 ;  /* 0x0000000dff347e24 */ /* 0x000fc8000f8e00ff */
[----:B------:R-:W-:-:S07]  /*25010*/  IMAD.U32 R53, RZ, RZ, UR4 ;  /* 0x00000004ff357e24 */ /* 0x000fce000f8e00ff */
.L_x_576:
[----:B------:R-:W-:Y:S01]  /*25020*/  LOP3.LUT R10, R10, 0xffffffe0, RZ, 0xc0, !PT ;  /* 0xffffffe00a0a7812 */ /* 0x000fe200078ec0ff */
        /* <DEDUP_REMOVED lines=24> */
[C---:B------:R-:W-:Y:S01]  /*251b0*/  FMUL.FTZ R154, R3.reuse, R154 ;  /* 0x0000009a039a7220 */ /* 0x040fe20000410000 */
[C---:B------:R-:W-:Y:S01]  /*251c0*/  FMUL.FTZ R4, R3.reuse, R155 ;  /* 0x0000009b03047220 */ /* 0x040fe20000410000 */
[C---:B------:R-:W-:Y:S01]  /*251d0*/  FMUL.FTZ R150, R3.reuse, R150 ;  /* 0x0000009603967220 */ /* 0x040fe20000410000 */
[C---:B------:R-:W-:Y:S01]  /*251e0*/  FMUL.FTZ R151, R3.reuse, R151 ;  /* 0x0000009703977220 */ /* 0x040fe20000410000 */
[----:B------:R-:W-:Y:S01]  /*251f0*/  IADD3 R59, -R10, R59, RZ ;  /* 0x0000003b0a3b7210 */ /* 0x000fe20007ffe1ff */
        /* <DEDUP_REMOVED lines=46> */
[----:B------:R-:W-:Y:S01]  /*254e0*/  F2FP.F16.F32.PACK_AB R5, R5, R152 ;  /* 0x000000980505723e */ /* 0x000fe200000000ff */
        /* <DEDUP_REMOVED lines=24> */
[----:B------:R1:W-:Y:S01]  /*25670*/  STS [R16], R5 ;  /* 0x0000000510007388 */ /* 0x0003e20000000800 */
[----:B------:R-:W-:Y:S01]  /*25680*/  F2FP.F16.F32.PACK_AB R0, R151, R150 ;  /* 0x000000969700723e */ /* 0x000fe200000000ff */
[----:B------:R-:W2:Y:S01]  /*25690*/  S2UR UR4, SR_CTAID.X ;  /* 0x00000000000479c3 */ /* 0x000ea20000002500 */
[----:B------:R-:W-:Y:S01]  /*256a0*/  F2FP.F16.F32.PACK_AB R3, R3, R168 ;  /* 0x000000a80303723e */ /* 0x000fe200000000ff */
[----:B------:R3:W-:Y:S01]  /*256b0*/  STS [R16+0x200], R4 ;  /* 0x0002000410007388 */ /* 0x0007e20000000800 */
[----:B------:R-:W-:Y:S01]  /*256c0*/  F2FP.F16.F32.PACK_AB R6, R6, R170 ;  /* 0x000000aa0606723e */ /* 0x000fe200000000ff */
[----:B------:R-:W-:Y:S01]  /*256d0*/  BSSY B0, `(.L_x_577) ;  /* 0x00000ca000007945 */ /* 0x000fe20003800000 */
[----:B------:R-:W-:Y:S01]  /*256e0*/  F2FP.F16.F32.PACK_AB R31, R31, R164 ;  /* 0x000000a41f1f723e */ /* 0x000fe200000000ff */
[----:B------:R4:W-:Y:S01]  /*256f0*/  STS [R18], R2 ;  /* 0x0000000212007388 */ /* 0x0009e20000000800 */
[----:B------:R-:W-:-:S02]  /*25700*/  F2FP.F16.F32.PACK_AB R30, R30, R166 ;  /* 0x000000a61e1e723e */ /* 0x000fc400000000ff */
[----:B------:R-:W-:Y:S01]  /*25710*/  ISETP.NE.AND P1, PT, RZ, UR7, PT ;  /* 0x00000007ff007c0c */ /* 0x000fe2000bf25270 */
[----:B------:R5:W-:Y:S01]  /*25720*/  STS [R18+0x200], R0 ;  /* 0x0002000012007388 */ /* 0x000be20000000800 */
        /* <DEDUP_REMOVED lines=8> */
[----:B------:R-:W-:Y:S01]  /*257b0*/  STS [R18+0x1000], R31 ;  /* 0x0010001f12007388 */ /* 0x000fe20000000800 */
[----:B------:R-:W-:Y:S01]  /*257c0*/  F2FP.F16.F32.PACK_AB R23, R23, R156 ;  /* 0x0000009c1717723e */ /* 0x000fe200000000ff */
[----:B-1----:R-:W1:Y:S01]  /*257d0*/  @P6 LDC R5, c[0x0][0x2e8] ;  /* 0x0000ba00ff056b82 */ /* 0x002e620000000800 */
[----:B------:R-:W-:Y:S01]  /*257e0*/  F2FP.F16.F32.PACK_AB R22, R22, R158 ;  /* 0x0000009e1616723e */ /* 0x000fe200000000ff */
[----:B------:R-:W-:Y:S01]  /*257f0*/  STS [R18+0x1200], R30 ;  /* 0x0012001e12007388 */ /* 0x000fe20000000800 */
[----:B------:R-:W-:Y:S01]  /*25800*/  F2FP.F16.F32.PACK_AB R21, R21, R136 ;  /* 0x000000881515723e */ /* 0x000fe200000000ff */
[----:B---3--:R-:W3:Y:S01]  /*25810*/  @P6 MUFU.LG2 R4, R51 ;  /* 0x0000003300046308 */ /* 0x008ee20000000c00 */
[----:B------:R-:W-:Y:S01]  /*25820*/  F2FP.F16.F32.PACK_AB R20, R20, R138 ;  /* 0x0000008a1414723e */ /* 0x000fe200000000ff */
[----:B--2---:R-:W-:Y:S01]  /*25830*/  UIMAD UR6, UR4, -0x80, UR15 ;  /* 0xffffff80040678a4 */ /* 0x004fe2000f8e020f */
[----:B----4-:R-:W-:-:S02]  /*25840*/  IADD3 R2, R16, R56, RZ ;  /* 0x0000003810027210 */ /* 0x010fc40007ffe0ff */
[----:B------:R-:W-:Y:S02]  /*25850*/  F2FP.F16.F32.PACK_AB R15, R15, R76 ;  /* 0x0000004c0f0f723e */ /* 0x000fe400000000ff */
[----:B-----5:R-:W-:Y:S01]  /*25860*/  IADD3 R0, R56, R18, RZ ;  /* 0x0000001238007210 */ /* 0x020fe20007ffe0ff */
[----:B------:R-:W-:Y:S01]  /*25870*/  STS [R2], R29 ;  /* 0x0000001d02007388 */ /* 0x000fe20000000800 */
[----:B------:R-:W-:Y:S02]  /*25880*/  F2FP.F16.F32.PACK_AB R14, R14, R78 ;  /* 0x0000004e0e0e723e */ /* 0x000fe400000000ff */
[----:B------:R-:W-:Y:S01]  /*25890*/  F2FP.F16.F32.PACK_AB R19, R19, R68 ;  /* 0x000000441313723e */ /* 0x000fe200000000ff */
[----:B------:R-:W-:Y:S01]  /*258a0*/  STS [R2+0x200], R28 ;  /* 0x0002001c02007388 */ /* 0x000fe20000000800 */
[----:B------:R-:W-:Y:S01]  /*258b0*/  F2FP.F16.F32.PACK_AB R17, R17, R70 ;  /* 0x000000461111723e */ /* 0x000fe200000000ff */
[----:B------:R-:W2:Y:S01]  /*258c0*/  @!P1 LDC R3, c[0x0][0x2c4] ;  /* 0x0000b100ff039b82 */ /* 0x000ea20000000800 */
[----:B------:R-:W-:Y:S01]  /*258d0*/  F2FP.F16.F32.PACK_AB R13, R13, R72 ;  /* 0x000000480d0d723e */ /* 0x000fe200000000ff */
[----:B------:R-:W-:Y:S01]  /*258e0*/  STS [R0], R25 ;  /* 0x0000001900007388 */ /* 0x000fe20000000800 */
[----:B------:R-:W-:-:S02]  /*258f0*/  F2FP.F16.F32.PACK_AB R12, R12, R74 ;  /* 0x0000004a0c0c723e */ /* 0x000fc400000000ff */
[----:B------:R-:W-:Y:S01]  /*25900*/  F2FP.F16.F32.PACK_AB R11, R11, R80 ;  /* 0x000000500b0b723e */ /* 0x000fe200000000ff */
[----:B------:R-:W-:Y:S01]  /*25910*/  STS [R0+0x200], R24 ;  /* 0x0002001800007388 */ /* 0x000fe20000000800 */
[----:B------:R-:W-:Y:S02]  /*25920*/  F2FP.F16.F32.PACK_AB R10, R10, R82 ;  /* 0x000000520a0a723e */ /* 0x000fe400000000ff */
        /* <DEDUP_REMOVED lines=31> */
[----:B------:R1:W-:Y:S01]  /*25b20*/  STS [R18+0x3000], R13 ;  /* 0x0030000d12007388 */ /* 0x0003e20000000800 */
[----:B------:R-:W-:-:S02]  /*25b30*/  F2FP.F16.F32.PACK_AB R50, R50, R122 ;  /* 0x0000007a3232723e */ /* 0x000fc400000000ff */
[----:B------:R-:W-:Y:S01]  /*25b40*/  PLOP3.LUT P0, PT, PT, PT, PT, 0x8, 0x0 ;  /* 0x000000000000781c */ /* 0x000fe20003f0e170 */
[----:B------:R1:W-:Y:S01]  /*25b50*/  STS [R18+0x3200], R12 ;  /* 0x0032000c12007388 */ /* 0x0003e20000000800 */
[----:B------:R-:W-:Y:S02]  /*25b60*/  @!P1 PLOP3.LUT P0, PT, P2, PT, PT, 0x80, 0x0 ;  /* 0x000000000000981c */ /* 0x000fe4000170f070 */
[----:B----4-:R-:W-:Y:S01]  /*25b70*/  MOV R22, 0x7f800000 ;  /* 0x7f80000000167802 */ /* 0x010fe20000000f00 */
[----:B------:R4:W-:Y:S01]  /*25b80*/  STS [R2+0x2000], R11 ;  /* 0x0020000b02007388 */ /* 0x0009e20000000800 */
[----:B-----5:R-:W-:Y:S02]  /*25b90*/  MOV R21, 0x7f800000 ;  /* 0x7f80000000157802 */ /* 0x020fe40000000f00 */
[----:B---3--:R-:W-:Y:S01]  /*25ba0*/  MOV R20, 0x7f800000 ;  /* 0x7f80000000147802 */ /* 0x008fe20000000f00 */
[----:B------:R-:W-:Y:S01]  /*25bb0*/  STS [R2+0x2200], R10 ;  /* 0x0022000a02007388 */ /* 0x000fe20000000800 */
[----:B------:R-:W-:-:S03]  /*25bc0*/  ISETP.GE.AND P2, PT, R60, UR6, PT ;  /* 0x000000063c007c0c */ /* 0x000fc6000bf46270 */
[----:B------:R3:W-:Y:S02]  /*25bd0*/  STS [R0+0x2000], R8 ;  /* 0x0020000800007388 */ /* 0x0007e40000000800 */
[----:B--2---:R-:W2:Y:S02]  /*25be0*/  @P0 LDC R3, c[0x0][0x2e4] ;  /* 0x0000b900ff030b82 */ /* 0x004ea40000000800 */
[----:B------:R5:W-:Y:S04]  /*25bf0*/  STS [R0+0x2200], R7 ;  /* 0x0022000700007388 */ /* 0x000be80000000800 */
[----:B------:R5:W-:Y:S01]  /*25c00*/  STS [R2+0x3000], R9 ;  /* 0x0030000902007388 */ /* 0x000be20000000800 */
[----:B-1----:R-:W1:Y:S01]  /*25c10*/  S2R R13, SR_TID.X ;  /* 0x00000000000d7919 */ /* 0x002e620000002100 */
[----:B------:R-:W2:Y:S02]  /*25c20*/  @!P1 LDC R12, c[0x0][0x270] ;  /* 0x00009c00ff0c9b82 */ /* 0x000ea40000000800 */
[----:B------:R-:W-:Y:S04]  /*25c30*/  STS [R2+0x3200], R40 ;  /* 0x0032002802007388 */ /* 0x000fe80000000800 */
[----:B------:R-:W-:Y:S02]  /*25c40*/  STS [R0+0x3000], R39 ;  /* 0x0030002700007388 */ /* 0x000fe40000000800 */
[----:B----4-:R-:W4:Y:S02]  /*25c50*/  @P1 LDC R11, c[0x0][0x2c0] ;  /* 0x0000b000ff0b1b82 */ /* 0x010f240000000800 */
[----:B------:R-:W-:Y:S01]  /*25c60*/  STS [R0+0x3200], R38 ;  /* 0x0032002600007388 */ /* 0x000fe20000000800 */
[----:B---3--:R-:W3:Y:S03]  /*25c70*/  @P4 MUFU.LG2 R8, R54 ;  /* 0x0000003600084308 */ /* 0x008ee60000000c00 */
[----:B------:R-:W-:Y:S02]  /*25c80*/  STS [R16+0x4000], R37 ;  /* 0x0040002510007388 */ /* 0x000fe40000000800 */
[----:B-----5:R-:W5:Y:S02]  /*25c90*/  @P1 LDC.64 R6, c[0x0][0x2c0] ;  /* 0x0000b000ff061b82 */ /* 0x020f640000000a00 */
[----:B------:R-:W-:Y:S04]  /*25ca0*/  STS [R16+0x4200], R36 ;  /* 0x0042002410007388 */ /* 0x000fe80000000800 */
[----:B------:R-:W-:Y:S02]  /*25cb0*/  STS [R18+0x4000], R33 ;  /* 0x0040002112007388 */ /* 0x000fe40000000800 */
[----:B------:R-:W4:Y:S02]  /*25cc0*/  @P5 LDC R9, c[0x0][0x2e8] ;  /* 0x0000ba00ff095b82 */ /* 0x000f240000000800 */
[----:B------:R-:W-:Y:S04]  /*25cd0*/  STS [R18+0x4200], R32 ;  /* 0x0042002012007388 */ /* 0x000fe80000000800 */
[----:B------:R-:W-:Y:S01]  /*25ce0*/  STS [R16+0x5000], R35 ;  /* 0x0050002310007388 */ /* 0x000fe20000000800 */
[----:B-1----:R-:W-:Y:S01]  /*25cf0*/  SHF.R.S32.HI R23, RZ, 0x1f, R13 ;  /* 0x0000001fff177819 */ /* 0x002fe2000001140d */
[----:B------:R-:W1:Y:S01]  /*25d00*/  @P4 LDC R10, c[0x0][0x2e8] ;  /* 0x0000ba00ff0a4b82 */ /* 0x000e620000000800 */
[----:B------:R-:W-:Y:S01]  /*25d10*/  @!P1 MOV R11, 0x1 ;  /* 0x00000001000b9802 */ /* 0x000fe20000000f00 */
[----:B------:R3:W-:Y:S01]  /*25d20*/  STS [R16+0x5200], R34 ;  /* 0x0052002210007388 */ /* 0x0007e20000000800 */
[----:B------:R-:W-:-:S03]  /*25d30*/  LEA.HI R23, R23, R13, RZ, 0x2 ;  /* 0x0000000d17177211 */ /* 0x000fc600078f10ff */
[----:B------:R-:W-:Y:S04]  /*25d40*/  STS [R18+0x5000], R41 ;  /* 0x0050002912007388 */ /* 0x000fe80000000800 */
[----:B------:R-:W-:Y:S04]  /*25d50*/  STS [R18+0x5200], R49 ;  /* 0x0052003112007388 */ /* 0x000fe80000000800 */
[----:B------:R-:W-:Y:S04]  /*25d60*/  STS [R2+0x4000], R48 ;  /* 0x0040003002007388 */ /* 0x000fe80000000800 */
[----:B------:R-:W-:Y:S04]  /*25d70*/  STS [R2+0x4200], R47 ;  /* 0x0042002f02007388 */ /* 0x000fe80000000800 */
[----:B------:R-:W-:Y:S04]  /*25d80*/  STS [R0+0x4000], R44 ;  /* 0x0040002c00007388 */ /* 0x000fe80000000800 */
[----:B------:R-:W-:Y:S01]  /*25d90*/  STS [R0+0x4200], R43 ;  /* 0x0042002b00007388 */ /* 0x000fe20000000800 */
[----:B---3--:R-:W-:-:S03]  /*25da0*/  MOV R16, 0x7f800000 ;  /* 0x7f80000000107802 */ /* 0x008fc60000000f00 */
[----:B------:R-:W-:Y:S04]  /*25db0*/  STS [R2+0x5000], R46 ;  /* 0x0050002e02007388 */ /* 0x000fe80000000800 */
[----:B------:R3:W-:Y:S04]  /*25dc0*/  STS [R2+0x5200], R45 ;  /* 0x0052002d02007388 */ /* 0x0007e80000000800 */
[----:B------:R-:W-:Y:S04]  /*25dd0*/  STS [R0+0x5000], R42 ;  /* 0x0050002a00007388 */ /* 0x000fe80000000800 */
[----:B------:R4:W-:Y:S01]  /*25de0*/  STS [R0+0x5200], R50 ;  /* 0x0052003200007388 */ /* 0x0009e20000000800 */
[----:B------:R-:W-:Y:S06]  /*25df0*/  BAR.SYNC.DEFER_BLOCKING 0x0 ;  /* 0x0000000000007b1d */ /* 0x000fec0000010000 */
[----:B------:R-:W1:Y:S01]  /*25e00*/  S2R R14, SR_CTAID.Y ;  /* 0x00000000000e7919 */ /* 0x000e620000002600 */
[----:B------:R-:W1:Y:S01]  /*25e10*/  S2R R25, SR_CTAID.Z ;  /* 0x0000000000197919 */ /* 0x000e620000002700 */
[----:B---3--:R-:W-:-:S04]  /*25e20*/  LOP3.LUT R2, R23, 0xfffffffc, RZ, 0xc0, !PT ;  /* 0xfffffffc17027812 */ /* 0x008fc800078ec0ff */
[----:B------:R-:W-:Y:S01]  /*25e30*/  IADD3 R13, -R2, R13, RZ ;  /* 0x0000000d020d7210 */ /* 0x000fe20007ffe1ff */
[----:B-----5:R-:W-:Y:S01]  /*25e40*/  @P1 IMAD R2, R7, R6, RZ ;  /* 0x0000000607021224 */ /* 0x020fe200078e02ff */
[----:B--2---:R-:W-:Y:S01]  /*25e50*/  @!P1 MOV R2, R3 ;  /* 0x0000000300029202 */ /* 0x004fe20000000f00 */
[----:B------:R-:W2:Y:S01]  /*25e60*/  @P3 LDC R6, c[0x0][0x2e8] ;  /* 0x0000ba00ff063b82 */ /* 0x000ea20000000800 */
[----:B----4-:R-:W-:Y:S01]  /*25e70*/  @P6 FMUL.FTZ R0, R4, 0.69314718246459960938 ;  /* 0x3f31721804006820 */ /* 0x010fe20000410000 */
[C---:B------:R-:W-:Y:S01]  /*25e80*/  LEA.HI.SX32 R7, R58.reuse, 0x40, 0x1e ;  /* 0x000000403a077811 */ /* 0x040fe200078ff2ff */
[----:B------:R-:W3:Y:S01]  /*25e90*/  @P5 MUFU.LG2 R4, R234 ;  /* 0x000000ea00045308 */ /* 0x000ee20000000c00 */
[----:B------:R4:W2:Y:S01]  /*25ea0*/  LDS.128 R32, [R195+0x1800] ;  /* 0x00180000c3207984 */ /* 0x0008a20000000c00 */
[----:B------:R-:W-:Y:S01]  /*25eb0*/  @P6 FFMA.FTZ R16, R131, R5, R0 ;  /* 0x0000000583106223 */ /* 0x000fe20000010000 */
[----:B------:R-:W-:Y:S02]  /*25ec0*/  LEA.HI.SX32 R5, R58, 0x20, 0x1e ;  /* 0x000000203a057811 */ /* 0x000fe400078ff2ff */
[----:B------:R4:W2:Y:S01]  /*25ed0*/  LDS.128 R28, [R195+0x3800] ;  /* 0x00380000c31c7984 */ /* 0x0008a20000000c00 */
[----:B------:R-:W-:Y:S01]  /*25ee0*/  @P1 MOV R0, 0x1 ;  /* 0x0000000100001802 */ /* 0x000fe20000000f00 */
[----:B------:R-:W-:Y:S01]  /*25ef0*/  @!P1 IMAD R0, R3, R12, RZ ;  /* 0x0000000c03009224 */ /* 0x000fe200078e02ff */
[----:B------:R-:W-:Y:S01]  /*25f00*/  ISETP.GE.AND P0, PT, R5, UR6, PT ;  /* 0x0000000605007c0c */ /* 0x000fe2000bf06270 */
[----:B------:R-:W-:Y:S01]  /*25f10*/  @P4 FMUL.FTZ R3, R8, 0.69314718246459960938 ;  /* 0x3f31721808034820 */ /* 0x000fe20000410000 */
[----:B------:R-:W5:Y:S01]  /*25f20*/  @P3 MUFU.LG2 R5, R55 ;  /* 0x0000003700053308 */ /* 0x000f620000000c00 */
[----:B------:R-:W-:-:S02]  /*25f30*/  ISETP.NE.AND P6, PT, R57, RZ, PT ;  /* 0x000000ff3900720c */ /* 0x000fc40003fc5270 */
[----:B-1----:R-:W-:Y:S01]  /*25f40*/  @P4 FFMA.FTZ R21, R129, R10, R3 ;  /* 0x0000000a81154223 */ /* 0x002fe20000010003 */
[----:B------:R-:W-:Y:S02]  /*25f50*/  ISETP.GE.AND P1, PT, R7, UR6, PT ;  /* 0x0000000607007c0c */ /* 0x000fe4000bf26270 */
[----:B------:R-:W-:Y:S01]  /*25f60*/  SHF.L.U32 R24, R13, 0x3, RZ ;  /* 0x000000030d187819 */ /* 0x000fe200000006ff */
[----:B---3--:R-:W-:Y:S01]  /*25f70*/  @P5 FMUL.FTZ R4, R4, 0.69314718246459960938 ;  /* 0x3f31721804045820 */ /* 0x008fe20000410000 */
[----:B------:R-:W-:-:S03]  /*25f80*/  IMAD R0, R14, R0, RZ ;  /* 0x000000000e007224 */ /* 0x000fc600078e02ff */
[----:B------:R-:W-:Y:S01]  /*25f90*/  @P5 FFMA.FTZ R22, R130, R9, R4 ;  /* 0x0000000982165223 */ /* 0x000fe20000010004 */
[----:B------:R-:W-:Y:S02]  /*25fa0*/  LOP3.LUT P5, RZ, R59, 0x3, RZ, 0xc0, !PT ;  /* 0x000000033bff7812 */ /* 0x000fe400078ac0ff */
[----:B------:R-:W-:Y:S01]  /*25fb0*/  SEL R4, R0, RZ, !P6 ;  /* 0x000000ff00047207 */ /* 0x000fe20007000000 */
[----:B------:R-:W-:-:S04]  /*25fc0*/  IMAD R0, R11, UR4, RZ ;  /* 0x000000040b007c24 */ /* 0x000fc8000f8e02ff */
[----:B------:R-:W-:Y:S01]  /*25fd0*/  IMAD R2, R25, R2, R4 ;  /* 0x0000000219027224 */ /* 0x000fe200078e0204 */
[----:B------:R-:W-:Y:S01]  /*25fe0*/  SHF.L.U32 R0, R0, 0x7, RZ ;  /* 0x0000000700007819 */ /* 0x000fe200000006ff */
[----:B-----5:R-:W-:-:S03]  /*25ff0*/  @P3 FMUL.FTZ R4, R5, 0.69314718246459960938 ;  /* 0x3f31721805043820 */ /* 0x020fc60000410000 */
[----:B------:R-:W-:Y:S01]  /*26000*/  IADD3 R12, P6, P4, R0, R52, R2 ;  /* 0x00000034000c7210 */ /* 0x000fe20007cde002 */
[----:B--2---:R-:W-:Y:S01]  /*26010*/  @P3 FFMA.FTZ R20, R128, R6, R4 ;  /* 0x0000000680143223 */ /* 0x004fe20000010004 */
[----:B------:R-:W-:Y:S02]  /*26020*/  SHF.R.S32.HI R3, RZ, 0x1f, R0 ;  /* 0x0000001fff037819 */ /* 0x000fe40000011400 */
[----:B------:R-:W-:-:S04]  /*26030*/  SHF.R.S32.HI R2, RZ, 0x1f, R2 ;  /* 0x0000001fff027819 */ /* 0x000fc80000011402 */
[----:B------:R-:W-:Y:S01]  /*26040*/  IADD3.X R10, R3, R53, R2, P6, P4 ;  /* 0x00000035030a7210 */ /* 0x000fe200037e8402 */
[----:B----4-:R-:W-:Y:S06]  /*26050*/  @P5 BRA `(.L_x_578) ;  /* 0x0000000000c45947 */ /* 0x010fec0003800000 */
[----:B------:R-:W1:Y:S02]  /*26060*/  S2R R4, SR_TID.X ;  /* 0x0000000000047919 */ /* 0x000e640000002100 */
[----:B-1----:R-:W-:-:S04]  /*26070*/  SHF.R.S32.HI R2, RZ, 0x1f, R4 ;  /* 0x0000001fff027819 */ /* 0x002fc80000011404 */
[----:B------:R-:W-:-:S04]  /*26080*/  LEA.HI R2, R2, R4, RZ, 0x5 ;  /* 0x0000000402027211 */ /* 0x000fc800078f28ff */
[----:B------:R-:W-:Y:S02]  /*26090*/  LOP3.LUT R0, R2, 0xffffffe0, RZ, 0xc0, !PT ;  /* 0xffffffe002007812 */ /* 0x000fe400078ec0ff */
[--C-:B------:R-:W-:Y:S02]  /*260a0*/  SHF.R.S32.HI R3, RZ, 0x5, R2.reuse ;  /* 0x00000005ff037819 */ /* 0x100fe40000011402 */
[----:B------:R-:W-:Y:S01]  /*260b0*/  SHF.R.S32.HI R2, RZ, 0x1f, R2 ;  /* 0x0000001fff027819 */ /* 0x000fe20000011402 */
[----:B------:R-:W-:-:S03]  /*260c0*/  IMAD.IADD R0, R4, 0x1, -R0 ;  /* 0x0000000104007824 */ /* 0x000fc600078e0a00 */
[----:B------:R-:W-:Y:S02]  /*260d0*/  LEA.HI R2, R2, R3, RZ, 0x2 ;  /* 0x0000000302027211 */ /* 0x000fe400078f10ff */
        /* <DEDUP_REMOVED lines=11> */
[----:B------:R-:W-:-:S07]  /*26190*/  ISETP.GE.AND P5, PT, R5, UR5, PT ;  /* 0x0000000505007c0c */ /* 0x000fce000bfa6270 */
[----:B------:R-:W1:Y:S01]  /*261a0*/  @!P3 LDC.64 R6, c[0x0][0x2b0] ;  /* 0x0000ac00ff06bb82 */ /* 0x000e620000000a00 */
[----:B------:R-:W-:-:S03]  /*261b0*/  @!P3 IMAD R2, R0, R11, RZ ;  /* 0x0000000b0002b224 */ /* 0x000fc600078e02ff */
[----:B------:R-:W-:Y:S02]  /*261c0*/  @!P6 IMAD R4, R4, R11, RZ ;  /* 0x0000000b0404e224 */ /* 0x000fe400078e02ff */
[C---:B------:R-:W-:Y:S02]  /*261d0*/  @!P3 IADD3 R3, P4, R2.reuse, R12, RZ ;  /* 0x0000000c0203b210 */ /* 0x040fe40007f9e0ff */
[----:B------:R-:W2:Y:S02]  /*261e0*/  @!P6 LDC.64 R18, c[0x0][0x2b0] ;  /* 0x0000ac00ff12eb82 */ /* 0x000ea40000000a00 */
[----:B------:R-:W-:-:S06]  /*261f0*/  @!P3 LEA.HI.X.SX32 R9, R2, R10, 0x1, P4 ;  /* 0x0000000a0209b211 */ /* 0x000fcc00020f0eff */
[----:B------:R-:W3:Y:S01]  /*26200*/  @!P5 LDC.64 R14, c[0x0][0x2b0] ;  /* 0x0000ac00ff0edb82 */ /* 0x000ee20000000a00 */
[----:B-1----:R-:W-:-:S04]  /*26210*/  @!P3 LEA R2, P4, R3, R6, 0x2 ;  /* 0x000000060302b211 */ /* 0x002fc800078810ff */
[----:B------:R-:W-:Y:S02]  /*26220*/  @!P3 LEA.HI.X R3, R3, R7, R9, 0x2, P4 ;  /* 0x000000070303b211 */ /* 0x000fe400020f1409 */
[----:B------:R-:W-:-:S03]  /*26230*/  ISETP.GE.AND P4, PT, R8, UR5, PT ;  /* 0x0000000508007c0c */ /* 0x000fc6000bf86270 */
[----:B------:R1:W-:Y:S01]  /*26240*/  @!P3 STG.E desc[UR22][R2.64], R16 ;  /* 0x000000100200b986 */ /* 0x0003e2000c101916 */
[----:B------:R-:W-:-:S09]  /*26250*/  @!P6 IADD3 R0, P3, R4, R12, RZ ;  /* 0x0000000c0400e210 */ /* 0x000fd20007f7e0ff */
[----:B-1----:R-:W1:Y:S01]  /*26260*/  @!P4 LDC.64 R16, c[0x0][0x2b0] ;  /* 0x0000ac00ff10cb82 */ /* 0x002e620000000a00 */
[----:B------:R-:W-:Y:S01]  /*26270*/  @!P6 LEA.HI.X.SX32 R2, R4, R10, 0x1, P3 ;  /* 0x0000000a0402e211 */ /* 0x000fe200018f0eff */
[----:B------:R-:W-:Y:S01]  /*26280*/  @!P5 IMAD R3, R5, R11, RZ ;  /* 0x0000000b0503d224 */ /* 0x000fe200078e02ff */
[----:B--2---:R-:W-:-:S04]  /*26290*/  @!P6 LEA R6, P3, R0, R18, 0x2 ;  /* 0x000000120006e211 */ /* 0x004fc800078610ff */
[----:B------:R-:W-:Y:S01]  /*262a0*/  @!P6 LEA.HI.X R7, R0, R19, R2, 0x2, P3 ;  /* 0x000000130007e211 */ /* 0x000fe200018f1402 */
[----:B------:R-:W-:Y:S01]  /*262b0*/  @!P4 IMAD R2, R8, R11, RZ ;  /* 0x0000000b0802c224 */ /* 0x000fe200078e02ff */
        /* <DEDUP_REMOVED lines=11> */
.L_x_578:
[----:B------:R-:W-:Y:S05]  /*26370*/  BSYNC B0 ;  /* 0x0000000000007941 */ /* 0x000fea0003800000 */
.L_x_577:
[----:B------:R1:W5:Y:S04]  /*26380*/  LDL R27, [R1+0xfc] ;  /* 0x0000fc00011b7983 */ /* 0x0003680000100800 */
[----:B------:R1:W5:Y:S01]  /*26390*/  LDL R26, [R1+0x128] ;  /* 0x00012800011a7983 */ /* 0x0003620000100800 */
[----:B--2---:R-:W-:Y:S01]  /*263a0*/  SHF.R.S32.HI R2, RZ, 0x2, R23 ;  /* 0x00000002ff027819 */ /* 0x004fe20000011417 */
[----:B------:R-:W-:Y:S01]  /*263b0*/  ULDC.64 UR4, c[0x0][0x2a0] ;  /* 0x0000a80000047ab9 */ /* 0x000fe20000000a00 */
[----:B------:R-:W-:Y:S01]  /*263c0*/  SHF.R.S32.HI R6, RZ, 0x1f, R25 ;  /* 0x0000001fff067819 */ /* 0x000fe20000011419 */
[----:B------:R1:W2:Y:S01]  /*263d0*/  LDS.128 R20, [R195] ;  /* 0x00000000c3147984 */ /* 0x0002a20000000c00 */
[----:B------:R-:W-:Y:S01]  /*263e0*/  SHF.R.S32.HI R0, RZ, 0x1f, R24 ;  /* 0x0000001fff007819 */ /* 0x000fe20000011418 */
[----:B------:R-:W-:Y:S01]  /*263f0*/  BSSY B0, `(.L_x_579) ;  /* 0x000001f000007945 */ /* 0x000fe20003800000 */
[----:B------:R-:W-:Y:S01]  /*26400*/  IADD3 R4, P3, R24, UR10, RZ ;  /* 0x0000000a18047c10 */ /* 0x000fe2000ff7e0ff */
[----:B------:R1:W3:Y:S01]  /*26410*/  LDS.128 R16, [R195+0x2000] ;  /* 0x00200000c3107984 */ /* 0x0002e20000000c00 */
[----:B------:R-:W-:-:S02]  /*26420*/  LEA.HI.SX32 R3, R58, 0x60, 0x1e ;  /* 0x000000603a037811 */ /* 0x000fc400078ff2ff */
[----:B------:R-:W-:Y:S01]  /*26430*/  IADD3.X R5, R0, UR8, RZ, P3, !PT ;  /* 0x0000000800057c10 */ /* 0x000fe20009ffe4ff */
[----:B------:R1:W4:Y:S01]  /*26440*/  LDS.128 R12, [R195+0x4000] ;  /* 0x00400000c30c7984 */ /* 0x0003220000000c00 */
[----:B------:R-:W-:Y:S01]  /*26450*/  IMAD R0, R6, UR4, RZ ;  /* 0x0000000406007c24 */ /* 0x000fe2000f8e02ff */
[----:B------:R-:W-:Y:S01]  /*26460*/  ISETP.GE.AND P3, PT, R3, UR6, PT ;  /* 0x0000000603007c0c */ /* 0x000fe2000bf66270 */
[----:B------:R-:W-:Y:S01]  /*26470*/  IMAD.U32 R6, RZ, RZ, UR14 ;  /* 0x0000000eff067e24 */ /* 0x000fe2000f8e00ff */
[----:B------:R-:W-:Y:S01]  /*26480*/  SHF.R.S32.HI R3, RZ, 0x1f, R2 ;  /* 0x0000001fff037819 */ /* 0x000fe20000011402 */
[C---:B------:R-:W-:Y:S02]  /*26490*/  IMAD R0, R25.reuse, UR5, R0 ;  /* 0x0000000519007c24 */ /* 0x040fe4000f8e0200 */
[----:B------:R-:W-:-:S04]  /*264a0*/  IMAD.WIDE.U32 R10, R25, UR4, R4 ;  /* 0x00000004190a7c25 */ /* 0x000fc8000f8e0004 */
[----:B------:R-:W-:-:S04]  /*264b0*/  IMAD.WIDE R2, R6, 0x80, R2 ;  /* 0x0000008006027825 */ /* 0x000fc800078e0202 */
[----:B------:R-:W-:Y:S01]  /*264c0*/  IMAD.IADD R9, R11, 0x1, R0 ;  /* 0x000000010b097824 */ /* 0x000fe200078e0200 */
[----:B------:R-:W-:Y:S06]  /*264d0*/  @P2 BRA `(.L_x_580) ;  /* 0x0000000000402947 */ /* 0x000fec0003800000 */
[----:B------:R-:W-:Y:S01]  /*264e0*/  ULDC.64 UR4, c[0x0][0x298] ;  /* 0x0000a60000047ab9 */ /* 0x000fe20000000a00 */
[----:B------:R-:W-:Y:S01]  /*264f0*/  IMAD.MOV.U32 R8, RZ, RZ, R10 ;  /* 0x000000ffff087224 */ /* 0x000fe200078e000a */
[----:B------:R-:W-:Y:S01]  /*26500*/  ULDC UR7, c[0x0][0x2d0] ;  /* 0x0000b40000077ab9 */ /* 0x000fe20000000800 */
[----:B------:R-:W-:Y:S01]  /*26510*/  IMAD R0, R3, UR4, RZ ;  /* 0x0000000403007c24 */ /* 0x000fe2000f8e02ff */
[----:B------:R-:W-:Y:S01]  /*26520*/  ISETP.GE.AND P6, PT, R24, UR7, PT ;  /* 0x0000000718007c0c */ /* 0x000fe2000bfc6270 */
[----:B------:R-:W-:Y:S01]  /*26530*/  IMAD.WIDE.U32 R6, R2, UR4, R8 ;  /* 0x0000000402067c25 */ /* 0x000fe2000f8e0008 */
[----:B-----5:R-:W-:Y:S02]  /*26540*/  ISETP.GE.AND P5, PT, R27, UR7, PT ;  /* 0x000000071b007c0c */ /* 0x020fe4000bfa6270 */
        /* <DEDUP_REMOVED lines=9> */
.L_x_580:
[----:B------:R-:W-:Y:S05]  /*265e0*/  BSYNC B0 ;  /* 0x0000000000007941 */ /* 0x000fea0003800000 */
.L_x_579:
[----:B--2---:R2:W1:Y:S01]  /*265f0*/  LDS.128 R20, [R195+0x800] ;  /* 0x00080000c3147984 */ /* 0x0044620000000c00 */
[----:B------:R-:W-:Y:S03]  /*26600*/  BSSY B0, `(.L_x_581) ;  /* 0x0000017000007945 */ /* 0x000fe60003800000 */
[----:B---3--:R2:W3:Y:S04]  /*26610*/  LDS.128 R16, [R195+0x2800] ;  /* 0x00280000c3107984 */ /* 0x0084e80000000c00 */
        /* <DEDUP_REMOVED lines=10> */
[----:B-----5:R-:W-:Y:S02]  /*266c0*/  ISETP.GE.AND P2, PT, R27, UR7, PT ;  /* 0x000000071b007c0c */ /* 0x020fe4000bf46270 */
        /* <DEDUP_REMOVED lines=8> */
[----:B---3--:R1:W-:Y:S04]  /*26750*/  @!P2 STG.E.128 desc[UR22][R4.64+0x40], R16 ;  /* 0x000040100400a986 */ /* 0x0083e8000c101d16 */
[----:B----4-:R1:W-:Y:S02]  /*26760*/  @!P0 STG.E.128 desc[UR22][R4.64+0x80], R12 ;  /* 0x0000800c04008986 */ /* 0x0103e4000c101d16 */
.L_x_582:
[----:B------:R-:W-:Y:S05]  /*26770*/  BSYNC B0 ;  /* 0x0000000000007941 */ /* 0x000fea0003800000 */
.L_x_581:
        /* <DEDUP_REMOVED lines=24> */
.L_x_584:
[----:B------:R-:W-:Y:S05]  /*26900*/  BSYNC B0 ;  /* 0x0000000000007941 */ /* 0x000fea0003800000 */
.L_x_583:
[----:B-1--4-:R1:W4:Y:S01]  /*26910*/  LDS.128 R12, [R195+0x5800] ;  /* 0x00580000c30c7984 */ /* 0x0123220000000c00 */
[----:B------:R-:W-:Y:S05]  /*26920*/  @P3 EXIT ;  /* 0x000000000000394d */ /* 0x000fea0003800000 */
[----:B------:R-:W-:Y:S01]  /*26930*/  IADD3 R0, P0, R2, 0x60, RZ ;  /* 0x0000006002007810 */ /* 0x000fe20007f1e0ff */
[----:B------:R-:W-:Y:S01]  /*26940*/  ULDC.64 UR4, c[0x0][0x298] ;  /* 0x0000a60000047ab9 */ /* 0x000fe20000000a00 */
[----:B------:R-:W-:Y:S02]  /*26950*/  ULDC UR6, c[0x0][0x2d0] ;  /* 0x0000b40000067ab9 */ /* 0x000fe40000000800 */
[----:B------:R-:W-:Y:S01]  /*26960*/  ISETP.GE.AND P2, PT, R24, UR6, PT ;  /* 0x0000000618007c0c */ /* 0x000fe2000bf46270 */
[----:B------:R-:W-:Y:S01]  /*26970*/  IMAD.X R2, RZ, RZ, R3, P0 ;  /* 0x000000ffff027224 */ /* 0x000fe200000e0603 */
[----:B------:R-:W-:Y:S02]  /*26980*/  MOV R3, R9 ;  /* 0x0000000900037202 */ /* 0x000fe40000000f00 */
[----:B-----5:R-:W-:Y:S01]  /*26990*/  ISETP.GE.AND P1, PT, R27, UR6, PT ;  /* 0x000000061b007c0c */ /* 0x020fe2000bf26270 */
[----:B------:R-:W-:Y:S01]  /*269a0*/  IMAD R6, R2, UR4, RZ ;  /* 0x0000000402067c24 */ /* 0x000fe2000f8e02ff */
[----:B------:R-:W-:Y:S01]  /*269b0*/  ISETP.GE.AND P0, PT, R26, UR6, PT ;  /* 0x000000061a007c0c */ /* 0x000fe2000bf06270 */
[----:B------:R-:W-:-:S04]  /*269c0*/  IMAD.MOV.U32 R2, RZ, RZ, R10 ;  /* 0x000000ffff027224 */ /* 0x000fc800078e000a */
[----:B------:R-:W-:-:S04]  /*269d0*/  IMAD.WIDE.U32 R4, R0, UR4, R2 ;  /* 0x0000000400047c25 */ /* 0x000fc8000f8e0002 */
        /* <DEDUP_REMOVED lines=10> */
.L_x_541:
[----:B------:R-:W-:Y:S01]  /*26a80*/  UISETP.NE.AND UP2, UPT, UR13, -0x1, UPT ;  /* 0xffffffff0d00788c */ /* 0x000fe2000bf45270 */
[----:B------:R-:W-:Y:S01]  /*26a90*/  LEA.HI R10, R24, R151, RZ, 0x2 ;  /* 0x00000097180a7211 */ /* 0x000fe200078f10ff */
[----:B------:R-:W-:Y:S01]  /*26aa0*/  ULDC.U8 UR8, c[0x0][0x3d8] ;  /* 0x0000f60000087ab9 */ /* 0x000fe20000000000 */
[----:B------:R-:W-:Y:S01]  /*26ab0*/  ULDC.U8 UR9, c[0x0][0x3d9] ;  /* 0x0000f64000097ab9 */ /* 0x000fe20000000000 */
[----:B------:R-:W-:Y:S01]  /*26ac0*/  UISETP.NE.AND UP3, UPT, UR8, URZ, UPT ;  /* 0x0000003f0800728c */ /* 0x000fe2000bf65270 */
[----:B------:R-:W-:Y:S01]  /*26ad0*/  LOP3.LUT R0, R10, 0xfffffffc, RZ, 0xc0, !PT ;  /* 0xfffffffc0a007812 */ /* 0x000fe200078ec0ff */
[----:B------:R-:W-:Y:S01]  /*26ae0*/  UISETP.NE.AND UP1, UPT, UR9, URZ, UPT ;  /* 0x0000003f0900728c */ /* 0x000fe2000bf25270 */
[----:B------:R-:W-:Y:S01]  /*26af0*/  IMAD.U32 R6, RZ, RZ, UR14 ;  /* 0x0000000eff067e24 */ /* 0x000fe2000f8e00ff */
[----:B------:R-:W-:Y:S01]  /*26b00*/  UISETP.EQ.AND UP3, UPT, UR9, URZ, UP3 ;  /* 0x0000003f0900728c */ /* 0x000fe20009f62270 */
[----:B------:R-:W-:Y:S02]  /*26b10*/  SHF.R.S32.HI R10, RZ, 0x2, R10 ;  /* 0x00000002ff0a7819 */ /* 0x000fe4000001140a */
[----:B------:R-:W-:Y:S01]  /*26b20*/  @UP2 ULDC.64 UR6, c[0x0][0x298] ;  /* 0x0000a60000062ab9 */ /* 0x000fe20000000a00 */
[----:B------:R-:W-:Y:S01]  /*26b30*/  UISETP.NE.OR UP0, UPT, UR13, -0x1, !UP3 ;  /* 0xffffffff0d00788c */ /* 0x000fe2000df05670 */
[----:B------:R-:W-:Y:S01]  /*26b40*/  PLOP3.LUT P0, PT, PT, PT, UP1, 0x80, 0x0 ;  /* 0x000000000000781c */ /* 0x000fe20003f0f018 */
[----:B------:R-:W-:Y:S01]  /*26b50*/  @UP2 UIMAD.WIDE.U32 UR10, UR13, UR6, URZ ;  /* 0x000000060d0a22a5 */ /* 0x000fe2000f8e003f */
[----:B------:R-:W-:-:S02]  /*26b60*/  SHF.R.S32.HI R11, RZ, 0x1f, R10 ;  /* 0x0000001fff0b7819 */ /* 0x000fc4000001140a */
[----:B------:R-:W-:Y:S01]  /*26b70*/  @UP1 ULDC UR14, c[0x0][0x2c0] ;  /* 0x0000b000000e1ab9 */ /* 0x000fe20000000800 */
[----:B------:R-:W-:Y:S02]  /*26b80*/  @UP2 UIMAD UR5, UR13, UR7, UR11 ;  /* 0x000000070d0522a4 */ /* 0x000fe4000f8e020b */
[----:B------:R-:W-:Y:S01]  /*26b90*/  @!UP2 USHF.R.S32.HI UR11, URZ, 0x1f, UR17 ;  /* 0x0000001f3f0ba899 */ /* 0x000fe20008011411 */
[----:B------:R-:W-:Y:S01]  /*26ba0*/  @!UP2 ULDC.64 UR6, c[0x0][0x290] ;  /* 0x0000a4000006aab9 */ /* 0x000fe20000000a00 */
[----:B------:R-:W-:Y:S02]  /*26bb0*/  @!UP3 UMOV UR20, URZ ;  /* 0x0000003f0014bc82 */ /* 0x000fe40008000000 */
[----:B------:R-:W-:Y:S02]  /*26bc0*/  @!UP2 UIMAD UR9, UR11, UR6, URZ ;  /* 0x000000060b09a2a4 */ /* 0x000fe4000f8e023f */
[----:B------:R-:W-:Y:S02]  /*26bd0*/  @!UP2 UIMAD.WIDE.U32 UR18, UR17, UR6, URZ ;  /* 0x000000061112a2a5 */ /* 0x000fe4000f8e003f */
[----:B------:R-:W-:Y:S01]  /*26be0*/  @!UP2 UIMAD UR9, UR17, UR7, UR9 ;  /* 0x000000071109a2a4 */ /* 0x000fe2000f8e0209 */
[----:B------:R-:W-:-:S02]  /*26bf0*/  @!UP3 UMOV UR21, URZ ;  /* 0x0000003f0015bc82 */ /* 0x000fc40008000000 */
[----:B------:R-:W-:Y:S01]  /*26c00*/  @UP1 ULDC.64 UR6, c[0x0][0x2c0] ;  /* 0x0000b00000061ab9 */ /* 0x000fe20000000a00 */
[----:B------:R-:W-:Y:S01]  /*26c10*/  @UP1 UMOV UR12, 0x1 ;  /* 0x00000001000c1882 */ /* 0x000fe20000000000 */
[----:B------:R-:W-:Y:S02]  /*26c20*/  @UP1 UIMAD UR11, UR7, UR6, URZ ;  /* 0x00000006070b12a4 */ /* 0x000fe4000f8e023f */
[----:B------:R-:W-:Y:S01]  /*26c30*/  @!UP2 UIADD3 UR5, UR19, UR9, URZ ;  /* 0x000000091305a290 */ /* 0x000fe2000fffe03f */
[----:B------:R-:W-:Y:S01]  /*26c40*/  @UP3 ULDC UR6, c[0x0][0x2c4] ;  /* 0x0000b10000063ab9 */ /* 0x000fe20000000800 */
[----:B------:R-:W-:Y:S01]  /*26c50*/  @!UP2 UMOV UR10, UR18 ;  /* 0x00000012000aac82 */ /* 0x000fe20008000000 */
[----:B------:R-:W-:-:S04]  /*26c60*/  @!UP0 UIMAD UR13, UR17, UR6, URZ ;  /* 0x00000006110d82a4 */ /* 0x000fc8000f8e023f */
[----:B------:R-:W-:-:S03]  /*26c70*/  @UP3 USHF.R.S32.HI UR6, URZ, 0x1f, UR13 ;  /* 0x0000001f3f063899 */ /* 0x000fc6000801140d */
[----:B------:R-:W-:-:S04]  /*26c80*/  @UP3 UMOV UR20, UR13 ;  /* 0x0000000d00143c82 */ /* 0x000fc80008000000 */
[----:B------:R-:W-:Y:S01]  /*26c90*/  @UP3 UMOV UR21, UR6 ;  /* 0x0000000600153c82 */ /* 0x000fe20008000000 */
[----:B------:R-:W-:Y:S05]  /*26ca0*/  @P0 BRA `(.L_x_585) ;  /* 0x0000000000180947 */ /* 0x000fea0003800000 */
[----:B------:R-:W-:Y:S01]  /*26cb0*/  UISETP.NE.AND UP0, UPT, UR8, URZ, UPT ;  /* 0x0000003f0800728c */ /* 0x000fe2000bf05270 */
[----:B------:R-:W-:Y:S01]  /*26cc0*/  ULDC UR11, c[0x0][0x2c4] ;  /* 0x0000b100000b7ab9 */ /* 0x000fe20000000800 */
[----:B------:R-:W-:Y:S01]  /*26cd0*/  ULDC UR12, c[0x0][0x270] ;  /* 0x00009c00000c7ab9 */ /* 0x000fe20000000800 */
[----:B------:R-:W-:-:S08]  /*26ce0*/  UMOV UR14, 0x1 ;  /* 0x00000001000e7882 */ /* 0x000fd00000000000 */
[----:B------:R-:W-:Y:S02]  /*26cf0*/  @UP0 ULDC UR11, c[0x0][0x2e4] ;  /* 0x0000b900000b0ab9 */ /* 0x000fe40000000800 */
[----:B------:R-:W-:-:S12]  /*26d00*/  UIMAD UR12, UR11, UR12, URZ ;  /* 0x0000000c0b0c72a4 */ /* 0x000fd8000f8e023f */
.L_x_585:
[----:B------:R-:W-:Y:S01]  /*26d10*/  IMAD.IADD R0, R151, 0x1, -R0 ;  /* 0x0000000197007824 */ /* 0x000fe200078e0a00 */
[----:B------:R-:W-:Y:S01]  /*26d20*/  UIADD3 UR15, -UR24, UR15, URZ ;  /* 0x0000000f180f7290 */ /* 0x000fe2000fffe13f */
[C---:B------:R-:W-:Y:S01]  /*26d30*/  VIADD R14, R10.reuse, 0x20 ;  /* 0x000000200a0e7836 */ /* 0x040fe20000000000 */
[----:B------:R-:W-:Y:S01]  /*26d40*/  UIMAD UR12, UR17, UR12, URZ ;  /* 0x0000000c110c72a4 */ /* 0x000fe2000f8e023f */
[----:B------:R-:W-:Y:S01]  /*26d50*/  IADD3 R15, R10, 0x40, RZ ;  /* 0x000000400a0f7810 */ /* 0x000fe20007ffe0ff */
[----:B------:R-:W-:Y:S01]  /*26d60*/  USHF.R.S32.HI UR8, URZ, 0x1f, UR4 ;  /* 0x0000001f3f087899 */ /* 0x000fe20008011404 */
[C---:B------:R-:W-:Y:S01]  /*26d70*/  ISETP.NE.AND P3, PT, R0.reuse, RZ, PT ;  /* 0x000000ff0000720c */ /* 0x040fe20003f65270 */
[----:B------:R-:W-:Y:S01]  /*26d80*/  ULDC.64 UR6, c[0x0][0x2a0] ;  /* 0x0000a80000067ab9 */ /* 0x000fe20000000a00 */
[----:B------:R-:W-:Y:S01]  /*26d90*/  SHF.L.U32 R0, R0, 0x3, RZ ;  /* 0x0000000300007819 */ /* 0x000fe200000006ff */
[----:B------:R-:W-:Y:S01]  /*26da0*/  USEL UR12, UR12, URZ, !UP3 ;  /* 0x0000003f0c0c7287 */ /* 0x000fe2000d800000 */
[----:B------:R-:W-:Y:S01]  /*26db0*/  ISETP.GE.AND P0, PT, R10, UR15, PT ;  /* 0x0000000f0a007c0c */ /* 0x000fe2000bf06270 */
[----:B------:R-:W-:Y:S01]  /*26dc0*/  UIMAD UR8, UR8, UR6, URZ ;  /* 0x00000006080872a4 */ /* 0x000fe2000f8e023f */
[C---:B------:R-:W-:Y:S01]  /*26dd0*/  IADD3 R2, P1, R0.reuse, UR10, RZ ;  /* 0x0000000a00027c10 */ /* 0x040fe2000ff3e0ff */
[----:B------:R-:W-:Y:S01]  /*26de0*/  IMAD.U32 R12, RZ, RZ, UR6 ;  /* 0x00000006ff0c7e24 */ /* 0x000fe2000f8e00ff */
[----:B------:R-:W-:Y:S01]  /*26df0*/  UIMAD UR6, UR24, UR14, URZ ;  /* 0x0000000e180672a4 */ /* 0x000fe2000f8e023f */
[----:B------:R-:W-:Y:S01]  /*26e00*/  BSSY B0, `(.L_x_586) ;  /* 0x0000021000007945 */ /* 0x000fe20003800000 */
[----:B------:R-:W-:Y:S01]  /*26e10*/  LEA.HI.X.SX32 R3, R0, UR5, 0x1, P1 ;  /* 0x0000000500037c11 */ /* 0x000fe200088f0eff */
[----:B------:R-:W-:Y:S01]  /*26e20*/  UIMAD UR12, UR4, UR11, UR12 ;  /* 0x0000000b040c72a4 */ /* 0x000fe2000f8e020c */
[----:B------:R-:W-:Y:S01]  /*26e30*/  IMAD.WIDE R6, R6, 0x80, R10 ;  /* 0x0000008006067825 */ /* 0x000fe200078e020a */
[----:B------:R-:W-:Y:S01]  /*26e40*/  UIMAD UR7, UR4, UR7, UR8 ;  /* 0x00000007040772a4 */ /* 0x000fe2000f8e0208 */
[----:B------:R-:W-:Y:S01]  /*26e50*/  ISETP.GE.AND P2, PT, R14, UR15, PT ;  /* 0x0000000f0e007c0c */ /* 0x000fe2000bf46270 */
[----:B------:R-:W-:Y:S01]  /*26e60*/  USHF.R.S32.HI UR5, URZ, 0x1f, UR6 ;  /* 0x0000001f3f057899 */ /* 0x000fe20008011406 */
[----:B------:R-:W-:Y:S01]  /*26e70*/  IMAD.WIDE.U32 R12, R12, UR4, R2 ;  /* 0x000000040c0c7c25 */ /* 0x000fe2000f8e0002 */
[----:B------:R-:W-:Y:S01]  /*26e80*/  USHF.R.S32.HI UR8, URZ, 0x1f, UR12 ;  /* 0x0000001f3f087899 */ /* 0x000fe2000801140c */
[----:B------:R-:W-:Y:S01]  /*26e90*/  ISETP.GE.AND P1, PT, R15, UR15, PT ;  /* 0x0000000f0f007c0c */ /* 0x000fe2000bf26270 */
[----:B------:R-:W-:Y:S01]  /*26ea0*/  UIADD3 UR6, UP1, UP0, UR6, UR20, UR12 ;  /* 0x0000001406067290 */ /* 0x000fe2000f83e00c */
[----:B------:R-:W-:Y:S01]  /*26eb0*/  VIADD R16, R10, 0x60 ;  /* 0x000000600a107836 */ /* 0x000fe20000000000 */
[----:B------:R-:W-:Y:S01]  /*26ec0*/  IADD3 R9, R13, UR7, RZ ;  /* 0x000000070d097c10 */ /* 0x000fe2000fffe0ff */
[C---:B------:R-:W-:Y:S01]  /*26ed0*/  VIADD R17, R0.reuse, 0x40 ;  /* 0x0000004000117836 */ /* 0x040fe20000000000 */
[----:B------:R-:W-:Y:S01]  /*26ee0*/  UIADD3.X UR20, UR5, UR21, UR8, UP1, UP0 ;  /* 0x0000001505147290 */ /* 0x000fe20008fe0408 */
[----:B------:R-:W-:Y:S01]  /*26ef0*/  IADD3 R18, R0, 0x20, RZ ;  /* 0x0000002000127810 */ /* 0x000fe20007ffe0ff */
[----:B------:R-:W-:Y:S10]  /*26f00*/  @P0 BRA `(.L_x_587) ;  /* 0x0000000000400947 */ /* 0x000ff40003800000 */
        /* <DEDUP_REMOVED lines=16> */
.L_x_587:
[----:B------:R-:W-:Y:S05]  /*27010*/  BSYNC B0 ;  /* 0x0000000000007941 */ /* 0x000fea0003800000 */
.L_x_586:
[----:B------:R-:W-:Y:S01]  /*27020*/  BSSY B0, `(.L_x_588) ;  /* 0x0000016000007945 */ /* 0x000fe20003800000 */
[----:B------:R-:W-:-:S03]  /*27030*/  ISETP.GE.AND P0, PT, R16, UR15, PT ;  /* 0x0000000f10007c0c */ /* 0x000fc6000bf06270 */
[----:B------:R-:W-:Y:S10]  /*27040*/  @P2 BRA `(.L_x_589) ;  /* 0x00000000004c2947 */ /* 0x000ff40003800000 */
[----:B-1----:R-:W-:Y:S01]  /*27050*/  IADD3 R2, P2, R6, 0x20, RZ ;  /* 0x0000002006027810 */ /* 0x002fe20007f5e0ff */
        /* <DEDUP_REMOVED lines=18> */
.L_x_589:
[----:B------:R-:W-:Y:S05]  /*27180*/  BSYNC B0 ;  /* 0x0000000000007941 */ /* 0x000fea0003800000 */
.L_x_588:
[----:B------:R-:W-:Y:S01]  /*27190*/  BSSY B0, `(.L_x_590) ;  /* 0x0000016000007945 */ /* 0x000fe20003800000 */
[----:B------:R-:W-:-:S03]  /*271a0*/  ISETP.GE.OR P6, PT, R10, UR15, P3 ;  /* 0x0000000f0a007c0c */ /* 0x000fc60009fc6670 */
[----:B------:R-:W-:Y:S10]  /*271b0*/  @P1 BRA `(.L_x_591) ;  /* 0x00000000004c1947 */ /* 0x000ff40003800000 */
[----:B-12---:R-:W-:Y:S01]  /*271c0*/  IADD3 R2, P1, R6, 0x40, RZ ;  /* 0x0000004006027810 */ /* 0x006fe20007f3e0ff */
        /* <DEDUP_REMOVED lines=18> */
.L_x_591:
[----:B------:R-:W-:Y:S05]  /*272f0*/  BSYNC B0 ;  /* 0x0000000000007941 */ /* 0x000fea0003800000 */
.L_x_590:
[----:B------:R-:W-:Y:S01]  /*27300*/  BSSY B0, `(.L_x_592) ;  /* 0x0000018000007945 */ /* 0x000fe20003800000 */
[----:B------:R-:W-:Y:S02]  /*27310*/  ISETP.GE.OR P5, PT, R14, UR15, P3 ;  /* 0x0000000f0e007c0c */ /* 0x000fe40009fa6670 */
[----:B------:R-:W-:Y:S02]  /*27320*/  ISETP.GE.OR P4, PT, R15, UR15, P3 ;  /* 0x0000000f0f007c0c */ /* 0x000fe40009f86670 */
[----:B------:R-:W-:Y:S01]  /*27330*/  ISETP.GE.OR P3, PT, R16, UR15, P3 ;  /* 0x0000000f10007c0c */ /* 0x000fe20009f66670 */
[----:B------:R-:W-:-:S12]  /*27340*/  @P0 BRA `(.L_x_593) ;  /* 0x00000000004c0947 */ /* 0x000fd80003800000 */
[----:B------:R-:W-:Y:S01]  /*27350*/  IADD3 R8, P0, R6, 0x60, RZ ;  /* 0x0000006006087810 */ /* 0x000fe20007f1e0ff */
[----:B------:R-:W-:Y:S01]  /*27360*/  ULDC.64 UR4, c[0x0][0x298] ;  /* 0x0000a60000047ab9 */ /* 0x000fe20000000a00 */
[----:B-123--:R-:W-:Y:S01]  /*27370*/  MOV R3, R9 ;  /* 0x0000000900037202 */ /* 0x00efe20000000f00 */
[----:B------:R-:W-:Y:S01]  /*27380*/  IMAD.MOV.U32 R2, RZ, RZ, R12 ;  /* 0x000000ffff027224 */ /* 0x000fe200078e000c */
[----:B------:R-:W-:Y:S01]  /*27390*/  ULDC UR7, c[0x0][0x2d0] ;  /* 0x0000b40000077ab9 */ /* 0x000fe20000000800 */
        /* <DEDUP_REMOVED lines=14> */
.L_x_593:
[----:B------:R-:W-:Y:S05]  /*27480*/  BSYNC B0 ;  /* 0x0000000000007941 */ /* 0x000fea0003800000 */
.L_x_592:
[----:B------:R-:W-:Y:S04]  /*27490*/  BSSY B0, `(.L_x_594) ;  /* 0x000000a000007945 */ /* 0x000fe80003800000 */
[----:B------:R-:W-:Y:S05]  /*274a0*/  @P6 BRA `(.L_x_595) ;  /* 0x0000000000206947 */ /* 0x000fea0003800000 */
[----:B------:R-:W-:Y:S01]  /*274b0*/  IMAD R0, R10, UR14, RZ ;  /* 0x0000000e0a007c24 */ /* 0x000fe2000f8e02ff */
[----:B------:R-:W-:-:S04]  /*274c0*/  ULDC.64 UR4, c[0x0][0x2b0] ;  /* 0x0000ac0000047ab9 */ /* 0x000fc80000000a00 */
[----:B-1234-:R-:W-:-:S04]  /*274d0*/  IADD3 R3, P0, R0, UR6, RZ ;  /* 0x0000000600037c10 */ /* 0x01efc8000ff1e0ff */
[----:B------:R-:W-:Y:S02]  /*274e0*/  LEA.HI.X.SX32 R0, R0, UR20, 0x1, P0 ;  /* 0x0000001400007c11 */ /* 0x000fe400080f0eff */
[----:B------:R-:W-:-:S04]  /*274f0*/  LEA R2, P0, R3, UR4, 0x2 ;  /* 0x0000000403027c11 */ /* 0x000fc8000f8010ff */
[----:B------:R-:W-:Y:S01]  /*27500*/  LEA.HI.X R3, R3, UR5, R0, 0x2, P0 ;  /* 0x0000000503037c11 */ /* 0x000fe200080f1400 */
[----:B------:R-:W-:-:S05]  /*27510*/  IMAD.MOV.U32 R0, RZ, RZ, 0x7f800000 ;  /* 0x7f800000ff007424 */ /* 0x000fca00078e00ff */
[----:B------:R1:W-:Y:S03]  /*27520*/  STG.E desc[UR22][R2.64], R0 ;  /* 0x0000000002007986 */ /* 0x0003e6000c101916 */
.L_x_595:
[----:B------:R-:W-:Y:S05]  /*27530*/  BSYNC B0 ;  /* 0x0000000000007941 */ /* 0x000fea0003800000 */
.L_x_594:
[----:B------:R-:W-:Y:S04]  /*27540*/  BSSY B0, `(.L_x_596) ;  /* 0x000000a000007945 */ /* 0x000fe80003800000 */
[----:B------:R-:W-:Y:S05]  /*27550*/  @P5 BRA `(.L_x_597) ;  /* 0x0000000000205947 */ /* 0x000fea0003800000 */
[----:B-1----:R-:W-:Y:S01]  /*27560*/  IMAD R0, R14, UR14, RZ ;  /* 0x0000000e0e007c24 */ /* 0x002fe2000f8e02ff */
[----:B------:R-:W-:-:S04]  /*27570*/  ULDC.64 UR4, c[0x0][0x2b0] ;  /* 0x0000ac0000047ab9 */ /* 0x000fc80000000a00 */
[----:B--234-:R-:W-:-:S04]  /*27580*/  IADD3 R3, P0, R0, UR6, RZ ;  /* 0x0000000600037c10 */ /* 0x01cfc8000ff1e0ff */
[----:B------:R-:W-:Y:S02]  /*27590*/  LEA.HI.X.SX32 R0, R0, UR20, 0x1, P0 ;  /* 0x0000001400007c11 */ /* 0x000fe400080f0eff */
[----:B------:R-:W-:-:S04]  /*275a0*/  LEA R2, P0, R3, UR4, 0x2 ;  /* 0x0000000403027c11 */ /* 0x000fc8000f8010ff */
[----:B------:R-:W-:Y:S01]  /*275b0*/  LEA.HI.X R3, R3, UR5, R0, 0x2, P0 ;  /* 0x0000000503037c11 */ /* 0x000fe200080f1400 */
[----:B------:R-:W-:-:S05]  /*275c0*/  IMAD.MOV.U32 R0, RZ, RZ, 0x7f800000 ;  /* 0x7f800000ff007424 */ /* 0x000fca00078e00ff */
[----:B------:R1:W-:Y:S03]  /*275d0*/  STG.E desc[UR22][R2.64], R0 ;  /* 0x0000000002007986 */ /* 0x0003e6000c101916 */
.L_x_597:
[----:B------:R-:W-:Y:S05]  /*275e0*/  BSYNC B0 ;  /* 0x0000000000007941 */ /* 0x000fea0003800000 */
.L_x_596:
        /* <DEDUP_REMOVED lines=10> */
.L_x_599:
[----:B------:R-:W-:Y:S05]  /*27690*/  BSYNC B0 ;  /* 0x0000000000007941 */ /* 0x000fea0003800000 */
.L_x_598:
[----:B------:R-:W-:Y:S05]  /*276a0*/  @P3 EXIT ;  /* 0x000000000000394d */ /* 0x000fea0003800000 */
[----:B-1----:R-:W-:Y:S01]  /*276b0*/  IMAD R0, R16, UR14, RZ ;  /* 0x0000000e10007c24 */ /* 0x002fe2000f8e02ff */
[----:B------:R-:W-:-:S04]  /*276c0*/  ULDC.64 UR4, c[0x0][0x2b0] ;  /* 0x0000ac0000047ab9 */ /* 0x000fc80000000a00 */
[----:B--234-:R-:W-:-:S04]  /*276d0*/  IADD3 R3, P0, R0, UR6, RZ ;  /* 0x0000000600037c10 */ /* 0x01cfc8000ff1e0ff */
[----:B------:R-:W-:Y:S02]  /*276e0*/  LEA.HI.X.SX32 R0, R0, UR20, 0x1, P0 ;  /* 0x0000001400007c11 */ /* 0x000fe400080f0eff */
[----:B------:R-:W-:-:S04]  /*276f0*/  LEA R2, P0, R3, UR4, 0x2 ;  /* 0x0000000403027c11 */ /* 0x000fc8000f8010ff */
[----:B------:R-:W-:Y:S01]  /*27700*/  LEA.HI.X R3, R3, UR5, R0, 0x2, P0 ;  /* 0x0000000503037c11 */ /* 0x000fe200080f1400 */
[----:B------:R-:W-:-:S05]  /*27710*/  IMAD.MOV.U32 R0, RZ, RZ, 0x7f800000 ;  /* 0x7f800000ff007424 */ /* 0x000fca00078e00ff */
[----:B------:R-:W-:Y:S01]  /*27720*/  STG.E desc[UR22][R2.64], R0 ;  /* 0x0000000002007986 */ /* 0x000fe2000c101916 */
[----:B------:R-:W-:Y:S05]  /*27730*/  EXIT ;  /* 0x000000000000794d */ /* 0x000fea0003800000 */
.L_x_600:
        /* <DEDUP_REMOVED lines=12> */
.L_x_1155:


//--------------------- .text._ZN5flash16flash_fwd_kernelI23Flash_fwd_kernel_traitsILi96ELi128ELi64ELi4ELb0ELb0EN7cutlass6half_tE19Flash_kernel_traitsILi96ELi128ELi64ELi4ES3_EELb0ELb1ELb0ELb0ELb0ELb0ELb1ELb0EEEvNS_16Flash_fwd_paramsE --------------------------
	.section	.text._ZN5flash16flash_fwd_kernelI23Flash_fwd_kernel_traitsILi96ELi128ELi64ELi4ELb0ELb0EN7cutlass6half_tE19Flash_kernel_traitsILi96ELi128ELi64ELi4ES3_EELb0ELb1ELb0ELb0ELb0ELb0ELb1ELb0EEEvNS_16Flash_fwd_paramsE,"ax",@progbits
	.align	128
        .global         _ZN5flash16flash_fwd_kernelI23Flash_fwd_kernel_traitsILi96ELi128ELi64ELi4ELb0ELb0EN7cutlass6half_tE19Flash_kernel_traitsILi96ELi128ELi64ELi4ES3_EELb0ELb1ELb0ELb0ELb0ELb0ELb1ELb0EEEvNS_16Flash_fwd_paramsE
        .type           _ZN5flash16flash_fwd_kernelI23Flash_fwd_kernel_traitsILi96ELi128ELi64ELi4ELb0ELb0EN7cutlass6half_tE19Flash_kernel_traitsILi96ELi128ELi64ELi4ES3_EELb0ELb1ELb0ELb0ELb0ELb0ELb1ELb0EEEvNS_16Flash_fwd_paramsE,@function
        .size           _ZN5flash16flash_fwd_kernelI23Flash_fwd_kernel_traitsILi96ELi128ELi64ELi4ELb0ELb0EN7cutlass6half_tE19Flash_kernel_traitsILi96ELi128ELi64ELi4ES3_EELb0ELb1ELb0ELb0ELb0ELb0ELb1ELb0EEEvNS_16Flash_fwd_paramsE,(.L_x_1156 - _ZN5flash16flash_fwd_kernelI23Flash_fwd_kernel_traitsILi96ELi128ELi64ELi4ELb0ELb0EN7cutlass6half_tE19Flash_kernel_traitsILi96ELi128ELi64ELi4ES3_EELb0ELb1ELb0ELb0ELb0ELb0ELb1ELb0EEEvNS_16Flash_fwd_paramsE)
        .other          _ZN5flash16flash_fwd_kernelI23Flash_fwd_kernel_traitsILi96ELi128ELi64ELi4ELb0ELb0EN7cutlass6half_tE19Flash_kernel_traitsILi96ELi128ELi64ELi4ES3_EELb0ELb1ELb0ELb0ELb0ELb0ELb1ELb0EEEvNS_16Flash_fwd_paramsE,@"STO_CUDA_ENTRY STV_DEFAULT"
_ZN5flash16flash_fwd_kernelI23Flash_fwd_kernel_traitsILi96ELi128ELi64ELi4ELb0ELb0EN7cutlass6half_tE19Flash_kernel_traitsILi96ELi128ELi64ELi4ES3_EELb0ELb1ELb0ELb0ELb0ELb0ELb1ELb0EEEvNS_16Flash_fwd_paramsE:
.text._ZN5flash16flash_fwd_kernelI23Flash_fwd_kernel_traitsILi96ELi128ELi64ELi4ELb0ELb0EN7cutlass6half_tE19Flash_kernel_traitsILi96ELi128ELi64ELi4ES3_EELb0ELb1ELb0ELb0ELb0ELb0ELb1ELb0EEEvNS_16Flash_fwd_paramsE:
[----:B------:R-:W1:Y:S08]  /*0000*/  LDC R1, c[0x0][0x28] ;  /* 0x00000a00ff017b82 */ /* 0x000e700000000800 */
[----:B------:R-:W2:Y:S01]  /*0010*/  S2UR UR11, SR_CTAID.Y ;  /* 0x00000000000b79c3 */ /* 0x000ea20000002600 */
[----:B------:R-:W-:Y:S01]  /*0020*/  ULDC.64 UR4, c[0x0][0x300] ;  /* 0x0000c00000047ab9 */ /* 0x000fe20000000a00 */
[----:B------:R-:W-:Y:S01]  /*0030*/  ULDC.64 UR6, c[0x0][0x2f0] ;  /* 0x0000bc0000067ab9 */ /* 0x000fe20000000a00 */
[----:B------:R-:W-:Y:S01]  /*0040*/  UISETP.NE.U32.AND UP1, UPT, UR4, URZ, UPT ;  /* 0x0000003f0400728c */ /* 0x000fe2000bf25070 */
[----:B-1----:R-:W-:Y:S01]  /*0050*/  VIADD R1, R1, 0xffffffb8 ;  /* 0xffffffb801017836 */ /* 0x002fe20000000000 */
[----:B------:R-:W-:-:S02]  /*0060*/  UISETP.NE.U32.AND UP2, UPT, UR6, URZ, UPT ;  /* 0x0000003f0600728c */ /* 0x000fc4000bf45070 */
[----:B------:R-:W-:Y:S01]  /*0070*/  UISETP.NE.AND.EX UP1, UPT, UR5, URZ, UPT, UP1 ;  /* 0x0000003f0500728c */ /* 0x000fe2000bf25310 */
[----:B------:R-:W-:Y:S01]  /*0080*/  ULDC.64 UR8, c[0x0][0x2f0] ;  /* 0x0000bc0000087ab9 */ /* 0x000fe20000000a00 */
[----:B------:R-:W-:Y:S01]  /*0090*/  UISETP.NE.AND.EX UP2, UPT, UR7, URZ, UPT, UP2 ;  /* 0x0000003f0700728c */ /* 0x000fe2000bf45320 */
[----:B------:R-:W-:-:S03]  /*00a0*/  ULDC.U8 UR6, c[0x0][0x3c2] ;  /* 0x0000f08000067ab9 */ /* 0x000fc60000000000 */
[----:B------:R-:W-:Y:S01]  /*00b0*/  PLOP3.LUT P0, PT, PT, PT, UP1, 0x80, 0x0 ;  /* 0x000000000000781c */ /* 0x000fe20003f0f018 */
[----:B------:R-:W-:Y:S01]  /*00c0*/  ULDC.64 UR4, c[0x0][0x2f8] ;  /* 0x0000be0000047ab9 */ /* 0x000fe20000000a00 */
[----:B------:R-:W-:Y:S01]  /*00d0*/  UISETP.NE.AND UP3, UPT, UR6, URZ, UPT ;  /* 0x0000003f0600728c */ /* 0x000fe2000bf65270 */
[----:B------:R-:W-:Y:S01]  /*00e0*/  PLOP3.LUT P2, PT, PT, PT, UP2, 0x80, 0x0 ;  /* 0x000000000000781c */ /* 0x000fe20003f4f028 */
[----:B------:R-:W-:Y:S01]  /*00f0*/  UISETP.EQ.U32.AND UP0, UPT, UR4, URZ, UPT ;  /* 0x0000003f0400728c */ /* 0x000fe2000bf02070 */
[----:B------:R-:W-:Y:S01]  /*0100*/  ULDC.64 UR22, c[0x0][0x208] ;  /* 0x0000820000167ab9 */ /* 0x000fe20000000a00 */
[----:B------:R-:W-:Y:S02]  /*0110*/  ULDC.64 UR6, c[0x0][0x2f8] ;  /* 0x0000be0000067ab9 */ /* 0x000fe40000000a00 */
[----:B------:R-:W-:Y:S02]  /*0120*/  UISETP.EQ.OR.EX UP0, UPT, UR5, URZ, !UP3, UP0 ;  /* 0x0000003f0500728c */ /* 0x000fe4000df02700 */
[----:B--2---:R-:W-:-:S06]  /*0130*/  UIMAD.WIDE UR8, UR11, 0x4, UR8 ;  /* 0x000000040b0878a5 */ /* 0x004fcc000f8e0208 */
[----:B------:R-:W-:Y:S02]  /*0140*/  IMAD.U32 R2, RZ, RZ, UR8 ;  /* 0x00000008ff027e24 */ /* 0x000fe4000f8e00ff */
[----:B------:R-:W-:Y:S01]  /*0150*/  IMAD.U32 R3, RZ, RZ, UR9 ;  /* 0x00000009ff037e24 */ /* 0x000fe2000f8e00ff */
[----:B------:R-:W-:Y:S02]  /*0160*/  @UP1 ULDC.64 UR8, c[0x0][0x300] ;  /* 0x0000c00000081ab9 */ /* 0x000fe40000000a00 */
[----:B------:R-:W-:Y:S02]  /*0170*/  @UP1 UIMAD.WIDE UR8, UR11, 0x4, UR8 ;  /* 0x000000040b0818a5 */ /* 0x000fe4000f8e0208 */
[----:B------:R-:W2:Y:S04]  /*0180*/  @P2 LDG.E R7, desc[UR22][R2.64] ;  /* 0x0000001602072981 */ /* 0x000ea8000c1e1900 */
[----:B------:R-:W-:Y:S01]  /*0190*/  IMAD.U32 R4, RZ, RZ, UR8 ;  /* 0x00000008ff047e24 */ /* 0x000fe2000f8e00ff */
[----:B------:R1:W3:Y:S01]  /*01a0*/  @P2 LDG.E R6, desc[UR22][R2.64+0x4] ;  /* 0x0000041602062981 */ /* 0x0002e2000c1e1900 */
[----:B------:R-:W-:Y:S01]  /*01b0*/  IMAD.U32 R5, RZ, RZ, UR9 ;  /* 0x00000009ff057e24 */ /* 0x000fe2000f8e00ff */
[----:B------:R-:W-:Y:S01]  /*01c0*/  PLOP3.LUT P1, PT, PT, PT, UP0, 0x80, 0x0 ;  /* 0x000000000000781c */ /* 0x000fe20003f2f008 */
[----:B------:R-:W-:-:S03]  /*01d0*/  UIMAD.WIDE UR6, UR11, 0x4, UR6 ;  /* 0x000000040b0678a5 */ /* 0x000fc6000f8e0206 */
[----:B------:R-:W4:Y:S03]  /*01e0*/  @P0 LDG.E R4, desc[UR22][R4.64] ;  /* 0x0000001604040981 */ /* 0x000f26000c1e1900 */
[----:B-1----:R-:W-:Y:S02]  /*01f0*/  IMAD.U32 R2, RZ, RZ, UR6 ;  /* 0x00000006ff027e24 */ /* 0x002fe4000f8e00ff */
        /* <DEDUP_REMOVED lines=12> */
[----:B------:R-:W-:-:S07]  /*02c0*/  @UP2 UIADD3 UR17, UR17, -UR15, URZ ;  /* 0x8000000f11112290 */ /* 0x000fce000fffe03f */
[----:B------:R-:W-:Y:S01]  /*02d0*/  @!UP2 ULDC UR17, c[0x0][0x2c4] ;  /* 0x0000b1000011aab9 */ /* 0x000fe20000000800 */
[----:B-----5:R-:W-:Y:S01]  /*02e0*/  @!P1 R2UR UR6, R0 ;  /* 0x00000000000692ca */ /* 0x020fe200000e0000 */
[----:B-1----:R-:W-:-:S14]  /*02f0*/  @!P0 BRA `(.L_x_601) ;  /* 0x00000000001c8947 */ /* 0x002fdc0003800000 */
[----:B------:R-:W-:-:S13]  /*0300*/  PLOP3.LUT P0, PT, PT, PT, UP3, 0x80, 0x0 ;  /* 0x000000000000781c */ /* 0x000fda0003f0f038 */
[----:B------:R-:W2:Y:S04]  /*0310*/  @P0 LDG.E R0, desc[UR22][R2.64+0x4] ;  /* 0x0000041602000981 */ /* 0x000ea8000c1e1900 */
[----:B------:R-:W3:Y:S01]  /*0320*/  @!P0 LDG.E R2, desc[UR22][R2.64] ;  /* 0x0000001602028981 */ /* 0x000ee2000c1e1900 */
[----:B--2---:R-:W-:-:S13]  /*0330*/  @P0 R2UR UR7, R0 ;  /* 0x00000000000702ca */ /* 0x004fda00000e0000 */
[----:B------:R-:W-:-:S07]  /*0340*/  @UP3 UIADD3 UR7, UR7, -UR6, URZ ;  /* 0x8000000607073290 */ /* 0x000fce000fffe03f */
[----:B---3--:R-:W-:Y:S01]  /*0350*/  @!P0 R2UR UR7, R2 ;  /* 0x00000000020782ca */ /* 0x008fe200000e0000 */
[----:B------:R-:W-:-:S14]  /*0360*/  BRA `(.L_x_602) ;  /* 0x0000000000047947 */ /* 0x000fdc0003800000 */
.L_x_601:
[----:B------:R-:W-:-:S05]  /*0370*/  ULDC UR7, c[0x0][0x2c8] ;  /* 0x0000b20000077ab9 */ /* 0x000fca0000000800 */
.L_x_602:
        /* <DEDUP_REMOVED lines=43> */
[CC--:B------:R-:W-:Y:S02]  /*0630*/  LEA.HI R8, R20.reuse, R153.reuse, RZ, 0x2 ;  /* 0x0000009914087211 */ /* 0x0c0fe400078f10ff */
[----:B------:R-:W-:Y:S02]  /*0640*/  LEA.HI R28, R20, R153, RZ, 0x3 ;  /* 0x00000099141c7211 */ /* 0x000fe400078f18ff */
[----:B------:R-:W-:-:S02]  /*0650*/  PLOP3.LUT P1, PT, PT, PT, UP0, 0x80, 0x0 ;  /* 0x000000000000781c */ /* 0x000fc40003f2f008 */
[----:B------:R-:W-:Y:S01]  /*0660*/  @UP1 ULDC.64 UR4, c[0x0][0x240] ;  /* 0x0000900000041ab9 */ /* 0x000fe20000000a00 */
[----:B------:R-:W-:Y:S01]  /*0670*/  @!UP1 USHF.R.S32.HI UR7, URZ, 0x1f, UR11 ;  /* 0x0000001f3f079899 */ /* 0x000fe2000801140b */
[----:B------:R-:W-:Y:S01]  /*0680*/  SHF.R.S32.HI R25, RZ, 0x3, R28 ;  /* 0x00000003ff197819 */ /* 0x000fe2000001141c */
[----:B------:R-:W-:Y:S02]  /*0690*/  @UP1 UIMAD.WIDE.U32 UR28, UR15, UR4, URZ ;  /* 0x000000040f1c12a5 */ /* 0x000fe4000f8e003f */
[----:B------:R-:W-:Y:S02]  /*06a0*/  @UP0 UIADD3 UR13, UR12, UR6, URZ ;  /* 0x000000060c0d0290 */ /* 0x000fe4000fffe03f */
[----:B------:R-:W-:Y:S01]  /*06b0*/  @UP1 UIMAD UR10, UR15, UR5, UR29 ;  /* 0x000000050f0a12a4 */ /* 0x000fe2000f8e021d */
[----:B------:R-:W-:Y:S02]  /*06c0*/  @UP0 ULDC.64 UR8, c[0x0][0x248] ;  /* 0x0000920000080ab9 */ /* 0x000fe40000000a00 */
[----:B------:R-:W-:Y:S01]  /*06d0*/  @!UP1 ULDC.64 UR4, c[0x0][0x228] ;  /* 0x00008a0000049ab9 */ /* 0x000fe20000000a00 */
[----:B-1----:R-:W-:Y:S01]  /*06e0*/  IABS R0, R12 ;  /* 0x0000000c00007213 */ /* 0x002fe20000000000 */
[----:B------:R-:W-:-:S02]  /*06f0*/  @!UP1 UIMAD UR7, UR7, UR4, URZ ;  /* 0x00000004070792a4 */ /* 0x000fc4000f8e023f */
[----:B------:R-:W-:Y:S02]  /*0700*/  @!UP1 UIMAD.WIDE.U32 UR26, UR11, UR4, URZ ;  /* 0x000000040b1a92a5 */ /* 0x000fe4000f8e003f */
[----:B------:R-:W-:Y:S01]  /*0710*/  IMAD.MOV.U32 R10, RZ, RZ, R0 ;  /* 0x000000ffff0a7224 */ /* 0x000fe200078e0000 */
[----:B------:R-:W-:Y:S02]  /*0720*/  @UP0 UIMAD.WIDE.U32 UR30, UR13, UR8, URZ ;  /* 0x000000080d1e02a5 */ /* 0x000fe4000f8e003f */
[----:B------:R-:W-:Y:S01]  /*0730*/  @!UP1 UIMAD UR5, UR11, UR5, UR7 ;  /* 0x000000050b0592a4 */ /* 0x000fe2000f8e0207 */
[----:B------:R-:W1:Y:S01]  /*0740*/  I2F.RP R2, R10 ;  /* 0x0000000a00027306 */ /* 0x000e620000209400 */
[----:B--2---:R-:W-:Y:S01]  /*0750*/  IABS R4, R4 ;  /* 0x0000000400047213 */ /* 0x004fe20000000000 */
[----:B------:R-:W-:Y:S01]  /*0760*/  @UP0 UIMAD UR13, UR13, UR9, URZ ;  /* 0x000000090d0d02a4 */ /* 0x000fe2000f8e023f */
[----:B------:R-:W-:Y:S01]  /*0770*/  @UP1 UMOV UR18, UR28 ;  /* 0x0000001c00121c82 */ /* 0x000fe20008000000 */
[----:B------:R-:W-:-:S02]  /*0780*/  @UP0 UMOV UR28, UR30 ;  /* 0x0000001e001c0c82 */ /* 0x000fc40008000000 */
        /* <DEDUP_REMOVED lines=10> */
[----:B------:R-:W-:Y:S01]  /*0830*/  IMAD.MOV.U32 R2, RZ, RZ, R4 ;  /* 0x000000ffff027224 */ /* 0x000fe200078e0004 */
[----:B------:R-:W-:-:S03]  /*0840*/  LOP3.LUT R4, R8, 0xfffffffc, RZ, 0xc0, !PT ;  /* 0xfffffffc08047812 */ /* 0x000fc600078ec0ff */
[----:B------:R-:W-:-:S04]  /*0850*/  IMAD.HI.U32 R0, R0, R2, RZ ;  /* 0x0000000200007227 */ /* 0x000fc800078e00ff */
[----:B------:R-:W-:Y:S01]  /*0860*/  IMAD.IADD R5, R153, 0x1, -R4 ;  /* 0x0000000199057824 */ /* 0x000fe200078e0a04 */
[----:B------:R-:W-:Y:S01]  /*0870*/  IADD3 R3, -R0, RZ, RZ ;  /* 0x000000ff00037210 */ /* 0x000fe20007ffe1ff */
[----:B------:R-:W-:-:S03]  /*0880*/  IMAD.SHL.U32 R4, R25, 0x40, RZ ;  /* 0x0000004019047824 */ /* 0x000fc600078e00ff */
[----:B------:R-:W-:Y:S01]  /*0890*/  SHF.L.U32 R106, R5, 0x3, RZ ;  /* 0x00000003056a7819 */ /* 0x000fe200000006ff */
[----:B------:R-:W-:Y:S01]  /*08a0*/  IMAD R3, R10, R3, R2 ;  /* 0x000000030a037224 */ /* 0x000fe200078e0202 */
[----:B------:R-:W-:Y:S02]  /*08b0*/  SHF.R.S32.HI R2, RZ, 0x2, R8 ;  /* 0x00000002ff027819 */ /* 0x000fe40000011408 */
[----:B------:R-:W-:Y:S02]  /*08c0*/  LOP3.LUT R4, R4, 0xc0, RZ, 0xc0, !PT ;  /* 0x000000c004047812 */ /* 0x000fe400078ec0ff */
[----:B------:R-:W-:Y:S01]  /*08d0*/  ISETP.GT.U32.AND P3, PT, R10, R3, PT ;  /* 0x000000030a00720c */ /* 0x000fe20003f64070 */
[----:B------:R-:W-:Y:S01]  /*08e0*/  VIADD R5, R2, 0x40 ;  /* 0x0000004002057836 */ /* 0x000fe20000000000 */
[----:B------:R-:W-:Y:S02]  /*08f0*/  LOP3.LUT R6, R4, 0x18, R106, 0xf8, !PT ;  /* 0x0000001804067812 */ /* 0x000fe400078ef86a */
[----:B------:R-:W-:Y:S01]  /*0900*/  SHF.R.U32.HI R4, RZ, 0x3, R4 ;  /* 0x00000003ff047819 */ /* 0x000fe20000011604 */
[----:B------:R-:W-:Y:S08]  /*0910*/  @P1 BRA `(.L_x_604) ;  /* 0x0000000000301947 */ /* 0x000ff00003800000 */
        /* <DEDUP_REMOVED lines=12> */
.L_x_604:
[----:B------:R-:W-:Y:S01]  /*09e0*/  @UP0 UIADD3 UR29, UR12, UR6, URZ ;  /* 0x000000060c1d0290 */ /* 0x000fe2000fffe03f */
[----:B------:R-:W-:Y:S01]  /*09f0*/  LOP3.LUT R9, R6, R4, RZ, 0x3c, !PT ;  /* 0x0000000406097212 */ /* 0x000fe200078e3cff */
[----:B------:R-:W-:Y:S01]  /*0a00*/  @!P3 IMAD.IADD R3, R3, 0x1, -R10 ;  /* 0x000000010303b824 */ /* 0x000fe200078e0a0a */
[----:B------:R-:W-:Y:S01]  /*0a10*/  @UP0 ULDC.64 UR6, c[0x0][0x250] ;  /* 0x0000940000060ab9 */ /* 0x000fe20000000a00 */
[----:B------:R-:W-:Y:S01]  /*0a20*/  LEA.HI R4, R8, R2, RZ, 0x1 ;  /* 0x0000000208047211 */ /* 0x000fe200078f08ff */
[----:B------:R-:W-:Y:S01]  /*0a30*/  @UP0 UIMAD.WIDE.U32 UR4, UR29, UR6, URZ ;  /* 0x000000061d0402a5 */ /* 0x000fe2000f8e003f */
[----:B------:R-:W-:Y:S01]  /*0a40*/  LOP3.LUT R7, R12, UR25, RZ, 0x3c, !PT ;  /* 0x000000190c077c12 */ /* 0x000fe2000f8e3cff */
[----:B------:R-:W-:Y:S01]  /*0a50*/  @UP0 UIMAD UR29, UR29, UR7, URZ ;  /* 0x000000071d1d02a4 */ /* 0x000fe2000f8e023f */
[----:B------:R-:W-:Y:S01]  /*0a60*/  LOP3.LUT R4, R4, 0x7fffffe, RZ, 0xc0, !PT ;  /* 0x07fffffe04047812 */ /* 0x000fe200078ec0ff */
[----:B------:R-:W-:Y:S01]  /*0a70*/  USHF.R.S32.HI UR26, URZ, 0x1f, UR25 ;  /* 0x0000001f3f1a7899 */ /* 0x000fe20008011419 */
[----:B------:R-:W-:Y:S01]  /*0a80*/  LEA.HI R16, R20, R153, RZ, 0x5 ;  /* 0x0000009914107211 */ /* 0x000fe200078f28ff */
[----:B------:R-:W-:Y:S01]  /*0a90*/  @UP0 UIADD3 UR29, UR5, UR29, URZ ;  /* 0x0000001d051d0290 */ /* 0x000fe2000fffe03f */
[----:B------:R-:W-:Y:S01]  /*0aa0*/  ISETP.GE.AND P2, PT, R7, RZ, PT ;  /* 0x000000ff0700720c */ /* 0x000fe20003f46270 */
[----:B------:R-:W-:Y:S01]  /*0ab0*/  IMAD.IADD R7, R2, 0x1, -R4 ;  /* 0x0000000102077824 */ /* 0x000fe200078e0a04 */
[----:B------:R-:W-:Y:S01]  /*0ac0*/  ISETP.GE.U32.AND P5, PT, R3, R10, PT ;  /* 0x0000000a0300720c */ /* 0x000fe20003fa6070 */
[----:B------:R-:W-:Y:S01]  /*0ad0*/  IMAD.U32 R10, RZ, RZ, UR16 ;  /* 0x00000010ff0a7e24 */ /* 0x000fe2000f8e00ff */
[----:B------:R-:W-:Y:S01]  /*0ae0*/  ISETP.GE.AND P0, PT, R5, UR14, PT ;  /* 0x0000000e05007c0c */ /* 0x000fe2000bf06270 */
        /* <DEDUP_REMOVED lines=19> */
.L_x_605:
[----:B------:R-:W-:Y:S01]  /*0c20*/  IMAD R6, R3, UR8, RZ ;  /* 0x0000000803067c24 */ /* 0x000fe2000f8e02ff */
[----:B------:R-:W-:Y:S01]  /*0c30*/  LEA R7, R24, R7, 0x3 ;  /* 0x0000000718077211 */ /* 0x000fe200078e18ff */
[----:B------:R-:W-:Y:S01]  /*0c40*/  IMAD.WIDE.U32 R4, R2, UR8, R106 ;  /* 0x0000000802047c25 */ /* 0x000fe2000f8e006a */
[----:B------:R-:W-:Y:S01]  /*0c50*/  @P5 IADD3 R0, R0, 0x1, RZ ;  /* 0x0000000100005810 */ /* 0x000fe20007ffe0ff */
[----:B------:R-:W1:Y:S01]  /*0c60*/  S2UR UR27, SR_CgaCtaId ;  /* 0x00000000001b79c3 */ /* 0x000e620000008800 */
[C---:B------:R-:W-:Y:S01]  /*0c70*/  IADD3 R23, R2.reuse, 0x20, RZ ;  /* 0x0000002002177810 */ /* 0x040fe20007ffe0ff */
[----:B------:R-:W-:Y:S01]  /*0c80*/  IMAD R6, R2, UR9, R6 ;  /* 0x0000000902067c24 */ /* 0x000fe2000f8e0206 */
[----:B------:R-:W-:Y:S01]  /*0c90*/  IADD3 R8, P1, R4, UR28, RZ ;  /* 0x0000001c04087c10 */ /* 0x000fe2000ff3e0ff */
[----:B------:R-:W-:Y:S01]  /*0ca0*/  IMAD.U32 R230, R7, 0x20, R9 ;  /* 0x0000002007e67824 */ /* 0x000fe200078e0009 */
[----:B------:R-:W-:Y:S01]  /*0cb0*/  @!P2 IADD3 R0, -R0, RZ, RZ ;  /* 0x000000ff0000a210 */ /* 0x000fe20007ffe1ff */
[----:B------:R-:W-:Y:S01]  /*0cc0*/  IMAD R7, R3, UR6, RZ ;  /* 0x0000000603077c24 */ /* 0x000fe2000f8e02ff */
[----:B------:R-:W-:Y:S01]  /*0cd0*/  IADD3.X R9, R5, UR13, R6, P1, !PT ;  /* 0x0000000d05097c10 */ /* 0x000fe20008ffe406 */
[----:B------:R-:W-:Y:S01]  /*0ce0*/  IMAD.WIDE.U32 R4, R2, UR6, R106 ;  /* 0x0000000602047c25 */ /* 0x000fe2000f8e006a */
[----:B------:R-:W-:Y:S01]  /*0cf0*/  @!P4 LOP3.LUT R0, RZ, R12, RZ, 0x33, !PT ;  /* 0x0000000cff00c212 */ /* 0x000fe200078e33ff */
[----:B------:R-:W-:Y:S01]  /*0d00*/  ULDC.64 UR12, c[0x0][0x260] ;  /* 0x00009800000c7ab9 */ /* 0x000fe20000000a00 */
[----:B------:R-:W-:Y:S01]  /*0d10*/  IADD3 R6, P1, R106, UR18, RZ ;  /* 0x000000126a067c10 */ /* 0x000fe2000ff3e0ff */
[----:B------:R-:W-:Y:S01]  /*0d20*/  IMAD R12, R2, UR7, R7 ;  /* 0x00000007020c7c24 */ /* 0x000fe2000f8e0207 */
[----:B------:R-:W-:Y:S01]  /*0d30*/  IADD3 R4, P2, R4, UR4, RZ ;  /* 0x0000000404047c10 */ /* 0x000fe2000ff5e0ff */
[C---:B------:R-:W-:Y:S01]  /*0d40*/  IMAD.WIDE.U32 R32, R0.reuse, UR12, R8 ;  /* 0x0000000c00207c25 */ /* 0x040fe2000f8e0008 */
[----:B------:R-:W-:Y:S01]  /*0d50*/  IADD3.X R7, R107, UR10, RZ, P1, !PT ;  /* 0x0000000a6b077c10 */ /* 0x000fe20008ffe4ff */
[----:B------:R-:W-:Y:S01]  /*0d60*/  ULDC.64 UR10, c[0x0][0x268] ;  /* 0x00009a00000a7ab9 */ /* 0x000fe20000000a00 */
[----:B------:R-:W-:Y:S01]  /*0d70*/  IADD3.X R5, R5, UR29, R12, P2, !PT ;  /* 0x0000001d05057c10 */ /* 0x000fe200097fe40c */
[----:B------:R-:W-:Y:S01]  /*0d80*/  ULDC.64 UR4, c[0x0][0x258] ;  /* 0x0000960000047ab9 */ /* 0x000fe20000000a00 */
[----:B------:R2:W-:Y:S01]  /*0d90*/  STL.64 [R1+0x40], R32 ;  /* 0x0000402001007387 */ /* 0x0005e20000100a00 */
[----:B------:R-:W-:Y:S01]  /*0da0*/  IMAD.U32 R14, RZ, RZ, UR4 ;  /* 0x00000004ff0e7e24 */ /* 0x000fe2000f8e00ff */
[----:B------:R-:W-:Y:S01]  /*0db0*/  SHF.R.S32.HI R12, RZ, 0x1f, R0 ;  /* 0x0000001fff0c7819 */ /* 0x000fe20000011400 */
[----:B------:R-:W-:Y:S01]  /*0dc0*/  IMAD.WIDE.U32 R30, R0, UR10, R4 ;  /* 0x0000000a001e7c25 */ /* 0x000fe2000f8e0004 */
[----:B------:R-:W-:Y:S01]  /*0dd0*/  ISETP.GE.AND P2, PT, R2, UR14, PT ;  /* 0x0000000e02007c0c */ /* 0x000fe2000bf46270 */
[----:B------:R-:W-:Y:S01]  /*0de0*/  UIMAD UR26, UR26, UR4, URZ ;  /* 0x000000041a1a72a4 */ /* 0x000fe2000f8e023f */
[----:B------:R-:W-:Y:S01]  /*0df0*/  BSSY B0, `(.L_x_606) ;  /* 0x000003b000007945 */ /* 0x000fe20003800000 */
[----:B------:R-:W-:Y:S01]  /*0e00*/  IMAD.WIDE.U32 R14, R14, UR25, R6 ;  /* 0x000000190e0e7c25 */ /* 0x000fe2000f8e0006 */
[----:B------:R2:W-:Y:S01]  /*0e10*/  STL.64 [R1+0x8], R30 ;  /* 0x0000081e01007387 */ /* 0x0005e20000100a00 */
[----:B------:R-:W-:Y:S01]  /*0e20*/  UIADD3 UR18, UR19, -0x1, URZ ;  /* 0xffffffff13127890 */ /* 0x000fe2000fffe03f */
[----:B------:R-:W-:Y:S01]  /*0e30*/  ISETP.GE.AND P1, PT, R23, UR14, PT ;  /* 0x0000000e17007c0c */ /* 0x000fe2000bf26270 */
[----:B------:R-:W-:Y:S01]  /*0e40*/  IMAD R6, R12, UR12, RZ ;  /* 0x0000000c0c067c24 */ /* 0x000fe2000f8e02ff */
[----:B------:R-:W-:Y:S01]  /*0e50*/  UIMAD UR5, UR25, UR5, UR26 ;  /* 0x00000005190572a4 */ /* 0x000fe2000f8e021a */
[----:B------:R-:W-:Y:S01]  /*0e60*/  IMAD.WIDE R10, R10, 0x80, R2 ;  /* 0x000000800a0a7825 */ /* 0x000fe200078e0202 */
[----:B------:R-:W-:Y:S01]  /*0e70*/  UIMAD UR12, UR18, -0x40, UR24 ;  /* 0xffffffc0120c78a4 */ /* 0x000fe2000f8e0218 */
[----:B------:R-:W-:-:S02]  /*0e80*/  LEA.HI R20, R20, R153, RZ, 0x4 ;  /* 0x0000009914147211 */ /* 0x000fc400078f20ff */
[----:B------:R-:W-:Y:S01]  /*0e90*/  IMAD R26, R0, UR13, R6 ;  /* 0x0000000d001a7c24 */ /* 0x000fe2000f8e0206 */
[----:B------:R-:W-:Y:S01]  /*0ea0*/  LOP3.LUT R16, R16, 0xffffffe0, RZ, 0xc0, !PT ;  /* 0xffffffe010107812 */ /* 0x000fe200078ec0ff */
[----:B------:R-:W-:Y:S01]  /*0eb0*/  IMAD R6, R12, UR10, RZ ;  /* 0x0000000a0c067c24 */ /* 0x000fe2000f8e02ff */
[----:B------:R-:W-:Y:S01]  /*0ec0*/  UMOV UR10, 0x400 ;  /* 0x00000400000a7882 */ /* 0x000fe20000000000 */
[----:B------:R-:W-:Y:S01]  /*0ed0*/  VIADD R13, R15, UR5 ;  /* 0x000000050f0d7c36 */ /* 0x000fe20008000000 */
[----:B-1----:R-:W-:Y:S01]  /*0ee0*/  ULEA UR4, UR27, UR10, 0x18 ;  /* 0x0000000a1b047291 */ /* 0x002fe2000f8ec03f */
[----:B------:R-:W-:Y:S01]  /*0ef0*/  IMAD R27, R0, UR11, R6 ;  /* 0x0000000b001b7c24 */ /* 0x000fe2000f8e0206 */
[----:B------:R-:W-:Y:S01]  /*0f00*/  ISETP.GE.AND P6, PT, R2, UR12, PT ;  /* 0x0000000c02007c0c */ /* 0x000fe2000bfc6270 */
[C---:B------:R-:W-:Y:S01]  /*0f10*/  VIADD R181, R106.reuse, 0x20 ;  /* 0x000000206ab57836 */ /* 0x040fe20000000000 */
[----:B------:R-:W-:Y:S02]  /*0f20*/  IADD3 R180, R106, 0x40, RZ ;  /* 0x000000406ab47810 */ /* 0x000fe40007ffe0ff */
[----:B------:R-:W-:Y:S01]  /*0f30*/  LEA R230, R230, UR4, 0x1 ;  /* 0x00000004e6e67c11 */ /* 0x000fe2000f8e08ff */
[----:B------:R-:W-:Y:S08]  /*0f40*/  @P2 BRA `(.L_x_607) ;  /* 0x0000000000942947 */ /* 0x000ff00003800000 */
        /* <DEDUP_REMOVED lines=37> */
.L_x_607:
[----:B------:R-:W-:Y:S05]  /*11a0*/  BSYNC B0 ;  /* 0x0000000000007941 */ /* 0x000fea0003800000 */
.L_x_606:
[----:B------:R-:W-:Y:S01]  /*11b0*/  SHF.R.S32.HI R19, RZ, 0x4, R20 ;  /* 0x00000004ff137819 */ /* 0x000fe20000011414 */
[----:B------:R-:W-:Y:S01]  /*11c0*/  BSSY B0, `(.L_x_608) ;  /* 0x000002c000007945 */ /* 0x000fe20003800000 */
[----:B------:R-:W-:Y:S01]  /*11d0*/  ISETP.GE.AND P5, PT, R2, UR12, PT ;  /* 0x0000000c02007c0c */ /* 0x000fe2000bfa6270 */
[----:B---3--:R-:W-:Y:S01]  /*11e0*/  IMAD.IADD R8, R153, 0x1, -R16 ;  /* 0x0000000199087824 */ /* 0x008fe200078e0a10 */
[----:B------:R-:W-:Y:S01]  /*11f0*/  LEA.HI R18, R20, R19, RZ, 0x1 ;  /* 0x0000001314127211 */ /* 0x000fe200078f08ff */
[----:B------:R-:W-:Y:S01]  /*1200*/  VIADD R9, R2, 0x60 ;  /* 0x0000006002097836 */ /* 0x000fe20000000000 */
[----:B------:R-:W-:Y:S09]  /*1210*/  @P1 BRA `(.L_x_609) ;  /* 0x0000000000981947 */ /* 0x000ff20003800000 */
[----:B------:R-:W-:Y:S01]  /*1220*/  ULDC UR5, c[0x0][0x2d0] ;  /* 0x0000b40000057ab9 */ /* 0x000fe20000000800 */
[----:B-1----:R-:W-:Y:S01]  /*1230*/  IADD3 R4, P1, R10, 0x20, RZ ;  /* 0x000000200a047810 */ /* 0x002fe20007f3e0ff */
        /* <DEDUP_REMOVED lines=36> */
.L_x_609:
[----:B------:R-:W-:Y:S05]  /*1480*/  BSYNC B0 ;  /* 0x0000000000007941 */ /* 0x000fea0003800000 */
.L_x_608:
[----:B------:R-:W-:Y:S01]  /*1490*/  LOP3.LUT R2, R18, 0xfffffffe, RZ, 0xc0, !PT ;  /* 0xfffffffe12027812 */ /* 0x000fe200078ec0ff */
[----:B------:R-:W-:Y:S01]  /*14a0*/  BSSY B0, `(.L_x_610) ;  /* 0x000002e000007945 */ /* 0x000fe20003800000 */
[----:B------:R-:W-:Y:S02]  /*14b0*/  SHF.R.S32.HI R0, RZ, 0x1f, R8 ;  /* 0x0000001fff007819 */ /* 0x000fe40000011408 */
[----:B------:R-:W-:Y:S01]  /*14c0*/  ISETP.GE.AND P4, PT, R9, UR14, PT ;  /* 0x0000000e09007c0c */ /* 0x000fe2000bf86270 */
[----:B------:R-:W-:Y:S01]  /*14d0*/  IMAD.IADD R22, R19, 0x1, -R2 ;  /* 0x0000000113167824 */ /* 0x000fe200078e0a02 */
[----:B------:R-:W-:Y:S02]  /*14e0*/  LEA.HI R21, R0, R8, RZ, 0x2 ;  /* 0x0000000800157211 */ /* 0x000fe400078f10ff */
[----:B------:R-:W-:Y:S02]  /*14f0*/  LOP3.LUT R18, R20, 0xfffffff0, RZ, 0xc0, !PT ;  /* 0xfffffff014127812 */ /* 0x000fe400078ec0ff */
[----:B------:R-:W-:Y:S01]  /*1500*/  LOP3.LUT R19, R28, 0xfffffff8, RZ, 0xc0, !PT ;  /* 0xfffffff81c137812 */ /* 0x000fe200078ec0ff */
[----:B------:R-:W-:Y:S06]  /*1510*/  @P0 BRA `(.L_x_611) ;  /* 0x0000000000980947 */ /* 0x000fec0003800000 */
        /* <DEDUP_REMOVED lines=38> */
.L_x_611:
[----:B------:R-:W-:Y:S05]  /*1780*/  BSYNC B0 ;  /* 0x0000000000007941 */ /* 0x000fea0003800000 */
.L_x_610:
        /* <DEDUP_REMOVED lines=40> */
.L_x_613:
[----:B------:R-:W-:Y:S05]  /*1a10*/  BSYNC B0 ;  /* 0x0000000000007941 */ /* 0x000fea0003800000 */
.L_x_612:
[----:B------:R-:W-:Y:S01]  /*1a20*/  IMAD.IADD R187, R33, 0x1, R26 ;  /* 0x0000000121bb7824 */ /* 0x000fe200078e021a */
[----:B------:R-:W-:Y:S01]  /*1a30*/  USHF.L.U32 UR26, UR8, 0x6, URZ ;  /* 0x00000006081a7899 */ /* 0x000fe2000800063f */
[----:B------:R-:W-:Y:S01]  /*1a40*/  IMAD.MOV.U32 R186, RZ, RZ, R32 ;  /* 0x000000ffffba7224 */ /* 0x000fe200078e0020 */
[----:B------:R-:W-:Y:S01]  /*1a50*/  USHF.L.U64.HI UR25, UR8, 0x6, UR9 ;  /* 0x0000000608197899 */ /* 0x000fe20008010209 */
[C---:B------:R-:W-:Y:S01]  /*1a60*/  IMAD.IADD R8, R153.reuse, 0x1, -R18 ;  /* 0x0000000199087824 */ /* 0x040fe200078e0a12 */
[----:B------:R-:W-:Y:S01]  /*1a70*/  USHF.R.S32.HI UR28, URZ, 0x1f, UR18 ;  /* 0x0000001f3f1c7899 */ /* 0x000fe20008011412 */
[----:B------:R-:W-:Y:S01]  /*1a80*/  IMAD.IADD R10, R153, 0x1, -R19 ;  /* 0x00000001990a7824 */ /* 0x000fe200078e0a13 */
[----:B------:R2:W-:Y:S01]  /*1a90*/  STL.64 [R1+0x38], R186 ;  /* 0x000038ba01007387 */ /* 0x0005e20000100a00 */
[----:B------:R-:W-:Y:S01]  /*1aa0*/  UIMAD UR5, UR25, UR18, URZ ;  /* 0x00000012190572a4 */ /* 0x000fe2000f8e023f */
[----:B------:R-:W-:Y:S01]  /*1ab0*/  LEA.HI R0, R8, R8, RZ, 0x1 ;  /* 0x0000000808007211 */ /* 0x000fe200078f08ff */
[----:B------:R-:W-:Y:S01]  /*1ac0*/  IMAD.U32 R155, RZ, RZ, UR26 ;  /* 0x0000001aff9b7e24 */ /* 0x000fe2000f8e00ff */
[----:B-1-3--:R-:W-:Y:S01]  /*1ad0*/  SHF.R.S32.HI R3, RZ, 0x1f, R8 ;  /* 0x0000001fff037819 */ /* 0x00afe20000011408 */
[----:B------:R-:W-:Y:S01]  /*1ae0*/  UIMAD UR5, UR28, UR26, UR5 ;  /* 0x0000001a1c0572a4 */ /* 0x000fe2000f8e0205 */
[--C-:B----4-:R-:W-:Y:S01]  /*1af0*/  SHF.R.S32.HI R4, RZ, 0x1, R0.reuse ;  /* 0x00000001ff047819 */ /* 0x110fe20000011400 */
[----:B------:R-:W-:Y:S01]  /*1b00*/  BSSY B0, `(.L_x_614) ;  /* 0x0000031000007945 */ /* 0x000fe20003800000 */
[----:B------:R-:W-:-:S02]  /*1b10*/  SHF.R.S32.HI R2, RZ, 0x1f, R0 ;  /* 0x0000001fff027819 */ /* 0x000fc40000011400 */
[----:B------:R-:W-:Y:S02]  /*1b20*/  LOP3.LUT R7, R0, 0x7fffffe, RZ, 0xc0, !PT ;  /* 0x07fffffe00077812 */ /* 0x000fe400078ec0ff */
[----:B------:R-:W-:Y:S02]  /*1b30*/  LEA.HI R9, R10, R10, RZ, 0x1 ;  /* 0x0000000a0a097211 */ /* 0x000fe400078f08ff */
[----:B------:R-:W-:Y:S01]  /*1b40*/  LEA.HI R0, R2, R4, RZ, 0x2 ;  /* 0x0000000402007211 */ /* 0x000fe200078f10ff */
[----:B------:R-:W-:Y:S01]  /*1b50*/  IMAD.IADD R152, R8, 0x1, -R7 ;  /* 0x0000000108987824 */ /* 0x000fe200078e0a07 */
[----:B------:R-:W-:Y:S01]  /*1b60*/  LEA.HI R13, R3, R8, RZ, 0x3 ;  /* 0x00000008030d7211 */ /* 0x000fe200078f18ff */
[----:B------:R-:W-:Y:S01]  /*1b70*/  IMAD.WIDE.U32 R2, R155, UR18, R186 ;  /* 0x000000129b027c25 */ /* 0x000fe2000f8e00ba */
[----:B------:R-:W-:Y:S02]  /*1b80*/  LOP3.LUT R6, R9, 0x7fffffe, RZ, 0xc0, !PT ;  /* 0x07fffffe09067812 */ /* 0x000fe400078ec0ff */
[----:B------:R-:W-:Y:S01]  /*1b90*/  LOP3.LUT R0, R0, 0xfffffffc, RZ, 0xc0, !PT ;  /* 0xfffffffc00007812 */ /* 0x000fe200078ec0ff */
[----:B------:R-:W-:Y:S01]  /*1ba0*/  VIADD R8, R3, UR5 ;  /* 0x0000000503087c36 */ /* 0x000fe20008000000 */
[----:B------:R-:W-:Y:S01]  /*1bb0*/  LEA R11, R24, UR21, 0x4 ;  /* 0x00000015180b7c11 */ /* 0x000fe2000f8e20ff */
[----:B------:R-:W-:Y:S01]  /*1bc0*/  IMAD.IADD R12, R10, 0x1, -R6 ;  /* 0x000000010a0c7824 */ /* 0x000fe200078e0a06 */
[----:B------:R-:W-:Y:S01]  /*1bd0*/  SHF.R.S32.HI R5, RZ, 0x2, R21 ;  /* 0x00000002ff057819 */ /* 0x000fe20000011415 */
[----:B------:R-:W-:Y:S01]  /*1be0*/  IMAD.IADD R15, R4, 0x1, -R0 ;  /* 0x00000001040f7824 */ /* 0x000fe200078e0a00 */
[----:B------:R-:W-:-:S02]  /*1bf0*/  ISETP.GE.AND P0, PT, R23, UR12, PT ;  /* 0x0000000c17007c0c */ /* 0x000fc4000bf06270 */
[----:B------:R-:W-:Y:S01]  /*1c00*/  IADD3 R14, R11, 0x1, R5 ;  /* 0x000000010b0e7810 */ /* 0x000fe20007ffe005 */
[----:B--2---:R-:W-:Y:S10]  /*1c10*/  @P6 BRA `(.L_x_615) ;  /* 0x00000000007c6947 */ /* 0x004ff40003800000 */
        /* <DEDUP_REMOVED lines=31> */
.L_x_615:
[----:B------:R-:W-:Y:S05]  /*1e10*/  BSYNC B0 ;  /* 0x0000000000007941 */ /* 0x000fea0003800000 */
.L_x_614:
        /* <DEDUP_REMOVED lines=9> */
[----:B--2---:R-:W-:Y:S02]  /*1eb0*/  IADD3.X R6, R8, UR5, RZ, P0, !PT ;  /* 0x0000000508067c10 */ /* 0x004fe400087fe4ff */
[----:B------:R-:W-:-:S07]  /*1ec0*/  ISETP.GE.AND P0, PT, R180, UR10, PT ;  /* 0x0000000ab4007c0c */ /* 0x000fce000bf06270 */
[----:B-1----:R-:W1:Y:S01]  /*1ed0*/  @!P3 LDC.64 R4, c[0x0][0x218] ;  /* 0x00008600ff04bb82 */ /* 0x002e620000000a00 */
[----:B------:R3:W-:Y:S07]  /*1ee0*/  @P3 STS.128 [R230+0x6800], RZ ;  /* 0x006800ffe6003388 */ /* 0x0007ee0000000c00 */
[----:B------:R-:W2:Y:S01]  /*1ef0*/  @!P2 LDC.64 R10, c[0x0][0x218] ;  /* 0x00008600ff0aab82 */ /* 0x000ea20000000a00 */
        /* <DEDUP_REMOVED lines=22> */
.L_x_617:
[----:B------:R-:W-:Y:S05]  /*2060*/  BSYNC B0 ;  /* 0x0000000000007941 */ /* 0x000fea0003800000 */
.L_x_616:
[----:B------:R-:W0:Y:S01]  /*2070*/  LDGDEPBAR ;  /* 0x00000000000079af */ /* 0x000e220000000000 */
[----:B------:R-:W-:Y:S01]  /*2080*/  IMAD.SHL.U32 R0, R9, 0x40, RZ ;  /* 0x0000004009007824 */ /* 0x000fe200078e00ff */
[----:B------:R-:W-:Y:S01]  /*2090*/  IADD3 R11, R31, R27, RZ ;  /* 0x0000001b1f0b7210 */ /* 0x000fe20007ffe0ff */
[----:B---34-:R-:W-:Y:S01]  /*20a0*/  IMAD.SHL.U32 R3, R13, 0x20, RZ ;  /* 0x000000200d037824 */ /* 0x018fe200078e00ff */
[----:B------:R-:W-:Y:S01]  /*20b0*/  MOV R10, R30 ;  /* 0x0000001e000a7202 */ /* 0x000fe20000000f00 */
[----:B------:R-:W-:Y:S01]  /*20c0*/  IMAD.SHL.U32 R2, R15, 0x40, RZ ;  /* 0x000000400f027824 */ /* 0x000fe200078e00ff */
[----:B------:R-:W-:Y:S01]  /*20d0*/  LOP3.LUT R0, R0, 0xc0, RZ, 0xc0, !PT ;  /* 0x000000c000007812 */ /* 0x000fe200078ec0ff */
[----:B-12---:R-:W-:Y:S01]  /*20e0*/  IMAD.SHL.U32 R5, R25, 0x8, RZ ;  /* 0x0000000819057824 */ /* 0x006fe200078e00ff */
[----:B------:R-:W-:Y:S01]  /*20f0*/  LOP3.LUT R105, R3, 0xffffff00, RZ, 0xc0, !PT ;  /* 0xffffff0003697812 */ /* 0x000fe200078ec0ff */
[----:B------:R-:W-:Y:S01]  /*2100*/  IMAD.SHL.U32 R4, R22, 0x8, RZ ;  /* 0x0000000816047824 */ /* 0x000fe200078e00ff */
[----:B------:R-:W-:Y:S01]  /*2110*/  LOP3.LUT R2, R2, 0xc0, RZ, 0xc0, !PT ;  /* 0x000000c002027812 */ /* 0x000fe200078ec0ff */
[----:B------:R1:W-:Y:S01]  /*2120*/  STL.64 [R1], R10 ;  /* 0x0000000a01007387 */ /* 0x0003e20000100a00 */
[----:B------:R-:W-:Y:S01]  /*2130*/  LOP3.LUT R3, R0, 0x8, R5, 0xf8, !PT ;  /* 0x0000000800037812 */ /* 0x000fe200078ef805 */
[----:B------:R-:W-:Y:S01]  /*2140*/  USHF.L.U64.HI UR21, UR6, 0x6, UR7 ;  /* 0x0000000606157899 */ /* 0x000fe20008010207 */
[----:B------:R-:W-:Y:S01]  /*2150*/  SHF.R.U32.HI R0, RZ, 0x3, R0 ;  /* 0x00000003ff007819 */ /* 0x000fe20000011600 */
[----:B------:R-:W-:Y:S01]  /*2160*/  USHF.L.U32 UR27, UR6, 0x6, URZ ;  /* 0x00000006061b7899 */ /* 0x000fe2000800063f */
[----:B------:R-:W-:Y:S01]  /*2170*/  LOP3.LUT R6, R2, 0x8, R4, 0xf8, !PT ;  /* 0x0000000802067812 */ /* 0x000fe200078ef804 */
[----:B------:R-:W-:Y:S01]  /*2180*/  IMAD R4, R24, 0x200, R105 ;  /* 0x0000020018047824 */ /* 0x000fe200078e0269 */
[----:B------:R-:W-:Y:S01]  /*2190*/  SHF.R.U32.HI R5, RZ, 0x3, R2 ;  /* 0x00000003ff057819 */ /* 0x000fe20000011602 */
[----:B------:R-:W-:Y:S01]  /*21a0*/  UIMAD UR10, UR21, UR18, URZ ;  /* 0x00000012150a72a4 */ /* 0x000fe2000f8e023f */
[----:B------:R-:W-:Y:S01]  /*21b0*/  LOP3.LUT R2, R3, R0, RZ, 0x3c, !PT ;  /* 0x0000000003027212 */ /* 0x000fe200078e3cff */
[----:B------:R-:W-:Y:S01]  /*21c0*/  IMAD.U32 R0, RZ, RZ, UR24 ;  /* 0x00000018ff007e24 */ /* 0x000fe2000f8e00ff */
[----:B------:R-:W-:Y:S01]  /*21d0*/  LEA R7, R22, R12, 0x3 ;  /* 0x0000000c16077211 */ /* 0x000fe200078e18ff */
[----:B------:R-:W-:Y:S01]  /*21e0*/  UIMAD UR10, UR28, UR27, UR10 ;  /* 0x0000001b1c0a72a4 */ /* 0x000fe2000f8e020a */
[----:B------:R-:W-:-:S04]  /*21f0*/  DEPBAR.LE SB0, 0x0 ;  /* 0x000080000000791a */ /* 0x000fc80000000000 */
[----:B------:R-:W-:Y:S01]  /*2200*/  BAR.SYNC.DEFER_BLOCKING 0x0 ;  /* 0x0000000000007b1d */ /* 0x000fe20000010000 */
[----:B------:R-:W-:Y:S02]  /*2210*/  LOP3.LUT R154, R6, R5, RZ, 0x3c, !PT ;  /* 0x00000005069a7212 */ /* 0x000fe400078e3cff */
[----:B------:R-:W-:Y:S02]  /*2220*/  LEA R3, R152, R4, 0x5 ;  /* 0x0000000498037211 */ /* 0x000fe400078e28ff */
[----:B------:R-:W-:Y:S01]  /*2230*/  IADD3 R4, R0, -UR17, R14 ;  /* 0x8000001100047c10 */ /* 0x000fe2000fffe00e */
[----:B------:R-:W-:Y:S01]  /*2240*/  IMAD.U32 R0, R7, 0x20, R2 ;  /* 0x0000002007007824 */ /* 0x000fe200078e0002 */
[----:B------:R-:W-:Y:S01]  /*2250*/  BSSY B0, `(.L_x_618) ;  /* 0x000002d000007945 */ /* 0x000fe20003800000 */
[----:B------:R-:W-:Y:S01]  /*2260*/  IMAD.IADD R2, R154, 0x1, R3 ;  /* 0x000000019a027824 */ /* 0x000fe200078e0203 */
[----:B------:R-:W-:Y:S01]  /*2270*/  ISETP.GE.AND P0, PT, R23, UR12, PT ;  /* 0x0000000c17007c0c */ /* 0x000fe2000bf06270 */
[----:B------:R-:W-:-:S02]  /*2280*/  IMAD.U32 R3, RZ, RZ, UR18 ;  /* 0x00000012ff037e24 */ /* 0x000fc4000f8e00ff */
[----:B------:R-:W-:Y:S01]  /*2290*/  VIADD R104, R4, UR20 ;  /* 0x0000001404687c36 */ /* 0x000fe20008000000 */
[----:B------:R-:W-:Y:S01]  /*22a0*/  LEA R228, R2, UR4, 0x1 ;  /* 0x0000000402e47c11 */ /* 0x000fe2000f8e08ff */
[----:B------:R-:W-:-:S04]  /*22b0*/  IMAD.WIDE.U32 R2, R3, UR27, R10 ;  /* 0x0000001b03027c25 */ /* 0x000fc8000f8e000a */
        /* <DEDUP_REMOVED lines=38> */
.L_x_619:
[----:B------:R-:W-:Y:S05]  /*2520*/  BSYNC B0 ;  /* 0x0000000000007941 */ /* 0x000fea0003800000 */
.L_x_618:
        /* <DEDUP_REMOVED lines=12> */
[----:B---3--:R-:W-:Y:S02]  /*25f0*/  IADD3.X R6, R8, UR12, RZ, P0, !PT ;  /* 0x0000000c08067c10 */ /* 0x008fe400087fe4ff */
        /* <DEDUP_REMOVED lines=26> */
.L_x_621:
[----:B------:R-:W-:Y:S05]  /*27a0*/  BSYNC B0 ;  /* 0x0000000000007941 */ /* 0x000fea0003800000 */
.L_x_620:
[----:B------:R-:W-:Y:S01]  /*27b0*/  LDSM.16.M88.4 R28, [R225+0x6000] ;  /* 0x00600000e11c783b */ /* 0x000fe20000000200 */
[----:B-1-3--:R-:W-:Y:S01]  /*27c0*/  IMAD.MOV.U32 R2, RZ, RZ, 0x10 ;  /* 0x00000010ff027424 */ /* 0x00afe200078e00ff */
[----:B------:R-:W-:Y:S01]  /*27d0*/  LOP3.LUT P0, RZ, R9, 0x2, RZ, 0xc0, !PT ;  /* 0x0000000209ff7812 */ /* 0x000fe2000780c0ff */
[----:B------:R-:W-:Y:S01]  /*27e0*/  ULDC UR28, c[0x0][0x39c] ;  /* 0x0000e700001c7ab9 */ /* 0x000fe20000000800 */
[----:B------:R-:W1:Y:S01]  /*27f0*/  LDSM.16.M88.4 R20, [R228+0x1000] ;  /* 0x00100000e414783b */ /* 0x000e620000000200 */
[----:B------:R-:W-:Y:S01]  /*2800*/  LOP3.LUT P1, RZ, R15, 0x2, RZ, 0xc0, !PT ;  /* 0x000000020fff7812 */ /* 0x000fe2000782c0ff */
[----:B------:R-:W-:Y:S01]  /*2810*/  UISETP.GE.AND UP0, UPT, UR19, 0x2, UPT ;  /* 0x000000021300788c */ /* 0x000fe2000bf06270 */
[C---:B------:R-:W-:Y:S01]  /*2820*/  SEL R0, R2.reuse, 0xfffffff0, !P0 ;  /* 0xfffffff002007807 */ /* 0x040fe20004000000 */
[----:B------:R-:W3:Y:S01]  /*2830*/  LDSM.16.M88.4 R24, [R228] ;  /* 0x00000000e418783b */ /* 0x000ee20000000200 */
[----:B------:R-:W-:-:S03]  /*2840*/  SEL R2, R2, 0xfffffff0, !P1 ;  /* 0xfffffff002027807 */ /* 0x000fc60004800000 */
[----:B------:R-:W-:Y:S01]  /*2850*/  IMAD R227, R0, 0x2, R225 ;  /* 0x0000000200e37824 */ /* 0x000fe200078e02e1 */
[----:B--2---:R-:W-:Y:S01]  /*2860*/  LDSM.16.M88.4 R4, [R228+0x3000] ;  /* 0x00300000e404783b */ /* 0x004fe20000000200 */
[----:B------:R-:W-:-:S03]  /*2870*/  IMAD R229, R2, 0x2, R228 ;  /* 0x0000000202e57824 */ /* 0x000fc600078e02e4 */
[----:B------:R-:W-:Y:S04]  /*2880*/  LDSM.16.M88.4 R44, [R227+0x6000] ;  /* 0x00600000e32c783b */ /* 0x000fe80000000200 */
[----:B------:R-:W2:Y:S04]  /*2890*/  LDSM.16.M88.4 R8, [R229+0x1000] ;  /* 0x00100000e508783b */ /* 0x000ea80000000200 */
[----:B------:R-:W5:Y:S04]  /*28a0*/  LDSM.16.M88.4 R12, [R229] ;  /* 0x00000000e50c783b */ /* 0x000f680000000200 */
[----:B------:R-:W-:Y:S04]  /*28b0*/  LDSM.16.M88.4 R60, [R225+0x7000] ;  /* 0x00700000e13c783b */ /* 0x000fe80000000200 */
[----:B------:R-:W-:Y:S04]  /*28c0*/  LDSM.16.M88.4 R16, [R228+0x2000] ;  /* 0x00200000e410783b */ /* 0x000fe80000000200 */
[----:B------:R-:W4:Y:S04]  /*28d0*/  LDSM.16.M88.4 R36, [R225+0x6400] ;  /* 0x00640000e124783b */ /* 0x000f280000000200 */
[----:B------:R-:W-:Y:S01]  /*28e0*/  LDSM.16.M88.4 R76, [R227+0x7000] ;  /* 0x00700000e34c783b */ /* 0x000fe20000000200 */
[-C--:B-1----:R-:W-:Y:S03]  /*28f0*/  HMMA.16816.F32 R40, R20, R28.reuse, RZ ;  /* 0x0000001c1428723c */ /* 0x082fe600000018ff */
[----:B------:R-:W-:Y:S04]  /*2900*/  LDSM.16.M88.4 R48, [R225+0x6800] ;  /* 0x00680000e130783b */ /* 0x000fe80000000200 */
[----:B------:R-:W-:Y:S01]  /*2910*/  LDSM.16.M88.4 R52, [R225+0x6c00] ;  /* 0x006c0000e134783b */ /* 0x000fe20000000200 */
[----:B---3--:R-:W-:Y:S03]  /*2920*/  HMMA.16816.F32 R32, R24, R28, RZ ;  /* 0x0000001c1820723c */ /* 0x008fe600000018ff */
[----:B------:R-:W-:Y:S03]  /*2930*/  LDSM.16.M88.4 R68, [R225+0x8000] ;  /* 0x00800000e144783b */ /* 0x000fe60000000200 */
[----:B------:R-:W-:Y:S01]  /*2940*/  HMMA.16816.F32 R88, R20, R30, RZ ;  /* 0x0000001e1458723c */ /* 0x000fe200000018ff */
[----:B------:R-:W-:Y:S04]  /*2950*/  LDSM.16.M88.4 R72, [R227+0x6400] ;  /* 0x00640000e348783b */ /* 0x000fe80000000200 */
[----:B------:R-:W-:Y:S04]  /*2960*/  LDSM.16.M88.4 R64, [R227+0x6800] ;  /* 0x00680000e340783b */ /* 0x000fe80000000200 */
[----:B------:R-:W-:Y:S01]  /*2970*/  LDSM.16.M88.4 R124, [R227+0x6c00] ;  /* 0x006c0000e37c783b */ /* 0x000fe20000000200 */
[-C--:B--2---:R-:W-:Y:S03]  /*2980*/  HMMA.16816.F32 R56, R8, R44.reuse, R40 ;  /* 0x0000002c0838723c */ /* 0x084fe60000001828 */
[----:B------:R-:W0:Y:S05]  /*2990*/  LDGDEPBAR ;  /* 0x00000000000079af */ /* 0x000e2a0000000000 */
[----:B-----5:R-:W-:Y:S01]  /*29a0*/  HMMA.16816.F32 R40, R12, R44, R32 ;  /* 0x0000002c0c28723c */ /* 0x020fe20000001820 */
[----:B------:R-:W1:Y:S05]  /*29b0*/  LDSM.16.M88.4 R32, [R229+0x2000] ;  /* 0x00200000e520783b */ /* 0x000e6a0000000200 */
[C---:B----4-:R-:W-:Y:S06]  /*29c0*/  HMMA.16816.F32 R92, R20.reuse, R36, RZ ;  /* 0x00000024145c723c */ /* 0x050fec00000018ff */
[----:B------:R-:W-:Y:S06]  /*29d0*/  HMMA.16816.F32 R120, R20, R38, RZ ;  /* 0x000000261478723c */ /* 0x000fec00000018ff */
[----:B------:R-:W-:Y:S06]  /*29e0*/  HMMA.16816.F32 R96, R4, R60, R56 ;  /* 0x0000003c0460723c */ /* 0x000fec0000001838 */
[----:B------:R-:W-:Y:S01]  /*29f0*/  HMMA.16816.F32 R56, R24, R30, RZ ;  /* 0x0000001e1838723c */ /* 0x000fe200000018ff */
[----:B------:R-:W-:Y:S05]  /*2a00*/  LDSM.16.M88.4 R28, [R228+0x4000] ;  /* 0x00400000e41c783b */ /* 0x000fea0000000200 */
[----:B------:R-:W-:Y:S01]  /*2a10*/  HMMA.16816.F32 R80, R16, R60, R40 ;  /* 0x0000003c1050723c */ /* 0x000fe20000001828 */
[----:B------:R-:W2:Y:S05]  /*2a20*/  LDSM.16.M88.4 R40, [R229+0x3000] ;  /* 0x00300000e528783b */ /* 0x000eaa0000000200 */
[C---:B------:R-:W-:Y:S06]  /*2a30*/  HMMA.16816.F32 R128, R24.reuse, R36, RZ ;  /* 0x000000241880723c */ /* 0x040fec00000018ff */
[----:B------:R-:W-:Y:S01]  /*2a40*/  HMMA.16816.F32 R144, R24, R38, RZ ;  /* 0x000000261890723c */ /* 0x000fe200000018ff */
[----:B------:R-:W3:Y:S05]  /*2a50*/  LDSM.16.M88.4 R36, [R228+0x5000] ;  /* 0x00500000e424783b */ /* 0x000eea0000000200 */
[----:B------:R-:W-:Y:S01]  /*2a60*/  HMMA.16816.F32 R84, R12, R46, R56 ;  /* 0x0000002e0c54723c */ /* 0x000fe20000001838 */
[----:B------:R-:W-:Y:S05]  /*2a70*/  LDSM.16.M88.4 R56, [R227+0x8000] ;  /* 0x00800000e338783b */ /* 0x000fea0000000200 */
[----:B-1----:R-:W-:Y:S06]  /*2a80*/  HMMA.16816.F32 R80, R32, R76, R80 ;  /* 0x0000004c2050723c */ /* 0x002fec0000001850 */
[----:B------:R-:W-:Y:S06]  /*2a90*/  HMMA.16816.F32 R44, R8, R46, R88 ;  /* 0x0000002e082c723c */ /* 0x000fec0000001858 */
[C---:B------:R-:W-:Y:S06]  /*2aa0*/  HMMA.16816.F32 R116, R20.reuse, R48, RZ ;  /* 0x000000301474723c */ /* 0x040fec00000018ff */
[C---:B------:R-:W-:Y:S06]  /*2ab0*/  HMMA.16816.F32 R108, R20.reuse, R52, RZ ;  /* 0x00000034146c723c */ /* 0x040fec00000018ff */
[C---:B------:R-:W-:Y:S06]  /*2ac0*/  HMMA.16816.F32 R112, R20.reuse, R50, RZ ;  /* 0x000000321470723c */ /* 0x040fec00000018ff */
[----:B------:R-:W-:Y:S01]  /*2ad0*/  HMMA.16816.F32 R100, R20, R54, RZ ;  /* 0x000000361464723c */ /* 0x000fe200000018ff */
[----:B------:R-:W1:Y:S05]  /*2ae0*/  LDSM.16.M88.4 R20, [R229+0x4000] ;  /* 0x00400000e514783b */ /* 0x000e6a0000000200 */
[C---:B------:R-:W-:Y:S06]  /*2af0*/  HMMA.16816.F32 R136, R24.reuse, R48, RZ ;  /* 0x000000301888723c */ /* 0x040fec00000018ff */
[C---:B------:R-:W-:Y:S06]  /*2b00*/  HMMA.16816.F32 R140, R24.reuse, R50, RZ ;  /* 0x00000032188c723c */ /* 0x040fec00000018ff */
[C---:B------:R-:W-:Y:S06]  /*2b10*/  HMMA.16816.F32 R132, R24.reuse, R52, RZ ;  /* 0x000000341884723c */ /* 0x040fec00000018ff */
[----:B------:R-:W-:Y:S01]  /*2b20*/  HMMA.16816.F32 R148, R24, R54, RZ ;  /* 0x000000361894723c */ /* 0x000fe200000018ff */
[----:B------:R-:W4:Y:S04]  /*2b30*/  LDSM.16.M88.4 R52, [R225+0x7400] ;  /* 0x00740000e134783b */ /* 0x000f280000000200 */
[----:B------:R-:W5:Y:S01]  /*2b40*/  LDSM.16.M88.4 R24, [R229+0x5000] ;  /* 0x00500000e518783b */ /* 0x000f620000000200 */
[----:B--2---:R-:W-:Y:S06]  /*2b50*/  HMMA.16816.F32 R48, R40, R76, R96 ;  /* 0x0000004c2830723c */ /* 0x004fec0000001860 */
[----:B------:R-:W-:Y:S06]  /*2b60*/  HMMA.16816.F32 R88, R16, R62, R84 ;  /* 0x0000003e1058723c */ /* 0x000fec0000001854 */
[----:B------:R-:W-:Y:S06]  /*2b70*/  HMMA.16816.F32 R84, R28, R68, R80 ;  /* 0x000000441c54723c */ /* 0x000fec0000001850 */
[----:B------:R-:W-:Y:S01]  /*2b80*/  HMMA.16816.F32 R80, R4, R62, R44 ;  /* 0x0000003e0450723c */ /* 0x000fe2000000182c */
[----:B------:R-:W2:Y:S05]  /*2b90*/  LDSM.16.M88.4 R44, [R227+0x7400] ;  /* 0x00740000e32c783b */ /* 0x000eaa0000000200 */
[C---:B------:R-:W-:Y:S06]  /*2ba0*/  HMMA.16816.F32 R96, R8.reuse, R72, R92 ;  /* 0x000000480860723c */ /* 0x040fec000000185c */
[C---:B------:R-:W-:Y:S06]  /*2bb0*/  HMMA.16816.F32 R116, R8.reuse, R64, R116 ;  /* 0x000000400874723c */ /* 0x040fec0000001874 */
[C---:B------:R-:W-:Y:S06]  /*2bc0*/  HMMA.16816.F32 R108, R8.reuse, R124, R108 ;  /* 0x0000007c086c723c */ /* 0x040fec000000186c */
[C---:B------:R-:W-:Y:S06]  /*2bd0*/  HMMA.16816.F32 R120, R8.reuse, R74, R120 ;  /* 0x0000004a0878723c */ /* 0x040fec0000001878 */
[C---:B------:R-:W-:Y:S06]  /*2be0*/  HMMA.16816.F32 R112, R8.reuse, R66, R112 ;  /* 0x000000420870723c */ /* 0x040fec0000001870 */
[----:B------:R-:W-:Y:S06]  /*2bf0*/  HMMA.16816.F32 R100, R8, R126, R100 ;  /* 0x0000007e0864723c */ /* 0x000fec0000001864 */
[----:B------:R-:W-:Y:S06]  /*2c00*/  HMMA.16816.F32 R8, R12, R72, R128 ;  /* 0x000000480c08723c */ /* 0x000fec0000001880 */
[----:B---3--:R-:W-:Y:S06]  /*2c10*/  HMMA.16816.F32 R48, R36, R68, R48 ;  /* 0x000000442430723c */ /* 0x008fec0000001830 */
[-C--:B------:R-:W-:Y:S06]  /*2c20*/  HMMA.16816.F32 R60, R32, R78.reuse, R88 ;  /* 0x0000004e203c723c */ /* 0x080fec0000001858 */
[----:B------:R-:W-:Y:S06]  /*2c30*/  HMMA.16816.F32 R76, R40, R78, R80 ;  /* 0x0000004e284c723c */ /* 0x000fec0000001850 */
[----:B-1----:R-:W-:Y:S06]  /*2c40*/  HMMA.16816.F32 R84, R20, R56, R84 ;  /* 0x000000381454723c */ /* 0x002fec0000001854 */
[C---:B------:R-:W-:Y:S06]  /*2c50*/  HMMA.16816.F32 R136, R12.reuse, R64, R136 ;  /* 0x000000400c88723c */ /* 0x040fec0000001888 */
[----:B------:R-:W-:Y:S06]  /*2c60*/  HMMA.16816.F32 R140, R12, R66, R140 ;  /* 0x000000420c8c723c */ /* 0x000fec000000188c */
[----:B----4-:R-:W-:Y:S06]  /*2c70*/  HMMA.16816.F32 R64, R16, R52, R8 ;  /* 0x000000341040723c */ /* 0x010fec0000001808 */
[----:B-----5:R-:W-:Y:S01]  /*2c80*/  HMMA.16816.F32 R80, R24, R56, R48 ;  /* 0x000000381850723c */ /* 0x020fe20000001830 */
[----:B------:R-:W1:Y:S01]  /*2c90*/  LDSM.16.M88.4 R48, [R225+0x8400] ;  /* 0x00840000e130783b */ /* 0x000e620000000200 */
[----:B------:R-:W-:-:S04]  /*2ca0*/  FMUL.FTZ R0, R84, UR28 ;  /* 0x0000001c54007c20 */ /* 0x000fc80008410000 */
[----:B------:R-:W-:Y:S01]  /*2cb0*/  HMMA.16816.F32 R8, R4, R52, R96 ;  /* 0x000000340408723c */ /* 0x000fe20000001860 */
[----:B------:R3:W-:Y:S05]  /*2cc0*/  MUFU.TANH R178, R0 ;  /* 0x0000000000b27308 */ /* 0x0007ea0000002400 */
[-C--:B------:R-:W-:Y:S06]  /*2cd0*/  HMMA.16816.F32 R60, R28, R70.reuse, R60 ;  /* 0x000000461c3c723c */ /* 0x080fec000000183c */
[----:B------:R-:W-:Y:S06]  /*2ce0*/  HMMA.16816.F32 R68, R36, R70, R76 ;  /* 0x000000462444723c */ /* 0x000fec000000184c */
[----:B------:R-:W-:Y:S01]  /*2cf0*/  HMMA.16816.F32 R92, R12, R74, R144 ;  /* 0x0000004a0c5c723c */ /* 0x000fe20000001890 */
[----:B---3--:R-:W-:-:S04]  /*2d00*/  FMUL.FTZ R0, R85, UR28 ;  /* 0x0000001c55007c20 */ /* 0x008fc80008410000 */
[----:B------:R3:W4:Y:S01]  /*2d10*/  MUFU.TANH R160, R0 ;  /* 0x0000000000a07308 */ /* 0x0007220000002400 */
[-C--:B--2---:R-:W-:Y:S06]  /*2d20*/  HMMA.16816.F32 R72, R32, R44.reuse, R64 ;  /* 0x0000002c2048723c */ /* 0x084fec0000001840 */
[----:B------:R-:W-:Y:S01]  /*2d30*/  HMMA.16816.F32 R64, R40, R44, R8 ;  /* 0x0000002c2840723c */ /* 0x000fe20000001808 */
[----:B------:R-:W2:Y:S05]  /*2d40*/  LDSM.16.M88.4 R8, [R227+0x8400] ;  /* 0x00840000e308783b */ /* 0x000eaa0000000200 */
[----:B------:R-:W-:Y:S01]  /*2d50*/  HMMA.16816.F32 R76, R20, R58, R60 ;  /* 0x0000003a144c723c */ /* 0x000fe2000000183c */
[----:B------:R-:W5:Y:S01]  /*2d60*/  LDSM.16.M88.4 R60, [R225+0x7800] ;  /* 0x00780000e13c783b */ /* 0x000f620000000200 */
[----:B---3--:R-:W-:-:S04]  /*2d70*/  FMUL.FTZ R0, R86, UR28 ;  /* 0x0000001c56007c20 */ /* 0x008fc80008410000 */
[----:B------:R-:W-:Y:S01]  /*2d80*/  HMMA.16816.F32 R88, R24, R58, R68 ;  /* 0x0000003a1858723c */ /* 0x000fe20000001844 */
[----:B------:R3:W-:Y:S05]  /*2d90*/  MUFU.TANH R167, R0 ;  /* 0x0000000000a77308 */ /* 0x0007ea0000002400 */
[----:B------:R-:W-:Y:S06]  /*2da0*/  HMMA.16816.F32 R56, R16, R54, R92 ;  /* 0x000000361038723c */ /* 0x000fec000000185c */
[----:B-1----:R-:W-:Y:S06]  /*2db0*/  HMMA.16816.F32 R68, R28, R48, R72 ;  /* 0x000000301c44723c */ /* 0x002fec0000001848 */
[----:B------:R-:W-:Y:S01]  /*2dc0*/  HMMA.16816.F32 R72, R4, R54, R120 ;  /* 0x000000360448723c */ /* 0x000fe20000001878 */
[----:B---3--:R-:W-:-:S04]  /*2dd0*/  FMUL.FTZ R0, R87, UR28 ;  /* 0x0000001c57007c20 */ /* 0x008fc80008410000 */
[----:B------:R1:W3:Y:S01]  /*2de0*/  MUFU.TANH R159, R0 ;  /* 0x00000000009f7308 */ /* 0x0002e20000002400 */
[----:B------:R-:W-:Y:S06]  /*2df0*/  HMMA.16816.F32 R52, R36, R48, R64 ;  /* 0x000000302434723c */ /* 0x000fec0000001840 */
[----:B------:R-:W-:Y:S01]  /*2e00*/  HMMA.16816.F32 R64, R32, R46, R56 ;  /* 0x0000002e2040723c */ /* 0x000fe20000001838 */
[----:B------:R-:W4:Y:S05]  /*2e10*/  LDSM.16.M88.4 R56, [R227+0x7800] ;  /* 0x00780000e338783b */ /* 0x000f2a0000000200 */
[----:B------:R-:W-:Y:S01]  /*2e20*/  HMMA.16816.F32 R132, R12, R124, R132 ;  /* 0x0000007c0c84723c */ /* 0x000fe20000001884 */
[----:B-1----:R-:W-:-:S05]  /*2e30*/  FMUL.FTZ R0, R80, UR28 ;  /* 0x0000001c50007c20 */ /* 0x002fca0008410000 */
[----:B------:R-:W-:Y:S01]  /*2e40*/  HMMA.16816.F32 R72, R40, R46, R72 ;  /* 0x0000002e2848723c */ /* 0x000fe20000001848 */
[----:B------:R1:W-:Y:S05]  /*2e50*/  MUFU.TANH R166, R0 ;  /* 0x0000000000a67308 */ /* 0x0003ea0000002400 */
[----:B--2---:R-:W-:Y:S01]  /*2e60*/  HMMA.16816.F32 R84, R24, R8, R52 ;  /* 0x000000081854723c */ /* 0x004fe20000001834 */
[----:B------:R-:W2:Y:S05]  /*2e70*/  LDSM.16.M88.4 R52, [R225+0x8800] ;  /* 0x00880000e134783b */ /* 0x000eaa0000000200 */
[----:B------:R-:W-:Y:S06]  /*2e80*/  HMMA.16816.F32 R44, R28, R50, R64 ;  /* 0x000000321c2c723c */ /* 0x000fec0000001840 */
[----:B------:R-:W-:Y:S01]  /*2e90*/  HMMA.16816.F32 R124, R12, R126, R148 ;  /* 0x0000007e0c7c723c */ /* 0x000fe20000001894 */
[----:B-1----:R-:W-:-:S04]  /*2ea0*/  FMUL.FTZ R0, R81, UR28 ;  /* 0x0000001c51007c20 */ /* 0x002fc80008410000 */
[----:B------:R1:W3:Y:S01]  /*2eb0*/  MUFU.TANH R158, R0 ;  /* 0x00000000009e7308 */ /* 0x0002e20000002400 */
[----:B------:R-:W-:Y:S01]  /*2ec0*/  HMMA.16816.F32 R48, R36, R50, R72 ;  /* 0x000000322430723c */ /* 0x000fe20000001848 */
[----:B-1----:R-:W-:-:S06]  /*2ed0*/  FMUL.FTZ R0, R82, UR28 ;  /* 0x0000001c52007c20 */ /* 0x002fcc0008410000 */
[----:B------:R1:W-:-:S15]  /*2ee0*/  MUFU.TANH R165, R0 ;  /* 0x0000000000a57308 */ /* 0x0003de0000002400 */
[----:B------:R-:W-:-:S02]  /*2ef0*/  NOP ;  /* 0x0000000000007918 */ /* 0x000fc40000000000 */
[----:B------:R-:W-:Y:S01]  /*2f00*/  HMMA.16816.F32 R72, R24, R10, R48 ;  /* 0x0000000a1848723c */ /* 0x000fe20000001830 */
[----:B-1----:R-:W-:-:S05]  /*2f10*/  FMUL.FTZ R0, R83, UR28 ;  /* 0x0000001c53007c20 */ /* 0x002fca0008410000 */
[----:B------:R-:W-:Y:S01]  /*2f20*/  HMMA.16816.F32 R80, R20, R8, R68 ;  /* 0x000000081450723c */ /* 0x000fe20000001844 */
[----:B------:R1:W3:Y:S05]  /*2f30*/  MUFU.TANH R147, R0 ;  /* 0x0000000000937308 */ /* 0x0002ea0000002400 */
[----:B-----5:R-:W-:Y:S01]  /*2f40*/  HMMA.16816.F32 R68, R16, R60, R136 ;  /* 0x0000003c1044723c */ /* 0x020fe20000001888 */
[----:B-1----:R-:W-:-:S04]  /*2f50*/  FMUL.FTZ R0, R76, UR28 ;  /* 0x0000001c4c007c20 */ /* 0x002fc80008410000 */
[----:B------:R1:W5:-:S15]  /*2f60*/  MUFU.TANH R145, R0 ;  /* 0x0000000000917308 */ /* 0x00035e0000002400 */
[----:B------:R-:W-:-:S04]  /*2f70*/  NOP ;  /* 0x0000000000007918 */ /* 0x000fc80000000000 */
[----:B----4-:R-:W-:Y:S06]  /*2f80*/  HMMA.16816.F32 R64, R32, R56, R68 ;  /* 0x000000382040723c */ /* 0x010fec0000001844 */
[----:B------:R-:W-:Y:S01]  /*2f90*/  HMMA.16816.F32 R68, R20, R10, R44 ;  /* 0x0000000a1444723c */ /* 0x000fe2000000182c */
[----:B------:R-:W4:Y:S01]  /*2fa0*/  LDSM.16.M88.4 R44, [R227+0x8800] ;  /* 0x00880000e32c783b */ /* 0x000f220000000200 */
[----:B-1----:R-:W-:-:S03]  /*2fb0*/  FMUL.FTZ R0, R77, UR28 ;  /* 0x0000001c4d007c20 */ /* 0x002fc60008410000 */
[----:B------:R-:W1:Y:S01]  /*2fc0*/  LDSM.16.M88.4 R8, [R225+0x7c00] ;  /* 0x007c0000e108783b */ /* 0x000e620000000200 */
[----:B------:R3:W-:-:S12]  /*2fd0*/  MUFU.TANH R157, R0 ;  /* 0x00000000009d7308 */ /* 0x0007d80000002400 */
[----:B--2---:R-:W-:Y:S06]  /*2fe0*/  HMMA.16816.F32 R48, R28, R52, R64 ;  /* 0x000000341c30723c */ /* 0x004fec0000001840 */
[----:B------:R-:W-:Y:S01]  /*2ff0*/  HMMA.16816.F32 R64, R16, R62, R140 ;  /* 0x0000003e1040723c */ /* 0x000fe2000000188c */
[----:B---3--:R-:W-:-:S04]  /*3000*/  FMUL.FTZ R0, R78, UR28 ;  /* 0x0000001c4e007c20 */ /* 0x008fc80008410000 */
[----:B------:R2:W3:Y:S02]  /*3010*/  MUFU.TANH R144, R0 ;  /* 0x0000000000907308 */ /* 0x0004e40000002400 */
[----:B--2---:R-:W-:Y:S02]  /*3020*/  FMUL.FTZ R0, R79, UR28 ;  /* 0x0000001c4f007c20 */ /* 0x004fe40008410000 */
[C---:B------:R-:W-:Y:S04]  /*3030*/  HMMA.16816.F32 R76, R4.reuse, R60, R116 ;  /* 0x0000003c044c723c */ /* 0x040fe80000001874 */
[----:B------:R2:W-:Y:S02]  /*3040*/  MUFU.TANH R146, R0 ;  /* 0x0000000000927308 */ /* 0x0005e40000002400 */
[----:B------:R-:W-:Y:S09]  /*3050*/  HMMA.16816.F32 R60, R4, R62, R112 ;  /* 0x0000003e043c723c */ /* 0x000ff20000001870 */
[----:B------:R-:W-:Y:S01]  /*3060*/  HMMA.16816.F32 R64, R32, R58, R64 ;  /* 0x0000003a2040723c */ /* 0x000fe20000001840 */
[----:B--2---:R-:W-:Y:S01]  /*3070*/  FMUL.FTZ R0, R88, UR28 ;  /* 0x0000001c58007c20 */ /* 0x004fe20008410000 */
[----:B------:R-:W-:-:S03]  /*3080*/  IMAD R88, R152, 0x20, R105 ;  /* 0x0000002098587824 */ /* 0x000fc600078e0269 */
[----:B------:R2:W3:Y:S04]  /*3090*/  MUFU.TANH R130, R0 ;  /* 0x0000000000827308 */ /* 0x0004e80000002400 */
[C---:B------:R-:W-:Y:S06]  /*30a0*/  HMMA.16816.F32 R12, R40.reuse, R56, R76 ;  /* 0x00000038280c723c */ /* 0x040fec000000184c */
[----:B------:R-:W-:Y:S01]  /*30b0*/  HMMA.16816.F32 R60, R40, R58, R60 ;  /* 0x0000003a283c723c */ /* 0x000fe2000000183c */
[----:B--2---:R-:W-:-:S04]  /*30c0*/  FMUL.FTZ R0, R89, UR28 ;  /* 0x0000001c59007c20 */ /* 0x004fc80008410000 */
[----:B------:R2:W-:-:S13]  /*30d0*/  MUFU.TANH R131, R0 ;  /* 0x0000000000837308 */ /* 0x0005da0000002400 */
[----:B------:R-:W-:Y:S01]  /*30e0*/  HMMA.16816.F32 R12, R36, R52, R12 ;  /* 0x00000034240c723c */ /* 0x000fe2000000180c */
[----:B--2---:R-:W-:-:S04]  /*30f0*/  FMUL.FTZ R0, R90, UR28 ;  /* 0x0000001c5a007c20 */ /* 0x004fc80008410000 */
[----:B------:R2:W3:-:S15]  /*3100*/  MUFU.TANH R122, R0 ;  /* 0x00000000007a7308 */ /* 0x0004de0000002400 */
[----:B------:R-:W-:-:S04]  /*3110*/  NOP ;  /* 0x0000000000007918 */ /* 0x000fc80000000000 */
[----:B----4-:R-:W-:Y:S06]  /*3120*/  HMMA.16816.F32 R56, R24, R44, R12 ;  /* 0x0000002c1838723c */ /* 0x010fec000000180c */
[----:B------:R-:W-:Y:S01]  /*3130*/  HMMA.16816.F32 R12, R28, R54, R64 ;  /* 0x000000361c0c723c */ /* 0x000fe20000001840 */
[----:B------:R-:W-:Y:S01]  /*3140*/  LDSM.16.M88.4 R64, [R225+0x8c00] ;  /* 0x008c0000e140783b */ /* 0x000fe20000000200 */
[----:B--2---:R-:W-:-:S04]  /*3150*/  FMUL.FTZ R0, R91, UR28 ;  /* 0x0000001c5b007c20 */ /* 0x004fc80008410000 */
[----:B------:R2:W4:-:S12]  /*3160*/  MUFU.TANH R129, R0 ;  /* 0x0000000000817308 */ /* 0x0005180000002400 */
[----:B------:R-:W-:-:S04]  /*3170*/  FMUL.FTZ R3, R58, UR28 ;  /* 0x0000001c3a037c20 */ /* 0x000fc80008410000 */
[----:B------:R5:W-:Y:S02]  /*3180*/  MUFU.TANH R171, R3 ;  /* 0x0000000300ab7308 */ /* 0x000be40000002400 */
[----:B------:R-:W-:Y:S01]  /*3190*/  HMMA.16816.F32 R76, R20, R46, R12 ;  /* 0x0000002e144c723c */ /* 0x000fe2000000180c */
[----:B--2---:R-:W-:-:S05]  /*31a0*/  FMUL.FTZ R0, R80, UR28 ;  /* 0x0000001c50007c20 */ /* 0x004fca0008410000 */
[----:B------:R2:W4:Y:S01]  /*31b0*/  MUFU.TANH R123, R0 ;  /* 0x00000000007b7308 */ /* 0x0005220000002400 */
[----:B------:R-:W-:Y:S01]  /*31c0*/  VIMNMX R14, R104, UR24, PT ;  /* 0x00000018680e7c48 */ /* 0x000fe2000bfe0100 */
[----:B-----5:R-:W-:Y:S01]  /*31d0*/  IMAD.U32 R3, RZ, RZ, UR24 ;  /* 0x00000018ff037e24 */ /* 0x020fe2000f8e00ff */
[----:B------:R-:W-:-:S04]  /*31e0*/  UMOV UR24, UR18 ;  /* 0x0000001200187c82 */ /* 0x000fc80008000000 */
[----:B------:R-:W-:Y:S01]  /*31f0*/  VIADDMNMX R15, R104, 0x8, R3, PT ;  /* 0x00000008680f7846 */ /* 0x000fe20003800103 */
[----:B--2---:R-:W-:-:S10]  /*3200*/  FMUL.FTZ R0, R81, UR28 ;  /* 0x0000001c51007c20 */ /* 0x004fd40008410000 */
[----:B------:R-:W-:Y:S01]  /*3210*/  FMUL.FTZ R12, R79, UR28 ;  /* 0x0000001c4f0c7c20 */ /* 0x000fe20008410000 */
[----:B------:R-:W-:Y:S01]  /*3220*/  FMUL.FTZ R13, R78, UR28 ;  /* 0x0000001c4e0d7c20 */ /* 0x000fe20008410000 */
[----:B------:R2:W-:Y:S02]  /*3230*/  MUFU.TANH R128, R0 ;  /* 0x0000000000807308 */ /* 0x0005e40000002400 */
[----:B--2---:R-:W-:-:S06]  /*3240*/  FMUL.FTZ R0, R82, UR28 ;  /* 0x0000001c52007c20 */ /* 0x004fcc0008410000 */
[----:B------:R2:W5:Y:S02]  /*3250*/  MUFU.TANH R121, R0 ;  /* 0x0000000000797308 */ /* 0x0005640000002400 */
[----:B--2---:R-:W-:Y:S02]  /*3260*/  FMUL.FTZ R0, R83, UR28 ;  /* 0x0000001c53007c20 */ /* 0x004fe40008410000 */
[----:B-1----:R-:W-:Y:S04]  /*3270*/  HMMA.16816.F32 R80, R4, R8, R108 ;  /* 0x000000080450723c */ /* 0x002fe8000000186c */
[----:B------:R1:W-:Y:S02]  /*3280*/  MUFU.TANH R156, R0 ;  /* 0x00000000009c7308 */ /* 0x0003e40000002400 */
[----:B-1----:R-:W-:-:S06]  /*3290*/  FMUL.FTZ R0, R84, UR28 ;  /* 0x0000001c54007c20 */ /* 0x002fcc0008410000 */
[----:B------:R1:W2:Y:S02]  /*32a0*/  MUFU.TANH R120, R0 ;  /* 0x0000000000787308 */ /* 0x0002a40000002400 */
[----:B-1----:R-:W-:-:S06]  /*32b0*/  FMUL.FTZ R0, R85, UR28 ;  /* 0x0000001c55007c20 */ /* 0x002fcc0008410000 */
[----:B------:R1:W-:Y:S02]  /*32c0*/  MUFU.TANH R119, R0 ;  /* 0x0000000000777308 */ /* 0x0003e40000002400 */
[----:B-1----:R-:W-:-:S06]  /*32d0*/  FMUL.FTZ R0, R86, UR28 ;  /* 0x0000001c56007c20 */ /* 0x002fcc0008410000 */
[----:B------:R1:W2:Y:S02]  /*32e0*/  MUFU.TANH R137, R0 ;  /* 0x0000000000897308 */ /* 0x0002a40000002400 */
[----:B-1----:R-:W-:Y:S02]  /*32f0*/  FMUL.FTZ R0, R87, UR28 ;  /* 0x0000001c57007c20 */ /* 0x002fe40008410000 */
[----:B------:R-:W-:Y:S04]  /*3300*/  HMMA.16816.F32 R84, R4, R10, R100 ;  /* 0x0000000a0454723c */ /* 0x000fe80000001864 */
[----:B------:R1:W2:Y:S03]  /*3310*/  MUFU.TANH R117, R0 ;  /* 0x0000000000757308 */ /* 0x0002a60000002400 */
[----:B------:R-:W-:-:S02]  /*3320*/  IMAD.SHL.U32 R4, R153, 0x2, RZ ;  /* 0x0000000299047824 */ /* 0x000fc400078e00ff */
[----:B------:R-:W-:-:S03]  /*3330*/  FMUL.FTZ R5, R59, UR28 ;  /* 0x0000001c3b057c20 */ /* 0x000fc60008410000 */
[----:B------:R-:W-:Y:S01]  /*3340*/  LOP3.LUT R4, R4, 0x6, RZ, 0xc0, !PT ;  /* 0x0000000604047812 */ /* 0x000fe200078ec0ff */
[----:B------:R3:W-:Y:S01]  /*3350*/  MUFU.TANH R91, R5 ;  /* 0x00000005005b7308 */ /* 0x0007e20000002400 */
[----:B-1----:R-:W-:-:S07]  /*3360*/  FMUL.FTZ R0, R68, UR28 ;  /* 0x0000001c44007c20 */ /* 0x002fce0008410000 */
[----:B------:R1:W2:Y:S01]  /*3370*/  MUFU.TANH R116, R0 ;  /* 0x0000000000747308 */ /* 0x0002a20000002400 */
[----:B---3--:R-:W-:-:S07]  /*3380*/  FMUL.FTZ R5, R76, UR28 ;  /* 0x0000001c4c057c20 */ /* 0x008fce0008410000 */
[----:B------:R-:W-:Y:S01]  /*3390*/  MUFU.TANH R76, R13 ;  /* 0x0000000d004c7308 */ /* 0x000fe20000002400 */
[----:B-1----:R-:W-:-:S07]  /*33a0*/  FMUL.FTZ R0, R69, UR28 ;  /* 0x0000001c45007c20 */ /* 0x002fce0008410000 */
[----:B------:R-:W-:Y:S08]  /*33b0*/  MUFU.TANH R89, R5 ;  /* 0x0000000500597308 */ /* 0x000ff00000002400 */
[----:B------:R1:W-:Y:S02]  /*33c0*/  MUFU.TANH R118, R0 ;  /* 0x0000000000767308 */ /* 0x0003e40000002400 */
[----:B-1----:R-:W-:-:S06]  /*33d0*/  FMUL.FTZ R0, R70, UR28 ;  /* 0x0000001c46007c20 */ /* 0x002fcc0008410000 */
[----:B------:R1:W3:Y:S02]  /*33e0*/  MUFU.TANH R139, R0 ;  /* 0x00000000008b7308 */ /* 0x0002e40000002400 */
[----:B-1----:R-:W-:Y:S02]  /*33f0*/  FMUL.FTZ R0, R71, UR28 ;  /* 0x0000001c47007c20 */ /* 0x002fe40008410000 */
[----:B------:R-:W-:Y:S04]  /*3400*/  HMMA.16816.F32 R68, R20, R44, R48 ;  /* 0x0000002c1444723c */ /* 0x000fe80000001830 */
[----:B------:R1:W-:Y:S02]  /*3410*/  MUFU.TANH R138, R0 ;  /* 0x00000000008a7308 */ /* 0x0003e40000002400 */
[----:B------:R-:W-:Y:S07]  /*3420*/  HMMA.16816.F32 R48, R16, R8, R132 ;  /* 0x000000081030723c */ /* 0x000fee0000001884 */
[----:B------:R-:W-:-:S02]  /*3430*/  FMUL.FTZ R8, R77, UR28 ;  /* 0x0000001c4d087c20 */ /* 0x000fc40008410000 */
[----:B------:R-:W-:Y:S01]  /*3440*/  MUFU.TANH R77, R12 ;  /* 0x0000000c004d7308 */ /* 0x000fe20000002400 */
[----:B-1----:R-:W-:-:S07]  /*3450*/  FMUL.FTZ R0, R72, UR28 ;  /* 0x0000001c48007c20 */ /* 0x002fce0008410000 */
[----:B------:R1:W3:Y:S08]  /*3460*/  MUFU.TANH R98, R0 ;  /* 0x0000000000627308 */ /* 0x0002f00000002400 */
[----:B------:R-:W-:Y:S01]  /*3470*/  MUFU.TANH R90, R8 ;  /* 0x00000008005a7308 */ /* 0x000fe20000002400 */
[----:B-1----:R-:W-:-:S07]  /*3480*/  FMUL.FTZ R0, R73, UR28 ;  /* 0x0000001c49007c20 */ /* 0x002fce0008410000 */
[----:B------:R1:W-:Y:S02]  /*3490*/  MUFU.TANH R99, R0 ;  /* 0x0000000000637308 */ /* 0x0003e40000002400 */
[----:B-1----:R-:W-:-:S06]  /*34a0*/  FMUL.FTZ R0, R74, UR28 ;  /* 0x0000001c4a007c20 */ /* 0x002fcc0008410000 */
[----:B------:R1:W3:Y:S02]  /*34b0*/  MUFU.TANH R95, R0 ;  /* 0x00000000005f7308 */ /* 0x0002e40000002400 */
[----:B-1----:R-:W-:Y:S02]  /*34c0*/  FMUL.FTZ R0, R75, UR28 ;  /* 0x0000001c4b007c20 */ /* 0x002fe40008410000 */
[----:B------:R-:W1:Y:S04]  /*34d0*/  LDSM.16.M88.4 R72, [R227+0x7c00] ;  /* 0x007c0000e348783b */ /* 0x000e680000000200 */
[----:B------:R4:W3:Y:S02]  /*34e0*/  MUFU.TANH R96, R0 ;  /* 0x0000000000607308 */ /* 0x0008e40000002400 */
[----:B----4-:R-:W-:-:S06]  /*34f0*/  FMUL.FTZ R0, R68, UR28 ;  /* 0x0000001c44007c20 */ /* 0x010fcc0008410000 */
[----:B------:R4:W3:Y:S02]  /*3500*/  MUFU.TANH R94, R0 ;  /* 0x00000000005e7308 */ /* 0x0008e40000002400 */
[----:B----4-:R-:W-:Y:S01]  /*3510*/  FMUL.FTZ R0, R69, UR28 ;  /* 0x0000001c45007c20 */ /* 0x010fe20008410000 */
[----:B-1----:R-:W-:Y:S05]  /*3520*/  HMMA.16816.F32 R48, R32, R72, R48 ;  /* 0x000000482030723c */ /* 0x002fea0000001830 */
[----:B------:R1:W-:Y:S02]  /*3530*/  MUFU.TANH R97, R0 ;  /* 0x0000000000617308 */ /* 0x0003e40000002400 */
[----:B-1----:R-:W-:-:S06]  /*3540*/  FMUL.FTZ R0, R70, UR28 ;  /* 0x0000001c46007c20 */ /* 0x002fcc0008410000 */
[----:B------:R1:W4:Y:S02]  /*3550*/  MUFU.TANH R93, R0 ;  /* 0x00000000005d7308 */ /* 0x0003240000002400 */
[----:B-1----:R-:W-:Y:S02]  /*3560*/  FMUL.FTZ R0, R71, UR28 ;  /* 0x0000001c47007c20 */ /* 0x002fe40008410000 */
[----:B------:R-:W-:Y:S01]  /*3570*/  HMMA.16816.F32 R68, R36, R54, R60 ;  /* 0x000000362444723c */ /* 0x000fe2000000183c */
[----:B------:R-:W1:Y:S03]  /*3580*/  LDSM.16.M88.4 R52, [R227+0x8c00] ;  /* 0x008c0000e334783b */ /* 0x000e660000000200 */
[----:B------:R5:W-:Y:S01]  /*3590*/  MUFU.TANH R92, R0 ;  /* 0x00000000005c7308 */ /* 0x000be20000002400 */
[----:B------:R-:W-:-:S04]  /*35a0*/  DEPBAR.LE SB0, 0x0 ;  /* 0x000080000000791a */ /* 0x000fc80000000000 */
[----:B------:R-:W-:Y:S06]  /*35b0*/  HMMA.16816.F32 R60, R16, R10, R124 ;  /* 0x0000000a103c723c */ /* 0x000fec000000187c */
[----:B------:R-:W-:Y:S01]  /*35c0*/  HMMA.16816.F32 R8, R40, R72, R80 ;  /* 0x000000482808723c */ /* 0x000fe20000001850 */
[C-C-:B------:R-:W-:Y:S02]  /*35d0*/  VIADDMNMX R16, R104.reuse, 0x40, R3.reuse, PT ;  /* 0x0000004068107846 */ /* 0x140fe40003800103 */
[----:B------:R-:W-:Y:S01]  /*35e0*/  VIADDMNMX R17, R104, 0x48, R3, PT ;  /* 0x0000004868117846 */ /* 0x000fe20003800103 */
[----:B-----5:R-:W-:-:S02]  /*35f0*/  FMUL.FTZ R0, R56, UR28 ;  /* 0x0000001c38007c20 */ /* 0x020fc40008410000 */
[-C--:B------:R-:W-:Y:S02]  /*3600*/  HMMA.16816.F32 R40, R40, R74.reuse, R84 ;  /* 0x0000004a2828723c */ /* 0x080fe40000001854 */
[----:B------:R5:W4:Y:S10]  /*3610*/  MUFU.TANH R162, R0 ;  /* 0x0000000000a27308 */ /* 0x000b340000002400 */
[----:B------:R-:W-:Y:S01]  /*3620*/  HMMA.16816.F32 R32, R32, R74, R60 ;  /* 0x0000004a2020723c */ /* 0x000fe2000000183c */
[----:B-----5:R-:W-:-:S05]  /*3630*/  FMUL.FTZ R0, R57, UR28 ;  /* 0x0000001c39007c20 */ /* 0x020fca0008410000 */
[----:B------:R-:W-:Y:S01]  /*3640*/  HMMA.16816.F32 R56, R24, R46, R68 ;  /* 0x0000002e1838723c */ /* 0x000fe20000001844 */
[----:B------:R5:W4:Y:S02]  /*3650*/  MUFU.TANH R163, R0 ;  /* 0x0000000000a37308 */ /* 0x000b240000002400 */
[----:B-----5:R-:W-:-:S04]  /*3660*/  IMAD.U32 R0, RZ, RZ, UR18 ;  /* 0x00000012ff007e24 */ /* 0x020fc8000f8e00ff */
[----:B------:R-:W-:-:S15]  /*3670*/  IMAD R0, R0, 0x40, R4 ;  /* 0x0000004000007824 */ /* 0x000fde00078e0204 */
[----:B------:R-:W-:-:S02]  /*3680*/  NOP ;  /* 0x0000000000007918 */ /* 0x000fc40000000000 */
[----:B------:R-:W-:Y:S01]  /*3690*/  FMUL.FTZ R12, R56, UR28 ;  /* 0x0000001c380c7c20 */ /* 0x000fe20008410000 */
[----:B------:R-:W-:-:S03]  /*36a0*/  VIADD R4, R0, 0x1 ;  /* 0x0000000100047836 */ /* 0x000fc60000000000 */
[----:B------:R5:W4:Y:S01]  /*36b0*/  MUFU.TANH R62, R12 ;  /* 0x0000000c003e7308 */ /* 0x000b220000002400 */
[----:B------:R-:W-:Y:S01]  /*36c0*/  VIADD R3, R0, 0x8 ;  /* 0x0000000800037836 */ /* 0x000fe20000000000 */
[C---:B------:R-:W-:Y:S02]  /*36d0*/  ISETP.GE.AND P1, PT, R4.reuse, R14, PT ;  /* 0x0000000e0400720c */ /* 0x040fe40003f26270 */
[C---:B------:R-:W-:Y:S02]  /*36e0*/  ISETP.GE.AND P0, PT, R4.reuse, R15, PT ;  /* 0x0000000f0400720c */ /* 0x040fe40003f06270 */
[C---:B------:R-:W-:Y:S01]  /*36f0*/  ISETP.GE.AND P4, PT, R4.reuse, R16, PT ;  /* 0x000000100400720c */ /* 0x040fe20003f86270 */
[----:B------:R-:W-:Y:S01]  /*3700*/  BAR.SYNC.DEFER_BLOCKING 0x0 ;  /* 0x0000000000007b1d */ /* 0x000fe20000010000 */
[----:B------:R-:W-:Y:S02]  /*3710*/  ISETP.GE.AND P2, PT, R4, R17, PT ;  /* 0x000000110400720c */ /* 0x000fe40003f46270 */
[----:B------:R-:W-:Y:S01]  /*3720*/  HMMA.16816.F32 R4, R28, R64, R48 ;  /* 0x000000401c04723c */ /* 0x000fe20000001830 */
[----:B------:R-:W-:-:S02]  /*3730*/  FSEL R69, R160, -INF , !P1 ;  /* 0xff800000a0457808 */ /* 0x000fc40004800000 */
[C---:B------:R-:W-:Y:S02]  /*3740*/  ISETP.GE.AND P6, PT, R3.reuse, R14, PT ;  /* 0x0000000e0300720c */ /* 0x040fe40003fc6270 */
[C---:B------:R-:W-:Y:S01]  /*3750*/  ISETP.GE.AND P5, PT, R3.reuse, R15, PT ;  /* 0x0000000f0300720c */ /* 0x040fe20003fa6270 */
[----:B------:R-:W-:Y:S01]  /*3760*/  HMMA.16816.F32 R28, R28, R66, R32 ;  /* 0x000000421c1c723c */ /* 0x000fe20000001820 */
[----:B------:R-:W-:Y:S01]  /*3770*/  ISETP.GE.AND P3, PT, R3, R16, PT ;  /* 0x000000100300720c */ /* 0x000fe20003f66270 */
[----:B-----5:R-:W-:Y:S01]  /*3780*/  FMUL.FTZ R12, R57, UR28 ;  /* 0x0000001c390c7c20 */ /* 0x020fe20008410000 */
[----:B------:R-:W-:Y:S01]  /*3790*/  ISETP.GE.AND P1, PT, R3, R17, PT ;  /* 0x000000110300720c */ /* 0x000fe20003f26270 */
[----:B------:R-:W-:Y:S01]  /*37a0*/  VIADD R3, R0, 0x9 ;  /* 0x0000000900037836 */ /* 0x000fe20000000000 */
[----:B------:R-:W-:Y:S01]  /*37b0*/  FSEL R71, R159, -INF , !P0 ;  /* 0xff8000009f477808 */ /* 0x000fe20004000000 */
[----:B------:R-:W-:Y:S01]  /*37c0*/  MUFU.TANH R61, R12 ;  /* 0x0000000c003d7308 */ /* 0x000fe20000002400 */
[----:B------:R-:W-:-:S02]  /*37d0*/  FSEL R50, R158, -INF , !P4 ;  /* 0xff8000009e327808 */ /* 0x000fc40006000000 */
[----:B------:R-:W-:Y:S02]  /*37e0*/  FSEL R68, R147, -INF , !P2 ;  /* 0xff80000093447808 */ /* 0x000fe40005000000 */
[----:B------:R-:W-:Y:S02]  /*37f0*/  FSEL R70, R145, -INF , !P6 ;  /* 0xff80000091467808 */ /* 0x000fe40007000000 */
[C---:B------:R-:W-:Y:S02]  /*3800*/  ISETP.GE.AND P0, PT, R3.reuse, R14, PT ;  /* 0x0000000e0300720c */ /* 0x040fe40003f06270 */
[C---:B------:R-:W-:Y:S02]  /*3810*/  ISETP.GE.AND P4, PT, R3.reuse, R15, PT ;  /* 0x0000000f0300720c */ /* 0x040fe40003f86270 */
[C---:B------:R-:W-:Y:S01]  /*3820*/  ISETP.GE.AND P2, PT, R3.reuse, R16, PT ;  /* 0x000000100300720c */ /* 0x040fe20003f46270 */
[----:B-1----:R-:W-:Y:S01]  /*3830*/  HMMA.16816.F32 R44, R20, R52, R4 ;  /* 0x00000034142c723c */ /* 0x002fe20000001804 */
[----:B------:R-:W-:Y:S01]  /*3840*/  ISETP.GE.AND P6, PT, R3, R17, PT ;  /* 0x000000110300720c */ /* 0x000fe20003fc6270 */
[----:B------:R-:W-:Y:S01]  /*3850*/  VIADD R3, R0, 0x10 ;  /* 0x0000001000037836 */ /* 0x000fe20000000000 */
[----:B------:R-:W-:-:S02]  /*3860*/  FSEL R72, R144, -INF , !P5 ;  /* 0xff80000090487808 */ /* 0x000fc40006800000 */
[----:B------:R-:W-:Y:S01]  /*3870*/  FSEL R49, R130, -INF , !P3 ;  /* 0xff80000082317808 */ /* 0x000fe20005800000 */
[C---:B------:R-:W-:Y:S01]  /*3880*/  HMMA.16816.F32 R4, R36.reuse, R64, R8 ;  /* 0x000000402404723c */ /* 0x040fe20000001808 */
[----:B------:R-:W-:Y:S02]  /*3890*/  FSEL R56, R122, -INF , !P1 ;  /* 0xff8000007a387808 */ /* 0x000fe40004800000 */
[----:B------:R-:W-:Y:S02]  /*38a0*/  FSEL R60, R157, -INF , !P0 ;  /* 0xff8000009d3c7808 */ /* 0x000fe40004000000 */
[C---:B------:R-:W-:Y:S01]  /*38b0*/  ISETP.GE.AND P5, PT, R3.reuse, R14, PT ;  /* 0x0000000e0300720c */ /* 0x040fe20003fa6270 */
[----:B------:R-:W-:Y:S01]  /*38c0*/  HMMA.16816.F32 R36, R36, R66, R40 ;  /* 0x000000422424723c */ /* 0x000fe20000001828 */
[C---:B------:R-:W-:Y:S01]  /*38d0*/  ISETP.GE.AND P3, PT, R3.reuse, R15, PT ;  /* 0x0000000f0300720c */ /* 0x040fe20003f66270 */
[----:B------:R-:W-:Y:S01]  /*38e0*/  FMUL.FTZ R8, R58, UR28 ;  /* 0x0000001c3a087c20 */ /* 0x000fe20008410000 */
[----:B------:R-:W-:-:S02]  /*38f0*/  ISETP.GE.AND P1, PT, R3, R16, PT ;  /* 0x000000100300720c */ /* 0x000fc40003f26270 */
[----:B------:R-:W-:Y:S01]  /*3900*/  ISETP.GE.AND P0, PT, R3, R17, PT ;  /* 0x000000110300720c */ /* 0x000fe20003f06270 */
[----:B------:R-:W-:Y:S01]  /*3910*/  VIADD R3, R0, 0x11 ;  /* 0x0000001100037836 */ /* 0x000fe20000000000 */
[----:B------:R-:W-:Y:S01]  /*3920*/  FSEL R64, R146, -INF , !P4 ;  /* 0xff80000092407808 */ /* 0x000fe20006000000 */
[----:B------:R1:W5:Y:S01]  /*3930*/  MUFU.TANH R57, R8 ;  /* 0x0000000800397308 */ /* 0x0003620000002400 */
[----:B------:R-:W-:Y:S01]  /*3940*/  FSEL R48, R131, -INF , !P2 ;  /* 0xff80000083307808 */ /* 0x000fe20005000000 */
[----:B------:R-:W-:Y:S01]  /*3950*/  HMMA.16816.F32 R20, R20, R54, R28 ;  /* 0x000000361414723c */ /* 0x000fe2000000181c */
[----:B------:R-:W-:Y:S01]  /*3960*/  FSEL R51, R129, -INF , !P6 ;  /* 0xff80000081337808 */ /* 0x000fe20007000000 */
[----:B------:R-:W-:Y:S01]  /*3970*/  FMUL.FTZ R47, R47, UR28 ;  /* 0x0000001c2f2f7c20 */ /* 0x000fe20008410000 */
[----:B------:R-:W-:Y:S02]  /*3980*/  FSEL R58, R123, -INF , !P5 ;  /* 0xff8000007b3a7808 */ /* 0x000fe40006800000 */
[----:B------:R-:W-:-:S02]  /*3990*/  ISETP.GE.AND P4, PT, R3, R14, PT ;  /* 0x0000000e0300720c */ /* 0x000fc40003f86270 */
[C---:B------:R-:W-:Y:S01]  /*39a0*/  ISETP.GE.AND P2, PT, R3.reuse, R15, PT ;  /* 0x0000000f0300720c */ /* 0x040fe20003f46270 */
[C---:B------:R-:W-:Y:S01]  /*39b0*/  HMMA.16816.F32 R4, R24.reuse, R52, R4 ;  /* 0x000000341804723c */ /* 0x040fe20000001804 */
[C---:B------:R-:W-:Y:S01]  /*39c0*/  ISETP.GE.AND P6, PT, R3.reuse, R16, PT ;  /* 0x000000100300720c */ /* 0x040fe20003fc6270 */
[----:B------:R-:W-:Y:S01]  /*39d0*/  MUFU.TANH R47, R47 ;  /* 0x0000002f002f7308 */ /* 0x000fe20000002400 */
[----:B------:R-:W-:Y:S01]  /*39e0*/  ISETP.GE.AND P5, PT, R3, R17, PT ;  /* 0x000000110300720c */ /* 0x000fe20003fa6270 */
[----:B------:R-:W-:Y:S01]  /*39f0*/  VIADD R3, R0, 0x18 ;  /* 0x0000001800037836 */ /* 0x000fe20000000000 */
[----:B------:R-:W-:Y:S01]  /*3a00*/  FSEL R152, R121, -INF , !P3 ;  /* 0xff80000079987808 */ /* 0x000fe20005800000 */
[----:B------:R-:W-:Y:S01]  /*3a10*/  HMMA.16816.F32 R24, R24, R54, R36 ;  /* 0x000000361818723c */ /* 0x000fe20000001824 */
[----:B--2---:R-:W-:Y:S01]  /*3a20*/  FSEL R73, R120, -INF , !P1 ;  /* 0xff80000078497808 */ /* 0x004fe20004800000 */
[----:B-1----:R-:W-:Y:S01]  /*3a30*/  FMUL.FTZ R8, R59, UR28 ;  /* 0x0000001c3b087c20 */ /* 0x002fe20008410000 */
[----:B------:R-:W-:-:S02]  /*3a40*/  FSEL R137, R137, -INF , !P0 ;  /* 0xff80000089897808 */ /* 0x000fc40004000000 */
[----:B------:R-:W-:Y:S01]  /*3a50*/  FSEL R33, R128, -INF , !P4 ;  /* 0xff80000080217808 */ /* 0x000fe20006000000 */
[----:B------:R1:W2:Y:S01]  /*3a60*/  MUFU.TANH R19, R8 ;  /* 0x0000000800137308 */ /* 0x0002a20000002400 */
[C---:B------:R-:W-:Y:S02]  /*3a70*/  ISETP.GE.AND P3, PT, R3.reuse, R14, PT ;  /* 0x0000000e0300720c */ /* 0x040fe40003f66270 */
[C---:B------:R-:W-:Y:S01]  /*3a80*/  ISETP.GE.AND P1, PT, R3.reuse, R15, PT ;  /* 0x0000000f0300720c */ /* 0x040fe20003f26270 */
[----:B------:R-:W-:Y:S01]  /*3a90*/  FMUL.FTZ R20, R20, UR28 ;  /* 0x0000001c14147c20 */ /* 0x000fe20008410000 */
[C---:B------:R-:W-:Y:S02]  /*3aa0*/  ISETP.GE.AND P0, PT, R3.reuse, R16, PT ;  /* 0x000000100300720c */ /* 0x040fe40003f06270 */
[----:B------:R-:W-:Y:S01]  /*3ab0*/  ISETP.GE.AND P4, PT, R3, R17, PT ;  /* 0x000000110300720c */ /* 0x000fe20003f86270 */
[----:B------:R-:W-:Y:S01]  /*3ac0*/  VIADD R3, R0, 0x19 ;  /* 0x0000001900037836 */ /* 0x000fe20000000000 */
[----:B------:R-:W-:Y:S01]  /*3ad0*/  FSEL R156, R156, -INF , !P2 ;  /* 0xff8000009c9c7808 */ /* 0x000fe20005000000 */
[----:B------:R-:W-:Y:S01]  /*3ae0*/  MUFU.TANH R20, R20 ;  /* 0x0000001400147308 */ /* 0x000fe20000002400 */
[----:B------:R-:W-:Y:S01]  /*3af0*/  FSEL R65, R119, -INF , !P6 ;  /* 0xff80000077417808 */ /* 0x000fe20007000000 */
[----:B------:R-:W-:Y:S01]  /*3b00*/  FMUL.FTZ R4, R4, UR28 ;  /* 0x0000001c04047c20 */ /* 0x000fe20008410000 */
[----:B------:R-:W-:Y:S01]  /*3b10*/  FSEL R105, R117, -INF , !P5 ;  /* 0xff80000075697808 */ /* 0x000fe20006800000 */
[----:B------:R-:W-:Y:S01]  /*3b20*/  FMUL.FTZ R6, R6, UR28 ;  /* 0x0000001c06067c20 */ /* 0x000fe20008410000 */
[----:B------:R-:W-:Y:S01]  /*3b30*/  FSEL R35, R116, -INF , !P3 ;  /* 0xff80000074237808 */ /* 0x000fe20005800000 */
[----:B------:R-:W-:Y:S01]  /*3b40*/  FMUL.FTZ R5, R5, UR28 ;  /* 0x0000001c05057c20 */ /* 0x000fe20008410000 */
[----:B-1----:R-:W-:Y:S01]  /*3b50*/  FMUL.FTZ R8, R44, UR28 ;  /* 0x0000001c2c087c20 */ /* 0x002fe20008410000 */
[C---:B------:R-:W-:Y:S01]  /*3b60*/  ISETP.GE.AND P2, PT, R3.reuse, R14, PT ;  /* 0x0000000e0300720c */ /* 0x040fe20003f46270 */
[----:B------:R1:W-:Y:S01]  /*3b70*/  MUFU.TANH R10, R4 ;  /* 0x00000004000a7308 */ /* 0x0003e20000002400 */
[C---:B------:R-:W-:Y:S01]  /*3b80*/  ISETP.GE.AND P6, PT, R3.reuse, R15, PT ;  /* 0x0000000f0300720c */ /* 0x040fe20003fc6270 */
[----:B------:R-:W-:Y:S01]  /*3b90*/  FMUL.FTZ R24, R24, UR28 ;  /* 0x0000001c18187c20 */ /* 0x000fe20008410000 */
[----:B------:R-:W-:Y:S01]  /*3ba0*/  ISETP.GE.AND P5, PT, R3, R16, PT ;  /* 0x000000100300720c */ /* 0x000fe20003fa6270 */
[----:B------:R-:W-:Y:S01]  /*3bb0*/  FMUL.FTZ R25, R25, UR28 ;  /* 0x0000001c19197c20 */ /* 0x000fe20008410000 */
[----:B------:R-:W-:Y:S01]  /*3bc0*/  ISETP.GE.AND P3, PT, R3, R17, PT ;  /* 0x000000110300720c */ /* 0x000fe20003f66270 */
[----:B------:R-:W-:Y:S01]  /*3bd0*/  VIADD R3, R0, 0x20 ;  /* 0x0000002000037836 */ /* 0x000fe20000000000 */
[----:B---3--:R-:W-:Y:S01]  /*3be0*/  FSEL R139, R139, -INF , !P1 ;  /* 0xff8000008b8b7808 */ /* 0x008fe20004800000 */
[----:B------:R3:W2:Y:S01]  /*3bf0*/  MUFU.TANH R18, R8 ;  /* 0x0000000800127308 */ /* 0x0006a20000002400 */
[----:B------:R-:W-:-:S02]  /*3c00*/  FSEL R63, R98, -INF , !P0 ;  /* 0xff800000623f7808 */ /* 0x000fc40004000000 */
[----:B------:R-:W-:Y:S02]  /*3c10*/  FSEL R100, R95, -INF , !P4 ;  /* 0xff8000005f647808 */ /* 0x000fe40006000000 */
[----:B------:R-:W-:Y:S02]  /*3c20*/  FSEL R34, R118, -INF , !P2 ;  /* 0xff80000076227808 */ /* 0x000fe40005000000 */
[C---:B------:R-:W-:Y:S01]  /*3c30*/  ISETP.GE.AND P1, PT, R3.reuse, R14, PT ;  /* 0x0000000e0300720c */ /* 0x040fe20003f26270 */
[----:B------:R4:W-:Y:S01]  /*3c40*/  MUFU.TANH R11, R5 ;  /* 0x00000005000b7308 */ /* 0x0009e20000002400 */
[C---:B------:R-:W-:Y:S01]  /*3c50*/  ISETP.GE.AND P0, PT, R3.reuse, R15, PT ;  /* 0x0000000f0300720c */ /* 0x040fe20003f06270 */
[C---:B-1----:R-:W-:Y:S01]  /*3c60*/  VIADD R4, R0.reuse, 0x28 ;  /* 0x0000002800047836 */ /* 0x042fe20000000000 */
[C---:B------:R-:W-:Y:S02]  /*3c70*/  ISETP.GE.AND P4, PT, R3.reuse, R16, PT ;  /* 0x000000100300720c */ /* 0x040fe40003f86270 */
[----:B------:R-:W-:Y:S01]  /*3c80*/  ISETP.GE.AND P2, PT, R3, R17, PT ;  /* 0x000000110300720c */ /* 0x000fe20003f46270 */
[----:B------:R-:W-:Y:S01]  /*3c90*/  VIADD R3, R0, 0x21 ;  /* 0x0000002100037836 */ /* 0x000fe20000000000 */
[----:B------:R-:W-:Y:S01]  /*3ca0*/  FSEL R138, R138, -INF , !P6 ;  /* 0xff8000008a8a7808 */ /* 0x000fe20007000000 */
[----:B------:R-:W-:Y:S01]  /*3cb0*/  MUFU.TANH R24, R24 ;  /* 0x0000001800187308 */ /* 0x000fe20000002400 */
[----:B---3--:R-:W-:Y:S01]  /*3cc0*/  FMUL.FTZ R8, R45, UR28 ;  /* 0x0000001c2d087c20 */ /* 0x008fe20008410000 */
[----:B------:R-:W-:-:S02]  /*3cd0*/  FSEL R59, R99, -INF , !P5 ;  /* 0xff800000633b7808 */ /* 0x000fc40006800000 */
[----:B------:R-:W-:Y:S02]  /*3ce0*/  FSEL R136, R96, -INF , !P3 ;  /* 0xff80000060887808 */ /* 0x000fe40005800000 */
[----:B------:R-:W-:Y:S02]  /*3cf0*/  FSEL R164, R94, -INF , !P1 ;  /* 0xff8000005ea47808 */ /* 0x000fe40004800000 */
[----:B------:R1:W-:Y:S01]  /*3d00*/  MUFU.TANH R13, R8 ;  /* 0x00000008000d7308 */ /* 0x0003e20000002400 */
[----:B------:R-:W-:Y:S01]  /*3d10*/  ISETP.GE.AND P6, PT, R3, R14, PT ;  /* 0x0000000e0300720c */ /* 0x000fe20003fc6270 */
[----:B----4-:R-:W-:Y:S01]  /*3d20*/  FMUL.FTZ R5, R7, UR28 ;  /* 0x0000001c07057c20 */ /* 0x010fe20008410000 */
[C---:B------:R-:W-:Y:S02]  /*3d30*/  ISETP.GE.AND P5, PT, R3.reuse, R15, PT ;  /* 0x0000000f0300720c */ /* 0x040fe40003fa6270 */
[C---:B------:R-:W-:Y:S02]  /*3d40*/  ISETP.GE.AND P3, PT, R3.reuse, R16, PT ;  /* 0x000000100300720c */ /* 0x040fe40003f66270 */
[----:B------:R-:W-:Y:S01]  /*3d50*/  ISETP.GE.AND P1, PT, R3, R17, PT ;  /* 0x000000110300720c */ /* 0x000fe20003f26270 */
[----:B------:R-:W-:Y:S01]  /*3d60*/  VIADD R3, R0, 0x29 ;  /* 0x0000002900037836 */ /* 0x000fe20000000000 */
[----:B------:R-:W-:Y:S01]  /*3d70*/  FSEL R184, R93, -INF , !P0 ;  /* 0xff8000005db87808 */ /* 0x000fe20004000000 */
[----:B------:R3:W-:Y:S01]  /*3d80*/  MUFU.TANH R9, R5 ;  /* 0x0000000500097308 */ /* 0x0007e20000002400 */
[----:B------:R-:W-:-:S02]  /*3d90*/  ISETP.GE.AND P0, PT, R4, R14, PT ;  /* 0x0000000e0400720c */ /* 0x000fc40003f06270 */
[----:B------:R-:W-:Y:S02]  /*3da0*/  FSEL R162, R162, -INF , !P4 ;  /* 0xff800000a2a27808 */ /* 0x000fe40006000000 */
[----:B------:R-:W-:Y:S01]  /*3db0*/  FSEL R171, R171, -INF , !P2 ;  /* 0xff800000abab7808 */ /* 0x000fe20005000000 */
[----:B-1----:R-:W-:Y:S01]  /*3dc0*/  FMUL.FTZ R8, R46, UR28 ;  /* 0x0000001c2e087c20 */ /* 0x002fe20008410000 */
[----:B------:R-:W-:Y:S01]  /*3dd0*/  FSEL R175, R97, -INF , !P6 ;  /* 0xff80000061af7808 */ /* 0x000fe20007000000 */
[----:B------:R-:W-:Y:S01]  /*3de0*/  MUFU.TANH R25, R25 ;  /* 0x0000001900197308 */ /* 0x000fe20000002400 */
[----:B------:R-:W-:Y:S02]  /*3df0*/  FSEL R188, R92, -INF , !P5 ;  /* 0xff8000005cbc7808 */ /* 0x000fe40006800000 */
[----:B------:R-:W-:Y:S02]  /*3e00*/  FSEL R163, R163, -INF , !P3 ;  /* 0xff800000a3a37808 */ /* 0x000fe40005800000 */
[----:B------:R-:W-:-:S02]  /*3e10*/  FSEL R170, R91, -INF , !P1 ;  /* 0xff8000005baa7808 */ /* 0x000fc40004800000 */
[----:B------:R-:W-:Y:S01]  /*3e20*/  FSEL R177, R89, -INF , !P0 ;  /* 0xff80000059b17808 */ /* 0x000fe20004000000 */
[----:B------:R-:W1:Y:S01]  /*3e30*/  MUFU.TANH R12, R8 ;  /* 0x00000008000c7308 */ /* 0x000e620000002400 */
[C---:B------:R-:W-:Y:S01]  /*3e40*/  ISETP.GE.AND P4, PT, R4.reuse, R15, PT ;  /* 0x0000000f0400720c */ /* 0x040fe20003f86270 */
[----:B---3--:R-:W-:Y:S01]  /*3e50*/  FMUL.FTZ R5, R23, UR28 ;  /* 0x0000001c17057c20 */ /* 0x008fe20008410000 */
[C---:B------:R-:W-:Y:S02]  /*3e60*/  ISETP.GE.AND P2, PT, R4.reuse, R16, PT ;  /* 0x000000100400720c */ /* 0x040fe40003f46270 */
[----:B------:R-:W-:Y:S01]  /*3e70*/  ISETP.GE.AND P6, PT, R4, R17, PT ;  /* 0x000000110400720c */ /* 0x000fe20003fc6270 */
[----:B------:R-:W-:Y:S01]  /*3e80*/  FMUL.FTZ R4, R21, UR28 ;  /* 0x0000001c15047c20 */ /* 0x000fe20008410000 */
[C---:B------:R-:W-:Y:S01]  /*3e90*/  ISETP.GE.AND P5, PT, R3.reuse, R14, PT ;  /* 0x0000000e0300720c */ /* 0x040fe20003fa6270 */
[----:B------:R3:W4:Y:S01]  /*3ea0*/  MUFU.TANH R8, R6 ;  /* 0x0000000600087308 */ /* 0x0007220000002400 */
[----:B------:R-:W-:-:S02]  /*3eb0*/  ISETP.GE.AND P3, PT, R3, R15, PT ;  /* 0x0000000f0300720c */ /* 0x000fc40003f66270 */
[C---:B------:R-:W-:Y:S02]  /*3ec0*/  ISETP.GE.AND P1, PT, R3.reuse, R16, PT ;  /* 0x000000100300720c */ /* 0x040fe40003f26270 */
[----:B------:R-:W-:Y:S01]  /*3ed0*/  ISETP.GE.AND P0, PT, R3, R17, PT ;  /* 0x000000110300720c */ /* 0x000fe20003f06270 */
[----:B------:R-:W-:Y:S01]  /*3ee0*/  VIADD R3, R0, 0x30 ;  /* 0x0000003000037836 */ /* 0x000fe20000000000 */
[----:B------:R-:W-:Y:S01]  /*3ef0*/  FSEL R182, R76, -INF , !P4 ;  /* 0xff8000004cb67808 */ /* 0x000fe20006000000 */
[----:B------:R2:W-:Y:S01]  /*3f00*/  MUFU.TANH R7, R4 ;  /* 0x0000000400077308 */ /* 0x0005e20000002400 */
[----:B------:R-:W-:Y:S02]  /*3f10*/  FSEL R161, R62, -INF , !P2 ;  /* 0xff8000003ea17808 */ /* 0x000fe40005000000 */
[----:B------:R-:W-:Y:S02]  /*3f20*/  ISETP.GE.AND P4, PT, R3, R14, PT ;  /* 0x0000000e0300720c */ /* 0x000fe40003f86270 */
[----:B-----5:R-:W-:-:S02]  /*3f30*/  FSEL R168, R57, -INF , !P6 ;  /* 0xff80000039a87808 */ /* 0x020fc40007000000 */
[----:B------:R-:W-:Y:S01]  /*3f40*/  FSEL R176, R90, -INF , !P5 ;  /* 0xff8000005ab07808 */ /* 0x000fe20006800000 */
[----:B------:R-:W-:Y:S01]  /*3f50*/  MUFU.TANH R5, R5 ;  /* 0x0000000500057308 */ /* 0x000fe20000002400 */
[C---:B------:R-:W-:Y:S01]  /*3f60*/  ISETP.GE.AND P2, PT, R3.reuse, R15, PT ;  /* 0x0000000f0300720c */ /* 0x040fe20003f46270 */
[----:B---3--:R-:W-:Y:S01]  /*3f70*/  FMUL.FTZ R6, R22, UR28 ;  /* 0x0000001c16067c20 */ /* 0x008fe20008410000 */
[C---:B------:R-:W-:Y:S02]  /*3f80*/  ISETP.GE.AND P6, PT, R3.reuse, R16, PT ;  /* 0x000000100300720c */ /* 0x040fe40003fc6270 */
[----:B------:R-:W-:Y:S01]  /*3f90*/  ISETP.GE.AND P5, PT, R3, R17, PT ;  /* 0x000000110300720c */ /* 0x000fe20003fa6270 */
[C---:B------:R-:W-:Y:S01]  /*3fa0*/  VIADD R3, R0.reuse, 0x38 ;  /* 0x0000003800037836 */ /* 0x040fe20000000000 */
[----:B------:R-:W-:Y:S01]  /*3fb0*/  FSEL R179, R77, -INF , !P3 ;  /* 0xff8000004db37808 */ /* 0x000fe20005800000 */
[----:B------:R-:W3:Y:S01]  /*3fc0*/  MUFU.TANH R6, R6 ;  /* 0x0000000600067308 */ /* 0x000ee20000002400 */
[----:B--2---:R-:W-:Y:S01]  /*3fd0*/  VIADD R4, R0, 0x31 ;  /* 0x0000003100047836 */ /* 0x004fe20000000000 */
[----:B------:R-:W-:-:S02]  /*3fe0*/  FSEL R160, R61, -INF , !P1 ;  /* 0xff8000003da07808 */ /* 0x000fc40004800000 */
[----:B------:R-:W-:Y:S02]  /*3ff0*/  FSEL R169, R19, -INF , !P0 ;  /* 0xff80000013a97808 */ /* 0x000fe40004000000 */
[----:B------:R-:W-:Y:S02]  /*4000*/  FSEL R174, R18, -INF , !P4 ;  /* 0xff80000012ae7808 */ /* 0x000fe40006000000 */
[C---:B------:R-:W-:Y:S02]  /*4010*/  ISETP.GE.AND P3, PT, R4.reuse, R14, PT ;  /* 0x0000000e0400720c */ /* 0x040fe40003f66270 */
[C---:B------:R-:W-:Y:S02]  /*4020*/  ISETP.GE.AND P1, PT, R4.reuse, R15, PT ;  /* 0x0000000f0400720c */ /* 0x040fe40003f26270 */
[C---:B------:R-:W-:Y:S02]  /*4030*/  ISETP.GE.AND P0, PT, R4.reuse, R16, PT ;  /* 0x000000100400720c */ /* 0x040fe40003f06270 */
[----:B------:R-:W-:Y:S01]  /*4040*/  ISETP.GE.AND P4, PT, R4, R17, PT ;  /* 0x000000110400720c */ /* 0x000fe20003f86270 */
[----:B------:R-:W-:Y:S01]  /*4050*/  FMUL.FTZ R4, R26, UR28 ;  /* 0x0000001c1a047c20 */ /* 0x000fe20008410000 */
[----:B-1----:R-:W-:-:S02]  /*4060*/  FSEL R183, R12, -INF , !P2 ;  /* 0xff8000000cb77808 */ /* 0x002fc40005000000 */
[----:B------:R-:W-:Y:S02]  /*4070*/  FSEL R203, R10, -INF , !P6 ;  /* 0xff8000000acb7808 */ /* 0x000fe40007000000 */
[----:B----4-:R-:W-:Y:S01]  /*4080*/  FSEL R206, R8, -INF , !P5 ;  /* 0xff80000008ce7808 */ /* 0x010fe20006800000 */
[----:B------:R-:W1:Y:S01]  /*4090*/  MUFU.TANH R4, R4 ;  /* 0x0000000400047308 */ /* 0x000e620000002400 */
[----:B------:R-:W-:Y:S02]  /*40a0*/  FSEL R173, R13, -INF , !P3 ;  /* 0xff8000000dad7808 */ /* 0x000fe40005800000 */
[C---:B------:R-:W-:Y:S02]  /*40b0*/  ISETP.GE.AND P2, PT, R3.reuse, R14, PT ;  /* 0x0000000e0300720c */ /* 0x040fe40003f46270 */
[C---:B------:R-:W-:Y:S02]  /*40c0*/  ISETP.GE.AND P6, PT, R3.reuse, R15, PT ;  /* 0x0000000f0300720c */ /* 0x040fe40003fc6270 */
[----:B------:R-:W-:-:S02]  /*40d0*/  ISETP.GE.AND P5, PT, R3, R16, PT ;  /* 0x000000100300720c */ /* 0x000fc40003fa6270 */
[----:B------:R-:W-:Y:S01]  /*40e0*/  ISETP.GE.AND P3, PT, R3, R17, PT ;  /* 0x000000110300720c */ /* 0x000fe20003f66270 */
[----:B------:R-:W-:Y:S01]  /*40f0*/  FMUL.FTZ R3, R27, UR28 ;  /* 0x0000001c1b037c20 */ /* 0x000fe20008410000 */
[----:B------:R-:W-:Y:S02]  /*4100*/  FSEL R202, R11, -INF , !P0 ;  /* 0xff8000000bca7808 */ /* 0x000fe40004000000 */
[----:B------:R-:W-:Y:S02]  /*4110*/  ISETP.GE.AND P0, PT, R0, R15, PT ;  /* 0x0000000f0000720c */ /* 0x000fe40003f06270 */
[----:B------:R-:W-:Y:S01]  /*4120*/  FSEL R208, R47, -INF , !P1 ;  /* 0xff8000002fd07808 */ /* 0x000fe20004800000 */
[----:B------:R-:W2:Y:S01]  /*4130*/  MUFU.TANH R3, R3 ;  /* 0x0000000300037308 */ /* 0x000ea20000002400 */
[----:B------:R-:W-:Y:S02]  /*4140*/  FSEL R32, R167, -INF , !P0 ;  /* 0xff800000a7207808 */ /* 0x000fe40004000000 */
[----:B------:R-:W-:-:S02]  /*4150*/  PLOP3.LUT P0, PT, PT, PT, UP0, 0x80, 0x0 ;  /* 0x000000000000781c */ /* 0x000fc40003f0f008 */
[----:B------:R-:W-:Y:S02]  /*4160*/  FSEL R204, R9, -INF , !P4 ;  /* 0xff80000009cc7808 */ /* 0x000fe40006000000 */
[----:B------:R-:W-:Y:S02]  /*4170*/  FSEL R172, R20, -INF , !P2 ;  /* 0xff80000014ac7808 */ /* 0x000fe40005000000 */
[C---:B------:R-:W-:Y:S02]  /*4180*/  ISETP.GE.AND P1, PT, R0.reuse, R14, PT ;  /* 0x0000000e0000720c */ /* 0x040fe40003f26270 */
[C---:B------:R-:W-:Y:S02]  /*4190*/  ISETP.GE.AND P4, PT, R0.reuse, R16, PT ;  /* 0x000000100000720c */ /* 0x040fe40003f86270 */
[C---:B------:R-:W-:Y:S01]  /*41a0*/  ISETP.GE.AND P2, PT, R0.reuse, R17, PT ;  /* 0x000000110000720c */ /* 0x040fe20003f46270 */
[----:B------:R-:W-:Y:S01]  /*41b0*/  VIADD R0, R0, 0x39 ;  /* 0x0000003900007836 */ /* 0x000fe20000000000 */
[----:B---3--:R-:W-:-:S02]  /*41c0*/  FSEL R209, R6, -INF , !P6 ;  /* 0xff80000006d17808 */ /* 0x008fc40007000000 */
[----:B------:R-:W-:Y:S02]  /*41d0*/  FSEL R201, R24, -INF , !P5 ;  /* 0xff80000018c97808 */ /* 0x000fe40006800000 */
[----:B-1----:R-:W-:Y:S02]  /*41e0*/  FSEL R205, R4, -INF , !P3 ;  /* 0xff80000004cd7808 */ /* 0x002fe40005800000 */
[----:B------:R-:W-:Y:S02]  /*41f0*/  FSEL R20, R178, -INF , !P1 ;  /* 0xff800000b2147808 */ /* 0x000fe40004800000 */
[C---:B------:R-:W-:Y:S02]  /*4200*/  ISETP.GE.AND P6, PT, R0.reuse, R14, PT ;  /* 0x0000000e0000720c */ /* 0x040fe40003fc6270 */
[C---:B------:R-:W-:Y:S02]  /*4210*/  ISETP.GE.AND P5, PT, R0.reuse, R15, PT ;  /* 0x0000000f0000720c */ /* 0x040fe40003fa6270 */
[----:B------:R-:W-:-:S02]  /*4220*/  ISETP.GE.AND P3, PT, R0, R16, PT ;  /* 0x000000100000720c */ /* 0x000fc40003f66270 */
[----:B------:R-:W-:Y:S01]  /*4230*/  ISETP.GE.AND P1, PT, R0, R17, PT ;  /* 0x000000110000720c */ /* 0x000fe20003f26270 */
[----:B------:R-:W-:Y:S01]  /*4240*/  IMAD.IADD R0, R154, 0x1, R88 ;  /* 0x000000019a007824 */ /* 0x000fe200078e0258 */
[----:B------:R-:W-:Y:S02]  /*4250*/  FSEL R21, R166, -INF , !P4 ;  /* 0xff800000a6157808 */ /* 0x000fe40006000000 */
[----:B------:R-:W-:Y:S02]  /*4260*/  FSEL R22, R165, -INF , !P2 ;  /* 0xff800000a5167808 */ /* 0x000fe40005000000 */
[----:B------:R-:W-:Y:S02]  /*4270*/  FSEL R178, R7, -INF , !P6 ;  /* 0xff80000007b27808 */ /* 0x000fe40007000000 */
[----:B------:R-:W-:Y:S02]  /*4280*/  FSEL R210, R5, -INF , !P5 ;  /* 0xff80000005d27808 */ /* 0x000fe40006800000 */
[----:B------:R-:W-:-:S02]  /*4290*/  FSEL R200, R25, -INF , !P3 ;  /* 0xff80000019c87808 */ /* 0x000fc40005800000 */
[----:B--2---:R-:W-:Y:S01]  /*42a0*/  FSEL R207, R3, -INF , !P1 ;  /* 0xff80000003cf7808 */ /* 0x004fe20004800000 */
        /* <DEDUP_REMOVED lines=65> */
.L_x_624:
[----:B------:R-:W-:Y:S05]  /*46c0*/  BSYNC B0 ;  /* 0x0000000000007941 */ /* 0x000fea0003800000 */
.L_x_623:
[----:B------:R-:W0:Y:S02]  /*46d0*/  LDGDEPBAR ;  /* 0x00000000000079af */ /* 0x000e240000000000 */
.L_x_622:
[----:B------:R-:W-:Y:S01]  /*46e0*/  FMNMX.FTZ R3, R20, R69, !PT ;  /* 0x0000004514037209 */ /* 0x000fe20007810000 */
[----:B------:R-:W-:Y:S01]  /*46f0*/  ULDC UR18, c[0x0][0x2ec] ;  /* 0x0000bb0000127ab9 */ /* 0x000fe20000000800 */
[----:B------:R-:W-:Y:S02]  /*4700*/  LEA R224, R0, UR4, 0x1 ;  /* 0x0000000400e07c11 */ /* 0x000fe4000f8e08ff */
        /* <DEDUP_REMOVED lines=40> */
[----:B------:R-:W3:Y:S01]  /*4990*/  SHFL.BFLY PT, R5, R3, 0x2, 0x1f ;  /* 0x0c401f0003057f89 */ /* 0x000ee200000e0000 */
[----:B------:R-:W-:Y:S02]  /*49a0*/  FMNMX.FTZ R104, R178, R104, !PT ;  /* 0x00000068b2687209 */ /* 0x000fe40007810000 */
[----:B------:R-:W-:Y:S02]  /*49b0*/  FMNMX.FTZ R4, R169, R4, !PT ;  /* 0x00000004a9047209 */ /* 0x000fe40007810000 */
[----:B------:R-:W-:Y:S01]  /*49c0*/  LEA R226, R2, R224, 0x1 ;  /* 0x000000e002e27211 */ /* 0x000fe200078e08ff */
[----:B-12---:R-:W1:Y:S01]  /*49d0*/  SHFL.BFLY PT, R6, R104, 0x2, 0x1f ;  /* 0x0c401f0068067f89 */ /* 0x006e6200000e0000 */
[----:B------:R-:W-:-:S03]  /*49e0*/  FMNMX.FTZ R4, R206, R4, !PT ;  /* 0x00000004ce047209 */ /* 0x000fc60007810000 */
[----:B------:R-:W-:Y:S01]  /*49f0*/  LDSM.16.MT88.4 R24, [R226+0x9000] ;  /* 0x00900000e218783b */ /* 0x000fe20000004200 */
[----:B------:R-:W-:-:S03]  /*4a00*/  FMNMX.FTZ R4, R204, R4, !PT ;  /* 0x00000004cc047209 */ /* 0x000fc60007810000 */
[----:B------:R-:W-:Y:S01]  /*4a10*/  LDSM.16.MT88.4 R40, [R226+0xa000] ;  /* 0x00a00000e228783b */ /* 0x000fe20000004200 */
[----:B------:R-:W-:-:S03]  /*4a20*/  FMNMX.FTZ R4, R205, R4, !PT ;  /* 0x00000004cd047209 */ /* 0x000fc60007810000 */
[----:B------:R-:W-:Y:S01]  /*4a30*/  LDSM.16.MT88.4 R52, [R226+0xb000] ;  /* 0x00b00000e234783b */ /* 0x000fe20000004200 */
[----:B------:R-:W-:-:S05]  /*4a40*/  FMNMX.FTZ R4, R207, R4, !PT ;  /* 0x00000004cf047209 */ /* 0x000fca0007810000 */
[----:B------:R-:W2:Y:S01]  /*4a50*/  SHFL.BFLY PT, R101, R4, 0x2, 0x1f ;  /* 0x0c401f0004657f89 */ /* 0x000ea200000e0000 */
[----:B---3--:R-:W-:Y:S02]  /*4a60*/  FMNMX.FTZ R3, R3, R5, !PT ;  /* 0x0000000503037209 */ /* 0x008fe40007810000 */
[----:B------:R-:W-:Y:S02]  /*4a70*/  FMNMX.FTZ R5, R32, R71, !PT ;  /* 0x0000004720057209 */ /* 0x000fe40007810000 */
[----:B-1----:R-:W-:Y:S01]  /*4a80*/  FMNMX.FTZ R104, R104, R6, !PT ;  /* 0x0000000668687209 */ /* 0x002fe20007810000 */
[----:B------:R-:W1:Y:S01]  /*4a90*/  SHFL.BFLY PT, R102, R3, 0x1, 0x1f ;  /* 0x0c201f0003667f89 */ /* 0x000e6200000e0000 */
[----:B------:R-:W-:-:S03]  /*4aa0*/  FMNMX.FTZ R5, R72, R5, !PT ;  /* 0x0000000548057209 */ /* 0x000fc60007810000 */
[----:B------:R-:W3:Y:S01]  /*4ab0*/  SHFL.BFLY PT, R6, R104, 0x1, 0x1f ;  /* 0x0c201f0068067f89 */ /* 0x000ee200000e0000 */
[----:B------:R-:W-:-:S04]  /*4ac0*/  FMNMX.FTZ R5, R64, R5, !PT ;  /* 0x0000000540057209 */ /* 0x000fc80007810000 */
[----:B------:R-:W-:-:S04]  /*4ad0*/  FMNMX.FTZ R5, R152, R5, !PT ;  /* 0x0000000598057209 */ /* 0x000fc80007810000 */
[----:B------:R-:W-:-:S04]  /*4ae0*/  FMNMX.FTZ R5, R156, R5, !PT ;  /* 0x000000059c057209 */ /* 0x000fc80007810000 */
[----:B------:R-:W-:Y:S02]  /*4af0*/  FMNMX.FTZ R5, R139, R5, !PT ;  /* 0x000000058b057209 */ /* 0x000fe40007810000 */
[----:B--2---:R-:W-:Y:S02]  /*4b00*/  FMNMX.FTZ R101, R4, R101, !PT ;  /* 0x0000006504657209 */ /* 0x004fe40007810000 */
[----:B------:R-:W-:Y:S02]  /*4b10*/  FMNMX.FTZ R4, R138, R5, !PT ;  /* 0x000000058a047209 */ /* 0x000fe40007810000 */
[----:B-1----:R-:W-:Y:S02]  /*4b20*/  FMNMX.FTZ R102, R3, R102, !PT ;  /* 0x0000006603667209 */ /* 0x002fe40007810000 */
[----:B------:R-:W-:Y:S02]  /*4b30*/  FMNMX.FTZ R4, R184, R4, !PT ;  /* 0x00000004b8047209 */ /* 0x000fe40007810000 */
[----:B---3--:R-:W-:Y:S01]  /*4b40*/  FMNMX.FTZ R104, R104, R6, !PT ;  /* 0x0000000668687209 */ /* 0x008fe20007810000 */
[----:B------:R-:W-:Y:S01]  /*4b50*/  FMUL.FTZ R13, R102, UR18 ;  /* 0x00000012660d7c20 */ /* 0x000fe20008410000 */
[----:B------:R-:W-:Y:S01]  /*4b60*/  FMNMX.FTZ R4, R188, R4, !PT ;  /* 0x00000004bc047209 */ /* 0x000fe20007810000 */
[----:B------:R-:W1:Y:S01]  /*4b70*/  SHFL.BFLY PT, R6, R101, 0x1, 0x1f ;  /* 0x0c201f0065067f89 */ /* 0x000e6200000e0000 */
[C---:B------:R-:W-:Y:S01]  /*4b80*/  FSETP.NEU.FTZ.AND P1, PT, R104.reuse, -INF , PT ;  /* 0xff8000006800780b */ /* 0x040fe20003f3d000 */
[----:B------:R-:W-:Y:S01]  /*4b90*/  FMUL.FTZ R5, R104, UR18 ;  /* 0x0000001268057c20 */ /* 0x000fe20008410000 */
[----:B------:R-:W-:-:S04]  /*4ba0*/  FMNMX.FTZ R4, R182, R4, !PT ;  /* 0x00000004b6047209 */ /* 0x000fc80007810000 */
[----:B------:R-:W-:Y:S02]  /*4bb0*/  FMNMX.FTZ R4, R179, R4, !PT ;  /* 0x00000004b3047209 */ /* 0x000fe40007810000 */
[----:B------:R-:W-:Y:S02]  /*4bc0*/  FSEL R3, R5, RZ, P1 ;  /* 0x000000ff05037208 */ /* 0x000fe40000800000 */
[----:B------:R-:W-:Y:S02]  /*4bd0*/  FMNMX.FTZ R4, R183, R4, !PT ;  /* 0x00000004b7047209 */ /* 0x000fe40007810000 */
[----:B------:R-:W-:Y:S01]  /*4be0*/  FSETP.NEU.FTZ.AND P1, PT, R102, -INF , PT ;  /* 0xff8000006600780b */ /* 0x000fe20003f3d000 */
[----:B------:R-:W-:Y:S01]  /*4bf0*/  FFMA.FTZ R5, R20, UR18, -R3 ;  /* 0x0000001214057c23 */ /* 0x000fe20008010803 */
[----:B------:R-:W-:Y:S02]  /*4c00*/  FMNMX.FTZ R4, R208, R4, !PT ;  /* 0x00000004d0047209 */ /* 0x000fe40007810000 */
[----:B------:R-:W-:Y:S01]  /*4c10*/  FSEL R13, R13, RZ, P1 ;  /* 0x000000ff0d0d7208 */ /* 0x000fe20000800000 */
[----:B------:R2:W-:Y:S01]  /*4c20*/  MUFU.EX2 R18, R5 ;  /* 0x0000000500127308 */ /* 0x0005e20000000800 */
[----:B------:R-:W-:-:S04]  /*4c30*/  FMNMX.FTZ R4, R209, R4, !PT ;  /* 0x00000004d1047209 */ /* 0x000fc80007810000 */
[----:B------:R-:W-:Y:S02]  /*4c40*/  FMNMX.FTZ R4, R210, R4, !PT ;  /* 0x00000004d2047209 */ /* 0x000fe40007810000 */
[----:B-1----:R-:W-:-:S03]  /*4c50*/  FMNMX.FTZ R101, R101, R6, !PT ;  /* 0x0000000665657209 */ /* 0x002fc60007810000 */
[----:B------:R-:W1:Y:S01]  /*4c60*/  SHFL.BFLY PT, R6, R4, 0x2, 0x1f ;  /* 0x0c401f0004067f89 */ /* 0x000e6200000e0000 */
[C---:B------:R-:W-:Y:S01]  /*4c70*/  FSETP.NEU.FTZ.AND P1, PT, R101.reuse, -INF , PT ;  /* 0xff8000006500780b */ /* 0x040fe20003f3d000 */
[----:B------:R-:W-:-:S05]  /*4c80*/  FMUL.FTZ R12, R101, UR18 ;  /* 0x00000012650c7c20 */ /* 0x000fca0008410000 */
[----:B------:R-:W-:Y:S01]  /*4c90*/  FSEL R12, R12, RZ, P1 ;  /* 0x000000ff0c0c7208 */ /* 0x000fe20000800000 */
[----:B--2---:R-:W-:-:S04]  /*4ca0*/  FFMA.FTZ R5, R21, UR18, -R13 ;  /* 0x0000001215057c23 */ /* 0x004fc8000801080d */
[--C-:B------:R-:W-:Y:S01]  /*4cb0*/  FFMA.FTZ R0, R68, UR18, -R12.reuse ;  /* 0x0000001244007c23 */ /* 0x100fe2000801080c */
[----:B------:R-:W-:Y:S01]  /*4cc0*/  FFMA.FTZ R2, R51, UR18, -R12 ;  /* 0x0000001233027c23 */ /* 0x000fe2000801080c */
[----:B------:R2:W-:Y:S08]  /*4cd0*/  MUFU.EX2 R186, R5 ;  /* 0x0000000500ba7308 */ /* 0x0005f00000000800 */
[----:B------:R3:W-:Y:S08]  /*4ce0*/  MUFU.EX2 R190, R0 ;  /* 0x0000000000be7308 */ /* 0x0007f00000000800 */
[----:B------:R4:W-:Y:S01]  /*4cf0*/  MUFU.EX2 R216, R2 ;  /* 0x0000000200d87308 */ /* 0x0009e20000000800 */
[----:B--2---:R-:W-:-:S07]  /*4d00*/  FFMA.FTZ R5, R50, UR18, -R13 ;  /* 0x0000001232057c23 */ /* 0x004fce000801080d */
[----:B------:R2:W5:Y:S01]  /*4d10*/  MUFU.EX2 R19, R5 ;  /* 0x0000000500137308 */ /* 0x0005620000000800 */
[----:B---3--:R-:W-:-:S07]  /*4d20*/  FFMA.FTZ R0, R56, UR18, -R12 ;  /* 0x0000001238007c23 */ /* 0x008fce000801080c */
[----:B------:R1:W3:Y:S01]  /*4d30*/  MUFU.EX2 R189, R0 ;  /* 0x0000000000bd7308 */ /* 0x0002e20000000800 */
[----:B----4-:R-:W-:-:S07]  /*4d40*/  FFMA.FTZ R2, R69, UR18, -R3 ;  /* 0x0000001245027c23 */ /* 0x010fce0008010803 */
[----:B------:R4:W4:Y:S01]  /*4d50*/  MUFU.EX2 R250, R2 ;  /* 0x0000000200fa7308 */ /* 0x0009220000000800 */
[----:B--2---:R-:W-:-:S07]  /*4d60*/  FFMA.FTZ R5, R49, UR18, -R13 ;  /* 0x0000001231057c23 */ /* 0x004fce000801080d */
[----:B------:R2:W-:Y:S01]  /*4d70*/  MUFU.EX2 R191, R5 ;  /* 0x0000000500bf7308 */ /* 0x0005e20000000800 */
[----:B-1----:R-:W-:Y:S02]  /*4d80*/  FMNMX.FTZ R0, R4, R6, !PT ;  /* 0x0000000604007209 */ /* 0x002fe40007810000 */
[----:B-----5:R-:W-:Y:S02]  /*4d90*/  F2FP.F16.F32.PACK_AB R4, R19, R186 ;  /* 0x000000ba1304723e */ /* 0x020fe400000000ff */
[----:B---3--:R-:W-:Y:S01]  /*4da0*/  F2FP.F16.F32.PACK_AB R7, R216, R189 ;  /* 0x000000bdd807723e */ /* 0x008fe200000000ff */
[----:B------:R-:W1:Y:S01]  /*4db0*/  SHFL.BFLY PT, R8, R0, 0x1, 0x1f ;  /* 0x0c201f0000087f89 */ /* 0x000e6200000e0000 */
[----:B----4-:R-:W-:-:S04]  /*4dc0*/  FFMA.FTZ R2, R70, UR18, -R3 ;  /* 0x0000001246027c23 */ /* 0x010fc80008010803 */
[----:B------:R3:W-:Y:S01]  /*4dd0*/  MUFU.EX2 R212, R2 ;  /* 0x0000000200d47308 */ /* 0x0007e20000000800 */
[----:B--2---:R-:W-:Y:S02]  /*4de0*/  FFMA.FTZ R5, R48, UR18, -R13 ;  /* 0x0000001230057c23 */ /* 0x004fe4000801080d */
[----:B------:R-:W-:Y:S05]  /*4df0*/  LDSM.16.MT88.4 R48, [R226+0xb400] ;  /* 0x00b40000e230783b */ /* 0x000fea0000004200 */
[----:B------:R2:W4:Y:S01]  /*4e00*/  MUFU.EX2 R217, R5 ;  /* 0x0000000500d97308 */ /* 0x0005220000000800 */
[----:B---3--:R-:W-:Y:S01]  /*4e10*/  FFMA.FTZ R2, R60, UR18, -R3 ;  /* 0x000000123c027c23 */ /* 0x008fe20008010803 */
[----:B-1----:R-:W-:-:S02]  /*4e20*/  FMNMX.FTZ R103, R0, R8, !PT ;  /* 0x0000000800677209 */ /* 0x002fc40007810000 */
[----:B------:R-:W-:-:S04]  /*4e30*/  F2FP.F16.F32.PACK_AB R8, R250, R18 ;  /* 0x00000012fa08723e */ /* 0x000fc800000000ff */
[----:B------:R1:W3:Y:S01]  /*4e40*/  MUFU.EX2 R187, R2 ;  /* 0x0000000200bb7308 */ /* 0x0002e20000000800 */
[C---:B------:R-:W-:Y:S01]  /*4e50*/  FSETP.NEU.FTZ.AND P1, PT, R103.reuse, -INF , PT ;  /* 0xff8000006700780b */ /* 0x040fe20003f3d000 */
[----:B------:R-:W-:Y:S01]  /*4e60*/  FMUL.FTZ R0, R103, UR18 ;  /* 0x0000001267007c20 */ /* 0x000fe20008410000 */
[----:B--2---:R-:W-:Y:S01]  /*4e70*/  FFMA.FTZ R5, R22, UR18, -R12 ;  /* 0x0000001216057c23 */ /* 0x004fe2000801080c */
[----:B----4-:R-:W-:Y:S01]  /*4e80*/  F2FP.F16.F32.PACK_AB R6, R217, R191 ;  /* 0x000000bfd906723e */ /* 0x010fe200000000ff */
[----:B------:R-:W2:Y:S02]  /*4e90*/  LDSM.16.MT88.4 R20, [R224+0x9000] ;  /* 0x00900000e014783b */ /* 0x000ea40000004200 */
[----:B------:R-:W-:Y:S01]  /*4ea0*/  FSEL R0, R0, RZ, P1 ;  /* 0x000000ff00007208 */ /* 0x000fe20000800000 */
[----:B------:R-:W4:Y:S01]  /*4eb0*/  MUFU.EX2 R211, R5 ;  /* 0x0000000500d37308 */ /* 0x000f220000000800 */
[----:B-1----:R-:W-:Y:S01]  /*4ec0*/  FFMA.FTZ R2, R58, UR18, -R3 ;  /* 0x000000123a027c23 */ /* 0x002fe20008010803 */
[----:B---3--:R-:W-:-:S06]  /*4ed0*/  F2FP.F16.F32.PACK_AB R10, R187, R212 ;  /* 0x000000d4bb0a723e */ /* 0x008fcc00000000ff */
[----:B------:R1:W-:Y:S01]  /*4ee0*/  MUFU.EX2 R215, R2 ;  /* 0x0000000200d77308 */ /* 0x0003e20000000800 */
[----:B----4-:R-:W-:-:S07]  /*4ef0*/  F2FP.F16.F32.PACK_AB R5, R190, R211 ;  /* 0x000000d3be05723e */ /* 0x010fce00000000ff */
[----:B------:R-:W-:Y:S01]  /*4f00*/  HMMA.16816.F32 R120, R4, R28, RZ ;  /* 0x0000001c0478723c */ /* 0x000fe200000018ff */
[----:B-1----:R-:W-:-:S05]  /*4f10*/  FFMA.FTZ R2, R33, UR18, -R3 ;  /* 0x0000001221027c23 */ /* 0x002fca0008010803 */
[C---:B------:R-:W-:Y:S01]  /*4f20*/  HMMA.16816.F32 R88, R4.reuse, R30, RZ ;  /* 0x0000001e0458723c */ /* 0x040fe200000018ff */
[----:B------:R1:W-:Y:S05]  /*4f30*/  MUFU.EX2 R214, R2 ;  /* 0x0000000200d67308 */ /* 0x0003ea0000000800 */
[C---:B------:R-:W-:Y:S06]  /*4f40*/  HMMA.16816.F32 R124, R4.reuse, R24, RZ ;  /* 0x00000018047c723c */ /* 0x040fec00000018ff */
[C---:B--2---:R-:W-:Y:S06]  /*4f50*/  HMMA.16816.F32 R128, R4.reuse, R20, RZ ;  /* 0x000000140480723c */ /* 0x044fec00000018ff */
[----:B------:R-:W-:Y:S01]  /*4f60*/  HMMA.16816.F32 R96, R4, R22, RZ ;  /* 0x000000160460723c */ /* 0x000fe200000018ff */
[----:B-1----:R-:W-:-:S04]  /*4f70*/  FFMA.FTZ R2, R32, UR18, -R0 ;  /* 0x0000001220027c23 */ /* 0x002fc80008010800 */
[----:B------:R1:W-:Y:S01]  /*4f80*/  MUFU.EX2 R247, R2 ;  /* 0x0000000200f77308 */ /* 0x0003e20000000800 */
[C---:B------:R-:W-:Y:S06]  /*4f90*/  HMMA.16816.F32 R92, R4.reuse, R26, RZ ;  /* 0x0000001a045c723c */ /* 0x040fec00000018ff */
[C---:B------:R-:W-:Y:S06]  /*4fa0*/  HMMA.16816.F32 R116, R4.reuse, R40, RZ ;  /* 0x000000280474723c */ /* 0x040fec00000018ff */
[----:B------:R-:W-:Y:S01]  /*4fb0*/  HMMA.16816.F32 R84, R4, R42, RZ ;  /* 0x0000002a0454723c */ /* 0x000fe200000018ff */
[----:B-1----:R-:W-:-:S05]  /*4fc0*/  FFMA.FTZ R2, R71, UR18, -R0 ;  /* 0x0000001247027c23 */ /* 0x002fca0008010800 */
[C---:B------:R-:W-:Y:S01]  /*4fd0*/  HMMA.16816.F32 R80, R4.reuse, R46, RZ ;  /* 0x0000002e0450723c */ /* 0x040fe200000018ff */
[----:B------:R1:W2:Y:S05]  /*4fe0*/  MUFU.EX2 R245, R2 ;  /* 0x0000000200f57308 */ /* 0x0002aa0000000800 */
[C---:B------:R-:W-:Y:S06]  /*4ff0*/  HMMA.16816.F32 R76, R4.reuse, R54, RZ ;  /* 0x00000036044c723c */ /* 0x040fec00000018ff */
[C---:B------:R-:W-:Y:S06]  /*5000*/  HMMA.16816.F32 R112, R4.reuse, R44, RZ ;  /* 0x0000002c0470723c */ /* 0x040fec00000018ff */
[----:B------:R-:W-:Y:S01]  /*5010*/  HMMA.16816.F32 R108, R4, R52, RZ ;  /* 0x00000034046c723c */ /* 0x000fe200000018ff */
[----:B-1----:R-:W-:Y:S01]  /*5020*/  FFMA.FTZ R2, R72, UR18, -R0 ;  /* 0x0000001248027c23 */ /* 0x002fe20008010800 */
[----:B--2---:R-:W-:-:S03]  /*5030*/  F2FP.F16.F32.PACK_AB R9, R245, R247 ;  /* 0x000000f7f509723e */ /* 0x004fc600000000ff */
[----:B------:R1:W-:Y:S02]  /*5040*/  MUFU.EX2 R246, R2 ;  /* 0x0000000200f67308 */ /* 0x0003e40000000800 */
[----:B-1----:R-:W-:-:S06]  /*5050*/  FFMA.FTZ R2, R64, UR18, -R0 ;  /* 0x0000001240027c23 */ /* 0x002fcc0008010800 */
[----:B------:R1:W2:Y:S02]  /*5060*/  MUFU.EX2 R249, R2 ;  /* 0x0000000200f97308 */ /* 0x0002a40000000800 */
[----:B-1----:R-:W-:Y:S01]  /*5070*/  FFMA.FTZ R2, R35, UR18, -R3 ;  /* 0x0000001223027c23 */ /* 0x002fe20008010803 */
[----:B--2---:R-:W-:-:S05]  /*5080*/  F2FP.F16.F32.PACK_AB R11, R249, R246 ;  /* 0x000000f6f90b723e */ /* 0x004fca00000000ff */
[----:B------:R1:W-:Y:S02]  /*5090*/  MUFU.EX2 R36, R2 ;  /* 0x0000000200247308 */ /* 0x0003e40000000800 */
[C---:B------:R-:W-:Y:S06]  /*50a0*/  HMMA.16816.F32 R132, R8.reuse, R22, RZ ;  /* 0x000000160884723c */ /* 0x040fec00000018ff */
[C---:B------:R-:W-:Y:S06]  /*50b0*/  HMMA.16816.F32 R144, R8.reuse, R30, RZ ;  /* 0x0000001e0890723c */ /* 0x040fec00000018ff */
[----:B------:R-:W-:Y:S01]  /*50c0*/  HMMA.16816.F32 R68, R8, R24, RZ ;  /* 0x000000180844723c */ /* 0x000fe200000018ff */
[----:B-1----:R-:W-:-:S02]  /*50d0*/  FFMA.FTZ R2, R34, UR18, -R3 ;  /* 0x0000001222027c23 */ /* 0x002fc40008010803 */
[----:B------:R-:W1:Y:S02]  /*50e0*/  LDSM.16.MT88.4 R32, [R226+0xa400] ;  /* 0x00a40000e220783b */ /* 0x000e640000004200 */
[----:B------:R2:W-:Y:S01]  /*50f0*/  MUFU.EX2 R185, R2 ;  /* 0x0000000200b97308 */ /* 0x0005e20000000800 */
[C---:B------:R-:W-:Y:S01]  /*5100*/  HMMA.16816.F32 R140, R8.reuse, R26, RZ ;  /* 0x0000001a088c723c */ /* 0x040fe200000018ff */
[----:B------:R-:W3:Y:S05]  /*5110*/  LDSM.16.MT88.4 R24, [R224+0x9400] ;  /* 0x00940000e018783b */ /* 0x000eea0000004200 */
[----:B------:R-:W-:Y:S01]  /*5120*/  HMMA.16816.F32 R148, R8, R42, RZ ;  /* 0x0000002a0894723c */ /* 0x000fe200000018ff */
[----:B--2---:R-:W-:-:S05]  /*5130*/  FFMA.FTZ R2, R73, UR18, -R13 ;  /* 0x0000001249027c23 */ /* 0x004fca000801080d */
[C---:B------:R-:W-:Y:S01]  /*5140*/  HMMA.16816.F32 R72, R8.reuse, R20, RZ ;  /* 0x000000140848723c */ /* 0x040fe200000018ff */
[----:B------:R-:W-:Y:S01]  /*5150*/  LDSM.16.MT88.4 R20, [R226+0x9400] ;  /* 0x00940000e214783b */ /* 0x000fe20000004200 */
[----:B------:R2:W-:Y:S02]  /*5160*/  MUFU.EX2 R248, R2 ;  /* 0x0000000200f87308 */ /* 0x0005e40000000800 */
[--C-:B--2---:R-:W-:Y:S02]  /*5170*/  FFMA.FTZ R2, R65, UR18, -R13.reuse ;  /* 0x0000001241027c23 */ /* 0x104fe4000801080d */
[C---:B------:R-:W-:Y:S01]  /*5180*/  HMMA.16816.F32 R64, R8.reuse, R28, RZ ;  /* 0x0000001c0840723c */ /* 0x040fe200000018ff */
[----:B------:R-:W2:Y:S03]  /*5190*/  LDSM.16.MT88.4 R28, [R224+0xa400] ;  /* 0x00a40000e01c783b */ /* 0x000ea60000004200 */
[----:B------:R4:W5:Y:S02]  /*51a0*/  MUFU.EX2 R213, R2 ;  /* 0x0000000200d57308 */ /* 0x0009640000000800 */
[--C-:B----4-:R-:W-:Y:S01]  /*51b0*/  FFMA.FTZ R2, R63, UR18, -R13.reuse ;  /* 0x000000123f027c23 */ /* 0x110fe2000801080d */
[----:B-----5:R-:W-:Y:S01]  /*51c0*/  F2FP.F16.F32.PACK_AB R4, R213, R248 ;  /* 0x000000f8d504723e */ /* 0x020fe200000000ff */
[C---:B------:R-:W-:Y:S04]  /*51d0*/  HMMA.16816.F32 R60, R8.reuse, R40, RZ ;  /* 0x00000028083c723c */ /* 0x040fe800000018ff */
[----:B------:R4:W-:Y:S02]  /*51e0*/  MUFU.EX2 R252, R2 ;  /* 0x0000000200fc7308 */ /* 0x0009e40000000800 */
[----:B------:R-:W-:Y:S01]  /*51f0*/  HMMA.16816.F32 R40, R8, R52, RZ ;  /* 0x000000340828723c */ /* 0x000fe200000018ff */
[----:B----4-:R-:W-:-:S05]  /*5200*/  FFMA.FTZ R2, R59, UR18, -R13 ;  /* 0x000000123b027c23 */ /* 0x010fca000801080d */
[----:B------:R-:W-:Y:S01]  /*5210*/  HMMA.16816.F32 R56, R8, R44, RZ ;  /* 0x0000002c0838723c */ /* 0x000fe200000018ff */
[----:B------:R4:W5:Y:S02]  /*5220*/  MUFU.EX2 R251, R2 ;  /* 0x0000000200fb7308 */ /* 0x0009640000000800 */
[----:B----4-:R-:W-:Y:S01]  /*5230*/  FFMA.FTZ R2, R137, UR18, -R12 ;  /* 0x0000001289027c23 */ /* 0x010fe2000801080c */
[----:B-----5:R-:W-:-:S05]  /*5240*/  F2FP.F16.F32.PACK_AB R6, R251, R252 ;  /* 0x000000fcfb06723e */ /* 0x020fca00000000ff */
[----:B------:R4:W-:Y:S02]  /*5250*/  MUFU.EX2 R241, R2 ;  /* 0x0000000200f17308 */ /* 0x0009e40000000800 */
[----:B----4-:R-:W-:Y:S01]  /*5260*/  FFMA.FTZ R2, R105, UR18, -R12 ;  /* 0x0000001269027c23 */ /* 0x010fe2000801080c */
[----:B------:R-:W-:-:S05]  /*5270*/  IMAD.MOV.U32 R105, RZ, RZ, R212 ;  /* 0x000000ffff697224 */ /* 0x000fca00078e00d4 */
[----:B------:R4:W5:Y:S02]  /*5280*/  MUFU.EX2 R244, R2 ;  /* 0x0000000200f47308 */ /* 0x0009640000000800 */
[--C-:B----4-:R-:W-:Y:S01]  /*5290*/  FFMA.FTZ R2, R100, UR18, -R12.reuse ;  /* 0x0000001264027c23 */ /* 0x110fe2000801080c */
[----:B------:R-:W-:Y:S02]  /*52a0*/  MOV R100, R36 ;  /* 0x0000002400647202 */ /* 0x000fe40000000f00 */
[----:B------:R-:W4:Y:S03]  /*52b0*/  LDSM.16.MT88.4 R36, [R224+0xb400] ;  /* 0x00b40000e024783b */ /* 0x000f260000004200 */
[----:B------:R1:W-:Y:S01]  /*52c0*/  MUFU.EX2 R243, R2 ;  /* 0x0000000200f37308 */ /* 0x0003e20000000800 */
[----:B-----5:R-:W-:Y:S01]  /*52d0*/  F2FP.F16.F32.PACK_AB R5, R244, R241 ;  /* 0x000000f1f405723e */ /* 0x020fe200000000ff */
[----:B-1----:R-:W-:-:S06]  /*52e0*/  FFMA.FTZ R2, R136, UR18, -R12 ;  /* 0x0000001288027c23 */ /* 0x002fcc000801080c */
[----:B------:R1:W5:Y:S02]  /*52f0*/  MUFU.EX2 R242, R2 ;  /* 0x0000000200f27308 */ /* 0x0003640000000800 */
[--C-:B-1----:R-:W-:Y:S01]  /*5300*/  FFMA.FTZ R2, R152, UR18, -R0.reuse ;  /* 0x0000001298027c23 */ /* 0x102fe20008010800 */
[----:B-----5:R-:W-:Y:S01]  /*5310*/  F2FP.F16.F32.PACK_AB R7, R242, R243 ;  /* 0x000000f3f207723e */ /* 0x020fe200000000ff */
[----:B------:R-:W-:Y:S01]  /*5320*/  HMMA.16816.F32 R152, R8, R46, RZ ;  /* 0x0000002e0898723c */ /* 0x000fe200000018ff */
[----:B------:R-:W-:Y:S03]  /*5330*/  LDSM.16.MT88.4 R44, [R226+0x9800] ;  /* 0x00980000e22c783b */ /* 0x000fe60000004200 */
[----:B------:R1:W-:Y:S02]  /*5340*/  MUFU.EX2 R239, R2 ;  /* 0x0000000200ef7308 */ /* 0x0003e40000000800 */
[C---:B------:R-:W-:Y:S06]  /*5350*/  HMMA.16816.F32 R116, R4.reuse, R32, R116 ;  /* 0x000000200474723c */ /* 0x040fec0000001874 */
[C---:B---3--:R-:W-:Y:S06]  /*5360*/  HMMA.16816.F32 R128, R4.reuse, R24, R128 ;  /* 0x000000180480723c */ /* 0x048fec0000001880 */
[----:B------:R-:W-:Y:S01]  /*5370*/  HMMA.16816.F32 R96, R4, R26, R96 ;  /* 0x0000001a0460723c */ /* 0x000fe20000001860 */
[----:B-1----:R-:W-:-:S04]  /*5380*/  FFMA.FTZ R2, R156, UR18, -R0 ;  /* 0x000000129c027c23 */ /* 0x002fc80008010800 */
[----:B------:R1:W3:Y:S01]  /*5390*/  MUFU.EX2 R240, R2 ;  /* 0x0000000200f07308 */ /* 0x0002e20000000800 */
[----:B------:R-:W-:Y:S01]  /*53a0*/  HMMA.16816.F32 R156, R8, R54, RZ ;  /* 0x00000036089c723c */ /* 0x000fe200000018ff */
[----:B------:R-:W-:Y:S05]  /*53b0*/  LDSM.16.MT88.4 R52, [R224+0x9800] ;  /* 0x00980000e034783b */ /* 0x000fea0000004200 */
[----:B--2---:R-:W-:Y:S01]  /*53c0*/  HMMA.16816.F32 R120, R4, R28, R120 ;  /* 0x0000001c0478723c */ /* 0x004fe20000001878 */
[----:B------:R-:W-:Y:S02]  /*53d0*/  F2FP.F16.F32.PACK_AB R8, R214, R215 ;  /* 0x000000d7d608723e */ /* 0x000fe400000000ff */
[----:B------:R-:W-:-:S03]  /*53e0*/  F2FP.F16.F32.PACK_AB R10, R185, R100 ;  /* 0x00000064b90a723e */ /* 0x000fc600000000ff */
[----:B------:R-:W-:Y:S01]  /*53f0*/  HMMA.16816.F32 R124, R4, R20, R124 ;  /* 0x00000014047c723c */ /* 0x000fe2000000187c */
[----:B-1----:R-:W-:Y:S01]  /*5400*/  FFMA.FTZ R2, R139, UR18, -R0 ;  /* 0x000000128b027c23 */ /* 0x002fe20008010800 */
[----:B---3--:R-:W-:-:S04]  /*5410*/  F2FP.F16.F32.PACK_AB R9, R240, R239 ;  /* 0x000000eff009723e */ /* 0x008fc800000000ff */
[C---:B----4-:R-:W-:Y:S01]  /*5420*/  HMMA.16816.F32 R112, R4.reuse, R36, R112 ;  /* 0x000000240470723c */ /* 0x050fe20000001870 */
[----:B------:R1:W-:Y:S05]  /*5430*/  MUFU.EX2 R238, R2 ;  /* 0x0000000200ee7308 */ /* 0x0003ea0000000800 */
[----:B------:R-:W-:Y:S01]  /*5440*/  HMMA.16816.F32 R108, R4, R48, R108 ;  /* 0x00000030046c723c */ /* 0x000fe2000000186c */
[----:B-1----:R-:W-:-:S05]  /*5450*/  FFMA.FTZ R2, R138, UR18, -R0 ;  /* 0x000000128a027c23 */ /* 0x002fca0008010800 */
[C---:B------:R-:W-:Y:S01]  /*5460*/  HMMA.16816.F32 R136, R4.reuse, R22, R92 ;  /* 0x000000160488723c */ /* 0x040fe2000000185c */
[----:B------:R1:W2:Y:S05]  /*5470*/  MUFU.EX2 R237, R2 ;  /* 0x0000000200ed7308 */ /* 0x0002aa0000000800 */
[C---:B------:R-:W-:Y:S06]  /*5480*/  HMMA.16816.F32 R92, R4.reuse, R30, R88 ;  /* 0x0000001e045c723c */ /* 0x040fec0000001858 */
[C---:B------:R-:W-:Y:S06]  /*5490*/  HMMA.16816.F32 R88, R4.reuse, R34, R84 ;  /* 0x000000220458723c */ /* 0x040fec0000001854 */
[----:B------:R-:W-:Y:S01]  /*54a0*/  HMMA.16816.F32 R84, R4, R38, R80 ;  /* 0x000000260454723c */ /* 0x000fe20000001850 */
[----:B-1----:R-:W-:Y:S01]  /*54b0*/  FFMA.FTZ R2, R164, UR18, -R3 ;  /* 0x00000012a4027c23 */ /* 0x002fe20008010803 */
[----:B--2---:R-:W-:-:S03]  /*54c0*/  F2FP.F16.F32.PACK_AB R11, R237, R238 ;  /* 0x000000eeed0b723e */ /* 0x004fc600000000ff */
[----:B------:R1:W-:Y:S01]  /*54d0*/  MUFU.EX2 R236, R2 ;  /* 0x0000000200ec7308 */ /* 0x0003e20000000800 */
[----:B------:R-:W-:Y:S06]  /*54e0*/  HMMA.16816.F32 R80, R4, R50, R76 ;  /* 0x000000320450723c */ /* 0x000fec000000184c */
[C---:B------:R-:W-:Y:S06]  /*54f0*/  HMMA.16816.F32 R164, R8.reuse, R32, R60 ;  /* 0x0000002008a4723c */ /* 0x040fec000000183c */
[----:B------:R-:W-:Y:S01]  /*5500*/  HMMA.16816.F32 R32, R8, R34, R148 ;  /* 0x000000220820723c */ /* 0x000fe20000001894 */
[----:B-1----:R-:W-:-:S05]  /*5510*/  FFMA.FTZ R2, R162, UR18, -R13 ;  /* 0x00000012a2027c23 */ /* 0x002fca000801080d */
[C---:B------:R-:W-:Y:S01]  /*5520*/  HMMA.16816.F32 R76, R8.reuse, R24, R72 ;  /* 0x00000018084c723c */ /* 0x040fe20000001848 */
[----:B------:R-:W-:Y:S01]  /*5530*/  MOV R149, R217 ;  /* 0x000000d900957202 */ /* 0x000fe20000000f00 */
[----:B------:R1:W-:Y:S01]  /*5540*/  MUFU.EX2 R235, R2 ;  /* 0x0000000200eb7308 */ /* 0x0003e20000000800 */
[----:B------:R-:W-:Y:S02]  /*5550*/  MOV R150, R185 ;  /* 0x000000b900967202 */ /* 0x000fe40000000f00 */
[----:B------:R-:W-:Y:S01]  /*5560*/  MOV R151, R187 ;  /* 0x000000bb00977202 */ /* 0x000fe20000000f00 */
[C---:B------:R-:W-:Y:S06]  /*5570*/  HMMA.16816.F32 R72, R8.reuse, R20, R68 ;  /* 0x000000140848723c */ /* 0x040fec0000001844 */
[C---:B------:R-:W-:Y:S06]  /*5580*/  HMMA.16816.F32 R68, R8.reuse, R28, R64 ;  /* 0x0000001c0844723c */ /* 0x040fec0000001840 */
[C---:B------:R-:W-:Y:S01]  /*5590*/  HMMA.16816.F32 R64, R8.reuse, R26, R132 ;  /* 0x0000001a0840723c */ /* 0x040fe20000001884 */
[----:B-1----:R-:W-:Y:S01]  /*55a0*/  FFMA.FTZ R2, R163, UR18, -R13 ;  /* 0x00000012a3027c23 */ /* 0x002fe2000801080d */
[----:B------:R-:W1:Y:S03]  /*55b0*/  LDSM.16.MT88.4 R24, [R226+0xa800] ;  /* 0x00a80000e218783b */ /* 0x000e660000004200 */
[----:B------:R2:W3:Y:S01]  /*55c0*/  MUFU.EX2 R234, R2 ;  /* 0x0000000200ea7308 */ /* 0x0004e20000000800 */
[----:B------:R-:W-:Y:S01]  /*55d0*/  HMMA.16816.F32 R196, R8, R48, R40 ;  /* 0x0000003008c4723c */ /* 0x000fe20000001828 */
[----:B------:R-:W-:Y:S01]  /*55e0*/  IMAD.MOV.U32 R135, RZ, RZ, R216 ;  /* 0x000000ffff877224 */ /* 0x000fe200078e00d8 */
[----:B------:R-:W-:Y:S01]  /*55f0*/  MOV R134, R215 ;  /* 0x000000d700867202 */ /* 0x000fe20000000f00 */
[----:B------:R-:W4:Y:S01]  /*5600*/  LDSM.16.MT88.4 R40, [R224+0xa800] ;  /* 0x00a80000e028783b */ /* 0x000f220000004200 */
[----:B------:R-:W-:-:S02]  /*5610*/  MOV R133, R214 ;  /* 0x000000d600857202 */ /* 0x000fc40000000f00 */
[----:B------:R-:W-:Y:S01]  /*5620*/  HMMA.16816.F32 R60, R8, R22, R140 ;  /* 0x00000016083c723c */ /* 0x000fe2000000188c */
[----:B------:R-:W5:Y:S01]  /*5630*/  LDSM.16.MT88.4 R20, [R224+0xb800] ;  /* 0x00b80000e014783b */ /* 0x000f620000004200 */
[----:B------:R-:W-:-:S04]  /*5640*/  MOV R132, R213 ;  /* 0x000000d500847202 */ /* 0x000fc80000000f00 */
[C---:B------:R-:W-:Y:S01]  /*5650*/  HMMA.16816.F32 R192, R8.reuse, R36, R56 ;  /* 0x0000002408c0723c */ /* 0x040fe20000001838 */
[----:B------:R-:W-:Y:S02]  /*5660*/  MOV R141, R211 ;  /* 0x000000d3008d7202 */ /* 0x000fe40000000f00 */
[----:B------:R-:W-:Y:S01]  /*5670*/  MOV R140, R191 ;  /* 0x000000bf008c7202 */ /* 0x000fe20000000f00 */
[--C-:B--2---:R-:W-:Y:S01]  /*5680*/  FFMA.FTZ R2, R161, UR18, -R13.reuse ;  /* 0x00000012a1027c23 */ /* 0x104fe2000801080d */
[----:B---3--:R-:W-:Y:S01]  /*5690*/  F2FP.F16.F32.PACK_AB R4, R234, R235 ;  /* 0x000000ebea04723e */ /* 0x008fe200000000ff */
[C---:B------:R-:W-:Y:S01]  /*56a0*/  HMMA.16816.F32 R56, R8.reuse, R30, R144 ;  /* 0x0000001e0838723c */ /* 0x040fe20000001890 */
[----:B------:R-:W2:Y:S01]  /*56b0*/  LDSM.16.MT88.4 R28, [R226+0xb800] ;  /* 0x00b80000e21c783b */ /* 0x000ea20000004200 */
[----:B------:R3:W-:Y:S01]  /*56c0*/  MUFU.EX2 R233, R2 ;  /* 0x0000000200e97308 */ /* 0x0007e20000000800 */
[----:B------:R-:W-:Y:S02]  /*56d0*/  MOV R142, R190 ;  /* 0x000000be008e7202 */ /* 0x000fe40000000f00 */
[----:B------:R-:W-:Y:S01]  /*56e0*/  MOV R143, R186 ;  /* 0x000000ba008f7202 */ /* 0x000fe20000000f00 */
[C---:B------:R-:W-:Y:S06]  /*56f0*/  HMMA.16816.F32 R36, R8.reuse, R38, R152 ;  /* 0x000000260824723c */ /* 0x040fec0000001898 */
[----:B------:R-:W-:Y:S01]  /*5700*/  HMMA.16816.F32 R48, R8, R50, R156 ;  /* 0x000000320830723c */ /* 0x000fe2000000189c */
[----:B------:R-:W-:Y:S01]  /*5710*/  LDSM.16.MT88.4 R156, [R224+0xac00] ;  /* 0x00ac0000e09c783b */ /* 0x000fe20000004200 */
[----:B---3--:R-:W-:-:S04]  /*5720*/  FFMA.FTZ R2, R160, UR18, -R13 ;  /* 0x00000012a0027c23 */ /* 0x008fc8000801080d */
[----:B------:R3:W1:Y:S02]  /*5730*/  MUFU.EX2 R232, R2 ;  /* 0x0000000200e87308 */ /* 0x0006640000000800 */
[----:B---3--:R-:W-:Y:S01]  /*5740*/  FFMA.FTZ R2, R171, UR18, -R12 ;  /* 0x00000012ab027c23 */ /* 0x008fe2000801080c */
[----:B-1----:R-:W-:-:S05]  /*5750*/  F2FP.F16.F32.PACK_AB R6, R232, R233 ;  /* 0x000000e9e806723e */ /* 0x002fca00000000ff */
        /* <DEDUP_REMOVED lines=9> */
[----:B------:R-:W-:Y:S01]  /*57f0*/  IMAD.MOV.U32 R175, RZ, RZ, R189 ;  /* 0x000000ffffaf7224 */ /* 0x000fe200078e00bd */
[----:B---3--:R-:W-:-:S04]  /*5800*/  F2FP.F16.F32.PACK_AB R7, R221, R222 ;  /* 0x000000dedd07723e */ /* 0x008fc800000000ff */
[----:B------:R1:W3:Y:S03]  /*5810*/  MUFU.EX2 R220, R2 ;  /* 0x0000000200dc7308 */ /* 0x0002e60000000800 */
[C---:B------:R-:W-:Y:S06]  /*5820*/  HMMA.16816.F32 R168, R4.reuse, R24, R116 ;  /* 0x0000001804a8723c */ /* 0x040fec0000001874 */
[----:B------:R-:W-:Y:S01]  /*5830*/  HMMA.16816.F32 R128, R4, R52, R128 ;  /* 0x000000340480723c */ /* 0x000fe20000001880 */
[----:B-1----:R-:W-:Y:S01]  /*5840*/  FFMA.FTZ R2, R177, UR18, -R3 ;  /* 0x00000012b1027c23 */ /* 0x002fe20008010803 */
[----:B---3--:R-:W-:-:S04]  /*5850*/  F2FP.F16.F32.PACK_AB R8, R220, R236 ;  /* 0x000000ecdc08723e */ /* 0x008fc800000000ff */
[C---:B----4-:R-:W-:Y:S01]  /*5860*/  HMMA.16816.F32 R160, R4.reuse, R40, R120 ;  /* 0x0000002804a0723c */ /* 0x050fe20000001878 */
[----:B------:R1:W-:Y:S05]  /*5870*/  MUFU.EX2 R219, R2 ;  /* 0x0000000200db7308 */ /* 0x0003ea0000000800 */
[C---:B------:R-:W-:Y:S06]  /*5880*/  HMMA.16816.F32 R120, R4.reuse, R54, R96 ;  /* 0x000000360478723c */ /* 0x040fec0000001860 */
[C---:B------:R-:W-:Y:S01]  /*5890*/  HMMA.16816.F32 R144, R4.reuse, R44, R124 ;  /* 0x0000002c0490723c */ /* 0x040fe2000000187c */
[----:B------:R-:W3:Y:S05]  /*58a0*/  LDSM.16.MT88.4 R124, [R224+0x9c00] ;  /* 0x009c0000e07c783b */ /* 0x000eea0000004200 */
[----:B------:R-:W-:Y:S01]  /*58b0*/  HMMA.16816.F32 R136, R4, R46, R136 ;  /* 0x0000002e0488723c */ /* 0x000fe20000001888 */
[----:B-1----:R-:W-:-:S04]  /*58c0*/  FFMA.FTZ R2, R176, UR18, -R3 ;  /* 0x00000012b0027c23 */ /* 0x002fc80008010803 */
[----:B------:R1:W4:Y:S01]  /*58d0*/  MUFU.EX2 R218, R2 ;  /* 0x0000000200da7308 */ /* 0x0003220000000800 */
[C---:B------:R-:W-:Y:S06]  /*58e0*/  HMMA.16816.F32 R152, R4.reuse, R42, R92 ;  /* 0x0000002a0498723c */ /* 0x040fec000000185c */
[----:B------:R-:W-:Y:S01]  /*58f0*/  HMMA.16816.F32 R88, R4, R26, R88 ;  /* 0x0000001a0458723c */ /* 0x000fe20000001858 */
[----:B-1----:R-:W-:Y:S01]  /*5900*/  FFMA.FTZ R2, R174, UR18, -R3 ;  /* 0x00000012ae027c23 */ /* 0x002fe20008010803 */
[----:B----4-:R-:W-:-:S03]  /*5910*/  F2FP.F16.F32.PACK_AB R10, R218, R219 ;  /* 0x000000dbda0a723e */ /* 0x010fc600000000ff */
[----:B------:R1:W-:Y:S02]  /*5920*/  MUFU.EX2 R217, R2 ;  /* 0x0000000200d97308 */ /* 0x0003e40000000800 */
[----:B-1----:R-:W-:-:S06]  /*5930*/  FFMA.FTZ R2, R173, UR18, -R3 ;  /* 0x00000012ad027c23 */ /* 0x002fcc0008010803 */
[----:B------:R1:W4:Y:S02]  /*5940*/  MUFU.EX2 R216, R2 ;  /* 0x0000000200d87308 */ /* 0x0003240000000800 */
[--C-:B-1----:R-:W-:Y:S01]  /*5950*/  FFMA.FTZ R2, R172, UR18, -R3.reuse ;  /* 0x00000012ac027c23 */ /* 0x102fe20008010803 */
[----:B------:R-:W-:Y:S01]  /*5960*/  FFMA.FTZ R3, R178, UR18, -R3 ;  /* 0x00000012b2037c23 */ /* 0x000fe20008010803 */
[----:B----4-:R-:W-:-:S04]  /*5970*/  F2FP.F16.F32.PACK_AB R96, R216, R217 ;  /* 0x000000d9d860723e */ /* 0x010fc800000000ff */
[----:B------:R1:W-:Y:S08]  /*5980*/  MUFU.EX2 R215, R2 ;  /* 0x0000000200d77308 */ /* 0x0003f00000000800 */
[----:B------:R4:W2:Y:S01]  /*5990*/  MUFU.EX2 R213, R3 ;  /* 0x0000000300d57308 */ /* 0x0008a20000000800 */
[----:B-1----:R-:W-:Y:S02]  /*59a0*/  FFMA.FTZ R2, R184, UR18, -R0 ;  /* 0x00000012b8027c23 */ /* 0x002fe40008010800 */
[----:B-----5:R-:W-:Y:S05]  /*59b0*/  HMMA.16816.F32 R184, R4, R20, R112 ;  /* 0x0000001404b8723c */ /* 0x020fea0000001870 */
[----:B------:R1:W-:Y:S01]  /*59c0*/  MUFU.EX2 R214, R2 ;  /* 0x0000000200d67308 */ /* 0x0003e20000000800 */
[----:B----4-:R-:W-:-:S02]  /*59d0*/  MOV R3, R18 ;  /* 0x0000001200037202 */ /* 0x010fc40000000f00 */
[----:B--2---:R-:W-:-:S03]  /*59e0*/  F2FP.F16.F32.PACK_AB R98, R213, R215 ;  /* 0x000000d7d562723e */ /* 0x004fc600000000ff */
[----:B------:R-:W-:Y:S01]  /*59f0*/  FADD.FTZ R3, R3, R250 ;  /* 0x000000fa03037221 */ /* 0x000fe20000010000 */
[--C-:B-1----:R-:W-:Y:S02]  /*5a00*/  FFMA.FTZ R2, R188, UR18, -R0.reuse ;  /* 0x00000012bc027c23 */ /* 0x102fe40008010800 */
[C---:B------:R-:W-:Y:S02]  /*5a10*/  HMMA.16816.F32 R188, R4.reuse, R28, R108 ;  /* 0x0000001c04bc723c */ /* 0x040fe4000000186c */
[----:B------:R1:W2:Y:S04]  /*5a20*/  MUFU.EX2 R212, R2 ;  /* 0x0000000200d47308 */ /* 0x0002a80000000800 */
[----:B------:R-:W-:Y:S01]  /*5a30*/  HMMA.16816.F32 R108, R4, R30, R80 ;  /* 0x0000001e046c723c */ /* 0x000fe20000001850 */
[----:B------:R-:W-:Y:S01]  /*5a40*/  LDSM.16.MT88.4 R80, [R224+0xbc00] ;  /* 0x00bc0000e050783b */ /* 0x000fe20000004200 */
[----:B-1----:R-:W-:Y:S01]  /*5a50*/  FFMA.FTZ R2, R182, UR18, -R0 ;  /* 0x00000012b6027c23 */ /* 0x002fe20008010800 */
[----:B--2---:R-:W-:-:S03]  /*5a60*/  F2FP.F16.F32.PACK_AB R9, R212, R214 ;  /* 0x000000d6d409723e */ /* 0x004fc600000000ff */
[----:B------:R1:W-:Y:S02]  /*5a70*/  MUFU.EX2 R211, R2 ;  /* 0x0000000200d37308 */ /* 0x0003e40000000800 */
[--C-:B-1----:R-:W-:Y:S02]  /*5a80*/  FFMA.FTZ R2, R179, UR18, -R0.reuse ;  /* 0x00000012b3027c23 */ /* 0x102fe40008010800 */
[----:B------:R-:W-:Y:S01]  /*5a90*/  HMMA.16816.F32 R176, R4, R22, R84 ;  /* 0x0000001604b0723c */ /* 0x000fe20000001854 */
[----:B------:R-:W-:Y:S03]  /*5aa0*/  LDSM.16.MT88.4 R4, [R226+0xbc00] ;  /* 0x00bc0000e204783b */ /* 0x000fe60000004200 */
[----:B------:R1:W2:Y:S02]  /*5ab0*/  MUFU.EX2 R182, R2 ;  /* 0x0000000200b67308 */ /* 0x0002a40000000800 */
[----:B-1----:R-:W-:Y:S01]  /*5ac0*/  FFMA.FTZ R2, R183, UR18, -R0 ;  /* 0x00000012b7027c23 */ /* 0x002fe20008010800 */
[----:B------:R-:W-:Y:S01]  /*5ad0*/  IMAD.MOV.U32 R183, RZ, RZ, R150 ;  /* 0x000000ffffb77224 */ /* 0x000fe200078e0096 */
[----:B------:R-:W-:-:S02]  /*5ae0*/  MOV R150, R151 ;  /* 0x0000009700967202 */ /* 0x000fc40000000f00 */
[----:B------:R-:W-:Y:S02]  /*5af0*/  MOV R151, R175 ;  /* 0x000000af00977202 */ /* 0x000fe40000000f00 */
[----:B------:R-:W-:Y:S01]  /*5b00*/  MOV R175, R140 ;  /* 0x0000008c00af7202 */ /* 0x000fe20000000f00 */
[----:B------:R-:W-:Y:S01]  /*5b10*/  IMAD.MOV.U32 R140, RZ, RZ, R105 ;  /* 0x000000ffff8c7224 */ /* 0x000fe200078e0069 */
[----:B--2---:R-:W-:Y:S01]  /*5b20*/  F2FP.F16.F32.PACK_AB R11, R182, R211 ;  /* 0x000000d3b60b723e */ /* 0x004fe200000000ff */
[----:B------:R1:W-:Y:S06]  /*5b30*/  MUFU.EX2 R105, R2 ;  /* 0x0000000200697308 */ /* 0x0003ec0000000800 */
[C---:B------:R-:W-:Y:S06]  /*5b40*/  HMMA.16816.F32 R116, R8.reuse, R52, R76 ;  /* 0x000000340874723c */ /* 0x040fec000000184c */
[----:B------:R-:W-:Y:S01]  /*5b50*/  HMMA.16816.F32 R64, R8, R54, R64 ;  /* 0x000000360840723c */ /* 0x000fe20000001840 */
[----:B-1----:R-:W-:Y:S01]  /*5b60*/  FFMA.FTZ R2, R203, UR18, -R13 ;  /* 0x00000012cb027c23 */ /* 0x002fe2000801080d */
[----:B------:R-:W-:-:S05]  /*5b70*/  MOV R203, R100 ;  /* 0x0000006400cb7202 */ /* 0x000fca0000000f00 */
[----:B------:R-:W-:Y:S01]  /*5b80*/  IMAD.MOV.U32 R54, RZ, RZ, R134 ;  /* 0x000000ffff367224 */ /* 0x000fe200078e0086 */
[----:B------:R-:W-:Y:S01]  /*5b90*/  MOV R55, R133 ;  /* 0x0000008500377202 */ /* 0x000fe20000000f00 */
[----:B------:R1:W-:Y:S01]  /*5ba0*/  MUFU.EX2 R100, R2 ;  /* 0x0000000200647308 */ /* 0x0003e20000000800 */
[C---:B------:R-:W-:Y:S06]  /*5bb0*/  HMMA.16816.F32 R60, R8.reuse, R46, R60 ;  /* 0x0000002e083c723c */ /* 0x040fec000000183c */
[----:B------:R-:W-:Y:S01]  /*5bc0*/  HMMA.16816.F32 R56, R8, R42, R56 ;  /* 0x0000002a0838723c */ /* 0x000fe20000001838 */
[----:B------:R-:W-:Y:S01]  /*5bd0*/  MOV R47, R150 ;  /* 0x00000096002f7202 */ /* 0x000fe20000000f00 */
[----:B------:R-:W-:-:S04]  /*5be0*/  IMAD.MOV.U32 R46, RZ, RZ, R151 ;  /* 0x000000ffff2e7224 */ /* 0x000fc800078e0097 */
[C---:B------:R-:W-:Y:S01]  /*5bf0*/  HMMA.16816.F32 R84, R8.reuse, R28, R196 ;  /* 0x0000001c0854723c */ /* 0x040fe200000018c4 */
[----:B------:R-:W-:Y:S01]  /*5c00*/  IMAD.MOV.U32 R43, RZ, RZ, R142 ;  /* 0x000000ffff2b7224 */ /* 0x000fe200078e008e */
[----:B------:R-:W-:Y:S01]  /*5c10*/  MOV R42, R143 ;  /* 0x0000008f002a7202 */ /* 0x000fe20000000f00 */
[--C-:B-1----:R-:W-:Y:S01]  /*5c20*/  FFMA.FTZ R2, R202, UR18, -R13.reuse ;  /* 0x00000012ca027c23 */ /* 0x102fe2000801080d */
[----:B------:R-:W-:Y:S02]  /*5c30*/  MOV R202, R132 ;  /* 0x0000008400ca7202 */ /* 0x000fe40000000f00 */
[C---:B------:R-:W-:Y:S01]  /*5c40*/  HMMA.16816.F32 R164, R8.reuse, R24, R164 ;  /* 0x0000001808a4723c */ /* 0x040fe200000018a4 */
[----:B------:R1:W2:Y:S05]  /*5c50*/  MUFU.EX2 R53, R2 ;  /* 0x0000000200357308 */ /* 0x0002aa0000000800 */
[C---:B------:R-:W-:Y:S06]  /*5c60*/  HMMA.16816.F32 R32, R8.reuse, R26, R32 ;  /* 0x0000001a0820723c */ /* 0x040fec0000001820 */
[C---:B------:R-:W-:Y:S06]  /*5c70*/  HMMA.16816.F32 R36, R8.reuse, R22, R36 ;  /* 0x000000160824723c */ /* 0x040fec0000001824 */
[----:B------:R-:W-:Y:S01]  /*5c80*/  HMMA.16816.F32 R28, R8, R30, R48 ;  /* 0x0000001e081c723c */ /* 0x000fe20000001830 */
[----:B-1----:R-:W-:Y:S01]  /*5c90*/  FFMA.FTZ R2, R201, UR18, -R13 ;  /* 0x00000012c9027c23 */ /* 0x002fe2000801080d */
[----:B------:R-:W-:-:S02]  /*5ca0*/  MOV R201, R135 ;  /* 0x0000008700c97202 */ /* 0x000fc40000000f00 */
[----:B--2---:R-:W-:Y:S01]  /*5cb0*/  F2FP.F16.F32.PACK_AB R92, R53, R100 ;  /* 0x00000064355c723e */ /* 0x004fe200000000ff */
[----:B------:R1:W-:Y:S01]  /*5cc0*/  MUFU.EX2 R52, R2 ;  /* 0x0000000200347308 */ /* 0x0003e20000000800 */
[----:B------:R-:W-:Y:S01]  /*5cd0*/  HMMA.16816.F32 R132, R8, R44, R72 ;  /* 0x0000002c0884723c */ /* 0x000fe20000001848 */
[----:B-1----:R-:W-:Y:S01]  /*5ce0*/  FFMA.FTZ R2, R200, UR18, -R13 ;  /* 0x00000012c8027c23 */ /* 0x002fe2000801080d */
[----:B------:R-:W-:-:S04]  /*5cf0*/  MOV R200, R149 ;  /* 0x0000009500c87202 */ /* 0x000fc80000000f00 */
[C---:B------:R-:W-:Y:S01]  /*5d00*/  HMMA.16816.F32 R148, R8.reuse, R40, R68 ;  /* 0x000000280894723c */ /* 0x040fe20000001844 */
[----:B------:R1:W2:Y:S05]  /*5d10*/  MUFU.EX2 R45, R2 ;  /* 0x00000002002d7308 */ /* 0x0002aa0000000800 */
[----:B------:R-:W-:Y:S01]  /*5d20*/  HMMA.16816.F32 R68, R8, R20, R192 ;  /* 0x000000140844723c */ /* 0x000fe200000018c0 */
[----:B------:R-:W-:-:S05]  /*5d30*/  MOV R41, R140 ;  /* 0x0000008c00297202 */ /* 0x000fca0000000f00 */
[----:B------:R-:W-:-:S04]  /*5d40*/  FADD.FTZ R3, R41, R3 ;  /* 0x0000000329037221 */ /* 0x000fc80000010000 */
[----:B------:R-:W-:Y:S01]  /*5d50*/  FADD.FTZ R3, R47, R3 ;  /* 0x000000032f037221 */ /* 0x000fe20000010000 */
[--C-:B-1----:R-:W-:Y:S01]  /*5d60*/  FFMA.FTZ R2, R206, UR18, -R12.reuse ;  /* 0x00000012ce027c23 */ /* 0x102fe2000801080c */
[----:B------:R-:W-:Y:S02]  /*5d70*/  MOV R206, R175 ;  /* 0x000000af00ce7202 */ /* 0x000fe40000000f00 */
[----:B------:R-:W-:Y:S01]  /*5d80*/  FADD.FTZ R3, R54, R3 ;  /* 0x0000000336037221 */ /* 0x000fe20000010000 */
[----:B------:R-:W-:Y:S01]  /*5d90*/  LDSM.16.MT88.4 R172, [R226+0xac00] ;  /* 0x00ac0000e2ac783b */ /* 0x000fe20000004200 */
[----:B------:R1:W-:Y:S01]  /*5da0*/  MUFU.EX2 R44, R2 ;  /* 0x00000002002c7308 */ /* 0x0003e20000000800 */
[----:B--2---:R-:W-:Y:S01]  /*5db0*/  F2FP.F16.F32.PACK_AB R94, R45, R52 ;  /* 0x000000342d5e723e */ /* 0x004fe200000000ff */
[----:B------:R-:W-:Y:S01]  /*5dc0*/  FADD.FTZ R3, R55, R3 ;  /* 0x0000000337037221 */ /* 0x000fe20000010000 */
[----:B-1----:R-:W-:Y:S01]  /*5dd0*/  FFMA.FTZ R2, R204, UR18, -R12 ;  /* 0x00000012cc027c23 */ /* 0x002fe2000801080c */
[----:B------:R-:W-:-:S02]  /*5de0*/  MOV R204, R141 ;  /* 0x0000008d00cc7202 */ /* 0x000fc40000000f00 */
[----:B------:R-:W1:Y:S02]  /*5df0*/  LDSM.16.MT88.4 R140, [R226+0x9c00] ;  /* 0x009c0000e28c783b */ /* 0x000e640000004200 */
[----:B------:R2:W4:Y:S01]  /*5e00*/  MUFU.EX2 R40, R2 ;  /* 0x0000000200287308 */ /* 0x0005220000000800 */
[----:B------:R-:W-:-:S04]  /*5e10*/  FADD.FTZ R8, R204, R43 ;  /* 0x0000002bcc087221 */ /* 0x000fc80000010000 */
[----:B------:R-:W-:Y:S01]  /*5e20*/  FADD.FTZ R8, R46, R8 ;  /* 0x000000082e087221 */ /* 0x000fe20000010000 */
[--C-:B--2---:R-:W-:Y:S01]  /*5e30*/  FFMA.FTZ R2, R205, UR18, -R12.reuse ;  /* 0x00000012cd027c23 */ /* 0x104fe2000801080c */
[----:B------:R-:W-:Y:S02]  /*5e40*/  MOV R205, R19 ;  /* 0x0000001300cd7202 */ /* 0x000fe40000000f00 */
[----:B----4-:R-:W-:Y:S01]  /*5e50*/  F2FP.F16.F32.PACK_AB R93, R40, R44 ;  /* 0x0000002c285d723e */ /* 0x010fe200000000ff */
[----:B------:R2:W-:Y:S02]  /*5e60*/  MUFU.EX2 R19, R2 ;  /* 0x0000000200137308 */ /* 0x0005e40000000800 */
[----:B--2---:R-:W-:-:S06]  /*5e70*/  FFMA.FTZ R2, R207, UR18, -R12 ;  /* 0x00000012cf027c23 */ /* 0x004fcc000801080c */
[----:B------:R2:W4:Y:S02]  /*5e80*/  MUFU.EX2 R18, R2 ;  /* 0x0000000200127308 */ /* 0x0005240000000800 */
[----:B--2---:R-:W-:Y:S01]  /*5e90*/  FFMA.FTZ R2, R208, UR18, -R0 ;  /* 0x00000012d0027c23 */ /* 0x004fe20008010800 */
[----:B----4-:R-:W-:-:S05]  /*5ea0*/  F2FP.F16.F32.PACK_AB R95, R18, R19 ;  /* 0x00000013125f723e */ /* 0x010fca00000000ff */
[----:B------:R2:W4:Y:S02]  /*5eb0*/  MUFU.EX2 R13, R2 ;  /* 0x00000002000d7308 */ /* 0x0005240000000800 */
[C---:B---3--:R-:W-:Y:S06]  /*5ec0*/  HMMA.16816.F32 R112, R92.reuse, R124, R128 ;  /* 0x0000007c5c70723c */ /* 0x048fec0000001880 */
[C---:B-1----:R-:W-:Y:S06]  /*5ed0*/  HMMA.16816.F32 R128, R92.reuse, R140, R144 ;  /* 0x0000008c5c80723c */ /* 0x042fec0000001890 */
[----:B------:R-:W-:Y:S01]  /*5ee0*/  HMMA.16816.F32 R144, R92, R156, R160 ;  /* 0x0000009c5c90723c */ /* 0x000fe200000018a0 */
[--C-:B--2---:R-:W-:Y:S01]  /*5ef0*/  FFMA.FTZ R2, R209, UR18, -R0.reuse ;  /* 0x00000012d1027c23 */ /* 0x104fe20008010800 */
[----:B------:R-:W-:Y:S01]  /*5f00*/  FFMA.FTZ R0, R210, UR18, -R0 ;  /* 0x00000012d2007c23 */ /* 0x000fe20008010800 */
[----:B----4-:R-:W-:-:S02]  /*5f10*/  F2FP.F16.F32.PACK_AB R97, R13, R105 ;  /* 0x000000690d61723e */ /* 0x010fc400000000ff */
[----:B------:R1:W-:Y:S01]  /*5f20*/  MUFU.EX2 R12, R2 ;  /* 0x00000002000c7308 */ /* 0x0003e20000000800 */
[C---:B------:R-:W-:Y:S06]  /*5f30*/  HMMA.16816.F32 R160, R92.reuse, R172, R168 ;  /* 0x000000ac5ca0723c */ /* 0x040fec00000018a8 */
[C---:B------:R-:W-:Y:S01]  /*5f40*/  HMMA.16816.F32 R168, R92.reuse, R174, R88 ;  /* 0x000000ae5ca8723c */ /* 0x040fe20000001858 */
[----:B------:R2:W3:Y:S05]  /*5f50*/  MUFU.EX2 R9, R0 ;  /* 0x0000000000097308 */ /* 0x0004ea0000000800 */
[----:B------:R-:W-:Y:S01]  /*5f60*/  HMMA.16816.F32 R88, R92, R4, R188 ;  /* 0x000000045c58723c */ /* 0x000fe200000018bc */
[----:B-1----:R-:W-:-:S05]  /*5f70*/  FADD.FTZ R2, R247, R245 ;  /* 0x000000f5f7027221 */ /* 0x002fca0000010000 */
[C---:B------:R-:W-:Y:S01]  /*5f80*/  HMMA.16816.F32 R120, R92.reuse, R126, R120 ;  /* 0x0000007e5c78723c */ /* 0x040fe20000001878 */
[----:B------:R-:W-:Y:S01]  /*5f90*/  FADD.FTZ R2, R246, R2 ;  /* 0x00000002f6027221 */ /* 0x000fe20000010000 */
[----:B--2---:R-:W-:Y:S01]  /*5fa0*/  FADD.FTZ R0, R42, R205 ;  /* 0x000000cd2a007221 */ /* 0x004fe20000010000 */
[----:B---3--:R-:W-:Y:S02]  /*5fb0*/  F2FP.F16.F32.PACK_AB R99, R9, R12 ;  /* 0x0000000c0963723e */ /* 0x008fe400000000ff */
[----:B------:R-:W-:Y:S01]  /*5fc0*/  FADD.FTZ R2, R249, R2 ;  /* 0x00000002f9027221 */ /* 0x000fe20000010000 */
[----:B------:R-:W-:Y:S01]  /*5fd0*/  HMMA.16816.F32 R136, R92, R142, R136 ;  /* 0x0000008e5c88723c */ /* 0x000fe20000001888 */
[----:B------:R-:W-:Y:S02]  /*5fe0*/  FADD.FTZ R0, R206, R0 ;  /* 0x00000000ce007221 */ /* 0x000fe40000010000 */
[----:B------:R-:W-:Y:S02]  /*5ff0*/  FADD.FTZ R2, R239, R2 ;  /* 0x00000002ef027221 */ /* 0x000fe40000010000 */
[----:B------:R-:W-:Y:S01]  /*6000*/  FADD.FTZ R0, R200, R0 ;  /* 0x00000000c8007221 */ /* 0x000fe20000010000 */
[----:B------:R-:W-:Y:S01]  /*6010*/  HMMA.16816.F32 R84, R96, R4, R84 ;  /* 0x000000046054723c */ /* 0x000fe20000001854 */
[----:B------:R-:W-:-:S02]  /*6020*/  FADD.FTZ R2, R240, R2 ;  /* 0x00000002f0027221 */ /* 0x000fc40000010000 */
[----:B------:R-:W-:-:S03]  /*6030*/  FADD.FTZ R0, R248, R0 ;  /* 0x00000000f8007221 */ /* 0x000fc60000010000 */
[C---:B------:R-:W-:Y:S01]  /*6040*/  HMMA.16816.F32 R152, R92.reuse, R158, R152 ;  /* 0x0000009e5c98723c */ /* 0x040fe20000001898 */
        /* <DEDUP_REMOVED lines=45> */
[----:B------:R1:W-:Y:S02]  /*6320*/  STL [R1+0x14], R3 ;  /* 0x0000140301007387 */ /* 0x0003e40000100800 */
[----:B------:R-:W-:Y:S01]  /*6330*/  FADD.FTZ R0, R18, R0 ;  /* 0x0000000012007221 */ /* 0x000fe20000010000 */
[C---:B------:R-:W-:Y:S01]  /*6340*/  HMMA.16816.F32 R116, R96.reuse, R124, R116 ;  /* 0x0000007c6074723c */ /* 0x040fe20000001874 */
[----:B------:R1:W-:Y:S04]  /*6350*/  STL [R1+0x18], R252 ;  /* 0x000018fc01007387 */ /* 0x0003e80000100800 */
[----:B------:R1:W-:Y:S01]  /*6360*/  STL [R1+0x10], R2 ;  /* 0x0000100201007387 */ /* 0x0003e20000100800 */
[C---:B------:R-:W-:Y:S03]  /*6370*/  HMMA.16816.F32 R132, R96.reuse, R140, R132 ;  /* 0x0000008c6084723c */ /* 0x040fe60000001884 */
[----:B------:R1:W-:Y:S03]  /*6380*/  STL [R1+0x1c], R0 ;  /* 0x00001c0001007387 */ /* 0x0003e60000100800 */
        /* <DEDUP_REMOVED lines=12> */
[----:B------:R-:W2:Y:S01]  /*6450*/  LDL.64 R202, [R1] ;  /* 0x0000000001ca7983 */ /* 0x000ea20000100a00 */
        /* <DEDUP_REMOVED lines=43> */
[C---:B------:R-:W-:Y:S01]  /*6710*/  @!P5 LEA.HI.X R7, R0.reuse, R7, R3, 0x1, P2 ;  /* 0x000000070007d211 */ /* 0x040fe200010f0c03 */
        /* <DEDUP_REMOVED lines=9> */
[----:B------:R-:W-:Y:S01]  /*67b0*/  @!P5 LDGSTS.E.BYPASS.LTC128B.128 [R230+0x9800], desc[UR22][R6.64] ;  /* 0x0980000006e6dfae */ /* 0x000fe2000b901d56 */
[----:B-1----:R-:W-:-:S03]  /*67c0*/  @!P4 LEA R4, P1, R0, R12, 0x1 ;  /* 0x0000000c0004c211 */ /* 0x002fc600078208ff */
[----:B------:R-:W-:Y:S01]  /*67d0*/  @P4 STS.128 [R230+0xa800], RZ ;  /* 0x00a800ffe6004388 */ /* 0x000fe20000000c00 */
[C-C-:B------:R-:W-:Y:S02]  /*67e0*/  @!P4 LEA.HI.X R5, R0.reuse, R13, R3.reuse, 0x1, P1 ;  /* 0x0000000d0005c211 */ /* 0x140fe400008f0c03 */
[----:B------:R-:W-:-:S03]  /*67f0*/  @!P3 LEA.HI.X R3, R0, R19, R3, 0x1, P0 ;  /* 0x000000130003b211 */ /* 0x000fc600000f0c03 */
        /* <DEDUP_REMOVED lines=10> */
[----:B------:R-:W4:Y:S04]  /*68a0*/  LDSM.16.M88.4 R24, [R225+0x6000] ;  /* 0x00600000e118783b */ /* 0x000f280000000200 */
[----:B--2---:R-:W2:Y:S04]  /*68b0*/  LDSM.16.M88.4 R8, [R228+0x1000] ;  /* 0x00100000e408783b */ /* 0x004ea80000000200 */
[----:B------:R-:W5:Y:S04]  /*68c0*/  LDSM.16.M88.4 R48, [R225+0x6c00] ;  /* 0x006c0000e130783b */ /* 0x000f680000000200 */
[----:B------:R-:W3:Y:S04]  /*68d0*/  LDSM.16.M88.4 R32, [R225+0x6400] ;  /* 0x00640000e120783b */ /* 0x000ee80000000200 */
[----:B------:R-:W3:Y:S04]  /*68e0*/  LDSM.16.M88.4 R28, [R225+0x6800] ;  /* 0x00680000e11c783b */ /* 0x000ee80000000200 */
[----:B------:R-:W-:Y:S04]  /*68f0*/  LDSM.16.M88.4 R40, [R229] ;  /* 0x00000000e528783b */ /* 0x000fe80000000200 */
[----:B------:R-:W3:Y:S04]  /*6900*/  LDSM.16.M88.4 R64, [R227+0x6000] ;  /* 0x00600000e340783b */ /* 0x000ee80000000200 */
[----:B-1----:R-:W-:Y:S04]  /*6910*/  LDSM.16.M88.4 R4, [R229+0x1000] ;  /* 0x00100000e504783b */ /* 0x002fe80000000200 */
[----:B------:R-:W1:Y:S04]  /*6920*/  LDSM.16.M88.4 R176, [R227+0x6c00] ;  /* 0x006c0000e3b0783b */ /* 0x000e680000000200 */
[----:B------:R-:W-:Y:S01]  /*6930*/  LDSM.16.M88.4 R180, [R225+0x7000] ;  /* 0x00700000e1b4783b */ /* 0x000fe20000000200 */
[-C--:B----4-:R-:W-:Y:S03]  /*6940*/  HMMA.16816.F32 R52, R20, R24.reuse, RZ ;  /* 0x000000181434723c */ /* 0x090fe600000018ff */
[----:B------:R-:W4:Y:S04]  /*6950*/  LDSM.16.M88.4 R44, [R228+0x2000] ;  /* 0x00200000e42c783b */ /* 0x000f280000000200 */
[----:B------:R-:W4:Y:S01]  /*6960*/  LDSM.16.M88.4 R60, [R227+0x6400] ;  /* 0x00640000e33c783b */ /* 0x000f220000000200 */
[C---:B--2---:R-:W-:Y:S03]  /*6970*/  HMMA.16816.F32 R192, R8.reuse, R24, RZ ;  /* 0x0000001808c0723c */ /* 0x044fe600000018ff */
[----:B------:R-:W2:Y:S03]  /*6980*/  LDSM.16.M88.4 R108, [R227+0x6800] ;  /* 0x00680000e36c783b */ /* 0x000ea60000000200 */
[C---:B-----5:R-:W-:Y:S01]  /*6990*/  HMMA.16816.F32 R184, R8.reuse, R50, RZ ;  /* 0x0000003208b8723c */ /* 0x060fe200000018ff */
[----:B------:R-:W5:Y:S04]  /*69a0*/  LDSM.16.M88.4 R36, [R228+0x3000] ;  /* 0x00300000e424783b */ /* 0x000f680000000200 */
[----:B------:R-:W-:Y:S01]  /*69b0*/  LDSM.16.M88.4 R56, [R227+0x7000] ;  /* 0x00700000e338783b */ /* 0x000fe20000000200 */
[C---:B------:R-:W-:Y:S03]  /*69c0*/  HMMA.16816.F32 R196, R8.reuse, R48, RZ ;  /* 0x0000003008c4723c */ /* 0x040fe600000018ff */
[----:B------:R-:W0:Y:S03]  /*69d0*/  LDGDEPBAR ;  /* 0x00000000000079af */ /* 0x000e260000000000 */
[C---:B------:R-:W-:Y:S06]  /*69e0*/  HMMA.16816.F32 R220, R8.reuse, R26, RZ ;  /* 0x0000001a08dc723c */ /* 0x040fec00000018ff */
[C---:B---3--:R-:W-:Y:S06]  /*69f0*/  HMMA.16816.F32 R212, R8.reuse, R32, RZ ;  /* 0x0000002008d4723c */ /* 0x048fec00000018ff */
[C---:B------:R-:W-:Y:S06]  /*6a00*/  HMMA.16816.F32 R204, R8.reuse, R28, RZ ;  /* 0x0000001c08cc723c */ /* 0x040fec00000018ff */
[C---:B------:R-:W-:Y:S06]  /*6a10*/  HMMA.16816.F32 R208, R8.reuse, R34, RZ ;  /* 0x0000002208d0723c */ /* 0x040fec00000018ff */
[----:B------:R-:W-:Y:S06]  /*6a20*/  HMMA.16816.F32 R200, R8, R30, RZ ;  /* 0x0000001e08c8723c */ /* 0x000fec00000018ff */
[----:B------:R-:W-:Y:S01]  /*6a30*/  HMMA.16816.F32 R8, R40, R64, R52 ;  /* 0x000000402808723c */ /* 0x000fe20000001834 */
[----:B------:R-:W-:Y:S05]  /*6a40*/  LDSM.16.M88.4 R52, [R225+0x8000] ;  /* 0x00800000e134783b */ /* 0x000fea0000000200 */
[C---:B------:R-:W-:Y:S06]  /*6a50*/  HMMA.16816.F32 R188, R20.reuse, R28, RZ ;  /* 0x0000001c14bc723c */ /* 0x040fec00000018ff */
[C---:B------:R-:W-:Y:S06]  /*6a60*/  HMMA.16816.F32 R244, R20.reuse, R30, RZ ;  /* 0x0000001e14f4723c */ /* 0x040fec00000018ff */
[----:B------:R-:W-:Y:S06]  /*6a70*/  HMMA.16816.F32 R240, R20, R26, RZ ;  /* 0x0000001a14f0723c */ /* 0x000fec00000018ff */
[----:B-1----:R-:W-:Y:S06]  /*6a80*/  HMMA.16816.F32 R28, R4, R178, R184 ;  /* 0x000000b2041c723c */ /* 0x002fec00000018b8 */
[C---:B------:R-:W-:Y:S06]  /*6a90*/  HMMA.16816.F32 R24, R20.reuse, R32, RZ ;  /* 0x000000201418723c */ /* 0x040fec00000018ff */
[----:B------:R-:W-:Y:S01]  /*6aa0*/  HMMA.16816.F32 R236, R20, R34, RZ ;  /* 0x0000002214ec723c */ /* 0x000fe200000018ff */
[----:B------:R-:W1:Y:S05]  /*6ab0*/  LDSM.16.M88.4 R32, [R229+0x2000] ;  /* 0x00200000e520783b */ /* 0x000e6a0000000200 */
[----:B------:R-:W-:Y:S06]  /*6ac0*/  HMMA.16816.F32 R248, R4, R176, R196 ;  /* 0x000000b004f8723c */ /* 0x000fec00000018c4 */
[----:B------:R-:W-:Y:S01]  /*6ad0*/  HMMA.16816.F32 R216, R20, R48, RZ ;  /* 0x0000003014d8723c */ /* 0x000fe200000018ff */
[----:B------:R-:W-:-:S02]  /*6ae0*/  IMAD.MOV.U32 R105, RZ, RZ, R28 ;  /* 0x000000ffff697224 */ /* 0x000fc400078e001c */
[----:B------:R-:W-:Y:S02]  /*6af0*/  IMAD.MOV.U32 R19, RZ, RZ, R29 ;  /* 0x000000ffff137224 */ /* 0x000fe400078e001d */
[----:B------:R-:W-:Y:S01]  /*6b00*/  IMAD.MOV.U32 R13, RZ, RZ, R30 ;  /* 0x000000ffff0d7224 */ /* 0x000fe200078e001e */
[----:B------:R-:W-:Y:S01]  /*6b10*/  HMMA.16816.F32 R232, R20, R50, RZ ;  /* 0x0000003214e8723c */ /* 0x000fe200000018ff */
[----:B------:R-:W-:Y:S02]  /*6b20*/  IMAD.MOV.U32 R3, RZ, RZ, R31 ;  /* 0x000000ffff037224 */ /* 0x000fe400078e001f */
[----:B------:R-:W3:Y:S03]  /*6b30*/  LDSM.16.M88.4 R28, [R229+0x3000] ;  /* 0x00300000e51c783b */ /* 0x000ee60000000200 */
[----:B------:R-:W-:Y:S06]  /*6b40*/  HMMA.16816.F32 R20, R4, R64, R192 ;  /* 0x000000400414723c */ /* 0x000fec00000018c0 */
[----:B----4-:R-:W-:Y:S01]  /*6b50*/  HMMA.16816.F32 R8, R44, R180, R8 ;  /* 0x000000b42c08723c */ /* 0x010fe20000001808 */
[----:B------:R-:W-:-:S02]  /*6b60*/  IMAD.MOV.U32 R106, RZ, RZ, R248 ;  /* 0x000000ffff6a7224 */ /* 0x000fc400078e00f8 */
[----:B------:R-:W-:Y:S02]  /*6b70*/  IMAD.MOV.U32 R18, RZ, RZ, R249 ;  /* 0x000000ffff127224 */ /* 0x000fe400078e00f9 */
[----:B------:R-:W-:Y:S01]  /*6b80*/  IMAD.MOV.U32 R12, RZ, RZ, R250 ;  /* 0x000000ffff0c7224 */ /* 0x000fe200078e00fa */
[----:B------:R-:W-:Y:S01]  /*6b90*/  HMMA.16816.F32 R196, R40, R60, R24 ;  /* 0x0000003c28c4723c */ /* 0x000fe20000001818 */
[----:B------:R-:W4:Y:S01]  /*6ba0*/  LDSM.16.M88.4 R24, [R228+0x4000] ;  /* 0x00400000e418783b */ /* 0x000f220000000200 */
[----:B------:R-:W-:-:S04]  /*6bb0*/  IMAD.MOV.U32 R2, RZ, RZ, R251 ;  /* 0x000000ffff027224 */ /* 0x000fc800078e00fb */
[C---:B------:R-:W-:Y:S06]  /*6bc0*/  HMMA.16816.F32 R212, R4.reuse, R60, R212 ;  /* 0x0000003c04d4723c */ /* 0x040fec00000018d4 */
[C---:B--2---:R-:W-:Y:S06]  /*6bd0*/  HMMA.16816.F32 R204, R4.reuse, R108, R204 ;  /* 0x0000006c04cc723c */ /* 0x044fec00000018cc */
[C---:B------:R-:W-:Y:S06]  /*6be0*/  HMMA.16816.F32 R220, R4.reuse, R66, R220 ;  /* 0x0000004204dc723c */ /* 0x040fec00000018dc */
[C---:B------:R-:W-:Y:S06]  /*6bf0*/  HMMA.16816.F32 R208, R4.reuse, R62, R208 ;  /* 0x0000003e04d0723c */ /* 0x040fec00000018d0 */
[----:B------:R-:W-:Y:S06]  /*6c00*/  HMMA.16816.F32 R248, R4, R110, R200 ;  /* 0x0000006e04f8723c */ /* 0x000fec00000018c8 */
[----:B------:R-:W-:Y:S01]  /*6c10*/  HMMA.16816.F32 R184, R40, R66, R240 ;  /* 0x0000004228b8723c */ /* 0x000fe200000018f0 */
[----:B------:R-:W-:Y:S05]  /*6c20*/  LDSM.16.M88.4 R64, [R227+0x8000] ;  /* 0x00800000e340783b */ /* 0x000fea0000000200 */
[----:B-----5:R-:W-:Y:S01]  /*6c30*/  HMMA.16816.F32 R4, R36, R180, R20 ;  /* 0x000000b42404723c */ /* 0x020fe20000001814 */
[----:B------:R-:W2:Y:S05]  /*6c40*/  LDSM.16.M88.4 R20, [R228+0x5000] ;  /* 0x00500000e414783b */ /* 0x000eaa0000000200 */
[----:B-1----:R-:W-:Y:S01]  /*6c50*/  HMMA.16816.F32 R48, R32, R56, R8 ;  /* 0x000000382030723c */ /* 0x002fe20000001808 */
[----:B------:R-:W1:Y:S05]  /*6c60*/  LDSM.16.M88.4 R8, [R229+0x4000] ;  /* 0x00400000e508783b */ /* 0x000e6a0000000200 */
[C---:B------:R-:W-:Y:S06]  /*6c70*/  HMMA.16816.F32 R200, R40.reuse, R108, R188 ;  /* 0x0000006c28c8723c */ /* 0x040fec00000018bc */
[C---:B------:R-:W-:Y:S06]  /*6c80*/  HMMA.16816.F32 R216, R40.reuse, R176, R216 ;  /* 0x000000b028d8723c */ /* 0x040fec00000018d8 */
[C---:B------:R-:W-:Y:S01]  /*6c90*/  HMMA.16816.F32 R236, R40.reuse, R62, R236 ;  /* 0x0000003e28ec723c */ /* 0x040fe200000018ec */
[----:B------:R-:W5:Y:S05]  /*6ca0*/  LDSM.16.M88.4 R60, [R225+0x7400] ;  /* 0x00740000e13c783b */ /* 0x000f6a0000000200 */
[C---:B------:R-:W-:Y:S06]  /*6cb0*/  HMMA.16816.F32 R244, R40.reuse, R110, R244 ;  /* 0x0000006e28f4723c */ /* 0x040fec00000018f4 */
[----:B------:R-:W-:Y:S06]  /*6cc0*/  HMMA.16816.F32 R232, R40, R178, R232 ;  /* 0x000000b228e8723c */ /* 0x000fec00000018e8 */
[----:B---3--:R-:W-:Y:S01]  /*6cd0*/  HMMA.16816.F32 R40, R28, R56, R4 ;  /* 0x000000381c28723c */ /* 0x008fe20000001804 */
[----:B------:R-:W3:Y:S05]  /*6ce0*/  LDSM.16.M88.4 R4, [R229+0x5000] ;  /* 0x00500000e504783b */ /* 0x000eea0000000200 */
[----:B------:R-:W-:Y:S06]  /*6cf0*/  HMMA.16816.F32 R108, R44, R182, R184 ;  /* 0x000000b62c6c723c */ /* 0x000fec00000018b8 */
[----:B----4-:R-:W-:Y:S06]  /*6d00*/  HMMA.16816.F32 R48, R24, R52, R48 ;  /* 0x000000341830723c */ /* 0x010fec0000001830 */
[----:B------:R-:W-:Y:S06]  /*6d10*/  HMMA.16816.F32 R180, R36, R182, R220 ;  /* 0x000000b624b4723c */ /* 0x000fec00000018dc */
[----:B--2---:R-:W-:Y:S06]  /*6d20*/  HMMA.16816.F32 R40, R20, R52, R40 ;  /* 0x000000341428723c */ /* 0x004fec0000001828 */
[----:B------:R-:W-:Y:S06]  /*6d30*/  HMMA.16816.F32 R108, R32, R58, R108 ;  /* 0x0000003a206c723c */ /* 0x000fec000000186c */
[----:B-1----:R-:W-:Y:S01]  /*6d40*/  HMMA.16816.F32 R184, R8, R64, R48 ;  /* 0x0000004008b8723c */ /* 0x002fe20000001830 */
[----:B------:R-:W1:Y:S05]  /*6d50*/  LDSM.16.M88.4 R48, [R227+0x7400] ;  /* 0x00740000e330783b */ /* 0x000e6a0000000200 */
[----:B------:R-:W-:Y:S01]  /*6d60*/  HMMA.16816.F32 R180, R28, R58, R180 ;  /* 0x0000003a1cb4723c */ /* 0x000fe200000018b4 */
[----:B------:R-:W2:Y:S05]  /*6d70*/  LDSM.16.M88.4 R56, [R225+0x8400] ;  /* 0x00840000e138783b */ /* 0x000eaa0000000200 */
[----:B-----5:R-:W-:Y:S06]  /*6d80*/  HMMA.16816.F32 R176, R44, R60, R196 ;  /* 0x0000003c2cb0723c */ /* 0x020fec00000018c4 */
[----:B---3--:R-:W-:Y:S06]  /*6d90*/  HMMA.16816.F32 R192, R4, R64, R40 ;  /* 0x0000004004c0723c */ /* 0x008fec0000001828 */
[----:B------:R-:W-:Y:S01]  /*6da0*/  HMMA.16816.F32 R108, R24, R54, R108 ;  /* 0x00000036186c723c */ /* 0x000fe2000000186c */
[----:B------:R-:W-:-:S04]  /*6db0*/  FMUL.FTZ R0, R184, UR28 ;  /* 0x0000001cb8007c20 */ /* 0x000fc80008410000 */
[----:B------:R3:W-:Y:S01]  /*6dc0*/  MUFU.TANH R240, R0 ;  /* 0x0000000000f07308 */ /* 0x0007e20000002400 */
[----:B------:R-:W-:Y:S06]  /*6dd0*/  HMMA.16816.F32 R40, R36, R60, R212 ;  /* 0x0000003c2428723c */ /* 0x000fec00000018d4 */
[----:B------:R-:W-:Y:S06]  /*6de0*/  HMMA.16816.F32 R52, R20, R54, R180 ;  /* 0x000000361434723c */ /* 0x000fec00000018b4 */
[----:B-1----:R-:W-:Y:S01]  /*6df0*/  HMMA.16816.F32 R180, R32, R48, R176 ;  /* 0x0000003020b4723c */ /* 0x002fe200000018b0 */
[----:B---3--:R-:W-:-:S05]  /*6e00*/  FMUL.FTZ R0, R185, UR28 ;  /* 0x0000001cb9007c20 */ /* 0x008fca0008410000 */
[----:B------:R-:W-:Y:S01]  /*6e10*/  HMMA.16816.F32 R188, R8, R66, R108 ;  /* 0x0000004208bc723c */ /* 0x000fe2000000186c */
[----:B------:R1:W3:Y:S05]  /*6e20*/  MUFU.TANH R221, R0 ;  /* 0x0000000000dd7308 */ /* 0x0002ea0000002400 */
[----:B------:R-:W-:Y:S01]  /*6e30*/  HMMA.16816.F32 R108, R28, R48, R40 ;  /* 0x000000301c6c723c */ /* 0x000fe20000001828 */
[----:B------:R-:W-:Y:S05]  /*6e40*/  LDSM.16.M88.4 R40, [R227+0x8400] ;  /* 0x00840000e328783b */ /* 0x000fea0000000200 */
[----:B------:R-:W-:Y:S01]  /*6e50*/  HMMA.16816.F32 R196, R4, R66, R52 ;  /* 0x0000004204c4723c */ /* 0x000fe20000001834 */
[----:B------:R-:W4:Y:S05]  /*6e60*/  LDSM.16.M88.4 R52, [R225+0x7800] ;  /* 0x00780000e134783b */ /* 0x000f2a0000000200 */
[----:B------:R-:W-:Y:S01]  /*6e70*/  HMMA.16816.F32 R176, R44, R62, R236 ;  /* 0x0000003e2cb0723c */ /* 0x000fe200000018ec */
[----:B-1----:R-:W-:-:S04]  /*6e80*/  FMUL.FTZ R0, R186, UR28 ;  /* 0x0000001cba007c20 */ /* 0x002fc80008410000 */
[----:B------:R1:W-:Y:S01]  /*6e90*/  MUFU.TANH R231, R0 ;  /* 0x0000000000e77308 */ /* 0x0003e20000002400 */
[-C--:B--2---:R-:W-:Y:S01]  /*6ea0*/  HMMA.16816.F32 R180, R24, R56.reuse, R180 ;  /* 0x0000003818b4723c */ /* 0x084fe200000018b4 */
[----:B------:R-:W-:Y:S02]  /*6eb0*/  IMAD.MOV.U32 R236, RZ, RZ, R105 ;  /* 0x000000ffffec7224 */ /* 0x000fe400078e0069 */
[----:B------:R-:W-:Y:S02]  /*6ec0*/  IMAD.MOV.U32 R238, RZ, RZ, R13 ;  /* 0x000000ffffee7224 */ /* 0x000fe400078e000d */
[----:B------:R-:W-:Y:S01]  /*6ed0*/  IMAD.MOV.U32 R239, RZ, RZ, R3 ;  /* 0x000000ffffef7224 */ /* 0x000fe200078e0003 */
[----:B------:R-:W-:Y:S01]  /*6ee0*/  HMMA.16816.F32 R64, R20, R56, R108 ;  /* 0x000000381440723c */ /* 0x000fe2000000186c */
[----:B------:R-:W-:Y:S02]  /*6ef0*/  IMAD.MOV.U32 R237, RZ, RZ, R19 ;  /* 0x000000ffffed7224 */ /* 0x000fe400078e0013 */
[----:B-1----:R-:W-:-:S03]  /*6f00*/  FMUL.FTZ R0, R187, UR28 ;  /* 0x0000001cbb007c20 */ /* 0x002fc60008410000 */
[----:B------:R-:W-:Y:S01]  /*6f10*/  HMMA.16816.F32 R184, R36, R62, R208 ;  /* 0x0000003e24b8723c */ /* 0x000fe200000018d0 */
[----:B------:R-:W1:Y:S01]  /*6f20*/  LDSM.16.M88.4 R60, [R227+0x7800] ;  /* 0x00780000e33c783b */ /* 0x000e620000000200 */
[----:B------:R2:W5:Y:S04]  /*6f30*/  MUFU.TANH R100, R0 ;  /* 0x0000000000647308 */ /* 0x0005680000002400 */
[----:B------:R-:W-:Y:S06]  /*6f40*/  HMMA.16816.F32 R108, R32, R50, R176 ;  /* 0x00000032206c723c */ /* 0x000fec00000018b0 */
[----:B----4-:R-:W-:Y:S01]  /*6f50*/  HMMA.16816.F32 R176, R44, R52, R200 ;  /* 0x000000342cb0723c */ /* 0x010fe200000018c8 */
[----:B--2---:R-:W-:-:S04]  /*6f60*/  FMUL.FTZ R0, R192, UR28 ;  /* 0x0000001cc0007c20 */ /* 0x004fc80008410000 */
[----:B------:R2:W-:Y:S02]  /*6f70*/  MUFU.TANH R223, R0 ;  /* 0x0000000000df7308 */ /* 0x0005e40000002400 */
[----:B--2---:R-:W-:-:S15]  /*6f80*/  FMUL.FTZ R0, R193, UR28 ;  /* 0x0000001cc1007c20 */ /* 0x004fde0008410000 */
[----:B------:R-:W-:-:S02]  /*6f90*/  NOP ;  /* 0x0000000000007918 */ /* 0x000fc40000000000 */
[----:B-1----:R-:W-:Y:S01]  /*6fa0*/  HMMA.16816.F32 R176, R32, R60, R176 ;  /* 0x0000003c20b0723c */ /* 0x002fe200000018b0 */
[----:B------:R1:W2:Y:S02]  /*6fb0*/  MUFU.TANH R220, R0 ;  /* 0x0000000000dc7308 */ /* 0x0002a40000002400 */
[----:B-1----:R-:W-:-:S06]  /*6fc0*/  FMUL.FTZ R0, R194, UR28 ;  /* 0x0000001cc2007c20 */ /* 0x002fcc0008410000 */
[----:B------:R1:W-:Y:S02]  /*6fd0*/  MUFU.TANH R222, R0 ;  /* 0x0000000000de7308 */ /* 0x0003e40000002400 */
[----:B-1----:R-:W-:Y:S02]  /*6fe0*/  FMUL.FTZ R0, R195, UR28 ;  /* 0x0000001cc3007c20 */ /* 0x002fe40008410000 */
[----:B------:R-:W-:Y:S04]  /*6ff0*/  HMMA.16816.F32 R192, R4, R40, R64 ;  /* 0x0000002804c0723c */ /* 0x000fe80000001840 */
[----:B------:R1:W4:Y:S02]  /*7000*/  MUFU.TANH R213, R0 ;  /* 0x0000000000d57308 */ /* 0x0003240000002400 */
[----:B------:R-:W-:Y:S01]  /*7010*/  HMMA.16816.F32 R64, R24, R58, R108 ;  /* 0x0000003a1840723c */ /* 0x000fe2000000186c */
[----:B-1----:R-:W-:-:S05]  /*7020*/  FMUL.FTZ R0, R188, UR28 ;  /* 0x0000001cbc007c20 */ /* 0x002fca0008410000 */
[----:B------:R1:W4:Y:S02]  /*7030*/  MUFU.TANH R214, R0 ;  /* 0x0000000000d67308 */ /* 0x0003240000002400 */
[----:B-1----:R-:W-:-:S06]  /*7040*/  FMUL.FTZ R0, R189, UR28 ;  /* 0x0000001cbd007c20 */ /* 0x002fcc0008410000 */
[----:B------:R1:W-:Y:S02]  /*7050*/  MUFU.TANH R215, R0 ;  /* 0x0000000000d77308 */ /* 0x0003e40000002400 */
[----:B-1----:R-:W-:-:S06]  /*7060*/  FMUL.FTZ R0, R190, UR28 ;  /* 0x0000001cbe007c20 */ /* 0x002fcc0008410000 */
[----:B------:R1:W4:Y:S02]  /*7070*/  MUFU.TANH R105, R0 ;  /* 0x0000000000697308 */ /* 0x0003240000002400 */
[----:B-1----:R-:W-:Y:S02]  /*7080*/  FMUL.FTZ R0, R191, UR28 ;  /* 0x0000001cbf007c20 */ /* 0x002fe40008410000 */
[----:B------:R-:W-:Y:S04]  /*7090*/  HMMA.16816.F32 R188, R8, R40, R180 ;  /* 0x0000002808bc723c */ /* 0x000fe800000018b4 */
[----:B------:R1:W-:Y:S02]  /*70a0*/  MUFU.TANH R212, R0 ;  /* 0x0000000000d47308 */ /* 0x0003e40000002400 */
[----:B------:R-:W-:Y:S01]  /*70b0*/  HMMA.16816.F32 R180, R28, R50, R184 ;  /* 0x000000321cb4723c */ /* 0x000fe200000018b8 */
[----:B------:R-:W3:Y:S05]  /*70c0*/  LDSM.16.M88.4 R48, [R225+0x8800] ;  /* 0x00880000e130783b */ /* 0x000eea0000000200 */
[----:B------:R-:W-:Y:S01]  /*70d0*/  HMMA.16816.F32 R184, R36, R52, R204 ;  /* 0x0000003424b8723c */ /* 0x000fe200000018cc */
[----:B-1----:R-:W-:-:S04]  /*70e0*/  FMUL.FTZ R0, R196, UR28 ;  /* 0x0000001cc4007c20 */ /* 0x002fc80008410000 */
[----:B------:R1:W4:-:S13]  /*70f0*/  MUFU.TANH R210, R0 ;  /* 0x0000000000d27308 */ /* 0x00031a0000002400 */
[----:B------:R-:W-:Y:S01]  /*7100*/  HMMA.16816.F32 R108, R20, R58, R180 ;  /* 0x0000003a146c723c */ /* 0x000fe200000018b4 */
[----:B------:R-:W5:Y:S05]  /*7110*/  LDSM.16.M88.4 R56, [R227+0x8800] ;  /* 0x00880000e338783b */ /* 0x000f6a0000000200 */
[----:B------:R-:W-:Y:S01]  /*7120*/  HMMA.16816.F32 R180, R8, R42, R64 ;  /* 0x0000002a08b4723c */ /* 0x000fe20000001840 */
[----:B-1----:R-:W-:-:S05]  /*7130*/  FMUL.FTZ R0, R197, UR28 ;  /* 0x0000001cc5007c20 */ /* 0x002fca0008410000 */
[----:B------:R-:W-:Y:S01]  /*7140*/  HMMA.16816.F32 R184, R28, R60, R184 ;  /* 0x0000003c1cb8723c */ /* 0x000fe200000018b8 */
[----:B------:R1:W-:Y:S05]  /*7150*/  MUFU.TANH R211, R0 ;  /* 0x0000000000d37308 */ /* 0x0003ea0000002400 */
[----:B------:R-:W-:Y:S07]  /*7160*/  HMMA.16816.F32 R64, R44, R54, R244 ;  /* 0x000000362c40723c */ /* 0x000fee00000018f4 */
[----:B------:R-:W-:-:S02]  /*7170*/  IMAD.MOV.U32 R246, RZ, RZ, R12 ;  /* 0x000000fffff67224 */ /* 0x000fc400078e000c */
[----:B------:R-:W2:Y:S01]  /*7180*/  S2R R12, SR_TID.X ;  /* 0x00000000000c7919 */ /* 0x000ea20000002100 */
[----:B------:R-:W-:Y:S02]  /*7190*/  IMAD.MOV.U32 R245, RZ, RZ, R18 ;  /* 0x000000fffff57224 */ /* 0x000fe400078e0012 */
[----:B------:R-:W-:Y:S02]  /*71a0*/  IMAD.MOV.U32 R244, RZ, RZ, R106 ;  /* 0x000000fffff47224 */ /* 0x000fe400078e006a */
[----:B-1----:R-:W-:Y:S01]  /*71b0*/  FMUL.FTZ R0, R198, UR28 ;  /* 0x0000001cc6007c20 */ /* 0x002fe20008410000 */
[----:B------:R-:W-:-:S03]  /*71c0*/  IMAD.MOV.U32 R247, RZ, RZ, R2 ;  /* 0x000000fffff77224 */ /* 0x000fc600078e0002 */
[----:B------:R1:W4:Y:S02]  /*71d0*/  MUFU.TANH R13, R0 ;  /* 0x00000000000d7308 */ /* 0x0003240000002400 */
[----:B-1----:R-:W-:-:S06]  /*71e0*/  FMUL.FTZ R0, R199, UR28 ;  /* 0x0000001cc7007c20 */ /* 0x002fcc0008410000 */
[----:B------:R1:W4:Y:S02]  /*71f0*/  MUFU.TANH R208, R0 ;  /* 0x0000000000d07308 */ /* 0x0003240000002400 */
[----:B-1----:R-:W-:-:S06]  /*7200*/  FMUL.FTZ R0, R188, UR28 ;  /* 0x0000001cbc007c20 */ /* 0x002fcc0008410000 */
        /* <DEDUP_REMOVED lines=8> */
[----:B---3--:R-:W-:Y:S06]  /*7290*/  HMMA.16816.F32 R40, R24, R48, R176 ;  /* 0x000000301828723c */ /* 0x008fec00000018b0 */
[----:B------:R-:W-:Y:S06]  /*72a0*/  HMMA.16816.F32 R108, R36, R54, R248 ;  /* 0x00000036246c723c */ /* 0x000fec00000018f8 */
[----:B------:R-:W-:Y:S01]  /*72b0*/  HMMA.16816.F32 R176, R20, R48, R184 ;  /* 0x0000003014b0723c */ /* 0x000fe200000018b8 */
[----:B-1----:R-:W-:-:S04]  /*72c0*/  FMUL.FTZ R0, R192, UR28 ;  /* 0x0000001cc0007c20 */ /* 0x002fc80008410000 */
[----:B------:R1:W3:Y:S01]  /*72d0*/  MUFU.TANH R202, R0 ;  /* 0x0000000000ca7308 */ /* 0x0002e20000002400 */
[----:B------:R-:W-:Y:S06]  /*72e0*/  HMMA.16816.F32 R52, R32, R62, R64 ;  /* 0x0000003e2034723c */ /* 0x000fec0000001840 */
[----:B-----5:R-:W-:Y:S01]  /*72f0*/  HMMA.16816.F32 R184, R8, R56, R40 ;  /* 0x0000003808b8723c */ /* 0x020fe20000001828 */
[----:B------:R-:W5:Y:S05]  /*7300*/  LDSM.16.M88.4 R40, [R225+0x7c00] ;  /* 0x007c0000e128783b */ /* 0x000f6a0000000200 */
[----:B------:R-:W-:Y:S01]  /*7310*/  HMMA.16816.F32 R64, R28, R62, R108 ;  /* 0x0000003e1c40723c */ /* 0x000fe2000000186c */
[----:B-1----:R-:W-:-:S04]  /*7320*/  FMUL.FTZ R0, R193, UR28 ;  /* 0x0000001cc1007c20 */ /* 0x002fc80008410000 */
[----:B------:R1:W-:Y:S07]  /*7330*/  MUFU.TANH R204, R0 ;  /* 0x0000000000cc7308 */ /* 0x0003ee0000002400 */
[-C--:B------:R-:W-:Y:S01]  /*7340*/  HMMA.16816.F32 R60, R24, R50.reuse, R52 ;  /* 0x00000032183c723c */ /* 0x080fe20000001834 */
[----:B------:R-:W4:Y:S11]  /*7350*/  LDSM.16.M88.4 R52, [R227+0x7c00] ;  /* 0x007c0000e334783b */ /* 0x000f360000000200 */
[----:B------:R-:W-:Y:S01]  /*7360*/  HMMA.16816.F32 R64, R20, R50, R64 ;  /* 0x000000321440723c */ /* 0x000fe20000001840 */
[----:B-1----:R-:W-:Y:S01]  /*7370*/  FMUL.FTZ R0, R194, UR28 ;  /* 0x0000001cc2007c20 */ /* 0x002fe20008410000 */
[----:B------:R-:W1:Y:S03]  /*7380*/  LDSM.16.M88.4 R48, [R225+0x8c00] ;  /* 0x008c0000e130783b */ /* 0x000e660000000200 */
[----:B------:R2:W3:Y:S01]  /*7390*/  MUFU.TANH R3, R0 ;  /* 0x0000000000037308 */ /* 0x0004e20000002400 */
[----:B-----5:R-:W-:Y:S01]  /*73a0*/  HMMA.16816.F32 R108, R44, R40, R216 ;  /* 0x000000282c6c723c */ /* 0x020fe200000018d8 */
[----:B--2---:R-:W-:-:S15]  /*73b0*/  FMUL.FTZ R0, R195, UR28 ;  /* 0x0000001cc3007c20 */ /* 0x004fde0008410000 */
[----:B------:R-:W-:-:S02]  /*73c0*/  NOP ;  /* 0x0000000000007918 */ /* 0x000fc40000000000 */
[----:B------:R-:W-:Y:S01]  /*73d0*/  HMMA.16816.F32 R64, R4, R58, R64 ;  /* 0x0000003a0440723c */ /* 0x000fe20000001840 */
[----:B------:R2:W5:Y:S02]  /*73e0*/  MUFU.TANH R19, R0 ;  /* 0x0000000000137308 */ /* 0x0005640000002400 */
[----:B--2---:R-:W-:-:S06]  /*73f0*/  FMUL.FTZ R0, R180, UR28 ;  /* 0x0000001cb4007c20 */ /* 0x004fcc0008410000 */
[----:B------:R2:W5:-:S15]  /*7400*/  MUFU.TANH R201, R0 ;  /* 0x0000000000c97308 */ /* 0x00055e0000002400 */
[----:B------:R-:W-:Y:S01]  /*7410*/  FMUL.FTZ R64, R64, UR28 ;  /* 0x0000001c40407c20 */ /* 0x000fe20008410000 */
[----:B------:R-:W-:Y:S01]  /*7420*/  FMUL.FTZ R66, R66, UR28 ;  /* 0x0000001c42427c20 */ /* 0x000fe20008410000 */
[----:B------:R-:W-:Y:S01]  /*7430*/  FMUL.FTZ R65, R65, UR28 ;  /* 0x0000001c41417c20 */ /* 0x000fe20008410000 */
[----:B------:R-:W-:-:S04]  /*7440*/  FMUL.FTZ R67, R67, UR28 ;  /* 0x0000001c43437c20 */ /* 0x000fc80008410000 */
[----:B------:R-:W-:Y:S08]  /*7450*/  MUFU.TANH R66, R66 ;  /* 0x0000004200427308 */ /* 0x000ff00000002400 */
[----:B------:R-:W-:Y:S01]  /*7460*/  MUFU.TANH R65, R65 ;  /* 0x0000004100417308 */ /* 0x000fe20000002400 */
[----:B--2---:R-:W-:-:S07]  /*7470*/  FMUL.FTZ R0, R181, UR28 ;  /* 0x0000001cb5007c20 */ /* 0x004fce0008410000 */
[----:B------:R2:W-:Y:S08]  /*7480*/  MUFU.TANH R203, R0 ;  /* 0x0000000000cb7308 */ /* 0x0005f00000002400 */
[----:B------:R-:W-:Y:S01]  /*7490*/  MUFU.TANH R67, R67 ;  /* 0x0000004300437308 */ /* 0x000fe20000002400 */
[----:B--2---:R-:W-:-:S07]  /*74a0*/  FMUL.FTZ R0, R182, UR28 ;  /* 0x0000001cb6007c20 */ /* 0x004fce0008410000 */
[----:B------:R2:W5:Y:S02]  /*74b0*/  MUFU.TANH R199, R0 ;  /* 0x0000000000c77308 */ /* 0x0005640000002400 */
[----:B--2---:R-:W-:Y:S02]  /*74c0*/  FMUL.FTZ R0, R183, UR28 ;  /* 0x0000001cb7007c20 */ /* 0x004fe40008410000 */
[----:B------:R-:W-:Y:S04]  /*74d0*/  HMMA.16816.F32 R180, R4, R56, R176 ;  /* 0x0000003804b4723c */ /* 0x000fe800000018b0 */
[----:B------:R2:W-:Y:S02]  /*74e0*/  MUFU.TANH R200, R0 ;  /* 0x0000000000c87308 */ /* 0x0005e40000002400 */
[----:B------:R-:W-:Y:S07]  /*74f0*/  HMMA.16816.F32 R176, R36, R40, R244 ;  /* 0x0000002824b0723c */ /* 0x000fee00000018f4 */
[----:B------:R-:W-:-:S02]  /*7500*/  IMAD.SHL.U32 R40, R12, 0x2, RZ ;  /* 0x000000020c287824 */ /* 0x000fc400078e00ff */
[----:B--2---:R-:W-:-:S04]  /*7510*/  FMUL.FTZ R0, R188, UR28 ;  /* 0x0000001cbc007c20 */ /* 0x004fc80008410000 */
[----:B------:R2:W-:Y:S05]  /*7520*/  MUFU.TANH R197, R0 ;  /* 0x0000000000c57308 */ /* 0x0005ea0000002400 */
[----:B------:R-:W-:-:S04]  /*7530*/  FMUL.FTZ R2, R182, UR28 ;  /* 0x0000001cb6027c20 */ /* 0x000fc80008410000 */
[----:B------:R3:W-:Y:S01]  /*7540*/  MUFU.TANH R12, R2 ;  /* 0x00000002000c7308 */ /* 0x0007e20000002400 */
[----:B--2---:R-:W-:-:S07]  /*7550*/  FMUL.FTZ R0, R189, UR28 ;  /* 0x0000001cbd007c20 */ /* 0x004fce0008410000 */
[----:B------:R2:W-:Y:S01]  /*7560*/  MUFU.TANH R198, R0 ;  /* 0x0000000000c67308 */ /* 0x0005e20000002400 */
[----:B---3--:R-:W-:-:S07]  /*7570*/  FMUL.FTZ R2, R183, UR28 ;  /* 0x0000001cb7027c20 */ /* 0x008fce0008410000 */
[----:B------:R-:W-:Y:S01]  /*7580*/  MUFU.TANH R106, R2 ;  /* 0x00000002006a7308 */ /* 0x000fe20000002400 */
[----:B--2---:R-:W-:-:S07]  /*7590*/  FMUL.FTZ R0, R190, UR28 ;  /* 0x0000001cbe007c20 */ /* 0x004fce0008410000 */
[----:B------:R2:W3:Y:S02]  /*75a0*/  MUFU.TANH R18, R0 ;  /* 0x0000000000127308 */ /* 0x0004e40000002400 */
[----:B--2---:R-:W-:Y:S02]  /*75b0*/  FMUL.FTZ R0, R191, UR28 ;  /* 0x0000001cbf007c20 */ /* 0x004fe40008410000 */
[----:B------:R-:W-:Y:S04]  /*75c0*/  HMMA.16816.F32 R188, R8, R58, R60 ;  /* 0x0000003a08bc723c */ /* 0x000fe8000000183c */
[----:B------:R2:W3:Y:S02]  /*75d0*/  MUFU.TANH R195, R0 ;  /* 0x0000000000c37308 */ /* 0x0004e40000002400 */
[----:B----4-:R-:W-:Y:S06]  /*75e0*/  HMMA.16816.F32 R60, R32, R52, R108 ;  /* 0x00000034203c723c */ /* 0x010fec000000186c */
[----:B------:R-:W-:Y:S01]  /*75f0*/  HMMA.16816.F32 R108, R44, R42, R232 ;  /* 0x0000002a2c6c723c */ /* 0x000fe200000018e8 */
[----:B--2---:R-:W-:-:S04]  /*7600*/  FMUL.FTZ R0, R184, UR28 ;  /* 0x0000001cb8007c20 */ /* 0x004fc80008410000 */
[----:B------:R2:W4:Y:S07]  /*7610*/  MUFU.TANH R194, R0 ;  /* 0x0000000000c27308 */ /* 0x00052e0000002400 */
[----:B------:R-:W-:Y:S01]  /*7620*/  FMUL.FTZ R188, R188, UR28 ;  /* 0x0000001cbcbc7c20 */ /* 0x000fe20008410000 */
[----:B------:R-:W-:Y:S01]  /*7630*/  FMUL.FTZ R190, R190, UR28 ;  /* 0x0000001cbebe7c20 */ /* 0x000fe20008410000 */
[----:B------:R-:W-:Y:S01]  /*7640*/  FMUL.FTZ R189, R189, UR28 ;  /* 0x0000001cbdbd7c20 */ /* 0x000fe20008410000 */
[----:B------:R-:W-:-:S03]  /*7650*/  FMUL.FTZ R191, R191, UR28 ;  /* 0x0000001cbfbf7c20 */ /* 0x000fc60008410000 */
[----:B-1----:R-:W-:Y:S01]  /*7660*/  HMMA.16816.F32 R44, R24, R48, R60 ;  /* 0x00000030182c723c */ /* 0x002fe2000000183c */
[----:B------:R-:W-:Y:S05]  /*7670*/  MUFU.TANH R188, R188 ;  /* 0x000000bc00bc7308 */ /* 0x000fea0000002400 */
[----:B------:R-:W-:Y:S03]  /*7680*/  HMMA.16816.F32 R32, R32, R54, R108 ;  /* 0x000000362020723c */ /* 0x000fe6000000186c */
[----:B------:R-:W-:Y:S01]  /*7690*/  MUFU.TANH R190, R190 ;  /* 0x000000be00be7308 */ /* 0x000fe20000002400 */
[----:B--2---:R-:W-:-:S07]  /*76a0*/  FMUL.FTZ R0, R185, UR28 ;  /* 0x0000001cb9007c20 */ /* 0x004fce0008410000 */
[----:B------:R1:W-:Y:S08]  /*76b0*/  MUFU.TANH R196, R0 ;  /* 0x0000000000c47308 */ /* 0x0003f00000002400 */
[----:B------:R-:W-:Y:S05]  /*76c0*/  MUFU.TANH R189, R189 ;  /* 0x000000bd00bd7308 */ /* 0x000fea0000002400 */
[----:B------:R-:W-:Y:S03]  /*76d0*/  HMMA.16816.F32 R24, R24, R50, R32 ;  /* 0x000000321818723c */ /* 0x000fe60000001820 */
[----:B------:R-:W-:Y:S01]  /*76e0*/  MUFU.TANH R191, R191 ;  /* 0x000000bf00bf7308 */ /* 0x000fe20000002400 */
[----:B-1----:R-:W-:-:S07]  /*76f0*/  FMUL.FTZ R0, R186, UR28 ;  /* 0x0000001cba007c20 */ /* 0x002fce0008410000 */
[----:B------:R1:W2:Y:S02]  /*7700*/  MUFU.TANH R192, R0 ;  /* 0x0000000000c07308 */ /* 0x0002a40000002400 */
[----:B-1----:R-:W-:Y:S02]  /*7710*/  FMUL.FTZ R0, R187, UR28 ;  /* 0x0000001cbb007c20 */ /* 0x002fe40008410000 */
[----:B------:R-:W-:Y:S04]  /*7720*/  HMMA.16816.F32 R184, R36, R42, R236 ;  /* 0x0000002a24b8723c */ /* 0x000fe800000018ec */
[----:B------:R1:W-:Y:S03]  /*7730*/  MUFU.TANH R193, R0 ;  /* 0x0000000000c17308 */ /* 0x0003e60000002400 */
[----:B------:R-:W-:-:S02]  /*7740*/  LOP3.LUT R36, R40, 0x6, RZ, 0xc0, !PT ;  /* 0x0000000628247812 */ /* 0x000fc400078ec0ff */
[----:B------:R-:W-:Y:S01]  /*7750*/  HMMA.16816.F32 R40, R28, R52, R176 ;  /* 0x000000341c28723c */ /* 0x000fe200000018b0 */
[----:B-1----:R-:W-:-:S04]  /*7760*/  FMUL.FTZ R0, R180, UR28 ;  /* 0x0000001cb4007c20 */ /* 0x002fc80008410000 */
[----:B------:R1:W2:Y:S10]  /*7770*/  MUFU.TANH R180, R0 ;  /* 0x0000000000b47308 */ /* 0x0002b40000002400 */
[----:B------:R-:W-:Y:S09]  /*7780*/  HMMA.16816.F32 R56, R28, R54, R184 ;  /* 0x000000361c38723c */ /* 0x000ff200000018b8 */
[----:B------:R-:W-:Y:S01]  /*7790*/  HMMA.16816.F32 R28, R20, R48, R40 ;  /* 0x00000030141c723c */ /* 0x000fe20000001828 */
[----:B-1----:R-:W-:-:S04]  /*77a0*/  FMUL.FTZ R0, R181, UR28 ;  /* 0x0000001cb5007c20 */ /* 0x002fc80008410000 */
[----:B------:R1:W2:Y:S10]  /*77b0*/  MUFU.TANH R107, R0 ;  /* 0x00000000006b7308 */ /* 0x0002b40000002400 */
[----:B------:R-:W-:Y:S01]  /*77c0*/  HMMA.16816.F32 R20, R20, R50, R56 ;  /* 0x000000321414723c */ /* 0x000fe20000001838 */
[----:B-1----:R-:W-:-:S04]  /*77d0*/  IMAD.U32 R0, RZ, RZ, UR24 ;  /* 0x00000018ff007e24 */ /* 0x002fc8000f8e00ff */
[----:B------:R-:W-:Y:S02]  /*77e0*/  IMAD R0, R0, 0x40, R36 ;  /* 0x0000004000007824 */ /* 0x000fe400078e0224 */
[----:B------:R-:W1:Y:S01]  /*77f0*/  LDSM.16.M88.4 R36, [R227+0x8c00] ;  /* 0x008c0000e324783b */ /* 0x000e620000000200 */
[----:B------:R-:W-:-:S04]  /*7800*/  DEPBAR.LE SB0, 0x0 ;  /* 0x000080000000791a */ /* 0x000fc80000000000 */
[----:B------:R-:W-:Y:S01]  /*7810*/  VIADD R2, R0, 0x1 ;  /* 0x0000000100027836 */ /* 0x000fe20000000000 */
[----:B------:R-:W-:Y:S04]  /*7820*/  BAR.SYNC.DEFER_BLOCKING 0x0 ;  /* 0x0000000000007b1d */ /* 0x000fe80000010000 */
[C---:B------:R-:W-:Y:S02]  /*7830*/  ISETP.GE.AND P0, PT, R2.reuse, R14, PT ;  /* 0x0000000e0200720c */ /* 0x040fe40003f06270 */
[C---:B------:R-:W-:Y:S02]  /*7840*/  ISETP.GE.AND P6, PT, R2.reuse, R15, PT ;  /* 0x0000000f0200720c */ /* 0x040fe40003fc6270 */
[C---:B------:R-:W-:Y:S02]  /*7850*/  ISETP.GE.AND P2, PT, R2.reuse, R16, PT ;  /* 0x000000100200720c */ /* 0x040fe40003f46270 */
        /* <DEDUP_REMOVED lines=9> */
[----:B------:R-:W-:Y:S01]  /*78f0*/  ISETP.GE.AND P1, PT, R2, R17, PT ;  /* 0x000000110200720c */ /* 0x000fe20003f26270 */
[----:B------:R-:W-:Y:S01]  /*7900*/  VIADD R2, R0, 0x9 ;  /* 0x0000000900027836 */ /* 0x000fe20000000000 */
[----:B------:R-:W-:Y:S02]  /*7910*/  FSEL R52, R214, -INF , !P0 ;  /* 0xff800000d6347808 */ /* 0x000fe40004000000 */
[----:B------:R-:W-:Y:S02]  /*7920*/  FSEL R105, R105, -INF , !P6 ;  /* 0xff80000069697808 */ /* 0x000fe40007000000 */
[----:B------:R-:W-:Y:S01]  /*7930*/  FSEL R60, R210, -INF , !P2 ;  /* 0xff800000d23c7808 */ /* 0x000fe20005000000 */
[-C--:B-1----:R-:W-:Y:S01]  /*7940*/  HMMA.16816.F32 R44, R8, R36.reuse, R44 ;  /* 0x00000024082c723c */ /* 0x082fe2000000182c */
[----:B------:R-:W-:Y:S02]  /*7950*/  FSEL R61, R13, -INF , !P1 ;  /* 0xff8000000d3d7808 */ /* 0x000fe40004800000 */
[C---:B------:R-:W-:Y:S01]  /*7960*/  ISETP.GE.AND P0, PT, R2.reuse, R14, PT ;  /* 0x0000000e0200720c */ /* 0x040fe20003f06270 */
[----:B------:R1:W2:Y:S01]  /*7970*/  MUFU.TANH R13, R64 ;  /* 0x00000040000d7308 */ /* 0x0002a20000002400 */
[C---:B------:R-:W-:Y:S01]  /*7980*/  ISETP.GE.AND P6, PT, R2.reuse, R15, PT ;  /* 0x0000000f0200720c */ /* 0x040fe20003fc6270 */
[----:B------:R-:W-:Y:S01]  /*7990*/  HMMA.16816.F32 R28, R4, R36, R28 ;  /* 0x00000024041c723c */ /* 0x000fe2000000181c */
[----:B------:R-:W-:-:S02]  /*79a0*/  ISETP.GE.AND P2, PT, R2, R16, PT ;  /* 0x000000100200720c */ /* 0x000fc40003f46270 */
[----:B------:R-:W-:Y:S01]  /*79b0*/  ISETP.GE.AND P1, PT, R2, R17, PT ;  /* 0x000000110200720c */ /* 0x000fe20003f26270 */
[----:B------:R-:W-:Y:S01]  /*79c0*/  VIADD R2, R0, 0x10 ;  /* 0x0000001000027836 */ /* 0x000fe20000000000 */
[----:B------:R-:W-:Y:S01]  /*79d0*/  FSEL R41, R215, -INF , !P0 ;  /* 0xff800000d7297808 */ /* 0x000fe20004000000 */
[-C--:B------:R-:W-:Y:S01]  /*79e0*/  HMMA.16816.F32 R8, R8, R38.reuse, R24 ;  /* 0x000000260808723c */ /* 0x080fe20000001818 */
[----:B------:R-:W-:Y:S02]  /*79f0*/  FSEL R48, R212, -INF , !P6 ;  /* 0xff800000d4307808 */ /* 0x000fe40007000000 */
[----:B------:R-:W-:Y:S02]  /*7a00*/  FSEL R42, R211, -INF , !P2 ;  /* 0xff800000d32a7808 */ /* 0x000fe40005000000 */
[----:B------:R-:W-:Y:S01]  /*7a10*/  FSEL R43, R208, -INF , !P1 ;  /* 0xff800000d02b7808 */ /* 0x000fe20004800000 */
[----:B------:R-:W-:Y:S01]  /*7a20*/  HMMA.16816.F32 R4, R4, R38, R20 ;  /* 0x000000260404723c */ /* 0x000fe20000001814 */
[----:B------:R-:W-:-:S02]  /*7a30*/  ISETP.GE.AND P0, PT, R2, R14, PT ;  /* 0x0000000e0200720c */ /* 0x000fc40003f06270 */
[C---:B------:R-:W-:Y:S02]  /*7a40*/  ISETP.GE.AND P6, PT, R2.reuse, R15, PT ;  /* 0x0000000f0200720c */ /* 0x040fe40003fc6270 */
[C---:B------:R-:W-:Y:S01]  /*7a50*/  ISETP.GE.AND P2, PT, R2.reuse, R16, PT ;  /* 0x000000100200720c */ /* 0x040fe20003f46270 */
[----:B------:R-:W-:Y:S01]  /*7a60*/  FMUL.FTZ R45, R45, UR28 ;  /* 0x0000001c2d2d7c20 */ /* 0x000fe20008410000 */
[----:B------:R-:W-:Y:S01]  /*7a70*/  ISETP.GE.AND P1, PT, R2, R17, PT ;  /* 0x000000110200720c */ /* 0x000fe20003f26270 */
[----:B------:R-:W-:Y:S01]  /*7a80*/  VIADD R2, R0, 0x11 ;  /* 0x0000001100027836 */ /* 0x000fe20000000000 */
[----:B------:R-:W-:Y:S01]  /*7a90*/  FSEL R40, R209, -INF , !P0 ;  /* 0xff800000d1287808 */ /* 0x000fe20004000000 */
[----:B------:R-:W-:Y:S01]  /*7aa0*/  FMUL.FTZ R46, R46, UR28 ;  /* 0x0000001c2e2e7c20 */ /* 0x000fe20008410000 */
[----:B------:R-:W-:Y:S01]  /*7ab0*/  FSEL R111, R205, -INF , !P6 ;  /* 0xff800000cd6f7808 */ /* 0x000fe20007000000 */
[----:B------:R-:W-:Y:S01]  /*7ac0*/  FMUL.FTZ R28, R28, UR28 ;  /* 0x0000001c1c1c7c20 */ /* 0x000fe20008410000 */
[----:B-1----:R-:W-:Y:S01]  /*7ad0*/  FSEL R64, R202, -INF , !P2 ;  /* 0xff800000ca407808 */ /* 0x002fe20005000000 */
[----:B------:R-:W-:Y:S01]  /*7ae0*/  FMUL.FTZ R30, R30, UR28 ;  /* 0x0000001c1e1e7c20 */ /* 0x000fe20008410000 */
[----:B------:R-:W-:Y:S01]  /*7af0*/  FSEL R108, R3, -INF , !P1 ;  /* 0xff800000036c7808 */ /* 0x000fe20004800000 */
[----:B------:R-:W-:Y:S01]  /*7b00*/  FMUL.FTZ R3, R44, UR28 ;  /* 0x0000001c2c037c20 */ /* 0x000fe20008410000 */
[C---:B------:R-:W-:Y:S01]  /*7b10*/  ISETP.GE.AND P0, PT, R2.reuse, R14, PT ;  /* 0x0000000e0200720c */ /* 0x040fe20003f06270 */
[----:B------:R-:W-:Y:S01]  /*7b20*/  FMUL.FTZ R47, R47, UR28 ;  /* 0x0000001c2f2f7c20 */ /* 0x000fe20008410000 */
[C---:B------:R-:W-:Y:S01]  /*7b30*/  ISETP.GE.AND P6, PT, R2.reuse, R15, PT ;  /* 0x0000000f0200720c */ /* 0x040fe20003fc6270 */
[----:B------:R1:W2:Y:S01]  /*7b40*/  MUFU.TANH R37, R3 ;  /* 0x0000000300257308 */ /* 0x0002a20000002400 */
[C---:B------:R-:W-:Y:S01]  /*7b50*/  ISETP.GE.AND P2, PT, R2.reuse, R16, PT ;  /* 0x000000100200720c */ /* 0x040fe20003f46270 */
[----:B------:R-:W-:Y:S01]  /*7b60*/  FMUL.FTZ R29, R29, UR28 ;  /* 0x0000001c1d1d7c20 */ /* 0x000fe20008410000 */
[----:B------:R-:W-:Y:S01]  /*7b70*/  ISETP.GE.AND P1, PT, R2, R17, PT ;  /* 0x000000110200720c */ /* 0x000fe20003f26270 */
[----:B------:R-:W-:Y:S01]  /*7b80*/  VIADD R2, R0, 0x18 ;  /* 0x0000001800027836 */ /* 0x000fe20000000000 */
[----:B------:R-:W-:Y:S01]  /*7b90*/  FSEL R36, R207, -INF , !P0 ;  /* 0xff800000cf247808 */ /* 0x000fe20004000000 */
[----:B------:R-:W-:Y:S01]  /*7ba0*/  FMUL.FTZ R8, R8, UR28 ;  /* 0x0000001c08087c20 */ /* 0x000fe20008410000 */
[----:B------:R-:W-:Y:S01]  /*7bb0*/  FSEL R177, R206, -INF , !P6 ;  /* 0xff800000ceb17808 */ /* 0x000fe20007000000 */
[----:B------:R-:W-:Y:S01]  /*7bc0*/  MUFU.TANH R28, R28 ;  /* 0x0000001c001c7308 */ /* 0x000fe20000002400 */
[----:B------:R-:W-:Y:S01]  /*7bd0*/  FSEL R44, R204, -INF , !P2 ;  /* 0xff800000cc2c7808 */ /* 0x000fe20005000000 */
[----:B------:R-:W-:Y:S01]  /*7be0*/  FMUL.FTZ R4, R4, UR28 ;  /* 0x0000001c04047c20 */ /* 0x000fe20008410000 */
[----:B-----5:R-:W-:Y:S01]  /*7bf0*/  FSEL R109, R19, -INF , !P1 ;  /* 0xff800000136d7808 */ /* 0x020fe20004800000 */
[----:B------:R-:W-:Y:S01]  /*7c00*/  FMUL.FTZ R9, R9, UR28 ;  /* 0x0000001c09097c20 */ /* 0x000fe20008410000 */
[C---:B------:R-:W-:Y:S01]  /*7c10*/  ISETP.GE.AND P0, PT, R2.reuse, R14, PT ;  /* 0x0000000e0200720c */ /* 0x040fe20003f06270 */
[----:B------:R-:W-:Y:S01]  /*7c20*/  FMUL.FTZ R11, R11, UR28 ;  /* 0x0000001c0b0b7c20 */ /* 0x000fe20008410000 */
[C---:B------:R-:W-:Y:S01]  /*7c30*/  ISETP.GE.AND P6, PT, R2.reuse, R15, PT ;  /* 0x0000000f0200720c */ /* 0x040fe20003fc6270 */
[----:B------:R5:W-:Y:S01]  /*7c40*/  MUFU.TANH R19, R45 ;  /* 0x0000002d00137308 */ /* 0x000be20000002400 */
[----:B------:R-:W-:Y:S01]  /*7c50*/  ISETP.GE.AND P2, PT, R2, R16, PT ;  /* 0x000000100200720c */ /* 0x000fe20003f46270 */
[----:B-1----:R-:W-:Y:S01]  /*7c60*/  VIADD R3, R0, 0x30 ;  /* 0x0000003000037836 */ /* 0x002fe20000000000 */
[----:B------:R-:W-:Y:S01]  /*7c70*/  ISETP.GE.AND P1, PT, R2, R17, PT ;  /* 0x000000110200720c */ /* 0x000fe20003f26270 */
[----:B------:R-:W-:Y:S01]  /*7c80*/  VIADD R2, R0, 0x19 ;  /* 0x0000001900027836 */ /* 0x000fe20000000000 */
[----:B------:R-:W-:Y:S01]  /*7c90*/  FSEL R33, R201, -INF , !P0 ;  /* 0xff800000c9217808 */ /* 0x000fe20004000000 */
[----:B------:R-:W-:Y:S01]  /*7ca0*/  FMUL.FTZ R5, R5, UR28 ;  /* 0x0000001c05057c20 */ /* 0x000fe20008410000 */
[----:B------:R-:W-:Y:S01]  /*7cb0*/  FSEL R178, R199, -INF , !P6 ;  /* 0xff800000c7b27808 */ /* 0x000fe20007000000 */
[----:B------:R-:W-:Y:S01]  /*7cc0*/  MUFU.TANH R30, R30 ;  /* 0x0000001e001e7308 */ /* 0x000fe20000002400 */
[----:B---3--:R-:W-:-:S02]  /*7cd0*/  FSEL R110, R18, -INF , !P1 ;  /* 0xff800000126e7808 */ /* 0x008fc40004800000 */
[C---:B------:R-:W-:Y:S02]  /*7ce0*/  ISETP.GE.AND P0, PT, R2.reuse, R14, PT ;  /* 0x0000000e0200720c */ /* 0x040fe40003f06270 */
[C---:B------:R-:W-:Y:S02]  /*7cf0*/  ISETP.GE.AND P6, PT, R2.reuse, R15, PT ;  /* 0x0000000f0200720c */ /* 0x040fe40003fc6270 */
[C---:B------:R-:W-:Y:S01]  /*7d00*/  ISETP.GE.AND P1, PT, R2.reuse, R17, PT ;  /* 0x000000110200720c */ /* 0x040fe20003f26270 */
[----:B------:R1:W3:Y:S01]  /*7d10*/  MUFU.TANH R18, R46 ;  /* 0x0000002e00127308 */ /* 0x0002e20000002400 */
[----:B-----5:R-:W-:Y:S02]  /*7d20*/  FSEL R45, R197, -INF , !P2 ;  /* 0xff800000c52d7808 */ /* 0x020fe40005000000 */
[----:B------:R-:W-:Y:S01]  /*7d30*/  ISETP.GE.AND P2, PT, R2, R16, PT ;  /* 0x000000100200720c */ /* 0x000fe20003f46270 */
[----:B------:R-:W-:Y:S01]  /*7d40*/  VIADD R2, R0, 0x20 ;  /* 0x0000002000027836 */ /* 0x000fe20000000000 */
[----:B------:R-:W-:-:S02]  /*7d50*/  FSEL R32, R203, -INF , !P0 ;  /* 0xff800000cb207808 */ /* 0x000fc40004000000 */
[----:B------:R-:W-:Y:S01]  /*7d60*/  FSEL R176, R200, -INF , !P6 ;  /* 0xff800000c8b07808 */ /* 0x000fe20007000000 */
[----:B------:R-:W5:Y:S01]  /*7d70*/  MUFU.TANH R47, R47 ;  /* 0x0000002f002f7308 */ /* 0x000f620000002400 */
[----:B------:R-:W-:Y:S02]  /*7d80*/  FSEL R51, R195, -INF , !P1 ;  /* 0xff800000c3337808 */ /* 0x000fe40004800000 */
[C---:B------:R-:W-:Y:S02]  /*7d90*/  ISETP.GE.AND P0, PT, R2.reuse, R14, PT ;  /* 0x0000000e0200720c */ /* 0x040fe40003f06270 */
[C---:B------:R-:W-:Y:S02]  /*7da0*/  ISETP.GE.AND P6, PT, R2.reuse, R15, PT ;  /* 0x0000000f0200720c */ /* 0x040fe40003fc6270 */
[----:B------:R-:W-:Y:S01]  /*7db0*/  ISETP.GE.AND P1, PT, R2, R17, PT ;  /* 0x000000110200720c */ /* 0x000fe20003f26270 */
[----:B------:R-:W5:Y:S01]  /*7dc0*/  MUFU.TANH R29, R29 ;  /* 0x0000001d001d7308 */ /* 0x000f620000002400 */
[----:B-1----:R-:W-:-:S02]  /*7dd0*/  FSEL R46, R198, -INF , !P2 ;  /* 0xff800000c62e7808 */ /* 0x002fc40005000000 */
[----:B------:R-:W-:Y:S01]  /*7de0*/  ISETP.GE.AND P2, PT, R2, R16, PT ;  /* 0x000000100200720c */ /* 0x000fe20003f46270 */
[----:B------:R-:W-:Y:S01]  /*7df0*/  VIADD R2, R0, 0x21 ;  /* 0x0000002100027836 */ /* 0x000fe20000000000 */
[----:B----4-:R-:W-:Y:S02]  /*7e00*/  FSEL R182, R194, -INF , !P0 ;  /* 0xff800000c2b67808 */ /* 0x010fe40004000000 */
[----:B--2---:R-:W-:Y:S01]  /*7e10*/  FSEL R203, R192, -INF , !P6 ;  /* 0xff800000c0cb7808 */ /* 0x004fe20007000000 */
[----:B------:R-:W-:Y:S01]  /*7e20*/  MUFU.TANH R4, R4 ;  /* 0x0000000400047308 */ /* 0x000fe20000002400 */
[----:B------:R-:W-:Y:S02]  /*7e30*/  FSEL R184, R180, -INF , !P2 ;  /* 0xff800000b4b87808 */ /* 0x000fe40005000000 */
[----:B------:R-:W-:Y:S01]  /*7e40*/  FSEL R187, R12, -INF , !P1 ;  /* 0xff8000000cbb7808 */ /* 0x000fe20004800000 */
[----:B------:R-:W-:Y:S01]  /*7e50*/  FMUL.FTZ R12, R31, UR28 ;  /* 0x0000001c1f0c7c20 */ /* 0x000fe20008410000 */
[----:B------:R-:W-:-:S02]  /*7e60*/  ISETP.GE.AND P0, PT, R2, R14, PT ;  /* 0x0000000e0200720c */ /* 0x000fc40003f06270 */
[C---:B------:R-:W-:Y:S01]  /*7e70*/  ISETP.GE.AND P6, PT, R2.reuse, R15, PT ;  /* 0x0000000f0200720c */ /* 0x040fe20003fc6270 */
[----:B------:R-:W-:Y:S01]  /*7e80*/  MUFU.TANH R9, R9 ;  /* 0x0000000900097308 */ /* 0x000fe20000002400 */
[C---:B------:R-:W-:Y:S02]  /*7e90*/  ISETP.GE.AND P2, PT, R2.reuse, R16, PT ;  /* 0x000000100200720c */ /* 0x040fe40003f46270 */
[----:B------:R-:W-:Y:S01]  /*7ea0*/  ISETP.GE.AND P1, PT, R2, R17, PT ;  /* 0x000000110200720c */ /* 0x000fe20003f26270 */
[----:B------:R-:W-:Y:S01]  /*7eb0*/  VIADD R2, R0, 0x28 ;  /* 0x0000002800027836 */ /* 0x000fe20000000000 */
[----:B------:R-:W-:Y:S02]  /*7ec0*/  FSEL R181, R196, -INF , !P0 ;  /* 0xff800000c4b57808 */ /* 0x000fe40004000000 */
[----:B------:R-:W-:Y:S01]  /*7ed0*/  FSEL R201, R193, -INF , !P6 ;  /* 0xff800000c1c97808 */ /* 0x000fe20007000000 */
[----:B------:R-:W1:Y:S01]  /*7ee0*/  MUFU.TANH R12, R12 ;  /* 0x0000000c000c7308 */ /* 0x000e620000002400 */
[----:B------:R-:W-:-:S02]  /*7ef0*/  FSEL R183, R107, -INF , !P2 ;  /* 0xff8000006bb77808 */ /* 0x000fc40005000000 */
[----:B------:R-:W-:Y:S02]  /*7f00*/  FSEL R192, R106, -INF , !P1 ;  /* 0xff8000006ac07808 */ /* 0x000fe40004800000 */
        /* <DEDUP_REMOVED lines=8> */
[----:B------:R-:W-:Y:S01]  /*7f90*/  FSEL R185, R66, -INF , !P1 ;  /* 0xff80000042b97808 */ /* 0x000fe20004800000 */
[----:B------:R2:W4:Y:S01]  /*7fa0*/  MUFU.TANH R13, R8 ;  /* 0x00000008000d7308 */ /* 0x0005220000002400 */
[C---:B------:R-:W-:Y:S02]  /*7fb0*/  ISETP.GE.AND P0, PT, R2.reuse, R14, PT ;  /* 0x0000000e0200720c */ /* 0x040fe40003f06270 */
[C---:B------:R-:W-:Y:S02]  /*7fc0*/  ISETP.GE.AND P6, PT, R2.reuse, R15, PT ;  /* 0x0000000f0200720c */ /* 0x040fe40003fc6270 */
[----:B------:R-:W-:-:S02]  /*7fd0*/  ISETP.GE.AND P2, PT, R2, R16, PT ;  /* 0x000000100200720c */ /* 0x000fc40003f46270 */
[----:B------:R-:W-:Y:S01]  /*7fe0*/  ISETP.GE.AND P1, PT, R2, R17, PT ;  /* 0x000000110200720c */ /* 0x000fe20003f26270 */
[----:B------:R-:W-:Y:S01]  /*7ff0*/  VIADD R2, R0, 0x31 ;  /* 0x0000003100027836 */ /* 0x000fe20000000000 */
[----:B------:R-:W-:Y:S02]  /*8000*/  FSEL R189, R189, -INF , !P0 ;  /* 0xff800000bdbd7808 */ /* 0x000fe40004000000 */
[----:B------:R-:W-:Y:S02]  /*8010*/  FSEL R195, R191, -INF , !P6 ;  /* 0xff800000bfc37808 */ /* 0x000fe40007000000 */
[----:B------:R-:W-:Y:S02]  /*8020*/  FSEL R179, R65, -INF , !P2 ;  /* 0xff80000041b37808 */ /* 0x000fe40005000000 */
[----:B------:R-:W-:Y:S02]  /*8030*/  FSEL R186, R67, -INF , !P1 ;  /* 0xff80000043ba7808 */ /* 0x000fe40004800000 */
[C---:B------:R-:W-:Y:S01]  /*8040*/  ISETP.GE.AND P0, PT, R3.reuse, R14, PT ;  /* 0x0000000e0300720c */ /* 0x040fe20003f06270 */
[----:B--2---:R-:W-:Y:S01]  /*8050*/  FMUL.FTZ R8, R10, UR28 ;  /* 0x0000001c0a087c20 */ /* 0x004fe20008410000 */
[----:B------:R-:W-:-:S02]  /*8060*/  ISETP.GE.AND P6, PT, R3, R15, PT ;  /* 0x0000000f0300720c */ /* 0x000fc40003fc6270 */
[C---:B------:R-:W-:Y:S02]  /*8070*/  ISETP.GE.AND P2, PT, R3.reuse, R16, PT ;  /* 0x000000100300720c */ /* 0x040fe40003f46270 */
[----:B------:R-:W-:Y:S01]  /*8080*/  ISETP.GE.AND P1, PT, R3, R17, PT ;  /* 0x000000110300720c */ /* 0x000fe20003f26270 */
[----:B------:R-:W-:Y:S01]  /*8090*/  FMUL.FTZ R3, R6, UR28 ;  /* 0x0000001c06037c20 */ /* 0x000fe20008410000 */
[----:B------:R-:W2:Y:S01]  /*80a0*/  MUFU.TANH R8, R8 ;  /* 0x0000000800087308 */ /* 0x000ea20000002400 */
[----:B------:R-:W-:Y:S02]  /*80b0*/  FSEL R188, R37, -INF , !P0 ;  /* 0xff80000025bc7808 */ /* 0x000fe40004000000 */
[----:B---3--:R-:W-:Y:S02]  /*80c0*/  FSEL R197, R18, -INF , !P6 ;  /* 0xff80000012c57808 */ /* 0x008fe40007000000 */
[----:B------:R-:W-:Y:S02]  /*80d0*/  FSEL R202, R28, -INF , !P2 ;  /* 0xff8000001cca7808 */ /* 0x000fe40005000000 */
[----:B------:R-:W-:Y:S01]  /*80e0*/  FSEL R207, R30, -INF , !P1 ;  /* 0xff8000001ecf7808 */ /* 0x000fe20004800000 */
[----:B------:R-:W3:Y:S01]  /*80f0*/  MUFU.TANH R3, R3 ;  /* 0x0000000300037308 */ /* 0x000ee20000002400 */
[----:B------:R-:W-:-:S02]  /*8100*/  ISETP.GE.AND P0, PT, R2, R14, PT ;  /* 0x0000000e0200720c */ /* 0x000fc40003f06270 */
[C---:B------:R-:W-:Y:S02]  /*8110*/  ISETP.GE.AND P6, PT, R2.reuse, R15, PT ;  /* 0x0000000f0200720c */ /* 0x040fe40003fc6270 */
[C---:B------:R-:W-:Y:S02]  /*8120*/  ISETP.GE.AND P2, PT, R2.reuse, R16, PT ;  /* 0x000000100200720c */ /* 0x040fe40003f46270 */
[----:B------:R-:W-:Y:S01]  /*8130*/  ISETP.GE.AND P1, PT, R2, R17, PT ;  /* 0x000000110200720c */ /* 0x000fe20003f26270 */
[----:B------:R-:W-:Y:S01]  /*8140*/  VIADD R2, R0, 0x38 ;  /* 0x0000003800027836 */ /* 0x000fe20000000000 */
[----:B------:R-:W-:Y:S01]  /*8150*/  FSEL R190, R19, -INF , !P0 ;  /* 0xff80000013be7808 */ /* 0x000fe20004000000 */
[----:B------:R-:W3:Y:S01]  /*8160*/  MUFU.TANH R6, R11 ;  /* 0x0000000b00067308 */ /* 0x000ee20000002400 */
[----:B-----5:R-:W-:Y:S02]  /*8170*/  FSEL R208, R47, -INF , !P6 ;  /* 0xff8000002fd07808 */ /* 0x020fe40007000000 */
[----:B------:R-:W-:-:S02]  /*8180*/  FSEL R200, R29, -INF , !P2 ;  /* 0xff8000001dc87808 */ /* 0x000fc40005000000 */
[----:B-1----:R-:W-:Y:S02]  /*8190*/  FSEL R205, R12, -INF , !P1 ;  /* 0xff8000000ccd7808 */ /* 0x002fe40004800000 */
[C---:B------:R-:W-:Y:S02]  /*81a0*/  ISETP.GE.AND P0, PT, R2.reuse, R14, PT ;  /* 0x0000000e0200720c */ /* 0x040fe40003f06270 */
[C---:B------:R-:W-:Y:S02]  /*81b0*/  ISETP.GE.AND P6, PT, R2.reuse, R15, PT ;  /* 0x0000000f0200720c */ /* 0x040fe40003fc6270 */
[C---:B------:R-:W-:Y:S02]  /*81c0*/  ISETP.GE.AND P2, PT, R2.reuse, R16, PT ;  /* 0x000000100200720c */ /* 0x040fe40003f46270 */
[----:B------:R-:W-:Y:S01]  /*81d0*/  ISETP.GE.AND P1, PT, R2, R17, PT ;  /* 0x000000110200720c */ /* 0x000fe20003f26270 */
[----:B------:R-:W-:Y:S01]  /*81e0*/  FMUL.FTZ R2, R7, UR28 ;  /* 0x0000001c07027c20 */ /* 0x000fe20008410000 */
[----:B----4-:R-:W-:-:S02]  /*81f0*/  FSEL R191, R13, -INF , !P0 ;  /* 0xff8000000dbf7808 */ /* 0x010fc40004000000 */
[----:B--2---:R-:W-:Y:S02]  /*8200*/  FSEL R209, R8, -INF , !P6 ;  /* 0xff80000008d17808 */ /* 0x004fe40007000000 */
[----:B------:R-:W-:Y:S01]  /*8210*/  FSEL R199, R4, -INF , !P2 ;  /* 0xff80000004c77808 */ /* 0x000fe20005000000 */
[----:B------:R-:W-:Y:S01]  /*8220*/  MUFU.TANH R2, R2 ;  /* 0x0000000200027308 */ /* 0x000fe20000002400 */
[----:B---3--:R-:W-:Y:S02]  /*8230*/  FSEL R204, R3, -INF , !P1 ;  /* 0xff80000003cc7808 */ /* 0x008fe40004800000 */
[C---:B------:R-:W-:Y:S02]  /*8240*/  ISETP.GE.AND P0, PT, R0.reuse, R14, PT ;  /* 0x0000000e0000720c */ /* 0x040fe40003f06270 */
[C---:B------:R-:W-:Y:S02]  /*8250*/  ISETP.GE.AND P6, PT, R0.reuse, R15, PT ;  /* 0x0000000f0000720c */ /* 0x040fe40003fc6270 */
[C---:B------:R-:W-:Y:S01]  /*8260*/  ISETP.GE.AND P2, PT, R0.reuse, R16, PT ;  /* 0x000000100000720c */ /* 0x040fe20003f46270 */
[----:B------:R-:W1:Y:S01]  /*8270*/  MUFU.TANH R4, R5 ;  /* 0x0000000500047308 */ /* 0x000e620000002400 */
        /* <DEDUP_REMOVED lines=8> */
[----:B------:R-:W-:-:S02]  /*8300*/  FSEL R23, R222, -INF , !P1 ;  /* 0xff800000de177808 */ /* 0x000fc40004800000 */
[C---:B------:R-:W-:Y:S02]  /*8310*/  ISETP.GE.AND P6, PT, R0.reuse, R15, PT ;  /* 0x0000000f0000720c */ /* 0x040fe40003fc6270 */
[C---:B------:R-:W-:Y:S02]  /*8320*/  ISETP.GE.AND P2, PT, R0.reuse, R16, PT ;  /* 0x000000100000720c */ /* 0x040fe40003f46270 */
[----:B------:R-:W-:Y:S02]  /*8330*/  ISETP.GE.AND P1, PT, R0, R17, PT ;  /* 0x000000110000720c */ /* 0x000fe40003f26270 */
[----:B------:R-:W-:Y:S02]  /*8340*/  FSEL R210, R6, -INF , !P6 ;  /* 0xff80000006d27808 */ /* 0x000fe40007000000 */
[----:B-1----:R-:W-:Y:S02]  /*8350*/  FSEL R198, R4, -INF , !P2 ;  /* 0xff80000004c67808 */ /* 0x002fe40005000000 */
[----:B------:R-:W-:Y:S01]  /*8360*/  FSEL R206, R2, -INF , !P1 ;  /* 0xff80000002ce7808 */ /* 0x000fe20004800000 */
[----:B------:R-:W-:Y:S06]  /*8370*/  @P0 BRA `(.L_x_626) ;  /* 0x0000000400140947 */ /* 0x000fec0003800000 */
[----:B------:R-:W2:Y:S04]  /*8380*/  LDL.64 R238, [R1+0x40] ;  /* 0x0000400001ee7983 */ /* 0x000ea80000100a00 */
[----:B------:R-:W3:Y:S01]  /*8390*/  LDL.64 R242, [R1+0x38] ;  /* 0x0000380001f27983 */ /* 0x000ee20000100a00 */
[----:B------:R-:W-:Y:S01]  /*83a0*/  UIADD3 UR10, UR19, -0x3, URZ ;  /* 0xfffffffd130a7890 */ /* 0x000fe2000fffe03f */
[----:B------:R-:W1:Y:S01]  /*83b0*/  @!P5 LDC.64 R18, c[0x0][0x218] ;  /* 0x00008600ff12db82 */ /* 0x000e620000000a00 */
[----:B------:R-:W-:Y:S01]  /*83c0*/  BSSY B0, `(.L_x_627) ;  /* 0x000003f000007945 */ /* 0x000fe20003800000 */
[----:B------:R4:W-:Y:S01]  /*83d0*/  @P5 STS [R230+0x6000], RZ ;  /* 0x006000ffe6005388 */ /* 0x0009e20000000800 */
[----:B------:R-:W-:Y:S02]  /*83e0*/  USHF.R.S32.HI UR4, URZ, 0x1f, UR10 ;  /* 0x0000001f3f047899 */ /* 0x000fe4000801140a */
[----:B------:R-:W-:Y:S01]  /*83f0*/  UIMAD.WIDE.U32 UR30, UR10, UR8, URZ ;  /* 0x000000080a1e72a5 */ /* 0x000fe2000f8e003f */
[----:B------:R4:W-:Y:S01]  /*8400*/  @P5 STS [R230+0x6004], RZ ;  /* 0x006004ffe6005388 */ /* 0x0009e20000000800 */
[----:B------:R-:W-:Y:S01]  /*8410*/  UIMAD UR4, UR4, UR8, URZ ;  /* 0x00000008040472a4 */ /* 0x000fe2000f8e023f */
[----:B------:R-:W5:Y:S02]  /*8420*/  @!P4 LDC.64 R10, c[0x0][0x218] ;  /* 0x00008600ff0acb82 */ /* 0x000f640000000a00 */
[----:B------:R4:W-:Y:S01]  /*8430*/  @P5 STS.64 [R230+0x6008], RZ ;  /* 0x006008ffe6005388 */ /* 0x0009e20000000a00 */
[----:B------:R-:W-:Y:S01]  /*8440*/  UIMAD UR4, UR10, UR9, UR4 ;  /* 0x000000090a0472a4 */ /* 0x000fe2000f8e0204 */
[----:B------:R-:W-:-:S02]  /*8450*/  IMAD.U32 R0, RZ, RZ, UR30 ;  /* 0x0000001eff007e24 */ /* 0x000fc4000f8e00ff */
[----:B------:R-:W-:Y:S01]  /*8460*/  IMAD.U32 R2, RZ, RZ, UR30 ;  /* 0x0000001eff027e24 */ /* 0x000fe2000f8e00ff */
[----:B------:R-:W-:Y:S01]  /*8470*/  UIADD3 UR4, UR31, UR4, URZ ;  /* 0x000000041f047290 */ /* 0x000fe2000fffe03f */
[----:B------:R-:W4:Y:S05]  /*8480*/  @!P3 LDC.64 R8, c[0x0][0x218] ;  /* 0x00008600ff08bb82 */ /* 0x000f2a0000000a00 */
[----:B------:R-:W-:-:S03]  /*8490*/  IMAD.U32 R3, RZ, RZ, UR4 ;  /* 0x00000004ff037e24 */ /* 0x000fc6000f8e00ff */
[----:B------:R-:W4:Y:S08]  /*84a0*/  @!P5 LDC.64 R12, c[0x0][0x218] ;  /* 0x00008600ff0cdb82 */ /* 0x000f300000000a00 */
[----:B------:R-:W4:Y:S01]  /*84b0*/  @!P4 LDC.64 R6, c[0x0][0x218] ;  /* 0x00008600ff06cb82 */ /* 0x000f220000000a00 */
[----:B--2---:R-:W-:-:S04]  /*84c0*/  LEA R0, P0, R0, R238, 0x6 ;  /* 0x000000ee00007211 */ /* 0x004fc800078030ff */
[----:B---3--:R-:W-:Y:S02]  /*84d0*/  LEA.HI.X R3, R2, R243, R3, 0x6, P0 ;  /* 0x000000f302037211 */ /* 0x008fe400000f3403 */
[C---:B-1----:R-:W-:Y:S02]  /*84e0*/  @!P5 LEA R18, P1, R0.reuse, R18, 0x1 ;  /* 0x000000120012d211 */ /* 0x042fe400078208ff */
[C---:B-----5:R-:W-:Y:S02]  /*84f0*/  @!P4 LEA R10, P0, R0.reuse, R10, 0x1 ;  /* 0x0000000a000ac211 */ /* 0x060fe400078008ff */
[C---:B------:R-:W-:Y:S02]  /*8500*/  IADD3 R2, P6, R0.reuse, UR13, RZ ;  /* 0x0000000d00027c10 */ /* 0x040fe4000ffde0ff */
[C---:B------:R-:W-:Y:S02]  /*8510*/  @!P5 LEA.HI.X R19, R0.reuse, R19, R3, 0x1, P1 ;  /* 0x000000130013d211 */ /* 0x040fe400008f0c03 */
[----:B----4-:R-:W-:-:S02]  /*8520*/  @!P3 LEA R8, P1, R0, R8, 0x1 ;  /* 0x000000080008b211 */ /* 0x010fc400078208ff */
[--C-:B------:R-:W-:Y:S01]  /*8530*/  @!P4 LEA.HI.X R11, R0, R11, R3.reuse, 0x1, P0 ;  /* 0x0000000b000bc211 */ /* 0x100fe200000f0c03 */
[----:B------:R-:W-:Y:S01]  /*8540*/  @!PT LDS RZ, [RZ] ;  /* 0x00000000fffff984 */ /* 0x000fe20000000800 */
[----:B------:R-:W-:Y:S01]  /*8550*/  @!PT LDS RZ, [RZ] ;  /* 0x00000000fffff984 */ /* 0x000fe20000000800 */
[----:B------:R-:W-:Y:S01]  /*8560*/  @!PT LDS RZ, [RZ] ;  /* 0x00000000fffff984 */ /* 0x000fe20000000800 */
[----:B------:R1:W-:Y:S01]  /*8570*/  @!P5 LDGSTS.E.BYPASS.LTC128B.128 [R230+0x6000], desc[UR22][R18.64] ;  /* 0x0600000012e6dfae */ /* 0x0003e2000b901d56 */
[C---:B------:R-:W-:Y:S02]  /*8580*/  @!P5 LEA R12, P2, R2.reuse, R12, 0x1 ;  /* 0x0000000c020cd211 */ /* 0x040fe400078408ff */
[----:B------:R-:W-:Y:S01]  /*8590*/  IADD3.X R4, R3, UR5, RZ, P6, !PT ;  /* 0x0000000503047c10 */ /* 0x000fe2000b7fe4ff */
[----:B------:R1:W-:Y:S01]  /*85a0*/  @P4 STS.128 [R230+0x7000], RZ ;  /* 0x007000ffe6004388 */ /* 0x0003e20000000c00 */
[----:B------:R-:W-:Y:S02]  /*85b0*/  @!P4 LEA R6, P0, R2, R6, 0x1 ;  /* 0x000000060206c211 */ /* 0x000fe400078008ff */
[----:B------:R-:W-:Y:S01]  /*85c0*/  @!P3 LEA.HI.X R9, R0, R9, R3, 0x1, P1 ;  /* 0x000000090009b211 */ /* 0x000fe200008f0c03 */
[----:B------:R-:W-:Y:S01]  /*85d0*/  @!PT LDS RZ, [RZ] ;  /* 0x00000000fffff984 */ /* 0x000fe20000000800 */
[----:B------:R-:W-:Y:S01]  /*85e0*/  @!PT LDS RZ, [RZ] ;  /* 0x00000000fffff984 */ /* 0x000fe20000000800 */
[----:B------:R-:W-:Y:S01]  /*85f0*/  @!PT LDS RZ, [RZ] ;  /* 0x00000000fffff984 */ /* 0x000fe20000000800 */
[----:B------:R1:W-:Y:S01]  /*8600*/  @!P4 LDGSTS.E.BYPASS.LTC128B.128 [R230+0x7000], desc[UR22][R10.64+0x40] ;  /* 0x070000400ae6cfae */ /* 0x0003e2000b901d56 */
[----:B------:R-:W-:-:S02]  /*8610*/  @!P5 LEA.HI.X R13, R2, R13, R4, 0x1, P2 ;  /* 0x0000000d020dd211 */ /* 0x000fc400010f0c04 */
        /* <DEDUP_REMOVED lines=25> */
.L_x_628:
[----:B------:R-:W-:Y:S05]  /*87b0*/  BSYNC B0 ;  /* 0x0000000000007941 */ /* 0x000fea0003800000 */
.L_x_627:
[----:B------:R-:W0:Y:S02]  /*87c0*/  LDGDEPBAR ;  /* 0x00000000000079af */ /* 0x000e240000000000 */
.L_x_626:
[----:B-1----:R-:W3:Y:S04]  /*87d0*/  LDL.LU R10, [R1+0x1c] ;  /* 0x00001c00010a7983 */ /* 0x002ee80000300800 */
[----:B------:R-:W4:Y:S04]  /*87e0*/  LDL.LU R11, [R1+0x10] ;  /* 0x00001000010b7983 */ /* 0x000f280000300800 */
[----:B------:R-:W5:Y:S01]  /*87f0*/  LDL.LU R19, [R1+0x14] ;  /* 0x0000140001137983 */ /* 0x000f620000300800 */
        /* <DEDUP_REMOVED lines=51> */
[----:B--2---:R-:W1:Y:S01]  /*8b30*/  SHFL.BFLY PT, R6, R0, 0x1, 0x1f ;  /* 0x0c201f0000067f89 */ /* 0x004e6200000e0000 */
        /* <DEDUP_REMOVED lines=10> */
[----:B------:R-:W-:Y:S01]  /*8be0*/  MOV R66, R252 ;  /* 0x000000fc00427202 */ /* 0x000fe20000000f00 */
[----:B------:R-:W2:Y:S01]  /*8bf0*/  SHFL.BFLY PT, R7, R3, 0x2, 0x1f ;  /* 0x0c401f0003077f89 */ /* 0x000ea200000e0000 */
[----:B------:R-:W-:Y:S02]  /*8c00*/  FMNMX.FTZ R4, R198, R4, !PT ;  /* 0x00000004c6047209 */ /* 0x000fe40007810000 */
[----:B-1----:R-:W-:Y:S02]  /*8c10*/  FMNMX.FTZ R246, R0, R6, !PT ;  /* 0x0000000600f67209 */ /* 0x002fe40007810000 */
[----:B------:R-:W-:Y:S01]  /*8c20*/  FMNMX.FTZ R0, R185, R2, !PT ;  /* 0x00000002b9007209 */ /* 0x000fe20007810000 */
[----:B------:R-:W1:Y:S01]  /*8c30*/  SHFL.BFLY PT, R8, R4, 0x2, 0x1f ;  /* 0x0c401f0004087f89 */ /* 0x000e6200000e0000 */
[C---:B------:R-:W-:Y:S01]  /*8c40*/  FSETP.NEU.FTZ.AND P6, PT, R246.reuse, -INF , PT ;  /* 0xff800000f600780b */ /* 0x040fe20003fdd000 */
[----:B------:R-:W-:Y:S01]  /*8c50*/  FMUL.FTZ R2, R246, UR18 ;  /* 0x00000012f6027c20 */ /* 0x000fe20008410000 */
[----:B------:R-:W-:-:S04]  /*8c60*/  FMNMX.FTZ R0, R186, R0, !PT ;  /* 0x00000000ba007209 */ /* 0x000fc80007810000 */
[----:B------:R-:W-:Y:S02]  /*8c70*/  FMNMX.FTZ R0, R207, R0, !PT ;  /* 0x00000000cf007209 */ /* 0x000fe40007810000 */
[----:B------:R-:W-:Y:S02]  /*8c80*/  FSEL R2, R2, RZ, P6 ;  /* 0x000000ff02027208 */ /* 0x000fe40003000000 */
[----:B------:R-:W-:-:S03]  /*8c90*/  FMNMX.FTZ R0, R205, R0, !PT ;  /* 0x00000000cd007209 */ /* 0x000fc60007810000 */
[----:B------:R-:W-:Y:S01]  /*8ca0*/  FFMA.FTZ R5, R20, UR18, -R2 ;  /* 0x0000001214057c23 */ /* 0x000fe20008010802 */
[----:B------:R-:W-:Y:S02]  /*8cb0*/  FMNMX.FTZ R6, R204, R0, !PT ;  /* 0x00000000cc067209 */ /* 0x000fe40007810000 */
[----:B--2---:R-:W-:Y:S01]  /*8cc0*/  FMNMX.FTZ R0, R3, R7, !PT ;  /* 0x0000000703007209 */ /* 0x004fe20007810000 */
[----:B------:R2:W-:Y:S01]  /*8cd0*/  MUFU.EX2 R107, R5 ;  /* 0x00000005006b7308 */ /* 0x0005e20000000800 */
[----:B------:R-:W-:-:S03]  /*8ce0*/  FMNMX.FTZ R3, R206, R6, !PT ;  /* 0x00000006ce037209 */ /* 0x000fc60007810000 */
[----:B------:R-:W2:Y:S01]  /*8cf0*/  SHFL.BFLY PT, R7, R0, 0x1, 0x1f ;  /* 0x0c201f0000077f89 */ /* 0x000ea200000e0000 */
[----:B-1----:R-:W-:-:S03]  /*8d00*/  FMNMX.FTZ R4, R4, R8, !PT ;  /* 0x0000000804047209 */ /* 0x002fc60007810000 */
[----:B------:R-:W1:Y:S04]  /*8d10*/  SHFL.BFLY PT, R6, R3, 0x2, 0x1f ;  /* 0x0c401f0003067f89 */ /* 0x000e6800000e0000 */
[----:B------:R-:W1:Y:S01]  /*8d20*/  SHFL.BFLY PT, R8, R4, 0x1, 0x1f ;  /* 0x0c201f0004087f89 */ /* 0x000e6200000e0000 */
[----:B--2---:R-:W-:-:S04]  /*8d30*/  FFMA.FTZ R5, R53, UR18, -R2 ;  /* 0x0000001235057c23 */ /* 0x004fc80008010802 */
[----:B------:R2:W-:Y:S01]  /*8d40*/  MUFU.EX2 R67, R5 ;  /* 0x0000000500437308 */ /* 0x0005e20000000800 */
[----:B------:R-:W-:Y:S02]  /*8d50*/  FMNMX.FTZ R245, R0, R7, !PT ;  /* 0x0000000700f57209 */ /* 0x000fe40007810000 */
[----:B-1----:R-:W-:Y:S01]  /*8d60*/  FMNMX.FTZ R0, R3, R6, !PT ;  /* 0x0000000603007209 */ /* 0x002fe20007810000 */
[--C-:B------:R-:W-:Y:S02]  /*8d70*/  FFMA.FTZ R3, R32, UR18, -R2.reuse ;  /* 0x0000001220037c23 */ /* 0x100fe40008010802 */
[C---:B------:R-:W-:Y:S01]  /*8d80*/  FMUL.FTZ R13, R245.reuse, UR18 ;  /* 0x00000012f50d7c20 */ /* 0x040fe20008410000 */
[----:B------:R-:W-:Y:S02]  /*8d90*/  FSETP.NEU.FTZ.AND P2, PT, R245, -INF , PT ;  /* 0xff800000f500780b */ /* 0x000fe40003f5d000 */
[----:B------:R-:W-:Y:S01]  /*8da0*/  FMNMX.FTZ R244, R4, R8, !PT ;  /* 0x0000000804f47209 */ /* 0x000fe20007810000 */
[----:B--2---:R-:W-:Y:S01]  /*8db0*/  FFMA.FTZ R5, R52, UR18, -R2 ;  /* 0x0000001234057c23 */ /* 0x004fe20008010802 */
[----:B------:R1:W-:Y:S01]  /*8dc0*/  MUFU.EX2 R106, R3 ;  /* 0x00000003006a7308 */ /* 0x0003e20000000800 */
[----:B------:R-:W-:Y:S01]  /*8dd0*/  FSEL R13, R13, RZ, P2 ;  /* 0x000000ff0d0d7208 */ /* 0x000fe20001000000 */
[----:B------:R-:W-:Y:S01]  /*8de0*/  LDSM.16.MT88.4 R52, [R226+0xb000] ;  /* 0x00b00000e234783b */ /* 0x000fe20000004200 */
[----:B------:R-:W-:-:S03]  /*8df0*/  FSETP.NEU.FTZ.AND P1, PT, R244, -INF , PT ;  /* 0xff800000f400780b */ /* 0x000fc60003f3d000 */
[----:B------:R-:W-:Y:S02]  /*8e00*/  FFMA.FTZ R4, R21, UR18, -R13 ;  /* 0x0000001215047c23 */ /* 0x000fe4000801080d */
[----:B------:R2:W-:Y:S08]  /*8e10*/  MUFU.EX2 R252, R5 ;  /* 0x0000000500fc7308 */ /* 0x0005f00000000800 */
[----:B------:R2:W-:Y:S01]  /*8e20*/  MUFU.EX2 R250, R4 ;  /* 0x0000000400fa7308 */ /* 0x0005e20000000800 */
[----:B-1----:R-:W-:-:S05]  /*8e30*/  FMUL.FTZ R3, R244, UR18 ;  /* 0x00000012f4037c20 */ /* 0x002fca0008410000 */
[----:B------:R-:W-:Y:S01]  /*8e40*/  FSEL R3, R3, RZ, P1 ;  /* 0x000000ff03037208 */ /* 0x000fe20000800000 */
[----:B--2---:R-:W-:-:S04]  /*8e50*/  FFMA.FTZ R5, R41, UR18, -R2 ;  /* 0x0000001229057c23 */ /* 0x004fc80008010802 */
[----:B------:R1:W-:Y:S01]  /*8e60*/  MUFU.EX2 R18, R5 ;  /* 0x0000000500127308 */ /* 0x0003e20000000800 */
[----:B------:R-:W-:-:S07]  /*8e70*/  FFMA.FTZ R4, R100, UR18, -R13 ;  /* 0x0000001264047c23 */ /* 0x000fce000801080d */
[----:B------:R2:W-:Y:S01]  /*8e80*/  MUFU.EX2 R251, R4 ;  /* 0x0000000400fb7308 */ /* 0x0005e20000000800 */
[----:B-1----:R-:W-:-:S07]  /*8e90*/  FFMA.FTZ R5, R40, UR18, -R2 ;  /* 0x0000001228057c23 */ /* 0x002fce0008010802 */
[----:B------:R1:W-:Y:S01]  /*8ea0*/  MUFU.EX2 R65, R5 ;  /* 0x0000000500417308 */ /* 0x0003e20000000800 */
[----:B--2---:R-:W-:-:S07]  /*8eb0*/  FFMA.FTZ R4, R22, UR18, -R3 ;  /* 0x0000001216047c23 */ /* 0x004fce0008010803 */
[----:B------:R2:W-:Y:S01]  /*8ec0*/  MUFU.EX2 R247, R4 ;  /* 0x0000000400f77308 */ /* 0x0005e20000000800 */
[----:B-1----:R-:W-:Y:S02]  /*8ed0*/  FFMA.FTZ R5, R36, UR18, -R2 ;  /* 0x0000001224057c23 */ /* 0x002fe40008010802 */
[----:B------:R-:W-:Y:S05]  /*8ee0*/  LDSM.16.MT88.4 R36, [R224+0xb000] ;  /* 0x00b00000e024783b */ /* 0x000fea0000004200 */
[----:B------:R1:W-:Y:S01]  /*8ef0*/  MUFU.EX2 R212, R5 ;  /* 0x0000000500d47308 */ /* 0x0003e20000000800 */
[----:B--2---:R-:W-:-:S05]  /*8f00*/  FSEL R4, R244, RZ, P1 ;  /* 0x000000fff4047208 */ /* 0x004fca0000800000 */
[----:B------:R-:W-:-:S04]  /*8f10*/  FADD.FTZ R4, R102, -R4 ;  /* 0x8000000466047221 */ /* 0x000fc80000010000 */
[----:B------:R-:W-:Y:S01]  /*8f20*/  FMUL.FTZ R4, R4, UR18 ;  /* 0x0000001204047c20 */ /* 0x000fe20008410000 */
[----:B-1----:R-:W-:-:S03]  /*8f30*/  FFMA.FTZ R5, R33, UR18, -R2 ;  /* 0x0000001221057c23 */ /* 0x002fc60008010802 */
[----:B------:R1:W2:Y:S01]  /*8f40*/  MUFU.EX2 R50, R4 ;  /* 0x0000000400327308 */ /* 0x0002a20000000800 */
[----:B------:R-:W-:Y:S07]  /*8f50*/  LDSM.16.MT88.4 R32, [R226+0xa000] ;  /* 0x00a00000e220783b */ /* 0x000fee0000004200 */
[----:B------:R4:W-:Y:S01]  /*8f60*/  MUFU.EX2 R47, R5 ;  /* 0x00000005002f7308 */ /* 0x0009e20000000800 */
[----:B-1----:R-:W-:Y:S01]  /*8f70*/  FSEL R4, R245, RZ, P2 ;  /* 0x000000fff5047208 */ /* 0x002fe20001000000 */
[-C--:B--2---:R-:W-:Y:S01]  /*8f80*/  FMUL.FTZ R120, R120, R50.reuse ;  /* 0x0000003278787220 */ /* 0x084fe20000410000 */
[-C--:B------:R-:W-:Y:S01]  /*8f90*/  FMUL.FTZ R121, R121, R50.reuse ;  /* 0x0000003279797220 */ /* 0x080fe20000410000 */
[-C--:B------:R-:W-:Y:S01]  /*8fa0*/  FMUL.FTZ R128, R128, R50.reuse ;  /* 0x0000003280807220 */ /* 0x080fe20000410000 */
[----:B------:R-:W-:Y:S01]  /*8fb0*/  FMUL.FTZ R129, R129, R50 ;  /* 0x0000003281817220 */ /* 0x000fe20000410000 */
[----:B------:R-:W-:Y:S01]  /*8fc0*/  FADD.FTZ R9, R103, -R4 ;  /* 0x8000000467097221 */ /* 0x000fe20000010000 */
[----:B---3--:R-:W-:Y:S01]  /*8fd0*/  MOV R211, R10 ;  /* 0x0000000a00d37202 */ /* 0x008fe20000000f00 */
[-C--:B------:R-:W-:Y:S01]  /*8fe0*/  FMUL.FTZ R144, R144, R50.reuse ;  /* 0x0000003290907220 */ /* 0x080fe20000410000 */
[----:B----4-:R-:W1:Y:S01]  /*8ff0*/  SHFL.BFLY PT, R5, R0, 0x1, 0x1f ;  /* 0x0c201f0000057f89 */ /* 0x010e6200000e0000 */
[-C--:B------:R-:W-:Y:S01]  /*9000*/  FMUL.FTZ R145, R145, R50.reuse ;  /* 0x0000003291917220 */ /* 0x080fe20000410000 */
[-C--:B------:R-:W-:Y:S01]  /*9010*/  FMUL.FTZ R152, R152, R50.reuse ;  /* 0x0000003298987220 */ /* 0x080fe20000410000 */
[-C--:B------:R-:W-:Y:S01]  /*9020*/  FMUL.FTZ R153, R153, R50.reuse ;  /* 0x0000003299997220 */ /* 0x080fe20000410000 */
[-C--:B------:R-:W-:Y:S01]  /*9030*/  FMUL.FTZ R88, R88, R50.reuse ;  /* 0x0000003258587220 */ /* 0x080fe20000410000 */
[----:B------:R-:W-:Y:S01]  /*9040*/  FMUL.FTZ R89, R89, R50 ;  /* 0x0000003259597220 */ /* 0x000fe20000410000 */
[----:B------:R-:W-:Y:S01]  /*9050*/  F2FP.F16.F32.PACK_AB R10, R18, R252 ;  /* 0x000000fc120a723e */ /* 0x000fe200000000ff */
        /* <DEDUP_REMOVED lines=14> */
[----:B-1----:R-:W-:Y:S01]  /*9140*/  FMNMX.FTZ R231, R0, R5, !PT ;  /* 0x0000000500e77209 */ /* 0x002fe20007810000 */
[----:B------:R-:W-:-:S03]  /*9150*/  FFMA.FTZ R0, R62, UR18, -R3 ;  /* 0x000000123e007c23 */ /* 0x000fc60008010803 */
[C---:B------:R-:W-:Y:S01]  /*9160*/  FSETP.NEU.FTZ.AND P0, PT, R231.reuse, -INF , PT ;  /* 0xff800000e700780b */ /* 0x040fe20003f1d000 */
[----:B------:R1:W2:Y:S01]  /*9170*/  MUFU.EX2 R243, R0 ;  /* 0x0000000000f37308 */ /* 0x0002a20000000800 */
[----:B------:R-:W-:-:S05]  /*9180*/  FMUL.FTZ R12, R231, UR18 ;  /* 0x00000012e70c7c20 */ /* 0x000fca0008410000 */
[----:B------:R-:W-:-:S05]  /*9190*/  FSEL R12, R12, RZ, P0 ;  /* 0x000000ff0c0c7208 */ /* 0x000fca0000000000 */
[----:B------:R-:W-:-:S04]  /*91a0*/  FFMA.FTZ R5, R43, UR18, -R12 ;  /* 0x000000122b057c23 */ /* 0x000fc8000801080c */
[----:B------:R3:W-:Y:S01]  /*91b0*/  MUFU.EX2 R241, R5 ;  /* 0x0000000500f17308 */ /* 0x0007e20000000800 */
[----:B-1----:R-:W-:Y:S01]  /*91c0*/  FFMA.FTZ R0, R60, UR18, -R3 ;  /* 0x000000123c007c23 */ /* 0x002fe20008010803 */
[----:B--2---:R-:W-:-:S06]  /*91d0*/  F2FP.F16.F32.PACK_AB R4, R243, R247 ;  /* 0x000000f7f304723e */ /* 0x004fcc00000000ff */
[----:B------:R1:W-:Y:S01]  /*91e0*/  MUFU.EX2 R248, R0 ;  /* 0x0000000000f87308 */ /* 0x0003e20000000800 */
[----:B---3--:R-:W-:-:S05]  /*91f0*/  FSEL R5, R246, RZ, P6 ;  /* 0x000000fff6057208 */ /* 0x008fca0003000000 */
[----:B------:R-:W-:Y:S01]  /*9200*/  FADD.FTZ R8, R104, -R5 ;  /* 0x8000000568087221 */ /* 0x000fe20000010000 */
[----:B-1----:R-:W-:Y:S02]  /*9210*/  FFMA.FTZ R0, R42, UR18, -R3 ;  /* 0x000000122a007c23 */ /* 0x002fe40008010803 */
[----:B------:R-:W-:Y:S02]  /*9220*/  LDSM.16.MT88.4 R40, [R224+0xb400] ;  /* 0x00b40000e028783b */ /* 0x000fe40000004200 */
[----:B------:R1:W2:Y:S02]  /*9230*/  MUFU.EX2 R249, R0 ;  /* 0x0000000000f97308 */ /* 0x0002a40000000800 */
[--C-:B-1----:R-:W-:Y:S01]  /*9240*/  FFMA.FTZ R0, R23, UR18, -R12.reuse ;  /* 0x0000001217007c23 */ /* 0x102fe2000801080c */
[----:B--2---:R-:W-:Y:S01]  /*9250*/  F2FP.F16.F32.PACK_AB R6, R249, R248 ;  /* 0x000000f8f906723e */ /* 0x004fe200000000ff */
[----:B------:R-:W1:Y:S04]  /*9260*/  LDSM.16.MT88.4 R20, [R224+0x9000] ;  /* 0x00900000e014783b */ /* 0x000e680000004200 */
[----:B------:R2:W-:Y:S02]  /*9270*/  MUFU.EX2 R239, R0 ;  /* 0x0000000000ef7308 */ /* 0x0005e40000000800 */
[----:B--2---:R-:W-:-:S06]  /*9280*/  FFMA.FTZ R0, R63, UR18, -R12 ;  /* 0x000000123f007c23 */ /* 0x004fcc000801080c */
[----:B------:R2:W3:Y:S02]  /*9290*/  MUFU.EX2 R240, R0 ;  /* 0x0000000000f07308 */ /* 0x0004e40000000800 */
[----:B--2---:R-:W-:Y:S01]  /*92a0*/  FFMA.FTZ R0, R61, UR18, -R12 ;  /* 0x000000123d007c23 */ /* 0x004fe2000801080c */
[----:B---3--:R-:W-:-:S05]  /*92b0*/  F2FP.F16.F32.PACK_AB R5, R240, R239 ;  /* 0x000000eff005723e */ /* 0x008fca00000000ff */
[----:B------:R2:W3:Y:S02]  /*92c0*/  MUFU.EX2 R242, R0 ;  /* 0x0000000000f27308 */ /* 0x0004e40000000800 */
[----:B--2---:R-:W-:Y:S02]  /*92d0*/  FSEL R0, R231, RZ, P0 ;  /* 0x000000ffe7007208 */ /* 0x004fe40000000000 */
[----:B---3--:R-:W-:Y:S02]  /*92e0*/  F2FP.F16.F32.PACK_AB R7, R241, R242 ;  /* 0x000000f2f107723e */ /* 0x008fe400000000ff */
[----:B------:R-:W-:Y:S01]  /*92f0*/  PLOP3.LUT P0, PT, PT, PT, UP0, 0x40, 0x0 ;  /* 0x000000000000781c */ /* 0x000fe20003f0e808 */
[----:B------:R-:W-:-:S04]  /*9300*/  FADD.FTZ R0, R101, -R0 ;  /* 0x8000000065007221 */ /* 0x000fc80000010000 */
[----:B------:R-:W-:-:S04]  /*9310*/  FMUL.FTZ R0, R0, UR18 ;  /* 0x0000001200007c20 */ /* 0x000fc80008410000 */
[----:B------:R2:W3:Y:S02]  /*9320*/  MUFU.EX2 R49, R0 ;  /* 0x0000000000317308 */ /* 0x0004e40000000800 */
[----:B--2---:R-:W-:Y:S01]  /*9330*/  FFMA.FTZ R0, R105, UR18, -R13 ;  /* 0x0000001269007c23 */ /* 0x004fe2000801080d */
[-C--:B---3--:R-:W-:Y:S01]  /*9340*/  FMUL.FTZ R122, R122, R49.reuse ;  /* 0x000000317a7a7220 */ /* 0x088fe20000410000 */
[-C--:B------:R-:W-:Y:S01]  /*9350*/  FMUL.FTZ R123, R123, R49.reuse ;  /* 0x000000317b7b7220 */ /* 0x080fe20000410000 */
[----:B------:R-:W-:-:S03]  /*9360*/  FMUL.FTZ R130, R130, R49 ;  /* 0x0000003182827220 */ /* 0x000fc60000410000 */
[----:B------:R2:W-:Y:S01]  /*9370*/  MUFU.EX2 R238, R0 ;  /* 0x0000000000ee7308 */ /* 0x0005e20000000800 */
        /* <DEDUP_REMOVED lines=9> */
[----:B------:R-:W-:Y:S01]  /*9410*/  FMUL.FTZ R139, R139, R49 ;  /* 0x000000318b8b7220 */ /* 0x000fe20000410000 */
[C---:B------:R-:W-:Y:S01]  /*9420*/  HMMA.16816.F32 R60, R4.reuse, R24, R128 ;  /* 0x00000018043c723c */ /* 0x040fe20000001880 */
[----:B-----5:R-:W-:Y:S01]  /*9430*/  MOV R120, R19 ;  /* 0x0000001300787202 */ /* 0x020fe20000000f00 */
[----:B------:R-:W-:Y:S01]  /*9440*/  FMUL.FTZ R114, R114, R49 ;  /* 0x0000003172727220 */ /* 0x000fe20000410000 */
[----:B------:R-:W-:Y:S01]  /*9450*/  MOV R123, R107 ;  /* 0x0000006b007b7202 */ /* 0x000fe20000000f00 */
[----:B------:R-:W-:Y:S01]  /*9460*/  FMUL.FTZ R115, R115, R49 ;  /* 0x0000003173737220 */ /* 0x000fe20000410000 */
[----:B------:R-:W-:Y:S01]  /*9470*/  MOV R121, R106 ;  /* 0x0000006a00797202 */ /* 0x000fe20000000f00 */
[----:B--2---:R-:W-:Y:S01]  /*9480*/  FFMA.FTZ R0, R48, UR18, -R13 ;  /* 0x0000001230007c23 */ /* 0x004fe2000801080d */
[----:B------:R-:W-:Y:S01]  /*9490*/  MOV R129, R67 ;  /* 0x0000004300817202 */ /* 0x000fe20000000f00 */
[C---:B------:R-:W-:Y:S01]  /*94a0*/  HMMA.16816.F32 R144, R4.reuse, R28, R144 ;  /* 0x0000001c0490723c */ /* 0x040fe20000001890 */
[----:B------:R-:W-:Y:S01]  /*94b0*/  MOV R131, R11 ;  /* 0x0000000b00837202 */ /* 0x000fe20000000f00 */
[----:B------:R1:W2:Y:S01]  /*94c0*/  MUFU.EX2 R237, R0 ;  /* 0x0000000000ed7308 */ /* 0x0002a20000000800 */
[----:B------:R-:W-:Y:S01]  /*94d0*/  MOV R122, R66 ;  /* 0x00000042007a7202 */ /* 0x000fe20000000f00 */
[----:B------:R-:W-:Y:S01]  /*94e0*/  FMUL.FTZ R162, R162, R49 ;  /* 0x00000031a2a27220 */ /* 0x000fe20000410000 */
[----:B------:R-:W-:Y:S01]  /*94f0*/  MOV R128, R65 ;  /* 0x0000004100807202 */ /* 0x000fe20000000f00 */
[C---:B------:R-:W-:Y:S01]  /*9500*/  HMMA.16816.F32 R152, R4.reuse, R30, R152 ;  /* 0x0000001e0498723c */ /* 0x040fe20000001898 */
[----:B------:R-:W-:Y:S01]  /*9510*/  MOV R130, R211 ;  /* 0x000000d300827202 */ /* 0x000fe20000000f00 */
        /* <DEDUP_REMOVED lines=10> */
[----:B------:R-:W-:Y:S01]  /*95c0*/  HMMA.16816.F32 R136, R4, R26, R136 ;  /* 0x0000001a0488723c */ /* 0x000fe20000001888 */
[----:B-1----:R-:W-:Y:S01]  /*95d0*/  FFMA.FTZ R0, R64, UR18, -R3 ;  /* 0x0000001240007c23 */ /* 0x002fe20008010803 */
[----:B--2---:R-:W-:-:S03]  /*95e0*/  F2FP.F16.F32.PACK_AB R11, R237, R238 ;  /* 0x000000eeed0b723e */ /* 0x004fc600000000ff */
[----:B------:R1:W-:Y:S01]  /*95f0*/  MUFU.EX2 R236, R0 ;  /* 0x0000000000ec7308 */ /* 0x0003e20000000800 */
[C---:B------:R-:W-:Y:S06]  /*9600*/  HMMA.16816.F32 R112, R4.reuse, R20, R112 ;  /* 0x000000140470723c */ /* 0x040fec0000001870 */
[C---:B------:R-:W-:Y:S06]  /*9610*/  HMMA.16816.F32 R160, R4.reuse, R32, R160 ;  /* 0x0000002004a0723c */ /* 0x040fec00000018a0 */
[----:B------:R-:W-:Y:S01]  /*9620*/  HMMA.16816.F32 R168, R4, R34, R168 ;  /* 0x0000002204a8723c */ /* 0x000fe200000018a8 */
[----:B-1----:R-:W-:-:S05]  /*9630*/  FFMA.FTZ R0, R44, UR18, -R3 ;  /* 0x000000122c007c23 */ /* 0x002fca0008010803 */
[C---:B------:R-:W-:Y:S01]  /*9640*/  HMMA.16816.F32 R72, R4.reuse, R36, R72 ;  /* 0x000000240448723c */ /* 0x040fe20000001848 */
[----:B------:R1:W2:Y:S05]  /*9650*/  MUFU.EX2 R235, R0 ;  /* 0x0000000000eb7308 */ /* 0x0002aa0000000800 */
[C---:B------:R-:W-:Y:S06]  /*9660*/  HMMA.16816.F32 R76, R4.reuse, R38, R76 ;  /* 0x00000026044c723c */ /* 0x040fec000000184c */
[----:B------:R-:W-:Y:S01]  /*9670*/  HMMA.16816.F32 R92, R4, R54, R92 ;  /* 0x00000036045c723c */ /* 0x000fe2000000185c */
[----:B-1----:R-:W-:Y:S01]  /*9680*/  FMUL.FTZ R0, R8, UR18 ;  /* 0x0000001208007c20 */ /* 0x002fe20008410000 */
[----:B------:R-:W-:-:S05]  /*9690*/  F2FP.F16.F32.PACK_AB R8, R129, R123 ;  /* 0x0000007b8108723e */ /* 0x000fca00000000ff */
[----:B--2---:R-:W-:Y:S01]  /*96a0*/  F2FP.F16.F32.PACK_AB R4, R235, R236 ;  /* 0x000000eceb04723e */ /* 0x004fe200000000ff */
[----:B------:R1:W2:Y:S02]  /*96b0*/  MUFU.EX2 R48, R0 ;  /* 0x0000000000307308 */ /* 0x0002a40000000800 */
[----:B-1----:R-:W-:Y:S01]  /*96c0*/  FMUL.FTZ R0, R9, UR18 ;  /* 0x0000001209007c20 */ /* 0x002fe20008410000 */
[----:B------:R-:W-:Y:S01]  /*96d0*/  F2FP.F16.F32.PACK_AB R9, R251, R250 ;  /* 0x000000fafb09723e */ /* 0x000fe200000000ff */
[-C--:B--2---:R-:W-:Y:S01]  /*96e0*/  FMUL.FTZ R148, R148, R48.reuse ;  /* 0x0000003094947220 */ /* 0x084fe20000410000 */
[----:B------:R-:W-:-:S03]  /*96f0*/  FMUL.FTZ R149, R149, R48 ;  /* 0x0000003095957220 */ /* 0x000fc60000410000 */
        /* <DEDUP_REMOVED lines=17> */
[--C-:B-1----:R-:W-:Y:S01]  /*9810*/  FFMA.FTZ R0, R45, UR18, -R3.reuse ;  /* 0x000000122d007c23 */ /* 0x102fe20008010803 */
[-C--:B--2---:R-:W-:Y:S01]  /*9820*/  FMUL.FTZ R150, R150, R19.reuse ;  /* 0x0000001396967220 */ /* 0x084fe20000410000 */
        /* <DEDUP_REMOVED lines=19> */
[----:B-1----:R-:W-:Y:S01]  /*9960*/  FFMA.FTZ R0, R46, UR18, -R3 ;  /* 0x000000122e007c23 */ /* 0x002fe20008010803 */
[-C--:B------:R-:W-:Y:S01]  /*9970*/  FMUL.FTZ R70, R70, R19.reuse ;  /* 0x0000001346467220 */ /* 0x080fe20000410000 */
[-C--:B------:R-:W-:Y:S01]  /*9980*/  FMUL.FTZ R71, R71, R19.reuse ;  /* 0x0000001347477220 */ /* 0x080fe20000410000 */
[C---:B------:R-:W-:Y:S01]  /*9990*/  HMMA.16816.F32 R132, R8.reuse, R24, R132 ;  /* 0x000000180884723c */ /* 0x040fe20000001884 */
[----:B------:R1:W3:Y:S01]  /*99a0*/  MUFU.EX2 R233, R0 ;  /* 0x0000000000e97308 */ /* 0x0002e20000000800 */
[-C--:B------:R-:W-:Y:S01]  /*99b0*/  FMUL.FTZ R80, R80, R48.reuse ;  /* 0x0000003050507220 */ /* 0x080fe20000410000 */
[-C--:B------:R-:W-:Y:S01]  /*99c0*/  FMUL.FTZ R81, R81, R48.reuse ;  /* 0x0000003051517220 */ /* 0x080fe20000410000 */
[-C--:B------:R-:W-:Y:S01]  /*99d0*/  FMUL.FTZ R82, R82, R19.reuse ;  /* 0x0000001352527220 */ /* 0x080fe20000410000 */
[-C--:B------:R-:W-:Y:S01]  /*99e0*/  FMUL.FTZ R83, R83, R19.reuse ;  /* 0x0000001353537220 */ /* 0x080fe20000410000 */
[C---:B------:R-:W-:Y:S01]  /*99f0*/  HMMA.16816.F32 R88, R8.reuse, R26, R140 ;  /* 0x0000001a0858723c */ /* 0x040fe2000000188c */
[----:B------:R-:W4:Y:S01]  /*9a00*/  LDSM.16.MT88.4 R24, [R224+0xa400] ;  /* 0x00a40000e018783b */ /* 0x000f220000004200 */
        /* <DEDUP_REMOVED lines=9> */
[----:B------:R-:W-:Y:S01]  /*9aa0*/  LDSM.16.MT88.4 R140, [R226+0x9c00] ;  /* 0x009c0000e28c783b */ /* 0x000fe20000004200 */
[----:B-1----:R-:W-:Y:S01]  /*9ab0*/  FFMA.FTZ R0, R108, UR18, -R12 ;  /* 0x000000126c007c23 */ /* 0x002fe2000801080c */
[----:B------:R-:W-:Y:S01]  /*9ac0*/  MOV R127, R212 ;  /* 0x000000d4007f7202 */ /* 0x000fe20000000f00 */
[----:B------:R-:W-:Y:S01]  /*9ad0*/  HMMA.16816.F32 R116, R8, R20, R116 ;  /* 0x000000140874723c */ /* 0x000fe20000001874 */
[----:B------:R-:W-:Y:S01]  /*9ae0*/  MOV R126, R47 ;  /* 0x0000002f007e7202 */ /* 0x000fe20000000f00 */
[----:B------:R1:W-:Y:S01]  /*9af0*/  MUFU.EX2 R232, R0 ;  /* 0x0000000000e87308 */ /* 0x0003e20000000800 */
[----:B------:R-:W5:Y:S01]  /*9b00*/  LDSM.16.MT88.4 R44, [R226+0xb400] ;  /* 0x00b40000e22c783b */ /* 0x000f620000004200 */
[----:B---3--:R-:W-:-:S02]  /*9b10*/  F2FP.F16.F32.PACK_AB R6, R233, R234 ;  /* 0x000000eae906723e */ /* 0x008fc400000000ff */
[C---:B------:R-:W-:Y:S01]  /*9b20*/  HMMA.16816.F32 R164, R8.reuse, R32, R164 ;  /* 0x0000002008a4723c */ /* 0x040fe200000018a4 */
[----:B------:R-:W3:Y:S05]  /*9b30*/  LDSM.16.MT88.4 R20, [R226+0x9400] ;  /* 0x00940000e214783b */ /* 0x000eea0000004200 */
[C---:B------:R-:W-:Y:S01]  /*9b40*/  HMMA.16816.F32 R172, R8.reuse, R34, R172 ;  /* 0x0000002208ac723c */ /* 0x040fe200000018ac */
[----:B------:R-:W3:Y:S05]  /*9b50*/  LDSM.16.MT88.4 R32, [R226+0xa400] ;  /* 0x00a40000e220783b */ /* 0x000eea0000004200 */
[----:B------:R-:W-:Y:S01]  /*9b60*/  HMMA.16816.F32 R68, R8, R36, R68 ;  /* 0x000000240844723c */ /* 0x000fe20000001844 */
[----:B-1----:R-:W-:-:S04]  /*9b70*/  FFMA.FTZ R0, R109, UR18, -R12 ;  /* 0x000000126d007c23 */ /* 0x002fc8000801080c */
[----:B------:R1:W2:Y:S01]  /*9b80*/  MUFU.EX2 R223, R0 ;  /* 0x0000000000df7308 */ /* 0x0002a20000000800 */
[C---:B------:R-:W-:Y:S01]  /*9b90*/  HMMA.16816.F32 R80, R8.reuse, R38, R80 ;  /* 0x000000260850723c */ /* 0x040fe20000001850 */
[----:B------:R-:W-:Y:S05]  /*9ba0*/  LDSM.16.MT88.4 R36, [R226+0x9800] ;  /* 0x00980000e224783b */ /* 0x000fea0000004200 */
[C---:B------:R-:W-:Y:S06]  /*9bb0*/  HMMA.16816.F32 R84, R8.reuse, R52, R84 ;  /* 0x000000340854723c */ /* 0x040fec0000001854 */
[----:B------:R-:W-:Y:S01]  /*9bc0*/  HMMA.16816.F32 R96, R8, R54, R96 ;  /* 0x000000360860723c */ /* 0x000fe20000001860 */
[----:B-1----:R-:W-:Y:S01]  /*9bd0*/  FFMA.FTZ R0, R110, UR18, -R12 ;  /* 0x000000126e007c23 */ /* 0x002fe2000801080c */
[----:B--2---:R-:W-:-:S05]  /*9be0*/  F2FP.F16.F32.PACK_AB R5, R223, R232 ;  /* 0x000000e8df05723e */ /* 0x004fca00000000ff */
[----:B------:R-:W-:Y:S01]  /*9bf0*/  F2FP.F16.F32.PACK_AB R8, R127, R128 ;  /* 0x000000807f08723e */ /* 0x000fe200000000ff */
[----:B------:R1:W-:Y:S01]  /*9c00*/  MUFU.EX2 R222, R0 ;  /* 0x0000000000de7308 */ /* 0x0003e20000000800 */
[----:B------:R-:W-:Y:S01]  /*9c10*/  F2FP.F16.F32.PACK_AB R10, R121, R126 ;  /* 0x0000007e790a723e */ /* 0x000fe200000000ff */
[----:B-1----:R-:W-:-:S06]  /*9c20*/  FFMA.FTZ R0, R51, UR18, -R12 ;  /* 0x0000001233007c23 */ /* 0x002fcc000801080c */
[----:B------:R1:W2:Y:S02]  /*9c30*/  MUFU.EX2 R221, R0 ;  /* 0x0000000000dd7308 */ /* 0x0002a40000000800 */
[----:B-1----:R-:W-:Y:S01]  /*9c40*/  FFMA.FTZ R0, R111, UR18, -R13 ;  /* 0x000000126f007c23 */ /* 0x002fe2000801080d */
[----:B--2---:R-:W-:-:S05]  /*9c50*/  F2FP.F16.F32.PACK_AB R7, R221, R222 ;  /* 0x000000dedd07723e */ /* 0x004fca00000000ff */
[----:B------:R1:W-:Y:S02]  /*9c60*/  MUFU.EX2 R220, R0 ;  /* 0x0000000000dc7308 */ /* 0x0003e40000000800 */
[C---:B------:R-:W-:Y:S06]  /*9c70*/  HMMA.16816.F32 R52, R4.reuse, R28, R112 ;  /* 0x0000001c0434723c */ /* 0x040fec0000001870 */
[C---:B------:R-:W-:Y:S06]  /*9c80*/  HMMA.16816.F32 R56, R4.reuse, R30, R56 ;  /* 0x0000001e0438723c */ /* 0x040fec0000001838 */
[----:B----4-:R-:W-:Y:S01]  /*9c90*/  HMMA.16816.F32 R144, R4, R24, R144 ;  /* 0x000000180490723c */ /* 0x010fe20000001890 */
[----:B-1----:R-:W-:-:S04]  /*9ca0*/  FFMA.FTZ R0, R177, UR18, -R13 ;  /* 0x00000012b1007c23 */ /* 0x002fc8000801080d */
[----:B------:R1:W2:Y:S01]  /*9cb0*/  MUFU.EX2 R219, R0 ;  /* 0x0000000000db7308 */ /* 0x0002a20000000800 */
[C---:B------:R-:W-:Y:S06]  /*9cc0*/  HMMA.16816.F32 R152, R4.reuse, R26, R152 ;  /* 0x0000001a0498723c */ /* 0x040fec0000001898 */
[C---:B-----5:R-:W-:Y:S06]  /*9cd0*/  HMMA.16816.F32 R104, R4.reuse, R44, R104 ;  /* 0x0000002c0468723c */ /* 0x060fec0000001868 */
[----:B------:R-:W-:Y:S01]  /*9ce0*/  HMMA.16816.F32 R100, R4, R46, R92 ;  /* 0x0000002e0464723c */ /* 0x000fe2000000185c */
[----:B-1----:R-:W-:Y:S01]  /*9cf0*/  FFMA.FTZ R0, R178, UR18, -R13 ;  /* 0x00000012b2007c23 */ /* 0x002fe2000801080d */
[----:B--2---:R-:W-:-:S04]  /*9d00*/  F2FP.F16.F32.PACK_AB R9, R219, R220 ;  /* 0x000000dcdb09723e */ /* 0x004fc800000000ff */
[C---:B---3--:R-:W-:Y:S01]  /*9d10*/  HMMA.16816.F32 R60, R4.reuse, R20, R60 ;  /* 0x00000014043c723c */ /* 0x048fe2000000183c */
[----:B------:R1:W-:Y:S05]  /*9d20*/  MUFU.EX2 R218, R0 ;  /* 0x0000000000da7308 */ /* 0x0003ea0000000800 */
[C---:B------:R-:W-:Y:S06]  /*9d30*/  HMMA.16816.F32 R136, R4.reuse, R22, R136 ;  /* 0x000000160488723c */ /* 0x040fec0000001888 */
[C---:B------:R-:W-:Y:S06]  /*9d40*/  HMMA.16816.F32 R160, R4.reuse, R32, R160 ;  /* 0x0000002004a0723c */ /* 0x040fec00000018a0 */
[----:B------:R-:W-:Y:S01]  /*9d50*/  HMMA.16816.F32 R168, R4, R34, R168 ;  /* 0x0000002204a8723c */ /* 0x000fe200000018a8 */
[----:B-1----:R-:W-:-:S04]  /*9d60*/  FFMA.FTZ R0, R176, UR18, -R13 ;  /* 0x00000012b0007c23 */ /* 0x002fc8000801080d */
[----:B------:R1:W2:Y:S01]  /*9d70*/  MUFU.EX2 R217, R0 ;  /* 0x0000000000d97308 */ /* 0x0002a20000000800 */
[C---:B------:R-:W-:Y:S06]  /*9d80*/  HMMA.16816.F32 R72, R4.reuse, R40, R72 ;  /* 0x000000280448723c */ /* 0x040fec0000001848 */
[----:B------:R-:W-:Y:S01]  /*9d90*/  HMMA.16816.F32 R76, R4, R42, R76 ;  /* 0x0000002a044c723c */ /* 0x000fe2000000184c */
[----:B-1----:R-:W-:Y:S01]  /*9da0*/  FFMA.FTZ R0, R182, UR18, -R2 ;  /* 0x00000012b6007c23 */ /* 0x002fe20008010802 */
[----:B--2---:R-:W-:-:S03]  /*9db0*/  F2FP.F16.F32.PACK_AB R11, R217, R218 ;  /* 0x000000dad90b723e */ /* 0x004fc600000000ff */
[----:B------:R1:W-:Y:S04]  /*9dc0*/  MUFU.EX2 R216, R0 ;  /* 0x0000000000d87308 */ /* 0x0003e80000000800 */
[C---:B------:R-:W-:Y:S06]  /*9dd0*/  HMMA.16816.F32 R116, R8.reuse, R28, R116 ;  /* 0x0000001c0874723c */ /* 0x040fec0000001874 */
[C---:B------:R-:W-:Y:S01]  /*9de0*/  HMMA.16816.F32 R64, R8.reuse, R30, R64 ;  /* 0x0000001e0840723c */ /* 0x040fe20000001840 */
[----:B------:R-:W2:Y:S05]  /*9df0*/  LDSM.16.MT88.4 R28, [R224+0x9800] ;  /* 0x00980000e01c783b */ /* 0x000eaa0000004200 */
[----:B------:R-:W-:Y:S01]  /*9e00*/  HMMA.16816.F32 R148, R8, R24, R148 ;  /* 0x000000180894723c */ /* 0x000fe20000001894 */
[----:B-1----:R-:W-:-:S04]  /*9e10*/  FFMA.FTZ R0, R181, UR18, -R2 ;  /* 0x00000012b5007c23 */ /* 0x002fc80008010802 */
[----:B------:R1:W3:Y:S01]  /*9e20*/  MUFU.EX2 R215, R0 ;  /* 0x0000000000d77308 */ /* 0x0002e20000000800 */
[C---:B------:R-:W-:Y:S01]  /*9e30*/  HMMA.16816.F32 R156, R8.reuse, R26, R156 ;  /* 0x0000001a089c723c */ /* 0x040fe2000000189c */
[----:B------:R-:W4:Y:S05]  /*9e40*/  LDSM.16.MT88.4 R24, [R226+0xb800] ;  /* 0x00b80000e218783b */ /* 0x000f2a0000004200 */
[C---:B------:R-:W-:Y:S06]  /*9e50*/  HMMA.16816.F32 R132, R8.reuse, R20, R132 ;  /* 0x000000140884723c */ /* 0x040fec0000001884 */
[----:B------:R-:W-:Y:S01]  /*9e60*/  HMMA.16816.F32 R88, R8, R22, R88 ;  /* 0x000000160858723c */ /* 0x000fe20000001858 */
[----:B------:R-:W-:Y:S01]  /*9e70*/  LDSM.16.MT88.4 R20, [R224+0xb800] ;  /* 0x00b80000e014783b */ /* 0x000fe20000004200 */
[----:B-1----:R-:W-:-:S04]  /*9e80*/  FFMA.FTZ R0, R184, UR18, -R3 ;  /* 0x00000012b8007c23 */ /* 0x002fc80008010803 */
[C---:B------:R-:W-:Y:S01]  /*9e90*/  HMMA.16816.F32 R164, R8.reuse, R32, R164 ;  /* 0x0000002008a4723c */ /* 0x040fe200000018a4 */
[----:B------:R1:W-:Y:S05]  /*9ea0*/  MUFU.EX2 R214, R0 ;  /* 0x0000000000d67308 */ /* 0x0003ea0000000800 */
[C---:B------:R-:W-:Y:S01]  /*9eb0*/  HMMA.16816.F32 R172, R8.reuse, R34, R172 ;  /* 0x0000002208ac723c */ /* 0x040fe200000018ac */
[----:B------:R-:W5:Y:S05]  /*9ec0*/  LDSM.16.MT88.4 R32, [R224+0xa800] ;  /* 0x00a80000e020783b */ /* 0x000f6a0000004200 */
[C---:B------:R-:W-:Y:S06]  /*9ed0*/  HMMA.16816.F32 R68, R8.reuse, R40, R68 ;  /* 0x000000280844723c */ /* 0x040fec0000001844 */
[C---:B------:R-:W-:Y:S01]  /*9ee0*/  HMMA.16816.F32 R92, R8.reuse, R42, R80 ;  /* 0x0000002a085c723c */ /* 0x040fe20000001850 */
[--C-:B-1----:R-:W-:Y:S01]  /*9ef0*/  FFMA.FTZ R0, R183, UR18, -R3.reuse ;  /* 0x00000012b7007c23 */ /* 0x102fe20008010803 */
[----:B------:R-:W1:Y:S03]  /*9f00*/  LDSM.16.MT88.4 R40, [R226+0xa800] ;  /* 0x00a80000e228783b */ /* 0x000e660000004200 */
[----:B------:R2:W4:Y:S01]  /*9f10*/  MUFU.EX2 R213, R0 ;  /* 0x0000000000d57308 */ /* 0x0005220000000800 */
[C---:B------:R-:W-:Y:S01]  /*9f20*/  HMMA.16816.F32 R84, R8.reuse, R44, R84 ;  /* 0x0000002c0854723c */ /* 0x040fe20000001854 */
[----:B------:R-:W-:Y:S05]  /*9f30*/  LDSM.16.MT88.4 R80, [R224+0xbc00] ;  /* 0x00bc0000e050783b */ /* 0x000fea0000004200 */
[----:B------:R-:W-:Y:S07]  /*9f40*/  HMMA.16816.F32 R96, R8, R46, R96 ;  /* 0x0000002e0860723c */ /* 0x000fee0000001860 */
[----:B---3--:R-:W-:Y:S01]  /*9f50*/  F2FP.F16.F32.PACK_AB R8, R215, R216 ;  /* 0x000000d8d708723e */ /* 0x008fe200000000ff */
[----:B--2---:R-:W-:Y:S01]  /*9f60*/  FFMA.FTZ R0, R180, UR18, -R3 ;  /* 0x00000012b4007c23 */ /* 0x004fe20008010803 */
[----:B----4-:R-:W-:-:S03]  /*9f70*/  F2FP.F16.F32.PACK_AB R4, R213, R214 ;  /* 0x000000d6d504723e */ /* 0x010fc600000000ff */
[----:B------:R2:W-:Y:S02]  /*9f80*/  MUFU.EX2 R212, R0 ;  /* 0x0000000000d47308 */ /* 0x0005e40000000800 */
[----:B--2---:R-:W-:-:S06]  /*9f90*/  FFMA.FTZ R0, R179, UR18, -R3 ;  /* 0x00000012b3007c23 */ /* 0x004fcc0008010803 */
[----:B------:R2:W3:Y:S02]  /*9fa0*/  MUFU.EX2 R211, R0 ;  /* 0x0000000000d37308 */ /* 0x0004e40000000800 */
[----:B--2---:R-:W-:Y:S01]  /*9fb0*/  FFMA.FTZ R0, R187, UR18, -R12 ;  /* 0x00000012bb007c23 */ /* 0x004fe2000801080c */
[----:B---3--:R-:W-:-:S05]  /*9fc0*/  F2FP.F16.F32.PACK_AB R6, R211, R212 ;  /* 0x000000d4d306723e */ /* 0x008fca00000000ff */
[----:B------:R2:W-:Y:S02]  /*9fd0*/  MUFU.EX2 R187, R0 ;  /* 0x0000000000bb7308 */ /* 0x0005e40000000800 */
[----:B--2---:R-:W-:Y:S01]  /*9fe0*/  FFMA.FTZ R0, R192, UR18, -R12 ;  /* 0x00000012c0007c23 */ /* 0x004fe2000801080c */
[----:B------:R-:W-:-:S05]  /*9ff0*/  MOV R192, R121 ;  /* 0x0000007900c07202 */ /* 0x000fca0000000f00 */
[----:B------:R2:W3:Y:S02]  /*a000*/  MUFU.EX2 R184, R0 ;  /* 0x0000000000b87308 */ /* 0x0004e40000000800 */
[----:B--2---:R-:W-:Y:S01]  /*a010*/  FFMA.FTZ R0, R185, UR18, -R12 ;  /* 0x00000012b9007c23 */ /* 0x004fe2000801080c */
[----:B---3--:R-:W-:Y:S02]  /*a020*/  F2FP.F16.F32.PACK_AB R5, R184, R187 ;  /* 0x000000bbb805723e */ /* 0x008fe400000000ff */
[----:B------:R-:W-:-:S03]  /*a030*/  MOV R185, R126 ;  /* 0x0000007e00b97202 */ /* 0x000fc60000000f00 */
[----:B------:R2:W-:Y:S02]  /*a040*/  MUFU.EX2 R183, R0 ;  /* 0x0000000000b77308 */ /* 0x0005e40000000800 */
[----:B--2---:R-:W-:Y:S01]  /*a050*/  FFMA.FTZ R0, R186, UR18, -R12 ;  /* 0x00000012ba007c23 */ /* 0x004fe2000801080c */
[----:B------:R-:W-:Y:S02]  /*a060*/  MOV R186, R127 ;  /* 0x0000007f00ba7202 */ /* 0x000fe40000000f00 */
[----:B------:R-:W-:Y:S03]  /*a070*/  LDSM.16.MT88.4 R124, [R224+0x9c00] ;  /* 0x009c0000e07c783b */ /* 0x000fe60000004200 */
[----:B------:R2:W3:Y:S02]  /*a080*/  MUFU.EX2 R182, R0 ;  /* 0x0000000000b67308 */ /* 0x0004e40000000800 */
[----:B--2---:R-:W-:Y:S01]  /*a090*/  FFMA.FTZ R0, R193, UR18, -R2 ;  /* 0x00000012c1007c23 */ /* 0x004fe20008010802 */
[----:B---3--:R-:W-:-:S02]  /*a0a0*/  F2FP.F16.F32.PACK_AB R7, R182, R183 ;  /* 0x000000b7b607723e */ /* 0x008fc400000000ff */
[----:B------:R-:W-:-:S03]  /*a0b0*/  MOV R193, R128 ;  /* 0x0000008000c17202 */ /* 0x000fc60000000f00 */
[----:B------:R2:W-:Y:S02]  /*a0c0*/  MUFU.EX2 R181, R0 ;  /* 0x0000000000b57308 */ /* 0x0005e40000000800 */
[C---:B------:R-:W-:Y:S06]  /*a0d0*/  HMMA.16816.F32 R112, R4.reuse, R28, R52 ;  /* 0x0000001c0470723c */ /* 0x040fec0000001834 */
[C---:B------:R-:W-:Y:S06]  /*a0e0*/  HMMA.16816.F32 R52, R4.reuse, R24, R104 ;  /* 0x000000180434723c */ /* 0x040fec0000001868 */
[C---:B------:R-:W-:Y:S01]  /*a0f0*/  HMMA.16816.F32 R44, R4.reuse, R26, R100 ;  /* 0x0000001a042c723c */ /* 0x040fe20000001864 */
[--C-:B--2---:R-:W-:Y:S01]  /*a100*/  FFMA.FTZ R0, R189, UR18, -R2.reuse ;  /* 0x00000012bd007c23 */ /* 0x104fe20008010802 */
[----:B------:R-:W-:Y:S01]  /*a110*/  MOV R189, R18 ;  /* 0x0000001200bd7202 */ /* 0x000fe20000000f00 */
[----:B------:R-:W-:Y:S01]  /*a120*/  FFMA.FTZ R18, R188, UR18, -R2 ;  /* 0x00000012bc127c23 */ /* 0x000fe20008010802 */
[----:B------:R-:W-:Y:S01]  /*a130*/  MOV R188, R129 ;  /* 0x0000008100bc7202 */ /* 0x000fe20000000f00 */
[----:B------:R2:W3:Y:S01]  /*a140*/  MUFU.EX2 R180, R0 ;  /* 0x0000000000b47308 */ /* 0x0004e20000000800 */
[----:B------:R-:W-:Y:S01]  /*a150*/  HMMA.16816.F32 R56, R4, R30, R56 ;  /* 0x0000001e0438723c */ /* 0x000fe20000001838 */
[----:B------:R-:W-:-:S05]  /*a160*/  MOV R103, R245 ;  /* 0x000000f500677202 */ /* 0x000fca0000000f00 */
[C---:B------:R-:W-:Y:S01]  /*a170*/  HMMA.16816.F32 R60, R4.reuse, R36, R60 ;  /* 0x00000024043c723c */ /* 0x040fe2000000183c */
[----:B------:R-:W-:Y:S05]  /*a180*/  MUFU.EX2 R179, R18 ;  /* 0x0000001200b37308 */ /* 0x000fea0000000800 */
[----:B------:R-:W-:Y:S01]  /*a190*/  HMMA.16816.F32 R136, R4, R38, R136 ;  /* 0x000000260488723c */ /* 0x000fe20000001888 */
[----:B--2---:R-:W-:Y:S01]  /*a1a0*/  FFMA.FTZ R0, R190, UR18, -R2 ;  /* 0x00000012be007c23 */ /* 0x004fe20008010802 */
[----:B---3--:R-:W-:-:S04]  /*a1b0*/  F2FP.F16.F32.PACK_AB R10, R180, R181 ;  /* 0x000000b5b40a723e */ /* 0x008fc800000000ff */
[C---:B-----5:R-:W-:Y:S01]  /*a1c0*/  HMMA.16816.F32 R144, R4.reuse, R32, R144 ;  /* 0x000000200490723c */ /* 0x060fe20000001890 */
[----:B------:R-:W-:Y:S01]  /*a1d0*/  MOV R190, R130 ;  /* 0x0000008200be7202 */ /* 0x000fe20000000f00 */
[----:B------:R2:W-:Y:S04]  /*a1e0*/  MUFU.EX2 R178, R0 ;  /* 0x0000000000b27308 */ /* 0x0005e80000000800 */
[C---:B------:R-:W-:Y:S06]  /*a1f0*/  HMMA.16816.F32 R152, R4.reuse, R34, R152 ;  /* 0x000000220498723c */ /* 0x040fec0000001898 */
[C---:B-1----:R-:W-:Y:S06]  /*a200*/  HMMA.16816.F32 R160, R4.reuse, R40, R160 ;  /* 0x0000002804a0723c */ /* 0x042fec00000018a0 */
[----:B------:R-:W-:Y:S01]  /*a210*/  HMMA.16816.F32 R168, R4, R42, R168 ;  /* 0x0000002a04a8723c */ /* 0x000fe200000018a8 */
[----:B--2---:R-:W-:Y:S01]  /*a220*/  FFMA.FTZ R0, R191, UR18, -R2 ;  /* 0x00000012bf007c23 */ /* 0x004fe20008010802 */
[----:B------:R-:W-:-:S03]  /*a230*/  MOV R191, R131 ;  /* 0x0000008300bf7202 */ /* 0x000fc60000000f00 */
[----:B------:R1:W-:Y:S01]  /*a240*/  MUFU.EX2 R177, R0 ;  /* 0x0000000000b17308 */ /* 0x0003e20000000800 */
[C---:B------:R-:W-:Y:S06]  /*a250*/  HMMA.16816.F32 R72, R4.reuse, R20, R72 ;  /* 0x000000140448723c */ /* 0x040fec0000001848 */
[----:B------:R-:W-:Y:S01]  /*a260*/  HMMA.16816.F32 R76, R4, R22, R76 ;  /* 0x00000016044c723c */ /* 0x000fe2000000184c */
[----:B------:R-:W2:Y:S01]  /*a270*/  LDSM.16.MT88.4 R4, [R226+0xbc00] ;  /* 0x00bc0000e204783b */ /* 0x000ea20000004200 */
[----:B-1----:R-:W-:Y:S01]  /*a280*/  FFMA.FTZ R0, R203, UR18, -R13 ;  /* 0x00000012cb007c23 */ /* 0x002fe2000801080d */
[----:B------:R-:W-:-:S03]  /*a290*/  MOV R203, R120 ;  /* 0x0000007800cb7202 */ /* 0x000fc60000000f00 */
[----:B------:R1:W-:Y:S02]  /*a2a0*/  MUFU.EX2 R176, R0 ;  /* 0x0000000000b07308 */ /* 0x0003e40000000800 */
[----:B-1----:R-:W-:Y:S01]  /*a2b0*/  FFMA.FTZ R0, R201, UR18, -R13 ;  /* 0x00000012c9007c23 */ /* 0x002fe2000801080d */
[----:B------:R-:W-:-:S05]  /*a2c0*/  MOV R201, R122 ;  /* 0x0000007a00c97202 */ /* 0x000fca0000000f00 */
[----:B------:R1:W3:Y:S02]  /*a2d0*/  MUFU.EX2 R110, R0 ;  /* 0x00000000006e7308 */ /* 0x0002e40000000800 */
[----:B-1----:R-:W-:Y:S01]  /*a2e0*/  FFMA.FTZ R0, R196, UR18, -R13 ;  /* 0x00000012c4007c23 */ /* 0x002fe2000801080d */
[----:B---3--:R-:W-:Y:S02]  /*a2f0*/  F2FP.F16.F32.PACK_AB R9, R110, R176 ;  /* 0x000000b06e09723e */ /* 0x008fe400000000ff */
[----:B------:R-:W-:-:S03]  /*a300*/  MOV R196, R123 ;  /* 0x0000007b00c47202 */ /* 0x000fc60000000f00 */
[----:B------:R1:W-:Y:S02]  /*a310*/  MUFU.EX2 R109, R0 ;  /* 0x00000000006d7308 */ /* 0x0003e40000000800 */
[----:B-1----:R-:W-:-:S06]  /*a320*/  FFMA.FTZ R0, R195, UR18, -R13 ;  /* 0x00000012c3007c23 */ /* 0x002fcc000801080d */
[----:B------:R1:W3:Y:S02]  /*a330*/  MUFU.EX2 R108, R0 ;  /* 0x00000000006c7308 */ /* 0x0002e40000000800 */
[----:B-1----:R-:W-:Y:S01]  /*a340*/  FFMA.FTZ R0, R194, UR18, -R2 ;  /* 0x00000012c2007c23 */ /* 0x002fe20008010802 */
[----:B---3--:R-:W-:Y:S01]  /*a350*/  F2FP.F16.F32.PACK_AB R11, R108, R109 ;  /* 0x0000006d6c0b723e */ /* 0x008fe200000000ff */
[----:B------:R-:W-:-:S04]  /*a360*/  FFMA.FTZ R2, R190, R49, R239 ;  /* 0x00000031be027223 */ /* 0x000fc800000100ef */
[----:B------:R1:W-:Y:S02]  /*a370*/  MUFU.EX2 R111, R0 ;  /* 0x00000000006f7308 */ /* 0x0003e40000000800 */
[C---:B------:R-:W-:Y:S06]  /*a380*/  HMMA.16816.F32 R116, R8.reuse, R28, R116 ;  /* 0x0000001c0874723c */ /* 0x040fec0000001874 */
[C---:B------:R-:W-:Y:S06]  /*a390*/  HMMA.16816.F32 R28, R8.reuse, R30, R64 ;  /* 0x0000001e081c723c */ /* 0x040fec0000001840 */
[----:B------:R-:W-:Y:S01]  /*a3a0*/  HMMA.16816.F32 R132, R8, R36, R132 ;  /* 0x000000240884723c */ /* 0x000fe20000001884 */
[----:B-1----:R-:W-:-:S04]  /*a3b0*/  FFMA.FTZ R0, R197, UR18, -R13 ;  /* 0x00000012c5007c23 */ /* 0x002fc8000801080d */
[----:B------:R1:W-:Y:S01]  /*a3c0*/  MUFU.EX2 R104, R0 ;  /* 0x0000000000687308 */ /* 0x0003e20000000800 */
[C---:B------:R-:W-:Y:S06]  /*a3d0*/  HMMA.16816.F32 R148, R8.reuse, R32, R148 ;  /* 0x000000200894723c */ /* 0x040fec0000001894 */
[C---:B------:R-:W-:Y:S06]  /*a3e0*/  HMMA.16816.F32 R164, R8.reuse, R40, R164 ;  /* 0x0000002808a4723c */ /* 0x040fec00000018a4 */
[----:B------:R-:W-:Y:S01]  /*a3f0*/  HMMA.16816.F32 R68, R8, R20, R68 ;  /* 0x000000140844723c */ /* 0x000fe20000001844 */
[----:B-1----:R-:W-:-:S05]  /*a400*/  FFMA.FTZ R0, R202, UR18, -R3 ;  /* 0x00000012ca007c23 */ /* 0x002fca0008010803 */
[C---:B------:R-:W-:Y:S01]  /*a410*/  HMMA.16816.F32 R84, R8.reuse, R24, R84 ;  /* 0x000000180854723c */ /* 0x040fe20000001854 */
[----:B------:R1:W-:Y:S05]  /*a420*/  MUFU.EX2 R102, R0 ;  /* 0x0000000000667308 */ /* 0x0003ea0000000800 */
[C---:B------:R-:W-:Y:S06]  /*a430*/  HMMA.16816.F32 R36, R8.reuse, R38, R88 ;  /* 0x000000260824723c */ /* 0x040fec0000001858 */
[C---:B------:R-:W-:Y:S01]  /*a440*/  HMMA.16816.F32 R32, R8.reuse, R34, R156 ;  /* 0x000000220820723c */ /* 0x040fe2000000189c */
[----:B------:R-:W3:Y:S05]  /*a450*/  LDSM.16.MT88.4 R156, [R224+0xac00] ;  /* 0x00ac0000e09c783b */ /* 0x000eea0000004200 */
[C---:B------:R-:W-:Y:S01]  /*a460*/  HMMA.16816.F32 R40, R8.reuse, R42, R172 ;  /* 0x0000002a0828723c */ /* 0x040fe200000018ac */
[--C-:B-1----:R-:W-:Y:S01]  /*a470*/  FFMA.FTZ R0, R200, UR18, -R3.reuse ;  /* 0x00000012c8007c23 */ /* 0x102fe20008010803 */
[----:B------:R-:W1:Y:S03]  /*a480*/  LDSM.16.MT88.4 R172, [R226+0xac00] ;  /* 0x00ac0000e2ac783b */ /* 0x000e660000004200 */
[----:B------:R4:W5:Y:S01]  /*a490*/  MUFU.EX2 R101, R0 ;  /* 0x0000000000657308 */ /* 0x0009620000000800 */
[C---:B------:R-:W-:Y:S06]  /*a4a0*/  HMMA.16816.F32 R20, R8.reuse, R22, R92 ;  /* 0x000000160814723c */ /* 0x040fec000000185c */
[----:B------:R-:W-:Y:S07]  /*a4b0*/  HMMA.16816.F32 R24, R8, R26, R96 ;  /* 0x0000001a0818723c */ /* 0x000fee0000001860 */
[----:B------:R-:W-:Y:S01]  /*a4c0*/  FFMA.FTZ R8, R201, R48, R196 ;  /* 0x00000030c9087223 */ /* 0x000fe200000100c4 */
[----:B------:R-:W-:Y:S01]  /*a4d0*/  F2FP.F16.F32.PACK_AB R96, R178, R179 ;  /* 0x000000b3b260723e */ /* 0x000fe200000000ff */
[----:B------:R-:W-:Y:S01]  /*a4e0*/  FADD.FTZ R10, R240, R2 ;  /* 0x00000002f00a7221 */ /* 0x000fe20000010000 */
[--C-:B----4-:R-:W-:Y:S01]  /*a4f0*/  FFMA.FTZ R0, R199, UR18, -R3.reuse ;  /* 0x00000012c7007c23 */ /* 0x110fe20008010803 */
[----:B-----5:R-:W-:Y:S01]  /*a500*/  F2FP.F16.F32.PACK_AB R92, R101, R102 ;  /* 0x00000066655c723e */ /* 0x020fe200000000ff */
[----:B------:R-:W-:Y:S01]  /*a510*/  FADD.FTZ R9, R188, R8 ;  /* 0x00000008bc097221 */ /* 0x000fe20000010000 */
[----:B------:R-:W-:Y:S01]  /*a520*/  F2FP.F16.F32.PACK_AB R98, R111, R177 ;  /* 0x000000b16f62723e */ /* 0x000fe200000000ff */
[----:B------:R4:W-:Y:S02]  /*a530*/  MUFU.EX2 R100, R0 ;  /* 0x0000000000647308 */ /* 0x0009e40000000800 */
[----:B----4-:R-:W-:Y:S01]  /*a540*/  FFMA.FTZ R0, R198, UR18, -R3 ;  /* 0x00000012c6007c23 */ /* 0x010fe20008010803 */
[----:B------:R-:W-:-:S05]  /*a550*/  FFMA.FTZ R3, R191, R50, R247 ;  /* 0x00000032bf037223 */ /* 0x000fca00000100f7 */
[----:B------:R4:W5:Y:S02]  /*a560*/  MUFU.EX2 R67, R0 ;  /* 0x0000000000437308 */ /* 0x0009640000000800 */
[----:B----4-:R-:W-:Y:S01]  /*a570*/  FFMA.FTZ R0, R207, UR18, -R12 ;  /* 0x00000012cf007c23 */ /* 0x010fe2000801080c */
[----:B-----5:R-:W-:-:S05]  /*a580*/  F2FP.F16.F32.PACK_AB R94, R67, R100 ;  /* 0x00000064435e723e */ /* 0x020fca00000000ff */
[----:B------:R4:W-:Y:S02]  /*a590*/  MUFU.EX2 R66, R0 ;  /* 0x0000000000427308 */ /* 0x0009e40000000800 */
[----:B----4-:R-:W-:-:S06]  /*a5a0*/  FFMA.FTZ R0, R205, UR18, -R12 ;  /* 0x00000012cd007c23 */ /* 0x010fcc000801080c */
        /* <DEDUP_REMOVED lines=8> */
[----:B------:R4:W5:Y:S02]  /*a630*/  MUFU.EX2 R18, R0 ;  /* 0x0000000000127308 */ /* 0x0009640000000800 */
[C---:B--2---:R-:W-:Y:S06]  /*a640*/  HMMA.16816.F32 R88, R92.reuse, R4, R52 ;  /* 0x000000045c58723c */ /* 0x044fec0000001834 */
[C---:B------:R-:W-:Y:S06]  /*a650*/  HMMA.16816.F32 R112, R92.reuse, R124, R112 ;  /* 0x0000007c5c70723c */ /* 0x040fec0000001870 */
[----:B------:R-:W-:Y:S01]  /*a660*/  HMMA.16816.F32 R120, R92, R126, R56 ;  /* 0x0000007e5c78723c */ /* 0x000fe20000001838 */
[----:B----4-:R-:W-:Y:S01]  /*a670*/  FFMA.FTZ R0, R209, UR18, -R13 ;  /* 0x00000012d1007c23 */ /* 0x010fe2000801080d */
[----:B-----5:R-:W-:-:S03]  /*a680*/  F2FP.F16.F32.PACK_AB R97, R18, R104 ;  /* 0x000000681261723e */ /* 0x020fc600000000ff */
[----:B------:R2:W-:Y:S01]  /*a690*/  MUFU.EX2 R12, R0 ;  /* 0x00000000000c7308 */ /* 0x0005e20000000800 */
[C---:B------:R-:W-:Y:S06]  /*a6a0*/  HMMA.16816.F32 R128, R92.reuse, R140, R60 ;  /* 0x0000008c5c80723c */ /* 0x040fec000000183c */
[C---:B------:R-:W-:Y:S06]  /*a6b0*/  HMMA.16816.F32 R136, R92.reuse, R142, R136 ;  /* 0x0000008e5c88723c */ /* 0x040fec0000001888 */
[----:B---3--:R-:W-:Y:S01]  /*a6c0*/  HMMA.16816.F32 R144, R92, R156, R144 ;  /* 0x0000009c5c90723c */ /* 0x008fe20000001890 */
[----:B--2---:R-:W-:-:S05]  /*a6d0*/  FFMA.FTZ R0, R210, UR18, -R13 ;  /* 0x00000012d2007c23 */ /* 0x004fca000801080d */
[C---:B------:R-:W-:Y:S01]  /*a6e0*/  HMMA.16816.F32 R152, R92.reuse, R158, R152 ;  /* 0x0000009e5c98723c */ /* 0x040fe20000001898 */
[----:B------:R2:W3:Y:S05]  /*a6f0*/  MUFU.EX2 R11, R0 ;  /* 0x00000000000b7308 */ /* 0x0004ea0000000800 */
[C---:B-1----:R-:W-:Y:S06]  /*a700*/  HMMA.16816.F32 R160, R92.reuse, R172, R160 ;  /* 0x000000ac5ca0723c */ /* 0x042fec00000018a0 */
[C---:B------:R-:W-:Y:S06]  /*a710*/  HMMA.16816.F32 R168, R92.reuse, R174, R168 ;  /* 0x000000ae5ca8723c */ /* 0x040fec00000018a8 */
[----:B------:R-:W-:Y:S01]  /*a720*/  HMMA.16816.F32 R72, R92, R80, R72 ;  /* 0x000000505c48723c */ /* 0x000fe20000001848 */
[----:B--2---:R-:W-:Y:S01]  /*a730*/  FFMA.FTZ R0, R203, R19, R250 ;  /* 0x00000013cb007223 */ /* 0x004fe200000100fa */
[----:B---3--:R-:W-:-:S03]  /*a740*/  F2FP.F16.F32.PACK_AB R99, R11, R12 ;  /* 0x0000000c0b63723e */ /* 0x008fc600000000ff */
        /* <DEDUP_REMOVED lines=60> */
[----:B------:R1:W-:Y:S01]  /*ab10*/  STL [R1+0x14], R3 ;  /* 0x0000140301007387 */ /* 0x0003e20000100800 */
[----:B------:R-:W-:Y:S01]  /*ab20*/  FADD.FTZ R0, R64, R0 ;  /* 0x0000000040007221 */ /* 0x000fe20000010000 */
[----:B------:R-:W-:Y:S01]  /*ab30*/  FADD.FTZ R252, R111, R4 ;  /* 0x000000046ffc7221 */ /* 0x000fe20000010000 */
[----:B------:R-:W-:-:S02]  /*ab40*/  MOV R104, R246 ;  /* 0x000000f600687202 */ /* 0x000fc40000000f00 */
[----:B------:R-:W-:Y:S01]  /*ab50*/  FADD.FTZ R0, R51, R0 ;  /* 0x0000000033007221 */ /* 0x000fe20000010000 */
[C---:B------:R-:W-:Y:S01]  /*ab60*/  HMMA.16816.F32 R164, R96.reuse, R172, R164 ;  /* 0x000000ac60a4723c */ /* 0x040fe200000018a4 */
[----:B------:R1:W-:Y:S01]  /*ab70*/  STL [R1+0x18], R252 ;  /* 0x000018fc01007387 */ /* 0x0003e20000100800 */
[----:B------:R-:W-:Y:S02]  /*ab80*/  MOV R101, R231 ;  /* 0x000000e700657202 */ /* 0x000fe40000000f00 */
[----:B------:R-:W-:Y:S01]  /*ab90*/  MOV R102, R244 ;  /* 0x000000f400667202 */ /* 0x000fe20000000f00 */
[----:B------:R1:W-:Y:S01]  /*aba0*/  STL [R1+0x10], R2 ;  /* 0x0000100201007387 */ /* 0x0003e20000100800 */
[C---:B------:R-:W-:Y:S03]  /*abb0*/  HMMA.16816.F32 R68, R96.reuse, R80, R68 ;  /* 0x000000506044723c */ /* 0x040fe60000001844 */
[----:B------:R1:W-:Y:S03]  /*abc0*/  STL [R1+0x1c], R0 ;  /* 0x00001c0001007387 */ /* 0x0003e60000100800 */
        /* <DEDUP_REMOVED lines=9> */
[----:B------:R-:W2:Y:S04]  /*ac60*/  LDL.64 R188, [R1+0x8] ;  /* 0x0000080001bc7983 */ /* 0x000ea80000100a00 */
[----:B------:R-:W3:Y:S01]  /*ac70*/  LDL.64 R192, [R1] ;  /* 0x0000000001c07983 */ /* 0x000ee20000100a00 */
        /* <DEDUP_REMOVED lines=10> */
[----:B------:R-:W-:Y:S01]  /*ad20*/  IMAD.U32 R2, RZ, RZ, UR24 ;  /* 0x00000018ff027e24 */ /* 0x000fe2000f8e00ff */
[----:B------:R-:W-:Y:S01]  /*ad30*/  UIADD3 UR24, UR19, -0x3, URZ ;  /* 0xfffffffd13187890 */ /* 0x000fe2000fffe03f */
[----:B------:R-:W-:Y:S01]  /*ad40*/  IMAD.U32 R3, RZ, RZ, UR25 ;  /* 0x00000019ff037e24 */ /* 0x000fe2000f8e00ff */
[----:B------:R-:W-:-:S03]  /*ad50*/  UIADD3 UR10, UR25, UR10, URZ ;  /* 0x0000000a190a7290 */ /* 0x000fc6000fffe03f */
[----:B------:R-:W5:Y:S03]  /*ad60*/  @!P3 LDC.64 R10, c[0x0][0x220] ;  /* 0x00008800ff0abb82 */ /* 0x000f660000000a00 */
[----:B------:R-:W-:-:S05]  /*ad70*/  IMAD.U32 R3, RZ, RZ, UR10 ;  /* 0x0000000aff037e24 */ /* 0x000fca000f8e00ff */
[----:B------:R-:W5:Y:S01]  /*ad80*/  @!P5 LDC.64 R8, c[0x0][0x220] ;  /* 0x00008800ff08db82 */ /* 0x000f620000000a00 */
[----:B------:R-:W-:Y:S04]  /*ad90*/  @P5 STS [R230+0x9000], RZ ;  /* 0x009000ffe6005388 */ /* 0x000fe80000000800 */
[----:B------:R-:W-:Y:S03]  /*ada0*/  @P5 STS [R230+0x9004], RZ ;  /* 0x009004ffe6005388 */ /* 0x000fe60000000800 */
[----:B------:R-:W5:Y:S01]  /*adb0*/  @!P4 LDC.64 R6, c[0x0][0x220] ;  /* 0x00008800ff06cb82 */ /* 0x000f620000000a00 */
[----:B------:R-:W-:Y:S07]  /*adc0*/  @P5 STS.64 [R230+0x9008], RZ ;  /* 0x009008ffe6005388 */ /* 0x000fee0000000a00 */
[----:B------:R-:W5:Y:S01]  /*add0*/  @!P3 LDC.64 R18, c[0x0][0x220] ;  /* 0x00008800ff12bb82 */ /* 0x000f620000000a00 */
[----:B--2---:R-:W-:-:S04]  /*ade0*/  LEA R0, P0, R2, R188, 0x6 ;  /* 0x000000bc02007211 */ /* 0x004fc800078030ff */
[----:B---3--:R-:W-:Y:S02]  /*adf0*/  LEA.HI.X R3, R2, R193, R3, 0x6, P0 ;  /* 0x000000c102037211 */ /* 0x008fe400000f3403 */
[C---:B-1----:R-:W-:Y:S02]  /*ae00*/  @!P5 LEA R4, P0, R0.reuse, R4, 0x1 ;  /* 0x000000040004d211 */ /* 0x042fe400078008ff */
[C---:B----4-:R-:W-:Y:S02]  /*ae10*/  @!P4 LEA R12, P1, R0.reuse, R12, 0x1 ;  /* 0x0000000c000cc211 */ /* 0x050fe400078208ff */
[C-C-:B------:R-:W-:Y:S02]  /*ae20*/  @!P5 LEA.HI.X R5, R0.reuse, R5, R3.reuse, 0x1, P0 ;  /* 0x000000050005d211 */ /* 0x140fe400000f0c03 */
[C---:B-----5:R-:W-:Y:S02]  /*ae30*/  @!P3 LEA R10, P0, R0.reuse, R10, 0x1 ;  /* 0x0000000a000ab211 */ /* 0x060fe400078008ff */
        /* <DEDUP_REMOVED lines=13> */
[----:B------:R-:W-:Y:S01]  /*af10*/  @!P4 LDGSTS.E.BYPASS.LTC128B.128 [R230+0xa000], desc[UR22][R12.64+0x40] ;  /* 0x0a0000400ce6cfae */ /* 0x000fe2000b901d56 */
        /* <DEDUP_REMOVED lines=26> */
[----:B------:R-:W3:Y:S04]  /*b0c0*/  LDSM.16.M88.4 R28, [R225+0x6000] ;  /* 0x00600000e11c783b */ /* 0x000ee80000000200 */
[----:B--2---:R-:W2:Y:S04]  /*b0d0*/  LDSM.16.M88.4 R8, [R228+0x1000] ;  /* 0x00100000e408783b */ /* 0x004ea80000000200 */
[----:B------:R-:W4:Y:S04]  /*b0e0*/  LDSM.16.M88.4 R48, [R225+0x6c00] ;  /* 0x006c0000e130783b */ /* 0x000f280000000200 */
[----:B------:R-:W5:Y:S04]  /*b0f0*/  LDSM.16.M88.4 R24, [R225+0x6400] ;  /* 0x00640000e118783b */ /* 0x000f680000000200 */
[----:B------:R-:W5:Y:S04]  /*b100*/  LDSM.16.M88.4 R56, [R225+0x6800] ;  /* 0x00680000e138783b */ /* 0x000f680000000200 */
[----:B------:R-:W-:Y:S04]  /*b110*/  LDSM.16.M88.4 R40, [R229] ;  /* 0x00000000e528783b */ /* 0x000fe80000000200 */
[----:B------:R-:W5:Y:S04]  /*b120*/  LDSM.16.M88.4 R52, [R227+0x6000] ;  /* 0x00600000e334783b */ /* 0x000f680000000200 */
[----:B-1----:R-:W-:Y:S04]  /*b130*/  LDSM.16.M88.4 R4, [R229+0x1000] ;  /* 0x00100000e504783b */ /* 0x002fe80000000200 */
[----:B------:R-:W1:Y:S04]  /*b140*/  LDSM.16.M88.4 R104, [R227+0x6c00] ;  /* 0x006c0000e368783b */ /* 0x000e680000000200 */
[----:B------:R-:W-:Y:S01]  /*b150*/  LDSM.16.M88.4 R108, [R225+0x7000] ;  /* 0x00700000e16c783b */ /* 0x000fe20000000200 */
[-C--:B---3--:R-:W-:Y:S03]  /*b160*/  HMMA.16816.F32 R32, R20, R28.reuse, RZ ;  /* 0x0000001c1420723c */ /* 0x088fe600000018ff */
[----:B------:R-:W3:Y:S04]  /*b170*/  LDSM.16.M88.4 R44, [R228+0x2000] ;  /* 0x00200000e42c783b */ /* 0x000ee80000000200 */
[----:B------:R-:W3:Y:S01]  /*b180*/  LDSM.16.M88.4 R60, [R227+0x6800] ;  /* 0x00680000e33c783b */ /* 0x000ee20000000200 */
[C---:B--2---:R-:W-:Y:S03]  /*b190*/  HMMA.16816.F32 R176, R8.reuse, R28, RZ ;  /* 0x0000001c08b0723c */ /* 0x044fe600000018ff */
[----:B------:R-:W-:Y:S03]  /*b1a0*/  LDSM.16.M88.4 R100, [R227+0x7000] ;  /* 0x00700000e364783b */ /* 0x000fe60000000200 */
[-C--:B------:R-:W-:Y:S01]  /*b1b0*/  HMMA.16816.F32 R200, R8, R30.reuse, RZ ;  /* 0x0000001e08c8723c */ /* 0x080fe200000018ff */
[----:B------:R-:W-:Y:S04]  /*b1c0*/  LDSM.16.M88.4 R64, [R227+0x6400] ;  /* 0x00640000e340783b */ /* 0x000fe80000000200 */
[----:B------:R-:W-:Y:S01]  /*b1d0*/  LDSM.16.M88.4 R36, [R228+0x3000] ;  /* 0x00300000e424783b */ /* 0x000fe20000000200 */
[----:B------:R-:W-:Y:S03]  /*b1e0*/  HMMA.16816.F32 R208, R20, R30, RZ ;  /* 0x0000001e14d0723c */ /* 0x000fe600000018ff */
[----:B------:R-:W0:Y:S03]  /*b1f0*/  LDGDEPBAR ;  /* 0x00000000000079af */ /* 0x000e260000000000 */
[C---:B----4-:R-:W-:Y:S06]  /*b200*/  HMMA.16816.F32 R28, R8.reuse, R50, RZ ;  /* 0x00000032081c723c */ /* 0x050fec00000018ff */
[C---:B-----5:R-:W-:Y:S06]  /*b210*/  HMMA.16816.F32 R196, R8.reuse, R24, RZ ;  /* 0x0000001808c4723c */ /* 0x060fec00000018ff */
[C---:B------:R-:W-:Y:S06]  /*b220*/  HMMA.16816.F32 R192, R8.reuse, R26, RZ ;  /* 0x0000001a08c0723c */ /* 0x040fec00000018ff */
[C---:B------:R-:W-:Y:S06]  /*b230*/  HMMA.16816.F32 R180, R8.reuse, R48, RZ ;  /* 0x0000003008b4723c */ /* 0x040fec00000018ff */
[C---:B------:R-:W-:Y:S06]  /*b240*/  HMMA.16816.F32 R188, R8.reuse, R56, RZ ;  /* 0x0000003808bc723c */ /* 0x040fec00000018ff */
[----:B------:R-:W-:Y:S06]  /*b250*/  HMMA.16816.F32 R184, R8, R58, RZ ;  /* 0x0000003a08b8723c */ /* 0x000fec00000018ff */
[----:B------:R-:W-:Y:S01]  /*b260*/  HMMA.16816.F32 R8, R40, R52, R32 ;  /* 0x000000342808723c */ /* 0x000fe20000001820 */
[----:B------:R-:W2:Y:S05]  /*b270*/  LDSM.16.M88.4 R32, [R229+0x2000] ;  /* 0x00200000e520783b */ /* 0x000eaa0000000200 */
[C---:B------:R-:W-:Y:S06]  /*b280*/  HMMA.16816.F32 R232, R20.reuse, R24, RZ ;  /* 0x0000001814e8723c */ /* 0x040fec00000018ff */
[----:B------:R-:W-:Y:S06]  /*b290*/  HMMA.16816.F32 R216, R20, R26, RZ ;  /* 0x0000001a14d8723c */ /* 0x000fec00000018ff */
[----:B-1----:R-:W-:Y:S01]  /*b2a0*/  HMMA.16816.F32 R24, R4, R106, R28 ;  /* 0x0000006a0418723c */ /* 0x002fe2000000181c */
[----:B------:R-:W-:Y:S05]  /*b2b0*/  LDSM.16.M88.4 R28, [R229+0x3000] ;  /* 0x00300000e51c783b */ /* 0x000fea0000000200 */
[----:B---3--:R-:W-:Y:S06]  /*b2c0*/  HMMA.16816.F32 R8, R44, R108, R8 ;  /* 0x0000006c2c08723c */ /* 0x008fec0000001808 */
[----:B------:R-:W-:Y:S06]  /*b2d0*/  HMMA.16816.F32 R248, R4, R62, R184 ;  /* 0x0000003e04f8723c */ /* 0x000fec00000018b8 */
[C---:B------:R-:W-:Y:S06]  /*b2e0*/  HMMA.16816.F32 R212, R20.reuse, R48, RZ ;  /* 0x0000003014d4723c */ /* 0x040fec00000018ff */
[----:B------:R-:W-:Y:S01]  /*b2f0*/  HMMA.16816.F32 R236, R20, R50, RZ ;  /* 0x0000003214ec723c */ /* 0x000fe200000018ff */
[----:B------:R-:W-:Y:S01]  /*b300*/  IMAD.MOV.U32 R184, RZ, RZ, R25 ;  /* 0x000000ffffb87224 */ /* 0x000fe200078e0019 */
[----:B------:R-:W-:Y:S01]  /*b310*/  LDSM.16.M88.4 R48, [R225+0x8000] ;  /* 0x00800000e130783b */ /* 0x000fe20000000200 */
[----:B------:R-:W-:-:S02]  /*b320*/  IMAD.MOV.U32 R0, RZ, RZ, R24 ;  /* 0x000000ffff007224 */ /* 0x000fc400078e0018 */
[----:B------:R-:W-:Y:S01]  /*b330*/  IMAD.MOV.U32 R19, RZ, RZ, R26 ;  /* 0x000000ffff137224 */ /* 0x000fe200078e001a */
[----:B------:R-:W-:Y:S01]  /*b340*/  HMMA.16816.F32 R240, R4, R104, R180 ;  /* 0x0000006804f0723c */ /* 0x000fe200000018b4 */
[----:B------:R-:W-:Y:S02]  /*b350*/  IMAD.MOV.U32 R18, RZ, RZ, R27 ;  /* 0x000000ffff127224 */ /* 0x000fe400078e001b */
[----:B------:R-:W1:Y:S03]  /*b360*/  LDSM.16.M88.4 R24, [R228+0x4000] ;  /* 0x00400000e418783b */ /* 0x000e660000000200 */
[C---:B------:R-:W-:Y:S06]  /*b370*/  HMMA.16816.F32 R204, R20.reuse, R56, RZ ;  /* 0x0000003814cc723c */ /* 0x040fec00000018ff */
[----:B------:R-:W-:Y:S06]  /*b380*/  HMMA.16816.F32 R220, R20, R58, RZ ;  /* 0x0000003a14dc723c */ /* 0x000fec00000018ff */
[----:B------:R-:W-:Y:S06]  /*b390*/  HMMA.16816.F32 R20, R4, R52, R176 ;  /* 0x000000340414723c */ /* 0x000fec00000018b0 */
[----:B------:R-:W-:Y:S01]  /*b3a0*/  HMMA.16816.F32 R176, R40, R54, R208 ;  /* 0x0000003628b0723c */ /* 0x000fe200000018d0 */
[----:B------:R-:W-:-:S02]  /*b3b0*/  IMAD.MOV.U32 R13, RZ, RZ, R240 ;  /* 0x000000ffff0d7224 */ /* 0x000fc400078e00f0 */
[----:B------:R-:W-:Y:S02]  /*b3c0*/  IMAD.MOV.U32 R12, RZ, RZ, R241 ;  /* 0x000000ffff0c7224 */ /* 0x000fe400078e00f1 */
[----:B------:R-:W-:Y:S01]  /*b3d0*/  IMAD.MOV.U32 R3, RZ, RZ, R242 ;  /* 0x000000ffff037224 */ /* 0x000fe200078e00f2 */
[----:B------:R-:W-:Y:S01]  /*b3e0*/  HMMA.16816.F32 R200, R4, R54, R200 ;  /* 0x0000003604c8723c */ /* 0x000fe200000018c8 */
[----:B------:R-:W-:Y:S01]  /*b3f0*/  LDSM.16.M88.4 R52, [R227+0x8000] ;  /* 0x00800000e334783b */ /* 0x000fe20000000200 */
[----:B------:R-:W-:-:S04]  /*b400*/  IMAD.MOV.U32 R2, RZ, RZ, R243 ;  /* 0x000000ffff027224 */ /* 0x000fc800078e00f3 */
[----:B--2---:R-:W-:Y:S01]  /*b410*/  HMMA.16816.F32 R56, R32, R100, R8 ;  /* 0x000000642038723c */ /* 0x004fe20000001808 */
[----:B------:R-:W2:Y:S05]  /*b420*/  LDSM.16.M88.4 R8, [R229+0x4000] ;  /* 0x00400000e508783b */ /* 0x000eaa0000000200 */
[C---:B------:R-:W-:Y:S06]  /*b430*/  HMMA.16816.F32 R196, R4.reuse, R64, R196 ;  /* 0x0000004004c4723c */ /* 0x040fec00000018c4 */
[C---:B------:R-:W-:Y:S06]  /*b440*/  HMMA.16816.F32 R192, R4.reuse, R66, R192 ;  /* 0x0000004204c0723c */ /* 0x040fec00000018c0 */
[----:B------:R-:W-:Y:S06]  /*b450*/  HMMA.16816.F32 R240, R4, R60, R188 ;  /* 0x0000003c04f0723c */ /* 0x000fec00000018bc */
[----:B------:R-:W-:Y:S06]  /*b460*/  HMMA.16816.F32 R212, R40, R104, R212 ;  /* 0x0000006828d4723c */ /* 0x000fec00000018d4 */
[----:B------:R-:W-:Y:S01]  /*b470*/  HMMA.16816.F32 R4, R36, R108, R20 ;  /* 0x0000006c2404723c */ /* 0x000fe20000001814 */
[----:B------:R-:W3:Y:S05]  /*b480*/  LDSM.16.M88.4 R20, [R228+0x5000] ;  /* 0x00500000e414783b */ /* 0x000eea0000000200 */
[----:B------:R-:W-:Y:S06]  /*b490*/  HMMA.16816.F32 R236, R40, R106, R236 ;  /* 0x0000006a28ec723c */ /* 0x000fec00000018ec */
[----:B------:R-:W-:Y:S06]  /*b4a0*/  HMMA.16816.F32 R104, R44, R110, R176 ;  /* 0x0000006e2c68723c */ /* 0x000fec00000018b0 */
[C---:B------:R-:W-:Y:S06]  /*b4b0*/  HMMA.16816.F32 R180, R40.reuse, R64, R232 ;  /* 0x0000004028b4723c */ /* 0x040fec00000018e8 */
[C---:B------:R-:W-:Y:S06]  /*b4c0*/  HMMA.16816.F32 R216, R40.reuse, R66, R216 ;  /* 0x0000004228d8723c */ /* 0x040fec00000018d8 */
[C---:B------:R-:W-:Y:S06]  /*b4d0*/  HMMA.16816.F32 R204, R40.reuse, R60, R204 ;  /* 0x0000003c28cc723c */ /* 0x040fec00000018cc */
[----:B------:R-:W-:Y:S01]  /*b4e0*/  HMMA.16816.F32 R220, R40, R62, R220 ;  /* 0x0000003e28dc723c */ /* 0x000fe200000018dc */
[----:B------:R-:W4:Y:S05]  /*b4f0*/  LDSM.16.M88.4 R40, [R225+0x7400] ;  /* 0x00740000e128783b */ /* 0x000f2a0000000200 */
[----:B-1----:R-:W-:Y:S06]  /*b500*/  HMMA.16816.F32 R56, R24, R48, R56 ;  /* 0x000000301838723c */ /* 0x002fec0000001838 */
[----:B------:R-:W-:Y:S06]  /*b510*/  HMMA.16816.F32 R108, R36, R110, R200 ;  /* 0x0000006e246c723c */ /* 0x000fec00000018c8 */
[----:B------:R-:W-:Y:S01]  /*b520*/  HMMA.16816.F32 R60, R28, R100, R4 ;  /* 0x000000641c3c723c */ /* 0x000fe20000001804 */
[----:B------:R-:W1:Y:S01]  /*b530*/  LDSM.16.M88.4 R4, [R229+0x5000] ;  /* 0x00500000e504783b */ /* 0x000e620000000200 */
[----:B------:R-:W-:-:S02]  /*b540*/  IMAD.MOV.U32 R201, RZ, RZ, R184 ;  /* 0x000000ffffc97224 */ /* 0x000fc400078e00b8 */
[----:B------:R-:W-:Y:S02]  /*b550*/  IMAD.MOV.U32 R200, RZ, RZ, R0 ;  /* 0x000000ffffc87224 */ /* 0x000fe400078e0000 */
[----:B------:R-:W-:Y:S06]  /*b560*/  HMMA.16816.F32 R104, R32, R102, R104 ;  /* 0x000000662068723c */ /* 0x000fec0000001868 */
[----:B--2---:R-:W-:Y:S01]  /*b570*/  HMMA.16816.F32 R176, R8, R52, R56 ;  /* 0x0000003408b0723c */ /* 0x004fe20000001838 */
[----:B------:R-:W2:Y:S05]  /*b580*/  LDSM.16.M88.4 R56, [R227+0x7400] ;  /* 0x00740000e338783b */ /* 0x000eaa0000000200 */
[----:B------:R-:W-:Y:S06]  /*b590*/  HMMA.16816.F32 R100, R28, R102, R108 ;  /* 0x000000661c64723c */ /* 0x000fec000000186c */
[----:B---3--:R-:W-:Y:S06]  /*b5a0*/  HMMA.16816.F32 R64, R20, R48, R60 ;  /* 0x000000301440723c */ /* 0x008fec000000183c */
[----:B------:R-:W-:Y:S06]  /*b5b0*/  HMMA.16816.F32 R60, R24, R50, R104 ;  /* 0x00000032183c723c */ /* 0x000fec0000001868 */
[----:B----4-:R-:W-:Y:S01]  /*b5c0*/  HMMA.16816.F32 R180, R44, R40, R180 ;  /* 0x000000282cb4723c */ /* 0x010fe200000018b4 */
[----:B------:R-:W-:-:S04]  /*b5d0*/  FMUL.FTZ R0, R176, UR28 ;  /* 0x0000001cb0007c20 */ /* 0x000fc80008410000 */
[----:B------:R3:W-:Y:S01]  /*b5e0*/  MUFU.TANH R235, R0 ;  /* 0x0000000000eb7308 */ /* 0x0007e20000002400 */
[----:B------:R-:W-:Y:S01]  /*b5f0*/  HMMA.16816.F32 R100, R20, R50, R100 ;  /* 0x000000321464723c */ /* 0x000fe20000001864 */
[----:B------:R-:W4:Y:S05]  /*b600*/  LDSM.16.M88.4 R48, [R225+0x8400] ;  /* 0x00840000e130783b */ /* 0x000f2a0000000200 */
[----:B-1----:R-:W-:Y:S06]  /*b610*/  HMMA.16816.F32 R184, R4, R52, R64 ;  /* 0x0000003404b8723c */ /* 0x002fec0000001840 */
[----:B------:R-:W-:Y:S01]  /*b620*/  HMMA.16816.F32 R64, R44, R42, R216 ;  /* 0x0000002a2c40723c */ /* 0x000fe200000018d8 */
[----:B---3--:R-:W-:-:S05]  /*b630*/  FMUL.FTZ R0, R177, UR28 ;  /* 0x0000001cb1007c20 */ /* 0x008fca0008410000 */
[----:B------:R-:W-:Y:S01]  /*b640*/  HMMA.16816.F32 R108, R8, R54, R60 ;  /* 0x00000036086c723c */ /* 0x000fe2000000183c */
[----:B------:R1:W-:Y:S05]  /*b650*/  MUFU.TANH R232, R0 ;  /* 0x0000000000e87308 */ /* 0x0003ea0000002400 */
[----:B--2---:R-:W-:Y:S06]  /*b660*/  HMMA.16816.F32 R60, R32, R56, R180 ;  /* 0x00000038203c723c */ /* 0x004fec00000018b4 */
[----:B------:R-:W-:Y:S06]  /*b670*/  HMMA.16816.F32 R188, R36, R40, R196 ;  /* 0x0000002824bc723c */ /* 0x000fec00000018c4 */
[----:B------:R-:W-:Y:S01]  /*b680*/  HMMA.16816.F32 R104, R32, R58, R64 ;  /* 0x0000003a2068723c */ /* 0x000fe20000001840 */
[----:B-1----:R-:W-:-:S04]  /*b690*/  FMUL.FTZ R0, R178, UR28 ;  /* 0x0000001cb2007c20 */ /* 0x002fc80008410000 */
[----:B------:R1:W2:Y:S01]  /*b6a0*/  MUFU.TANH R234, R0 ;  /* 0x0000000000ea7308 */ /* 0x0002a20000002400 */
[----:B------:R-:W-:Y:S01]  /*b6b0*/  HMMA.16816.F32 R180, R4, R54, R100 ;  /* 0x0000003604b4723c */ /* 0x000fe20000001864 */
[----:B------:R-:W3:Y:S05]  /*b6c0*/  LDSM.16.M88.4 R52, [R225+0x7800] ;  /* 0x00780000e134783b */ /* 0x000eea0000000200 */
[----:B----4-:R-:W-:Y:S06]  /*b6d0*/  HMMA.16816.F32 R64, R24, R48, R60 ;  /* 0x000000301840723c */ /* 0x010fec000000183c */
[----:B------:R-:W-:Y:S01]  /*b6e0*/  HMMA.16816.F32 R60, R28, R56, R188 ;  /* 0x000000381c3c723c */ /* 0x000fe200000018bc */
[----:B-1----:R-:W-:-:S05]  /*b6f0*/  FMUL.FTZ R0, R179, UR28 ;  /* 0x0000001cb3007c20 */ /* 0x002fca0008410000 */
[----:B------:R-:W-:Y:S01]  /*b700*/  HMMA.16816.F32 R176, R36, R42, R192 ;  /* 0x0000002a24b0723c */ /* 0x000fe200000018c0 */
[----:B------:R-:W1:Y:S01]  /*b710*/  LDSM.16.M88.4 R40, [R227+0x8400] ;  /* 0x00840000e328783b */ /* 0x000e620000000200 */
[----:B------:R4:W-:Y:S04]  /*b720*/  MUFU.TANH R218, R0 ;  /* 0x0000000000da7308 */ /* 0x0009e80000002400 */
[----:B------:R-:W-:-:S12]  /*b730*/  HMMA.16816.F32 R100, R24, R50, R104 ;  /* 0x000000321864723c */ /* 0x000fd80000001868 */
[----:B------:R-:W-:Y:S01]  /*b740*/  HMMA.16816.F32 R104, R20, R48, R60 ;  /* 0x000000301468723c */ /* 0x000fe2000000183c */
[----:B----4-:R-:W-:Y:S01]  /*b750*/  FMUL.FTZ R0, R184, UR28 ;  /* 0x0000001cb8007c20 */ /* 0x010fe20008410000 */
[----:B------:R-:W4:Y:S03]  /*b760*/  LDSM.16.M88.4 R60, [R227+0x7800] ;  /* 0x00780000e33c783b */ /* 0x000f260000000200 */
[----:B------:R5:W-:Y:S01]  /*b770*/  MUFU.TANH R233, R0 ;  /* 0x0000000000e97308 */ /* 0x000be20000002400 */
[----:B------:R-:W-:Y:S06]  /*b780*/  HMMA.16816.F32 R56, R28, R58, R176 ;  /* 0x0000003a1c38723c */ /* 0x000fec00000018b0 */
[----:B---3--:R-:W-:Y:S07]  /*b790*/  HMMA.16816.F32 R188, R36, R52, R240 ;  /* 0x0000003424bc723c */ /* 0x008fee00000018f0 */
[----:B------:R-:W-:-:S02]  /*b7a0*/  IMAD.MOV.U32 R240, RZ, RZ, R13 ;  /* 0x000000fffff07224 */ /* 0x000fc400078e000d */
[----:B------:R-:W3:Y:S01]  /*b7b0*/  S2R R13, SR_TID.X ;  /* 0x00000000000d7919 */ /* 0x000ee20000002100 */
[----:B-----5:R-:W-:Y:S01]  /*b7c0*/  FMUL.FTZ R0, R185, UR28 ;  /* 0x0000001cb9007c20 */ /* 0x020fe20008410000 */
[----:B-1----:R-:W-:Y:S01]  /*b7d0*/  HMMA.16816.F32 R176, R8, R40, R64 ;  /* 0x0000002808b0723c */ /* 0x002fe20000001840 */
[----:B------:R-:W-:Y:S02]  /*b7e0*/  IMAD.MOV.U32 R241, RZ, RZ, R12 ;  /* 0x000000fffff17224 */ /* 0x000fe400078e000c */
[----:B------:R1:W-:Y:S01]  /*b7f0*/  MUFU.TANH R219, R0 ;  /* 0x0000000000db7308 */ /* 0x0003e20000002400 */
[----:B------:R-:W-:Y:S02]  /*b800*/  IMAD.MOV.U32 R242, RZ, RZ, R3 ;  /* 0x000000fffff27224 */ /* 0x000fe400078e0003 */
[----:B------:R-:W-:Y:S01]  /*b810*/  HMMA.16816.F32 R64, R44, R52, R204 ;  /* 0x000000342c40723c */ /* 0x000fe200000018cc */
[----:B------:R-:W-:-:S05]  /*b820*/  IMAD.MOV.U32 R243, RZ, RZ, R2 ;  /* 0x000000fffff37224 */ /* 0x000fca00078e0002 */
[----:B------:R-:W-:Y:S01]  /*b830*/  HMMA.16816.F32 R48, R20, R50, R56 ;  /* 0x000000321430723c */ /* 0x000fe20000001838 */
[----:B------:R-:W5:Y:S01]  /*b840*/  LDSM.16.M88.4 R56, [R225+0x8800] ;  /* 0x00880000e138783b */ /* 0x000f620000000200 */
[----:B------:R-:W-:Y:S02]  /*b850*/  IMAD.MOV.U32 R205, RZ, RZ, R201 ;  /* 0x000000ffffcd7224 */ /* 0x000fe400078e00c9 */
[----:B------:R-:W-:Y:S02]  /*b860*/  IMAD.MOV.U32 R206, RZ, RZ, R19 ;  /* 0x000000ffffce7224 */ /* 0x000fe400078e0013 */
[----:B------:R-:W-:Y:S02]  /*b870*/  IMAD.MOV.U32 R204, RZ, RZ, R200 ;  /* 0x000000ffffcc7224 */ /* 0x000fe400078e00c8 */
[----:B-1----:R-:W-:Y:S01]  /*b880*/  FMUL.FTZ R0, R186, UR28 ;  /* 0x0000001cba007c20 */ /* 0x002fe20008410000 */
[----:B------:R-:W-:-:S03]  /*b890*/  IMAD.MOV.U32 R207, RZ, RZ, R18 ;  /* 0x000000ffffcf7224 */ /* 0x000fc600078e0012 */
[----:B------:R1:W-:Y:S06]  /*b8a0*/  MUFU.TANH R247, R0 ;  /* 0x0000000000f77308 */ /* 0x0003ec0000002400 */
[----:B----4-:R-:W-:Y:S01]  /*b8b0*/  HMMA.16816.F32 R64, R32, R60, R64 ;  /* 0x0000003c2040723c */ /* 0x010fe20000001840 */
[----:B---3--:R-:W-:-:S05]  /*b8c0*/  IMAD.SHL.U32 R13, R13, 0x2, RZ ;  /* 0x000000020d0d7824 */ /* 0x008fca00078e00ff */
[----:B------:R-:W-:Y:S01]  /*b8d0*/  LOP3.LUT R2, R13, 0x6, RZ, 0xc0, !PT ;  /* 0x000000060d027812 */ /* 0x000fe200078ec0ff */
[----:B-1----:R-:W-:-:S04]  /*b8e0*/  FMUL.FTZ R0, R108, UR28 ;  /* 0x0000001c6c007c20 */ /* 0x002fc80008410000 */
[----:B------:R1:W-:-:S13]  /*b8f0*/  MUFU.TANH R217, R0 ;  /* 0x0000000000d97308 */ /* 0x0003da0000002400 */
[----:B-----5:R-:W-:Y:S01]  /*b900*/  HMMA.16816.F32 R64, R24, R56, R64 ;  /* 0x000000381840723c */ /* 0x020fe20000001840 */
[----:B-1----:R-:W-:-:S04]  /*b910*/  FMUL.FTZ R0, R109, UR28 ;  /* 0x0000001c6d007c20 */ /* 0x002fc80008410000 */
[----:B------:R1:W-:Y:S02]  /*b920*/  MUFU.TANH R203, R0 ;  /* 0x0000000000cb7308 */ /* 0x0003e40000002400 */
[----:B-1----:R-:W-:-:S06]  /*b930*/  FMUL.FTZ R0, R110, UR28 ;  /* 0x0000001c6e007c20 */ /* 0x002fcc0008410000 */
[----:B------:R1:W3:Y:S02]  /*b940*/  MUFU.TANH R208, R0 ;  /* 0x0000000000d07308 */ /* 0x0002e40000002400 */
[----:B-1----:R-:W-:Y:S02]  /*b950*/  FMUL.FTZ R0, R111, UR28 ;  /* 0x0000001c6f007c20 */ /* 0x002fe40008410000 */
[----:B------:R-:W-:Y:S04]  /*b960*/  HMMA.16816.F32 R108, R8, R42, R100 ;  /* 0x0000002a086c723c */ /* 0x000fe80000001864 */
[----:B------:R1:W4:Y:S02]  /*b970*/  MUFU.TANH R209, R0 ;  /* 0x0000000000d17308 */ /* 0x0003240000002400 */
[----:B------:R-:W-:Y:S01]  /*b980*/  HMMA.16816.F32 R100, R44, R54, R220 ;  /* 0x000000362c64723c */ /* 0x000fe200000018dc */
[----:B-1----:R-:W-:-:S05]  /*b990*/  FMUL.FTZ R0, R180, UR28 ;  /* 0x0000001cb4007c20 */ /* 0x002fca0008410000 */
[----:B------:R1:W5:-:S15]  /*b9a0*/  MUFU.TANH R210, R0 ;  /* 0x0000000000d27308 */ /* 0x00035e0000002400 */
[----:B------:R-:W-:-:S03]  /*b9b0*/  NOP ;  /* 0x0000000000007918 */ /* 0x000fc60000000000 */
[----:B------:R-:W-:Y:S01]  /*b9c0*/  HMMA.16816.F32 R100, R32, R62, R100 ;  /* 0x0000003e2064723c */ /* 0x000fe20000001864 */
[----:B-1----:R-:W-:-:S04]  /*b9d0*/  FMUL.FTZ R0, R181, UR28 ;  /* 0x0000001cb5007c20 */ /* 0x002fc80008410000 */
[----:B------:R1:W-:-:S15]  /*b9e0*/  MUFU.TANH R216, R0 ;  /* 0x0000000000d87308 */ /* 0x0003de0000002400 */
[----:B------:R-:W-:-:S04]  /*b9f0*/  NOP ;  /* 0x0000000000007918 */ /* 0x000fc80000000000 */
[----:B------:R-:W-:Y:S01]  /*ba00*/  HMMA.16816.F32 R100, R24, R58, R100 ;  /* 0x0000003a1864723c */ /* 0x000fe20000001864 */
[----:B-1----:R-:W-:-:S05]  /*ba10*/  FMUL.FTZ R0, R187, UR28 ;  /* 0x0000001cbb007c20 */ /* 0x002fca0008410000 */
[----:B------:R-:W-:Y:S01]  /*ba20*/  HMMA.16816.F32 R184, R4, R40, R104 ;  /* 0x0000002804b8723c */ /* 0x000fe20000001868 */
[----:B------:R1:W-:Y:S05]  /*ba30*/  MUFU.TANH R211, R0 ;  /* 0x0000000000d37308 */ /* 0x0003ea0000002400 */
[----:B------:R-:W-:Y:S06]  /*ba40*/  HMMA.16816.F32 R104, R36, R54, R248 ;  /* 0x000000362468723c */ /* 0x000fec00000018f8 */
[----:B------:R-:W-:Y:S01]  /*ba50*/  HMMA.16816.F32 R52, R28, R60, R188 ;  /* 0x0000003c1c34723c */ /* 0x000fe200000018bc */
[----:B-1----:R-:W-:-:S04]  /*ba60*/  FMUL.FTZ R0, R182, UR28 ;  /* 0x0000001cb6007c20 */ /* 0x002fc80008410000 */
[----:B------:R1:W-:Y:S02]  /*ba70*/  MUFU.TANH R202, R0 ;  /* 0x0000000000ca7308 */ /* 0x0003e40000002400 */
[----:B-1----:R-:W-:Y:S02]  /*ba80*/  FMUL.FTZ R0, R183, UR28 ;  /* 0x0000001cb7007c20 */ /* 0x002fe40008410000 */
[----:B------:R-:W-:Y:S01]  /*ba90*/  HMMA.16816.F32 R180, R4, R42, R48 ;  /* 0x0000002a04b4723c */ /* 0x000fe20000001830 */
[----:B------:R-:W1:Y:S03]  /*baa0*/  LDSM.16.M88.4 R40, [R227+0x8800] ;  /* 0x00880000e328783b */ /* 0x000e660000000200 */
[----:B------:R2:W5:Y:S01]  /*bab0*/  MUFU.TANH R201, R0 ;  /* 0x0000000000c97308 */ /* 0x0005620000002400 */
[----:B------:R-:W3:Y:S01]  /*bac0*/  LDSM.16.M88.4 R48, [R225+0x7c00] ;  /* 0x007c0000e130783b */ /* 0x000ee20000000200 */
[----:B--2---:R-:W-:-:S06]  /*bad0*/  FMUL.FTZ R0, R176, UR28 ;  /* 0x0000001cb0007c20 */ /* 0x004fcc0008410000 */
[----:B------:R2:W-:Y:S02]  /*bae0*/  MUFU.TANH R19, R0 ;  /* 0x0000000000137308 */ /* 0x0005e40000002400 */
[----:B--2---:R-:W-:Y:S01]  /*baf0*/  FMUL.FTZ R0, R177, UR28 ;  /* 0x0000001cb1007c20 */ /* 0x004fe20008410000 */
[----:B-1----:R-:W-:Y:S05]  /*bb00*/  HMMA.16816.F32 R100, R8, R42, R100 ;  /* 0x0000002a0864723c */ /* 0x002fea0000001864 */
[----:B------:R1:W2:Y:S02]  /*bb10*/  MUFU.TANH R200, R0 ;  /* 0x0000000000c87308 */ /* 0x0002a40000002400 */
[----:B-1----:R-:W-:-:S06]  /*bb20*/  FMUL.FTZ R0, R108, UR28 ;  /* 0x0000001c6c007c20 */ /* 0x002fcc0008410000 */
[----:B------:R1:W-:Y:S11]  /*bb30*/  MUFU.TANH R199, R0 ;  /* 0x0000000000c77308 */ /* 0x0003f60000002400 */
[----:B------:R-:W-:Y:S01]  /*bb40*/  FMUL.FTZ R102, R102, UR28 ;  /* 0x0000001c66667c20 */ /* 0x000fe20008410000 */
[----:B------:R-:W-:-:S05]  /*bb50*/  FMUL.FTZ R103, R103, UR28 ;  /* 0x0000001c67677c20 */ /* 0x000fca0008410000 */
[----:B------:R-:W-:Y:S08]  /*bb60*/  MUFU.TANH R102, R102 ;  /* 0x0000006600667308 */ /* 0x000ff00000002400 */
[----:B------:R-:W-:Y:S01]  /*bb70*/  MUFU.TANH R103, R103 ;  /* 0x0000006700677308 */ /* 0x000fe20000002400 */
[----:B-1----:R-:W-:-:S07]  /*bb80*/  FMUL.FTZ R0, R109, UR28 ;  /* 0x0000001c6d007c20 */ /* 0x002fce0008410000 */
[----:B------:R1:W2:Y:S02]  /*bb90*/  MUFU.TANH R18, R0 ;  /* 0x0000000000127308 */ /* 0x0002a40000002400 */
[----:B-1----:R-:W-:-:S06]  /*bba0*/  FMUL.FTZ R0, R178, UR28 ;  /* 0x0000001cb2007c20 */ /* 0x002fcc0008410000 */
[----:B------:R1:W2:Y:S02]  /*bbb0*/  MUFU.TANH R198, R0 ;  /* 0x0000000000c67308 */ /* 0x0002a40000002400 */
[----:B-1----:R-:W-:Y:S02]  /*bbc0*/  FMUL.FTZ R0, R179, UR28 ;  /* 0x0000001cb3007c20 */ /* 0x002fe40008410000 */
[----:B------:R-:W-:Y:S04]  /*bbd0*/  HMMA.16816.F32 R176, R8, R40, R64 ;  /* 0x0000002808b0723c */ /* 0x000fe80000001840 */
[----:B------:R1:W2:Y:S02]  /*bbe0*/  MUFU.TANH R197, R0 ;  /* 0x0000000000c57308 */ /* 0x0002a40000002400 */
[----:B---3--:R-:W-:Y:S01]  /*bbf0*/  HMMA.16816.F32 R64, R44, R48, R212 ;  /* 0x000000302c40723c */ /* 0x008fe200000018d4 */
[----:B-1----:R-:W-:-:S05]  /*bc00*/  FMUL.FTZ R0, R110, UR28 ;  /* 0x0000001c6e007c20 */ /* 0x002fca0008410000 */
[----:B------:R1:W3:Y:S02]  /*bc10*/  MUFU.TANH R196, R0 ;  /* 0x0000000000c47308 */ /* 0x0002e40000002400 */
[----:B-1----:R-:W-:Y:S02]  /*bc20*/  FMUL.FTZ R0, R111, UR28 ;  /* 0x0000001c6f007c20 */ /* 0x002fe40008410000 */
[----:B------:R-:W-:Y:S04]  /*bc30*/  HMMA.16816.F32 R108, R28, R62, R104 ;  /* 0x0000003e1c6c723c */ /* 0x000fe80000001868 */
[----:B------:R1:W3:Y:S02]  /*bc40*/  MUFU.TANH R194, R0 ;  /* 0x0000000000c27308 */ /* 0x0002e40000002400 */
[----:B------:R-:W-:Y:S01]  /*bc50*/  HMMA.16816.F32 R104, R20, R56, R52 ;  /* 0x000000381468723c */ /* 0x000fe20000001834 */
[----:B------:R-:W4:Y:S05]  /*bc60*/  LDSM.16.M88.4 R52, [R227+0x7c00] ;  /* 0x007c0000e334783b */ /* 0x000f2a0000000200 */
[----:B------:R-:W-:Y:S01]  /*bc70*/  HMMA.16816.F32 R60, R44, R50, R236 ;  /* 0x000000322c3c723c */ /* 0x000fe200000018ec */
[----:B------:R-:W5:Y:S01]  /*bc80*/  LDSM.16.M88.4 R44, [R225+0x8c00] ;  /* 0x008c0000e12c783b */ /* 0x000f620000000200 */
[----:B-1----:R-:W-:-:S04]  /*bc90*/  FMUL.FTZ R0, R184, UR28 ;  /* 0x0000001cb8007c20 */ /* 0x002fc80008410000 */
[----:B------:R1:W3:Y:S06]  /*bca0*/  MUFU.TANH R195, R0 ;  /* 0x0000000000c37308 */ /* 0x0002ec0000002400 */
[----:B------:R-:W-:Y:S06]  /*bcb0*/  HMMA.16816.F32 R56, R20, R58, R108 ;  /* 0x0000003a1438723c */ /* 0x000fec000000186c */
[----:B------:R-:W-:Y:S01]  /*bcc0*/  HMMA.16816.F32 R104, R4, R40, R104 ;  /* 0x000000280468723c */ /* 0x000fe20000001868 */
[----:B-1----:R-:W-:-:S04]  /*bcd0*/  FMUL.FTZ R0, R185, UR28 ;  /* 0x0000001cb9007c20 */ /* 0x002fc80008410000 */
[----:B------:R1:W3:Y:S01]  /*bce0*/  MUFU.TANH R193, R0 ;  /* 0x0000000000c17308 */ /* 0x0002e20000002400 */
[C---:B----4-:R-:W-:Y:S06]  /*bcf0*/  HMMA.16816.F32 R64, R32.reuse, R52, R64 ;  /* 0x000000342040723c */ /* 0x050fec0000001840 */
[----:B------:R-:W-:Y:S01]  /*bd00*/  HMMA.16816.F32 R60, R32, R54, R60 ;  /* 0x00000036203c723c */ /* 0x000fe2000000183c */
[----:B------:R-:W4:Y:S11]  /*bd10*/  LDSM.16.M88.4 R32, [R227+0x8c00] ;  /* 0x008c0000e320783b */ /* 0x000f360000000200 */
[----:B------:R-:W-:Y:S01]  /*bd20*/  FMUL.FTZ R104, R104, UR28 ;  /* 0x0000001c68687c20 */ /* 0x000fe20008410000 */
[----:B------:R-:W-:Y:S01]  /*bd30*/  FMUL.FTZ R105, R105, UR28 ;  /* 0x0000001c69697c20 */ /* 0x000fe20008410000 */
[----:B------:R-:W-:Y:S01]  /*bd40*/  FMUL.FTZ R107, R107, UR28 ;  /* 0x0000001c6b6b7c20 */ /* 0x000fe20008410000 */
[----:B------:R-:W-:Y:S01]  /*bd50*/  FMUL.FTZ R106, R106, UR28 ;  /* 0x0000001c6a6a7c20 */ /* 0x000fe20008410000 */
[----:B------:R-:W-:Y:S01]  /*bd60*/  HMMA.16816.F32 R56, R4, R42, R56 ;  /* 0x0000002a0438723c */ /* 0x000fe20000001838 */
[----:B------:R-:W-:-:S04]  /*bd70*/  DEPBAR.LE SB0, 0x0 ;  /* 0x000080000000791a */ /* 0x000fc80000000000 */
[----:B-1----:R-:W-:Y:S01]  /*bd80*/  FMUL.FTZ R0, R180, UR28 ;  /* 0x0000001cb4007c20 */ /* 0x002fe20008410000 */
[----:B------:R-:W-:Y:S08]  /*bd90*/  MUFU.TANH R104, R104 ;  /* 0x0000006800687308 */ /* 0x000ff00000002400 */
[----:B------:R1:W3:Y:S08]  /*bda0*/  MUFU.TANH R191, R0 ;  /* 0x0000000000bf7308 */ /* 0x0002f00000002400 */
[----:B------:R-:W-:Y:S02]  /*bdb0*/  MUFU.TANH R107, R107 ;  /* 0x0000006b006b7308 */ /* 0x000fe40000002400 */
[----:B------:R-:W-:Y:S01]  /*bdc0*/  FMUL.FTZ R13, R56, UR28 ;  /* 0x0000001c380d7c20 */ /* 0x000fe20008410000 */
[----:B------:R-:W-:Y:S01]  /*bdd0*/  FMUL.FTZ R58, R58, UR28 ;  /* 0x0000001c3a3a7c20 */ /* 0x000fe20008410000 */
[----:B------:R-:W-:-:S04]  /*bde0*/  FMUL.FTZ R59, R59, UR28 ;  /* 0x0000001c3b3b7c20 */ /* 0x000fc80008410000 */
[----:B------:R-:W-:Y:S01]  /*bdf0*/  MUFU.TANH R106, R106 ;  /* 0x0000006a006a7308 */ /* 0x000fe20000002400 */
[----:B-1----:R-:W-:-:S07]  /*be00*/  FMUL.FTZ R0, R181, UR28 ;  /* 0x0000001cb5007c20 */ /* 0x002fce0008410000 */
[----:B------:R1:W3:Y:S08]  /*be10*/  MUFU.TANH R189, R0 ;  /* 0x0000000000bd7308 */ /* 0x0002f00000002400 */
[----:B------:R-:W-:Y:S08]  /*be20*/  MUFU.TANH R58, R58 ;  /* 0x0000003a003a7308 */ /* 0x000ff00000002400 */
[----:B------:R-:W-:Y:S01]  /*be30*/  MUFU.TANH R59, R59 ;  /* 0x0000003b003b7308 */ /* 0x000fe20000002400 */
[----:B-1----:R-:W-:-:S07]  /*be40*/  FMUL.FTZ R0, R186, UR28 ;  /* 0x0000001cba007c20 */ /* 0x002fce0008410000 */
[----:B------:R1:W3:Y:S02]  /*be50*/  MUFU.TANH R192, R0 ;  /* 0x0000000000c07308 */ /* 0x0002e40000002400 */
[----:B-1----:R-:W-:-:S06]  /*be60*/  FMUL.FTZ R0, R187, UR28 ;  /* 0x0000001cbb007c20 */ /* 0x002fcc0008410000 */
[----:B------:R1:W3:Y:S02]  /*be70*/  MUFU.TANH R190, R0 ;  /* 0x0000000000be7308 */ /* 0x0002e40000002400 */
[----:B-1----:R-:W-:-:S06]  /*be80*/  FMUL.FTZ R0, R182, UR28 ;  /* 0x0000001cb6007c20 */ /* 0x002fcc0008410000 */
[----:B------:R1:W3:Y:S02]  /*be90*/  MUFU.TANH R188, R0 ;  /* 0x0000000000bc7308 */ /* 0x0002e40000002400 */
[----:B-1----:R-:W-:Y:S02]  /*bea0*/  FMUL.FTZ R0, R183, UR28 ;  /* 0x0000001cb7007c20 */ /* 0x002fe40008410000 */
[C---:B------:R-:W-:Y:S04]  /*beb0*/  HMMA.16816.F32 R180, R36.reuse, R48, R240 ;  /* 0x0000003024b4723c */ /* 0x040fe800000018f0 */
[----:B------:R1:W-:Y:S02]  /*bec0*/  MUFU.TANH R187, R0 ;  /* 0x0000000000bb7308 */ /* 0x0003e40000002400 */
[----:B------:R-:W-:Y:S06]  /*bed0*/  HMMA.16816.F32 R48, R36, R50, R204 ;  /* 0x000000322430723c */ /* 0x000fec00000018cc */
[C---:B-----5:R-:W-:Y:S01]  /*bee0*/  HMMA.16816.F32 R36, R24.reuse, R44, R64 ;  /* 0x0000002c1824723c */ /* 0x060fe20000001840 */
[----:B------:R5:W-:Y:S05]  /*bef0*/  MUFU.TANH R65, R13 ;  /* 0x0000000d00417308 */ /* 0x000bea0000002400 */
[----:B------:R-:W-:Y:S01]  /*bf00*/  HMMA.16816.F32 R24, R24, R46, R60 ;  /* 0x0000002e1818723c */ /* 0x000fe2000000183c */
[----:B-1----:R-:W-:-:S02]  /*bf10*/  FMUL.FTZ R0, R176, UR28 ;  /* 0x0000001cb0007c20 */ /* 0x002fc40008410000 */
[----:B------:R-:W-:Y:S03]  /*bf20*/  MUFU.TANH R66, R105 ;  /* 0x0000006900427308 */ /* 0x000fe60000002400 */
[C---:B------:R-:W-:Y:S05]  /*bf30*/  HMMA.16816.F32 R40, R28.reuse, R52, R180 ;  /* 0x000000341c28723c */ /* 0x040fea00000018b4 */
[----:B------:R1:W3:Y:S01]  /*bf40*/  MUFU.TANH R176, R0 ;  /* 0x0000000000b07308 */ /* 0x0002e20000002400 */
[----:B------:R-:W-:Y:S01]  /*bf50*/  HMMA.16816.F32 R52, R28, R54, R48 ;  /* 0x000000361c34723c */ /* 0x000fe20000001830 */
[----:B-----5:R-:W-:-:S05]  /*bf60*/  FMUL.FTZ R13, R57, UR28 ;  /* 0x0000001c390d7c20 */ /* 0x020fca0008410000 */
[C---:B----4-:R-:W-:Y:S01]  /*bf70*/  HMMA.16816.F32 R36, R8.reuse, R32, R36 ;  /* 0x000000200824723c */ /* 0x050fe20000001824 */
[----:B------:R-:W-:Y:S05]  /*bf80*/  MUFU.TANH R64, R13 ;  /* 0x0000000d00407308 */ /* 0x000fea0000002400 */
[----:B------:R-:W-:Y:S01]  /*bf90*/  HMMA.16816.F32 R24, R8, R34, R24 ;  /* 0x000000220818723c */ /* 0x000fe20000001818 */
[----:B-1----:R-:W-:-:S05]  /*bfa0*/  FMUL.FTZ R0, R177, UR28 ;  /* 0x0000001cb1007c20 */ /* 0x002fca0008410000 */
[C---:B------:R-:W-:Y:S01]  /*bfb0*/  HMMA.16816.F32 R28, R20.reuse, R44, R40 ;  /* 0x0000002c141c723c */ /* 0x040fe20000001828 */
[----:B------:R1:W-:Y:S05]  /*bfc0*/  MUFU.TANH R184, R0 ;  /* 0x0000000000b87308 */ /* 0x0003ea0000002400 */
[----:B------:R-:W-:Y:S06]  /*bfd0*/  HMMA.16816.F32 R20, R20, R46, R52 ;  /* 0x0000002e1414723c */ /* 0x000fec0000001834 */
[----:B------:R-:W-:Y:S01]  /*bfe0*/  FMUL.FTZ R36, R36, UR28 ;  /* 0x0000001c24247c20 */ /* 0x000fe20008410000 */
[----:B------:R-:W-:Y:S01]  /*bff0*/  FMUL.FTZ R10, R37, UR28 ;  /* 0x0000001c250a7c20 */ /* 0x000fe20008410000 */
[----:B------:R-:W-:Y:S01]  /*c000*/  FMUL.FTZ R39, R39, UR28 ;  /* 0x0000001c27277c20 */ /* 0x000fe20008410000 */
[----:B------:R-:W-:Y:S01]  /*c010*/  FMUL.FTZ R38, R38, UR28 ;  /* 0x0000001c26267c20 */ /* 0x000fe20008410000 */
[----:B------:R-:W-:Y:S02]  /*c020*/  MUFU.TANH R13, R36 ;  /* 0x00000024000d7308 */ /* 0x000fe40000002400 */
[----:B------:R-:W-:Y:S01]  /*c030*/  FMUL.FTZ R24, R24, UR28 ;  /* 0x0000001c18187c20 */ /* 0x000fe20008410000 */
[----:B-1----:R-:W-:Y:S01]  /*c040*/  FMUL.FTZ R0, R100, UR28 ;  /* 0x0000001c64007c20 */ /* 0x002fe20008410000 */
[----:B------:R-:W-:Y:S01]  /*c050*/  FMUL.FTZ R25, R25, UR28 ;  /* 0x0000001c19197c20 */ /* 0x000fe20008410000 */
[----:B------:R-:W-:Y:S01]  /*c060*/  FMUL.FTZ R26, R26, UR28 ;  /* 0x0000001c1a1a7c20 */ /* 0x000fe20008410000 */
[----:B------:R-:W-:-:S02]  /*c070*/  FMUL.FTZ R27, R27, UR28 ;  /* 0x0000001c1b1b7c20 */ /* 0x000fc40008410000 */
        /* <DEDUP_REMOVED lines=8> */
[----:B------:R1:W4:Y:S08]  /*c100*/  MUFU.TANH R177, R0 ;  /* 0x0000000000b17308 */ /* 0x0003300000002400 */
[----:B------:R-:W-:Y:S08]  /*c110*/  MUFU.TANH R39, R39 ;  /* 0x0000002700277308 */ /* 0x000ff00000002400 */
[----:B------:R-:W-:Y:S01]  /*c120*/  MUFU.TANH R38, R38 ;  /* 0x0000002600267308 */ /* 0x000fe20000002400 */
[----:B-1----:R-:W-:-:S07]  /*c130*/  FMUL.FTZ R0, R179, UR28 ;  /* 0x0000001cb3007c20 */ /* 0x002fce0008410000 */
[----:B------:R1:W5:Y:S02]  /*c140*/  MUFU.TANH R101, R0 ;  /* 0x0000000000657308 */ /* 0x0003640000002400 */
[----:B-1----:R-:W-:-:S04]  /*c150*/  IMAD.U32 R0, RZ, RZ, UR24 ;  /* 0x00000018ff007e24 */ /* 0x002fc8000f8e00ff */
[----:B------:R-:W-:-:S04]  /*c160*/  IMAD R0, R0, 0x40, R2 ;  /* 0x0000004000007824 */ /* 0x000fc800078e0202 */
[C---:B------:R-:W-:Y:S01]  /*c170*/  VIADD R3, R0.reuse, 0x8 ;  /* 0x0000000800037836 */ /* 0x040fe20000000000 */
[----:B------:R-:W-:Y:S01]  /*c180*/  BAR.SYNC.DEFER_BLOCKING 0x0 ;  /* 0x0000000000007b1d */ /* 0x000fe20000010000 */
[CC--:B------:R-:W-:Y:S01]  /*c190*/  ISETP.GE.AND P6, PT, R0.reuse, R15.reuse, PT ;  /* 0x0000000f0000720c */ /* 0x0c0fe20003fc6270 */
[C---:B------:R-:W-:Y:S01]  /*c1a0*/  VIADD R2, R0.reuse, 0x9 ;  /* 0x0000000900027836 */ /* 0x040fe20000000000 */
[CC--:B------:R-:W-:Y:S01]  /*c1b0*/  ISETP.GE.AND P2, PT, R0.reuse, R14.reuse, PT ;  /* 0x0000000e0000720c */ /* 0x0c0fe20003f46270 */
[----:B------:R-:W-:Y:S01]  /*c1c0*/  VIADD R12, R0, 0x1 ;  /* 0x00000001000c7836 */ /* 0x000fe20000000000 */
[----:B------:R-:W-:Y:S01]  /*c1d0*/  FSEL R49, R234, -INF , !P6 ;  /* 0xff800000ea317808 */ /* 0x000fe20007000000 */
[C---:B------:R-:W-:Y:S01]  /*c1e0*/  VIADD R8, R0.reuse, 0x11 ;  /* 0x0000001100087836 */ /* 0x040fe20000000000 */
[C---:B------:R-:W-:Y:S01]  /*c1f0*/  ISETP.GE.AND P6, PT, R3.reuse, R15, PT ;  /* 0x0000000f0300720c */ /* 0x040fe20003fc6270 */
[----:B------:R-:W-:Y:S01]  /*c200*/  VIADD R9, R0, 0x10 ;  /* 0x0000001000097836 */ /* 0x000fe20000000000 */
[----:B------:R-:W-:-:S02]  /*c210*/  ISETP.GE.AND P0, PT, R3, R14, PT ;  /* 0x0000000e0300720c */ /* 0x000fc40003f06270 */
[----:B------:R-:W-:Y:S02]  /*c220*/  FSEL R63, R208, -INF , !P6 ;  /* 0xff800000d03f7808 */ /* 0x000fe40007000000 */
[----:B------:R-:W-:Y:S02]  /*c230*/  ISETP.GE.AND P6, PT, R2, R15, PT ;  /* 0x0000000f0200720c */ /* 0x000fe40003fc6270 */
[----:B------:R-:W-:Y:S02]  /*c240*/  ISETP.GE.AND P1, PT, R12, R14, PT ;  /* 0x0000000e0c00720c */ /* 0x000fe40003f26270 */
[----:B------:R-:W-:Y:S02]  /*c250*/  FSEL R62, R209, -INF , !P6 ;  /* 0xff800000d13e7808 */ /* 0x000fe40007000000 */
[----:B------:R-:W-:Y:S02]  /*c260*/  ISETP.GE.AND P6, PT, R3, R16, PT ;  /* 0x000000100300720c */ /* 0x000fe40003fc6270 */
[----:B------:R-:W-:-:S02]  /*c270*/  FSEL R61, R217, -INF , !P0 ;  /* 0xff800000d93d7808 */ /* 0x000fc40004000000 */
[----:B------:R-:W-:Y:S02]  /*c280*/  ISETP.GE.AND P0, PT, R12, R16, PT ;  /* 0x000000100c00720c */ /* 0x000fe40003f06270 */
[----:B------:R-:W-:Y:S02]  /*c290*/  FSEL R50, R210, -INF , !P6 ;  /* 0xff800000d2327808 */ /* 0x000fe40007000000 */
[----:B------:R-:W-:Y:S02]  /*c2a0*/  FSEL R60, R232, -INF , !P1 ;  /* 0xff800000e83c7808 */ /* 0x000fe40004800000 */
[----:B------:R-:W-:Y:S02]  /*c2b0*/  ISETP.GE.AND P6, PT, R2, R17, PT ;  /* 0x000000110200720c */ /* 0x000fe40003fc6270 */
[----:B------:R-:W-:Y:S02]  /*c2c0*/  FSEL R56, R235, -INF , !P2 ;  /* 0xff800000eb387808 */ /* 0x000fe40005000000 */
[----:B------:R-:W-:-:S02]  /*c2d0*/  ISETP.GE.AND P1, PT, R12, R15, PT ;  /* 0x0000000f0c00720c */ /* 0x000fc40003f26270 */
[C---:B------:R-:W-:Y:S02]  /*c2e0*/  ISETP.GE.AND P2, PT, R2.reuse, R14, PT ;  /* 0x0000000e0200720c */ /* 0x040fe40003f46270 */
[----:B------:R-:W-:Y:S02]  /*c2f0*/  FSEL R45, R219, -INF , !P0 ;  /* 0xff800000db2d7808 */ /* 0x000fe40004000000 */
[----:B------:R-:W-:Y:S01]  /*c300*/  ISETP.GE.AND P0, PT, R2, R16, PT ;  /* 0x000000100200720c */ /* 0x000fe20003f06270 */
[----:B------:R-:W-:Y:S01]  /*c310*/  VIADD R2, R0, 0x19 ;  /* 0x0000001900027836 */ /* 0x000fe20000000000 */
[----:B------:R-:W-:Y:S02]  /*c320*/  FSEL R44, R201, -INF , !P6 ;  /* 0xff800000c92c7808 */ /* 0x000fe40007000000 */
[----:B------:R-:W-:Y:S02]  /*c330*/  FSEL R51, R218, -INF , !P1 ;  /* 0xff800000da337808 */ /* 0x000fe40004800000 */
[----:B------:R-:W-:-:S02]  /*c340*/  ISETP.GE.AND P6, PT, R8, R14, PT ;  /* 0x0000000e0800720c */ /* 0x000fc40003fc6270 */
[----:B------:R-:W-:Y:S02]  /*c350*/  FSEL R57, R203, -INF , !P2 ;  /* 0xff800000cb397808 */ /* 0x000fe40005000000 */
[----:B------:R-:W-:Y:S02]  /*c360*/  ISETP.GE.AND P1, PT, R0, R16, PT ;  /* 0x000000100000720c */ /* 0x000fe40003f26270 */
[----:B------:R-:W-:Y:S02]  /*c370*/  ISETP.GE.AND P2, PT, R12, R17, PT ;  /* 0x000000110c00720c */ /* 0x000fe40003f46270 */
[----:B------:R-:W-:Y:S01]  /*c380*/  FSEL R41, R216, -INF , !P0 ;  /* 0xff800000d8297808 */ /* 0x000fe20004000000 */
[----:B------:R1:W5:Y:S01]  /*c390*/  MUFU.TANH R12, R10 ;  /* 0x0000000a000c7308 */ /* 0x0003620000002400 */
[----:B--2---:R-:W-:Y:S02]  /*c3a0*/  FSEL R36, R200, -INF , !P6 ;  /* 0xff800000c8247808 */ /* 0x004fe40007000000 */
[----:B------:R-:W-:-:S02]  /*c3b0*/  FSEL R48, R233, -INF , !P1 ;  /* 0xff800000e9307808 */ /* 0x000fc40004800000 */
[-C--:B------:R-:W-:Y:S02]  /*c3c0*/  ISETP.GE.AND P0, PT, R0, R17.reuse, PT ;  /* 0x000000110000720c */ /* 0x080fe40003f06270 */
[----:B------:R-:W-:Y:S02]  /*c3d0*/  ISETP.GE.AND P6, PT, R2, R14, PT ;  /* 0x0000000e0200720c */ /* 0x000fe40003fc6270 */
[----:B------:R-:W-:Y:S01]  /*c3e0*/  ISETP.GE.AND P1, PT, R3, R17, PT ;  /* 0x000000110300720c */ /* 0x000fe20003f26270 */
[----:B------:R-:W-:Y:S01]  /*c3f0*/  VIADD R3, R0, 0x18 ;  /* 0x0000001800037836 */ /* 0x000fe20000000000 */
[----:B------:R-:W-:Y:S02]  /*c400*/  FSEL R43, R211, -INF , !P2 ;  /* 0xff800000d32b7808 */ /* 0x000fe40005000000 */
[----:B------:R-:W-:Y:S02]  /*c410*/  ISETP.GE.AND P2, PT, R9, R15, PT ;  /* 0x0000000f0900720c */ /* 0x000fe40003f46270 */
[----:B------:R-:W-:-:S02]  /*c420*/  FSEL R40, R247, -INF , !P0 ;  /* 0xff800000f7287808 */ /* 0x000fc40004000000 */
[----:B------:R-:W-:Y:S02]  /*c430*/  FSEL R18, R18, -INF , !P6 ;  /* 0xff80000012127808 */ /* 0x000fe40007000000 */
[----:B------:R-:W-:Y:S02]  /*c440*/  ISETP.GE.AND P0, PT, R9, R14, PT ;  /* 0x0000000e0900720c */ /* 0x000fe40003f06270 */
[-C--:B------:R-:W-:Y:S02]  /*c450*/  ISETP.GE.AND P6, PT, R8, R15.reuse, PT ;  /* 0x0000000f0800720c */ /* 0x080fe40003fc6270 */
[----:B------:R-:W-:Y:S02]  /*c460*/  FSEL R108, R198, -INF , !P2 ;  /* 0xff800000c66c7808 */ /* 0x000fe40005000000 */
[----:B------:R-:W-:Y:S02]  /*c470*/  ISETP.GE.AND P2, PT, R3, R15, PT ;  /* 0x0000000f0300720c */ /* 0x000fe40003f46270 */
[----:B------:R-:W-:-:S02]  /*c480*/  FSEL R19, R19, -INF , !P0 ;  /* 0xff80000013137808 */ /* 0x000fc40004000000 */
[----:B------:R-:W-:Y:S02]  /*c490*/  FSEL R109, R197, -INF , !P6 ;  /* 0xff800000c56d7808 */ /* 0x000fe40007000000 */
[----:B------:R-:W-:Y:S02]  /*c4a0*/  ISETP.GE.AND P0, PT, R3, R14, PT ;  /* 0x0000000e0300720c */ /* 0x000fe40003f06270 */
[----:B------:R-:W-:Y:S02]  /*c4b0*/  ISETP.GE.AND P6, PT, R2, R15, PT ;  /* 0x0000000f0200720c */ /* 0x000fe40003fc6270 */
[----:B------:R-:W-:Y:S02]  /*c4c0*/  FSEL R42, R202, -INF , !P1 ;  /* 0xff800000ca2a7808 */ /* 0x000fe40004800000 */
[----:B---3--:R-:W-:Y:S02]  /*c4d0*/  FSEL R110, R196, -INF , !P2 ;  /* 0xff800000c46e7808 */ /* 0x008fe40005000000 */
[----:B------:R-:W-:-:S02]  /*c4e0*/  ISETP.GE.AND P1, PT, R9, R16, PT ;  /* 0x000000100900720c */ /* 0x000fc40003f26270 */
[----:B------:R-:W-:Y:S02]  /*c4f0*/  ISETP.GE.AND P2, PT, R8, R16, PT ;  /* 0x000000100800720c */ /* 0x000fe40003f46270 */
[----:B------:R-:W-:Y:S02]  /*c500*/  FSEL R37, R199, -INF , !P0 ;  /* 0xff800000c7257808 */ /* 0x000fe40004000000 */
[----:B------:R-:W-:Y:S02]  /*c510*/  FSEL R111, R194, -INF , !P6 ;  /* 0xff800000c26f7808 */ /* 0x000fe40007000000 */
[-C--:B------:R-:W-:Y:S02]  /*c520*/  ISETP.GE.AND P0, PT, R9, R17.reuse, PT ;  /* 0x000000110900720c */ /* 0x080fe40003f06270 */
[----:B------:R-:W-:Y:S02]  /*c530*/  ISETP.GE.AND P6, PT, R8, R17, PT ;  /* 0x000000110800720c */ /* 0x000fe40003fc6270 */
[----:B-1----:R-:W-:Y:S01]  /*c540*/  HMMA.16816.F32 R8, R4, R32, R28 ;  /* 0x000000200408723c */ /* 0x002fe2000000181c */
[----:B------:R-:W-:-:S02]  /*c550*/  FSEL R46, R195, -INF , !P1 ;  /* 0xff800000c32e7808 */ /* 0x000fc40004800000 */
[----:B------:R-:W-:Y:S02]  /*c560*/  FSEL R47, R193, -INF , !P2 ;  /* 0xff800000c12f7808 */ /* 0x000fe40005000000 */
[-C--:B------:R-:W-:Y:S01]  /*c570*/  ISETP.GE.AND P1, PT, R3, R16.reuse, PT ;  /* 0x000000100300720c */ /* 0x080fe20003f26270 */
[----:B------:R-:W-:Y:S01]  /*c580*/  HMMA.16816.F32 R32, R4, R34, R20 ;  /* 0x000000220420723c */ /* 0x000fe20000001814 */
[----:B------:R-:W-:Y:S02]  /*c590*/  ISETP.GE.AND P2, PT, R2, R16, PT ;  /* 0x000000100200720c */ /* 0x000fe40003f46270 */
[----:B------:R-:W-:Y:S02]  /*c5a0*/  FSEL R52, R191, -INF , !P1 ;  /* 0xff800000bf347808 */ /* 0x000fe40004800000 */
[----:B------:R-:W-:Y:S02]  /*c5b0*/  FSEL R53, R189, -INF , !P2 ;  /* 0xff800000bd357808 */ /* 0x000fe40005000000 */
[C---:B------:R-:W-:Y:S01]  /*c5c0*/  VIADD R5, R0.reuse, 0x20 ;  /* 0x0000002000057836 */ /* 0x040fe20000000000 */
[-C--:B------:R-:W-:Y:S01]  /*c5d0*/  ISETP.GE.AND P1, PT, R3, R17.reuse, PT ;  /* 0x000000110300720c */ /* 0x080fe20003f26270 */
[----:B------:R-:W-:Y:S01]  /*c5e0*/  VIADD R4, R0, 0x21 ;  /* 0x0000002100047836 */ /* 0x000fe20000000000 */
[----:B------:R-:W-:Y:S01]  /*c5f0*/  ISETP.GE.AND P2, PT, R2, R17, PT ;  /* 0x000000110200720c */ /* 0x000fe20003f46270 */
[----:B------:R-:W-:Y:S01]  /*c600*/  VIADD R3, R0, 0x28 ;  /* 0x0000002800037836 */ /* 0x000fe20000000000 */
[----:B------:R-:W-:Y:S01]  /*c610*/  FSEL R54, R192, -INF , !P0 ;  /* 0xff800000c0367808 */ /* 0x000fe20004000000 */
[----:B------:R-:W-:Y:S01]  /*c620*/  VIADD R2, R0, 0x29 ;  /* 0x0000002900027836 */ /* 0x000fe20000000000 */
[----:B------:R-:W-:-:S02]  /*c630*/  FSEL R55, R190, -INF , !P6 ;  /* 0xff800000be377808 */ /* 0x000fc40007000000 */
[CC--:B------:R-:W-:Y:S02]  /*c640*/  ISETP.GE.AND P0, PT, R5.reuse, R14.reuse, PT ;  /* 0x0000000e0500720c */ /* 0x0c0fe40003f06270 */
[-C--:B------:R-:W-:Y:S01]  /*c650*/  ISETP.GE.AND P6, PT, R5, R15.reuse, PT ;  /* 0x0000000f0500720c */ /* 0x080fe20003fc6270 */
[----:B------:R-:W-:Y:S01]  /*c660*/  FMUL.FTZ R6, R10, UR28 ;  /* 0x0000001c0a067c20 */ /* 0x000fe20008410000 */
[----:B------:R-:W-:Y:S01]  /*c670*/  FSEL R100, R188, -INF , !P1 ;  /* 0xff800000bc647808 */ /* 0x000fe20004800000 */
[----:B------:R-:W-:Y:S01]  /*c680*/  FMUL.FTZ R8, R8, UR28 ;  /* 0x0000001c08087c20 */ /* 0x000fe20008410000 */
[----:B------:R-:W-:Y:S01]  /*c690*/  FSEL R176, R176, -INF , !P0 ;  /* 0xff800000b0b07808 */ /* 0x000fe20004000000 */
[----:B------:R-:W-:Y:S01]  /*c6a0*/  FMUL.FTZ R9, R9, UR28 ;  /* 0x0000001c09097c20 */ /* 0x000fe20008410000 */
[----:B----4-:R-:W-:Y:S01]  /*c6b0*/  FSEL R191, R177, -INF , !P6 ;  /* 0xff800000b1bf7808 */ /* 0x010fe20007000000 */
[----:B------:R-:W1:Y:S01]  /*c6c0*/  MUFU.TANH R6, R6 ;  /* 0x0000000600067308 */ /* 0x000e620000002400 */
[-C--:B------:R-:W-:Y:S01]  /*c6d0*/  ISETP.GE.AND P1, PT, R4, R14.reuse, PT ;  /* 0x0000000e0400720c */ /* 0x080fe20003f26270 */
[----:B------:R-:W-:Y:S01]  /*c6e0*/  FMUL.FTZ R32, R32, UR28 ;  /* 0x0000001c20207c20 */ /* 0x000fe20008410000 */
[----:B------:R-:W-:Y:S01]  /*c6f0*/  ISETP.GE.AND P0, PT, R2, R14, PT ;  /* 0x0000000e0200720c */ /* 0x000fe20003f06270 */
[----:B------:R-:W-:Y:S01]  /*c700*/  FMUL.FTZ R7, R33, UR28 ;  /* 0x0000001c21077c20 */ /* 0x000fe20008410000 */
[----:B------:R-:W-:Y:S01]  /*c710*/  ISETP.GE.AND P6, PT, R3, R15, PT ;  /* 0x0000000f0300720c */ /* 0x000fe20003fc6270 */
[----:B------:R-:W-:Y:S01]  /*c720*/  FMUL.FTZ R34, R34, UR28 ;  /* 0x0000001c22227c20 */ /* 0x000fe20008410000 */
[----:B------:R-:W-:Y:S01]  /*c730*/  FSEL R178, R184, -INF , !P1 ;  /* 0xff800000b8b27808 */ /* 0x000fe20004800000 */
[----:B------:R-:W2:Y:S01]  /*c740*/  MUFU.TANH R8, R8 ;  /* 0x0000000800087308 */ /* 0x000ea20000002400 */
[----:B------:R-:W-:-:S02]  /*c750*/  FSEL R185, R185, -INF , !P0 ;  /* 0xff800000b9b97808 */ /* 0x000fc40004000000 */
[----:B------:R-:W-:Y:S02]  /*c760*/  FSEL R195, R102, -INF , !P6 ;  /* 0xff80000066c37808 */ /* 0x000fe40007000000 */
[-C--:B------:R-:W-:Y:S02]  /*c770*/  ISETP.GE.AND P1, PT, R5, R16.reuse, PT ;  /* 0x000000100500720c */ /* 0x080fe40003f26270 */
[C---:B------:R-:W-:Y:S01]  /*c780*/  ISETP.GE.AND P0, PT, R4.reuse, R15, PT ;  /* 0x0000000f0400720c */ /* 0x040fe20003f06270 */
[----:B------:R-:W3:Y:S01]  /*c790*/  MUFU.TANH R9, R9 ;  /* 0x0000000900097308 */ /* 0x000ee20000002400 */
[----:B------:R-:W-:Y:S02]  /*c7a0*/  ISETP.GE.AND P6, PT, R4, R16, PT ;  /* 0x000000100400720c */ /* 0x000fe40003fc6270 */
[----:B-----5:R-:W-:Y:S02]  /*c7b0*/  FSEL R193, R101, -INF , !P0 ;  /* 0xff80000065c17808 */ /* 0x020fe40004000000 */
[----:B------:R-:W-:-:S02]  /*c7c0*/  FSEL R177, R104, -INF , !P1 ;  /* 0xff80000068b17808 */ /* 0x000fc40004800000 */
[----:B------:R-:W-:Y:S01]  /*c7d0*/  FSEL R179, R66, -INF , !P6 ;  /* 0xff80000042b37808 */ /* 0x000fe20007000000 */
[----:B------:R-:W4:Y:S01]  /*c7e0*/  MUFU.TANH R32, R32 ;  /* 0x0000002000207308 */ /* 0x000f220000002400 */
[C---:B------:R-:W-:Y:S02]  /*c7f0*/  ISETP.GE.AND P0, PT, R2.reuse, R15, PT ;  /* 0x0000000f0200720c */ /* 0x040fe40003f06270 */
[-C--:B------:R-:W-:Y:S02]  /*c800*/  ISETP.GE.AND P1, PT, R3, R16.reuse, PT ;  /* 0x000000100300720c */ /* 0x080fe40003f26270 */
[----:B------:R-:W-:Y:S02]  /*c810*/  ISETP.GE.AND P6, PT, R2, R16, PT ;  /* 0x000000100200720c */ /* 0x000fe40003fc6270 */
[----:B------:R-:W-:Y:S01]  /*c820*/  FSEL R105, R187, -INF , !P2 ;  /* 0xff800000bb697808 */ /* 0x000fe20005000000 */
[----:B------:R-:W5:Y:S01]  /*c830*/  MUFU.TANH R7, R7 ;  /* 0x0000000700077308 */ /* 0x000f620000002400 */
[----:B------:R-:W-:-:S02]  /*c840*/  FSEL R198, R103, -INF , !P0 ;  /* 0xff80000067c67808 */ /* 0x000fc40004000000 */
[----:B------:R-:W-:Y:S02]  /*c850*/  FSEL R180, R65, -INF , !P1 ;  /* 0xff80000041b47808 */ /* 0x000fe40004800000 */
[----:B------:R-:W-:Y:S02]  /*c860*/  FSEL R181, R64, -INF , !P6 ;  /* 0xff80000040b57808 */ /* 0x000fe40007000000 */
[C---:B------:R-:W-:Y:S02]  /*c870*/  ISETP.GE.AND P2, PT, R3.reuse, R14, PT ;  /* 0x0000000e0300720c */ /* 0x040fe40003f46270 */
[-C--:B------:R-:W-:Y:S01]  /*c880*/  ISETP.GE.AND P0, PT, R4, R17.reuse, PT ;  /* 0x000000110400720c */ /* 0x080fe20003f06270 */
        /* <DEDUP_REMOVED lines=8> */
[----:B------:R-:W-:Y:S02]  /*c910*/  FSEL R186, R186, -INF , !P2 ;  /* 0xff800000baba7808 */ /* 0x000fe40005000000 */
[-C--:B------:R-:W-:Y:S02]  /*c920*/  ISETP.GE.AND P1, PT, R2, R14.reuse, PT ;  /* 0x0000000e0200720c */ /* 0x080fe40003f26270 */
[-C--:B------:R-:W-:Y:S02]  /*c930*/  ISETP.GE.AND P6, PT, R0, R14.reuse, PT ;  /* 0x0000000e0000720c */ /* 0x080fe40003fc6270 */
[----:B------:R-:W-:Y:S01]  /*c940*/  ISETP.GE.AND P2, PT, R5, R17, PT ;  /* 0x000000110500720c */ /* 0x000fe20003f46270 */
[----:B------:R-:W-:Y:S01]  /*c950*/  FMUL.FTZ R5, R11, UR28 ;  /* 0x0000001c0b057c20 */ /* 0x000fe20008410000 */
[----:B------:R-:W-:Y:S02]  /*c960*/  FSEL R107, R107, -INF , !P0 ;  /* 0xff8000006b6b7808 */ /* 0x000fe40004000000 */
[----:B------:R-:W-:-:S02]  /*c970*/  ISETP.GE.AND P0, PT, R3, R14, PT ;  /* 0x0000000e0300720c */ /* 0x000fc40003f06270 */
[----:B------:R-:W-:Y:S01]  /*c980*/  FSEL R187, R24, -INF , !P1 ;  /* 0xff80000018bb7808 */ /* 0x000fe20004800000 */
[----:B------:R-:W5:Y:S01]  /*c990*/  MUFU.TANH R5, R5 ;  /* 0x0000000500057308 */ /* 0x000f620000002400 */
[----:B------:R-:W-:Y:S02]  /*c9a0*/  FSEL R188, R25, -INF , !P6 ;  /* 0xff80000019bc7808 */ /* 0x000fe40007000000 */
[----:B------:R-:W-:Y:S02]  /*c9b0*/  FSEL R106, R106, -INF , !P2 ;  /* 0xff8000006a6a7808 */ /* 0x000fe40005000000 */
[-C--:B------:R-:W-:Y:S02]  /*c9c0*/  ISETP.GE.AND P1, PT, R2, R15.reuse, PT ;  /* 0x0000000f0200720c */ /* 0x080fe40003f26270 */
[----:B------:R-:W-:Y:S02]  /*c9d0*/  ISETP.GE.AND P6, PT, R0, R15, PT ;  /* 0x0000000f0000720c */ /* 0x000fe40003fc6270 */
[----:B------:R-:W-:-:S02]  /*c9e0*/  ISETP.GE.AND P2, PT, R4, R14, PT ;  /* 0x0000000e0400720c */ /* 0x000fc40003f46270 */
[----:B------:R-:W-:Y:S02]  /*c9f0*/  FSEL R184, R12, -INF , !P0 ;  /* 0xff8000000cb87808 */ /* 0x000fe40004000000 */
[----:B------:R-:W-:Y:S02]  /*ca00*/  ISETP.GE.AND P0, PT, R3, R15, PT ;  /* 0x0000000f0300720c */ /* 0x000fe40003f06270 */
[----:B------:R-:W-:Y:S02]  /*ca10*/  FSEL R203, R26, -INF , !P1 ;  /* 0xff8000001acb7808 */ /* 0x000fe40004800000 */
[----:B------:R-:W-:Y:S02]  /*ca20*/  FSEL R204, R27, -INF , !P6 ;  /* 0xff8000001bcc7808 */ /* 0x000fe40007000000 */
[----:B------:R-:W-:Y:S02]  /*ca30*/  FSEL R14, R13, -INF , !P2 ;  /* 0xff8000000d0e7808 */ /* 0x000fe40005000000 */
[----:B------:R-:W-:-:S02]  /*ca40*/  ISETP.GE.AND P1, PT, R3, R16, PT ;  /* 0x000000100300720c */ /* 0x000fc40003f26270 */
[----:B------:R-:W-:Y:S01]  /*ca50*/  ISETP.GE.AND P6, PT, R3, R17, PT ;  /* 0x000000110300720c */ /* 0x000fe20003fc6270 */
[----:B------:R-:W-:Y:S01]  /*ca60*/  FMUL.FTZ R3, R35, UR28 ;  /* 0x0000001c23037c20 */ /* 0x000fe20008410000 */
[C---:B------:R-:W-:Y:S02]  /*ca70*/  ISETP.GE.AND P2, PT, R4.reuse, R15, PT ;  /* 0x0000000f0400720c */ /* 0x040fe40003f46270 */
[----:B------:R-:W-:Y:S02]  /*ca80*/  FSEL R202, R39, -INF , !P0 ;  /* 0xff80000027ca7808 */ /* 0x000fe40004000000 */
[----:B------:R-:W-:Y:S01]  /*ca90*/  ISETP.GE.AND P0, PT, R4, R17, PT ;  /* 0x000000110400720c */ /* 0x000fe20003f06270 */
[----:B------:R-:W-:Y:S01]  /*caa0*/  MUFU.TANH R3, R3 ;  /* 0x0000000300037308 */ /* 0x000fe20000002400 */
[----:B------:R-:W-:Y:S02]  /*cab0*/  FSEL R189, R38, -INF , !P2 ;  /* 0xff80000026bd7808 */ /* 0x000fe40005000000 */
[----:B------:R-:W-:-:S02]  /*cac0*/  ISETP.GE.AND P2, PT, R4, R16, PT ;  /* 0x000000100400720c */ /* 0x000fc40003f46270 */
[----:B-1----:R-:W-:Y:S02]  /*cad0*/  FSEL R197, R6, -INF , !P0 ;  /* 0xff80000006c57808 */ /* 0x002fe40004000000 */
[----:B------:R-:W-:Y:S01]  /*cae0*/  PLOP3.LUT P0, PT, PT, PT, UP0, 0x80, 0x0 ;  /* 0x000000000000781c */ /* 0x000fe20003f0f008 */
[----:B------:R-:W1:Y:S01]  /*caf0*/  MUFU.TANH R4, R34 ;  /* 0x0000002200047308 */ /* 0x000e620000002400 */
[----:B--2---:R-:W-:Y:S02]  /*cb00*/  FSEL R190, R8, -INF , !P2 ;  /* 0xff80000008be7808 */ /* 0x004fe40005000000 */
[----:B---3--:R-:W-:Y:S02]  /*cb10*/  FSEL R192, R9, -INF , !P1 ;  /* 0xff80000009c07808 */ /* 0x008fe40004800000 */
[-C--:B------:R-:W-:Y:S02]  /*cb20*/  ISETP.GE.AND P2, PT, R2, R16.reuse, PT ;  /* 0x000000100200720c */ /* 0x080fe40003f46270 */
[----:B------:R-:W-:-:S02]  /*cb30*/  ISETP.GE.AND P1, PT, R0, R16, PT ;  /* 0x000000100000720c */ /* 0x000fc40003f26270 */
[----:B----4-:R-:W-:Y:S02]  /*cb40*/  FSEL R194, R32, -INF , !P2 ;  /* 0xff80000020c27808 */ /* 0x010fe40005000000 */
[----:B-----5:R-:W-:Y:S02]  /*cb50*/  FSEL R196, R7, -INF , !P1 ;  /* 0xff80000007c47808 */ /* 0x020fe40004800000 */
[-C--:B------:R-:W-:Y:S02]  /*cb60*/  ISETP.GE.AND P2, PT, R2, R17.reuse, PT ;  /* 0x000000110200720c */ /* 0x080fe40003f46270 */
[----:B------:R-:W-:Y:S02]  /*cb70*/  ISETP.GE.AND P1, PT, R0, R17, PT ;  /* 0x000000110000720c */ /* 0x000fe40003f26270 */
[----:B------:R-:W-:Y:S02]  /*cb80*/  FSEL R199, R5, -INF , !P6 ;  /* 0xff80000005c77808 */ /* 0x000fe40007000000 */
[----:B-1----:R-:W-:-:S02]  /*cb90*/  FSEL R200, R4, -INF , !P2 ;  /* 0xff80000004c87808 */ /* 0x002fc40005000000 */
[----:B------:R-:W-:Y:S01]  /*cba0*/  FSEL R201, R3, -INF , !P1 ;  /* 0xff80000003c97808 */ /* 0x000fe20004800000 */
[----:B------:R-:W-:Y:S06]  /*cbb0*/  @!P0 BRA `(.L_x_629) ;  /* 0x0000000400148947 */ /* 0x000fec0003800000 */
        /* <DEDUP_REMOVED lines=24> */
[C---:B----4-:R-:W-:Y:S02]  /*cd40*/  @!P3 LEA R8, P1, R0.reuse, R8, 0x1 ;  /* 0x000000080008b211 */ /* 0x050fe400078208ff */
[C-C-:B------:R-:W-:Y:S02]  /*cd50*/  @!P5 LEA.HI.X R13, R0.reuse, R13, R2.reuse, 0x1, P6 ;  /* 0x0000000d000dd211 */ /* 0x140fe400030f0c02 */
[----:B------:R-:W-:-:S02]  /*cd60*/  @!P4 LEA.HI.X R11, R0, R11, R2, 0x1, P2 ;  /* 0x0000000b000bc211 */ /* 0x000fc400010f0c02 */
[C---:B------:R-:W-:Y:S01]  /*cd70*/  @!P3 LEA.HI.X R9, R0.reuse, R9, R2, 0x1, P1 ;  /* 0x000000090009b211 */ /* 0x040fe200008f0c02 */
[----:B------:R-:W-:Y:S01]  /*cd80*/  @!PT LDS RZ, [RZ] ;  /* 0x00000000fffff984 */ /* 0x000fe20000000800 */
[----:B------:R-:W-:Y:S01]  /*cd90*/  @!PT LDS RZ, [RZ] ;  /* 0x00000000fffff984 */ /* 0x000fe20000000800 */
[----:B------:R-:W-:Y:S01]  /*cda0*/  @!PT LDS RZ, [RZ] ;  /* 0x00000000fffff984 */ /* 0x000fe20000000800 */
[----:B------:R1:W-:Y:S01]  /*cdb0*/  @!P5 LDGSTS.E.BYPASS.LTC128B.128 [R230+0x6000], desc[UR22][R12.64] ;  /* 0x060000000ce6dfae */ /* 0x0003e2000b901d56 */
[----:B------:R-:W-:-:S03]  /*cdc0*/  IADD3 R0, P1, R0, UR13, RZ ;  /* 0x0000000d00007c10 */ /* 0x000fc6000ff3e0ff */
[----:B------:R1:W-:Y:S01]  /*cdd0*/  @P4 STS.128 [R230+0x7000], RZ ;  /* 0x007000ffe6004388 */ /* 0x0003e20000000c00 */
[----:B------:R-:W-:Y:S02]  /*cde0*/  @!P5 LEA R6, P2, R0, R6, 0x1 ;  /* 0x000000060006d211 */ /* 0x000fe400078408ff */
[----:B------:R-:W-:Y:S01]  /*cdf0*/  IADD3.X R2, R2, UR5, RZ, P1, !PT ;  /* 0x0000000502027c10 */ /* 0x000fe20008ffe4ff */
[----:B------:R-:W-:Y:S01]  /*ce00*/  @!PT LDS RZ, [RZ] ;  /* 0x00000000fffff984 */ /* 0x000fe20000000800 */
[----:B------:R-:W-:Y:S01]  /*ce10*/  @!PT LDS RZ, [RZ] ;  /* 0x00000000fffff984 */ /* 0x000fe20000000800 */
[----:B------:R-:W-:Y:S01]  /*ce20*/  @!PT LDS RZ, [RZ] ;  /* 0x00000000fffff984 */ /* 0x000fe20000000800 */
[----:B------:R1:W-:Y:S01]  /*ce30*/  @!P4 LDGSTS.E.BYPASS.LTC128B.128 [R230+0x7000], desc[UR22][R10.64+0x40] ;  /* 0x070000400ae6cfae */ /* 0x0003e2000b901d56 */
[C---:B------:R-:W-:Y:S02]  /*ce40*/  @!P4 LEA R4, P1, R0.reuse, R4, 0x1 ;  /* 0x000000040004c211 */ /* 0x040fe400078208ff */
[C-C-:B------:R-:W-:Y:S01]  /*ce50*/  @!P5 LEA.HI.X R7, R0.reuse, R7, R2.reuse, 0x1, P2 ;  /* 0x000000070007d211 */ /* 0x140fe200010f0c02 */
        /* <DEDUP_REMOVED lines=25> */
.L_x_631:
[----:B------:R-:W-:Y:S05]  /*cff0*/  BSYNC B0 ;  /* 0x0000000000007941 */ /* 0x000fea0003800000 */
.L_x_630:
[----:B------:R-:W0:Y:S02]  /*d000*/  LDGDEPBAR ;  /* 0x00000000000079af */ /* 0x000e240000000000 */
.L_x_629:
[----:B------:R-:W-:Y:S01]  /*d010*/  FMNMX.FTZ R104, R246, R56, !PT ;  /* 0x00000038f6687209 */ /* 0x000fe20007810000 */
[----:B-1----:R-:W3:Y:S03]  /*d020*/  LDL.LU R7, [R1+0x14] ;  /* 0x0000140001077983 */ /* 0x002ee60000300800 */
[----:B------:R-:W-:Y:S01]  /*d030*/  FMNMX.FTZ R104, R60, R104, !PT ;  /* 0x000000683c687209 */ /* 0x000fe20007810000 */
[----:B------:R-:W4:Y:S03]  /*d040*/  LDL.LU R24, [R1+0x10] ;  /* 0x0000100001187983 */ /* 0x000f260000300800 */
[----:B------:R-:W-:Y:S01]  /*d050*/  FMNMX.FTZ R104, R61, R104, !PT ;  /* 0x000000683d687209 */ /* 0x000fe20007810000 */
[----:B------:R-:W5:Y:S01]  /*d060*/  LDL.LU R11, [R1+0x1c] ;  /* 0x00001c00010b7983 */ /* 0x000f620000300800 */
[----:B------:R-:W-:Y:S01]  /*d070*/  FMNMX.FTZ R0, R245, R49, !PT ;  /* 0x00000031f5007209 */ /* 0x000fe20007810000 */
[----:B------:R-:W-:Y:S01]  /*d080*/  @UP0 UIADD3 UR19, UR19, -0x4, URZ ;  /* 0xfffffffc13130890 */ /* 0x000fe2000fffe03f */
[----:B------:R-:W-:Y:S01]  /*d090*/  FMNMX.FTZ R104, R57, R104, !PT ;  /* 0x0000006839687209 */ /* 0x000fe20007810000 */
[----:B------:R-:W-:Y:S01]  /*d0a0*/  LDSM.16.MT88.4 R20, [R226+0x9000] ;  /* 0x00900000e214783b */ /* 0x000fe20000004200 */
[----:B------:R-:W-:-:S02]  /*d0b0*/  FMNMX.FTZ R2, R51, R0, !PT ;  /* 0x0000000033027209 */ /* 0x000fc40007810000 */
[----:B------:R-:W-:Y:S01]  /*d0c0*/  FMNMX.FTZ R104, R19, R104, !PT ;  /* 0x0000006813687209 */ /* 0x000fe20007810000 */
        /* <DEDUP_REMOVED lines=26> */
[----:B--2---:R-:W1:Y:S01]  /*d270*/  SHFL.BFLY PT, R4, R104, 0x2, 0x1f ;  /* 0x0c401f0068047f89 */ /* 0x004e6200000e0000 */
        /* <DEDUP_REMOVED lines=16> */
[----:B------:R-:W-:-:S02]  /*d380*/  FMNMX.FTZ R2, R192, R2, !PT ;  /* 0x00000002c0027209 */ /* 0x000fc40007810000 */
[----:B------:R-:W-:Y:S02]  /*d390*/  FMNMX.FTZ R0, R105, R0, !PT ;  /* 0x0000000069007209 */ /* 0x000fe40007810000 */
[----:B------:R-:W-:Y:S02]  /*d3a0*/  FMNMX.FTZ R103, R195, R3, !PT ;  /* 0x00000003c3677209 */ /* 0x000fe40007810000 */
[----:B------:R-:W1:Y:S01]  /*d3b0*/  SHFL.BFLY PT, R3, R104, 0x1, 0x1f ;  /* 0x0c201f0068037f89 */ /* 0x000e6200000e0000 */
[----:B------:R-:W-:Y:S02]  /*d3c0*/  FMNMX.FTZ R102, R194, R2, !PT ;  /* 0x00000002c2667209 */ /* 0x000fe40007810000 */
[----:B------:R-:W-:Y:S02]  /*d3d0*/  FMNMX.FTZ R0, R106, R0, !PT ;  /* 0x000000006a007209 */ /* 0x000fe40007810000 */
[----:B------:R-:W-:Y:S02]  /*d3e0*/  FMNMX.FTZ R102, R196, R102, !PT ;  /* 0x00000066c4667209 */ /* 0x000fe40007810000 */
[----:B------:R-:W-:-:S02]  /*d3f0*/  FMNMX.FTZ R0, R107, R0, !PT ;  /* 0x000000006b007209 */ /* 0x000fc40007810000 */
[----:B------:R-:W-:Y:S01]  /*d400*/  FMNMX.FTZ R103, R198, R103, !PT ;  /* 0x00000067c6677209 */ /* 0x000fe20007810000 */
[----:B------:R-:W2:Y:S01]  /*d410*/  SHFL.BFLY PT, R5, R102, 0x2, 0x1f ;  /* 0x0c401f0066057f89 */ /* 0x000ea200000e0000 */
[----:B------:R-:W-:Y:S02]  /*d420*/  FMNMX.FTZ R0, R182, R0, !PT ;  /* 0x00000000b6007209 */ /* 0x000fe40007810000 */
[----:B------:R-:W-:Y:S02]  /*d430*/  FMNMX.FTZ R103, R189, R103, !PT ;  /* 0x00000067bd677209 */ /* 0x000fe40007810000 */
[----:B------:R-:W-:Y:S02]  /*d440*/  FMNMX.FTZ R0, R183, R0, !PT ;  /* 0x00000000b7007209 */ /* 0x000fe40007810000 */
[----:B------:R-:W-:Y:S02]  /*d450*/  FMNMX.FTZ R103, R202, R103, !PT ;  /* 0x00000067ca677209 */ /* 0x000fe40007810000 */
[----:B------:R-:W-:-:S02]  /*d460*/  FMNMX.FTZ R0, R197, R0, !PT ;  /* 0x00000000c5007209 */ /* 0x000fc40007810000 */
[----:B------:R-:W-:Y:S02]  /*d470*/  FMNMX.FTZ R103, R203, R103, !PT ;  /* 0x00000067cb677209 */ /* 0x000fe40007810000 */
[----:B------:R-:W-:Y:S02]  /*d480*/  FMNMX.FTZ R0, R199, R0, !PT ;  /* 0x00000000c7007209 */ /* 0x000fe40007810000 */
[----:B-1----:R-:W-:Y:S02]  /*d490*/  FMNMX.FTZ R104, R104, R3, !PT ;  /* 0x0000000368687209 */ /* 0x002fe40007810000 */
[----:B------:R-:W-:Y:S02]  /*d4a0*/  FMNMX.FTZ R0, R200, R0, !PT ;  /* 0x00000000c8007209 */ /* 0x000fe40007810000 */
[C---:B------:R-:W-:Y:S01]  /*d4b0*/  FSETP.NEU.FTZ.AND P4, PT, R104.reuse, -INF , PT ;  /* 0xff8000006800780b */ /* 0x040fe20003f9d000 */
[----:B------:R-:W-:Y:S01]  /*d4c0*/  FMUL.FTZ R2, R104, UR18 ;  /* 0x0000001268027c20 */ /* 0x000fe20008410000 */
[----:B------:R-:W-:-:S02]  /*d4d0*/  FMNMX.FTZ R0, R201, R0, !PT ;  /* 0x00000000c9007209 */ /* 0x000fc40007810000 */
[----:B------:R-:W-:Y:S02]  /*d4e0*/  FMNMX.FTZ R103, R204, R103, !PT ;  /* 0x00000067cc677209 */ /* 0x000fe40007810000 */
[----:B------:R-:W-:Y:S02]  /*d4f0*/  FSEL R2, R2, RZ, P4 ;  /* 0x000000ff02027208 */ /* 0x000fe40002000000 */
[----:B--2---:R-:W-:Y:S01]  /*d500*/  FMNMX.FTZ R102, R102, R5, !PT ;  /* 0x0000000566667209 */ /* 0x004fe20007810000 */
[----:B------:R-:W1:Y:S01]  /*d510*/  SHFL.BFLY PT, R4, R103, 0x2, 0x1f ;  /* 0x0c401f0067047f89 */ /* 0x000e6200000e0000 */
[----:B------:R-:W-:Y:S01]  /*d520*/  MOV R25, R252 ;  /* 0x000000fc00197202 */ /* 0x000fe20000000f00 */
[--C-:B------:R-:W-:Y:S01]  /*d530*/  FFMA.FTZ R3, R56, UR18, -R2.reuse ;  /* 0x0000001238037c23 */ /* 0x100fe20008010802 */
[--C-:B------:R-:W-:Y:S01]  /*d540*/  FFMA.FTZ R14, R14, UR18, -R2.reuse ;  /* 0x000000120e0e7c23 */ /* 0x100fe20008010802 */
[----:B------:R-:W2:Y:S01]  /*d550*/  SHFL.BFLY PT, R5, R0, 0x2, 0x1f ;  /* 0x0c401f0000057f89 */ /* 0x000ea200000e0000 */
[----:B------:R-:W-:Y:S01]  /*d560*/  MOV R58, R25 ;  /* 0x00000019003a7202 */ /* 0x000fe20000000f00 */
[----:B------:R1:W-:Y:S02]  /*d570*/  MUFU.EX2 R252, R3 ;  /* 0x0000000300fc7308 */ /* 0x0003e40000000800 */
[----:B------:R-:W2:Y:S01]  /*d580*/  SHFL.BFLY PT, R6, R102, 0x1, 0x1f ;  /* 0x0c201f0066067f89 */ /* 0x000ea200000e0000 */
[----:B-1----:R-:W-:Y:S01]  /*d590*/  FFMA.FTZ R3, R60, UR18, -R2 ;  /* 0x000000123c037c23 */ /* 0x002fe20008010802 */
[----:B------:R-:W-:-:S04]  /*d5a0*/  FMNMX.FTZ R103, R103, R4, !PT ;  /* 0x0000000467677209 */ /* 0x000fc80007810000 */
[----:B------:R1:W-:Y:S01]  /*d5b0*/  MUFU.EX2 R250, R3 ;  /* 0x0000000300fa7308 */ /* 0x0003e20000000800 */
[----:B--2---:R-:W-:Y:S01]  /*d5c0*/  FMNMX.FTZ R0, R0, R5, !PT ;  /* 0x0000000500007209 */ /* 0x004fe20007810000 */
[----:B------:R-:W2:Y:S01]  /*d5d0*/  SHFL.BFLY PT, R4, R103, 0x1, 0x1f ;  /* 0x0c201f0067047f89 */ /* 0x000ea200000e0000 */
[----:B------:R-:W-:-:S03]  /*d5e0*/  FMNMX.FTZ R102, R102, R6, !PT ;  /* 0x0000000666667209 */ /* 0x000fc60007810000 */
[----:B------:R-:W2:Y:S01]  /*d5f0*/  SHFL.BFLY PT, R101, R0, 0x1, 0x1f ;  /* 0x0c201f0000657f89 */ /* 0x000ea200000e0000 */
[----:B------:R-:W-:Y:S01]  /*d600*/  FSETP.NEU.FTZ.AND P2, PT, R102, -INF , PT ;  /* 0xff8000006600780b */ /* 0x000fe20003f5d000 */
[----:B-1----:R-:W-:-:S04]  /*d610*/  FFMA.FTZ R3, R61, UR18, -R2 ;  /* 0x000000123d037c23 */ /* 0x002fc80008010802 */
[----:B------:R1:W-:Y:S01]  /*d620*/  MUFU.EX2 R249, R3 ;  /* 0x0000000300f97308 */ /* 0x0003e20000000800 */
[----:B--2---:R-:W-:Y:S02]  /*d630*/  FMNMX.FTZ R103, R103, R4, !PT ;  /* 0x0000000467677209 */ /* 0x004fe40007810000 */
[----:B------:R-:W-:-:S03]  /*d640*/  FMNMX.FTZ R101, R0, R101, !PT ;  /* 0x0000006500657209 */ /* 0x000fc60007810000 */
[C---:B------:R-:W-:Y:S01]  /*d650*/  FMUL.FTZ R13, R103.reuse, UR18 ;  /* 0x00000012670d7c20 */ /* 0x040fe20008410000 */
[----:B------:R-:W-:Y:S02]  /*d660*/  FSETP.NEU.FTZ.AND P3, PT, R103, -INF , PT ;  /* 0xff8000006700780b */ /* 0x000fe40003f7d000 */
[C---:B------:R-:W-:Y:S01]  /*d670*/  FSETP.NEU.FTZ.AND P1, PT, R101.reuse, -INF , PT ;  /* 0xff8000006500780b */ /* 0x040fe20003f3d000 */
[----:B------:R-:W-:Y:S01]  /*d680*/  FMUL.FTZ R12, R101, UR18 ;  /* 0x00000012650c7c20 */ /* 0x000fe20008410000 */
[----:B------:R-:W-:Y:S01]  /*d690*/  FSEL R13, R13, RZ, P3 ;  /* 0x000000ff0d0d7208 */ /* 0x000fe20001800000 */
[----:B-1----:R-:W-:-:S03]  /*d6a0*/  FFMA.FTZ R3, R57, UR18, -R2 ;  /* 0x0000001239037c23 */ /* 0x002fc60008010802 */
[----:B------:R-:W-:Y:S01]  /*d6b0*/  FSEL R12, R12, RZ, P1 ;  /* 0x000000ff0c0c7208 */ /* 0x000fe20000800000 */
[----:B------:R-:W-:Y:S01]  /*d6c0*/  FFMA.FTZ R4, R49, UR18, -R13 ;  /* 0x0000001231047c23 */ /* 0x000fe2000801080d */
[----:B------:R1:W-:Y:S03]  /*d6d0*/  MUFU.EX2 R251, R3 ;  /* 0x0000000300fb7308 */ /* 0x0003e60000000800 */
[----:B------:R-:W-:-:S05]  /*d6e0*/  FFMA.FTZ R5, R44, UR18, -R12 ;  /* 0x000000122c057c23 */ /* 0x000fca000801080c */
[----:B------:R2:W-:Y:S08]  /*d6f0*/  MUFU.EX2 R247, R4 ;  /* 0x0000000400f77308 */ /* 0x0005f00000000800 */
[----:B------:R2:W-:Y:S01]  /*d700*/  MUFU.EX2 R238, R5 ;  /* 0x0000000500ee7308 */ /* 0x0005e20000000800 */
[----:B-1----:R-:W-:-:S07]  /*d710*/  FFMA.FTZ R3, R19, UR18, -R2 ;  /* 0x0000001213037c23 */ /* 0x002fce0008010802 */
[----:B------:R1:W-:Y:S01]  /*d720*/  MUFU.EX2 R10, R3 ;  /* 0x00000003000a7308 */ /* 0x0003e20000000800 */
[----:B--2---:R-:W-:-:S07]  /*d730*/  FFMA.FTZ R4, R51, UR18, -R13 ;  /* 0x0000001233047c23 */ /* 0x004fce000801080d */
[----:B------:R-:W-:Y:S01]  /*d740*/  MUFU.EX2 R248, R4 ;  /* 0x0000000400f87308 */ /* 0x000fe20000000800 */
[----:B------:R-:W-:Y:S01]  /*d750*/  FSEL R5, R104, RZ, P4 ;  /* 0x000000ff68057208 */ /* 0x000fe20002000000 */
[----:B-1----:R-:W-:-:S06]  /*d760*/  FFMA.FTZ R3, R36, UR18, -R2 ;  /* 0x0000001224037c23 */ /* 0x002fcc0008010802 */
[----:B------:R1:W-:Y:S02]  /*d770*/  MUFU.EX2 R26, R3 ;  /* 0x00000003001a7308 */ /* 0x0003e40000000800 */
[----:B-1----:R-:W-:-:S06]  /*d780*/  FFMA.FTZ R3, R37, UR18, -R2 ;  /* 0x0000001225037c23 */ /* 0x002fcc0008010802 */
[----:B------:R1:W-:Y:S02]  /*d790*/  MUFU.EX2 R9, R3 ;  /* 0x0000000300097308 */ /* 0x0003e40000000800 */
[----:B-1----:R-:W-:Y:S02]  /*d7a0*/  FFMA.FTZ R3, R18, UR18, -R2 ;  /* 0x0000001212037c23 */ /* 0x002fe40008010802 */
[----:B------:R-:W1:Y:S04]  /*d7b0*/  LDSM.16.MT88.4 R16, [R224+0x9000] ;  /* 0x00900000e010783b */ /* 0x000e680000004200 */
[----:B------:R2:W-:Y:S01]  /*d7c0*/  MUFU.EX2 R8, R3 ;  /* 0x0000000300087308 */ /* 0x0005e20000000800 */
[----:B---3--:R-:W-:Y:S02]  /*d7d0*/  MOV R39, R7 ;  /* 0x0000000700277202 */ /* 0x008fe40000000f00 */
[----:B----4-:R-:W-:Y:S01]  /*d7e0*/  MOV R38, R24 ;  /* 0x0000001800267202 */ /* 0x010fe20000000f00 */
[----:B--2---:R-:W-:-:S05]  /*d7f0*/  FMUL.FTZ R3, R102, UR18 ;  /* 0x0000001266037c20 */ /* 0x004fca0008410000 */
[----:B------:R-:W-:-:S05]  /*d800*/  FSEL R3, R3, RZ, P2 ;  /* 0x000000ff03037208 */ /* 0x000fca0001000000 */
[--C-:B------:R-:W-:Y:S01]  /*d810*/  FFMA.FTZ R0, R45, UR18, -R3.reuse ;  /* 0x000000122d007c23 */ /* 0x100fe20008010803 */
[----:B------:R-:W-:-:S03]  /*d820*/  FFMA.FTZ R4, R48, UR18, -R3 ;  /* 0x0000001230047c23 */ /* 0x000fc60008010803 */
[----:B------:R2:W-:Y:S08]  /*d830*/  MUFU.EX2 R240, R0 ;  /* 0x0000000000f07308 */ /* 0x0005f00000000800 */
[----:B------:R-:W-:Y:S01]  /*d840*/  MUFU.EX2 R241, R4 ;  /* 0x0000000400f17308 */ /* 0x000fe20000000800 */
[--C-:B--2---:R-:W-:Y:S02]  /*d850*/  FFMA.FTZ R0, R50, UR18, -R3.reuse ;  /* 0x0000001232007c23 */ /* 0x104fe40008010803 */
[----:B------:R-:W-:Y:S05]  /*d860*/  LDSM.16.MT88.4 R48, [R226+0xb000] ;  /* 0x00b00000e230783b */ /* 0x000fea0000004200 */
[----:B------:R2:W-:Y:S02]  /*d870*/  MUFU.EX2 R242, R0 ;  /* 0x0000000000f27308 */ /* 0x0005e40000000800 */
[----:B--2---:R-:W-:-:S06]  /*d880*/  FFMA.FTZ R0, R41, UR18, -R3 ;  /* 0x0000001229007c23 */ /* 0x004fcc0008010803 */
[----:B------:R2:W3:Y:S02]  /*d890*/  MUFU.EX2 R243, R0 ;  /* 0x0000000000f37308 */ /* 0x0004e40000000800 */
[----:B--2---:R-:W-:Y:S01]  /*d8a0*/  FFMA.FTZ R0, R40, UR18, -R12 ;  /* 0x0000001228007c23 */ /* 0x004fe2000801080c */
[----:B---3--:R-:W-:-:S05]  /*d8b0*/  F2FP.F16.F32.PACK_AB R6, R243, R242 ;  /* 0x000000f2f306723e */ /* 0x008fca00000000ff */
[----:B------:R2:W-:Y:S02]  /*d8c0*/  MUFU.EX2 R236, R0 ;  /* 0x0000000000ec7308 */ /* 0x0005e40000000800 */
[----:B--2---:R-:W-:-:S06]  /*d8d0*/  FFMA.FTZ R0, R43, UR18, -R12 ;  /* 0x000000122b007c23 */ /* 0x004fcc000801080c */
[----:B------:R2:W-:Y:S02]  /*d8e0*/  MUFU.EX2 R237, R0 ;  /* 0x0000000000ed7308 */ /* 0x0005e40000000800 */
[----:B--2---:R-:W-:Y:S02]  /*d8f0*/  FFMA.FTZ R0, R42, UR18, -R12 ;  /* 0x000000122a007c23 */ /* 0x004fe4000801080c */
[----:B------:R-:W-:Y:S04]  /*d900*/  LDSM.16.MT88.4 R40, [R226+0xb400] ;  /* 0x00b40000e228783b */ /* 0x000fe80000004200 */
[----:B------:R2:W3:Y:S02]  /*d910*/  MUFU.EX2 R239, R0 ;  /* 0x0000000000ef7308 */ /* 0x0004e40000000800 */
[----:B--2---:R-:W-:-:S02]  /*d920*/  FSEL R0, R102, RZ, P2 ;  /* 0x000000ff66007208 */ /* 0x004fc40001000000 */
[----:B---3--:R-:W-:-:S03]  /*d930*/  F2FP.F16.F32.PACK_AB R7, R238, R239 ;  /* 0x000000efee07723e */ /* 0x008fc600000000ff */
[----:B------:R-:W-:Y:S01]  /*d940*/  FADD.FTZ R4, R244, -R0 ;  /* 0x80000000f4047221 */ /* 0x000fe20000010000 */
[----:B------:R-:W-:Y:S02]  /*d950*/  FSEL R0, R101, RZ, P1 ;  /* 0x000000ff65007208 */ /* 0x000fe40000800000 */
[----:B------:R-:W-:Y:S01]  /*d960*/  MOV R244, R8 ;  /* 0x0000000800f47202 */ /* 0x000fe20000000f00 */
[----:B------:R-:W-:Y:S01]  /*d970*/  FMUL.FTZ R4, R4, UR18 ;  /* 0x0000001204047c20 */ /* 0x000fe20008410000 */
[----:B------:R-:W-:Y:S01]  /*d980*/  FADD.FTZ R8, R246, -R5 ;  /* 0x80000005f6087221 */ /* 0x000fe20000010000 */
[----:B------:R-:W-:Y:S01]  /*d990*/  FADD.FTZ R0, R231, -R0 ;  /* 0x80000000e7007221 */ /* 0x000fe20000010000 */
[----:B------:R-:W-:Y:S01]  /*d9a0*/  MOV R246, R9 ;  /* 0x0000000900f67202 */ /* 0x000fe20000000f00 */
[----:B------:R2:W3:Y:S01]  /*d9b0*/  MUFU.EX2 R44, R4 ;  /* 0x00000004002c7308 */ /* 0x0004e20000000800 */
[----:B------:R-:W-:Y:S01]  /*d9c0*/  F2FP.F16.F32.PACK_AB R5, R237, R236 ;  /* 0x000000eced05723e */ /* 0x000fe200000000ff */
[----:B------:R-:W-:-:S06]  /*d9d0*/  FMUL.FTZ R0, R0, UR18 ;  /* 0x0000001200007c20 */ /* 0x000fcc0008410000 */
[----:B------:R4:W5:Y:S01]  /*d9e0*/  MUFU.EX2 R15, R0 ;  /* 0x00000000000f7308 */ /* 0x0009620000000800 */
[----:B--2---:R-:W-:Y:S01]  /*d9f0*/  FSEL R4, R103, RZ, P3 ;  /* 0x000000ff67047208 */ /* 0x004fe20001800000 */
[-C--:B---3--:R-:W-:Y:S01]  /*da00*/  FMUL.FTZ R128, R128, R44.reuse ;  /* 0x0000002c80807220 */ /* 0x088fe20000410000 */
[-C--:B------:R-:W-:Y:S01]  /*da10*/  FMUL.FTZ R129, R129, R44.reuse ;  /* 0x0000002c81817220 */ /* 0x080fe20000410000 */
[-C--:B------:R-:W-:Y:S01]  /*da20*/  FMUL.FTZ R144, R144, R44.reuse ;  /* 0x0000002c90907220 */ /* 0x080fe20000410000 */
[----:B------:R-:W-:Y:S01]  /*da30*/  FMUL.FTZ R145, R145, R44 ;  /* 0x0000002c91917220 */ /* 0x000fe20000410000 */
[----:B------:R-:W-:Y:S01]  /*da40*/  FADD.FTZ R9, R245, -R4 ;  /* 0x80000004f5097221 */ /* 0x000fe20000010000 */
[----:B------:R-:W-:Y:S01]  /*da50*/  MOV R245, R26 ;  /* 0x0000001a00f57202 */ /* 0x000fe20000000f00 */
[-C--:B------:R-:W-:Y:S01]  /*da60*/  FMUL.FTZ R152, R152, R44.reuse ;  /* 0x0000002c98987220 */ /* 0x080fe20000410000 */
[--C-:B----4-:R-:W-:Y:S01]  /*da70*/  FFMA.FTZ R0, R63, UR18, -R13.reuse ;  /* 0x000000123f007c23 */ /* 0x110fe2000801080d */
[----:B------:R-:W2:Y:S01]  /*da80*/  LDSM.16.MT88.4 R24, [R224+0xa000] ;  /* 0x00a00000e018783b */ /* 0x000ea20000004200 */
[----:B------:R-:W-:Y:S01]  /*da90*/  F2FP.F16.F32.PACK_AB R4, R240, R241 ;  /* 0x000000f1f004723e */ /* 0x000fe200000000ff */
[-C--:B-----5:R-:W-:Y:S01]  /*daa0*/  FMUL.FTZ R130, R130, R15.reuse ;  /* 0x0000000f82827220 */ /* 0x0a0fe20000410000 */
        /* <DEDUP_REMOVED lines=17> */
[----:B---3--:R-:W-:Y:S01]  /*dbc0*/  FFMA.FTZ R0, R62, UR18, -R13 ;  /* 0x000000123e007c23 */ /* 0x008fe2000801080d */
        /* <DEDUP_REMOVED lines=20> */
[----:B---3--:R-:W-:Y:S01]  /*dd10*/  FFMA.FTZ R0, R46, UR18, -R3 ;  /* 0x000000122e007c23 */ /* 0x008fe20008010803 */
[-C--:B------:R-:W-:Y:S01]  /*dd20*/  FMUL.FTZ R79, R79, R15.reuse ;  /* 0x0000000f4f4f7220 */ /* 0x080fe20000410000 */
[-C--:B------:R-:W-:Y:S01]  /*dd30*/  FMUL.FTZ R88, R88, R44.reuse ;  /* 0x0000002c58587220 */ /* 0x080fe20000410000 */
[C---:B--2---:R-:W-:Y:S01]  /*dd40*/  HMMA.16816.F32 R144, R4.reuse, R24, R144 ;  /* 0x000000180490723c */ /* 0x044fe20000001890 */
[----:B------:R1:W-:Y:S01]  /*dd50*/  MUFU.EX2 R233, R0 ;  /* 0x0000000000e97308 */ /* 0x0003e20000000800 */
[-C--:B------:R-:W-:Y:S01]  /*dd60*/  FMUL.FTZ R89, R89, R44.reuse ;  /* 0x0000002c59597220 */ /* 0x080fe20000410000 */
[-C--:B------:R-:W-:Y:S01]  /*dd70*/  FMUL.FTZ R90, R90, R15.reuse ;  /* 0x0000000f5a5a7220 */ /* 0x080fe20000410000 */
[-C--:B------:R-:W-:Y:S01]  /*dd80*/  FMUL.FTZ R91, R91, R15.reuse ;  /* 0x0000000f5b5b7220 */ /* 0x080fe20000410000 */
[-C--:B------:R-:W-:Y:S01]  /*dd90*/  FMUL.FTZ R92, R92, R44.reuse ;  /* 0x0000002c5c5c7220 */ /* 0x080fe20000410000 */
[----:B------:R-:W-:Y:S01]  /*dda0*/  HMMA.16816.F32 R152, R4, R26, R152 ;  /* 0x0000001a0498723c */ /* 0x000fe20000001898 */
[----:B------:R-:W-:Y:S01]  /*ddb0*/  FMUL.FTZ R93, R93, R44 ;  /* 0x0000002c5d5d7220 */ /* 0x000fe20000410000 */
[-C--:B------:R-:W-:Y:S01]  /*ddc0*/  FMUL.FTZ R94, R94, R15.reuse ;  /* 0x0000000f5e5e7220 */ /* 0x080fe20000410000 */
[----:B------:R-:W-:-:S03]  /*ddd0*/  FMUL.FTZ R95, R95, R15 ;  /* 0x0000000f5f5f7220 */ /* 0x000fc60000410000 */
[----:B------:R-:W-:Y:S01]  /*dde0*/  HMMA.16816.F32 R136, R4, R22, R136 ;  /* 0x000000160488723c */ /* 0x000fe20000001888 */
[----:B-1----:R-:W-:Y:S01]  /*ddf0*/  FFMA.FTZ R0, R47, UR18, -R3 ;  /* 0x000000122f007c23 */ /* 0x002fe20008010803 */
[----:B------:R-:W-:-:S04]  /*de00*/  MOV R47, R58 ;  /* 0x0000003a002f7202 */ /* 0x000fc80000000f00 */
[C---:B------:R-:W-:Y:S01]  /*de10*/  HMMA.16816.F32 R160, R4.reuse, R28, R160 ;  /* 0x0000001c04a0723c */ /* 0x040fe200000018a0 */
[----:B------:R1:W-:Y:S05]  /*de20*/  MUFU.EX2 R232, R0 ;  /* 0x0000000000e87308 */ /* 0x0003ea0000000800 */
[C---:B------:R-:W-:Y:S06]  /*de30*/  HMMA.16816.F32 R56, R4.reuse, R20, R128 ;  /* 0x000000140438723c */ /* 0x040fec0000001880 */
[----:B------:R-:W-:Y:S01]  /*de40*/  HMMA.16816.F32 R168, R4, R30, R168 ;  /* 0x0000001e04a8723c */ /* 0x000fe200000018a8 */
[----:B------:R-:W-:-:S02]  /*de50*/  MOV R129, R11 ;  /* 0x0000000b00817202 */ /* 0x000fc40000000f00 */
[----:B------:R-:W-:Y:S02]  /*de60*/  MOV R128, R10 ;  /* 0x0000000a00807202 */ /* 0x000fe40000000f00 */
[----:B------:R-:W-:Y:S01]  /*de70*/  F2FP.F16.F32.PACK_AB R10, R251, R249 ;  /* 0x000000f9fb0a723e */ /* 0x000fe200000000ff */
[C---:B------:R-:W-:Y:S01]  /*de80*/  HMMA.16816.F32 R72, R4.reuse, R32, R72 ;  /* 0x000000200448723c */ /* 0x040fe20000001848 */
[----:B-1----:R-:W-:Y:S01]  /*de90*/  FMUL.FTZ R0, R8, UR18 ;  /* 0x0000001208007c20 */ /* 0x002fe20008410000 */
[----:B------:R-:W-:Y:S02]  /*dea0*/  F2FP.F16.F32.PACK_AB R8, R250, R252 ;  /* 0x000000fcfa08723e */ /* 0x000fe400000000ff */
[----:B----4-:R-:W-:Y:S01]  /*deb0*/  F2FP.F16.F32.PACK_AB R11, R234, R235 ;  /* 0x000000ebea0b723e */ /* 0x010fe200000000ff */
[----:B------:R1:W2:Y:S01]  /*dec0*/  MUFU.EX2 R46, R0 ;  /* 0x00000000002e7308 */ /* 0x0002a20000000800 */
[----:B------:R-:W-:Y:S01]  /*ded0*/  MOV R131, R39 ;  /* 0x0000002700837202 */ /* 0x000fe20000000f00 */
[----:B------:R-:W-:Y:S01]  /*dee0*/  HMMA.16816.F32 R76, R4, R34, R76 ;  /* 0x00000022044c723c */ /* 0x000fe2000000184c */
[----:B------:R-:W-:-:S02]  /*def0*/  MOV R130, R38 ;  /* 0x0000002600827202 */ /* 0x000fc40000000f00 */
[----:B------:R-:W-:Y:S03]  /*df00*/  LDSM.16.MT88.4 R36, [R224+0xb400] ;  /* 0x00b40000e024783b */ /* 0x000fe60000004200 */
        /* <DEDUP_REMOVED lines=44> */
[----:B-1----:R-:W-:Y:S01]  /*e1d0*/  FFMA.FTZ R0, R53, UR18, -R3 ;  /* 0x0000001235007c23 */ /* 0x002fe20008010803 */
[C---:B------:R-:W-:Y:S01]  /*e1e0*/  HMMA.16816.F32 R116, R8.reuse, R16, R116 ;  /* 0x000000100874723c */ /* 0x040fe20000001874 */
[-C--:B------:R-:W-:Y:S01]  /*e1f0*/  FMUL.FTZ R70, R70, R45.reuse ;  /* 0x0000002d46467220 */ /* 0x080fe20000410000 */
[-C--:B------:R-:W-:Y:S01]  /*e200*/  FMUL.FTZ R71, R71, R45.reuse ;  /* 0x0000002d47477220 */ /* 0x080fe20000410000 */
[----:B------:R1:W3:Y:S01]  /*e210*/  MUFU.EX2 R223, R0 ;  /* 0x0000000000df7308 */ /* 0x0002e20000000800 */
        /* <DEDUP_REMOVED lines=15> */
[----:B------:R-:W5:Y:S01]  /*e310*/  LDSM.16.MT88.4 R20, [R224+0xa400] ;  /* 0x00a40000e014783b */ /* 0x000f620000004200 */
[--C-:B-1----:R-:W-:Y:S01]  /*e320*/  FFMA.FTZ R0, R54, UR18, -R12.reuse ;  /* 0x0000001236007c23 */ /* 0x102fe2000801080c */
[----:B------:R-:W-:Y:S01]  /*e330*/  FMUL.FTZ R99, R99, R45 ;  /* 0x0000002d63637220 */ /* 0x000fe20000410000 */
[----:B------:R-:W-:Y:S01]  /*e340*/  F2FP.F16.F32.PACK_AB R4, R232, R233 ;  /* 0x000000e9e804723e */ /* 0x000fe200000000ff */
[----:B------:R-:W-:Y:S01]  /*e350*/  LDSM.16.MT88.4 R124, [R224+0x9c00] ;  /* 0x009c0000e07c783b */ /* 0x000fe20000004200 */
[----:B------:R1:W-:Y:S01]  /*e360*/  MUFU.EX2 R222, R0 ;  /* 0x0000000000de7308 */ /* 0x0003e20000000800 */
[C---:B------:R-:W-:Y:S01]  /*e370*/  HMMA.16816.F32 R164, R8.reuse, R28, R164 ;  /* 0x0000001c08a4723c */ /* 0x040fe200000018a4 */
[----:B---3--:R-:W-:Y:S01]  /*e380*/  F2FP.F16.F32.PACK_AB R6, R223, R231 ;  /* 0x000000e7df06723e */ /* 0x008fe200000000ff */
[----:B------:R-:W-:Y:S04]  /*e390*/  LDSM.16.MT88.4 R140, [R226+0x9c00] ;  /* 0x009c0000e28c783b */ /* 0x000fe80000004200 */
[C---:B------:R-:W-:Y:S01]  /*e3a0*/  HMMA.16816.F32 R172, R8.reuse, R30, R172 ;  /* 0x0000001e08ac723c */ /* 0x040fe200000018ac */
[----:B------:R-:W3:Y:S05]  /*e3b0*/  LDSM.16.MT88.4 R28, [R226+0xa400] ;  /* 0x00a40000e21c783b */ /* 0x000eea0000004200 */
[----:B------:R-:W-:Y:S01]  /*e3c0*/  HMMA.16816.F32 R68, R8, R32, R68 ;  /* 0x000000200844723c */ /* 0x000fe20000001844 */
[----:B-1----:R-:W-:-:S05]  /*e3d0*/  FFMA.FTZ R0, R55, UR18, -R12 ;  /* 0x0000001237007c23 */ /* 0x002fca000801080c */
[C---:B------:R-:W-:Y:S01]  /*e3e0*/  HMMA.16816.F32 R80, R8.reuse, R34, R80 ;  /* 0x000000220850723c */ /* 0x040fe20000001850 */
[----:B------:R-:W-:Y:S01]  /*e3f0*/  LDSM.16.MT88.4 R32, [R226+0x9800] ;  /* 0x00980000e220783b */ /* 0x000fe20000004200 */
[----:B------:R1:W2:Y:S04]  /*e400*/  MUFU.EX2 R221, R0 ;  /* 0x0000000000dd7308 */ /* 0x0002a80000000800 */
        /* <DEDUP_REMOVED lines=41> */
[----:B------:R-:W-:Y:S05]  /*e6a0*/  LDSM.16.MT88.4 R16, [R224+0xb800] ;  /* 0x00b80000e010783b */ /* 0x000fea0000004200 */
[C---:B------:R-:W-:Y:S06]  /*e6b0*/  HMMA.16816.F32 R148, R8.reuse, R20, R148 ;  /* 0x000000140894723c */ /* 0x040fec0000001894 */
[----:B------:R-:W-:Y:S01]  /*e6c0*/  HMMA.16816.F32 R156, R8, R22, R156 ;  /* 0x00000016089c723c */ /* 0x000fe2000000189c */
[----:B------:R-:W-:Y:S01]  /*e6d0*/  LDSM.16.MT88.4 R20, [R226+0xb800] ;  /* 0x00b80000e214783b */ /* 0x000fe20000004200 */
[----:B-1----:R-:W-:-:S04]  /*e6e0*/  FFMA.FTZ R0, R177, UR18, -R3 ;  /* 0x00000012b1007c23 */ /* 0x002fc80008010803 */
[C---:B------:R-:W-:Y:S01]  /*e6f0*/  HMMA.16816.F32 R164, R8.reuse, R28, R164 ;  /* 0x0000001c08a4723c */ /* 0x040fe200000018a4 */
[----:B------:R1:W-:Y:S05]  /*e700*/  MUFU.EX2 R212, R0 ;  /* 0x0000000000d47308 */ /* 0x0003ea0000000800 */
[C---:B------:R-:W-:Y:S01]  /*e710*/  HMMA.16816.F32 R172, R8.reuse, R30, R172 ;  /* 0x0000001e08ac723c */ /* 0x040fe200000018ac */
[----:B------:R-:W4:Y:S05]  /*e720*/  LDSM.16.MT88.4 R28, [R224+0xa800] ;  /* 0x00a80000e01c783b */ /* 0x000f2a0000004200 */
[C---:B------:R-:W-:Y:S06]  /*e730*/  HMMA.16816.F32 R68, R8.reuse, R36, R68 ;  /* 0x000000240844723c */ /* 0x040fec0000001844 */
[C---:B------:R-:W-:Y:S01]  /*e740*/  HMMA.16816.F32 R92, R8.reuse, R38, R80 ;  /* 0x00000026085c723c */ /* 0x040fe20000001850 */
[--C-:B-1----:R-:W-:Y:S01]  /*e750*/  FFMA.FTZ R0, R179, UR18, -R3.reuse ;  /* 0x00000012b3007c23 */ /* 0x102fe20008010803 */
[----:B------:R-:W1:Y:S03]  /*e760*/  LDSM.16.MT88.4 R36, [R226+0xa800] ;  /* 0x00a80000e224783b */ /* 0x000e660000004200 */
[----:B------:R5:W2:Y:S01]  /*e770*/  MUFU.EX2 R211, R0 ;  /* 0x0000000000d37308 */ /* 0x000aa20000000800 */
[C---:B------:R-:W-:Y:S01]  /*e780*/  HMMA.16816.F32 R84, R8.reuse, R40, R84 ;  /* 0x000000280854723c */ /* 0x040fe20000001854 */
[----:B------:R-:W-:Y:S05]  /*e790*/  LDSM.16.MT88.4 R80, [R224+0xbc00] ;  /* 0x00bc0000e050783b */ /* 0x000fea0000004200 */
[----:B------:R-:W-:Y:S07]  /*e7a0*/  HMMA.16816.F32 R96, R8, R42, R96 ;  /* 0x0000002a0860723c */ /* 0x000fee0000001860 */
[----:B---3--:R-:W-:Y:S01]  /*e7b0*/  F2FP.F16.F32.PACK_AB R8, R213, R214 ;  /* 0x000000d6d508723e */ /* 0x008fe200000000ff */
[----:B-----5:R-:W-:Y:S01]  /*e7c0*/  FFMA.FTZ R0, R180, UR18, -R3 ;  /* 0x00000012b4007c23 */ /* 0x020fe20008010803 */
[----:B--2---:R-:W-:-:S03]  /*e7d0*/  F2FP.F16.F32.PACK_AB R4, R211, R212 ;  /* 0x000000d4d304723e */ /* 0x004fc600000000ff */
[----:B------:R2:W-:Y:S02]  /*e7e0*/  MUFU.EX2 R210, R0 ;  /* 0x0000000000d27308 */ /* 0x0005e40000000800 */
[----:B--2---:R-:W-:-:S06]  /*e7f0*/  FFMA.FTZ R0, R181, UR18, -R3 ;  /* 0x00000012b5007c23 */ /* 0x004fcc0008010803 */
        /* <DEDUP_REMOVED lines=9> */
[----:B--2---:R-:W-:-:S06]  /*e890*/  FFMA.FTZ R0, R183, UR18, -R12 ;  /* 0x00000012b7007c23 */ /* 0x004fcc000801080c */
[----:B------:R-:W-:Y:S08]  /*e8a0*/  MUFU.EX2 R183, R14 ;  /* 0x0000000e00b77308 */ /* 0x000ff00000000800 */
        /* <DEDUP_REMOVED lines=10> */
[C---:B----4-:R-:W-:Y:S06]  /*e950*/  HMMA.16816.F32 R144, R4.reuse, R28, R144 ;  /* 0x0000001c0490723c */ /* 0x050fec0000001890 */
[----:B------:R-:W-:Y:S01]  /*e960*/  HMMA.16816.F32 R152, R4, R30, R152 ;  /* 0x0000001e0498723c */ /* 0x000fe20000001898 */
[----:B--2---:R-:W-:Y:S01]  /*e970*/  FFMA.FTZ R0, R184, UR18, -R2 ;  /* 0x00000012b8007c23 */ /* 0x004fe20008010802 */
[----:B---3--:R-:W-:-:S04]  /*e980*/  F2FP.F16.F32.PACK_AB R10, R185, R186 ;  /* 0x000000bab90a723e */ /* 0x008fc800000000ff */
[C---:B-1----:R-:W-:Y:S01]  /*e990*/  HMMA.16816.F32 R160, R4.reuse, R36, R160 ;  /* 0x0000002404a0723c */ /* 0x042fe200000018a0 */
[----:B------:R-:W-:Y:S01]  /*e9a0*/  MOV R184, R128 ;  /* 0x0000008000b87202 */ /* 0x000fe20000000f00 */
[----:B------:R1:W-:Y:S04]  /*e9b0*/  MUFU.EX2 R182, R0 ;  /* 0x0000000000b67308 */ /* 0x0003e80000000800 */
[C---:B------:R-:W-:Y:S06]  /*e9c0*/  HMMA.16816.F32 R168, R4.reuse, R38, R168 ;  /* 0x0000002604a8723c */ /* 0x040fec00000018a8 */
[C---:B------:R-:W-:Y:S06]  /*e9d0*/  HMMA.16816.F32 R72, R4.reuse, R16, R72 ;  /* 0x000000100448723c */ /* 0x040fec0000001848 */
[----:B------:R-:W-:Y:S01]  /*e9e0*/  HMMA.16816.F32 R76, R4, R18, R76 ;  /* 0x00000012044c723c */ /* 0x000fe2000000184c */
[----:B-1----:R-:W-:Y:S01]  /*e9f0*/  FFMA.FTZ R0, R187, UR18, -R2 ;  /* 0x00000012bb007c23 */ /* 0x002fe20008010802 */
        /* <DEDUP_REMOVED lines=160> */
.L_x_625:
[----:B------:R-:W-:-:S12]  /*f400*/  UIADD3 UR19, UR24, -0x1, URZ ;  /* 0xffffffff18137890 */ /* 0x000fd8000fffe03f */
.L_x_632:
        /* <DEDUP_REMOVED lines=15> */
[----:B------:R-:W-:Y:S01]  /*f500*/  ULDC UR9, c[0x0][0x2d0] ;  /* 0x0000b40000097ab9 */ /* 0x000fe20000000800 */
[----:B------:R-:W-:Y:S01]  /*f510*/  ULDC UR8, c[0x0][0x39c] ;  /* 0x0000e70000087ab9 */ /* 0x000fe20000000800 */
[----:B------:R-:W-:Y:S01]  /*f520*/  ULDC UR4, c[0x0][0x2ec] ;  /* 0x0000bb0000047ab9 */ /* 0x000fe20000000800 */
[----:B------:R-:W-:-:S07]  /*f530*/  ULDC.64 UR6, c[0x0][0x248] ;  /* 0x0000920000067ab9 */ /* 0x000fce0000000a00 */
[----:B------:R-:W1:Y:S08]  /*f540*/  @!P4 LDC.64 R2, c[0x0][0x220] ;  /* 0x00008800ff02cb82 */ /* 0x000e700000000a00 */
[----:B------:R-:W2:Y:S01]  /*f550*/  @!P4 LDC.64 R4, c[0x0][0x220] ;  /* 0x00008800ff04cb82 */ /* 0x000ea20000000a00 */
[----:B-1----:R1:W-:Y:S04]  /*f560*/  @!P4 STL.64 [R1+0x30], R2 ;  /* 0x000030020100c387 */ /* 0x0023e80000100a00 */
[----:B--2---:R2:W-:Y:S04]  /*f570*/  @!P4 STL.64 [R1+0x28], R4 ;  /* 0x000028040100c387 */ /* 0x0045e80000100a00 */
[----:B------:R-:W3:Y:S01]  /*f580*/  LDL.LU.64 R6, [R1] ;  /* 0x0000000001067983 */ /* 0x000ee20000300a00 */
[----:B-1----:R-:W-:-:S03]  /*f590*/  MOV R3, R104 ;  /* 0x0000006800037202 */ /* 0x002fc60000000f00 */
[----:B--2---:R-:W3:Y:S02]  /*f5a0*/  LDL.LU.64 R4, [R1+0x8] ;  /* 0x0000080001047983 */ /* 0x004ee40000300a00 */
[----:B---3--:R-:W-:-:S05]  /*f5b0*/  IMAD.MOV.U32 R5, RZ, RZ, R7 ;  /* 0x000000ffff057224 */ /* 0x008fca00078e0007 */
[----:B------:R1:W-:Y:S01]  /*f5c0*/  STL.64 [R1+0x20], R4 ;  /* 0x0000200401007387 */ /* 0x0003e20000100a00 */
[----:B------:R-:W-:Y:S05]  /*f5d0*/  BRA `(.L_x_634) ;  /* 0x00000004000c7947 */ /* 0x000fea0003800000 */
.L_x_636:
[----:B------:R-:W2:Y:S01]  /*f5e0*/  LDL.64 R248, [R1+0x40] ;  /* 0x0000400001f87983 */ /* 0x000ea20000100a00 */
[----:B------:R-:W1:Y:S01]  /*f5f0*/  @!P4 LDC.64 R6, c[0x0][0x218] ;  /* 0x00008600ff06cb82 */ /* 0x000e620000000a00 */
[----:B------:R-:W-:Y:S02]  /*f600*/  UIADD3 UR11, UR19, -0x1, URZ ;  /* 0xffffffff130b7890 */ /* 0x000fe4000fffe03f */
[----:B------:R-:W5:Y:S02]  /*f610*/  LDL.64 R102, [R1+0x38] ;  /* 0x0000380001667983 */ /* 0x000f640000100a00 */
[----:B------:R-:W-:Y:S02]  /*f620*/  USHF.R.S32.HI UR10, URZ, 0x1f, UR11 ;  /* 0x0000001f3f0a7899 */ /* 0x000fe4000801140b */
[----:B------:R1:W-:Y:S01]  /*f630*/  @P4 STS [R230+0x6000], RZ ;  /* 0x006000ffe6004388 */ /* 0x0003e20000000800 */
[----:B------:R-:W3:Y:S01]  /*f640*/  @!P3 LDC.64 R14, c[0x0][0x218] ;  /* 0x00008600ff0ebb82 */ /* 0x000ee20000000a00 */
        /* <DEDUP_REMOVED lines=14> */
[----:B-----5:R-:W-:Y:S02]  /*f730*/  LEA.HI.X R4, R2, R103, R4, 0x6, P0 ;  /* 0x0000006702047211 */ /* 0x020fe400000f3404 */
[C---:B-1----:R-:W-:Y:S02]  /*f740*/  @!P4 LEA R6, P0, R0.reuse, R6, 0x1 ;  /* 0x000000060006c211 */ /* 0x042fe400078008ff */
        /* <DEDUP_REMOVED lines=12> */
[----:B------:R-:W-:Y:S01]  /*f810*/  @!P3 LEA R8, P1, R2, R8, 0x1 ;  /* 0x000000080208b211 */ /* 0x000fe200078208ff */
        /* <DEDUP_REMOVED lines=31> */
.L_x_634:
[----:B--2---:R-:W2:Y:S01]  /*fa10*/  LDL.64 R20, [R1+0x20] ;  /* 0x0000200001147983 */ /* 0x004ea20000100a00 */
[----:B------:R-:W-:Y:S04]  /*fa20*/  DEPBAR.LE SB0, 0x0 ;  /* 0x000080000000791a */ /* 0x000fe80000000000 */
[----:B------:R-:W-:Y:S01]  /*fa30*/  ISETP.GE.AND P3, PT, R233, UR9, PT ;  /* 0x00000009e9007c0c */ /* 0x000fe2000bf66270 */
[----:B------:R-:W3:Y:S01]  /*fa40*/  LDL R6, [R1+0x30] ;  /* 0x0000300001067983 */ /* 0x000ee20000100800 */
[----:B------:R-:W-:Y:S01]  /*fa50*/  USHF.R.S32.HI UR11, URZ, 0x1f, UR19 ;  /* 0x0000001f3f0b7899 */ /* 0x000fe20008011413 */
[----:B-1----:R-:W-:Y:S01]  /*fa60*/  IMAD.U32 R4, RZ, RZ, UR19 ;  /* 0x00000013ff047e24 */ /* 0x002fe2000f8e00ff */
[----:B------:R-:W-:Y:S01]  /*fa70*/  UIMAD UR10, UR21, UR19, URZ ;  /* 0x00000013150a72a4 */ /* 0x000fe2000f8e023f */
[----:B------:R-:W4:Y:S01]  /*fa80*/  LDL R0, [R1+0x34] ;  /* 0x0000340001007983 */ /* 0x000f220000100800 */
[----:B------:R-:W-:Y:S02]  /*fa90*/  BAR.SYNC.DEFER_BLOCKING 0x0 ;  /* 0x0000000000007b1d */ /* 0x000fe40000010000 */
[----:B------:R-:W-:Y:S01]  /*faa0*/  UIMAD UR10, UR11, UR27, UR10 ;  /* 0x0000001b0b0a72a4 */ /* 0x000fe2000f8e020a */
[----:B------:R-:W-:Y:S03]  /*fab0*/  ISETP.GE.AND P2, PT, R234, UR9, PT ;  /* 0x00000009ea007c0c */ /* 0x000fe6000bf46270 */
[----:B------:R-:W-:Y:S02]  /*fac0*/  @P4 STS.64 [R230+0x9008], RZ ;  /* 0x009008ffe6004388 */ /* 0x000fe40000000a00 */
[----:B------:R-:W1:Y:S04]  /*fad0*/  @!P3 LDC.64 R12, c[0x0][0x220] ;  /* 0x00008800ff0cbb82 */ /* 0x000e680000000a00 */
[----:B------:R-:W5:Y:S04]  /*fae0*/  LDL R8, [R1+0x28] ;  /* 0x0000280001087983 */ /* 0x000f680000100800 */
[----:B------:R-:W4:Y:S01]  /*faf0*/  @!P2 LDC.64 R10, c[0x0][0x220] ;  /* 0x00008800ff0aab82 */ /* 0x000f220000000a00 */
[----:B------:R-:W5:Y:S07]  /*fb00*/  LDL R18, [R1+0x2c] ;  /* 0x00002c0001127983 */ /* 0x000f6e0000100800 */
[----:B------:R-:W4:Y:S01]  /*fb10*/  @!P3 LDC.64 R14, c[0x0][0x220] ;  /* 0x00008800ff0ebb82 */ /* 0x000f220000000a00 */
[----:B------:R-:W-:Y:S04]  /*fb20*/  @P4 STS [R230+0x9000], RZ ;  /* 0x009000ffe6004388 */ /* 0x000fe80000000800 */
[----:B------:R-:W-:Y:S03]  /*fb30*/  @P4 STS [R230+0x9004], RZ ;  /* 0x009004ffe6004388 */ /* 0x000fe60000000800 */
[----:B------:R-:W4:Y:S01]  /*fb40*/  @!P2 LDC.64 R16, c[0x0][0x220] ;  /* 0x00008800ff10ab82 */ /* 0x000f220000000a00 */
[----:B--2---:R-:W-:Y:S04]  /*fb50*/  IMAD.WIDE.U32 R4, R4, UR27, R20 ;  /* 0x0000001b04047c25 */ /* 0x004fe8000f8e0014 */
[----:B------:R-:W-:Y:S01]  /*fb60*/  VIADD R2, R5, UR10 ;  /* 0x0000000a05027c36 */ /* 0x000fe20008000000 */
[C---:B-1----:R-:W-:Y:S02]  /*fb70*/  @!P3 LEA R12, P1, R4.reuse, R12, 0x1 ;  /* 0x0000000c040cb211 */ /* 0x042fe400078208ff */
[C---:B---3--:R-:W-:Y:S02]  /*fb80*/  @!P4 LEA R6, P0, R4.reuse, R6, 0x1 ;  /* 0x000000060406c211 */ /* 0x048fe400078008ff */
[C-C-:B------:R-:W-:Y:S02]  /*fb90*/  @!P3 LEA.HI.X R13, R4.reuse, R13, R2.reuse, 0x1, P1 ;  /* 0x0000000d040db211 */ /* 0x140fe400008f0c02 */
[C-C-:B----4-:R-:W-:Y:S02]  /*fba0*/  @!P4 LEA.HI.X R7, R4.reuse, R0, R2.reuse, 0x1, P0 ;  /* 0x000000000407c211 */ /* 0x150fe400000f0c02 */
[C---:B------:R-:W-:Y:S02]  /*fbb0*/  @!P2 LEA R10, P0, R4.reuse, R10, 0x1 ;  /* 0x0000000a040aa211 */ /* 0x040fe400078008ff */
[C---:B------:R-:W-:Y:S01]  /*fbc0*/  IADD3 R0, P5, R4.reuse, UR20, RZ ;  /* 0x0000001404007c10 */ /* 0x040fe2000ffbe0ff */
[----:B------:R-:W-:Y:S01]  /*fbd0*/  @!PT LDS RZ, [RZ] ;  /* 0x00000000fffff984 */ /* 0x000fe20000000800 */
[----:B------:R-:W-:Y:S01]  /*fbe0*/  @!PT LDS RZ, [RZ] ;  /* 0x00000000fffff984 */ /* 0x000fe20000000800 */
[----:B------:R-:W-:Y:S01]  /*fbf0*/  @!PT LDS RZ, [RZ] ;  /* 0x00000000fffff984 */ /* 0x000fe20000000800 */
[----:B------:R1:W-:Y:S01]  /*fc00*/  @!P4 LDGSTS.E.BYPASS.LTC128B.128 [R230+0x9000], desc[UR22][R6.64] ;  /* 0x0900000006e6cfae */ /* 0x0003e2000b901d56 */
[----:B------:R-:W-:Y:S02]  /*fc10*/  @!P2 LEA.HI.X R11, R4, R11, R2, 0x1, P0 ;  /* 0x0000000b040ba211 */ /* 0x000fe400000f0c02 */
[----:B------:R-:W-:Y:S02]  /*fc20*/  IADD3.X R2, R2, UR12, RZ, P5, !PT ;  /* 0x0000000c02027c10 */ /* 0x000fe4000affe4ff */
[C---:B------:R-:W-:Y:S03]  /*fc30*/  @!P2 LEA R4, P0, R0.reuse, R16, 0x1 ;  /* 0x000000100004a211 */ /* 0x040fe600078008ff */
[----:B------:R-:W-:Y:S01]  /*fc40*/  @P3 STS.128 [R230+0xa000], RZ ;  /* 0x00a000ffe6003388 */ /* 0x000fe20000000c00 */
[C-C-:B------:R-:W-:Y:S07]  /*fc50*/  @!P2 LEA.HI.X R5, R0.reuse, R17, R2.reuse, 0x1, P0 ;  /* 0x000000110005a211 */ /* 0x140fee00000f0c02 */
[----:B------:R-:W-:Y:S01]  /*fc60*/  @!PT LDS RZ, [RZ] ;  /* 0x00000000fffff984 */ /* 0x000fe20000000800 */
[----:B------:R-:W-:Y:S01]  /*fc70*/  @!PT LDS RZ, [RZ] ;  /* 0x00000000fffff984 */ /* 0x000fe20000000800 */
[----:B------:R-:W-:Y:S01]  /*fc80*/  @!PT LDS RZ, [RZ] ;  /* 0x00000000fffff984 */ /* 0x000fe20000000800 */
[----:B------:R-:W-:Y:S08]  /*fc90*/  @!P3 LDGSTS.E.BYPASS.LTC128B.128 [R230+0xa000], desc[UR22][R12.64+0x40] ;  /* 0x0a0000400ce6bfae */ /* 0x000ff0000b901d56 */
[----:B------:R-:W-:Y:S01]  /*fca0*/  @P2 STS.128 [R230+0xb000], RZ ;  /* 0x00b000ffe6002388 */ /* 0x000fe20000000c00 */
[C---:B-1----:R-:W-:Y:S02]  /*fcb0*/  @!P3 LEA R6, P1, R0.reuse, R14, 0x1 ;  /* 0x0000000e0006b211 */ /* 0x042fe400078208ff */
[C---:B-----5:R-:W-:Y:S02]  /*fcc0*/  @!P4 LEA R8, P5, R0.reuse, R8, 0x1 ;  /* 0x000000080008c211 */ /* 0x060fe400078a08ff */
[C-C-:B------:R-:W-:Y:S03]  /*fcd0*/  @!P3 LEA.HI.X R7, R0.reuse, R15, R2.reuse, 0x1, P1 ;  /* 0x0000000f0007b211 */ /* 0x140fe600008f0c02 */
[----:B------:R-:W-:Y:S01]  /*fce0*/  @!PT LDS RZ, [RZ] ;  /* 0x00000000fffff984 */ /* 0x000fe20000000800 */
[----:B------:R-:W-:Y:S01]  /*fcf0*/  @!PT LDS RZ, [RZ] ;  /* 0x00000000fffff984 */ /* 0x000fe20000000800 */
[----:B------:R-:W-:Y:S01]  /*fd00*/  @!PT LDS RZ, [RZ] ;  /* 0x00000000fffff984 */ /* 0x000fe20000000800 */
[----:B------:R-:W-:Y:S01]  /*fd10*/  @!P2 LDGSTS.E.BYPASS.LTC128B.128 [R230+0xb000], desc[UR22][R10.64+0x80] ;  /* 0x0b0000800ae6afae */ /* 0x000fe2000b901d56 */
[----:B------:R-:W-:Y:S02]  /*fd20*/  @!P4 LEA.HI.X R9, R0, R18, R2, 0x1, P5 ;  /* 0x000000120009c211 */ /* 0x000fe400028f0c02 */
[----:B------:R-:W-:Y:S05]  /*fd30*/  ISETP.LT.AND P5, PT, RZ, UR19, PT ;  /* 0x00000013ff007c0c */ /* 0x000fea000bfa1270 */
[----:B------:R-:W-:Y:S08]  /*fd40*/  @P4 STS.128 [R230+0x9800], RZ ;  /* 0x009800ffe6004388 */ /* 0x000ff00000000c00 */
[----:B------:R-:W-:Y:S01]  /*fd50*/  @!PT LDS RZ, [RZ] ;  /* 0x00000000fffff984 */ /* 0x000fe20000000800 */
[----:B------:R-:W-:Y:S01]  /*fd60*/  @!PT LDS RZ, [RZ] ;  /* 0x00000000fffff984 */ /* 0x000fe20000000800 */
[----:B------:R-:W-:Y:S01]  /*fd70*/  @!PT LDS RZ, [RZ] ;  /* 0x00000000fffff984 */ /* 0x000fe20000000800 */
[----:B------:R-:W-:Y:S08]  /*fd80*/  @!P4 LDGSTS.E.BYPASS.LTC128B.128 [R230+0x9800], desc[UR22][R8.64] ;  /* 0x0980000008e6cfae */ /* 0x000ff0000b901d56 */
        /* <DEDUP_REMOVED lines=9> */
[----:B------:R1:W-:Y:S08]  /*fe20*/  @!P2 LDGSTS.E.BYPASS.LTC128B.128 [R230+0xb800], desc[UR22][R4.64+0x80] ;  /* 0x0b80008004e6afae */ /* 0x0003f0000b901d56 */
        /* <DEDUP_REMOVED lines=131> */
[----:B------:R-:W-:Y:S01]  /*10660*/  FMUL.FTZ R15, R15, UR8 ;  /* 0x000000080f0f7c20 */ /* 0x000fe20008410000 */
[----:B------:R-:W-:Y:S01]  /*10670*/  FMUL.FTZ R16, R16, UR8 ;  /* 0x0000000810107c20 */ /* 0x000fe20008410000 */
[----:B------:R-:W-:Y:S04]  /*10680*/  FMUL.FTZ R18, R18, UR8 ;  /* 0x0000000812127c20 */ /* 0x000fe80008410000 */
[----:B------:R2:W-:Y:S01]  /*10690*/  MUFU.TANH R188, R5 ;  /* 0x0000000500bc7308 */ /* 0x0005e20000002400 */
[----:B------:R-:W-:Y:S01]  /*106a0*/  FMUL.FTZ R17, R17, UR8 ;  /* 0x0000000811117c20 */ /* 0x000fe20008410000 */
[----:B------:R-:W-:Y:S08]  /*106b0*/  FMUL.FTZ R19, R19, UR8 ;  /* 0x0000000813137c20 */ /* 0x000ff00008410000 */
[----:B------:R-:W3:Y:S01]  /*106c0*/  MUFU.TANH R182, R8 ;  /* 0x0000000800b67308 */ /* 0x000ee20000002400 */
[----:B-1----:R-:W-:Y:S09]  /*106d0*/  FMNMX.FTZ R2, R181, R100, !PT ;  /* 0x00000064b5027209 */ /* 0x002ff20007810000 */
[----:B------:R-:W1:Y:S01]  /*106e0*/  MUFU.TANH R183, R10 ;  /* 0x0000000a00b77308 */ /* 0x000e620000002400 */
[----:B--2---:R-:W2:Y:S09]  /*106f0*/  LDSM.16.M88.4 R4, [R227+0x8400] ;  /* 0x00840000e304783b */ /* 0x004eb20000000200 */
[----:B------:R-:W-:Y:S10]  /*10700*/  MUFU.TANH R191, R9 ;  /* 0x0000000900bf7308 */ /* 0x000ff40000002400 */
[----:B------:R4:W-:Y:S10]  /*10710*/  MUFU.TANH R187, R11 ;  /* 0x0000000b00bb7308 */ /* 0x0009f40000002400 */
[----:B------:R-:W5:Y:S10]  /*10720*/  MUFU.TANH R184, R184 ;  /* 0x000000b800b87308 */ /* 0x000f740000002400 */
[----:B------:R-:W5:Y:S01]  /*10730*/  MUFU.TANH R178, R16 ;  /* 0x0000001000b27308 */ /* 0x000f620000002400 */
[----:B----4-:R-:W4:Y:S09]  /*10740*/  LDSM.16.M88.4 R8, [R227+0x8800] ;  /* 0x00880000e308783b */ /* 0x010f320000000200 */
[----:B------:R-:W5:Y:S01]  /*10750*/  MUFU.TANH R179, R18 ;  /* 0x0000001200b37308 */ /* 0x000f620000002400 */
[-C--:B--2---:R-:W-:Y:S06]  /*10760*/  HMMA.16816.F32 R20, R216, R4.reuse, R20 ;  /* 0x00000004d814723c */ /* 0x084fec0000001814 */
[C---:B------:R-:W-:Y:S03]  /*10770*/  HMMA.16816.F32 R24, R108.reuse, R4, R24 ;  /* 0x000000046c18723c */ /* 0x040fe60000001818 */
[----:B------:R-:W2:Y:S03]  /*10780*/  MUFU.TANH R186, R12 ;  /* 0x0000000c00ba7308 */ /* 0x000ea60000002400 */
[-C--:B------:R-:W-:Y:S07]  /*10790*/  HMMA.16816.F32 R28, R108, R6.reuse, R28 ;  /* 0x000000066c1c723c */ /* 0x080fee000000181c */
[----:B------:R-:W2:Y:S01]  /*107a0*/  MUFU.TANH R177, R17 ;  /* 0x0000001100b17308 */ /* 0x000ea20000002400 */
[C---:B------:R-:W-:Y:S01]  /*107b0*/  HMMA.16816.F32 R32, R216.reuse, R6, R32 ;  /* 0x00000006d820723c */ /* 0x040fe20000001820 */
[----:B------:R-:W3:Y:S01]  /*107c0*/  LDSM.16.M88.4 R4, [R227+0x8c00] ;  /* 0x008c0000e304783b */ /* 0x000ee20000000200 */
[----:B------:R-:W-:Y:S07]  /*107d0*/  DEPBAR.LE SB0, 0x0 ;  /* 0x000080000000791a */ /* 0x000fee0000000000 */
[----:B------:R-:W2:Y:S02]  /*107e0*/  MUFU.TANH R190, R14 ;  /* 0x0000000e00be7308 */ /* 0x000ea40000002400 */
[----:B------:R-:W-:Y:S01]  /*107f0*/  FMUL.FTZ R20, R20, UR8 ;  /* 0x0000000814147c20 */ /* 0x000fe20008410000 */
[----:B------:R-:W-:Y:S01]  /*10800*/  FMUL.FTZ R22, R22, UR8 ;  /* 0x0000000816167c20 */ /* 0x000fe20008410000 */
[----:B------:R-:W-:Y:S01]  /*10810*/  FMUL.FTZ R21, R21, UR8 ;  /* 0x0000000815157c20 */ /* 0x000fe20008410000 */
[----:B------:R-:W-:Y:S01]  /*10820*/  FMUL.FTZ R24, R24, UR8 ;  /* 0x0000000818187c20 */ /* 0x000fe20008410000 */
[----:B------:R-:W-:Y:S04]  /*10830*/  FMUL.FTZ R26, R26, UR8 ;  /* 0x000000081a1a7c20 */ /* 0x000fe80008410000 */
[----:B------:R-:W-:Y:S01]  /*10840*/  MUFU.TANH R189, R13 ;  /* 0x0000000d00bd7308 */ /* 0x000fe20000002400 */
        /* <DEDUP_REMOVED lines=13> */
[-C--:B---3--:R-:W-:Y:S08]  /*10920*/  HMMA.16816.F32 R52, R216, R4.reuse, R52 ;  /* 0x00000004d834723c */ /* 0x088ff00000001834 */
[----:B------:R-:W3:Y:S01]  /*10930*/  MUFU.TANH R200, R24 ;  /* 0x0000001800c87308 */ /* 0x000ee20000002400 */
[C---:B------:R-:W-:Y:S04]  /*10940*/  HMMA.16816.F32 R56, R108.reuse, R4, R56 ;  /* 0x000000046c38723c */ /* 0x040fe80000001838 */
[----:B------:R-:W-:Y:S02]  /*10950*/  FMUL.FTZ R33, R33, UR8 ;  /* 0x0000000821217c20 */ /* 0x000fe40008410000 */
[-C--:B------:R-:W-:Y:S03]  /*10960*/  HMMA.16816.F32 R60, R108, R6.reuse, R60 ;  /* 0x000000066c3c723c */ /* 0x080fe6000000183c */
[----:B------:R-:W3:Y:S02]  /*10970*/  MUFU.TANH R196, R22 ;  /* 0x0000001600c47308 */ /* 0x000ee40000002400 */
[----:B------:R-:W-:Y:S01]  /*10980*/  FMNMX.FTZ R4, R180, R3, !PT ;  /* 0x00000003b4047209 */ /* 0x000fe20007810000 */
[----:B------:R-:W-:Y:S07]  /*10990*/  HMMA.16816.F32 R64, R216, R6, R64 ;  /* 0x00000006d840723c */ /* 0x000fee0000001840 */
[----:B------:R-:W3:Y:S01]  /*109a0*/  MUFU.TANH R193, R21 ;  /* 0x0000001500c17308 */ /* 0x000ee20000002400 */
[----:B------:R-:W-:Y:S03]  /*109b0*/  FMNMX.FTZ R5, R182, R105, !PT ;  /* 0x00000069b6057209 */ /* 0x000fe60007810000 */
[----:B------:R-:W-:Y:S01]  /*109c0*/  FMUL.FTZ R28, R28, UR8 ;  /* 0x000000081c1c7c20 */ /* 0x000fe20008410000 */
[----:B------:R-:W-:Y:S01]  /*109d0*/  FMNMX.FTZ R7, R188, R4, !PT ;  /* 0x00000004bc077209 */ /* 0x000fe20007810000 */
[----:B------:R-:W-:Y:S04]  /*109e0*/  FMUL.FTZ R30, R30, UR8 ;  /* 0x000000081e1e7c20 */ /* 0x000fe80008410000 */
[----:B------:R-:W3:Y:S01]  /*109f0*/  MUFU.TANH R202, R26 ;  /* 0x0000001a00ca7308 */ /* 0x000ee20000002400 */
[----:B-1----:R-:W-:Y:S01]  /*10a00*/  FMNMX.FTZ R6, R183, R106, !PT ;  /* 0x0000006ab7067209 */ /* 0x002fe20007810000 */
[----:B------:R-:W-:Y:S01]  /*10a10*/  FMUL.FTZ R35, R35, UR8 ;  /* 0x0000000823237c20 */ /* 0x000fe20008410000 */
[----:B-----5:R-:W-:Y:S01]  /*10a20*/  FMNMX.FTZ R4, R184, R2, !PT ;  /* 0x00000002b8047209 */ /* 0x020fe20007810000 */
[----:B------:R-:W-:Y:S01]  /*10a30*/  FMUL.FTZ R36, R36, UR8 ;  /* 0x0000000824247c20 */ /* 0x000fe20008410000 */
[----:B------:R-:W-:Y:S01]  /*10a40*/  FMNMX.FTZ R2, R191, R5, !PT ;  /* 0x00000005bf027209 */ /* 0x000fe20007810000 */
[----:B------:R-:W-:Y:S01]  /*10a50*/  FMUL.FTZ R38, R38, UR8 ;  /* 0x0000000826267c20 */ /* 0x000fe20008410000 */
[----:B------:R-:W-:Y:S03]  /*10a60*/  FMUL.FTZ R0, R63, UR8 ;  /* 0x000000083f007c20 */ /* 0x000fe60008410000 */
[----:B------:R-:W1:Y:S01]  /*10a70*/  MUFU.TANH R198, R23 ;  /* 0x0000001700c67308 */ /* 0x000e620000002400 */
[----:B------:R-:W-:Y:S01]  /*10a80*/  FMNMX.FTZ R7, R178, R7, !PT ;  /* 0x00000007b2077209 */ /* 0x000fe20007810000 */
[----:B------:R-:W-:Y:S01]  /*10a90*/  FMUL.FTZ R37, R37, UR8 ;  /* 0x0000000825257c20 */ /* 0x000fe20008410000 */
[----:B------:R-:W-:Y:S01]  /*10aa0*/  FMNMX.FTZ R5, R187, R6, !PT ;  /* 0x00000006bb057209 */ /* 0x000fe20007810000 */
[----:B------:R-:W-:Y:S01]  /*10ab0*/  FMUL.FTZ R31, R31, UR8 ;  /* 0x000000081f1f7c20 */ /* 0x000fe20008410000 */
[----:B------:R-:W-:Y:S01]  /*10ac0*/  FMNMX.FTZ R6, R179, R4, !PT ;  /* 0x00000004b3067209 */ /* 0x000fe20007810000 */
[----:B------:R-:W-:Y:S01]  /*10ad0*/  FMUL.FTZ R29, R29, UR8 ;  /* 0x000000081d1d7c20 */ /* 0x000fe20008410000 */
[----:B--2---:R-:W-:Y:S03]  /*10ae0*/  FMNMX.FTZ R4, R186, R2, !PT ;  /* 0x00000002ba047209 */ /* 0x004fe60007810000 */
[----:B------:R2:W-:Y:S01]  /*10af0*/  MUFU.TANH R108, R0 ;  /* 0x00000000006c7308 */ /* 0x0005e20000002400 */
[----:B------:R-:W-:Y:S01]  /*10b00*/  FMNMX.FTZ R7, R177, R7, !PT ;  /* 0x00000007b1077209 */ /* 0x000fe20007810000 */
[----:B------:R-:W-:Y:S01]  /*10b10*/  FMUL.FTZ R39, R39, UR8 ;  /* 0x0000000827277c20 */ /* 0x000fe20008410000 */
[----:B------:R-:W-:Y:S01]  /*10b20*/  FMNMX.FTZ R2, R190, R5, !PT ;  /* 0x00000005be027209 */ /* 0x000fe20007810000 */
[----:B------:R-:W-:Y:S01]  /*10b30*/  FMUL.FTZ R48, R48, UR8 ;  /* 0x0000000830307c20 */ /* 0x000fe20008410000 */
[----:B----4-:R-:W-:Y:S01]  /*10b40*/  FMNMX.FTZ R5, R176, R6, !PT ;  /* 0x00000006b0057209 */ /* 0x010fe20007810000 */
[----:B------:R-:W-:Y:S01]  /*10b50*/  FMUL.FTZ R42, R42, UR8 ;  /* 0x000000082a2a7c20 */ /* 0x000fe20008410000 */
[----:B------:R-:W-:Y:S03]  /*10b60*/  FMNMX.FTZ R4, R189, R4, !PT ;  /* 0x00000004bd047209 */ /* 0x000fe60007810000 */
[----:B------:R-:W4:Y:S01]  /*10b70*/  MUFU.TANH R194, R32 ;  /* 0x0000002000c27308 */ /* 0x000f220000002400 */
[----:B------:R-:W-:Y:S01]  /*10b80*/  FMNMX.FTZ R6, R192, R7, !PT ;  /* 0x00000007c0067209 */ /* 0x000fe20007810000 */
[----:B------:R-:W-:Y:S01]  /*10b90*/  FMUL.FTZ R40, R40, UR8 ;  /* 0x0000000828287c20 */ /* 0x000fe20008410000 */
[----:B------:R-:W-:Y:S01]  /*10ba0*/  FMNMX.FTZ R8, R185, R2, !PT ;  /* 0x00000002b9087209 */ /* 0x000fe20007810000 */
[----:B------:R-:W-:Y:S01]  /*10bb0*/  FMUL.FTZ R50, R50, UR8 ;  /* 0x0000000832327c20 */ /* 0x000fe20008410000 */
[----:B---3--:R-:W-:Y:S01]  /*10bc0*/  FMNMX.FTZ R2, R200, R4, !PT ;  /* 0x00000004c8027209 */ /* 0x008fe20007810000 */
[----:B------:R-:W-:Y:S01]  /*10bd0*/  FMUL.FTZ R49, R49, UR8 ;  /* 0x0000000831317c20 */ /* 0x000fe20008410000 */
[----:B------:R-:W-:Y:S03]  /*10be0*/  FMNMX.FTZ R5, R196, R5, !PT ;  /* 0x00000005c4057209 */ /* 0x000fe60007810000 */
[----:B------:R-:W3:Y:S01]  /*10bf0*/  MUFU.TANH R201, R25 ;  /* 0x0000001900c97308 */ /* 0x000ee20000002400 */
[----:B------:R-:W-:Y:S01]  /*10c00*/  FMNMX.FTZ R4, R193, R6, !PT ;  /* 0x00000006c1047209 */ /* 0x000fe20007810000 */
[----:B------:R-:W-:Y:S01]  /*10c10*/  FMUL.FTZ R43, R43, UR8 ;  /* 0x000000082b2b7c20 */ /* 0x000fe20008410000 */
[----:B--2---:R-:W-:Y:S01]  /*10c20*/  FMNMX.FTZ R0, R202, R8, !PT ;  /* 0x00000008ca007209 */ /* 0x004fe20007810000 */
[----:B------:R-:W-:Y:S01]  /*10c30*/  FMUL.FTZ R41, R41, UR8 ;  /* 0x0000000829297c20 */ /* 0x000fe20008410000 */
[----:B-1----:R-:W-:Y:S01]  /*10c40*/  FMNMX.FTZ R5, R198, R5, !PT ;  /* 0x00000005c6057209 */ /* 0x002fe20007810000 */
[----:B------:R-:W-:Y:S01]  /*10c50*/  FMUL.FTZ R51, R51, UR8 ;  /* 0x0000000833337c20 */ /* 0x000fe20008410000 */
[----:B------:R-:W-:Y:S03]  /*10c60*/  FMUL.FTZ R52, R52, UR8 ;  /* 0x0000000834347c20 */ /* 0x000fe60008410000 */
[----:B------:R-:W1:Y:S01]  /*10c70*/  MUFU.TANH R204, R27 ;  /* 0x0000001b00cc7308 */ /* 0x000e620000002400 */
[----:B----4-:R-:W-:Y:S01]  /*10c80*/  FMNMX.FTZ R4, R194, R4, !PT ;  /* 0x00000004c2047209 */ /* 0x010fe20007810000 */
        /* <DEDUP_REMOVED lines=76> */
[----:B------:R-:W-:Y:S01]  /*11150*/  MUFU.TANH R243, R57 ;  /* 0x0000003900f37308 */ /* 0x000fe20000002400 */
[----:B--2---:R-:W-:Y:S09]  /*11160*/  FMNMX.FTZ R19, R237, R5, !PT ;  /* 0x00000005ed137209 */ /* 0x004ff20007810000 */
[----:B------:R-:W-:Y:S01]  /*11170*/  MUFU.TANH R244, R58 ;  /* 0x0000003a00f47308 */ /* 0x000fe20000002400 */
[----:B---3--:R-:W-:Y:S09]  /*11180*/  FMNMX.FTZ R5, R242, R2, !PT ;  /* 0x00000002f2057209 */ /* 0x008ff20007810000 */
        /* <DEDUP_REMOVED lines=10> */
.L_x_635:
[----:B------:R-:W-:Y:S01]  /*11230*/  FMNMX.FTZ R2, R243, R5, !PT ;  /* 0x00000005f3027209 */ /* 0x000fe20007810000 */
[----:B--2---:R-:W1:Y:S01]  /*11240*/  SHFL.BFLY PT, R6, R104, 0x2, 0x1f ;  /* 0x0c401f0068067f89 */ /* 0x004e6200000e0000 */
[----:B----4-:R-:W-:Y:S01]  /*11250*/  FMNMX.FTZ R5, R217, R18, !PT ;  /* 0x00000012d9057209 */ /* 0x010fe20007810000 */
        /* <DEDUP_REMOVED lines=9> */
[----:B------:R-:W4:Y:S08]  /*112f0*/  SHFL.BFLY PT, R102, R4, 0x2, 0x1f ;  /* 0x0c401f0004667f89 */ /* 0x000f3000000e0000 */
[----:B------:R-:W5:Y:S08]  /*11300*/  SHFL.BFLY PT, R2, R0, 0x2, 0x1f ;  /* 0x0c401f0000027f89 */ /* 0x000f7000000e0000 */
[----:B------:R-:W-:Y:S08]  /*11310*/  LDSM.16.MT88.4 R36, [R226+0x9000] ;  /* 0x00900000e224783b */ /* 0x000ff00000004200 */
[----:B------:R-:W-:Y:S01]  /*11320*/  LDSM.16.MT88.4 R52, [R224+0xa000] ;  /* 0x00a00000e034783b */ /* 0x000fe20000004200 */
[----:B-1----:R-:W-:Y:S02]  /*11330*/  FMNMX.FTZ R104, R104, R6, !PT ;  /* 0x0000000668687209 */ /* 0x002fe40007810000 */
[----:B--2---:R-:W-:Y:S05]  /*11340*/  FMNMX.FTZ R5, R5, R7, !PT ;  /* 0x0000000705057209 */ /* 0x004fea0007810000 */
[----:B------:R-:W1:Y:S01]  /*11350*/  SHFL.BFLY PT, R6, R104, 0x1, 0x1f ;  /* 0x0c201f0068067f89 */ /* 0x000e6200000e0000 */
[----:B----4-:R-:W-:Y:S07]  /*11360*/  FMNMX.FTZ R102, R4, R102, !PT ;  /* 0x0000006604667209 */ /* 0x010fee0007810000 */
[----:B------:R-:W2:Y:S01]  /*11370*/  SHFL.BFLY PT, R103, R5, 0x1, 0x1f ;  /* 0x0c201f0005677f89 */ /* 0x000ea200000e0000 */
[----:B-----5:R-:W-:Y:S07]  /*11380*/  FMNMX.FTZ R2, R0, R2, !PT ;  /* 0x0000000200027209 */ /* 0x020fee0007810000 */
[----:B------:R-:W4:Y:S08]  /*11390*/  SHFL.BFLY PT, R7, R102, 0x1, 0x1f ;  /* 0x0c201f0066077f89 */ /* 0x000f3000000e0000 */
[----:B------:R-:W5:Y:S01]  /*113a0*/  SHFL.BFLY PT, R4, R2, 0x1, 0x1f ;  /* 0x0c201f0002047f89 */ /* 0x000f6200000e0000 */
[----:B-1----:R-:W-:Y:S02]  /*113b0*/  FMNMX.FTZ R104, R104, R6, !PT ;  /* 0x0000000668687209 */ /* 0x002fe40007810000 */
[----:B--2---:R-:W-:Y:S03]  /*113c0*/  FMNMX.FTZ R103, R5, R103, !PT ;  /* 0x0000006705677209 */ /* 0x004fe60007810000 */
[C---:B------:R-:W-:Y:S01]  /*113d0*/  FADD.FTZ R0, -R104.reuse, R3 ;  /* 0x0000000368007221 */ /* 0x040fe20000010100 */
[----:B------:R-:W-:Y:S02]  /*113e0*/  FSETP.NEU.FTZ.AND P0, PT, R104, -INF , PT ;  /* 0xff8000006800780b */ /* 0x000fe40003f1d000 */
[----:B----4-:R-:W-:Y:S01]  /*113f0*/  FMNMX.FTZ R102, R102, R7, !PT ;  /* 0x0000000766667209 */ /* 0x010fe20007810000 */
[----:B------:R-:W-:Y:S01]  /*11400*/  FMUL.FTZ R3, R0, UR4 ;  /* 0x0000000400037c20 */ /* 0x000fe20008410000 */
[----:B------:R-:W-:Y:S01]  /*11410*/  FADD.FTZ R0, -R103, R100 ;  /* 0x0000006467007221 */ /* 0x000fe20000010100 */
[----:B-----5:R-:W-:Y:S02]  /*11420*/  FMNMX.FTZ R101, R2, R4, !PT ;  /* 0x0000000402657209 */ /* 0x020fe40007810000 */
[----:B------:R1:W2:Y:S01]  /*11430*/  MUFU.EX2 R100, R3 ;  /* 0x0000000300647308 */ /* 0x0002a20000000800 */
[----:B------:R-:W-:Y:S02]  /*11440*/  FMUL.FTZ R109, R102, UR4 ;  /* 0x00000004666d7c20 */ /* 0x000fe40008410000 */
        /* <DEDUP_REMOVED lines=17> */
[C---:B------:R-:W-:Y:S01]  /*11560*/  FMUL.FTZ R32, R100.reuse, R140 ;  /* 0x0000008c64207220 */ /* 0x040fe20000410000 */
[----:B------:R-:W-:Y:S01]  /*11570*/  FMUL.FTZ R33, R100, R141 ;  /* 0x0000008d64217220 */ /* 0x000fe20000410000 */
[--C-:B------:R-:W-:Y:S03]  /*11580*/  FFMA.FTZ R5, R176, UR4, -R106.reuse ;  /* 0x00000004b0057c23 */ /* 0x100fe6000801086a */
[----:B------:R2:W-:Y:S01]  /*11590*/  MUFU.EX2 R180, R4 ;  /* 0x0000000400b47308 */ /* 0x0005e20000000800 */
[----:B------:R-:W-:Y:S01]  /*115a0*/  FSEL R109, R109, RZ, P0 ;  /* 0x000000ff6d6d7208 */ /* 0x000fe20000000000 */
[--C-:B------:R-:W-:Y:S01]  /*115b0*/  FFMA.FTZ R111, R199, UR4, -R106.reuse ;  /* 0x00000004c76f7c23 */ /* 0x100fe2000801086a */
[----:B------:R-:W-:Y:S01]  /*115c0*/  FSETP.NEU.FTZ.AND P0, PT, R101, -INF , PT ;  /* 0xff8000006500780b */ /* 0x000fe20003f1d000 */
[----:B------:R-:W-:Y:S01]  /*115d0*/  FFMA.FTZ R44, R193, UR4, -R105 ;  /* 0x00000004c12c7c23 */ /* 0x000fe20008010869 */
[----:B------:R-:W-:Y:S01]  /*115e0*/  FFMA.FTZ R50, R196, UR4, -R106 ;  /* 0x00000004c4327c23 */ /* 0x000fe2000801086a */
[--C-:B------:R-:W-:Y:S01]  /*115f0*/  FFMA.FTZ R9, R189, UR4, -R109.reuse ;  /* 0x00000004bd097c23 */ /* 0x100fe2000801086d */
[----:B------:R-:W-:Y:S01]  /*11600*/  FSEL R110, R110, RZ, P0 ;  /* 0x000000ff6e6e7208 */ /* 0x000fe20000000000 */
[----:B------:R-:W-:Y:S02]  /*11610*/  FFMA.FTZ R7, R186, UR4, -R109 ;  /* 0x00000004ba077c23 */ /* 0x000fe4000801086d */
[----:B------:R-:W4:Y:S01]  /*11620*/  MUFU.EX2 R0, R0 ;  /* 0x0000000000007308 */ /* 0x000f220000000800 */
[C---:B-1----:R-:W-:Y:S01]  /*11630*/  FMUL.FTZ R12, R2.reuse, R120 ;  /* 0x00000078020c7220 */ /* 0x042fe20000410000 */
[C---:B------:R-:W-:Y:S01]  /*11640*/  FMUL.FTZ R13, R2.reuse, R121 ;  /* 0x00000079020d7220 */ /* 0x040fe20000410000 */
[----:B------:R-:W-:Y:S01]  /*11650*/  FMUL.FTZ R24, R2, R128 ;  /* 0x0000008002187220 */ /* 0x000fe20000410000 */
[----:B------:R-:W-:Y:S01]  /*11660*/  FFMA.FTZ R128, R202, UR4, -R110 ;  /* 0x00000004ca807c23 */ /* 0x000fe2000801086e */
[C---:B------:R-:W-:Y:S01]  /*11670*/  FMUL.FTZ R25, R2.reuse, R129 ;  /* 0x0000008102197220 */ /* 0x040fe20000410000 */
[C---:B------:R-:W-:Y:S01]  /*11680*/  FMUL.FTZ R28, R2.reuse, R136 ;  /* 0x00000088021c7220 */ /* 0x040fe20000410000 */
[----:B------:R-:W-:Y:S01]  /*11690*/  FMUL.FTZ R29, R2, R137 ;  /* 0x00000089021d7220 */ /* 0x000fe20000410000 */
[--C-:B--2---:R-:W-:Y:S02]  /*116a0*/  FFMA.FTZ R4, R188, UR4, -R105.reuse ;  /* 0x00000004bc047c23 */ /* 0x104fe40008010869 */
[----:B------:R-:W1:Y:S01]  /*116b0*/  MUFU.EX2 R3, R3 ;  /* 0x0000000300037308 */ /* 0x000e620000000800 */
[----:B------:R-:W-:Y:S01]  /*116c0*/  FMUL.FTZ R41, R2, R145 ;  /* 0x0000009102297220 */ /* 0x000fe20000410000 */
[--C-:B------:R-:W-:Y:S01]  /*116d0*/  FFMA.FTZ R56, R194, UR4, -R105.reuse ;  /* 0x00000004c2387c23 */ /* 0x100fe20008010869 */
[--C-:B------:R-:W-:Y:S01]  /*116e0*/  FFMA.FTZ R66, R197, UR4, -R106.reuse ;  /* 0x00000004c5427c23 */ /* 0x100fe2000801086a */
[----:B------:R-:W-:Y:S01]  /*116f0*/  FMUL.FTZ R45, R2, R153 ;  /* 0x00000099022d7220 */ /* 0x000fe20000410000 */
[C---:B------:R-:W-:Y:S01]  /*11700*/  FMUL.FTZ R48, R100.reuse, R156 ;  /* 0x0000009c64307220 */ /* 0x040fe20000410000 */
[----:B------:R-:W-:Y:S01]  /*11710*/  FMUL.FTZ R49, R100, R157 ;  /* 0x0000009d64317220 */ /* 0x000fe20000410000 */
[--C-:B------:R-:W-:Y:S03]  /*11720*/  FFMA.FTZ R60, R195, UR4, -R105.reuse ;  /* 0x00000004c33c7c23 */ /* 0x100fe60008010869 */
[----:B------:R2:W-:Y:S01]  /*11730*/  MUFU.EX2 R63, R4 ;  /* 0x00000004003f7308 */ /* 0x0005e20000000800 */
[C---:B----4-:R-:W-:Y:S01]  /*11740*/  FMUL.FTZ R11, R0.reuse, R115 ;  /* 0x00000073000b7220 */ /* 0x050fe20000410000 */
[C---:B------:R-:W-:Y:S01]  /*11750*/  FMUL.FTZ R10, R0.reuse, R114 ;  /* 0x00000072000a7220 */ /* 0x040fe20000410000 */
[C---:B------:R-:W-:Y:S01]  /*11760*/  FMUL.FTZ R14, R0.reuse, R122 ;  /* 0x0000007a000e7220 */ /* 0x040fe20000410000 */
[C---:B------:R-:W-:Y:S01]  /*11770*/  FMUL.FTZ R15, R0.reuse, R123 ;  /* 0x0000007b000f7220 */ /* 0x040fe20000410000 */
        /* <DEDUP_REMOVED lines=9> */
[----:B------:R-:W-:Y:S01]  /*11810*/  FMUL.FTZ R35, R3, R143 ;  /* 0x0000008f03237220 */ /* 0x000fe20000410000 */
[C---:B------:R-:W-:Y:S01]  /*11820*/  FMUL.FTZ R42, R0.reuse, R146 ;  /* 0x00000092002a7220 */ /* 0x040fe20000410000 */
[C---:B------:R-:W-:Y:S01]  /*11830*/  FMUL.FTZ R43, R0.reuse, R147 ;  /* 0x00000093002b7220 */ /* 0x040fe20000410000 */
[--C-:B--2---:R-:W-:Y:S01]  /*11840*/  FFMA.FTZ R4, R181, UR4, -R106.reuse ;  /* 0x00000004b5047c23 */ /* 0x104fe2000801086a */
[----:B------:R1:W-:Y:S01]  /*11850*/  MUFU.EX2 R189, R44 ;  /* 0x0000002c00bd7308 */ /* 0x0003e20000000800 */
[----:B------:R-:W2:Y:S01]  /*11860*/  LDSM.16.MT88.4 R120, [R226+0xa000] ;  /* 0x00a00000e278783b */ /* 0x000ea20000004200 */
[C---:B------:R-:W-:Y:S01]  /*11870*/  FMUL.FTZ R46, R0.reuse, R154 ;  /* 0x0000009a002e7220 */ /* 0x040fe20000410000 */
[C---:B------:R-:W-:Y:S01]  /*11880*/  FMUL.FTZ R47, R0.reuse, R155 ;  /* 0x0000009b002f7220 */ /* 0x040fe20000410000 */
[C---:B------:R-:W-:Y:S01]  /*11890*/  FMUL.FTZ R51, R3.reuse, R159 ;  /* 0x0000009f03337220 */ /* 0x040fe20000410000 */
[----:B------:R-:W-:Y:S01]  /*118a0*/  FMUL.FTZ R59, R0, R163 ;  /* 0x000000a3003b7220 */ /* 0x000fe20000410000 */
[C---:B---3--:R-:W-:Y:S01]  /*118b0*/  FMUL.FTZ R67, R3.reuse, R175 ;  /* 0x000000af03437220 */ /* 0x048fe20000410000 */
[----:B----4-:R-:W-:Y:S03]  /*118c0*/  FMUL.FTZ R5, R100, R117 ;  /* 0x0000007564057220 */ /* 0x010fe60000410000 */
[----:B------:R3:W-:Y:S01]  /*118d0*/  MUFU.EX2 R8, R4 ;  /* 0x0000000400087308 */ /* 0x0007e20000000800 */
[----:B------:R-:W4:Y:S01]  /*118e0*/  LDSM.16.MT88.4 R124, [R224+0xb000] ;  /* 0x00b00000e07c783b */ /* 0x000f220000004200 */
[----:B------:R-:W-:Y:S01]  /*118f0*/  FMUL.FTZ R57, R2, R161 ;  /* 0x000000a102397220 */ /* 0x000fe20000410000 */
[C---:B------:R-:W-:Y:S01]  /*11900*/  FMUL.FTZ R68, R100.reuse, R68 ;  /* 0x0000004464447220 */ /* 0x040fe20000410000 */
[----:B------:R-:W-:Y:S01]  /*11910*/  FMUL.FTZ R69, R100, R69 ;  /* 0x0000004564457220 */ /* 0x000fe20000410000 */
[C---:B------:R-:W-:Y:S01]  /*11920*/  FMUL.FTZ R70, R3.reuse, R70 ;  /* 0x0000004603467220 */ /* 0x040fe20000410000 */
[C---:B------:R-:W-:Y:S01]  /*11930*/  FMUL.FTZ R71, R3.reuse, R71 ;  /* 0x0000004703477220 */ /* 0x040fe20000410000 */
[C---:B------:R-:W-:Y:S03]  /*11940*/  FMUL.FTZ R72, R2.reuse, R72 ;  /* 0x0000004802487220 */ /* 0x040fe60000410000 */
[----:B------:R5:W5:Y:S01]  /*11950*/  MUFU.EX2 R64, R56 ;  /* 0x0000003800407308 */ /* 0x000b620000000800 */
[C---:B-1----:R-:W-:Y:S01]  /*11960*/  FMUL.FTZ R44, R2.reuse, R152 ;  /* 0x00000098022c7220 */ /* 0x042fe20000410000 */
[----:B------:R-:W4:Y:S01]  /*11970*/  LDL.LU R163, [R1+0x1c] ;  /* 0x00001c0001a37983 */ /* 0x000f220000300800 */
[----:B------:R-:W-:Y:S01]  /*11980*/  FMUL.FTZ R73, R2, R73 ;  /* 0x0000004902497220 */ /* 0x000fe20000410000 */
[C---:B------:R-:W-:Y:S01]  /*11990*/  FMUL.FTZ R74, R0.reuse, R74 ;  /* 0x0000004a004a7220 */ /* 0x040fe20000410000 */
[----:B------:R-:W-:Y:S01]  /*119a0*/  FMUL.FTZ R75, R0, R75 ;  /* 0x0000004b004b7220 */ /* 0x000fe20000410000 */
[----:B------:R-:W-:Y:S01]  /*119b0*/  LDSM.16.MT88.4 R140, [R226+0x9c00] ;  /* 0x009c0000e28c783b */ /* 0x000fe20000004200 */
[----:B------:R-:W-:Y:S03]  /*119c0*/  FMUL.FTZ R76, R2, R76 ;  /* 0x0000004c024c7220 */ /* 0x000fe60000410000 */
[----:B------:R1:W-:Y:S01]  /*119d0*/  MUFU.EX2 R137, R60 ;  /* 0x0000003c00897308 */ /* 0x0003e20000000800 */
[----:B---3--:R-:W-:Y:S01]  /*119e0*/  FFMA.FTZ R4, R184, UR4, -R106 ;  /* 0x00000004b8047c23 */ /* 0x008fe2000801086a */
[----:B------:R-:W-:Y:S01]  /*119f0*/  FMUL.FTZ R77, R2, R77 ;  /* 0x0000004d024d7220 */ /* 0x000fe20000410000 */
[C---:B------:R-:W-:Y:S01]  /*11a00*/  FMUL.FTZ R78, R0.reuse, R78 ;  /* 0x0000004e004e7220 */ /* 0x040fe20000410000 */
[----:B------:R-:W-:Y:S01]  /*11a10*/  FMUL.FTZ R79, R0, R79 ;  /* 0x0000004f004f7220 */ /* 0x000fe20000410000 */
[C---:B------:R-:W-:Y:S01]  /*11a20*/  FMUL.FTZ R80, R100.reuse, R80 ;  /* 0x0000005064507220 */ /* 0x040fe20000410000 */
[----:B------:R-:W-:Y:S01]  /*11a30*/  FMUL.FTZ R81, R100, R81 ;  /* 0x0000005164517220 */ /* 0x000fe20000410000 */
[C---:B------:R-:W-:Y:S03]  /*11a40*/  FMUL.FTZ R82, R3.reuse, R82 ;  /* 0x0000005203527220 */ /* 0x040fe60000410000 */
[----:B------:R3:W-:Y:S01]  /*11a50*/  MUFU.EX2 R65, R4 ;  /* 0x0000000400417308 */ /* 0x0007e20000000800 */
[----:B-----5:R-:W-:Y:S01]  /*11a60*/  FMUL.FTZ R56, R2, R160 ;  /* 0x000000a002387220 */ /* 0x020fe20000410000 */
[----:B------:R-:W-:Y:S01]  /*11a70*/  MOV R161, R64 ;  /* 0x0000004000a17202 */ /* 0x000fe20000000f00 */
[C---:B------:R-:W-:Y:S01]  /*11a80*/  FMUL.FTZ R64, R100.reuse, R172 ;  /* 0x000000ac64407220 */ /* 0x040fe20000410000 */
[C---:B------:R-:W-:Y:S01]  /*11a90*/  FMUL.FTZ R83, R3.reuse, R83 ;  /* 0x0000005303537220 */ /* 0x040fe20000410000 */
[C---:B------:R-:W-:Y:S01]  /*11aa0*/  FMUL.FTZ R84, R100.reuse, R84 ;  /* 0x0000005464547220 */ /* 0x040fe20000410000 */
[----:B------:R-:W-:Y:S01]  /*11ab0*/  FMUL.FTZ R85, R100, R85 ;  /* 0x0000005564557220 */ /* 0x000fe20000410000 */
[C---:B------:R-:W-:Y:S03]  /*11ac0*/  FMUL.FTZ R86, R3.reuse, R86 ;  /* 0x0000005603567220 */ /* 0x040fe60000410000 */
[----:B------:R5:W-:Y:S01]  /*11ad0*/  MUFU.EX2 R184, R7 ;  /* 0x0000000700b87308 */ /* 0x000be20000000800 */
[C---:B-1----:R-:W-:Y:S01]  /*11ae0*/  FMUL.FTZ R60, R2.reuse, R168 ;  /* 0x000000a8023c7220 */ /* 0x042fe20000410000 */
[C---:B------:R-:W-:Y:S01]  /*11af0*/  FMUL.FTZ R87, R3.reuse, R87 ;  /* 0x0000005703577220 */ /* 0x040fe20000410000 */
[C---:B------:R-:W-:Y:S01]  /*11b00*/  FMUL.FTZ R88, R2.reuse, R88 ;  /* 0x0000005802587220 */ /* 0x040fe20000410000 */
[----:B------:R-:W-:Y:S01]  /*11b10*/  FMUL.FTZ R89, R2, R89 ;  /* 0x0000005902597220 */ /* 0x000fe20000410000 */
[C---:B------:R-:W-:Y:S01]  /*11b20*/  FMUL.FTZ R90, R0.reuse, R90 ;  /* 0x0000005a005a7220 */ /* 0x040fe20000410000 */
[----:B------:R-:W-:Y:S01]  /*11b30*/  FMUL.FTZ R91, R0, R91 ;  /* 0x0000005b005b7220 */ /* 0x000fe20000410000 */
[----:B------:R-:W-:Y:S03]  /*11b40*/  FMUL.FTZ R92, R2, R92 ;  /* 0x0000005c025c7220 */ /* 0x000fe60000410000 */
[----:B------:R1:W-:Y:S01]  /*11b50*/  MUFU.EX2 R160, R66 ;  /* 0x0000004200a07308 */ /* 0x0003e20000000800 */
[--C-:B---3--:R-:W-:Y:S01]  /*11b60*/  FFMA.FTZ R4, R178, UR4, -R105.reuse ;  /* 0x00000004b2047c23 */ /* 0x108fe20008010869 */
[----:B------:R-:W-:Y:S01]  /*11b70*/  FMUL.FTZ R93, R2, R93 ;  /* 0x0000005d025d7220 */ /* 0x000fe20000410000 */
[C---:B------:R-:W-:Y:S01]  /*11b80*/  FMUL.FTZ R94, R0.reuse, R94 ;  /* 0x0000005e005e7220 */ /* 0x040fe20000410000 */
[----:B------:R-:W-:Y:S01]  /*11b90*/  FMUL.FTZ R95, R0, R95 ;  /* 0x0000005f005f7220 */ /* 0x000fe20000410000 */
[C---:B------:R-:W-:Y:S01]  /*11ba0*/  FMUL.FTZ R96, R100.reuse, R96 ;  /* 0x0000006064607220 */ /* 0x040fe20000410000 */
[----:B------:R-:W-:Y:S01]  /*11bb0*/  FMUL.FTZ R97, R100, R97 ;  /* 0x0000006164617220 */ /* 0x000fe20000410000 */
[C---:B------:R-:W-:Y:S03]  /*11bc0*/  FMUL.FTZ R98, R3.reuse, R98 ;  /* 0x0000006203627220 */ /* 0x040fe60000410000 */
[----:B------:R3:W-:Y:S01]  /*11bd0*/  MUFU.EX2 R188, R4 ;  /* 0x0000000400bc7308 */ /* 0x0007e20000000800 */
[C---:B-----5:R-:W-:Y:S01]  /*11be0*/  FMUL.FTZ R7, R3.reuse, R119 ;  /* 0x0000007703077220 */ /* 0x060fe20000410000 */
[----:B------:R-:W-:Y:S01]  /*11bf0*/  FMUL.FTZ R99, R3, R99 ;  /* 0x0000006303637220 */ /* 0x000fe20000410000 */
[----:B------:R-:W-:Y:S01]  /*11c00*/  FFMA.FTZ R107, R107, UR4, -R110 ;  /* 0x000000046b6b7c23 */ /* 0x000fe2000801086e */
[----:B-1----:R-:W-:Y:S06]  /*11c10*/  FMUL.FTZ R66, R3, R174 ;  /* 0x000000ae03427220 */ /* 0x002fec0000410000 */
[----:B------:R-:W-:Y:S01]  /*11c20*/  MUFU.EX2 R107, R107 ;  /* 0x0000006b006b7308 */ /* 0x000fe20000000800 */
[----:B---3--:R-:W-:Y:S09]  /*11c30*/  FFMA.FTZ R4, R177, UR4, -R105 ;  /* 0x00000004b1047c23 */ /* 0x008ff20008010869 */
[----:B------:R1:W3:Y:S02]  /*11c40*/  MUFU.EX2 R177, R4 ;  /* 0x0000000400b17308 */ /* 0x0002e40000000800 */
[----:B-1----:R-:W-:Y:S01]  /*11c50*/  FFMA.FTZ R4, R179, UR4, -R106 ;  /* 0x00000004b3047c23 */ /* 0x002fe2000801086a */
[----:B------:R-:W-:Y:S02]  /*11c60*/  MOV R179, R8 ;  /* 0x0000000800b37202 */ /* 0x000fe40000000f00 */
[----:B---3--:R-:W-:Y:S05]  /*11c70*/  F2FP.F16.F32.PACK_AB R114, R177, R188 ;  /* 0x000000bcb172723e */ /* 0x008fea00000000ff */
[----:B------:R1:W3:Y:S02]  /*11c80*/  MUFU.EX2 R181, R4 ;  /* 0x0000000400b57308 */ /* 0x0002e40000000800 */
[--C-:B-1----:R-:W-:Y:S01]  /*11c90*/  FFMA.FTZ R4, R182, UR4, -R109.reuse ;  /* 0x00000004b6047c23 */ /* 0x102fe2000801086d */
[----:B---3--:R-:W-:Y:S07]  /*11ca0*/  F2FP.F16.F32.PACK_AB R115, R176, R181 ;  /* 0x000000b5b073723e */ /* 0x008fee00000000ff */
[----:B------:R1:W-:Y:S10]  /*11cb0*/  MUFU.EX2 R182, R9 ;  /* 0x0000000900b67308 */ /* 0x0003f40000000800 */
[----:B------:R3:W5:Y:S01]  /*11cc0*/  MUFU.EX2 R8, R4 ;  /* 0x0000000400087308 */ /* 0x0007620000000800 */
[C---:B-1----:R-:W-:Y:S01]  /*11cd0*/  FMUL.FTZ R9, R2.reuse, R113 ;  /* 0x0000007102097220 */ /* 0x042fe20000410000 */
[----:B------:R-:W-:Y:S01]  /*11ce0*/  F2FP.F16.F32.PACK_AB R113, R65, R179 ;  /* 0x000000b34171723e */ /* 0x000fe200000000ff */
[--C-:B---3--:R-:W-:Y:S01]  /*11cf0*/  FFMA.FTZ R4, R191, UR4, -R109.reuse ;  /* 0x00000004bf047c23 */ /* 0x108fe2000801086d */
[----:B-----5:R-:W-:Y:S01]  /*11d00*/  MOV R186, R8 ;  /* 0x0000000800ba7202 */ /* 0x020fe20000000f00 */
[C---:B------:R-:W-:Y:S01]  /*11d10*/  FMUL.FTZ R8, R2.reuse, R112 ;  /* 0x0000007002087220 */ /* 0x040fe20000410000 */
[----:B------:R-:W-:Y:S04]  /*11d20*/  F2FP.F16.F32.PACK_AB R112, R63, R180 ;  /* 0x000000b43f70723e */ /* 0x000fe800000000ff */
[----:B------:R1:W-:Y:S02]  /*11d30*/  MUFU.EX2 R62, R4 ;  /* 0x00000004003e7308 */ /* 0x0003e40000000800 */
[--C-:B-1----:R-:W-:Y:S08]  /*11d40*/  FFMA.FTZ R4, R183, UR4, -R110.reuse ;  /* 0x00000004b7047c23 */ /* 0x102ff0000801086e */
[----:B------:R1:W-:Y:S10]  /*11d50*/  MUFU.EX2 R183, R40 ;  /* 0x0000002800b77308 */ /* 0x0003f40000000800 */
[----:B------:R3:W-:Y:S01]  /*11d60*/  MUFU.EX2 R6, R4 ;  /* 0x0000000400067308 */ /* 0x0007e20000000800 */
[----:B-1----:R-:W-:Y:S01]  /*11d70*/  FMUL.FTZ R40, R2, R144 ;  /* 0x0000009002287220 */ /* 0x002fe20000410000 */
[--C-:B---3--:R-:W-:Y:S08]  /*11d80*/  FFMA.FTZ R4, R187, UR4, -R110.reuse ;  /* 0x00000004bb047c23 */ /* 0x108ff0000801086e */
[----:B------:R1:W-:Y:S10]  /*11d90*/  MUFU.EX2 R187, R50 ;  /* 0x0000003200bb7308 */ /* 0x0003f40000000800 */
[----:B------:R3:W5:Y:S01]  /*11da0*/  MUFU.EX2 R61, R4 ;  /* 0x00000004003d7308 */ /* 0x0007620000000800 */
[----:B-1----:R-:W-:Y:S02]  /*11db0*/  FMUL.FTZ R50, R3, R158 ;  /* 0x0000009e03327220 */ /* 0x002fe40000410000 */
[----:B------:R-:W-:Y:S01]  /*11dc0*/  LDSM.16.MT88.4 R156, [R224+0xac00] ;  /* 0x00ac0000e09c783b */ /* 0x000fe20000004200 */
[--C-:B---3--:R-:W-:Y:S01]  /*11dd0*/  FFMA.FTZ R4, R190, UR4, -R110.reuse ;  /* 0x00000004be047c23 */ /* 0x108fe2000801086e */
[----:B-----5:R-:W-:Y:S05]  /*11de0*/  MOV R168, R61 ;  /* 0x0000003d00a87202 */ /* 0x020fea0000000f00 */
[----:B------:R1:W-:Y:S02]  /*11df0*/  MUFU.EX2 R178, R4 ;  /* 0x0000000400b27308 */ /* 0x0003e40000000800 */
[----:B-1----:R-:W-:Y:S01]  /*11e00*/  FFMA.FTZ R4, R185, UR4, -R110 ;  /* 0x00000004b9047c23 */ /* 0x002fe2000801086e */
[----:B------:R-:W-:Y:S01]  /*11e10*/  MOV R185, R6 ;  /* 0x0000000600b97202 */ /* 0x000fe20000000f00 */
[----:B------:R-:W-:Y:S01]  /*11e20*/  FMUL.FTZ R6, R3, R118 ;  /* 0x0000007603067220 */ /* 0x000fe20000410000 */
[----:B------:R-:W-:Y:S05]  /*11e30*/  F2FP.F16.F32.PACK_AB R118, R182, R184 ;  /* 0x000000b8b676723e */ /* 0x000fea00000000ff */
[----:B------:R1:W3:Y:S01]  /*11e40*/  MUFU.EX2 R191, R4 ;  /* 0x0000000400bf7308 */ /* 0x0002e20000000800 */
[----:B------:R-:W-:Y:S01]  /*11e50*/  F2FP.F16.F32.PACK_AB R117, R61, R185 ;  /* 0x000000b93d75723e */ /* 0x000fe200000000ff */
[----:B------:R-:W-:Y:S01]  /*11e60*/  FMUL.FTZ R61, R2, R169 ;  /* 0x000000a9023d7220 */ /* 0x000fe20000410000 */
[----:B------:R-:W-:Y:S01]  /*11e70*/  MOV R169, R62 ;  /* 0x0000003e00a97202 */ /* 0x000fe20000000f00 */
[----:B-1----:R-:W-:Y:S01]  /*11e80*/  FMUL.FTZ R4, R100, R116 ;  /* 0x0000007464047220 */ /* 0x002fe20000410000 */
[----:B------:R-:W-:Y:S01]  /*11e90*/  F2FP.F16.F32.PACK_AB R116, R62, R186 ;  /* 0x000000ba3e74723e */ /* 0x000fe200000000ff */
[----:B------:R-:W-:Y:S01]  /*11ea0*/  FMUL.FTZ R62, R0, R170 ;  /* 0x000000aa003e7220 */ /* 0x000fe20000410000 */
[----:B---3--:R-:W-:Y:S02]  /*11eb0*/  F2FP.F16.F32.PACK_AB R119, R191, R178 ;  /* 0x000000b2bf77723e */ /* 0x008fe400000000ff */
[----:B------:R-:W-:Y:S01]  /*11ec0*/  MOV R170, R65 ;  /* 0x0000004100aa7202 */ /* 0x000fe20000000f00 */
[C---:B------:R-:W-:Y:S01]  /*11ed0*/  FMUL.FTZ R65, R100.reuse, R173 ;  /* 0x000000ad64417220 */ /* 0x040fe20000410000 */
[-C--:B------:R-:W-:Y:S01]  /*11ee0*/  HMMA.16816.F32 R4, R112, R20.reuse, R4 ;  /* 0x000000147004723c */ /* 0x080fe20000001804 */
[----:B------:R-:W-:Y:S05]  /*11ef0*/  LDSM.16.MT88.4 R172, [R226+0xac00] ;  /* 0x00ac0000e2ac783b */ /* 0x000fea0000004200 */
        /* <DEDUP_REMOVED lines=8> */
[C---:B------:R-:W-:Y:S01]  /*11f80*/  FMUL.FTZ R23, R3.reuse, R135 ;  /* 0x0000008703177220 */ /* 0x040fe20000410000 */
[----:B------:R-:W-:Y:S06]  /*11f90*/  FMUL.FTZ R22, R3, R134 ;  /* 0x0000008603167220 */ /* 0x000fec0000410000 */
[----:B------:R3:W-:Y:S01]  /*11fa0*/  MUFU.EX2 R134, R128 ;  /* 0x0000008000867308 */ /* 0x0007e20000000800 */
[-C--:B------:R-:W-:Y:S06]  /*11fb0*/  HMMA.16816.F32 R20, R112, R36.reuse, R20 ;  /* 0x000000247014723c */ /* 0x080fec0000001814 */
[C---:B------:R-:W-:Y:S05]  /*11fc0*/  HMMA.16816.F32 R24, R116.reuse, R36, R24 ;  /* 0x000000247418723c */ /* 0x040fea0000001818 */
[--C-:B-1----:R-:W-:Y:S01]  /*11fd0*/  FFMA.FTZ R111, R200, UR4, -R109.reuse ;  /* 0x00000004c86f7c23 */ /* 0x102fe2000801086d */
[-C--:B------:R-:W-:Y:S03]  /*11fe0*/  HMMA.16816.F32 R28, R116, R38.reuse, R28 ;  /* 0x00000026741c723c */ /* 0x080fe6000000181c */
[----:B------:R1:W-:Y:S02]  /*11ff0*/  MUFU.EX2 R133, R111 ;  /* 0x0000006f00857308 */ /* 0x0003e40000000800 */
[--C-:B---3--:R-:W-:Y:S01]  /*12000*/  FFMA.FTZ R128, R203, UR4, -R109.reuse ;  /* 0x00000004cb807c23 */ /* 0x108fe2000801086d */
[C---:B------:R-:W-:Y:S05]  /*12010*/  HMMA.16816.F32 R32, R112.reuse, R38, R32 ;  /* 0x000000267020723c */ /* 0x040fea0000001820 */
[C---:B------:R-:W-:Y:S01]  /*12020*/  FMUL.FTZ R36, R100.reuse, R148 ;  /* 0x0000009464247220 */ /* 0x040fe20000410000 */
[----:B------:R-:W-:Y:S01]  /*12030*/  FMUL.FTZ R37, R100, R149 ;  /* 0x0000009564257220 */ /* 0x000fe20000410000 */
[C---:B------:R-:W-:Y:S01]  /*12040*/  FMUL.FTZ R38, R3.reuse, R150 ;  /* 0x0000009603267220 */ /* 0x040fe20000410000 */
[----:B------:R-:W-:Y:S01]  /*12050*/  FMUL.FTZ R39, R3, R151 ;  /* 0x0000009703277220 */ /* 0x000fe20000410000 */
[----:B------:R3:W-:Y:S02]  /*12060*/  MUFU.EX2 R136, R128 ;  /* 0x0000008000887308 */ /* 0x0007e40000000800 */
[--C-:B-1----:R-:W-:Y:S04]  /*12070*/  FFMA.FTZ R111, R201, UR4, -R109.reuse ;  /* 0x00000004c96f7c23 */ /* 0x102fe8000801086d */
[-C--:B------:R-:W-:Y:S04]  /*12080*/  HMMA.16816.F32 R36, R112, R52.reuse, R36 ;  /* 0x000000347024723c */ /* 0x080fe80000001824 */
[----:B------:R1:W5:Y:S02]  /*12090*/  MUFU.EX2 R135, R111 ;  /* 0x0000006f00877308 */ /* 0x0003640000000800 */
[C---:B------:R-:W-:Y:S01]  /*120a0*/  HMMA.16816.F32 R40, R116.reuse, R52, R40 ;  /* 0x000000347428723c */ /* 0x040fe20000001828 */
[----:B---3--:R-:W-:Y:S05]  /*120b0*/  LDSM.16.MT88.4 R128, [R226+0x9400] ;  /* 0x00940000e280783b */ /* 0x008fea0000004200 */
[-C--:B------:R-:W-:Y:S05]  /*120c0*/  HMMA.16816.F32 R44, R116, R54.reuse, R44 ;  /* 0x00000036742c723c */ /* 0x080fea000000182c */
[----:B------:R-:W-:Y:S01]  /*120d0*/  FFMA.FTZ R52, R198, UR4, -R106 ;  /* 0x00000004c6347c23 */ /* 0x000fe2000801086a */
[C---:B------:R-:W-:Y:S03]  /*120e0*/  HMMA.16816.F32 R48, R112.reuse, R54, R48 ;  /* 0x000000367030723c */ /* 0x040fe60000001830 */
[----:B------:R3:W5:Y:S02]  /*120f0*/  MUFU.EX2 R190, R52 ;  /* 0x0000003400be7308 */ /* 0x0007640000000800 */
[--C-:B-1----:R-:W-:Y:S01]  /*12100*/  FFMA.FTZ R111, R204, UR4, -R110.reuse ;  /* 0x00000004cc6f7c23 */ /* 0x102fe2000801086e */
[C---:B------:R-:W-:Y:S01]  /*12110*/  FMUL.FTZ R53, R100.reuse, R165 ;  /* 0x000000a564357220 */ /* 0x040fe20000410000 */
[C---:B------:R-:W-:Y:S01]  /*12120*/  FMUL.FTZ R54, R3.reuse, R166 ;  /* 0x000000a603367220 */ /* 0x040fe20000410000 */
[----:B------:R-:W-:Y:S05]  /*12130*/  FMUL.FTZ R55, R3, R167 ;  /* 0x000000a703377220 */ /* 0x000fea0000410000 */
[----:B------:R1:W5:Y:S01]  /*12140*/  MUFU.EX2 R162, R111 ;  /* 0x0000006f00a27308 */ /* 0x0003620000000800 */
[----:B---3--:R-:W-:Y:S07]  /*12150*/  FMUL.FTZ R52, R100, R164 ;  /* 0x000000a464347220 */ /* 0x008fee0000410000 */
[-C--:B--2---:R-:W-:Y:S03]  /*12160*/  HMMA.16816.F32 R52, R112, R120.reuse, R52 ;  /* 0x000000787034723c */ /* 0x084fe60000001834 */
[----:B-1----:R-:W-:Y:S03]  /*12170*/  FFMA.FTZ R111, R205, UR4, -R109 ;  /* 0x00000004cd6f7c23 */ /* 0x002fe6000801086d */
[C---:B------:R-:W-:Y:S01]  /*12180*/  HMMA.16816.F32 R56, R116.reuse, R120, R56 ;  /* 0x000000787438723c */ /* 0x040fe20000001838 */
[----:B------:R1:W2:Y:S05]  /*12190*/  MUFU.EX2 R252, R111 ;  /* 0x0000006f00fc7308 */ /* 0x0002aa0000000800 */
[-C--:B------:R-:W-:Y:S06]  /*121a0*/  HMMA.16816.F32 R60, R116, R122.reuse, R60 ;  /* 0x0000007a743c723c */ /* 0x080fec000000183c */
[C---:B------:R-:W-:Y:S01]  /*121b0*/  HMMA.16816.F32 R64, R112.reuse, R122, R64 ;  /* 0x0000007a7040723c */ /* 0x040fe20000001840 */
[----:B------:R-:W3:Y:S05]  /*121c0*/  LDSM.16.MT88.4 R120, [R226+0xb000] ;  /* 0x00b00000e278783b */ /* 0x000eea0000004200 */
[-C--:B----4-:R-:W-:Y:S05]  /*121d0*/  HMMA.16816.F32 R68, R112, R124.reuse, R68 ;  /* 0x0000007c7044723c */ /* 0x090fea0000001844 */
[--C-:B-1----:R-:W-:Y:S01]  /*121e0*/  FFMA.FTZ R111, R206, UR4, -R110.reuse ;  /* 0x00000004ce6f7c23 */ /* 0x102fe2000801086e */
[C---:B------:R-:W-:Y:S03]  /*121f0*/  HMMA.16816.F32 R72, R116.reuse, R124, R72 ;  /* 0x0000007c7448723c */ /* 0x040fe60000001848 */
[----:B------:R1:W-:Y:S03]  /*12200*/  MUFU.EX2 R251, R111 ;  /* 0x0000006f00fb7308 */ /* 0x0003e60000000800 */
[-C--:B------:R-:W-:Y:S06]  /*12210*/  HMMA.16816.F32 R76, R116, R126.reuse, R76 ;  /* 0x0000007e744c723c */ /* 0x080fec000000184c */
[C---:B------:R-:W-:Y:S01]  /*12220*/  HMMA.16816.F32 R80, R112.reuse, R126, R80 ;  /* 0x0000007e7050723c */ /* 0x040fe20000001850 */
[----:B------:R-:W4:Y:S04]  /*12230*/  LDSM.16.MT88.4 R124, [R224+0x9400] ;  /* 0x00940000e07c783b */ /* 0x000f280000004200 */
[----:B-1----:R-:W-:Y:S04]  /*12240*/  FFMA.FTZ R111, R207, UR4, -R110 ;  /* 0x00000004cf6f7c23 */ /* 0x002fe8000801086e */
[----:B------:R1:W2:Y:S01]  /*12250*/  MUFU.EX2 R250, R111 ;  /* 0x0000006f00fa7308 */ /* 0x0002a20000000800 */
[-C--:B---3--:R-:W-:Y:S06]  /*12260*/  HMMA.16816.F32 R84, R112, R120.reuse, R84 ;  /* 0x000000787054723c */ /* 0x088fec0000001854 */
[C---:B------:R-:W-:Y:S06]  /*12270*/  HMMA.16816.F32 R88, R116.reuse, R120, R88 ;  /* 0x000000787458723c */ /* 0x040fec0000001858 */
[-C--:B------:R-:W-:Y:S05]  /*12280*/  HMMA.16816.F32 R92, R116, R122.reuse, R92 ;  /* 0x0000007a745c723c */ /* 0x080fea000000185c */
[--C-:B-1----:R-:W-:Y:S01]  /*12290*/  FFMA.FTZ R111, R211, UR4, -R105.reuse ;  /* 0x00000004d36f7c23 */ /* 0x102fe20008010869 */
[----:B------:R-:W-:Y:S01]  /*122a0*/  HMMA.16816.F32 R96, R112, R122, R96 ;  /* 0x0000007a7060723c */ /* 0x000fe20000001860 */
[----:B------:R-:W1:Y:S02]  /*122b0*/  LDSM.16.MT88.4 R120, [R224+0xa400] ;  /* 0x00a40000e078783b */ /* 0x000e640000004200 */
[----:B------:R3:W-:Y:S02]  /*122c0*/  MUFU.EX2 R248, R111 ;  /* 0x0000006f00f87308 */ /* 0x0007e40000000800 */
[----:B-----5:R-:W-:Y:S02]  /*122d0*/  F2FP.F16.F32.PACK_AB R116, R135, R133 ;  /* 0x000000858774723e */ /* 0x020fe400000000ff */
[----:B------:R-:W-:Y:S04]  /*122e0*/  F2FP.F16.F32.PACK_AB R112, R189, R183 ;  /* 0x000000b7bd70723e */ /* 0x000fe800000000ff */
[----:B------:R-:W-:Y:S02]  /*122f0*/  F2FP.F16.F32.PACK_AB R113, R190, R187 ;  /* 0x000000bbbe71723e */ /* 0x000fe400000000ff */
[----:B------:R-:W-:Y:S02]  /*12300*/  F2FP.F16.F32.PACK_AB R114, R137, R161 ;  /* 0x000000a18972723e */ /* 0x000fe400000000ff */
[----:B------:R-:W-:Y:S02]  /*12310*/  F2FP.F16.F32.PACK_AB R115, R171, R160 ;  /* 0x000000a0ab73723e */ /* 0x000fe400000000ff */
[----:B------:R-:W-:Y:S02]  /*12320*/  F2FP.F16.F32.PACK_AB R117, R162, R134 ;  /* 0x00000086a275723e */ /* 0x000fe400000000ff */
[----:B--2---:R-:W-:Y:S01]  /*12330*/  F2FP.F16.F32.PACK_AB R118, R136, R252 ;  /* 0x000000fc8876723e */ /* 0x004fe200000000ff */
[--C-:B---3--:R-:W-:Y:S01]  /*12340*/  FFMA.FTZ R111, R213, UR4, -R105.reuse ;  /* 0x00000004d56f7c23 */ /* 0x108fe20008010869 */
[----:B------:R-:W-:Y:S01]  /*12350*/  F2FP.F16.F32.PACK_AB R119, R250, R251 ;  /* 0x000000fbfa77723e */ /* 0x000fe200000000ff */
[-C--:B----4-:R-:W-:Y:S02]  /*12360*/  HMMA.16816.F32 R4, R112, R124.reuse, R4 ;  /* 0x0000007c7004723c */ /* 0x090fe40000001804 */
[----:B------:R2:W3:Y:S04]  /*12370*/  MUFU.EX2 R249, R111 ;  /* 0x0000006f00f97308 */ /* 0x0004e80000000800 */
[C---:B------:R-:W-:Y:S06]  /*12380*/  HMMA.16816.F32 R8, R116.reuse, R124, R8 ;  /* 0x0000007c7408723c */ /* 0x040fec0000001808 */
[-C--:B------:R-:W-:Y:S06]  /*12390*/  HMMA.16816.F32 R12, R116, R126.reuse, R12 ;  /* 0x0000007e740c723c */ /* 0x080fec000000180c */
[C---:B------:R-:W-:Y:S01]  /*123a0*/  HMMA.16816.F32 R16, R112.reuse, R126, R16 ;  /* 0x0000007e7010723c */ /* 0x040fe20000001810 */
[----:B------:R-:W4:Y:S04]  /*123b0*/  LDSM.16.MT88.4 R124, [R226+0xa400] ;  /* 0x00a40000e27c783b */ /* 0x000f280000004200 */
[--C-:B--2---:R-:W-:Y:S01]  /*123c0*/  FFMA.FTZ R111, R214, UR4, -R106.reuse ;  /* 0x00000004d66f7c23 */ /* 0x104fe2000801086a */
[-C--:B------:R-:W-:Y:S03]  /*123d0*/  HMMA.16816.F32 R20, R112, R128.reuse, R20 ;  /* 0x000000807014723c */ /* 0x080fe60000001814 */
[----:B------:R2:W-:Y:S02]  /*123e0*/  MUFU.EX2 R213, R111 ;  /* 0x0000006f00d57308 */ /* 0x0005e40000000800 */
[----:B------:R-:W-:Y:S01]  /*123f0*/  MOV R214, R136 ;  /* 0x0000008800d67202 */ /* 0x000fe20000000f00 */
[C---:B------:R-:W-:Y:S06]  /*12400*/  HMMA.16816.F32 R24, R116.reuse, R128, R24 ;  /* 0x000000807418723c */ /* 0x040fec0000001818 */
[-C--:B------:R-:W-:Y:S06]  /*12410*/  HMMA.16816.F32 R28, R116, R130.reuse, R28 ;  /* 0x00000082741c723c */ /* 0x080fec000000181c */
[C---:B------:R-:W-:Y:S01]  /*12420*/  HMMA.16816.F32 R32, R112.reuse, R130, R32 ;  /* 0x000000827020723c */ /* 0x040fe20000001820 */
[----:B------:R-:W5:Y:S04]  /*12430*/  LDSM.16.MT88.4 R128, [R224+0xb400] ;  /* 0x00b40000e080783b */ /* 0x000f680000004200 */
[--C-:B--2---:R-:W-:Y:S01]  /*12440*/  FFMA.FTZ R111, R215, UR4, -R106.reuse ;  /* 0x00000004d76f7c23 */ /* 0x104fe2000801086a */
[-C--:B-1----:R-:W-:Y:S03]  /*12450*/  HMMA.16816.F32 R36, R112, R120.reuse, R36 ;  /* 0x000000787024723c */ /* 0x082fe60000001824 */
[----:B------:R1:W2:Y:S02]  /*12460*/  MUFU.EX2 R207, R111 ;  /* 0x0000006f00cf7308 */ /* 0x0002a40000000800 */
[----:B------:R-:W-:Y:S01]  /*12470*/  MOV R215, R137 ;  /* 0x0000008900d77202 */ /* 0x000fe20000000f00 */
[C---:B------:R-:W-:Y:S06]  /*12480*/  HMMA.16816.F32 R40, R116.reuse, R120, R40 ;  /* 0x000000787428723c */ /* 0x040fec0000001828 */
[-C--:B------:R-:W-:Y:S06]  /*12490*/  HMMA.16816.F32 R44, R116, R122.reuse, R44 ;  /* 0x0000007a742c723c */ /* 0x080fec000000182c */
[C---:B------:R-:W-:Y:S01]  /*124a0*/  HMMA.16816.F32 R48, R112.reuse, R122, R48 ;  /* 0x0000007a7030723c */ /* 0x040fe20000001830 */
[----:B------:R-:W3:Y:S04]  /*124b0*/  LDSM.16.MT88.4 R120, [R226+0xb400] ;  /* 0x00b40000e278783b */ /* 0x000ee80000004200 */
[--C-:B-1----:R-:W-:Y:S01]  /*124c0*/  FFMA.FTZ R111, R208, UR4, -R105.reuse ;  /* 0x00000004d06f7c23 */ /* 0x102fe20008010869 */
[-C--:B----4-:R-:W-:Y:S03]  /*124d0*/  HMMA.16816.F32 R52, R112, R124.reuse, R52 ;  /* 0x0000007c7034723c */ /* 0x090fe60000001834 */
[----:B------:R1:W-:Y:S03]  /*124e0*/  MUFU.EX2 R211, R111 ;  /* 0x0000006f00d37308 */ /* 0x0003e60000000800 */
[C---:B------:R-:W-:Y:S06]  /*124f0*/  HMMA.16816.F32 R56, R116.reuse, R124, R56 ;  /* 0x0000007c7438723c */ /* 0x040fec0000001838 */
[-C--:B------:R-:W-:Y:S06]  /*12500*/  HMMA.16816.F32 R60, R116, R126.reuse, R60 ;  /* 0x0000007e743c723c */ /* 0x080fec000000183c */
[C---:B------:R-:W-:Y:S01]  /*12510*/  HMMA.16816.F32 R64, R112.reuse, R126, R64 ;  /* 0x0000007e7040723c */ /* 0x040fe20000001840 */
[----:B------:R-:W4:Y:S04]  /*12520*/  LDSM.16.MT88.4 R124, [R224+0x9800] ;  /* 0x00980000e07c783b */ /* 0x000f280000004200 */
[----:B-1----:R-:W-:Y:S01]  /*12530*/  FFMA.FTZ R111, R209, UR4, -R105 ;  /* 0x00000004d16f7c23 */ /* 0x002fe20008010869 */
[-C--:B-----5:R-:W-:Y:S03]  /*12540*/  HMMA.16816.F32 R68, R112, R128.reuse, R68 ;  /* 0x000000807044723c */ /* 0x0a0fe60000001844 */
[----:B------:R1:W5:Y:S02]  /*12550*/  MUFU.EX2 R208, R111 ;  /* 0x0000006f00d07308 */ /* 0x0003640000000800 */
[----:B------:R-:W-:Y:S01]  /*12560*/  MOV R209, R132 ;  /* 0x0000008400d17202 */ /* 0x000fe20000000f00 */
[C---:B------:R-:W-:Y:S05]  /*12570*/  HMMA.16816.F32 R72, R116.reuse, R128, R72 ;  /* 0x000000807448723c */ /* 0x040fea0000001848 */
[--C-:B------:R-:W-:Y:S01]  /*12580*/  FFMA.FTZ R132, R210, UR4, -R106.reuse ;  /* 0x00000004d2847c23 */ /* 0x100fe2000801086a */
[-C--:B------:R-:W-:Y:S03]  /*12590*/  HMMA.16816.F32 R76, R116, R130.reuse, R76 ;  /* 0x00000082744c723c */ /* 0x080fe6000000184c */
[----:B------:R-:W-:Y:S02]  /*125a0*/  MUFU.EX2 R205, R132 ;  /* 0x0000008400cd7308 */ /* 0x000fe40000000800 */
[----:B------:R-:W-:Y:S01]  /*125b0*/  MOV R210, R185 ;  /* 0x000000b900d27202 */ /* 0x000fe20000000f00 */
[C---:B------:R-:W-:Y:S01]  /*125c0*/  HMMA.16816.F32 R80, R112.reuse, R130, R80 ;  /* 0x000000827050723c */ /* 0x040fe20000001850 */
[----:B------:R-:W-:Y:S04]  /*125d0*/  LDSM.16.MT88.4 R128, [R224+0xb800] ;  /* 0x00b80000e080783b */ /* 0x000fe80000004200 */
[----:B-1----:R-:W-:Y:S01]  /*125e0*/  FFMA.FTZ R111, R212, UR4, -R106 ;  /* 0x00000004d46f7c23 */ /* 0x002fe2000801086a */
[-C--:B---3--:R-:W-:Y:S03]  /*125f0*/  HMMA.16816.F32 R84, R112, R120.reuse, R84 ;  /* 0x000000787054723c */ /* 0x088fe60000001854 */
[----:B------:R1:W3:Y:S02]  /*12600*/  MUFU.EX2 R206, R111 ;  /* 0x0000006f00ce7308 */ /* 0x0002e40000000800 */
[----:B------:R-:W-:Y:S01]  /*12610*/  MOV R212, R135 ;  /* 0x0000008700d47202 */ /* 0x000fe20000000f00 */
[C---:B------:R-:W-:Y:S05]  /*12620*/  HMMA.16816.F32 R88, R116.reuse, R120, R88 ;  /* 0x000000787458723c */ /* 0x040fea0000001858 */
[----:B------:R-:W-:Y:S01]  /*12630*/  FFMA.FTZ R0, R0, R163, R210 ;  /* 0x000000a300007223 */ /* 0x000fe200000100d2 */
[-C--:B------:R-:W-:Y:S05]  /*12640*/  HMMA.16816.F32 R92, R116, R122.reuse, R92 ;  /* 0x0000007a745c723c */ /* 0x080fea000000185c */
[----:B------:R-:W-:Y:S01]  /*12650*/  MOV R210, R160 ;  /* 0x000000a000d27202 */ /* 0x000fe20000000f00 */
[----:B------:R-:W-:Y:S01]  /*12660*/  HMMA.16816.F32 R96, R112, R122, R96 ;  /* 0x0000007a7060723c */ /* 0x000fe20000001860 */
[----:B------:R-:W-:Y:S04]  /*12670*/  LDSM.16.MT88.4 R120, [R224+0xa800] ;  /* 0x00a80000e078783b */ /* 0x000fe80000004200 */
[--C-:B-1----:R-:W-:Y:S01]  /*12680*/  FFMA.FTZ R111, R220, UR4, -R109.reuse ;  /* 0x00000004dc6f7c23 */ /* 0x102fe2000801086d */
[----:B------:R-:W-:Y:S01]  /*12690*/  MOV R220, R190 ;  /* 0x000000be00dc7202 */ /* 0x000fe20000000f00 */
[----:B------:R-:W-:Y:S01]  /*126a0*/  FADD.FTZ R0, R168, R0 ;  /* 0x00000000a8007221 */ /* 0x000fe20000010000 */
[----:B------:R-:W-:Y:S01]  /*126b0*/  F2FP.F16.F32.PACK_AB R112, R249, R248 ;  /* 0x000000f8f970723e */ /* 0x000fe200000000ff */
[----:B------:R1:W-:Y:S02]  /*126c0*/  MUFU.EX2 R203, R111 ;  /* 0x0000006f00cb7308 */ /* 0x0003e40000000800 */
[----:B--2---:R-:W-:Y:S02]  /*126d0*/  F2FP.F16.F32.PACK_AB R113, R207, R213 ;  /* 0x000000d5cf71723e */ /* 0x004fe400000000ff */
[----:B-----5:R-:W-:Y:S02]  /*126e0*/  F2FP.F16.F32.PACK_AB R114, R208, R211 ;  /* 0x000000d3d072723e */ /* 0x020fe400000000ff */
[----:B---3--:R-:W-:Y:S07]  /*126f0*/  F2FP.F16.F32.PACK_AB R115, R206, R205 ;  /* 0x000000cdce73723e */ /* 0x008fee00000000ff */
[-C--:B----4-:R-:W-:Y:S03]  /*12700*/  HMMA.16816.F32 R4, R112, R124.reuse, R4 ;  /* 0x0000007c7004723c */ /* 0x090fe60000001804 */
[--C-:B-1----:R-:W-:Y:S01]  /*12710*/  FFMA.FTZ R111, R221, UR4, -R109.reuse ;  /* 0x00000004dd6f7c23 */ /* 0x102fe2000801086d */
[----:B------:R-:W-:Y:S03]  /*12720*/  MOV R221, R189 ;  /* 0x000000bd00dd7202 */ /* 0x000fe60000000f00 */
[----:B------:R1:W2:Y:S04]  /*12730*/  MUFU.EX2 R204, R111 ;  /* 0x0000006f00cc7308 */ /* 0x0002a80000000800 */
[--C-:B-1----:R-:W-:Y:S01]  /*12740*/  FFMA.FTZ R111, R231, UR4, -R110.reuse ;  /* 0x00000004e76f7c23 */ /* 0x102fe2000801086e */
[----:B------:R-:W-:Y:S02]  /*12750*/  MOV R231, R134 ;  /* 0x0000008600e77202 */ /* 0x000fe40000000f00 */
[----:B--2---:R-:W-:Y:S03]  /*12760*/  F2FP.F16.F32.PACK_AB R116, R204, R203 ;  /* 0x000000cbcc74723e */ /* 0x004fe600000000ff */
[----:B------:R1:W-:Y:S02]  /*12770*/  MUFU.EX2 R201, R111 ;  /* 0x0000006f00c97308 */ /* 0x0003e40000000800 */
[--C-:B-1----:R-:W-:Y:S01]  /*12780*/  FFMA.FTZ R111, R222, UR4, -R110.reuse ;  /* 0x00000004de6f7c23 */ /* 0x102fe2000801086e */
[----:B------:R-:W-:Y:S02]  /*12790*/  MOV R222, R133 ;  /* 0x0000008500de7202 */ /* 0x000fe40000000f00 */
[----:B------:R-:W1:Y:S05]  /*127a0*/  LDSM.16.MT88.4 R132, [R226+0x9800] ;  /* 0x00980000e284783b */ /* 0x000e6a0000004200 */
[----:B------:R2:W3:Y:S02]  /*127b0*/  MUFU.EX2 R202, R111 ;  /* 0x0000006f00ca7308 */ /* 0x0004e40000000800 */
[--C-:B--2---:R-:W-:Y:S01]  /*127c0*/  FFMA.FTZ R111, R223, UR4, -R109.reuse ;  /* 0x00000004df6f7c23 */ /* 0x104fe2000801086d */
[----:B---3--:R-:W-:Y:S01]  /*127d0*/  F2FP.F16.F32.PACK_AB R117, R202, R201 ;  /* 0x000000c9ca75723e */ /* 0x008fe200000000ff */
[----:B------:R-:W2:Y:S06]  /*127e0*/  LDL.LU R223, [R1+0x10] ;  /* 0x0000100001df7983 */ /* 0x000eac0000300800 */
[----:B------:R3:W-:Y:S02]  /*127f0*/  MUFU.EX2 R199, R111 ;  /* 0x0000006f00c77308 */ /* 0x0007e40000000800 */
[----:B---3--:R-:W-:Y:S01]  /*12800*/  FFMA.FTZ R111, R235, UR4, -R109 ;  /* 0x00000004eb6f7c23 */ /* 0x008fe2000801086d */
[----:B------:R-:W-:Y:S07]  /*12810*/  MOV R235, R186 ;  /* 0x000000ba00eb7202 */ /* 0x000fee0000000f00 */
[----:B------:R3:W4:Y:S02]  /*12820*/  MUFU.EX2 R200, R111 ;  /* 0x0000006f00c87308 */ /* 0x0007240000000800 */
[--C-:B---3--:R-:W-:Y:S01]  /*12830*/  FFMA.FTZ R111, R236, UR4, -R110.reuse ;  /* 0x00000004ec6f7c23 */ /* 0x108fe2000801086e */
[----:B------:R-:W-:Y:S02]  /*12840*/  MOV R236, R187 ;  /* 0x000000bb00ec7202 */ /* 0x000fe40000000f00 */
[----:B----4-:R-:W-:Y:S05]  /*12850*/  F2FP.F16.F32.PACK_AB R118, R200, R199 ;  /* 0x000000c7c876723e */ /* 0x010fea00000000ff */
        /* <DEDUP_REMOVED lines=8> */
[C---:B------:R-:W-:Y:S06]  /*128e0*/  HMMA.16816.F32 R8, R116.reuse, R124, R8 ;  /* 0x0000007c7408723c */ /* 0x040fec0000001808 */
[-C--:B------:R-:W-:Y:S05]  /*128f0*/  HMMA.16816.F32 R12, R116, R126.reuse, R12 ;  /* 0x0000007e740c723c */ /* 0x080fea000000180c */
[--C-:B---3--:R-:W-:Y:S01]  /*12900*/  FFMA.FTZ R111, R239, UR4, -R105.reuse ;  /* 0x00000004ef6f7c23 */ /* 0x108fe20008010869 */
[C---:B------:R-:W-:Y:S01]  /*12910*/  HMMA.16816.F32 R16, R112.reuse, R126, R16 ;  /* 0x0000007e7010723c */ /* 0x040fe20000001810 */
[----:B------:R-:W3:Y:S02]  /*12920*/  LDSM.16.MT88.4 R124, [R226+0xa800] ;  /* 0x00a80000e27c783b */ /* 0x000ee40000004200 */
[----:B------:R4:W-:Y:S02]  /*12930*/  MUFU.EX2 R195, R111 ;  /* 0x0000006f00c37308 */ /* 0x0009e40000000800 */
[----:B------:R-:W-:Y:S01]  /*12940*/  MOV R239, R182 ;  /* 0x000000b600ef7202 */ /* 0x000fe20000000f00 */
[-C--:B-1----:R-:W-:Y:S06]  /*12950*/  HMMA.16816.F32 R20, R112, R132.reuse, R20 ;  /* 0x000000847014723c */ /* 0x082fec0000001814 */
[C---:B------:R-:W-:Y:S06]  /*12960*/  HMMA.16816.F32 R24, R116.reuse, R132, R24 ;  /* 0x000000847418723c */ /* 0x040fec0000001818 */
[-C--:B------:R-:W-:Y:S05]  /*12970*/  HMMA.16816.F32 R28, R116, R134.reuse, R28 ;  /* 0x00000086741c723c */ /* 0x080fea000000181c */
[--C-:B----4-:R-:W-:Y:S01]  /*12980*/  FFMA.FTZ R111, R241, UR4, -R106.reuse ;  /* 0x00000004f16f7c23 */ /* 0x110fe2000801086a */
[C---:B------:R-:W-:Y:S03]  /*12990*/  HMMA.16816.F32 R32, R112.reuse, R134, R32 ;  /* 0x000000867020723c */ /* 0x040fe60000001820 */
[----:B------:R1:W-:Y:S02]  /*129a0*/  MUFU.EX2 R193, R111 ;  /* 0x0000006f00c17308 */ /* 0x0003e40000000800 */
[----:B------:R-:W-:Y:S01]  /*129b0*/  MOV R241, R176 ;  /* 0x000000b000f17202 */ /* 0x000fe20000000f00 */
[-C--:B------:R-:W-:Y:S06]  /*129c0*/  HMMA.16816.F32 R36, R112, R120.reuse, R36 ;  /* 0x000000787024723c */ /* 0x080fec0000001824 */
[C---:B------:R-:W-:Y:S06]  /*129d0*/  HMMA.16816.F32 R40, R116.reuse, R120, R40 ;  /* 0x000000787428723c */ /* 0x040fec0000001828 */
[-C--:B------:R-:W-:Y:S05]  /*129e0*/  HMMA.16816.F32 R44, R116, R122.reuse, R44 ;  /* 0x0000007a742c723c */ /* 0x080fea000000182c */
[--C-:B-1----:R-:W-:Y:S01]  /*129f0*/  FFMA.FTZ R111, R240, UR4, -R106.reuse ;  /* 0x00000004f06f7c23 */ /* 0x102fe2000801086a */
[C---:B------:R-:W-:Y:S01]  /*12a00*/  HMMA.16816.F32 R48, R112.reuse, R122, R48 ;  /* 0x0000007a7030723c */ /* 0x040fe20000001830 */
[----:B------:R-:W1:Y:S02]  /*12a10*/  LDSM.16.MT88.4 R120, [R226+0xb800] ;  /* 0x00b80000e278783b */ /* 0x000e640000004200 */
[----:B------:R4:W-:Y:S02]  /*12a20*/  MUFU.EX2 R194, R111 ;  /* 0x0000006f00c27308 */ /* 0x0009e40000000800 */
[----:B------:R-:W-:Y:S01]  /*12a30*/  MOV R240, R177 ;  /* 0x000000b100f07202 */ /* 0x000fe20000000f00 */
[-C--:B---3--:R-:W-:Y:S06]  /*12a40*/  HMMA.16816.F32 R52, R112, R124.reuse, R52 ;  /* 0x0000007c7034723c */ /* 0x088fec0000001834 */
[C---:B------:R-:W-:Y:S06]  /*12a50*/  HMMA.16816.F32 R56, R116.reuse, R124, R56 ;  /* 0x0000007c7438723c */ /* 0x040fec0000001838 */
[-C--:B------:R-:W-:Y:S05]  /*12a60*/  HMMA.16816.F32 R60, R116, R126.reuse, R60 ;  /* 0x0000007e743c723c */ /* 0x080fea000000183c */
[--C-:B----4-:R-:W-:Y:S01]  /*12a70*/  FFMA.FTZ R111, R218, UR4, -R105.reuse ;  /* 0x00000004da6f7c23 */ /* 0x110fe20008010869 */
[C---:B------:R-:W-:Y:S01]  /*12a80*/  HMMA.16816.F32 R64, R112.reuse, R126, R64 ;  /* 0x0000007e7040723c */ /* 0x040fe20000001840 */
[----:B------:R-:W3:Y:S02]  /*12a90*/  LDSM.16.MT88.4 R124, [R224+0x9c00] ;  /* 0x009c0000e07c783b */ /* 0x000ee40000004200 */
[----:B------:R-:W-:Y:S02]  /*12aa0*/  MUFU.EX2 R192, R111 ;  /* 0x0000006f00c07308 */ /* 0x000fe40000000800 */
[----:B------:R-:W-:Y:S01]  /*12ab0*/  FFMA.FTZ R105, R216, UR4, -R105 ;  /* 0x00000004d8697c23 */ /* 0x000fe20008010869 */
[-C--:B------:R-:W-:Y:S07]  /*12ac0*/  HMMA.16816.F32 R68, R112, R128.reuse, R68 ;  /* 0x000000807044723c */ /* 0x080fee0000001844 */
[----:B------:R4:W-:Y:S01]  /*12ad0*/  MUFU.EX2 R191, R105 ;  /* 0x0000006900bf7308 */ /* 0x0009e20000000800 */
[C---:B------:R-:W-:Y:S04]  /*12ae0*/  HMMA.16816.F32 R72, R116.reuse, R128, R72 ;  /* 0x000000807448723c */ /* 0x040fe80000001848 */
[----:B------:R-:W-:Y:S02]  /*12af0*/  MOV R216, R184 ;  /* 0x000000b800d87202 */ /* 0x000fe40000000f00 */
[-C--:B------:R-:W-:Y:S05]  /*12b00*/  HMMA.16816.F32 R76, R116, R130.reuse, R76 ;  /* 0x00000082744c723c */ /* 0x080fea000000184c */
[----:B------:R-:W-:Y:S01]  /*12b10*/  MOV R218, R178 ;  /* 0x000000b200da7202 */ /* 0x000fe20000000f00 */
[C---:B------:R-:W-:Y:S05]  /*12b20*/  HMMA.16816.F32 R80, R112.reuse, R130, R80 ;  /* 0x000000827050723c */ /* 0x040fea0000001850 */
[--C-:B----4-:R-:W-:Y:S01]  /*12b30*/  FFMA.FTZ R105, R219, UR4, -R106.reuse ;  /* 0x00000004db697c23 */ /* 0x110fe2000801086a */
[-C--:B-1----:R-:W-:Y:S03]  /*12b40*/  HMMA.16816.F32 R84, R112, R120.reuse, R84 ;  /* 0x000000787054723c */ /* 0x082fe60000001854 */
[----:B------:R1:W-:Y:S02]  /*12b50*/  MUFU.EX2 R190, R105 ;  /* 0x0000006900be7308 */ /* 0x0003e40000000800 */
[----:B------:R-:W-:Y:S01]  /*12b60*/  FFMA.FTZ R106, R217, UR4, -R106 ;  /* 0x00000004d96a7c23 */ /* 0x000fe2000801086a */
[C---:B------:R-:W-:Y:S05]  /*12b70*/  HMMA.16816.F32 R88, R116.reuse, R120, R88 ;  /* 0x000000787458723c */ /* 0x040fea0000001858 */
[----:B------:R-:W-:Y:S01]  /*12b80*/  MOV R217, R188 ;  /* 0x000000bc00d97202 */ /* 0x000fe20000000f00 */
[-C--:B------:R-:W-:Y:S01]  /*12b90*/  HMMA.16816.F32 R92, R116, R122.reuse, R92 ;  /* 0x0000007a745c723c */ /* 0x080fe2000000185c */
[----:B------:R-:W4:Y:S04]  /*12ba0*/  MUFU.EX2 R189, R106 ;  /* 0x0000006a00bd7308 */ /* 0x000f280000000800 */
[----:B------:R-:W-:Y:S01]  /*12bb0*/  MOV R219, R181 ;  /* 0x000000b500db7202 */ /* 0x000fe20000000f00 */
[----:B------:R-:W-:Y:S05]  /*12bc0*/  HMMA.16816.F32 R96, R112, R122, R96 ;  /* 0x0000007a7060723c */ /* 0x000fea0000001860 */
[--C-:B-1----:R-:W-:Y:S02]  /*12bd0*/  FFMA.FTZ R105, R242, UR4, -R109.reuse ;  /* 0x00000004f2697c23 */ /* 0x102fe4000801086d */
[----:B------:R-:W5:Y:S02]  /*12be0*/  LDL.LU R242, [R1+0x14] ;  /* 0x0000140001f27983 */ /* 0x000f640000300800 */
[----:B------:R1:W-:Y:S02]  /*12bf0*/  MUFU.EX2 R187, R105 ;  /* 0x0000006900bb7308 */ /* 0x0003e40000000800 */
[----:B----4-:R-:W-:Y:S01]  /*12c00*/  F2FP.F16.F32.PACK_AB R111, R189, R190 ;  /* 0x000000bebd6f723e */ /* 0x010fe200000000ff */
[----:B-1----:R-:W-:Y:S01]  /*12c10*/  FFMA.FTZ R105, R243, UR4, -R109 ;  /* 0x00000004f3697c23 */ /* 0x002fe2000801086d */
[----:B------:R-:W-:Y:S06]  /*12c20*/  MOV R243, R179 ;  /* 0x000000b300f37202 */ /* 0x000fec0000000f00 */
[----:B------:R1:W4:Y:S02]  /*12c30*/  MUFU.EX2 R188, R105 ;  /* 0x0000006900bc7308 */ /* 0x0003240000000800 */
[--C-:B-1----:R-:W-:Y:S01]  /*12c40*/  FFMA.FTZ R105, R244, UR4, -R110.reuse ;  /* 0x00000004f4697c23 */ /* 0x102fe2000801086e */
[----:B----4-:R-:W-:Y:S01]  /*12c50*/  F2FP.F16.F32.PACK_AB R176, R188, R187 ;  /* 0x000000bbbcb0723e */ /* 0x010fe200000000ff */
[----:B------:R-:W4:Y:S06]  /*12c60*/  LDL.LU R244, [R1+0x18] ;  /* 0x0000180001f47983 */ /* 0x000f2c0000300800 */
[----:B------:R1:W-:Y:S02]  /*12c70*/  MUFU.EX2 R185, R105 ;  /* 0x0000006900b97308 */ /* 0x0003e40000000800 */
[--C-:B-1----:R-:W-:Y:S01]  /*12c80*/  FFMA.FTZ R105, R247, UR4, -R110.reuse ;  /* 0x00000004f7697c23 */ /* 0x102fe2000801086e */
[----:B------:R-:W-:Y:S01]  /*12c90*/  FFMA.FTZ R110, R108, UR4, -R110 ;  /* 0x000000046c6e7c23 */ /* 0x000fe2000801086e */
[----:B------:R-:W-:Y:S06]  /*12ca0*/  F2FP.F16.F32.PACK_AB R108, R195, R196 ;  /* 0x000000c4c36c723e */ /* 0x000fec00000000ff */
[----:B------:R1:W3:Y:S01]  /*12cb0*/  MUFU.EX2 R186, R105 ;  /* 0x0000006900ba7308 */ /* 0x0002e20000000800 */
[----:B------:R-:W-:Y:S02]  /*12cc0*/  MOV R247, R180 ;  /* 0x000000b400f77202 */ /* 0x000fe40000000f00 */
[----:B------:R-:W4:Y:S01]  /*12cd0*/  LDSM.16.MT88.4 R180, [R224+0xbc00] ;  /* 0x00bc0000e0b4783b */ /* 0x000f220000004200 */
[----:B--2---:R-:W-:Y:S01]  /*12ce0*/  FFMA.FTZ R2, R2, R223, R235 ;  /* 0x000000df02027223 */ /* 0x004fe200000100eb */
[----:B------:R-:W-:Y:S02]  /*12cf0*/  MOV R223, R231 ;  /* 0x000000e700df7202 */ /* 0x000fe40000000f00 */
[----:B------:R-:W-:Y:S01]  /*12d00*/  MOV R231, R220 ;  /* 0x000000dc00e77202 */ /* 0x000fe20000000f00 */
[----:B------:R-:W-:Y:S01]  /*12d10*/  FADD.FTZ R2, R169, R2 ;  /* 0x00000002a9027221 */ /* 0x000fe20000010000 */
[----:B------:R-:W-:Y:S02]  /*12d20*/  MOV R220, R162 ;  /* 0x000000a200dc7202 */ /* 0x000fe40000000f00 */
[----:B------:R-:W-:Y:S02]  /*12d30*/  MOV R235, R222 ;  /* 0x000000de00eb7202 */ /* 0x000fe40000000f00 */
[----:B------:R-:W-:Y:S02]  /*12d40*/  MOV R222, R221 ;  /* 0x000000dd00de7202 */ /* 0x000fe40000000f00 */
[----:B------:R-:W-:Y:S01]  /*12d50*/  MOV R221, R212 ;  /* 0x000000d400dd7202 */ /* 0x000fe20000000f00 */
[--C-:B-1----:R-:W-:Y:S01]  /*12d60*/  FFMA.FTZ R105, R246, UR4, -R109.reuse ;  /* 0x00000004f6697c23 */ /* 0x102fe2000801086d */
[----:B------:R-:W-:Y:S01]  /*12d70*/  FFMA.FTZ R109, R245, UR4, -R109 ;  /* 0x00000004f56d7c23 */ /* 0x000fe2000801086d */
[----:B---3--:R-:W-:Y:S02]  /*12d80*/  F2FP.F16.F32.PACK_AB R177, R186, R185 ;  /* 0x000000b9bab1723e */ /* 0x008fe400000000ff */
[----:B------:R-:W-:Y:S01]  /*12d90*/  MUFU.EX2 R184, R105 ;  /* 0x0000006900b87308 */ /* 0x000fe20000000800 */
[----:B------:R-:W-:Y:S09]  /*12da0*/  MOV R212, R161 ;  /* 0x000000a100d47202 */ /* 0x000ff20000000f00 */
[----:B------:R1:W2:Y:S10]  /*12db0*/  MUFU.EX2 R106, R109 ;  /* 0x0000006d006a7308 */ /* 0x0002b40000000800 */
[----:B------:R3:W3:Y:S01]  /*12dc0*/  MUFU.EX2 R105, R110 ;  /* 0x0000006e00697308 */ /* 0x0006e20000000800 */
[----:B-1----:R-:W-:Y:S02]  /*12dd0*/  F2FP.F16.F32.PACK_AB R109, R194, R193 ;  /* 0x000000c1c26d723e */ /* 0x002fe400000000ff */
[----:B--2---:R-:W-:Y:S02]  /*12de0*/  F2FP.F16.F32.PACK_AB R178, R106, R184 ;  /* 0x000000b86ab2723e */ /* 0x004fe400000000ff */
        /* <DEDUP_REMOVED lines=27> */
[----:B------:R-:W-:Y:S03]  /*12fa0*/  FADD.FTZ R0, R235, R9 ;  /* 0x00000009eb007221 */ /* 0x000fe60000010000 */
[----:B------:R-:W-:Y:S04]  /*12fb0*/  FADD.FTZ R9, R231, R3 ;  /* 0x00000003e7097221 */ /* 0x000fe80000010000 */
[----:B------:R-:W-:Y:S01]  /*12fc0*/  FADD.FTZ R9, R210, R9 ;  /* 0x00000009d2097221 */ /* 0x000fe20000010000 */
[----:B----4-:R-:W-:Y:S04]  /*12fd0*/  FFMA.FTZ R100, R100, R244, R247 ;  /* 0x000000f464647223 */ /* 0x010fe800000100f7 */
[----:B------:R-:W-:Y:S01]  /*12fe0*/  FADD.FTZ R8, R209, R100 ;  /* 0x00000064d1087221 */ /* 0x000fe20000010000 */
[----:B------:R-:W-:Y:S02]  /*12ff0*/  MOV R209, R215 ;  /* 0x000000d700d17202 */ /* 0x000fe40000000f00 */
        /* <DEDUP_REMOVED lines=65> */
.L_x_633:
[----:B------:R-:W3:Y:S04]  /*13410*/  LDL.LU R8, [R1+0x18] ;  /* 0x0000180001087983 */ /* 0x000ee80000300800 */
[----:B------:R-:W2:Y:S04]  /*13420*/  LDL.LU R7, [R1+0x14] ;  /* 0x0000140001077983 */ /* 0x000ea80000300800 */
[----:B------:R-:W4:Y:S04]  /*13430*/  LDL.LU R6, [R1+0x10] ;  /* 0x0000100001067983 */ /* 0x000f280000300800 */
[----:B------:R-:W5:Y:S01]  /*13440*/  LDL.LU R4, [R1+0x1c] ;  /* 0x00001c0001047983 */ /* 0x000f620000300800 */
[----:B------:R-:W1:Y:S01]  /*13450*/  S2UR UR6, SR_CgaCtaId ;  /* 0x00000000000679c3 */ /* 0x000e620000008800 */
[----:B------:R-:W-:Y:S01]  /*13460*/  UISETP.NE.AND UP0, UPT, UR15, -0x1, UPT ;  /* 0xffffffff0f00788c */ /* 0x000fe2000bf05270 */
[----:B------:R-:W-:Y:S01]  /*13470*/  PLOP3.LUT P6, PT, PT, PT, PT, 0x8, 0x0 ;  /* 0x000000000000781c */ /* 0x000fe20003fce170 */
[----:B------:R-:W1:Y:S01]  /*13480*/  S2R R64, SR_TID.X ;  /* 0x0000000000407919 */ /* 0x000e620000002100 */
[----:B------:R-:W-:Y:S01]  /*13490*/  UMOV UR7, 0x400 ;  /* 0x0000040000077882 */ /* 0x000fe20000000000 */
[----:B------:R-:W-:-:S02]  /*134a0*/  IMAD.MOV.U32 R61, RZ, RZ, 0x20 ;  /* 0x00000020ff3d7424 */ /* 0x000fc400078e00ff */
[----:B------:R-:W-:-:S05]  /*134b0*/  PLOP3.LUT P0, PT, PT, PT, UP0, 0x80, 0x0 ;  /* 0x000000000000781c */ /* 0x000fca0003f0f008 */
[----:B------:R-:W-:Y:S02]  /*134c0*/  @UP0 ULDC.64 UR4, c[0x0][0x298] ;  /* 0x0000a60000040ab9 */ /* 0x000fe40000000a00 */
[----:B------:R-:W-:-:S07]  /*134d0*/  @UP0 UIMAD.WIDE.U32 UR8, UR15, UR4, URZ ;  /* 0x000000040f0802a5 */ /* 0x000fce000f8e003f */
[----:B------:R-:W-:Y:S01]  /*134e0*/  @UP0 UMOV UR4, UR8 ;  /* 0x0000000800040c82 */ /* 0x000fe20008000000 */
[----:B-1----:R-:W-:Y:S02]  /*134f0*/  ULEA UR6, UR6, UR7, 0x18 ;  /* 0x0000000706067291 */ /* 0x002fe4000f8ec03f */
[----:B------:R-:W-:Y:S01]  /*13500*/  @UP0 UIMAD UR7, UR15, UR5, UR9 ;  /* 0x000000050f0702a4 */ /* 0x000fe2000f8e0209 */
[----:B------:R-:W-:-:S04]  /*13510*/  SHF.R.S32.HI R62, RZ, 0x1f, R64 ;  /* 0x0000001fff3e7819 */ /* 0x000fc80000011440 */
[CC--:B------:R-:W-:Y:S02]  /*13520*/  LEA.HI R55, R62.reuse, R64.reuse, RZ, 0x2 ;  /* 0x000000403e377211 */ /* 0x0c0fe400078f10ff */
[----:B------:R-:W-:Y:S02]  /*13530*/  LEA.HI R62, R62, R64, RZ, 0x5 ;  /* 0x000000403e3e7211 */ /* 0x000fe400078f28ff */
[----:B------:R-:W-:Y:S02]  /*13540*/  SHF.R.S32.HI R63, RZ, 0x2, R55 ;  /* 0x00000002ff3f7819 */ /* 0x000fe40000011437 */
[----:B------:R-:W-:Y:S01]  /*13550*/  SHF.R.S32.HI R51, RZ, 0x5, R62 ;  /* 0x00000005ff337819 */ /* 0x000fe2000001143e */
[----:B---3--:R-:W1:Y:S04]  /*13560*/  SHFL.BFLY PT, R3, R8, 0x2, 0x1f ;  /* 0x0c401f0008037f89 */ /* 0x008e6800000e0000 */
[----:B--2---:R-:W2:Y:S04]  /*13570*/  SHFL.BFLY PT, R2, R7, 0x2, 0x1f ;  /* 0x0c401f0007027f89 */ /* 0x004ea800000e0000 */
[----:B----4-:R-:W3:Y:S04]  /*13580*/  SHFL.BFLY PT, R0, R6, 0x2, 0x1f ;  /* 0x0c401f0006007f89 */ /* 0x010ee800000e0000 */
[----:B-----5:R-:W4:Y:S01]  /*13590*/  SHFL.BFLY PT, R5, R4, 0x2, 0x1f ;  /* 0x0c401f0004057f89 */ /* 0x020f2200000e0000 */
[----:B-1----:R-:W-:Y:S01]  /*135a0*/  FADD.FTZ R3, R3, R8 ;  /* 0x0000000803037221 */ /* 0x002fe20000010000 */
[----:B--2---:R-:W-:-:S04]  /*135b0*/  FADD.FTZ R2, R2, R7 ;  /* 0x0000000702027221 */ /* 0x004fc80000010000 */
[----:B------:R-:W1:Y:S01]  /*135c0*/  SHFL.BFLY PT, R57, R3, 0x1, 0x1f ;  /* 0x0c201f0003397f89 */ /* 0x000e6200000e0000 */
[----:B---3--:R-:W-:-:S03]  /*135d0*/  FADD.FTZ R0, R0, R6 ;  /* 0x0000000600007221 */ /* 0x008fc60000010000 */
[----:B------:R-:W2:Y:S01]  /*135e0*/  SHFL.BFLY PT, R58, R2, 0x1, 0x1f ;  /* 0x0c201f00023a7f89 */ /* 0x000ea200000e0000 */
[----:B----4-:R-:W-:-:S03]  /*135f0*/  FADD.FTZ R5, R5, R4 ;  /* 0x0000000405057221 */ /* 0x010fc60000010000 */
[----:B------:R-:W3:Y:S01]  /*13600*/  SHFL.BFLY PT, R59, R0, 0x1, 0x1f ;  /* 0x0c201f00003b7f89 */ /* 0x000ee200000e0000 */
[----:B------:R-:W-:Y:S01]  /*13610*/  SHF.R.S32.HI R4, RZ, 0x1f, R63 ;  /* 0x0000001fff047819 */ /* 0x000fe2000001143f */
[----:B------:R-:W4:Y:S03]  /*13620*/  S2R R7, SR_TID.X ;  /* 0x0000000000077919 */ /* 0x000f260000002100 */
[----:B------:R-:W-:Y:S01]  /*13630*/  LEA.HI R4, R4, R63, RZ, 0x3 ;  /* 0x0000003f04047211 */ /* 0x000fe200078f18ff */
[----:B------:R-:W5:Y:S03]  /*13640*/  SHFL.BFLY PT, R60, R5, 0x1, 0x1f ;  /* 0x0c201f00053c7f89 */ /* 0x000f6600000e0000 */
[----:B------:R-:W-:-:S05]  /*13650*/  LOP3.LUT R4, R4, 0xfffffff8, RZ, 0xc0, !PT ;  /* 0xfffffff804047812 */ /* 0x000fca00078ec0ff */
[----:B------:R-:W-:Y:S02]  /*13660*/  IMAD.IADD R4, R63, 0x1, -R4 ;  /* 0x000000013f047824 */ /* 0x000fe400078e0a04 */
[----:B-1----:R-:W-:Y:S01]  /*13670*/  FADD.FTZ R57, R3, R57 ;  /* 0x0000003903397221 */ /* 0x002fe20000010000 */
[----:B--2---:R-:W-:Y:S01]  /*13680*/  FADD.FTZ R58, R2, R58 ;  /* 0x0000003a023a7221 */ /* 0x004fe20000010000 */
[----:B------:R-:W-:-:S03]  /*13690*/  LOP3.LUT R2, R55, 0xfffffffc, RZ, 0xc0, !PT ;  /* 0xfffffffc37027812 */ /* 0x000fc600078ec0ff */
[----:B------:R-:W-:Y:S01]  /*136a0*/  FSETP.NE.FTZ.AND P5, PT, R57, RZ, PT ;  /* 0x000000ff3900720b */ /* 0x000fe20003fb5000 */
[----:B---3--:R-:W-:Y:S01]  /*136b0*/  FADD.FTZ R59, R0, R59 ;  /* 0x0000003b003b7221 */ /* 0x008fe20000010000 */
[----:B------:R-:W-:Y:S01]  /*136c0*/  LEA.HI R0, R4, R4, RZ, 0x1 ;  /* 0x0000000404007211 */ /* 0x000fe200078f08ff */
[----:B------:R-:W-:Y:S01]  /*136d0*/  IMAD.IADD R2, R64, 0x1, -R2 ;  /* 0x0000000140027824 */ /* 0x000fe200078e0a02 */
[----:B------:R-:W-:Y:S02]  /*136e0*/  FSETP.NE.FTZ.AND P4, PT, R58, RZ, PT ;  /* 0x000000ff3a00720b */ /* 0x000fe40003f95000 */
[----:B------:R-:W-:Y:S01]  /*136f0*/  LOP3.LUT R3, R0, 0x3fffffe, RZ, 0xc0, !PT ;  /* 0x03fffffe00037812 */ /* 0x000fe200078ec0ff */
[----:B------:R-:W-:Y:S01]  /*13700*/  IMAD R2, R51, 0x100, R2 ;  /* 0x0000010033027824 */ /* 0x000fe200078e0202 */
[----:B------:R-:W-:Y:S01]  /*13710*/  SHF.R.S32.HI R0, RZ, 0x1, R0 ;  /* 0x00000001ff007819 */ /* 0x000fe20000011400 */
[----:B-----5:R-:W-:Y:S02]  /*13720*/  FADD.FTZ R60, R5, R60 ;  /* 0x0000003c053c7221 */ /* 0x020fe40000010000 */
[----:B------:R-:W-:Y:S01]  /*13730*/  IMAD.IADD R4, R4, 0x1, -R3 ;  /* 0x0000000104047824 */ /* 0x000fe200078e0a03 */
[----:B------:R-:W-:-:S02]  /*13740*/  LOP3.LUT R3, R0, 0x1, RZ, 0xc0, !PT ;  /* 0x0000000100037812 */ /* 0x000fc400078ec0ff */
[----:B------:R-:W-:Y:S01]  /*13750*/  LOP3.LUT P2, RZ, R0, 0x2, RZ, 0xc0, !PT ;  /* 0x0000000200ff7812 */ /* 0x000fe2000784c0ff */
[----:B------:R-:W-:Y:S01]  /*13760*/  IMAD R4, R4, 0x10, R2 ;  /* 0x0000001004047824 */ /* 0x000fe200078e0202 */
[----:B----4-:R-:W-:Y:S01]  /*13770*/  SHF.R.S32.HI R6, RZ, 0x1f, R7 ;  /* 0x0000001fff067819 */ /* 0x010fe20000011407 */
[----:B------:R-:W-:Y:S01]  /*13780*/  IMAD.SHL.U32 R2, R0, 0x40, RZ ;  /* 0x0000004000027824 */ /* 0x000fe200078e00ff */
[----:B------:R-:W-:Y:S01]  /*13790*/  ISETP.NE.U32.AND P3, PT, R3, 0x1, PT ;  /* 0x000000010300780c */ /* 0x000fe20003f65070 */
[----:B------:R-:W-:Y:S01]  /*137a0*/  IMAD.MOV.U32 R0, RZ, RZ, 0x3f800000 ;  /* 0x3f800000ff007424 */ /* 0x000fe200078e00ff */
[----:B------:R-:W-:Y:S01]  /*137b0*/  LEA.HI R6, R6, R7, RZ, 0x2 ;  /* 0x0000000706067211 */ /* 0x000fe200078f10ff */
[----:B------:R-:W-:Y:S01]  /*137c0*/  IMAD.MOV.U32 R3, RZ, RZ, 0x3f800000 ;  /* 0x3f800000ff037424 */ /* 0x000fe200078e00ff */
[----:B------:R-:W-:Y:S02]  /*137d0*/  LOP3.LUT R2, R2, 0xc0, RZ, 0xc0, !PT ;  /* 0x000000c002027812 */ /* 0x000fe400078ec0ff */
[----:B------:R-:W-:Y:S01]  /*137e0*/  SHF.R.S32.HI R54, RZ, 0x2, R6 ;  /* 0x00000002ff367819 */ /* 0x000fe20000011406 */
[----:B------:R1:W2:Y:S01]  /*137f0*/  @P5 MUFU.RCP R0, R57 ;  /* 0x0000003900005308 */ /* 0x0002a20000001000 */
[----:B------:R-:W-:-:S03]  /*13800*/  LEA.HI R2, R2, R2, RZ, 0x1d ;  /* 0x0000000202027211 */ /* 0x000fc600078fe8ff */
[----:B------:R-:W-:Y:S02]  /*13810*/  VIADD R6, R54, 0x40 ;  /* 0x0000004036067836 */ /* 0x000fe40000000000 */
[----:B------:R-:W-:-:S03]  /*13820*/  IMAD.U32 R2, R4, 0x2, R2 ;  /* 0x0000000204027824 */ /* 0x000fc600078e0002 */
[----:B------:R-:W-:Y:S02]  /*13830*/  ISETP.GE.AND P1, PT, R6, UR14, PT ;  /* 0x0000000e06007c0c */ /* 0x000fe4000bf26270 */
[----:B------:R-:W-:Y:S01]  /*13840*/  LEA R17, R2, UR6, 0x1 ;  /* 0x0000000602117c11 */ /* 0x000fe2000f8e08ff */
[----:B------:R-:W-:Y:S10]  /*13850*/  @P0 BRA `(.L_x_637) ;  /* 0x0000000000200947 */ /* 0x000ff40003800000 */
        /* <DEDUP_REMOVED lines=8> */
.L_x_637:
        /* <DEDUP_REMOVED lines=24> */
.L_x_638:
        /* <DEDUP_REMOVED lines=15> */
[C---:B------:R-:W-:Y:S01]  /*13b50*/  FMUL.FTZ R19, R0.reuse, R69 ;  /* 0x0000004500137220 */ /* 0x040fe20000410000 */
        /* <DEDUP_REMOVED lines=17> */
[C---:B------:R-:W-:Y:S01]  /*13c70*/  FMUL.FTZ R38, R3.reuse, R143 ;  /* 0x0000008f03267220 */ /* 0x040fe20000410000 */
[C---:B------:R-:W-:Y:S01]  /*13c80*/  FMUL.FTZ R150, R3.reuse, R150 ;  /* 0x0000009603967220 */ /* 0x040fe20000410000 */
[C---:B------:R-:W-:Y:S01]  /*13c90*/  FMUL.FTZ R34, R3.reuse, R151 ;  /* 0x0000009703227220 */ /* 0x040fe20000410000 */
[C---:B------:R-:W-:Y:S01]  /*13ca0*/  FMUL.FTZ R158, R3.reuse, R158 ;  /* 0x0000009e039e7220 */ /* 0x040fe20000410000 */
[----:B--2---:R-:W2:Y:S01]  /*13cb0*/  @P2 LDC R56, c[0x0][0x2e4] ;  /* 0x0000b900ff382b82 */ /* 0x004ea20000000800 */
[----:B------:R-:W-:Y:S01]  /*13cc0*/  FSETP.NE.FTZ.AND P2, PT, R60, RZ, PT ;  /* 0x000000ff3c00720b */ /* 0x000fe20003f55000 */
        /* <DEDUP_REMOVED lines=12> */
[----:B------:R-:W5:Y:S01]  /*13d90*/  @P2 MUFU.RCP R0, R60 ;  /* 0x0000003c00002308 */ /* 0x000f620000001000 */
        /* <DEDUP_REMOVED lines=25> */
[C---:B-----5:R-:W-:Y:S01]  /*13f30*/  FMUL.FTZ R115, R0.reuse, R115 ;  /* 0x0000007300737220 */ /* 0x060fe20000410000 */
        /* <DEDUP_REMOVED lines=26> */
[----:B------:R-:W-:Y:S01]  /*140e0*/  STS [R17], R5 ;  /* 0x0000000511007388 */ /* 0x000fe20000000800 */
[----:B------:R-:W-:Y:S01]  /*140f0*/  F2FP.F16.F32.PACK_AB R0, R127, R126 ;  /* 0x0000007e7f00723e */ /* 0x000fe200000000ff */
[----:B------:R-:W4:Y:S01]  /*14100*/  S2UR UR5, SR_CTAID.X ;  /* 0x00000000000579c3 */ /* 0x000f220000002500 */
[----:B------:R-:W-:Y:S01]  /*14110*/  F2FP.F16.F32.PACK_AB R3, R3, R112 ;  /* 0x000000700303723e */ /* 0x000fe200000000ff */
[----:B------:R5:W-:Y:S01]  /*14120*/  STS [R17+0x200], R4 ;  /* 0x0002000411007388 */ /* 0x000be20000000800 */
[----:B------:R-:W-:Y:S01]  /*14130*/  F2FP.F16.F32.PACK_AB R6, R115, R6 ;  /* 0x000000067306723e */ /* 0x000fe200000000ff */
[----:B------:R-:W-:Y:S01]  /*14140*/  BSSY B0, `(.L_x_639) ;  /* 0x00000bc000007945 */ /* 0x000fe20003800000 */
        /* <DEDUP_REMOVED lines=15> */
[----:B----4-:R-:W-:Y:S01]  /*14240*/  UIMAD UR6, UR5, -0x80, UR17 ;  /* 0xffffff80050678a4 */ /* 0x010fe2000f8e0211 */
[----:B------:R-:W-:Y:S01]  /*14250*/  F2FP.F16.F32.PACK_AB R35, R35, R148 ;  /* 0x000000942323723e */ /* 0x000fe200000000ff */
[----:B------:R-:W-:Y:S01]  /*14260*/  STS [R18+0x1200], R44 ;  /* 0x0012002c12007388 */ /* 0x000fe20000000800 */
[----:B------:R-:W-:Y:S01]  /*14270*/  F2FP.F16.F32.PACK_AB R34, R34, R150 ;  /* 0x000000962222723e */ /* 0x000fe200000000ff */
[----:B-----5:R-:W4:Y:S01]  /*14280*/  @P3 LDC.64 R4, c[0x0][0x2c0] ;  /* 0x0000b000ff043b82 */ /* 0x020f220000000a00 */
[----:B------:R-:W-:Y:S02]  /*14290*/  F2FP.F16.F32.PACK_AB R31, R31, R156 ;  /* 0x0000009c1f1f723e */ /* 0x000fe400000000ff */
[----:B-1----:R-:W-:-:S02]  /*142a0*/  IADD3 R2, R17, R61, RZ ;  /* 0x0000003d11027210 */ /* 0x002fc40007ffe0ff */
[----:B------:R-:W-:Y:S02]  /*142b0*/  F2FP.F16.F32.PACK_AB R30, R30, R158 ;  /* 0x0000009e1e1e723e */ /* 0x000fe400000000ff */
[----:B---3--:R-:W-:Y:S01]  /*142c0*/  IADD3 R0, R61, R18, RZ ;  /* 0x000000123d007210 */ /* 0x008fe20007ffe0ff */
[----:B------:R-:W-:Y:S01]  /*142d0*/  STS [R2], R43 ;  /* 0x0000002b02007388 */ /* 0x000fe20000000800 */
[----:B------:R-:W-:Y:S02]  /*142e0*/  F2FP.F16.F32.PACK_AB R33, R33, R144 ;  /* 0x000000902121723e */ /* 0x000fe400000000ff */
[----:B------:R-:W-:Y:S01]  /*142f0*/  F2FP.F16.F32.PACK_AB R32, R147, R32 ;  /* 0x000000209320723e */ /* 0x000fe200000000ff */
[----:B------:R-:W-:Y:S01]  /*14300*/  STS [R2+0x200], R42 ;  /* 0x0002002a02007388 */ /* 0x000fe20000000800 */
[----:B------:R-:W-:Y:S01]  /*14310*/  F2FP.F16.F32.PACK_AB R29, R29, R152 ;  /* 0x000000981d1d723e */ /* 0x000fe200000000ff */
[----:B--2---:R-:W1:Y:S01]  /*14320*/  @P5 MUFU.LG2 R3, R57 ;  /* 0x0000003900035308 */ /* 0x004e620000000c00 */
[----:B------:R-:W-:Y:S01]  /*14330*/  F2FP.F16.F32.PACK_AB R28, R155, R28 ;  /* 0x0000001c9b1c723e */ /* 0x000fe200000000ff */
[----:B------:R-:W-:Y:S01]  /*14340*/  STS [R0], R39 ;  /* 0x0000002700007388 */ /* 0x000fe20000000800 */
[----:B------:R-:W-:Y:S01]  /*14350*/  F2FP.F16.F32.PACK_AB R27, R27, R164 ;  /* 0x000000a41b1b723e */ /* 0x000fe200000000ff */
[----:B------:R-:W2:Y:S01]  /*14360*/  @!P3 LDC R6, c[0x0][0x270] ;  /* 0x00009c00ff06bb82 */ /* 0x000ea20000000800 */
        /* <DEDUP_REMOVED lines=11> */
[----:B------:R-:W-:Y:S01]  /*14420*/  F2FP.F16.F32.PACK_AB R19, R19, R68 ;  /* 0x000000441313723e */ /* 0x000fe200000000ff */
[----:B-1----:R-:W-:Y:S01]  /*14430*/  @P5 FMUL.FTZ R3, R3, 0.69314718246459960938 ;  /* 0x3f31721803035820 */ /* 0x002fe20000410000 */
        /* <DEDUP_REMOVED lines=22> */
[----:B------:R-:W-:Y:S04]  /*145a0*/  STS [R18+0x3000], R29 ;  /* 0x0030001d12007388 */ /* 0x000fe80000000800 */
        /* <DEDUP_REMOVED lines=8> */
[----:B------:R3:W-:Y:S04]  /*14630*/  STS [R0+0x3200], R20 ;  /* 0x0032001400007388 */ /* 0x0007e80000000800 */
[----:B------:R-:W-:Y:S04]  /*14640*/  STS [R17+0x4000], R19 ;  /* 0x0040001311007388 */ /* 0x000fe80000000800 */
[----:B------:R-:W-:Y:S04]  /*14650*/  STS [R17+0x4200], R16 ;  /* 0x0042001011007388 */ /* 0x000fe80000000800 */
[----:B------:R5:W-:Y:S04]  /*14660*/  STS [R18+0x4000], R13 ;  /* 0x0040000d12007388 */ /* 0x000be80000000800 */
[----:B------:R4:W-:Y:S04]  /*14670*/  STS [R18+0x4200], R12 ;  /* 0x0042000c12007388 */ /* 0x0009e80000000800 */
[----:B------:R2:W-:Y:S01]  /*14680*/  STS [R17+0x5000], R15 ;  /* 0x0050000f11007388 */ /* 0x0005e20000000800 */
[----:B-1----:R-:W-:-:S03]  /*14690*/  MOV R21, 0x7f800000 ;  /* 0x7f80000000157802 */ /* 0x002fc60000000f00 */
[----:B------:R-:W-:Y:S01]  /*146a0*/  STS [R17+0x5200], R14 ;  /* 0x0052000e11007388 */ /* 0x000fe20000000800 */
[----:B---3--:R-:W-:-:S03]  /*146b0*/  MOV R20, 0x7f800000 ;  /* 0x7f80000000147802 */ /* 0x008fc60000000f00 */
[----:B------:R1:W-:Y:S04]  /*146c0*/  STS [R18+0x5000], R11 ;  /* 0x0050000b12007388 */ /* 0x0003e80000000800 */
[----:B------:R-:W-:Y:S04]  /*146d0*/  STS [R18+0x5200], R10 ;  /* 0x0052000a12007388 */ /* 0x000fe80000000800 */
[----:B------:R3:W-:Y:S01]  /*146e0*/  STS [R2+0x4000], R9 ;  /* 0x0040000902007388 */ /* 0x0007e20000000800 */
[----:B-----5:R-:W-:-:S03]  /*146f0*/  MOV R13, 0x7f800000 ;  /* 0x7f800000000d7802 */ /* 0x020fc60000000f00 */
[----:B------:R5:W-:Y:S01]  /*14700*/  STS [R2+0x4200], R8 ;  /* 0x0042000802007388 */ /* 0x000be20000000800 */
[----:B----4-:R-:W-:Y:S03]  /*14710*/  @P0 MUFU.LG2 R12, R59 ;  /* 0x0000003b000c0308 */ /* 0x010fe60000000c00 */
[----:B------:R4:W-:Y:S01]  /*14720*/  STS [R0+0x4000], R7 ;  /* 0x0040000700007388 */ /* 0x0009e20000000800 */
[----:B--2---:R-:W2:Y:S03]  /*14730*/  @P0 LDC R15, c[0x0][0x2e8] ;  /* 0x0000ba00ff0f0b82 */ /* 0x004ea60000000800 */
[----:B------:R-:W-:Y:S04]  /*14740*/  STS [R0+0x4200], R46 ;  /* 0x0042002e00007388 */ /* 0x000fe80000000800 */
[----:B------:R-:W-:Y:S01]  /*14750*/  STS [R2+0x5000], R48 ;  /* 0x0050003002007388 */ /* 0x000fe20000000800 */
[----:B-1----:R-:W1:Y:S03]  /*14760*/  @P3 LDC R11, c[0x0][0x2c0] ;  /* 0x0000b000ff0b3b82 */ /* 0x002e660000000800 */
[----:B------:R2:W-:Y:S01]  /*14770*/  STS [R2+0x5200], R47 ;  /* 0x0052002f02007388 */ /* 0x0005e20000000800 */
[----:B------:R-:W2:Y:S04]  /*14780*/  S2R R22, SR_CTAID.Y ;  /* 0x0000000000167919 */ /* 0x000ea80000002600 */
[----:B---3--:R-:W3:Y:S01]  /*14790*/  @P5 LDC R9, c[0x0][0x2e8] ;  /* 0x0000ba00ff095b82 */ /* 0x008ee20000000800 */
[----:B------:R-:W-:Y:S01]  /*147a0*/  STS [R0+0x5000], R49 ;  /* 0x0050003100007388 */ /* 0x000fe20000000800 */
[----:B-----5:R-:W5:Y:S03]  /*147b0*/  @P4 MUFU.LG2 R8, R58 ;  /* 0x0000003a00084308 */ /* 0x020f660000000c00 */
[----:B------:R5:W-:Y:S03]  /*147c0*/  STS [R0+0x5200], R50 ;  /* 0x0052003200007388 */ /* 0x000be60000000800 */
[----:B------:R-:W1:Y:S01]  /*147d0*/  @P4 LDC R10, c[0x0][0x2e8] ;  /* 0x0000ba00ff0a4b82 */ /* 0x000e620000000800 */
[----:B----4-:R-:W-:-:S07]  /*147e0*/  LOP3.LUT R7, R62, 0xffffffe0, RZ, 0xc0, !PT ;  /* 0xffffffe03e077812 */ /* 0x010fce00078ec0ff */
[----:B------:R-:W-:Y:S01]  /*147f0*/  BAR.SYNC.DEFER_BLOCKING 0x0 ;  /* 0x0000000000007b1d */ /* 0x000fe20000010000 */
[----:B------:R-:W-:-:S07]  /*14800*/  @!P3 MOV R11, 0x1 ;  /* 0x00000001000bb802 */ /* 0x000fce0000000f00 */
[----:B------:R-:W4:Y:S01]  /*14810*/  @P2 LDC R14, c[0x0][0x2e8] ;  /* 0x0000ba00ff0e2b82 */ /* 0x000f220000000800 */
[----:B------:R-:W1:Y:S01]  /*14820*/  S2R R23, SR_CTAID.Z ;  /* 0x0000000000177919 */ /* 0x000e620000002700 */
[----:B--2---:R-:W-:Y:S01]  /*14830*/  @P3 MOV R2, 0x1 ;  /* 0x0000000100023802 */ /* 0x004fe20000000f00 */
[----:B------:R-:W-:-:S04]  /*14840*/  @!P3 IMAD R2, R56, R6, RZ ;  /* 0x000000063802b224 */ /* 0x000fc800078e02ff */
[----:B------:R-:W-:Y:S01]  /*14850*/  IMAD R2, R22, R2, RZ ;  /* 0x0000000216027224 */ /* 0x000fe200078e02ff */
[----:B-----5:R-:W-:Y:S02]  /*14860*/  IADD3 R0, R54, 0x60, RZ ;  /* 0x0000006036007810 */ /* 0x020fe40007ffe0ff */
[----:B------:R-:W-:Y:S01]  /*14870*/  MOV R22, 0x7f800000 ;  /* 0x7f80000000167802 */ /* 0x000fe20000000f00 */
[----:B------:R2:W2:Y:S01]  /*14880*/  LDS.128 R28, [R230+0x1800] ;  /* 0x00180000e61c7984 */ /* 0x0004a20000000c00 */
[----:B------:R-:W-:Y:S01]  /*14890*/  SEL R6, R2, RZ, !P6 ;  /* 0x000000ff02067207 */ /* 0x000fe20007000000 */
[----:B------:R-:W-:Y:S01]  /*148a0*/  @P3 IMAD R2, R5, R4, RZ ;  /* 0x0000000405023224 */ /* 0x000fe200078e02ff */
[----:B------:R-:W-:Y:S01]  /*148b0*/  ISETP.GE.AND P6, PT, R0, UR14, PT ;  /* 0x0000000e00007c0c */ /* 0x000fe2000bfc6270 */
[----:B------:R2:W2:Y:S01]  /*148c0*/  LDS.128 R24, [R230+0x3800] ;  /* 0x00380000e6187984 */ /* 0x0004a20000000c00 */
[----:B------:R-:W-:Y:S01]  /*148d0*/  IADD3 R0, -R7, R64, RZ ;  /* 0x0000004007007210 */ /* 0x000fe20007ffe1ff */
[----:B------:R-:W-:Y:S01]  /*148e0*/  @P4 FMUL.FTZ R4, R8, 0.69314718246459960938 ;  /* 0x3f31721808044820 */ /* 0x000fe20000410000 */
[----:B------:R-:W5:Y:S01]  /*148f0*/  @P2 MUFU.LG2 R7, R60 ;  /* 0x0000003c00072308 */ /* 0x000f620000000c00 */
[----:B------:R-:W-:Y:S01]  /*14900*/  @!P3 MOV R2, R56 ;  /* 0x000000380002b202 */ /* 0x000fe20000000f00 */
[----:B---3--:R-:W-:Y:S01]  /*14910*/  @P5 FFMA.FTZ R22, R104, R9, R3 ;  /* 0x0000000968165223 */ /* 0x008fe20000010003 */
[----:B------:R-:W-:Y:S01]  /*14920*/  LOP3.LUT P3, RZ, R0, 0x3, RZ, 0xc0, !PT ;  /* 0x0000000300ff7812 */ /* 0x000fe2000786c0ff */
[----:B-1----:R-:W-:-:S02]  /*14930*/  IMAD R0, R11, UR5, RZ ;  /* 0x000000050b007c24 */ /* 0x002fc4000f8e02ff */
[----:B------:R-:W-:Y:S01]  /*14940*/  @P4 FFMA.FTZ R21, R103, R10, R4 ;  /* 0x0000000a67154223 */ /* 0x000fe20000010004 */
[----:B------:R-:W-:Y:S01]  /*14950*/  @P0 FMUL.FTZ R5, R12, 0.69314718246459960938 ;  /* 0x3f3172180c050820 */ /* 0x000fe20000410000 */
[----:B------:R-:W-:Y:S01]  /*14960*/  IMAD R2, R23, R2, R6 ;  /* 0x0000000217027224 */ /* 0x000fe200078e0206 */
[----:B------:R-:W-:Y:S02]  /*14970*/  SHF.L.U32 R0, R0, 0x7, RZ ;  /* 0x0000000700007819 */ /* 0x000fe400000006ff */
[----:B------:R-:W-:Y:S02]  /*14980*/  @P0 FFMA.FTZ R13, R102, R15, R5 ;  /* 0x0000000f660d0223 */ /* 0x000fe40000010005 */
[----:B------:R-:W-:Y:S02]  /*14990*/  IADD3 R12, P5, P4, R0, R52, R2 ;  /* 0x00000034000c7210 */ /* 0x000fe40007cbe002 */
[----:B------:R-:W-:Y:S01]  /*149a0*/  SHF.R.S32.HI R3, RZ, 0x1f, R0 ;  /* 0x0000001fff037819 */ /* 0x000fe20000011400 */
[----:B-----5:R-:W-:Y:S01]  /*149b0*/  @P2 FMUL.FTZ R4, R7, 0.69314718246459960938 ;  /* 0x3f31721807042820 */ /* 0x020fe20000410000 */
[----:B------:R-:W-:-:S03]  /*149c0*/  SHF.R.S32.HI R2, RZ, 0x1f, R2 ;  /* 0x0000001fff027819 */ /* 0x000fc60000011402 */
[----:B----4-:R-:W-:Y:S01]  /*149d0*/  @P2 FFMA.FTZ R20, R101, R14, R4 ;  /* 0x0000000e65142223 */ /* 0x010fe20000010004 */
[----:B------:R-:W-:Y:S01]  /*149e0*/  IADD3.X R10, R3, R53, R2, P5, P4 ;  /* 0x00000035030a7210 */ /* 0x000fe20002fe8402 */
[----:B------:R-:W-:Y:S06]  /*149f0*/  @P3 BRA `(.L_x_640) ;  /* 0x0000000000c03947 */ /* 0x000fec0003800000 */
        /* <DEDUP_REMOVED lines=24> */
[----:B------:R-:W3:Y:S02]  /*14b80*/  @!P4 LDC.64 R14, c[0x0][0x2b0] ;  /* 0x0000ac00ff0ecb82 */ /* 0x000ee40000000a00 */
[----:B------:R-:W-:-:S06]  /*14b90*/  @!P5 LEA.HI.X.SX32 R0, R0, R10, 0x1, P0 ;  /* 0x0000000a0000d211 */ /* 0x000fcc00000f0eff */
[----:B------:R-:W4:Y:S01]  /*14ba0*/  @!P3 LDC.64 R18, c[0x0][0x2b0] ;  /* 0x0000ac00ff12bb82 */ /* 0x000f220000000a00 */
[----:B-1----:R-:W-:-:S07]  /*14bb0*/  @!P5 LEA R8, P0, R2, R6, 0x2 ;  /* 0x000000060208d211 */ /* 0x002fce00078010ff */
[----:B------:R-:W1:Y:S01]  /*14bc0*/  @!P2 LDC.64 R16, c[0x0][0x2b0] ;  /* 0x0000ac00ff10ab82 */ /* 0x000e620000000a00 */
[----:B------:R-:W-:Y:S01]  /*14bd0*/  @!P5 LEA.HI.X R9, R2, R7, R0, 0x2, P0 ;  /* 0x000000070209d211 */ /* 0x000fe200000f1400 */
[----:B------:R-:W-:Y:S01]  /*14be0*/  @!P3 IMAD R2, R4, R11, RZ ;  /* 0x0000000b0402b224 */ /* 0x000fe200078e02ff */
[----:B------:R-:W-:-:S03]  /*14bf0*/  @!P4 IADD3 R0, P0, R3, R12, RZ ;  /* 0x0000000c0300c210 */ /* 0x000fc60007f1e0ff */
[----:B------:R1:W-:Y:S01]  /*14c00*/  @!P5 STG.E desc[UR22][R8.64], R22 ;  /* 0x000000160800d986 */ /* 0x0003e2000c101916 */
[----:B------:R-:W-:Y:S02]  /*14c10*/  @!P4 LEA.HI.X.SX32 R3, R3, R10, 0x1, P0 ;  /* 0x0000000a0303c211 */ /* 0x000fe400000f0eff */
[----:B---3--:R-:W-:-:S04]  /*14c20*/  @!P4 LEA R6, P0, R0, R14, 0x2 ;  /* 0x0000000e0006c211 */ /* 0x008fc800078010ff */
[----:B------:R-:W-:Y:S01]  /*14c30*/  @!P4 LEA.HI.X R7, R0, R15, R3, 0x2, P0 ;  /* 0x0000000f0007c211 */ /* 0x000fe200000f1403 */
[----:B------:R-:W-:Y:S01]  /*14c40*/  @!P2 IMAD R3, R5, R11, RZ ;  /* 0x0000000b0503a224 */ /* 0x000fe200078e02ff */
        /* <DEDUP_REMOVED lines=11> */
.L_x_640:
[----:B------:R-:W-:Y:S05]  /*14d00*/  BSYNC B0 ;  /* 0x0000000000007941 */ /* 0x000fea0003800000 */
.L_x_639:
[----:B------:R-:W-:Y:S01]  /*14d10*/  SHF.R.S32.HI R0, RZ, 0x1f, R232 ;  /* 0x0000001fff007819 */ /* 0x000fe200000114e8 */
[----:B------:R1:W4:Y:S01]  /*14d20*/  LDS.128 R16, [R230+0x2000] ;  /* 0x00200000e6107984 */ /* 0x0003220000000c00 */
[----:B---3--:R-:W-:Y:S01]  /*14d30*/  SHF.R.S32.HI R5, RZ, 0x1f, R23 ;  /* 0x0000001fff057819 */ /* 0x008fe20000011417 */
[----:B------:R-:W-:Y:S01]  /*14d40*/  BSSY B0, `(.L_x_641) ;  /* 0x0000021000007945 */ /* 0x000fe20003800000 */
[----:B------:R-:W-:Y:S01]  /*14d50*/  IADD3 R2, P2, R232, UR4, RZ ;  /* 0x00000004e8027c10 */ /* 0x000fe2000ff5e0ff */
[----:B------:R-:W-:Y:S01]  /*14d60*/  ULDC.64 UR4, c[0x0][0x2a0] ;  /* 0x0000a80000047ab9 */ /* 0x000fe20000000a00 */
[----:B------:R1:W3:Y:S01]  /*14d70*/  LDS.128 R12, [R230+0x4000] ;  /* 0x00400000e60c7984 */ /* 0x0002e20000000c00 */
[----:B------:R-:W-:Y:S02]  /*14d80*/  ISETP.GE.AND P0, PT, R63, UR6, PT ;  /* 0x000000063f007c0c */ /* 0x000fe4000bf06270 */
[----:B------:R-:W-:Y:S01]  /*14d90*/  IADD3.X R3, R0, UR7, RZ, P2, !PT ;  /* 0x0000000700037c10 */ /* 0x000fe200097fe4ff */
[----:B------:R-:W-:Y:S01]  /*14da0*/  IMAD R0, R5, UR4, RZ ;  /* 0x0000000405007c24 */ /* 0x000fe2000f8e02ff */
[----:B------:R-:W-:-:S02]  /*14db0*/  LEA.HI.SX32 R4, R55, 0x20, 0x1e ;  /* 0x0000002037047811 */ /* 0x000fc400078ff2ff */
[----:B------:R-:W-:Y:S01]  /*14dc0*/  SHF.R.S32.HI R55, RZ, 0x1f, R54 ;  /* 0x0000001fff377819 */ /* 0x000fe20000011436 */
[C---:B------:R-:W-:Y:S01]  /*14dd0*/  IMAD R0, R23.reuse, UR5, R0 ;  /* 0x0000000517007c24 */ /* 0x040fe2000f8e0200 */
[----:B------:R-:W-:Y:S01]  /*14de0*/  ISETP.GE.AND P2, PT, R4, UR6, PT ;  /* 0x0000000604007c0c */ /* 0x000fe2000bf46270 */
[----:B------:R-:W-:Y:S02]  /*14df0*/  IMAD.WIDE.U32 R10, R23, UR4, R2 ;  /* 0x00000004170a7c25 */ /* 0x000fe4000f8e0002 */
[----:B------:R1:W1:Y:S02]  /*14e00*/  LDS.128 R20, [R230] ;  /* 0x00000000e6147984 */ /* 0x0002640000000c00 */
[----:B------:R-:W-:Y:S02]  /*14e10*/  IMAD.U32 R4, RZ, RZ, UR16 ;  /* 0x00000010ff047e24 */ /* 0x000fe4000f8e00ff */
[----:B------:R-:W-:Y:S02]  /*14e20*/  IMAD.IADD R9, R11, 0x1, R0 ;  /* 0x000000010b097824 */ /* 0x000fe400078e0200 */
[----:B------:R-:W-:Y:S01]  /*14e30*/  IMAD.WIDE R2, R4, 0x80, R54 ;  /* 0x0000008004027825 */ /* 0x000fe200078e0236 */
        /* <DEDUP_REMOVED lines=15> */
[----:B----4-:R1:W-:Y:S04]  /*14f30*/  @!P4 STG.E.128 desc[UR22][R4.64+0x40], R16 ;  /* 0x000040100400c986 */ /* 0x0103e8000c101d16 */
[----:B---3--:R1:W-:Y:S02]  /*14f40*/  @!P3 STG.E.128 desc[UR22][R4.64+0x80], R12 ;  /* 0x0000800c0400b986 */ /* 0x0083e4000c101d16 */
.L_x_642:
[----:B------:R-:W-:Y:S05]  /*14f50*/  BSYNC B0 ;  /* 0x0000000000007941 */ /* 0x000fea0003800000 */
.L_x_641:
[----:B-1----:R1:W1:Y:S01]  /*14f60*/  LDS.128 R20, [R230+0x800] ;  /* 0x00080000e6147984 */ /* 0x0022620000000c00 */
[----:B------:R-:W-:Y:S03]  /*14f70*/  BSSY B0, `(.L_x_643) ;  /* 0x0000017000007945 */ /* 0x000fe60003800000 */
[----:B----4-:R4:W1:Y:S04]  /*14f80*/  LDS.128 R16, [R230+0x2800] ;  /* 0x00280000e6107984 */ /* 0x0108680000000c00 */
[----:B---3--:R4:W3:Y:S01]  /*14f90*/  LDS.128 R12, [R230+0x4800] ;  /* 0x00480000e60c7984 */ /* 0x0088e20000000c00 */
        /* <DEDUP_REMOVED lines=19> */
[----:B---3--:R1:W-:Y:S02]  /*150d0*/  @!P0 STG.E.128 desc[UR22][R4.64+0x80], R12 ;  /* 0x0000800c04008986 */ /* 0x0083e4000c101d16 */
.L_x_644:
[----:B------:R-:W-:Y:S05]  /*150e0*/  BSYNC B0 ;  /* 0x0000000000007941 */ /* 0x000fea0003800000 */
.L_x_643:
[----:B-1----:R1:W1:Y:S01]  /*150f0*/  LDS.128 R20, [R230+0x1000] ;  /* 0x00100000e6147984 */ /* 0x0022620000000c00 */
[----:B------:R-:W-:Y:S03]  /*15100*/  BSSY B0, `(.L_x_645) ;  /* 0x0000017000007945 */ /* 0x000fe60003800000 */
[----:B------:R1:W1:Y:S04]  /*15110*/  LDS.128 R16, [R230+0x3000] ;  /* 0x00300000e6107984 */ /* 0x0002680000000c00 */
[----:B---3--:R3:W1:Y:S01]  /*15120*/  LDS.128 R12, [R230+0x5000] ;  /* 0x00500000e60c7984 */ /* 0x0086620000000c00 */
        /* <DEDUP_REMOVED lines=20> */
.L_x_646:
[----:B------:R-:W-:Y:S05]  /*15270*/  BSYNC B0 ;  /* 0x0000000000007941 */ /* 0x000fea0003800000 */
.L_x_645:
[----:B-1234-:R-:W1:Y:S01]  /*15280*/  LDS.128 R228, [R230+0x5800] ;  /* 0x00580000e6e47984 */ /* 0x01ee620000000c00 */
[----:B------:R-:W-:Y:S05]  /*15290*/  @P6 EXIT ;  /* 0x000000000000694d */ /* 0x000fea0003800000 */
[----:B------:R-:W-:Y:S01]  /*152a0*/  IADD3 R0, P0, R2, 0x60, RZ ;  /* 0x0000006002007810 */ /* 0x000fe20007f1e0ff */
[----:B------:R-:W-:Y:S01]  /*152b0*/  ULDC.64 UR4, c[0x0][0x298] ;  /* 0x0000a60000047ab9 */ /* 0x000fe20000000a00 */
[----:B------:R-:W-:Y:S02]  /*152c0*/  ULDC UR6, c[0x0][0x2d0] ;  /* 0x0000b40000067ab9 */ /* 0x000fe40000000800 */
[----:B------:R-:W-:Y:S01]  /*152d0*/  ISETP.GE.AND P2, PT, R232, UR6, PT ;  /* 0x00000006e8007c0c */ /* 0x000fe2000bf46270 */
[----:B------:R-:W-:Y:S01]  /*152e0*/  IMAD.X R2, RZ, RZ, R3, P0 ;  /* 0x000000ffff027224 */ /* 0x000fe200000e0603 */
[----:B------:R-:W-:Y:S02]  /*152f0*/  MOV R3, R9 ;  /* 0x0000000900037202 */ /* 0x000fe40000000f00 */
[----:B------:R-:W-:Y:S01]  /*15300*/  ISETP.GE.AND P1, PT, R233, UR6, PT ;  /* 0x00000006e9007c0c */ /* 0x000fe2000bf26270 */
        /* <DEDUP_REMOVED lines=12> */
[----:B-1----:R-:W-:Y:S01]  /*153d0*/  STG.E.128 desc[UR22][R2.64+0x80], R228 ;  /* 0x000080e402007986 */ /* 0x002fe2000c101d16 */
[----:B------:R-:W-:Y:S05]  /*153e0*/  EXIT ;  /* 0x000000000000794d */ /* 0x000fea0003800000 */
.L_x_603:
        /* <DEDUP_REMOVED lines=28> */
[----:B------:R-:W-:Y:S01]  /*155b0*/  IADD3 R15, R10, 0x40, RZ ;  /* 0x000000400a0f7810 */ /* 0x000fe20007ffe0ff */
[----:B------:R-:W-:Y:S01]  /*155c0*/  @UP2 UIMAD UR13, UR5, UR4, URZ ;  /* 0x00000004050d22a4 */ /* 0x000fe2000f8e023f */
[----:B------:R-:W-:Y:S01]  /*155d0*/  IMAD.WIDE R6, R6, 0x80, R10 ;  /* 0x0000008006067825 */ /* 0x000fe200078e020a */
[----:B------:R-:W-:Y:S01]  /*155e0*/  UISETP.NE.OR UP1, UPT, UR15, -0x1, UP3 ;  /* 0xffffffff0f00788c */ /* 0x000fe20009f25670 */
[----:B------:R-:W-:Y:S01]  /*155f0*/  IADD3 R17, R0, 0x40, RZ ;  /* 0x0000004000117810 */ /* 0x000fe20007ffe0ff */
[----:B------:R-:W-:Y:S01]  /*15600*/  ULDC.64 UR4, c[0x0][0x2a0] ;  /* 0x0000a80000047ab9 */ /* 0x000fe20000000a00 */
[----:B------:R-:W-:Y:S01]  /*15610*/  @!UP2 ULDC UR8, c[0x0][0x2c4] ;  /* 0x0000b1000008aab9 */ /* 0x000fe20000000800 */
[----:B------:R-:W-:Y:S01]  /*15620*/  UIMAD UR9, UR9, UR4, URZ ;  /* 0x00000004090972a4 */ /* 0x000fe2000f8e023f */
[----:B------:R-:W-:Y:S01]  /*15630*/  IMAD.U32 R12, RZ, RZ, UR4 ;  /* 0x00000004ff0c7e24 */ /* 0x000fe2000f8e00ff */
[----:B------:R-:W-:Y:S01]  /*15640*/  @UP0 ULDC UR8, c[0x0][0x2e4] ;  /* 0x0000b90000080ab9 */ /* 0x000fe20000000800 */
[----:B------:R-:W-:Y:S01]  /*15650*/  @!UP2 ULDC UR4, c[0x0][0x270] ;  /* 0x00009c000004aab9 */ /* 0x000fe20000000800 */
[----:B------:R-:W-:Y:S01]  /*15660*/  UIMAD UR5, UR25, UR5, UR9 ;  /* 0x00000005190572a4 */ /* 0x000fe2000f8e0209 */
[----:B------:R-:W-:Y:S01]  /*15670*/  VIADD R16, R10, 0x60 ;  /* 0x000000600a107836 */ /* 0x000fe20000000000 */
[----:B------:R-:W-:Y:S01]  /*15680*/  @UP4 UMOV UR14, UR12 ;  /* 0x0000000c000e4c82 */ /* 0x000fe20008000000 */
[----:B------:R-:W-:Y:S01]  /*15690*/  @UP2 UMOV UR9, 0x1 ;  /* 0x0000000100092882 */ /* 0x000fe20000000000 */
[----:B------:R-:W-:Y:S01]  /*156a0*/  @!UP2 UIMAD UR9, UR8, UR4, URZ ;  /* 0x000000040809a2a4 */ /* 0x000fe2000f8e023f */
[C---:B------:R-:W-:Y:S01]  /*156b0*/  VIADD R18, R0.reuse, 0x20 ;  /* 0x0000002000127836 */ /* 0x040fe20000000000 */
[----:B------:R-:W-:Y:S01]  /*156c0*/  @!UP4 UIADD3 UR7, UR19, UR6, URZ ;  /* 0x000000061307c290 */ /* 0x000fe2000fffe03f */
[----:B------:R-:W-:Y:S01]  /*156d0*/  @!UP4 UMOV UR14, UR18 ;  /* 0x00000012000ecc82 */ /* 0x000fe20008000000 */
[----:B------:R-:W-:Y:S01]  /*156e0*/  UIADD3 UR17, -UR21, UR17, URZ ;  /* 0x0000001115117290 */ /* 0x000fe2000fffe13f */
[----:B------:R-:W-:Y:S01]  /*156f0*/  IADD3 R2, P0, R0, UR14, RZ ;  /* 0x0000000e00027c10 */ /* 0x000fe2000ff1e0ff */
[----:B------:R-:W-:Y:S01]  /*15700*/  UIMAD UR9, UR11, UR9, URZ ;  /* 0x000000090b0972a4 */ /* 0x000fe2000f8e023f */
[----:B------:R-:W-:-:S02]  /*15710*/  @!UP3 ULDC UR12, c[0x0][0x2c4] ;  /* 0x0000b100000cbab9 */ /* 0x000fc40000000800 */
        /* <DEDUP_REMOVED lines=9> */
[----:B------:R-:W-:Y:S01]  /*157b0*/  VIADD R9, R13, UR5 ;  /* 0x000000050d097c36 */ /* 0x000fe20008000000 */
[----:B------:R-:W-:Y:S01]  /*157c0*/  UIMAD UR13, UR25, UR13, UR9 ;  /* 0x0000000d190d72a4 */ /* 0x000fe2000f8e0209 */
[----:B------:R-:W-:Y:S01]  /*157d0*/  ISETP.GE.AND P2, PT, R14, UR17, PT ;  /* 0x000000110e007c0c */ /* 0x000fe2000bf46270 */
[----:B------:R-:W-:Y:S01]  /*157e0*/  UMOV UR26, URZ ;  /* 0x0000003f001a7c82 */ /* 0x000fe20008000000 */
[----:B------:R-:W-:Y:S01]  /*157f0*/  @!UP3 UMOV UR26, UR15 ;  /* 0x0000000f001abc82 */ /* 0x000fe20008000000 */
[----:B------:R-:W-:Y:S01]  /*15800*/  UMOV UR27, URZ ;  /* 0x0000003f001b7c82 */ /* 0x000fe20008000000 */
[----:B------:R-:W-:Y:S01]  /*15810*/  USHF.R.S32.HI UR4, URZ, 0x1f, UR6 ;  /* 0x0000001f3f047899 */ /* 0x000fe20008011406 */
[----:B------:R-:W-:Y:S01]  /*15820*/  ISETP.GE.AND P1, PT, R15, UR17, PT ;  /* 0x000000110f007c0c */ /* 0x000fe2000bf26270 */
[----:B------:R-:W-:-:S02]  /*15830*/  @!UP3 USHF.R.S32.HI UR27, URZ, 0x1f, UR15 ;  /* 0x0000001f3f1bb899 */ /* 0x000fc4000801140f */
[----:B------:R-:W-:Y:S02]  /*15840*/  USHF.R.S32.HI UR7, URZ, 0x1f, UR13 ;  /* 0x0000001f3f077899 */ /* 0x000fe4000801140d */
        /* <DEDUP_REMOVED lines=19> */
.L_x_648:
[----:B------:R-:W-:Y:S05]  /*15980*/  BSYNC B0 ;  /* 0x0000000000007941 */ /* 0x000fea0003800000 */
.L_x_647:
        /* <DEDUP_REMOVED lines=22> */
.L_x_650:
[----:B------:R-:W-:Y:S05]  /*15af0*/  BSYNC B0 ;  /* 0x0000000000007941 */ /* 0x000fea0003800000 */
.L_x_649:
        /* <DEDUP_REMOVED lines=22> */
.L_x_652:
[----:B------:R-:W-:Y:S05]  /*15c60*/  BSYNC B0 ;  /* 0x0000000000007941 */ /* 0x000fea0003800000 */
.L_x_651:
        /* <DEDUP_REMOVED lines=24> */
.L_x_654:
[----:B------:R-:W-:Y:S05]  /*15df0*/  BSYNC B0 ;  /* 0x0000000000007941 */ /* 0x000fea0003800000 */
.L_x_653:
        /* <DEDUP_REMOVED lines=10> */
.L_x_656:
[----:B------:R-:W-:Y:S05]  /*15ea0*/  BSYNC B0 ;  /* 0x0000000000007941 */ /* 0x000fea0003800000 */
.L_x_655:
        /* <DEDUP_REMOVED lines=10> */
.L_x_658:
[----:B------:R-:W-:Y:S05]  /*15f50*/  BSYNC B0 ;  /* 0x0000000000007941 */ /* 0x000fea0003800000 */
.L_x_657:
        /* <DEDUP_REMOVED lines=10> */
.L_x_660:
[----:B------:R-:W-:Y:S05]  /*16000*/  BSYNC B0 ;  /* 0x0000000000007941 */ /* 0x000fea0003800000 */
.L_x_659:
        /* <DEDUP_REMOVED lines=10> */
.L_x_661:
        /* <DEDUP_REMOVED lines=13> */
.L_x_1156:


//--------------------- .text._ZN5flash16flash_fwd_kernelI23Flash_fwd_kernel_traitsILi96ELi128ELi64ELi4ELb0ELb0EN7cutlass6half_tE19Flash_kernel_traitsILi96ELi128ELi64ELi4ES3_EELb1ELb1ELb0ELb1ELb0ELb0ELb0ELb1EEEvNS_16Flash_fwd_paramsE --------------------------
	.section	.text._ZN5flash16flash_fwd_kernelI23Flash_fwd_kernel_traitsILi96ELi128ELi64ELi4ELb0ELb0EN7cutlass6half_tE19Flash_kernel_traitsILi96ELi128ELi64ELi4ES3_EELb1ELb1ELb0ELb1ELb0ELb0ELb0ELb1EEEvNS_16Flash_fwd_paramsE,"ax",@progbits
	.align	128
        .global         _ZN5flash16flash_fwd_kernelI23Flash_fwd_kernel_traitsILi96ELi128ELi64ELi4ELb0ELb0EN7cutlass6half_tE19Flash_kernel_traitsILi96ELi128ELi64ELi4ES3_EELb1ELb1ELb0ELb1ELb0ELb0ELb0ELb1EEEvNS_16Flash_fwd_paramsE
        .type           _ZN5flash16flash_fwd_kernelI23Flash_fwd_kernel_traitsILi96ELi128ELi64ELi4ELb0ELb0EN7cutlass6half_tE19Flash_kernel_traitsILi96ELi128ELi64ELi4ES3_EELb1ELb1ELb0ELb1ELb0ELb0ELb0ELb1EEEvNS_16Flash_fwd_paramsE,@function
        .size           _ZN5flash16flash_fwd_kernelI23Flash_fwd_kernel_traitsILi96ELi128ELi64ELi4ELb0ELb0EN7cutlass6half_tE19Flash_kernel_traitsILi96ELi128ELi64ELi4ES3_EELb1ELb1ELb0ELb1ELb0ELb0ELb0ELb1EEEvNS_16Flash_fwd_paramsE,(.L_x_1140 - _ZN5flash16flash_fwd_kernelI23Flash_fwd_kernel_traitsILi96ELi128ELi64ELi4ELb0ELb0EN7cutlass6half_tE19Flash_kernel_traitsILi96ELi128ELi64ELi4ES3_EELb1ELb1ELb0ELb1ELb0ELb0ELb0ELb1EEEvNS_16Flash_fwd_paramsE)
        .other          _ZN5flash16flash_fwd_kernelI23Flash_fwd_kernel_traitsILi96ELi128ELi64ELi4ELb0ELb0EN7cutlass6half_tE19Flash_kernel_traitsILi96ELi128ELi64ELi4ES3_EELb1ELb1ELb0ELb1ELb0ELb0ELb0ELb1EEEvNS_16Flash_fwd_paramsE,@"STO_CUDA_ENTRY STV_DEFAULT"
_ZN5flash16flash_fwd_kernelI23Flash_fwd_kernel_traitsILi96ELi128ELi64ELi4ELb0ELb0EN7cutlass6half_tE19Flash_kernel_traitsILi96ELi128ELi64ELi4ES3_EELb1ELb1ELb0ELb1ELb0ELb0ELb0ELb1EEEvNS_16Flash_fwd_paramsE:
.text._ZN5flash16flash_fwd_kernelI23Flash_fwd_kernel_traitsILi96ELi128ELi64ELi4ELb0ELb0EN7cutlass6half_tE19Flash_kernel_traitsILi96ELi128ELi64ELi4ES3_EELb1ELb1ELb0ELb1ELb0ELb0ELb0ELb1EEEvNS_16Flash_fwd_paramsE:
[----:B------:R-:W1:Y:S08]  /*0000*/  LDC R1, c[0x0][0x28] ;  /* 0x00000a00ff017b82 */ /* 0x000e700000000800 */
[----:B------:R-:W2:Y:S01]  /*0010*/  LDC.64 R172, c[0x0][0x198] ;  /* 0x00006600ffac7b82 */ /* 0x000ea20000000a00 */
[----:B------:R-:W-:Y:S01]  /*0020*/  BSSY B3, `(.L_x_662) ;  /* 0x0000003000037945 */ /* 0x000fe20003800000 */
[----:B-1----:R-:W-:-:S06]  /*0030*/  IADD3 R1, R1, -0x270, RZ ;  /* 0xfffffd9001017810 */ /* 0x002fcc0007ffe0ff */
[----:B--2---:R-:W-:Y:S05]  /*0040*/  CALL.REL.NOINC `($_ZN5flash16flash_fwd_kernelI23Flash_fwd_kernel_traitsILi96ELi128ELi64ELi4ELb0ELb0EN7cutlass6half_tE19Flash_kernel_traitsILi96ELi128ELi64ELi4ES3_EELb1ELb1ELb0ELb1ELb0ELb0ELb0ELb1EEEvNS_16Flash_fwd_paramsE$_ZN5flash22compute_attn_1rowblockI23Flash_fwd_kernel_traitsILi96ELi128ELi64ELi4ELb0ELb0EN7cutlass6half_tE19Flash_kernel_traitsILi96ELi128ELi64ELi4ES3_EELb1ELb1ELb0ELb1ELb0ELb0ELb0ELb1ENS_16Flash_fwd_paramsEEEvRKT8_iii) ;  /* 0x0000000000087944 */ /* 0x004fea0003c00000 */
[----:B------:R-:W-:Y:S05]  /*0050*/  BSYNC B3 ;  /* 0x0000000000037941 */ /* 0x000fea0003800000 */
.L_x_662:
[----:B------:R-:W-:Y:S05]  /*0060*/  EXIT ;  /* 0x000000000000794d */ /* 0x000fea0003800000 */
        .type           $_ZN5flash16flash_fwd_kernelI23Flash_fwd_kernel_traitsILi96ELi128ELi64ELi4ELb0ELb0EN7cutlass6half_tE19Flash_kernel_traitsILi96ELi128ELi64ELi4ES3_EELb1ELb1ELb0ELb1ELb0ELb0ELb0ELb1EEEvNS_16Flash_fwd_paramsE$_ZN5flash22compute_attn_1rowblockI23Flash_fwd_kernel_traitsILi96ELi128ELi64ELi4ELb0ELb0EN7cutlass6half_tE19Flash_kernel_traitsILi96ELi128ELi64ELi4ES3_EELb1ELb1ELb0ELb1ELb0ELb0ELb0ELb1ENS_16Flash_fwd_paramsEEEvRKT8_iii,@function
        .size           $_ZN5flash16flash_fwd_kernelI23Flash_fwd_kernel_traitsILi96ELi128ELi64ELi4ELb0ELb0EN7cutlass6half_tE19Flash_kernel_traitsILi96ELi128ELi64ELi4ES3_EELb1ELb1ELb0ELb1ELb0ELb0ELb0ELb1EEEvNS_16Flash_fwd_paramsE$_ZN5flash22compute_attn_1rowblockI23Flash_fwd_kernel_traitsILi96ELi128ELi64ELi4ELb0ELb0EN7cutlass6half_tE19Flash_kernel_traitsILi96ELi128ELi64ELi4ES3_EELb1ELb1ELb0ELb1ELb0ELb0ELb0ELb1ENS_16Flash_fwd_paramsEEEvRKT8_iii,(.L_x_1140 - $_ZN5flash16flash_fwd_kernelI23Flash_fwd_kernel_traitsILi96ELi128ELi64ELi4ELb0ELb0EN7cutlass6half_tE19Flash_kernel_traitsILi96ELi128ELi64ELi4ES3_EELb1ELb1ELb0ELb1ELb0ELb0ELb0ELb1EEEvNS_16Flash_fwd_paramsE$_ZN5flash22compute_attn_1rowblockI23Flash_fwd_kernel_traitsILi96ELi128ELi64ELi4ELb0ELb0EN7cutlass6half_tE19Flash_kernel_traitsILi96ELi128ELi64ELi4ES3_EELb1ELb1ELb0ELb1ELb0ELb0ELb0ELb1ENS_16Flash_fwd_paramsEEEvRKT8_iii)
$_ZN5flash16flash_fwd_kernelI23Flash_fwd_kernel_traitsILi96ELi128ELi64ELi4ELb0ELb0EN7cutlass6half_tE19Flash_kernel_traitsILi96ELi128ELi64ELi4ES3_EELb1ELb1ELb0ELb1ELb0ELb0ELb0ELb1EEEvNS_16Flash_fwd_paramsE$_ZN5flash22compute_attn_1rowblockI23Flash_fwd_kernel_traitsILi96ELi128ELi64ELi4ELb0ELb0EN7cutlass6half_tE19Flash_kernel_traitsILi96ELi128ELi64ELi4ES3_EELb1ELb1ELb0ELb1ELb0ELb0ELb0ELb1ENS_16Flash_fwd_paramsEEEvRKT8_iii:
[----:B------:R-:W-:Y:S02]  /*0070*/  ULDC.64 UR4, c[0x0][0x208] ;  /* 0x0000820000047ab9 */ /* 0x000fe40000000a00 */
[----:B------:R-:W2:Y:S04]  /*0080*/  LD.E.U8 R0, desc[UR4][R172.64+0x1a4] ;  /* 0x0001a404ac007980 */ /* 0x000ea8000c101100 */
[----:B------:R-:W3:Y:S01]  /*0090*/  LD.E.64 R160, desc[UR4][R172.64+0x190] ;  /* 0x00019004aca07980 */ /* 0x000ee2000c101b00 */
[----:B------:R-:W-:Y:S01]  /*00a0*/  S2UR UR8, SR_CTAID.Y ;  /* 0x00000000000879c3 */ /* 0x000fe20000002600 */
[----:B------:R-:W1:Y:S02]  /*00b0*/  S2R R152, SR_TID.X ;  /* 0x0000000000987919 */ /* 0x000e640000002100 */
[----:B------:R-:W4:Y:S05]  /*00c0*/  LD.E.64 R4, desc[UR4][R172.64+0x198] ;  /* 0x00019804ac047980 */ /* 0x000f2a000c101b00 */
[----:B------:R-:W-:Y:S01]  /*00d0*/  S2UR UR7, SR_CTAID.X ;  /* 0x00000000000779c3 */ /* 0x000fe20000002500 */
[----:B------:R-:W4:Y:S04]  /*00e0*/  LD.E R8, desc[UR4][R172.64+0x60] ;  /* 0x00006004ac087980 */ /* 0x000f28000c101900 */
[----:B------:R-:W5:Y:S03]  /*00f0*/  LD.E.U8 R200, desc[UR4][R172.64+0x178] ;  /* 0x00017804acc87980 */ /* 0x000f66000c101100 */
[----:B------:R-:W1:Y:S02]  /*0100*/  S2UR UR6, SR_CTAID.Z ;  /* 0x00000000000679c3 */ /* 0x000e640000002700 */
[----:B-1----:R-:W-:-:S06]  /*0110*/  ULOP3.LUT UR6, UR6, UR7, UR8, 0xfe, !UPT ;  /* 0x0000000706067292 */ /* 0x002fcc000f8efe08 */
[----:B------:R-:W-:-:S13]  /*0120*/  LOP3.LUT P2, RZ, R152, UR6, RZ, 0xfc, !PT ;  /* 0x0000000698ff7c12 */ /* 0x000fda000f84fcff */
[----:B------:R-:W4:Y:S01]  /*0130*/  @!P2 LD.E.64 R6, desc[UR4][R172.64+0x1a8] ;  /* 0x0001a804ac06a980 */ /* 0x000f22000c101b00 */
[----:B--2---:R-:W-:-:S13]  /*0140*/  ISETP.NE.AND P1, PT, R0, RZ, PT ;  /* 0x000000ff0000720c */ /* 0x004fda0003f25270 */
[----:B---3--:R-:W2:Y:S04]  /*0150*/  @P1 LD.E.64 R160, desc[UR4][R160.64] ;  /* 0x00000004a0a01980 */ /* 0x008ea8000c101b00 */
[----:B------:R-:W3:Y:S04]  /*0160*/  @P1 LD.E R0, desc[UR4][R172.64+0x1a0] ;  /* 0x0001a004ac001980 */ /* 0x000ee8000c101900 */
[----:B----4-:R-:W3:Y:S04]  /*0170*/  @P1 LD.E.64 R2, desc[UR4][R4.64] ;  /* 0x0000000404021980 */ /* 0x010ee8000c101b00 */
[----:B--2---:R1:W-:Y:S04]  /*0180*/  @!P2 ST.E.64 desc[UR4][R6.64], R160 ;  /* 0x000000a00600a985 */ /* 0x0043e8000c101b04 */
[----:B-1----:R-:W2:Y:S01]  /*0190*/  @!P2 LD.E.64 R6, desc[UR4][R172.64+0x1a8] ;  /* 0x0001a804ac06a980 */ /* 0x002ea2000c101b00 */
[----:B---3--:R-:W-:-:S05]  /*01a0*/  @P1 IADD3 R0, P0, R0, R2, RZ ;  /* 0x0000000200001210 */ /* 0x008fca0007f1e0ff */
[----:B------:R-:W-:Y:S02]  /*01b0*/  @P1 IMAD.X R2, RZ, RZ, R3, P0 ;  /* 0x000000ffff021224 */ /* 0x000fe400000e0603 */
[----:B------:R-:W-:Y:S02]  /*01c0*/  @P1 IMAD.MOV.U32 R4, RZ, RZ, R0 ;  /* 0x000000ffff041224 */ /* 0x000fe400078e0000 */
[----:B------:R-:W-:Y:S02]  /*01d0*/  @P1 IMAD.MOV.U32 R5, RZ, RZ, R2 ;  /* 0x000000ffff051224 */ /* 0x000fe400078e0002 */
[----:B------:R-:W-:Y:S02]  /*01e0*/  @!P2 IMAD.MOV.U32 R2, RZ, RZ, R4 ;  /* 0x000000ffff02a224 */ /* 0x000fe400078e0004 */
[----:B------:R-:W-:Y:S01]  /*01f0*/  @!P2 IMAD.MOV.U32 R3, RZ, RZ, R5 ;  /* 0x000000ffff03a224 */ /* 0x000fe200078e0005 */
[----:B------:R-:W1:Y:S04]  /*0200*/  S2R R162, SR_CTAID.Y ;  /* 0x0000000000a27919 */ /* 0x000e680000002600 */
[----:B--2---:R2:W-:Y:S04]  /*0210*/  @!P2 ST.E.64 desc[UR4][R6.64+0x8], R2 ;  /* 0x000008020600a985 */ /* 0x0045e8000c101b04 */
[----:B--2---:R-:W2:Y:S01]  /*0220*/  LD.E.64 R2, desc[UR4][R172.64+0xe0] ;  /* 0x0000e004ac027980 */ /* 0x004ea2000c101b00 */
[----:B------:R-:W-:-:S03]  /*0230*/  IMAD.MOV.U32 R30, RZ, RZ, -0x1 ;  /* 0xffffffffff1e7424 */ /* 0x000fc600078e00ff */
[----:B------:R-:W3:Y:S01]  /*0240*/  LD.E.64 R6, desc[UR4][R172.64+0xf0] ;  /* 0x0000f004ac067980 */ /* 0x000ee2000c101b00 */
[----:B--2---:R-:W-:-:S04]  /*0250*/  ISETP.NE.U32.AND P1, PT, R2, RZ, PT ;  /* 0x000000ff0200720c */ /* 0x004fc80003f25070 */
[----:B------:R-:W-:Y:S01]  /*0260*/  ISETP.NE.AND.EX P1, PT, R3, RZ, PT, P1 ;  /* 0x000000ff0300720c */ /* 0x000fe20003f25310 */
[----:B-1----:R-:W-:-:S12]  /*0270*/  IMAD.WIDE R2, R162, 0x4, R2 ;  /* 0x00000004a2027825 */ /* 0x002fd800078e0202 */
[----:B------:R-:W2:Y:S04]  /*0280*/  @P1 LD.E R30, desc[UR4][R2.64] ;  /* 0x00000004021e1980 */ /* 0x000ea8000c101900 */
[----:B------:R-:W2:Y:S04]  /*0290*/  @P1 LD.E R0, desc[UR4][R2.64+0x4] ;  /* 0x0000040402001980 */ /* 0x000ea8000c101900 */
[----:B------:R-:W4:Y:S01]  /*02a0*/  LD.E.64 R2, desc[UR4][R172.64+0xe8] ;  /* 0x0000e804ac027980 */ /* 0x000f22000c101b00 */
[----:B------:R-:W1:Y:S01]  /*02b0*/  S2R R163, SR_CTAID.Z ;  /* 0x0000000000a37919 */ /* 0x000e620000002700 */
[----:B---3--:R-:W-:Y:S01]  /*02c0*/  ISETP.NE.U32.AND P0, PT, R6, RZ, PT ;  /* 0x000000ff0600720c */ /* 0x008fe20003f05070 */
[----:B--2---:R-:W-:-:S06]  /*02d0*/  @P1 IMAD.IADD R176, R0, 0x1, -R30 ;  /* 0x0000000100b01824 */ /* 0x004fcc00078e0a1e */
[----:B------:R-:W2:Y:S01]  /*02e0*/  @!P1 LD.E R176, desc[UR4][R172.64+0xb4] ;  /* 0x0000b404acb09980 */ /* 0x000ea2000c101900 */
[----:B------:R-:W-:Y:S01]  /*02f0*/  ISETP.NE.AND.EX P0, PT, R7, RZ, PT, P0 ;  /* 0x000000ff0700720c */ /* 0x000fe20003f05300 */
[----:B------:R-:W-:Y:S01]  /*0300*/  IMAD.MOV.U32 R26, RZ, RZ, RZ ;  /* 0x000000ffff1a7224 */ /* 0x000fe200078e00ff */
[----:B------:R-:W-:-:S04]  /*0310*/  SHF.R.S32.HI R40, RZ, 0x1f, R152 ;  /* 0x0000001fff287819 */ /* 0x000fc80000011498 */
[----:B------:R-:W-:-:S07]  /*0320*/  LEA.HI R149, R40, R152, RZ, 0x5 ;  /* 0x0000009828957211 */ /* 0x000fce00078f28ff */
[----:B------:R-:W-:-:S05]  /*0330*/  @P0 IMAD.WIDE R6, R162, 0x4, R6 ;  /* 0x00000004a2060825 */ /* 0x000fca00078e0206 */
[----:B------:R3:W5:Y:S01]  /*0340*/  @P0 LD.E R26, desc[UR4][R6.64] ;  /* 0x00000004061a0980 */ /* 0x000762000c101900 */
[----:B-1----:R-:W-:-:S04]  /*0350*/  IMAD R0, R162, R8, R163 ;  /* 0x00000008a2007224 */ /* 0x002fc800078e02a3 */
[----:B------:R-:W-:Y:S01]  /*0360*/  IMAD.SHL.U32 R0, R0, 0x20, RZ ;  /* 0x0000002000007824 */ /* 0x000fe200078e00ff */
[----:B------:R1:W-:Y:S01]  /*0370*/  STL.64 [R1+0x120], R160 ;  /* 0x000120a001007387 */ /* 0x0003e20000100a00 */
[----:B----4-:R-:W-:-:S03]  /*0380*/  ISETP.NE.U32.AND P2, PT, R2, RZ, PT ;  /* 0x000000ff0200720c */ /* 0x010fc60003f45070 */
[----:B------:R1:W-:Y:S01]  /*0390*/  STL [R1+0x190], R30 ;  /* 0x0001901e01007387 */ /* 0x0003e20000100800 */
[----:B---3--:R-:W-:-:S05]  /*03a0*/  LOP3.LUT R6, R149, 0xffffffe0, RZ, 0xc0, !PT ;  /* 0xffffffe095067812 */ /* 0x008fca00078ec0ff */
[----:B------:R-:W-:-:S05]  /*03b0*/  IMAD.IADD R144, R152, 0x1, -R6 ;  /* 0x0000000198907824 */ /* 0x000fca00078e0a06 */
[----:B------:R-:W-:-:S05]  /*03c0*/  IADD3 R158, P1, P0, R0, R4, R144 ;  /* 0x00000004009e7210 */ /* 0x000fca000783e090 */
[----:B------:R1:W-:Y:S01]  /*03d0*/  STL [R1+0x194], R158 ;  /* 0x0001949e01007387 */ /* 0x0003e20000100800 */
[----:B------:R-:W-:Y:S01]  /*03e0*/  ISETP.NE.AND.EX P2, PT, R3, RZ, PT, P2 ;  /* 0x000000ff0300720c */ /* 0x000fe20003f45320 */
[----:B------:R-:W-:Y:S01]  /*03f0*/  BSSY B0, `(.L_x_663) ;  /* 0x000000b000007945 */ /* 0x000fe20003800000 */
[----:B------:R-:W-:Y:S01]  /*0400*/  IMAD.MOV.U32 R35, RZ, RZ, -0x1 ;  /* 0xffffffffff237424 */ /* 0x000fe200078e00ff */
[----:B------:R-:W-:Y:S01]  /*0410*/  SHF.R.S32.HI R6, RZ, 0x1f, R0 ;  /* 0x0000001fff067819 */ /* 0x000fe20000011400 */
[----:B------:R-:W-:Y:S01]  /*0420*/  IMAD.WIDE R2, R162, 0x4, R2 ;  /* 0x00000004a2027825 */ /* 0x000fe200078e0202 */
[----:B------:R-:W-:Y:S01]  /*0430*/  SHF.R.S32.HI R7, RZ, 0x1f, R144 ;  /* 0x0000001fff077819 */ /* 0x000fe20000011490 */
[----:B--2---:R1:W-:Y:S07]  /*0440*/  STL [R1+0x1bc], R176 ;  /* 0x0001bcb001007387 */ /* 0x0043ee0000100800 */
[----:B------:R-:W-:Y:S05]  /*0450*/  @!P2 BRA `(.L_x_664) ;  /* 0x000000000010a947 */ /* 0x000fea0003800000 */
[----:B------:R-:W2:Y:S02]  /*0460*/  LD.E.U8 R0, desc[UR4][R172.64+0x1b2] ;  /* 0x0001b204ac007980 */ /* 0x000ea4000c101100 */
[----:B--2---:R-:W-:-:S13]  /*0470*/  ISETP.NE.AND P3, PT, R0, RZ, PT ;  /* 0x000000ff0000720c */ /* 0x004fda0003f65270 */
[----:B------:R-:W-:Y:S05]  /*0480*/  @!P3 BRA `(.L_x_664) ;  /* 0x000000000004b947 */ /* 0x000fea0003800000 */
[----:B------:R2:W5:Y:S02]  /*0490*/  LD.E R35, desc[UR4][R2.64] ;  /* 0x0000000402237980 */ /* 0x000564000c101900 */
.L_x_664:
[----:B------:R-:W-:Y:S05]  /*04a0*/  BSYNC B0 ;  /* 0x0000000000007941 */ /* 0x000fea0003800000 */
.L_x_663:
[----:B------:R-:W-:Y:S01]  /*04b0*/  BSSY B0, `(.L_x_665) ;  /* 0x000000a000007945 */ /* 0x000fe20003800000 */
[----:B------:R-:W-:-:S03]  /*04c0*/  IADD3.X R155, R6, R5, R7, P1, P0 ;  /* 0x00000005069b7210 */ /* 0x000fc60000fe0407 */
[----:B------:R-:W-:Y:S05]  /*04d0*/  @!P2 BRA `(.L_x_666) ;  /* 0x000000000018a947 */ /* 0x000fea0003800000 */
[----:B------:R-:W3:Y:S02]  /*04e0*/  LD.E.U8 R0, desc[UR4][R172.64+0x1b2] ;  /* 0x0001b204ac007980 */ /* 0x000ee4000c101100 */
[----:B---3--:R-:W-:-:S13]  /*04f0*/  ISETP.NE.AND P0, PT, R0, RZ, PT ;  /* 0x000000ff0000720c */ /* 0x008fda0003f05270 */
[----:B------:R-:W3:Y:S02]  /*0500*/  @P0 LD.E R4, desc[UR4][R2.64+0x4] ;  /* 0x0000040402040980 */ /* 0x000ee4000c101900 */
[----:B---3-5:R-:W-:-:S06]  /*0510*/  @P0 IADD3 R4, R4, -R35, RZ ;  /* 0x8000002304040210 */ /* 0x028fcc0007ffe0ff */
[----:B------:R4:W5:Y:S01]  /*0520*/  @!P0 LD.E R4, desc[UR4][R2.64] ;  /* 0x0000000402048980 */ /* 0x000962000c101900 */
[----:B------:R-:W-:Y:S05]  /*0530*/  BRA `(.L_x_667) ;  /* 0x0000000000047947 */ /* 0x000fea0003800000 */
.L_x_666:
[----:B------:R3:W5:Y:S02]  /*0540*/  LD.E R4, desc[UR4][R172.64+0xb8] ;  /* 0x0000b804ac047980 */ /* 0x000764000c101900 */
.L_x_667:
[----:B------:R-:W-:Y:S05]  /*0550*/  BSYNC B0 ;  /* 0x0000000000007941 */ /* 0x000fea0003800000 */
.L_x_665:
[----:B--2-4-:R-:W2:Y:S01]  /*0560*/  LD.E.64 R2, desc[UR4][R172.64+0xf8] ;  /* 0x0000f804ac027980 */ /* 0x014ea2000c101b00 */
[----:B------:R-:W-:Y:S01]  /*0570*/  BSSY B1, `(.L_x_668) ;  /* 0x0000011000017945 */ /* 0x000fe20003800000 */
[----:B--2---:R-:W-:-:S04]  /*0580*/  ISETP.NE.U32.AND P0, PT, R2, RZ, PT ;  /* 0x000000ff0200720c */ /* 0x004fc80003f05070 */
[----:B------:R-:W-:-:S13]  /*0590*/  ISETP.NE.AND.EX P0, PT, R3, RZ, PT, P0 ;  /* 0x000000ff0300720c */ /* 0x000fda0003f05300 */
[----:B------:R-:W-:Y:S05]  /*05a0*/  @!P0 BRA `(.L_x_669) ;  /* 0x0000000000108947 */ /* 0x000fea0003800000 */
[----:B------:R-:W-:-:S05]  /*05b0*/  IMAD.WIDE R2, R162, 0x4, R2 ;  /* 0x00000004a2027825 */ /* 0x000fca00078e0202 */
[----:B------:R-:W2:Y:S02]  /*05c0*/  LD.E R0, desc[UR4][R2.64] ;  /* 0x0000000402007980 */ /* 0x000ea4000c101900 */
[----:B--2--5:R-:W-:Y:S01]  /*05d0*/  IADD3 R92, R0, -R26, RZ ;  /* 0x8000001a005c7210 */ /* 0x024fe20007ffe0ff */
[----:B------:R-:W-:Y:S05]  /*05e0*/  BRA `(.L_x_670) ;  /* 0x0000000000247947 */ /* 0x000fea0003800000 */
.L_x_669:
[----:B------:R-:W2:Y:S01]  /*05f0*/  LD.E.64 R2, desc[UR4][R172.64+0x108] ;  /* 0x00010804ac027980 */ /* 0x000ea2000c101b00 */
[----:B------:R-:W-:Y:S01]  /*0600*/  BSSY B0, `(.L_x_671) ;  /* 0x0000006000007945 */ /* 0x000fe20003800000 */
[----:B------:R-:W-:Y:S01]  /*0610*/  IMAD.MOV.U32 R0, RZ, RZ, RZ ;  /* 0x000000ffff007224 */ /* 0x000fe200078e00ff */
[----:B--2---:R-:W-:-:S04]  /*0620*/  ISETP.NE.U32.AND P0, PT, R2, RZ, PT ;  /* 0x000000ff0200720c */ /* 0x004fc80003f05070 */
[----:B------:R-:W-:-:S13]  /*0630*/  ISETP.NE.AND.EX P0, PT, R3, RZ, PT, P0 ;  /* 0x000000ff0300720c */ /* 0x000fda0003f05300 */
[----:B------:R-:W-:Y:S05]  /*0640*/  @!P0 BRA `(.L_x_672) ;  /* 0x0000000000048947 */ /* 0x000fea0003800000 */
[----:B------:R2:W5:Y:S02]  /*0650*/  LD.E R0, desc[UR4][R172.64+0xbc] ;  /* 0x0000bc04ac007980 */ /* 0x000564000c101900 */
.L_x_672:
[----:B------:R-:W-:Y:S05]  /*0660*/  BSYNC B0 ;  /* 0x0000000000007941 */ /* 0x000fea0003800000 */
.L_x_671:
[----:B-----5:R-:W-:Y:S02]  /*0670*/  IADD3 R92, R0, R4, -R26 ;  /* 0x00000004005c7210 */ /* 0x020fe40007ffe81a */
.L_x_670:
[----:B------:R-:W-:Y:S05]  /*0680*/  BSYNC B1 ;  /* 0x0000000000017941 */ /* 0x000fea0003800000 */
.L_x_668:
[----:B------:R-:W4:Y:S01]  /*0690*/  S2R R171, SR_CTAID.X ;  /* 0x0000000000ab7919 */ /* 0x000f220000002500 */
[----:B------:R-:W-:Y:S01]  /*06a0*/  MOV R0, 0x50 ;  /* 0x0000005000007802 */ /* 0x000fe20000000f00 */
[----:B------:R-:W-:-:S03]  /*06b0*/  IMAD.MOV.U32 R3, RZ, RZ, 0x0 ;  /* 0x00000000ff037424 */ /* 0x000fc600078e00ff */
[----:B------:R-:W-:Y:S01]  /*06c0*/  MOV R2, R0 ;  /* 0x0000000000027202 */ /* 0x000fe20000000f00 */
[----:B----4-:R-:W-:-:S05]  /*06d0*/  IMAD.SHL.U32 R157, R171, 0x80, RZ ;  /* 0x00000080ab9d7824 */ /* 0x010fca00078e00ff */
[----:B------:R-:W-:-:S13]  /*06e0*/  ISETP.GT.AND P0, PT, R176, R157, PT ;  /* 0x0000009db000720c */ /* 0x000fda0003f04270 */
[----:B-123--:R-:W-:Y:S05]  /*06f0*/  @!P0 RET.REL.NODEC R2 `(_ZN5flash16flash_fwd_kernelI23Flash_fwd_kernel_traitsILi96ELi128ELi64ELi4ELb0ELb0EN7cutlass6half_tE19Flash_kernel_traitsILi96ELi128ELi64ELi4ES3_EELb1ELb1ELb0ELb1ELb0ELb0ELb0ELb1EEEvNS_16Flash_fwd_paramsE) ;  /* 0xfffffff802408950 */ /* 0x00efea0003c3ffff */
[----:B------:R-:W2:Y:S01]  /*0700*/  LD.E R0, desc[UR4][R172.64+0x188] ;  /* 0x00018804ac007980 */ /* 0x000ea2000c101900 */
[----:B------:R-:W-:Y:S01]  /*0710*/  IADD3 R3, -R176, 0xbf, R157 ;  /* 0x000000bfb0037810 */ /* 0x000fe20007ffe19d */
[----:B------:R-:W-:-:S03]  /*0720*/  VIADD R2, R92, 0x3f ;  /* 0x0000003f5c027836 */ /* 0x000fc60000000000 */
[----:B--2---:R-:W-:Y:S02]  /*0730*/  IADD3 R0, R0, R3, R92 ;  /* 0x0000000300007210 */ /* 0x004fe40007ffe05c */
[----:B------:R-:W-:Y:S02]  /*0740*/  SHF.R.S32.HI R3, RZ, 0x1f, R2 ;  /* 0x0000001fff037819 */ /* 0x000fe40000011402 */
[----:B------:R-:W-:Y:S02]  /*0750*/  SHF.R.S32.HI R4, RZ, 0x1f, R0 ;  /* 0x0000001fff047819 */ /* 0x000fe40000011400 */
[----:B------:R-:W-:Y:S02]  /*0760*/  LEA.HI R2, R3, R2, RZ, 0x6 ;  /* 0x0000000203027211 */ /* 0x000fe400078f30ff */
[----:B------:R-:W-:Y:S02]  /*0770*/  LEA.HI R0, R4, R0, RZ, 0x6 ;  /* 0x0000000004007211 */ /* 0x000fe400078f30ff */
[----:B------:R-:W-:-:S02]  /*0780*/  SHF.R.S32.HI R2, RZ, 0x6, R2 ;  /* 0x00000006ff027819 */ /* 0x000fc40000011402 */
[----:B------:R-:W-:-:S04]  /*0790*/  SHF.R.S32.HI R0, RZ, 0x6, R0 ;  /* 0x00000006ff007819 */ /* 0x000fc80000011400 */
[----:B------:R-:W-:-:S04]  /*07a0*/  VIMNMX R159, R2, R0, PT ;  /* 0x00000000029f7248 */ /* 0x000fc80003fe0100 */
[----:B------:R-:W-:Y:S01]  /*07b0*/  ISETP.GE.AND P0, PT, R159, 0x1, PT ;  /* 0x000000019f00780c */ /* 0x000fe20003f06270 */
[----:B------:R1:W-:-:S12]  /*07c0*/  STL [R1+0x13c], R159 ;  /* 0x00013c9f01007387 */ /* 0x0003d80000100800 */
[----:B------:R-:W-:Y:S05]  /*07d0*/  @!P0 BRA `(.L_x_673) ;  /* 0x0000024000408947 */ /* 0x000fea0003800000 */
[----:B------:R-:W2:Y:S04]  /*07e0*/  LD.E R25, desc[UR4][R172.64+0x68] ;  /* 0x00006804ac197980 */ /* 0x000ea8000c101900 */
[----:B------:R-:W3:Y:S01]  /*07f0*/  LD.E.64 R10, desc[UR4][R172.64+0x38] ;  /* 0x00003804ac0a7980 */ /* 0x000ee2000c101b00 */
[----:B------:R-:W-:Y:S02]  /*0800*/  ISETP.NE.AND P1, PT, R30, -0x1, PT ;  /* 0xffffffff1e00780c */ /* 0x000fe40003f25270 */
[----:B------:R-:W-:Y:S01]  /*0810*/  ISETP.NE.AND P4, PT, R35, -0x1, PT ;  /* 0xffffffff2300780c */ /* 0x000fe20003f85270 */
[----:B------:R-:W4:Y:S01]  /*0820*/  LD.E.64 R4, desc[UR4][R172.64+0x30] ;  /* 0x00003004ac047980 */ /* 0x000f22000c101b00 */
[CC--:B------:R-:W-:Y:S01]  /*0830*/  LEA.HI R41, R40.reuse, R152.reuse, RZ, 0x3 ;  /* 0x0000009828297211 */ /* 0x0c0fe200078f18ff */
[----:B------:R-:W1:Y:S01]  /*0840*/  S2R R21, SR_CgaCtaId ;  /* 0x0000000000157919 */ /* 0x000e620000008800 */
[----:B------:R-:W-:-:S02]  /*0850*/  LEA.HI R8, R40, R152, RZ, 0x2 ;  /* 0x0000009828087211 */ /* 0x000fc400078f10ff */
[----:B------:R-:W-:Y:S01]  /*0860*/  SHF.R.S32.HI R156, RZ, 0x5, R149 ;  /* 0x00000005ff9c7819 */ /* 0x000fe20000011495 */
[----:B------:R-:W4:Y:S04]  /*0870*/  LD.E R216, desc[UR4][R172.64+0xc8] ;  /* 0x0000c804acd87980 */ /* 0x000f28000c101900 */
[----:B------:R-:W4:Y:S04]  /*0880*/  @!P1 LD.E.64 R12, desc[UR4][R172.64+0x18] ;  /* 0x00001804ac0c9980 */ /* 0x000f28000c101b00 */
[----:B------:R-:W4:Y:S01]  /*0890*/  @!P4 LD.E.64 R18, desc[UR4][R172.64+0x20] ;  /* 0x00002004ac12c980 */ /* 0x000f22000c101b00 */
[----:B------:R-:W-:-:S02]  /*08a0*/  SHF.R.S32.HI R39, RZ, 0x3, R41 ;  /* 0x00000003ff277819 */ /* 0x000fc40000011429 */
[----:B------:R-:W-:Y:S01]  /*08b0*/  LOP3.LUT R7, R8, 0xfffffffc, RZ, 0xc0, !PT ;  /* 0xfffffffc08077812 */ /* 0x000fe200078ec0ff */
[----:B------:R-:W4:Y:S01]  /*08c0*/  LD.E.64 R44, desc[UR4][R172.64+0x40] ;  /* 0x00004004ac2c7980 */ /* 0x000f22000c101b00 */
[----:B------:R-:W-:Y:S02]  /*08d0*/  SHF.L.U32 R3, R39, 0x6, RZ ;  /* 0x0000000627037819 */ /* 0x000fe400000006ff */
[----:B------:R-:W-:Y:S01]  /*08e0*/  SHF.R.S32.HI R6, RZ, 0x2, R8 ;  /* 0x00000002ff067819 */ /* 0x000fe20000011408 */
[----:B------:R-:W-:Y:S01]  /*08f0*/  IMAD.IADD R7, R152, 0x1, -R7 ;  /* 0x0000000198077824 */ /* 0x000fe200078e0a07 */
[----:B------:R-:W-:Y:S01]  /*0900*/  MOV R20, 0x400 ;  /* 0x0000040000147802 */ /* 0x000fe20000000f00 */
[----:B------:R-:W4:Y:S02]  /*0910*/  LD.E.64 R14, desc[UR4][R172.64+0x48] ;  /* 0x00004804ac0e7980 */ /* 0x000f24000c101b00 */
[----:B------:R-:W-:Y:S01]  /*0920*/  IMAD.SHL.U32 R170, R7, 0x8, RZ ;  /* 0x0000000807aa7824 */ /* 0x000fe200078e00ff */
[----:B------:R-:W-:Y:S01]  /*0930*/  @!P4 SHF.R.S32.HI R22, RZ, 0x1f, R162 ;  /* 0x0000001fff16c819 */ /* 0x000fe200000114a2 */
[----:B------:R1:W5:Y:S04]  /*0940*/  LD.E.64 R28, desc[UR4][R172.64+0x50] ;  /* 0x00005004ac1c7980 */ /* 0x000368000c101b00 */
[----:B------:R1:W5:Y:S04]  /*0950*/  LD.E R153, desc[UR4][R172.64+0x60] ;  /* 0x00006004ac997980 */ /* 0x000368000c101900 */
[----:B------:R1:W5:Y:S04]  /*0960*/  LD.E R154, desc[UR4][R172.64+0xc4] ;  /* 0x0000c404ac9a7980 */ /* 0x000368000c101900 */
[----:B------:R1:W5:Y:S04]  /*0970*/  LD.E R205, desc[UR4][R172.64+0xc0] ;  /* 0x0000c004accd7980 */ /* 0x000368000c101900 */
[----:B------:R1:W5:Y:S04]  /*0980*/  LD.E.64 R36, desc[UR4][R172.64+0x58] ;  /* 0x00005804ac247980 */ /* 0x000368000c101b00 */
[----:B------:R1:W5:Y:S04]  /*0990*/  LD.E.64 R218, desc[UR4][R172.64+0x8] ;  /* 0x00000804acda7980 */ /* 0x000368000c101b00 */
[----:B------:R1:W5:Y:S04]  /*09a0*/  LD.E.64 R220, desc[UR4][R172.64+0x10] ;  /* 0x00001004acdc7980 */ /* 0x000368000c101b00 */
[----:B------:R1:W5:Y:S01]  /*09b0*/  LD.E.64 R150, desc[UR4][R172.64+0x98] ;  /* 0x00009804ac967980 */ /* 0x000362000c101b00 */
[----:B--2---:R-:W-:-:S04]  /*09c0*/  IABS R0, R25 ;  /* 0x0000001900007213 */ /* 0x004fc80000000000 */
[----:B------:R-:W2:Y:S08]  /*09d0*/  I2F.RP R2, R0 ;  /* 0x0000000000027306 */ /* 0x000eb00000209400 */
[----:B--2---:R-:W2:Y:S02]  /*09e0*/  MUFU.RCP R2, R2 ;  /* 0x0000000200027308 */ /* 0x004ea40000001000 */
[----:B--2---:R-:W-:-:S06]  /*09f0*/  VIADD R2, R2, 0xffffffe ;  /* 0x0ffffffe02027836 */ /* 0x004fcc0000000000 */
[----:B------:R2:W1:Y:S02]  /*0a00*/  F2I.FTZ.U32.TRUNC.NTZ R9, R2 ;  /* 0x0000000200097305 */ /* 0x000464000021f000 */
[----:B--2---:R-:W-:Y:S02]  /*0a10*/  LOP3.LUT R2, R3, 0xc0, RZ, 0xc0, !PT ;  /* 0x000000c003027812 */ /* 0x004fe400078ec0ff */
[----:B------:R-:W-:-:S04]  /*0a20*/  LEA.HI R3, R8, R6, RZ, 0x1 ;  /* 0x0000000608037211 */ /* 0x000fc800078f08ff */
[----:B------:R-:W-:Y:S02]  /*0a30*/  LOP3.LUT R3, R3, 0x7fffffe, RZ, 0xc0, !PT ;  /* 0x07fffffe03037812 */ /* 0x000fe400078ec0ff */
[----:B------:R-:W-:Y:S02]  /*0a40*/  LOP3.LUT R7, R2, 0x18, R170, 0xf8, !PT ;  /* 0x0000001802077812 */ /* 0x000fe400078ef8aa */
[----:B------:R-:W-:Y:S01]  /*0a50*/  SHF.R.U32.HI R2, RZ, 0x3, R2 ;  /* 0x00000003ff027819 */ /* 0x000fe20000011602 */
[----:B------:R-:W-:Y:S01]  /*0a60*/  IMAD.IADD R3, R6, 0x1, -R3 ;  /* 0x0000000106037824 */ /* 0x000fe200078e0a03 */
[----:B------:R-:W-:Y:S02]  /*0a70*/  @!P4 SHF.R.S32.HI R8, RZ, 0x1f, R26 ;  /* 0x0000001fff08c819 */ /* 0x000fe4000001141a */
[----:B------:R-:W-:Y:S01]  /*0a80*/  LOP3.LUT R16, R7, R2, RZ, 0x3c, !PT ;  /* 0x0000000207107212 */ /* 0x000fe200078e3cff */
[----:B------:R-:W-:Y:S01]  /*0a90*/  IMAD R17, R156, 0x8, R3 ;  /* 0x000000089c117824 */ /* 0x000fe200078e0203 */
[----:B-1----:R-:W-:Y:S01]  /*0aa0*/  IADD3 R2, RZ, -R9, RZ ;  /* 0x80000009ff027210 */ /* 0x002fe20007ffe0ff */
[----:B---3--:R-:W-:Y:S01]  /*0ab0*/  @!P4 IMAD R7, R11, R26, RZ ;  /* 0x0000001a0b07c224 */ /* 0x008fe200078e02ff */
[----:B------:R-:W-:Y:S01]  /*0ac0*/  LEA R3, R21, R20, 0x18 ;  /* 0x0000001415037211 */ /* 0x000fe200078ec0ff */
[----:B------:R-:W-:Y:S01]  /*0ad0*/  IMAD.U32 R204, R17, 0x20, R16 ;  /* 0x0000002011cc7824 */ /* 0x000fe200078e0010 */
[----:B------:R-:W-:Y:S01]  /*0ae0*/  IABS R16, R25 ;  /* 0x0000001900107213 */ /* 0x000fe20000000000 */
[----:B------:R-:W-:-:S02]  /*0af0*/  @!P4 IMAD R20, R10, R8, R7 ;  /* 0x000000080a14c224 */ /* 0x000fc400078e0207 */
[----:B------:R-:W-:Y:S01]  /*0b00*/  IMAD R7, R2, R0, RZ ;  /* 0x0000000002077224 */ /* 0x000fe200078e02ff */
[----:B------:R-:W-:Y:S01]  /*0b10*/  @P4 IADD3 R2, R26, R35, RZ ;  /* 0x000000231a024210 */ /* 0x000fe20007ffe0ff */
[----:B------:R-:W-:-:S04]  /*0b20*/  IMAD.MOV.U32 R8, RZ, RZ, RZ ;  /* 0x000000ffff087224 */ /* 0x000fc800078e00ff */
[----:B------:R-:W-:-:S04]  /*0b30*/  IMAD.HI.U32 R24, R9, R7, R8 ;  /* 0x0000000709187227 */ /* 0x000fc800078e0008 */
[----:B------:R-:W-:Y:S02]  /*0b40*/  IMAD.MOV R7, RZ, RZ, -R16 ;  /* 0x000000ffff077224 */ /* 0x000fe400078e0a10 */
[-C--:B------:R-:W-:Y:S02]  /*0b50*/  @P4 IMAD R16, R11, R2.reuse, RZ ;  /* 0x000000020b104224 */ /* 0x080fe400078e02ff */
[----:B------:R-:W-:Y:S01]  /*0b60*/  @P4 IMAD.WIDE.U32 R8, R10, R2, RZ ;  /* 0x000000020a084225 */ /* 0x000fe200078e00ff */
[----:B------:R-:W-:-:S03]  /*0b70*/  IABS R21, R163 ;  /* 0x000000a300157213 */ /* 0x000fc60000000000 */
[----:B------:R-:W-:Y:S01]  /*0b80*/  @P4 IMAD.MOV.U32 R27, RZ, RZ, R8 ;  /* 0x000000ffff1b4224 */ /* 0x000fe200078e0008 */
[----:B------:R-:W-:Y:S01]  /*0b90*/  @P4 IADD3 R34, R9, R16, RZ ;  /* 0x0000001009224210 */ /* 0x000fe20007ffe0ff */
[----:B------:R-:W-:Y:S01]  /*0ba0*/  @!P4 IMAD.WIDE.U32 R8, R10, R26, RZ ;  /* 0x0000001a0a08c225 */ /* 0x000fe200078e00ff */
[----:B------:R-:W-:-:S03]  /*0bb0*/  @!P1 SHF.R.S32.HI R17, RZ, 0x1f, R162 ;  /* 0x0000001fff119819 */ /* 0x000fc600000114a2 */
[----:B------:R-:W-:-:S04]  /*0bc0*/  IMAD.HI.U32 R24, R24, R21, RZ ;  /* 0x0000001518187227 */ /* 0x000fc800078e00ff */
[-C--:B----4-:R-:W-:Y:S02]  /*0bd0*/  @!P1 IMAD R23, R13, R162.reuse, RZ ;  /* 0x000000a20d179224 */ /* 0x090fe400078e02ff */
[----:B------:R-:W-:Y:S02]  /*0be0*/  @!P4 IMAD.IADD R13, R9, 0x1, R20 ;  /* 0x00000001090dc824 */ /* 0x000fe400078e0214 */
[-C--:B------:R-:W-:Y:S02]  /*0bf0*/  @!P4 IMAD R9, R19, R162.reuse, RZ ;  /* 0x000000a21309c224 */ /* 0x080fe400078e02ff */
[----:B------:R-:W-:Y:S02]  /*0c00*/  IMAD R2, R24, R7, R21 ;  /* 0x0000000718027224 */ /* 0x000fe400078e0215 */
[C---:B------:R-:W-:Y:S02]  /*0c10*/  @!P1 IMAD R23, R12.reuse, R17, R23 ;  /* 0x000000110c179224 */ /* 0x040fe400078e0217 */
[----:B------:R-:W-:-:S04]  /*0c20*/  @!P1 IMAD.WIDE.U32 R20, R12, R162, RZ ;  /* 0x000000a20c149225 */ /* 0x000fc800078e00ff */
[----:B------:R-:W-:Y:S02]  /*0c30*/  @!P4 IMAD.MOV.U32 R12, RZ, RZ, R8 ;  /* 0x000000ffff0cc224 */ /* 0x000fe400078e0008 */
[----:B------:R-:W-:Y:S02]  /*0c40*/  @!P4 IMAD R32, R18, R22, R9 ;  /* 0x000000161220c224 */ /* 0x000fe400078e0209 */
[----:B------:R-:W-:Y:S01]  /*0c50*/  @P1 IMAD.MOV.U32 R8, RZ, RZ, R4 ;  /* 0x000000ffff081224 */ /* 0x000fe200078e0004 */
[----:B------:R-:W-:Y:S01]  /*0c60*/  @!P1 MOV R8, R4 ;  /* 0x0000000400089202 */ /* 0x000fe20000000f00 */
[----:B------:R-:W-:Y:S02]  /*0c70*/  @P1 IMAD.MOV.U32 R9, RZ, RZ, R5 ;  /* 0x000000ffff091224 */ /* 0x000fe400078e0005 */
[-C--:B------:R-:W-:Y:S02]  /*0c80*/  @P1 IMAD R7, R5, R30.reuse, RZ ;  /* 0x0000001e05071224 */ /* 0x080fe400078e02ff */
[----:B------:R-:W-:-:S02]  /*0c90*/  @P1 IMAD.WIDE.U32 R16, R4, R30, RZ ;  /* 0x0000001e04101225 */ /* 0x000fc400078e00ff */
[----:B------:R1:W5:Y:S02]  /*0ca0*/  @!P4 LD.E.64 R30, desc[UR4][R172.64+0x28] ;  /* 0x00002804ac1ec980 */ /* 0x000364000c101b00 */
[----:B------:R-:W-:Y:S02]  /*0cb0*/  @!P1 IMAD.MOV.U32 R9, RZ, RZ, R5 ;  /* 0x000000ffff099224 */ /* 0x000fe400078e0005 */
[----:B------:R1:W5:Y:S01]  /*0cc0*/  LD.E.64 R4, desc[UR4][R172.64] ;  /* 0x00000004ac047980 */ /* 0x000362000c101b00 */
[----:B------:R-:W-:Y:S01]  /*0cd0*/  @!P1 IMAD.MOV.U32 R16, RZ, RZ, R20 ;  /* 0x000000ffff109224 */ /* 0x000fe200078e0014 */
[----:B------:R-:W-:Y:S02]  /*0ce0*/  @P1 IADD3 R7, R17, R7, RZ ;  /* 0x0000000711071210 */ /* 0x000fe40007ffe0ff */
[----:B------:R-:W-:Y:S02]  /*0cf0*/  @!P1 IADD3 R7, R21, R23, RZ ;  /* 0x0000001715079210 */ /* 0x000fe40007ffe0ff */
[----:B------:R-:W-:-:S02]  /*0d00*/  SHF.R.S32.HI R42, RZ, 0x1f, R170 ;  /* 0x0000001fff2a7819 */ /* 0x000fc400000114aa */
[----:B------:R-:W-:-:S05]  /*0d10*/  IADD3 R16, P2, R170, R16, RZ ;  /* 0x00000010aa107210 */ /* 0x000fca0007f5e0ff */
[----:B------:R-:W-:Y:S01]  /*0d20*/  IMAD.X R17, R42, 0x1, R7, P2 ;  /* 0x000000012a117824 */ /* 0x000fe200010e0607 */
[--C-:B------:R-:W-:Y:S02]  /*0d30*/  SHF.R.S32.HI R7, RZ, 0x1f, R6.reuse ;  /* 0x0000001fff077819 */ /* 0x100fe40000011406 */
[----:B------:R-:W-:Y:S01]  /*0d40*/  IADD3 R43, -R157, R176, RZ ;  /* 0x000000b09d2b7210 */ /* 0x000fe20007ffe1ff */
[----:B------:R-:W-:Y:S01]  /*0d50*/  IMAD.WIDE R46, R171, 0x80, R6 ;  /* 0x00000080ab2e7825 */ /* 0x000fe200078e0206 */
[----:B------:R1:W-:Y:S04]  /*0d60*/  STL [R1+0x114], R170 ;  /* 0x000114aa01007387 */ /* 0x0003e80000100800 */
[----:B------:R1:W-:Y:S04]  /*0d70*/  STL [R1+0x1b8], R43 ;  /* 0x0001b82b01007387 */ /* 0x0003e80000100800 */
[----:B------:R1:W-:Y:S01]  /*0d80*/  STL.64 [R1+0x1a0], R46 ;  /* 0x0001a02e01007387 */ /* 0x0003e20000100a00 */
[----:B------:R-:W-:-:S03]  /*0d90*/  ISETP.GT.U32.AND P0, PT, R0, R2, PT ;  /* 0x000000020000720c */ /* 0x000fc60003f04070 */
[----:B------:R1:W-:Y:S04]  /*0da0*/  STL [R1+0x19c], R216 ;  /* 0x00019cd801007387 */ /* 0x0003e80000100800 */
[----:B------:R1:W-:Y:S01]  /*0db0*/  STL.64 [R1+0x118], R44 ;  /* 0x0001182c01007387 */ /* 0x0003e20000100a00 */
[----:B------:R-:W-:Y:S01]  /*0dc0*/  ISETP.GE.AND P1, PT, R6, R43, PT ;  /* 0x0000002b0600720c */ /* 0x000fe20003f26270 */
[----:B------:R-:W-:Y:S01]  /*0dd0*/  IMAD R15, R15, R163, RZ ;  /* 0x000000a30f0f7224 */ /* 0x000fe200078e02ff */
[----:B------:R-:W-:Y:S01]  /*0de0*/  SHF.R.S32.HI R33, RZ, 0x1f, R163 ;  /* 0x0000001fff217819 */ /* 0x000fe200000114a3 */
[----:B------:R-:W-:Y:S02]  /*0df0*/  @!P4 IMAD.WIDE.U32 R22, R162, R18, R12 ;  /* 0x00000012a216c225 */ /* 0x000fe400078e000c */
[----:B------:R-:W-:-:S02]  /*0e00*/  @!P0 IADD3 R2, R2, -R0, RZ ;  /* 0x8000000002028210 */ /* 0x000fc40007ffe0ff */
[----:B------:R-:W-:Y:S02]  /*0e10*/  IMAD R15, R14, R33, R15 ;  /* 0x000000210e0f7224 */ /* 0x000fe400078e020f */
[C---:B------:R-:W-:Y:S01]  /*0e20*/  IMAD.WIDE.U32 R16, R163.reuse, R14, R16 ;  /* 0x0000000ea3107225 */ /* 0x040fe200078e0010 */
[----:B------:R-:W-:Y:S01]  /*0e30*/  BSSY B0, `(.L_x_674) ;  /* 0x000002a000007945 */ /* 0x000fe20003800000 */
[----:B------:R-:W-:Y:S02]  /*0e40*/  ISETP.GE.U32.AND P2, PT, R2, R0, PT ;  /* 0x000000000200720c */ /* 0x000fe40003f46070 */
[----:B------:R-:W-:Y:S01]  /*0e50*/  LOP3.LUT R38, R163, R25, RZ, 0x3c, !PT ;  /* 0x00000019a3267212 */ /* 0x000fe200078e3cff */
[----:B------:R-:W-:Y:S01]  /*0e60*/  VIADD R2, R6, 0x40 ;  /* 0x0000004006027836 */ /* 0x000fe20000000000 */
[C---:B------:R-:W-:Y:S01]  /*0e70*/  IADD3 R247, R170.reuse, 0x20, RZ ;  /* 0x00000020aaf77810 */ /* 0x040fe20007ffe0ff */
[----:B------:R-:W-:Y:S01]  /*0e80*/  VIADD R248, R170, 0x40 ;  /* 0x00000040aaf87836 */ /* 0x000fe20000000000 */
[----:B------:R-:W-:Y:S01]  /*0e90*/  @!P4 MOV R27, R22 ;  /* 0x00000016001bc202 */ /* 0x000fe20000000f00 */
[----:B------:R-:W-:Y:S01]  /*0ea0*/  IMAD R204, R204, 0x2, R3 ;  /* 0x00000002cccc7824 */ /* 0x000fe200078e0203 */
[----:B------:R-:W-:Y:S01]  /*0eb0*/  IADD3 R15, R17, R15, RZ ;  /* 0x0000000f110f7210 */ /* 0x000fe20007ffe0ff */
[----:B------:R-:W-:Y:S06]  /*0ec0*/  @P1 BRA `(.L_x_675) ;  /* 0x0000000000801947 */ /* 0x000fec0003800000 */
[-C--:B-----5:R-:W-:Y:S01]  /*0ed0*/  ISETP.GE.AND P6, PT, R170, R205.reuse, PT ;  /* 0x000000cdaa00720c */ /* 0x0a0fe20003fc6270 */
[-C--:B------:R-:W-:Y:S01]  /*0ee0*/  IMAD R0, R47, R8.reuse, RZ ;  /* 0x000000082f007224 */ /* 0x080fe200078e02ff */
[-C--:B------:R-:W-:Y:S01]  /*0ef0*/  ISETP.GE.AND P5, PT, R247, R205.reuse, PT ;  /* 0x000000cdf700720c */ /* 0x080fe20003fa6270 */
[----:B------:R-:W-:Y:S01]  /*0f00*/  IMAD.MOV.U32 R14, RZ, RZ, R16 ;  /* 0x000000ffff0e7224 */ /* 0x000fe200078e0010 */
[----:B------:R-:W-:Y:S01]  /*0f10*/  ISETP.GE.AND P3, PT, R248, R205, PT ;  /* 0x000000cdf800720c */ /* 0x000fe20003f66270 */
[C---:B------:R-:W-:Y:S02]  /*0f20*/  IMAD R0, R46.reuse, R9, R0 ;  /* 0x000000092e007224 */ /* 0x040fe400078e0200 */
[----:B------:R-:W-:-:S04]  /*0f30*/  IMAD.WIDE.U32 R12, R46, R8, R14 ;  /* 0x000000082e0c7225 */ /* 0x000fc800078e000e */
[----:B------:R-:W-:Y:S02]  /*0f40*/  IMAD.IADD R0, R13, 0x1, R0 ;  /* 0x000000010d007824 */ /* 0x000fe400078e0200 */
[CC--:B------:R-:W-:Y:S01]  /*0f50*/  @!P6 LEA R20, P1, R12.reuse, R4.reuse, 0x1 ;  /* 0x000000040c14e211 */ /* 0x0c0fe200078208ff */
[----:B------:R2:W-:Y:S03]  /*0f60*/  @P6 STS [R204], RZ ;  /* 0x000000ffcc006388 */ /* 0x0005e60000000800 */
[C---:B------:R-:W-:Y:S01]  /*0f70*/  @!P6 LEA.HI.X R21, R12.reuse, R5, R0, 0x1, P1 ;  /* 0x000000050c15e211 */ /* 0x040fe200008f0c00 */
[----:B------:R2:W-:Y:S01]  /*0f80*/  @P6 STS [R204+0x4], RZ ;  /* 0x000004ffcc006388 */ /* 0x0005e20000000800 */
[----:B------:R-:W-:-:S03]  /*0f90*/  @!P5 LEA R18, P1, R12, R4, 0x1 ;  /* 0x000000040c12d211 */ /* 0x000fc600078208ff */
[----:B------:R2:W-:Y:S01]  /*0fa0*/  @P6 STS.64 [R204+0x8], RZ ;  /* 0x000008ffcc006388 */ /* 0x0005e20000000a00 */
[----:B------:R-:W-:-:S03]  /*0fb0*/  @!P5 LEA.HI.X R19, R12, R5, R0, 0x1, P1 ;  /* 0x000000050c13d211 */ /* 0x000fc600008f0c00 */
[----:B------:R-:W-:Y:S01]  /*0fc0*/  @!PT LDS RZ, [RZ] ;  /* 0x00000000fffff984 */ /* 0x000fe20000000800 */
[----:B------:R-:W-:Y:S01]  /*0fd0*/  @!PT LDS RZ, [RZ] ;  /* 0x00000000fffff984 */ /* 0x000fe20000000800 */
[----:B------:R-:W-:Y:S01]  /*0fe0*/  @!PT LDS RZ, [RZ] ;  /* 0x00000000fffff984 */ /* 0x000fe20000000800 */
[----:B------:R2:W-:Y:S04]  /*0ff0*/  @!P6 LDGSTS.E.BYPASS.LTC128B.128 [R204], desc[UR4][R20.64] ;  /* 0x0000000014ccefae */ /* 0x0005e8000b901d44 */
[----:B------:R2:W-:Y:S04]  /*1000*/  @P5 STS.128 [R204+0x2000], RZ ;  /* 0x002000ffcc005388 */ /* 0x0005e80000000c00 */
[----:B------:R-:W-:Y:S01]  /*1010*/  @!PT LDS RZ, [RZ] ;  /* 0x00000000fffff984 */ /* 0x000fe20000000800 */
[----:B------:R-:W-:Y:S01]  /*1020*/  @!PT LDS RZ, [RZ] ;  /* 0x00000000fffff984 */ /* 0x000fe20000000800 */
[----:B------:R-:W-:Y:S01]  /*1030*/  @!PT LDS RZ, [RZ] ;  /* 0x00000000fffff984 */ /* 0x000fe20000000800 */
[----:B------:R2:W-:Y:S04]  /*1040*/  @!P5 LDGSTS.E.BYPASS.LTC128B.128 [R204+0x2000], desc[UR4][R18.64+0x40] ;  /* 0x0200004012ccdfae */ /* 0x0005e8000b901d44 */
[----:B------:R2:W-:Y:S01]  /*1050*/  @P3 STS.128 [R204+0x4000], RZ ;  /* 0x004000ffcc003388 */ /* 0x0005e20000000c00 */
[----:B------:R-:W-:Y:S05]  /*1060*/  @P3 BRA `(.L_x_675) ;  /* 0x0000000000183947 */ /* 0x000fea0003800000 */
[----:B--2---:R-:W-:-:S04]  /*1070*/  LEA R18, P1, R12, R4, 0x1 ;  /* 0x000000040c127211 */ /* 0x004fc800078208ff */
[----:B------:R-:W-:-:S05]  /*1080*/  LEA.HI.X R19, R12, R5, R0, 0x1, P1 ;  /* 0x000000050c137211 */ /* 0x000fca00008f0c00 */
[----:B------:R-:W-:Y:S01]  /*1090*/  @!PT LDS RZ, [RZ] ;  /* 0x00000000fffff984 */ /* 0x000fe20000000800 */
[----:B------:R-:W-:Y:S01]  /*10a0*/  @!PT LDS RZ, [RZ] ;  /* 0x00000000fffff984 */ /* 0x000fe20000000800 */
[----:B------:R-:W-:Y:S01]  /*10b0*/  @!PT LDS RZ, [RZ] ;  /* 0x00000000fffff984 */ /* 0x000fe20000000800 */
[----:B------:R3:W-:Y:S04]  /*10c0*/  LDGSTS.E.BYPASS.LTC128B.128 [R204+0x4000], desc[UR4][R18.64+0x80] ;  /* 0x0400008012cc7fae */ /* 0x0007e8000b901d44 */
.L_x_675:
[----:B------:R-:W-:Y:S05]  /*10d0*/  BSYNC B0 ;  /* 0x0000000000007941 */ /* 0x000fea0003800000 */
.L_x_674:
[----:B------:R-:W-:Y:S01]  /*10e0*/  IADD3 R12, P6, R170, R27, RZ ;  /* 0x0000001baa0c7210 */ /* 0x000fe20007fde0ff */
[----:B------:R-:W-:Y:S01]  /*10f0*/  @!P0 VIADD R24, R24, 0x1 ;  /* 0x0000000118188836 */ /* 0x000fe20000000000 */
[----:B------:R-:W-:Y:S01]  /*1100*/  ISETP.GE.AND P3, PT, R38, RZ, PT ;  /* 0x000000ff2600720c */ /* 0x000fe20003f66270 */
[----:B------:R-:W-:Y:S01]  /*1110*/  VIADD R27, R6, 0x20 ;  /* 0x00000020061b7836 */ /* 0x000fe20000000000 */
[----:B------:R-:W-:Y:S01]  /*1120*/  ISETP.NE.AND P5, PT, R25, RZ, PT ;  /* 0x000000ff1900720c */ /* 0x000fe20003fa5270 */
[----:B------:R-:W-:Y:S01]  /*1130*/  @P2 VIADD R24, R24, 0x1 ;  /* 0x0000000118182836 */ /* 0x000fe20000000000 */
[-C--:B------:R-:W-:Y:S01]  /*1140*/  ISETP.GE.AND P1, PT, R2, R43.reuse, PT ;  /* 0x0000002b0200720c */ /* 0x080fe20003f26270 */
[----:B------:R-:W-:Y:S01]  /*1150*/  @!P4 IMAD.IADD R34, R23, 0x1, R32 ;  /* 0x000000011722c824 */ /* 0x000fe200078e0220 */
[----:B------:R-:W-:Y:S01]  /*1160*/  ISETP.GE.AND P2, PT, R27, R43, PT ;  /* 0x0000002b1b00720c */ /* 0x000fe20003f46270 */
[----:B------:R-:W-:Y:S01]  /*1170*/  IMAD R0, R11, R6, RZ ;  /* 0x000000060b007224 */ /* 0x000fe200078e02ff */
[----:B------:R-:W-:Y:S01]  /*1180*/  IADD3 R93, R159, -0x1, RZ ;  /* 0xffffffff9f5d7810 */ /* 0x000fe20007ffe0ff */
[----:B------:R-:W-:Y:S01]  /*1190*/  BSSY B0, `(.L_x_676) ;  /* 0x000002d000007945 */ /* 0x000fe20003800000 */
[----:B------:R-:W-:Y:S01]  /*11a0*/  IADD3.X R13, R42, R34, RZ, P6, !PT ;  /* 0x000000222a0d7210 */ /* 0x000fe200037fe4ff */
[----:B------:R-:W-:Y:S01]  /*11b0*/  IMAD R0, R10, R7, R0 ;  /* 0x000000070a007224 */ /* 0x000fe200078e0200 */
[----:B------:R-:W-:Y:S01]  /*11c0*/  IADD3 R2, R6, 0x60, RZ ;  /* 0x0000006006027810 */ /* 0x000fe20007ffe0ff */
[----:B------:R-:W-:-:S02]  /*11d0*/  @!P3 IMAD.MOV R24, RZ, RZ, -R24 ;  /* 0x000000ffff18b224 */ /* 0x000fc400078e0a18 */
[----:B------:R-:W-:Y:S01]  /*11e0*/  IMAD.WIDE.U32 R12, R10, R6, R12 ;  /* 0x000000060a0c7225 */ /* 0x000fe200078e000c */
[----:B------:R-:W-:Y:S02]  /*11f0*/  @!P5 LOP3.LUT R24, RZ, R25, RZ, 0x33, !PT ;  /* 0x00000019ff18d212 */ /* 0x000fe400078e33ff */
[----:B------:R-:W-:Y:S01]  /*1200*/  ISETP.GE.AND P0, PT, R2, R43, PT ;  /* 0x0000002b0200720c */ /* 0x000fe20003f06270 */
[----:B------:R-:W-:Y:S01]  /*1210*/  IMAD R25, R93, -0x40, R92 ;  /* 0xffffffc05d197824 */ /* 0x000fe200078e025c */
[----:B--23--:R-:W-:Y:S01]  /*1220*/  IADD3 R19, R13, R0, RZ ;  /* 0x000000000d137210 */ /* 0x00cfe20007ffe0ff */
[----:B------:R-:W-:Y:S01]  /*1230*/  IMAD.MOV.U32 R18, RZ, RZ, R12 ;  /* 0x000000ffff127224 */ /* 0x000fe200078e000c */
[----:B------:R-:W-:Y:S09]  /*1240*/  @P2 BRA `(.L_x_677) ;  /* 0x0000000000842947 */ /* 0x000ff20003800000 */
[----:B------:R-:W-:Y:S01]  /*1250*/  IADD3 R0, P2, R46, 0x20, RZ ;  /* 0x000000202e007810 */ /* 0x000fe20007f5e0ff */
[----:B------:R-:W-:Y:S01]  /*1260*/  IMAD.MOV.U32 R12, RZ, RZ, R16 ;  /* 0x000000ffff0c7224 */ /* 0x000fe200078e0010 */
[-C--:B-----5:R-:W-:Y:S01]  /*1270*/  ISETP.GE.AND P6, PT, R170, R205.reuse, PT ;  /* 0x000000cdaa00720c */ /* 0x0a0fe20003fc6270 */
[----:B------:R-:W-:Y:S01]  /*1280*/  IMAD.MOV.U32 R13, RZ, RZ, R15 ;  /* 0x000000ffff0d7224 */ /* 0x000fe200078e000f */
[-C--:B------:R-:W-:Y:S01]  /*1290*/  ISETP.GE.AND P5, PT, R247, R205.reuse, PT ;  /* 0x000000cdf700720c */ /* 0x080fe20003fa6270 */
[----:B------:R-:W-:Y:S01]  /*12a0*/  IMAD.X R2, RZ, RZ, R47, P2 ;  /* 0x000000ffff027224 */ /* 0x000fe200010e062f */
[----:B------:R-:W-:Y:S01]  /*12b0*/  ISETP.GE.AND P2, PT, R248, R205, PT ;  /* 0x000000cdf800720c */ /* 0x000fe20003f46270 */
[----:B------:R-:W-:-:S04]  /*12c0*/  IMAD.WIDE.U32 R12, R8, R0, R12 ;  /* 0x00000000080c7225 */ /* 0x000fc800078e000c */
[----:B------:R-:W-:-:S04]  /*12d0*/  IMAD R2, R2, R8, RZ ;  /* 0x0000000802027224 */ /* 0x000fc800078e02ff */
[----:B------:R-:W-:Y:S01]  /*12e0*/  IMAD R0, R9, R0, R2 ;  /* 0x0000000009007224 */ /* 0x000fe200078e0202 */
[----:B------:R-:W-:Y:S01]  /*12f0*/  @!P6 LEA R22, P3, R12, R4, 0x1 ;  /* 0x000000040c16e211 */ /* 0x000fe200078608ff */
[----:B------:R2:W-:Y:S02]  /*1300*/  @P6 STS.128 [R204+0x800], RZ ;  /* 0x000800ffcc006388 */ /* 0x0005e40000000c00 */
[----:B------:R-:W-:-:S05]  /*1310*/  IMAD.IADD R0, R13, 0x1, R0 ;  /* 0x000000010d007824 */ /* 0x000fca00078e0200 */
[C---:B------:R-:W-:Y:S02]  /*1320*/  @!P6 LEA.HI.X R23, R12.reuse, R5, R0, 0x1, P3 ;  /* 0x000000050c17e211 */ /* 0x040fe400018f0c00 */
[----:B------:R-:W-:-:S03]  /*1330*/  @!P5 LEA R20, P3, R12, R4, 0x1 ;  /* 0x000000040c14d211 */ /* 0x000fc600078608ff */
        /* <DEDUP_REMOVED lines=18> */
.L_x_677:
[----:B------:R-:W-:Y:S05]  /*1460*/  BSYNC B0 ;  /* 0x0000000000007941 */ /* 0x000fea0003800000 */
.L_x_676:
[----:B------:R-:W-:Y:S01]  /*1470*/  SHF.L.U64.HI R167, R10, 0x6, R11 ;  /* 0x000000060aa77819 */ /* 0x000fe2000001020b */
[-C--:B-----5:R-:W-:Y:S01]  /*1480*/  IMAD.WIDE.U32 R48, R28, R24.reuse, R18 ;  /* 0x000000181c307225 */ /* 0x0a0fe200078e0012 */
[----:B------:R-:W-:Y:S01]  /*1490*/  SHF.L.U32 R166, R10, 0x6, RZ ;  /* 0x000000060aa67819 */ /* 0x000fe200000006ff */
[----:B------:R-:W-:Y:S01]  /*14a0*/  BSSY B0, `(.L_x_678) ;  /* 0x000002c000007945 */ /* 0x000fe20003800000 */
[----:B------:R-:W-:Y:S01]  /*14b0*/  SHF.R.S32.HI R34, RZ, 0x1f, R24 ;  /* 0x0000001fff227819 */ /* 0x000fe20000011418 */
[----:B------:R4:W-:Y:S01]  /*14c0*/  STL [R1+0x198], R167 ;  /* 0x000198a701007387 */ /* 0x0009e20000100800 */
[----:B------:R-:W-:Y:S01]  /*14d0*/  IMAD R0, R29, R24, RZ ;  /* 0x000000181d007224 */ /* 0x000fe200078e02ff */
[----:B------:R-:W-:Y:S01]  /*14e0*/  ISETP.GE.AND P6, PT, R6, R25, PT ;  /* 0x000000190600720c */ /* 0x000fe20003fc6270 */
[----:B--2---:R-:W-:Y:S01]  /*14f0*/  IMAD R22, R167, R93, RZ ;  /* 0x0000005da7167224 */ /* 0x004fe200078e02ff */
[----:B------:R4:W-:Y:S01]  /*1500*/  STL.64 [R1+0x188], R48 ;  /* 0x0001883001007387 */ /* 0x0009e20000100a00 */
[----:B------:R-:W-:Y:S01]  /*1510*/  IMAD R23, R28, R34, R0 ;  /* 0x000000221c177224 */ /* 0x000fe200078e0200 */
[----:B------:R-:W-:-:S02]  /*1520*/  SHF.R.S32.HI R28, RZ, 0x1f, R93 ;  /* 0x0000001fff1c7819 */ /* 0x000fc4000001145d */
[----:B------:R4:W-:Y:S01]  /*1530*/  STL [R1+0x164], R166 ;  /* 0x000164a601007387 */ /* 0x0009e20000100800 */
[----:B------:R-:W-:Y:S06]  /*1540*/  @P1 BRA `(.L_x_679) ;  /* 0x0000000000841947 */ /* 0x000fec0003800000 */
[----:B------:R-:W-:Y:S01]  /*1550*/  IADD3 R0, P1, R46, 0x40, RZ ;  /* 0x000000402e007810 */ /* 0x000fe20007f3e0ff */
[----:B------:R-:W-:Y:S01]  /*1560*/  IMAD.MOV.U32 R12, RZ, RZ, R16 ;  /* 0x000000ffff0c7224 */ /* 0x000fe200078e0010 */
[-C--:B------:R-:W-:Y:S01]  /*1570*/  ISETP.GE.AND P5, PT, R170, R205.reuse, PT ;  /* 0x000000cdaa00720c */ /* 0x080fe20003fa6270 */
[----:B------:R-:W-:Y:S01]  /*1580*/  IMAD.MOV.U32 R13, RZ, RZ, R15 ;  /* 0x000000ffff0d7224 */ /* 0x000fe200078e000f */
[-C--:B------:R-:W-:Y:S01]  /*1590*/  ISETP.GE.AND P3, PT, R247, R205.reuse, PT ;  /* 0x000000cdf700720c */ /* 0x080fe20003f66270 */
[----:B------:R-:W-:Y:S01]  /*15a0*/  IMAD.X R2, RZ, RZ, R47, P1 ;  /* 0x000000ffff027224 */ /* 0x000fe200008e062f */
[----:B------:R-:W-:Y:S01]  /*15b0*/  ISETP.GE.AND P1, PT, R248, R205, PT ;  /* 0x000000cdf800720c */ /* 0x000fe20003f26270 */
[----:B------:R-:W-:-:S04]  /*15c0*/  IMAD.WIDE.U32 R12, R8, R0, R12 ;  /* 0x00000000080c7225 */ /* 0x000fc800078e000c */
[----:B------:R-:W-:-:S04]  /*15d0*/  IMAD R2, R2, R8, RZ ;  /* 0x0000000802027224 */ /* 0x000fc800078e02ff */
[----:B------:R-:W-:Y:S01]  /*15e0*/  IMAD R0, R9, R0, R2 ;  /* 0x0000000009007224 */ /* 0x000fe200078e0202 */
[----:B---3--:R-:W-:Y:S01]  /*15f0*/  @!P5 LEA R20, P2, R12, R4, 0x1 ;  /* 0x000000040c14d211 */ /* 0x008fe200078408ff */
        /* <DEDUP_REMOVED lines=22> */
.L_x_679:
[----:B------:R-:W-:Y:S05]  /*1760*/  BSYNC B0 ;  /* 0x0000000000007941 */ /* 0x000fea0003800000 */
.L_x_678:
[C---:B------:R-:W-:Y:S01]  /*1770*/  SHF.L.U64.HI R164, R10.reuse, 0x5, R11 ;  /* 0x000000050aa47819 */ /* 0x040fe2000001020b */
[----:B------:R-:W-:Y:S01]  /*1780*/  BSSY B0, `(.L_x_680) ;  /* 0x000002b000007945 */ /* 0x000fe20003800000 */
[----:B------:R-:W-:Y:S01]  /*1790*/  SHF.L.U32 R165, R10, 0x5, RZ ;  /* 0x000000050aa57819 */ /* 0x000fe200000006ff */
[----:B--2---:R-:W-:Y:S01]  /*17a0*/  IMAD R18, R28, R166, R22 ;  /* 0x000000a61c127224 */ /* 0x004fe200078e0216 */
[----:B------:R-:W-:Y:S01]  /*17b0*/  IADD3 R169, R49, R23, RZ ;  /* 0x0000001731a97210 */ /* 0x000fe20007ffe0ff */
[----:B------:R2:W-:Y:S01]  /*17c0*/  STL [R1+0x184], R164 ;  /* 0x000184a401007387 */ /* 0x0005e20000100800 */
[----:B------:R-:W-:Y:S02]  /*17d0*/  MOV R168, R48 ;  /* 0x0000003000a87202 */ /* 0x000fe40000000f00 */
[----:B------:R-:W-:Y:S01]  /*17e0*/  ISETP.GE.AND P5, PT, R27, R25, PT ;  /* 0x000000191b00720c */ /* 0x000fe20003fa6270 */
[----:B------:R2:W-:Y:S02]  /*17f0*/  STL [R1+0x180], R165 ;  /* 0x000180a501007387 */ /* 0x0005e40000100800 */
[----:B------:R-:W-:-:S02]  /*1800*/  IMAD.WIDE.U32 R10, R93, R166, R168 ;  /* 0x000000a65d0a7225 */ /* 0x000fc400078e00a8 */
[----:B------:R2:W-:Y:S01]  /*1810*/  STL.64 [R1+0x168], R168 ;  /* 0x000168a801007387 */ /* 0x0005e20000100a00 */
[----:B------:R-:W-:Y:S05]  /*1820*/  @P0 BRA `(.L_x_681) ;  /* 0x0000000000800947 */ /* 0x000fea0003800000 */
[----:B------:R-:W-:Y:S01]  /*1830*/  IADD3 R0, P0, R46, 0x60, RZ ;  /* 0x000000602e007810 */ /* 0x000fe20007f1e0ff */
[----:B------:R-:W-:Y:S01]  /*1840*/  IMAD.MOV.U32 R14, RZ, RZ, R16 ;  /* 0x000000ffff0e7224 */ /* 0x000fe200078e0010 */
[-C--:B------:R-:W-:Y:S02]  /*1850*/  ISETP.GE.AND P3, PT, R170, R205.reuse, PT ;  /* 0x000000cdaa00720c */ /* 0x080fe40003f66270 */
        /* <DEDUP_REMOVED lines=23> */
[----:B------:R-:W-:-:S04]  /*19d0*/  LEA R4, P0, R14, R4, 0x1 ;  /* 0x000000040e047211 */ /* 0x000fc800078008ff */
[----:B------:R-:W-:-:S05]  /*19e0*/  LEA.HI.X R5, R14, R5, R0, 0x1, P0 ;  /* 0x000000050e057211 */ /* 0x000fca00000f0c00 */
[----:B------:R-:W-:Y:S01]  /*19f0*/  @!PT LDS RZ, [RZ] ;  /* 0x00000000fffff984 */ /* 0x000fe20000000800 */
[----:B------:R-:W-:Y:S01]  /*1a00*/  @!PT LDS RZ, [RZ] ;  /* 0x00000000fffff984 */ /* 0x000fe20000000800 */
[----:B------:R-:W-:Y:S01]  /*1a10*/  @!PT LDS RZ, [RZ] ;  /* 0x00000000fffff984 */ /* 0x000fe20000000800 */
[----:B------:R1:W-:Y:S04]  /*1a20*/  LDGSTS.E.BYPASS.LTC128B.128 [R204+0x5800], desc[UR4][R4.64+0x80] ;  /* 0x0580008004cc7fae */ /* 0x0003e8000b901d44 */
.L_x_681:
[----:B------:R-:W-:Y:S05]  /*1a30*/  BSYNC B0 ;  /* 0x0000000000007941 */ /* 0x000fea0003800000 */
.L_x_680:
[----:B------:R-:W-:Y:S01]  /*1a40*/  BSSY B0, `(.L_x_682) ;  /* 0x000001e000007945 */ /* 0x000fe20003800000 */
[----:B------:R-:W-:-:S03]  /*1a50*/  IADD3 R0, R11, R18, RZ ;  /* 0x000000120b007210 */ /* 0x000fc60007ffe0ff */
[----:B------:R-:W-:Y:S05]  /*1a60*/  @P6 BRA `(.L_x_683) ;  /* 0x00000000006c6947 */ /* 0x000fea0003800000 */
[-C--:B------:R-:W-:Y:S02]  /*1a70*/  ISETP.GE.AND P3, PT, R170, R205.reuse, PT ;  /* 0x000000cdaa00720c */ /* 0x080fe40003f66270 */
[-C--:B------:R-:W-:Y:S02]  /*1a80*/  ISETP.GE.AND P2, PT, R247, R205.reuse, PT ;  /* 0x000000cdf700720c */ /* 0x080fe40003f46270 */
[----:B------:R-:W-:-:S09]  /*1a90*/  ISETP.GE.AND P0, PT, R248, R205, PT ;  /* 0x000000cdf800720c */ /* 0x000fd20003f06270 */
[CC--:B-1----:R-:W-:Y:S01]  /*1aa0*/  @!P3 LEA R8, P6, R10.reuse, R218.reuse, 0x1 ;  /* 0x000000da0a08b211 */ /* 0x0c2fe200078c08ff */
[----:B------:R1:W-:Y:S01]  /*1ab0*/  @P3 STS [R204+0x6000], RZ ;  /* 0x006000ffcc003388 */ /* 0x0003e20000000800 */
[C---:B------:R-:W-:Y:S02]  /*1ac0*/  @!P2 LEA R4, P1, R10.reuse, R218, 0x1 ;  /* 0x000000da0a04a211 */ /* 0x040fe400078208ff */
[CCC-:B------:R-:W-:Y:S01]  /*1ad0*/  @!P3 LEA.HI.X R9, R10.reuse, R219.reuse, R0.reuse, 0x1, P6 ;  /* 0x000000db0a09b211 */ /* 0x1c0fe200030f0c00 */
[----:B------:R1:W-:Y:S01]  /*1ae0*/  @P3 STS [R204+0x6004], RZ ;  /* 0x006004ffcc003388 */ /* 0x0003e20000000800 */
[----:B------:R-:W-:-:S03]  /*1af0*/  @!P2 LEA.HI.X R5, R10, R219, R0, 0x1, P1 ;  /* 0x000000db0a05a211 */ /* 0x000fc600008f0c00 */
[----:B------:R1:W-:Y:S04]  /*1b00*/  @P3 STS.64 [R204+0x6008], RZ ;  /* 0x006008ffcc003388 */ /* 0x0003e80000000a00 */
        /* <DEDUP_REMOVED lines=11> */
[----:B-1----:R-:W-:-:S04]  /*1bc0*/  LEA R4, P0, R10, R218, 0x1 ;  /* 0x000000da0a047211 */ /* 0x002fc800078008ff */
[----:B------:R-:W-:-:S05]  /*1bd0*/  LEA.HI.X R5, R10, R219, R0, 0x1, P0 ;  /* 0x000000db0a057211 */ /* 0x000fca00000f0c00 */
[----:B------:R-:W-:Y:S01]  /*1be0*/  @!PT LDS RZ, [RZ] ;  /* 0x00000000fffff984 */ /* 0x000fe20000000800 */
[----:B------:R-:W-:Y:S01]  /*1bf0*/  @!PT LDS RZ, [RZ] ;  /* 0x00000000fffff984 */ /* 0x000fe20000000800 */
[----:B------:R-:W-:Y:S01]  /*1c00*/  @!PT LDS RZ, [RZ] ;  /* 0x00000000fffff984 */ /* 0x000fe20000000800 */
[----:B------:R1:W-:Y:S04]  /*1c10*/  LDGSTS.E.BYPASS.LTC128B.128 [R204+0x8000], desc[UR4][R4.64+0x80] ;  /* 0x0800008004cc7fae */ /* 0x0003e8000b901d44 */
.L_x_683:
[----:B------:R-:W-:Y:S05]  /*1c20*/  BSYNC B0 ;  /* 0x0000000000007941 */ /* 0x000fea0003800000 */
.L_x_682:
[----:B------:R-:W-:Y:S04]  /*1c30*/  BSSY B0, `(.L_x_684) ;  /* 0x000001c000007945 */ /* 0x000fe80003800000 */
[----:B------:R-:W-:Y:S05]  /*1c40*/  @P5 BRA `(.L_x_685) ;  /* 0x0000000000685947 */ /* 0x000fea0003800000 */
[-C--:B------:R-:W-:Y:S02]  /*1c50*/  ISETP.GE.AND P5, PT, R170, R205.reuse, PT ;  /* 0x000000cdaa00720c */ /* 0x080fe40003fa6270 */
[-C--:B------:R-:W-:Y:S02]  /*1c60*/  ISETP.GE.AND P3, PT, R247, R205.reuse, PT ;  /* 0x000000cdf700720c */ /* 0x080fe40003f66270 */
[----:B------:R-:W-:Y:S02]  /*1c70*/  ISETP.GE.AND P1, PT, R248, R205, PT ;  /* 0x000000cdf800720c */ /* 0x000fe40003f26270 */
[----:B------:R-:W-:-:S05]  /*1c80*/  IADD3 R10, P0, R165, R10, RZ ;  /* 0x0000000aa50a7210 */ /* 0x000fca0007f1e0ff */
[----:B------:R-:W-:Y:S02]  /*1c90*/  IMAD.X R0, R164, 0x1, R0, P0 ;  /* 0x00000001a4007824 */ /* 0x000fe400000e0600 */
[CC--:B-1----:R-:W-:Y:S01]  /*1ca0*/  @!P5 LEA R12, P6, R10.reuse, R218.reuse, 0x1 ;  /* 0x000000da0a0cd211 */ /* 0x0c2fe200078c08ff */
[----:B------:R1:W-:Y:S01]  /*1cb0*/  @P5 STS.128 [R204+0x6800], RZ ;  /* 0x006800ffcc005388 */ /* 0x0003e20000000c00 */
[CC--:B------:R-:W-:Y:S02]  /*1cc0*/  @!P3 LEA R8, P2, R10.reuse, R218.reuse, 0x1 ;  /* 0x000000da0a08b211 */ /* 0x0c0fe400078408ff */
[C---:B------:R-:W-:Y:S02]  /*1cd0*/  @!P1 LEA R4, P0, R10.reuse, R218, 0x1 ;  /* 0x000000da0a049211 */ /* 0x040fe400078008ff */
[CCC-:B------:R-:W-:Y:S02]  /*1ce0*/  @!P5 LEA.HI.X R13, R10.reuse, R219.reuse, R0.reuse, 0x1, P6 ;  /* 0x000000db0a0dd211 */ /* 0x1c0fe400030f0c00 */
[----:B------:R-:W-:-:S02]  /*1cf0*/  @!P3 LEA.HI.X R9, R10, R219, R0, 0x1, P2 ;  /* 0x000000db0a09b211 */ /* 0x000fc400010f0c00 */
        /* <DEDUP_REMOVED lines=14> */
[----:B------:R1:W-:Y:S02]  /*1de0*/  @!P1 LDGSTS.E.BYPASS.LTC128B.128 [R204+0x8800], desc[UR4][R4.64+0x80] ;  /* 0x0880008004cc9fae */ /* 0x0003e4000b901d44 */
.L_x_685:
[----:B------:R-:W-:Y:S05]  /*1df0*/  BSYNC B0 ;  /* 0x0000000000007941 */ /* 0x000fea0003800000 */
.L_x_684:
[----:B-1----:R-:W2:Y:S01]  /*1e00*/  LD.E.64 R8, desc[UR4][R172.64+0x1b8] ;  /* 0x0001b804ac087980 */ /* 0x002ea2000c101b00 */
[----:B------:R-:W-:Y:S01]  /*1e10*/  LEA.HI R11, R40, R152, RZ, 0x4 ;  /* 0x00000098280b7211 */ /* 0x000fe200078f20ff */
[----:B------:R-:W-:Y:S01]  /*1e20*/  @!P4 IMAD R5, R45, R26, RZ ;  /* 0x0000001a2d05c224 */ /* 0x000fe200078e02ff */
[----:B------:R-:W-:Y:S01]  /*1e30*/  @!P4 SHF.R.S32.HI R4, RZ, 0x1f, R26 ;  /* 0x0000001fff04c819 */ /* 0x000fe2000001141a */
[----:B------:R-:W-:Y:S01]  /*1e40*/  @P4 IMAD.IADD R15, R26, 0x1, R35 ;  /* 0x000000011a0f4824 */ /* 0x000fe200078e0223 */
[----:B------:R-:W-:Y:S01]  /*1e50*/  LOP3.LUT R0, R11, 0xfffffff0, RZ, 0xc0, !PT ;  /* 0xfffffff00b007812 */ /* 0x000fe200078ec0ff */
[----:B------:R-:W0:Y:S01]  /*1e60*/  LDGDEPBAR ;  /* 0x00000000000079af */ /* 0x000e220000000000 */
[----:B------:R-:W-:-:S03]  /*1e70*/  SHF.R.S32.HI R2, RZ, 0x4, R11 ;  /* 0x00000004ff027819 */ /* 0x000fc6000001140b */
[----:B------:R-:W-:Y:S01]  /*1e80*/  IMAD.IADD R0, R152, 0x1, -R0 ;  /* 0x0000000198007824 */ /* 0x000fe200078e0a00 */
[----:B------:R-:W-:Y:S01]  /*1e90*/  LEA.HI R11, R11, R2, RZ, 0x1 ;  /* 0x000000020b0b7211 */ /* 0x000fe200078f08ff */
[----:B------:R1:W5:Y:S03]  /*1ea0*/  LD.E R147, desc[UR4][R172.64+0x188] ;  /* 0x00018804ac937980 */ /* 0x000366000c101900 */
[----:B------:R-:W-:Y:S02]  /*1eb0*/  LEA.HI R14, R0, R0, RZ, 0x1 ;  /* 0x00000000000e7211 */ /* 0x000fe400078f08ff */
[----:B--2---:R-:W-:-:S04]  /*1ec0*/  ISETP.NE.U32.AND P0, PT, R8, RZ, PT ;  /* 0x000000ff0800720c */ /* 0x004fc80003f05070 */
[----:B------:R-:W-:-:S13]  /*1ed0*/  ISETP.NE.AND.EX P0, PT, R9, RZ, PT, P0 ;  /* 0x000000ff0900720c */ /* 0x000fda0003f05300 */
[----:B------:R-:W2:Y:S01]  /*1ee0*/  @P0 LD.E.64 R12, desc[UR4][R172.64+0x1c0] ;  /* 0x0001c004ac0c0980 */ /* 0x000ea2000c101b00 */
[----:B------:R-:W-:Y:S01]  /*1ef0*/  LOP3.LUT R11, R11, 0xfffffffe, RZ, 0xc0, !PT ;  /* 0xfffffffe0b0b7812 */ /* 0x000fe200078ec0ff */
[C---:B------:R-:W-:Y:S01]  /*1f00*/  @!P4 IMAD R10, R44.reuse, R4, R5 ;  /* 0x000000042c0ac224 */ /* 0x040fe200078e0205 */
[----:B------:R-:W-:Y:S01]  /*1f10*/  SHF.R.S32.HI R17, RZ, 0x1f, R0 ;  /* 0x0000001fff117819 */ /* 0x000fe20000011400 */
[----:B------:R-:W-:Y:S01]  /*1f20*/  @!P4 IMAD.WIDE.U32 R4, R44, R26, RZ ;  /* 0x0000001a2c04c225 */ /* 0x000fe200078e00ff */
[----:B------:R-:W-:Y:S01]  /*1f30*/  LOP3.LUT R16, R14, 0x7fffffe, RZ, 0xc0, !PT ;  /* 0x07fffffe0e107812 */ /* 0x000fe200078ec0ff */
[----:B------:R1:W5:Y:S01]  /*1f40*/  @P0 LD.E R146, desc[UR4][R172.64+0xd8] ;  /* 0x0000d804ac920980 */ /* 0x000362000c101900 */
[----:B------:R-:W-:Y:S01]  /*1f50*/  LEA.HI R19, R17, R0, RZ, 0x3 ;  /* 0x0000000011137211 */ /* 0x000fe200078f18ff */
[----:B------:R-:W-:Y:S01]  /*1f60*/  IMAD.IADD R18, R2, 0x1, -R11 ;  /* 0x0000000102127824 */ /* 0x000fe200078e0a0b */
[----:B------:R-:W-:Y:S01]  /*1f70*/  IADD3 R145, R0, -R16, RZ ;  /* 0x8000001000917210 */ /* 0x000fe20007ffe0ff */
[----:B------:R-:W-:Y:S01]  /*1f80*/  @!P4 IMAD R2, R31, R162, RZ ;  /* 0x000000a21f02c224 */ /* 0x000fe200078e02ff */
[----:B------:R-:W-:Y:S01]  /*1f90*/  @!P4 SHF.R.S32.HI R0, RZ, 0x1f, R162 ;  /* 0x0000001fff00c819 */ /* 0x000fe200000114a2 */
[----:B------:R-:W-:Y:S01]  /*1fa0*/  @!P4 IMAD.IADD R5, R5, 0x1, R10 ;  /* 0x000000010505c824 */ /* 0x000fe200078e020a */
[----:B------:R-:W-:Y:S01]  /*1fb0*/  LOP3.LUT R16, R41, 0xfffffff8, RZ, 0xc0, !PT ;  /* 0xfffffff829107812 */ /* 0x000fe200078ec0ff */
[----:B------:R-:W-:-:S04]  /*1fc0*/  @P4 IMAD.WIDE.U32 R10, R44, R15, RZ ;  /* 0x0000000f2c0a4225 */ /* 0x000fc800078e00ff */
[----:B------:R-:W-:Y:S02]  /*1fd0*/  @!P4 IMAD R17, R30, R0, R2 ;  /* 0x000000001e11c224 */ /* 0x000fe400078e0202 */
[----:B------:R-:W-:Y:S02]  /*1fe0*/  @P4 IMAD R0, R45, R15, RZ ;  /* 0x0000000f2d004224 */ /* 0x000fe400078e02ff */
[----:B------:R-:W-:-:S04]  /*1ff0*/  @!P4 IMAD.WIDE.U32 R4, R162, R30, R4 ;  /* 0x0000001ea204c225 */ /* 0x000fc800078e0004 */
[----:B------:R-:W-:Y:S01]  /*2000*/  IMAD.IADD R15, R152, 0x1, -R16 ;  /* 0x00000001980f7824 */ /* 0x000fe200078e0a10 */
[----:B------:R-:W-:Y:S01]  /*2010*/  SHF.R.S32.HI R16, RZ, 0x1, R14 ;  /* 0x00000001ff107819 */ /* 0x000fe2000001140e */
[----:B------:R-:W-:Y:S01]  /*2020*/  @!P4 IMAD.MOV.U32 R10, RZ, RZ, R4 ;  /* 0x000000ffff0ac224 */ /* 0x000fe200078e0004 */
[----:B------:R-:W-:Y:S01]  /*2030*/  SHF.R.S32.HI R14, RZ, 0x1f, R14 ;  /* 0x0000001fff0e7819 */ /* 0x000fe2000001140e */
[----:B------:R-:W-:Y:S01]  /*2040*/  @P4 IMAD.IADD R0, R11, 0x1, R0 ;  /* 0x000000010b004824 */ /* 0x000fe200078e0200 */
[----:B------:R-:W-:Y:S01]  /*2050*/  LEA.HI R2, R15, R15, RZ, 0x1 ;  /* 0x0000000f0f027211 */ /* 0x000fe200078f08ff */
[----:B------:R-:W-:Y:S01]  /*2060*/  @P0 IMAD.MOV.U32 R32, RZ, RZ, R163 ;  /* 0x000000ffff200224 */ /* 0x000fe200078e00a3 */
[----:B------:R-:W-:Y:S02]  /*2070*/  @!P4 IADD3 R0, R5, R17, RZ ;  /* 0x000000110500c210 */ /* 0x000fe40007ffe0ff */
[----:B------:R-:W-:Y:S02]  /*2080*/  LEA.HI R11, R14, R16, RZ, 0x2 ;  /* 0x000000100e0b7211 */ /* 0x000fe400078f10ff */
[----:B------:R-:W-:-:S02]  /*2090*/  LOP3.LUT R5, R2, 0x7fffffe, RZ, 0xc0, !PT ;  /* 0x07fffffe02057812 */ /* 0x000fc400078ec0ff */
[----:B------:R-:W-:Y:S01]  /*20a0*/  IADD3 R4, P1, R170, R10, RZ ;  /* 0x0000000aaa047210 */ /* 0x000fe20007f3e0ff */
[-C--:B------:R-:W-:Y:S01]  /*20b0*/  IMAD R10, R45, R6.reuse, RZ ;  /* 0x000000062d0a7224 */ /* 0x080fe200078e02ff */
[----:B---3--:R-:W-:Y:S01]  /*20c0*/  SHF.R.S32.HI R20, RZ, 0x1, R2 ;  /* 0x00000001ff147819 */ /* 0x008fe20000011402 */
[----:B------:R-:W-:Y:S01]  /*20d0*/  IMAD.IADD R15, R15, 0x1, -R5 ;  /* 0x000000010f0f7824 */ /* 0x000fe200078e0a05 */
[----:B------:R-:W-:Y:S01]  /*20e0*/  LOP3.LUT R11, R11, 0xfffffffc, RZ, 0xc0, !PT ;  /* 0xfffffffc0b0b7812 */ /* 0x000fe200078ec0ff */
[----:B------:R-:W-:Y:S01]  /*20f0*/  IMAD R14, R44, R7, R10 ;  /* 0x000000072c0e7224 */ /* 0x000fe200078e020a */
[----:B------:R-:W-:Y:S01]  /*2100*/  @P0 SHF.R.S32.HI R10, RZ, 0x1f, R162 ;  /* 0x0000001fff0a0819 */ /* 0x000fe200000114a2 */
[----:B------:R-:W-:Y:S01]  /*2110*/  IMAD.X R5, R42, 0x1, R0, P1 ;  /* 0x000000012a057824 */ /* 0x000fe200008e0600 */
[----:B------:R-:W-:Y:S01]  /*2120*/  SHF.L.U32 R0, R20, 0x6, RZ ;  /* 0x0000000614007819 */ /* 0x000fe200000006ff */
[----:B------:R-:W-:Y:S01]  /*2130*/  IMAD.IADD R21, R16, 0x1, -R11 ;  /* 0x0000000110157824 */ /* 0x000fe200078e0a0b */
[----:B------:R-:W-:Y:S01]  /*2140*/  ISETP.GE.AND P1, PT, R6, R25, PT ;  /* 0x000000190600720c */ /* 0x000fe20003f26270 */
[----:B------:R-:W-:Y:S01]  /*2150*/  IMAD.WIDE.U32 R4, R44, R6, R4 ;  /* 0x000000062c047225 */ /* 0x000fe200078e0004 */
[----:B------:R-:W-:-:S03]  /*2160*/  LOP3.LUT R0, R0, 0xc0, RZ, 0xc0, !PT ;  /* 0x000000c000007812 */ /* 0x000fc600078ec0ff */
[----:B------:R-:W-:Y:S02]  /*2170*/  IMAD.SHL.U32 R11, R39, 0x8, RZ ;  /* 0x00000008270b7824 */ /* 0x000fe400078e00ff */
[----:B------:R-:W-:-:S03]  /*2180*/  IMAD.IADD R5, R5, 0x1, R14 ;  /* 0x0000000105057824 */ /* 0x000fc600078e020e */
[----:B------:R-:W-:Y:S01]  /*2190*/  LOP3.LUT R11, R0, 0x8, R11, 0xf8, !PT ;  /* 0x00000008000b7812 */ /* 0x000fe200078ef80b */
[----:B------:R-:W-:Y:S01]  /*21a0*/  IMAD.WIDE.U32 R46, R24, R36, R4 ;  /* 0x00000024182e7225 */ /* 0x000fe200078e0004 */
[----:B------:R-:W-:-:S03]  /*21b0*/  SHF.L.U64.HI R23, R44, 0x6, R45 ;  /* 0x000000062c177819 */ /* 0x000fc6000001022d */
[----:B------:R-:W-:Y:S01]  /*21c0*/  IMAD.SHL.U32 R22, R44, 0x40, RZ ;  /* 0x000000402c167824 */ /* 0x000fe200078e00ff */
[----:B------:R1:W-:Y:S04]  /*21d0*/  STL.64 [R1+0x178], R46 ;  /* 0x0001782e01007387 */ /* 0x0003e80000100a00 */
[----:B------:R1:W-:Y:S04]  /*21e0*/  STL [R1+0x50], R23 ;  /* 0x0000501701007387 */ /* 0x0003e80000100800 */
[----:B------:R1:W-:Y:S01]  /*21f0*/  STL [R1+0x24], R22 ;  /* 0x0000241601007387 */ /* 0x0003e20000100800 */
[----:B------:R-:W-:Y:S01]  /*2200*/  IMAD R5, R23, R93, RZ ;  /* 0x0000005d17057224 */ /* 0x000fe200078e02ff */
[----:B------:R-:W-:Y:S01]  /*2210*/  ISETP.GE.AND P6, PT, R27, R25, PT ;  /* 0x000000191b00720c */ /* 0x000fe20003fc6270 */
[----:B--2---:R-:W-:-:S02]  /*2220*/  @P0 IMAD R2, R13, R162, RZ ;  /* 0x000000a20d020224 */ /* 0x004fc400078e02ff */
[----:B------:R-:W-:-:S04]  /*2230*/  @P0 IMAD.WIDE.U32 R6, R162, R12, R32 ;  /* 0x0000000ca2060225 */ /* 0x000fc800078e0020 */
[----:B------:R-:W-:Y:S01]  /*2240*/  @P0 IMAD R2, R12, R10, R2 ;  /* 0x0000000a0c020224 */ /* 0x000fe200078e0202 */
[----:B------:R-:W-:Y:S02]  /*2250*/  SHF.R.U32.HI R10, RZ, 0x3, R0 ;  /* 0x00000003ff0a7819 */ /* 0x000fe40000011600 */
[C---:B------:R-:W-:Y:S02]  /*2260*/  @P0 LEA R8, P2, R6.reuse, R8, 0x2 ;  /* 0x0000000806080211 */ /* 0x040fe400078410ff */
[----:B------:R-:W-:Y:S02]  /*2270*/  @P0 IADD3 R0, R7, R2, RZ ;  /* 0x0000000207000210 */ /* 0x000fe40007ffe0ff */
[----:B------:R-:W-:Y:S02]  /*2280*/  LOP3.LUT R11, R11, R10, RZ, 0x3c, !PT ;  /* 0x0000000a0b0b7212 */ /* 0x000fe400078e3cff */
[----:B------:R-:W-:Y:S01]  /*2290*/  @P0 LEA.HI.X R9, R6, R9, R0, 0x2, P2 ;  /* 0x0000000906090211 */ /* 0x000fe200010f1400 */
[----:B------:R-:W-:-:S04]  /*22a0*/  IMAD.SHL.U32 R0, R21, 0x40, RZ ;  /* 0x0000004015007824 */ /* 0x000fc800078e00ff */
[----:B------:R1:W5:Y:S01]  /*22b0*/  @P0 LD.E R148, desc[UR4][R8.64] ;  /* 0x0000000408940980 */ /* 0x000362000c101900 */
[----:B------:R-:W-:-:S04]  /*22c0*/  DEPBAR.LE SB0, 0x0 ;  /* 0x000080000000791a */ /* 0x000fc80000000000 */
[----:B------:R-:W-:Y:S05]  /*22d0*/  WARPSYNC.ALL ;  /* 0x0000000000007948 */ /* 0x000fea0003800000 */
[----:B------:R-:W-:Y:S01]  /*22e0*/  BAR.SYNC.DEFER_BLOCKING 0x0 ;  /* 0x0000000000007b1d */ /* 0x000fe20000010000 */
[----:B------:R-:W-:Y:S01]  /*22f0*/  IMAD.SHL.U32 R2, R18, 0x8, RZ ;  /* 0x0000000812027824 */ /* 0x000fe200078e00ff */
[----:B------:R-:W-:Y:S02]  /*2300*/  SHF.L.U32 R6, R19, 0x5, RZ ;  /* 0x0000000513067819 */ /* 0x000fe400000006ff */
[----:B------:R-:W-:Y:S02]  /*2310*/  LOP3.LUT R0, R0, 0xc0, RZ, 0xc0, !PT ;  /* 0x000000c000007812 */ /* 0x000fe400078ec0ff */
[----:B------:R-:W-:-:S02]  /*2320*/  LOP3.LUT R94, R6, 0xffffff00, RZ, 0xc0, !PT ;  /* 0xffffff00065e7812 */ /* 0x000fc400078ec0ff */
[----:B------:R-:W-:Y:S02]  /*2330*/  LOP3.LUT R7, R0, 0x8, R2, 0xf8, !PT ;  /* 0x0000000800077812 */ /* 0x000fe400078ef802 */
[----:B------:R-:W-:Y:S01]  /*2340*/  SHF.R.U32.HI R6, RZ, 0x3, R0 ;  /* 0x00000003ff067819 */ /* 0x000fe20000011600 */
[----:B------:R-:W-:Y:S02]  /*2350*/  IMAD R0, R37, R24, RZ ;  /* 0x0000001825007224 */ /* 0x000fe400078e02ff */
[----:B------:R-:W-:Y:S02]  /*2360*/  IMAD R2, R156, 0x200, R94 ;  /* 0x000002009c027824 */ /* 0x000fe400078e025e */
[----:B------:R-:W-:Y:S02]  /*2370*/  IMAD R0, R36, R34, R0 ;  /* 0x0000002224007224 */ /* 0x000fe400078e0200 */
[----:B------:R-:W-:Y:S01]  /*2380*/  IMAD R10, R18, 0x8, R15 ;  /* 0x00000008120a7824 */ /* 0x000fe200078e020f */
[----:B-1----:R-:W-:Y:S01]  /*2390*/  MOV R8, R46 ;  /* 0x0000002e00087202 */ /* 0x002fe20000000f00 */
[----:B------:R-:W-:Y:S01]  /*23a0*/  IMAD R4, R145, 0x20, R2 ;  /* 0x0000002091047824 */ /* 0x000fe200078e0202 */
[----:B------:R-:W-:Y:S01]  /*23b0*/  IADD3 R9, R47, R0, RZ ;  /* 0x000000002f097210 */ /* 0x000fe20007ffe0ff */
[----:B------:R-:W-:Y:S01]  /*23c0*/  IMAD.U32 R2, R10, 0x20, R11 ;  /* 0x000000200a027824 */ /* 0x000fe200078e000b */
[C---:B------:R-:W-:Y:S01]  /*23d0*/  SHF.L.U64.HI R10, R44.reuse, 0x5, R45 ;  /* 0x000000052c0a7819 */ /* 0x040fe2000001022d */
[----:B------:R-:W-:-:S02]  /*23e0*/  IMAD.SHL.U32 R11, R44, 0x20, RZ ;  /* 0x000000202c0b7824 */ /* 0x000fc400078e00ff */
[----:B------:R1:W-:Y:S04]  /*23f0*/  STL.64 [R1+0x170], R8 ;  /* 0x0001700801007387 */ /* 0x0003e80000100a00 */
[----:B------:R1:W-:Y:S04]  /*2400*/  STL [R1+0x2c], R10 ;  /* 0x00002c0a01007387 */ /* 0x0003e80000100800 */
[----:B------:R1:W-:Y:S04]  /*2410*/  STL [R1+0x28], R11 ;  /* 0x0000280b01007387 */ /* 0x0003e80000100800 */
[----:B------:R1:W-:Y:S04]  /*2420*/  @P1 STS [R204+0x9000], RZ ;  /* 0x009000ffcc001388 */ /* 0x0003e80000000800 */
[----:B------:R1:W-:Y:S04]  /*2430*/  @P1 STS [R204+0x9004], RZ ;  /* 0x009004ffcc001388 */ /* 0x0003e80000000800 */
[----:B------:R1:W-:Y:S04]  /*2440*/  @P1 STS.64 [R204+0x9008], RZ ;  /* 0x009008ffcc001388 */ /* 0x0003e80000000a00 */
[----:B------:R1:W-:Y:S04]  /*2450*/  @P1 STS.128 [R204+0xa000], RZ ;  /* 0x00a000ffcc001388 */ /* 0x0003e80000000c00 */
[----:B------:R1:W-:Y:S01]  /*2460*/  @P1 STS.128 [R204+0xb000], RZ ;  /* 0x00b000ffcc001388 */ /* 0x0003e20000000c00 */
[----:B------:R-:W-:Y:S01]  /*2470*/  LOP3.LUT R95, R7, R6, RZ, 0x3c, !PT ;  /* 0x00000006075f7212 */ /* 0x000fe200078e3cff */
[----:B------:R-:W-:Y:S01]  /*2480*/  IMAD R6, R28, R22, R5 ;  /* 0x000000161c067224 */ /* 0x000fe200078e0205 */
[----:B------:R-:W-:Y:S03]  /*2490*/  BSSY B0, `(.L_x_686) ;  /* 0x0000022000007945 */ /* 0x000fe60003800000 */
[----:B------:R-:W-:-:S02]  /*24a0*/  IMAD.IADD R0, R95, 0x1, R4 ;  /* 0x000000015f007824 */ /* 0x000fc400078e0204 */
[----:B------:R-:W-:-:S03]  /*24b0*/  IMAD.WIDE.U32 R4, R93, R22, R8 ;  /* 0x000000165d047225 */ /* 0x000fc600078e0008 */
[----:B------:R-:W-:Y:S01]  /*24c0*/  LEA R198, R0, R3, 0x1 ;  /* 0x0000000300c67211 */ /* 0x000fe200078e08ff */
[----:B------:R-:W-:Y:S02]  /*24d0*/  IMAD R175, R2, 0x2, R3 ;  /* 0x0000000202af7824 */ /* 0x000fe400078e0203 */
[----:B------:R-:W-:Y:S01]  /*24e0*/  IMAD.IADD R0, R5, 0x1, R6 ;  /* 0x0000000105007824 */ /* 0x000fe200078e0206 */
[----:B------:R-:W-:Y:S06]  /*24f0*/  @P1 BRA `(.L_x_687) ;  /* 0x00000000006c1947 */ /* 0x000fec0003800000 */
        /* <DEDUP_REMOVED lines=27> */
.L_x_687:
[----:B------:R-:W-:Y:S05]  /*26b0*/  BSYNC B0 ;  /* 0x0000000000007941 */ /* 0x000fea0003800000 */
.L_x_686:
[----:B------:R1:W-:Y:S01]  /*26c0*/  @P6 STS.128 [R204+0x9800], RZ ;  /* 0x009800ffcc006388 */ /* 0x0003e20000000c00 */
[----:B------:R-:W-:Y:S03]  /*26d0*/  BSSY B0, `(.L_x_688) ;  /* 0x000001f000007945 */ /* 0x000fe60003800000 */
[----:B------:R1:W-:Y:S04]  /*26e0*/  @P6 STS.128 [R204+0xa800], RZ ;  /* 0x00a800ffcc006388 */ /* 0x0003e80000000c00 */
[----:B------:R1:W-:Y:S01]  /*26f0*/  @P6 STS.128 [R204+0xb800], RZ ;  /* 0x00b800ffcc006388 */ /* 0x0003e20000000c00 */
[----:B------:R-:W-:Y:S05]  /*2700*/  @P6 BRA `(.L_x_689) ;  /* 0x00000000006c6947 */ /* 0x000fea0003800000 */
[-C--:B------:R-:W-:Y:S02]  /*2710*/  ISETP.GE.AND P4, PT, R170, R205.reuse, PT ;  /* 0x000000cdaa00720c */ /* 0x080fe40003f86270 */
[-C--:B------:R-:W-:Y:S02]  /*2720*/  ISETP.GE.AND P3, PT, R247, R205.reuse, PT ;  /* 0x000000cdf700720c */ /* 0x080fe40003f66270 */
[----:B------:R-:W-:Y:S02]  /*2730*/  IADD3 R4, P2, R11, R4, RZ ;  /* 0x000000040b047210 */ /* 0x000fe40007f5e0ff */
[----:B------:R-:W-:-:S03]  /*2740*/  ISETP.GE.AND P1, PT, R248, R205, PT ;  /* 0x000000cdf800720c */ /* 0x000fc60003f26270 */
[----:B------:R-:W-:-:S04]  /*2750*/  IMAD.X R0, R10, 0x1, R0, P2 ;  /* 0x000000010a007824 */ /* 0x000fc800010e0600 */
[CC--:B-12---:R-:W-:Y:S01]  /*2760*/  @!P4 LEA R8, P5, R4.reuse, R220.reuse, 0x1 ;  /* 0x000000dc0408c211 */ /* 0x0c6fe200078a08ff */
[----:B------:R1:W-:Y:S01]  /*2770*/  @P4 STS.128 [R204+0x9800], RZ ;  /* 0x009800ffcc004388 */ /* 0x0003e20000000c00 */
[C---:B---3--:R-:W-:Y:S02]  /*2780*/  @!P3 LEA R6, P2, R4.reuse, R220, 0x1 ;  /* 0x000000dc0406b211 */ /* 0x048fe400078408ff */
[CCC-:B------:R-:W-:Y:S02]  /*2790*/  @!P4 LEA.HI.X R9, R4.reuse, R221.reuse, R0.reuse, 0x1, P5 ;  /* 0x000000dd0409c211 */ /* 0x1c0fe400028f0c00 */
        /* <DEDUP_REMOVED lines=18> */
.L_x_689:
[----:B------:R-:W-:Y:S05]  /*28c0*/  BSYNC B0 ;  /* 0x0000000000007941 */ /* 0x000fea0003800000 */
.L_x_688:
[----:B------:R-:W-:Y:S01]  /*28d0*/  LDSM.16.M88.4 R16, [R175+0x6000] ;  /* 0x00600000af10783b */ /* 0x000fe20000000200 */
[----:B------:R-:W-:Y:S01]  /*28e0*/  IMAD.MOV.U32 R2, RZ, RZ, 0x10 ;  /* 0x00000010ff027424 */ /* 0x000fe200078e00ff */
[----:B------:R-:W-:Y:S01]  /*28f0*/  LOP3.LUT P1, RZ, R20, 0x2, RZ, 0xc0, !PT ;  /* 0x0000000214ff7812 */ /* 0x000fe2000782c0ff */
[----:B------:R-:W-:Y:S01]  /*2900*/  IMAD.SHL.U32 R152, R152, 0x2, RZ ;  /* 0x0000000298987824 */ /* 0x000fe200078e00ff */
[----:B-123--:R-:W1:Y:S01]  /*2910*/  LDSM.16.M88.4 R4, [R198+0x1000] ;  /* 0x00100000c604783b */ /* 0x00ee620000000200 */
[----:B------:R-:W-:Y:S01]  /*2920*/  LOP3.LUT P2, RZ, R21, 0x2, RZ, 0xc0, !PT ;  /* 0x0000000215ff7812 */ /* 0x000fe2000784c0ff */
[----:B------:R-:W-:Y:S01]  /*2930*/  IMAD.MOV.U32 R201, RZ, RZ, RZ ;  /* 0x000000ffffc97224 */ /* 0x000fe200078e00ff */
[C---:B------:R-:W-:Y:S01]  /*2940*/  SEL R0, R2.reuse, 0xfffffff0, !P1 ;  /* 0xfffffff002007807 */ /* 0x040fe20004800000 */
[----:B------:R-:W2:Y:S01]  /*2950*/  LDSM.16.M88.4 R32, [R175+0x6400] ;  /* 0x00640000af20783b */ /* 0x000ea20000000200 */
[----:B------:R-:W-:Y:S01]  /*2960*/  SEL R2, R2, 0xfffffff0, !P2 ;  /* 0xfffffff002027807 */ /* 0x000fe20005000000 */
[----:B------:R-:W-:Y:S01]  /*2970*/  BSSY B1, `(.L_x_690) ;  /* 0x00001be000017945 */ /* 0x000fe20003800000 */
[----:B------:R-:W-:Y:S01]  /*2980*/  LOP3.LUT R174, R152, 0x6, RZ, 0xc0, !PT ;  /* 0x0000000698ae7812 */ /* 0x000fe200078ec0ff */
[----:B------:R-:W3:Y:S01]  /*2990*/  LDSM.16.M88.4 R28, [R175+0x6800] ;  /* 0x00680000af1c783b */ /* 0x000ee20000000200 */
[----:B------:R-:W-:Y:S01]  /*29a0*/  IMAD R197, R0, 0x2, R175 ;  /* 0x0000000200c57824 */ /* 0x000fe200078e02af */
[----:B------:R-:W-:Y:S01]  /*29b0*/  SHF.R.S32.HI R0, RZ, 0x1f, R144 ;  /* 0x0000001fff007819 */ /* 0x000fe20000011490 */
[----:B------:R-:W-:Y:S01]  /*29c0*/  IMAD R199, R2, 0x2, R198 ;  /* 0x0000000202c77824 */ /* 0x000fe200078e02c6 */
[----:B------:R-:W3:Y:S01]  /*29d0*/  LDSM.16.M88.4 R24, [R175+0x6c00] ;  /* 0x006c0000af18783b */ /* 0x000ee20000000200 */
[----:B------:R-:W-:-:S02]  /*29e0*/  VIADD R245, R160, 0xb54cda56 ;  /* 0xb54cda56a0f57836 */ /* 0x000fc40000000000 */
[----:B------:R-:W-:Y:S01]  /*29f0*/  VIADD R246, R161, 0x646e171e ;  /* 0x646e171ea1f67836 */ /* 0x000fe20000000000 */
[----:B------:R-:W3:Y:S01]  /*2a00*/  LDSM.16.M88.4 R8, [R198] ;  /* 0x00000000c608783b */ /* 0x000ee20000000200 */
[----:B------:R-:W-:-:S03]  /*2a10*/  IMAD.MOV.U32 R222, RZ, RZ, R93 ;  /* 0x000000ffffde7224 */ /* 0x000fc600078e005d */
[----:B------:R-:W-:Y:S04]  /*2a20*/  LDSM.16.M88.4 R44, [R197+0x6000] ;  /* 0x00600000c52c783b */ /* 0x000fe80000000200 */
[----:B------:R-:W3:Y:S04]  /*2a30*/  LDSM.16.M88.4 R12, [R199+0x1000] ;  /* 0x00100000c70c783b */ /* 0x000ee80000000200 */
[----:B------:R-:W3:Y:S04]  /*2a40*/  LDSM.16.M88.4 R40, [R197+0x6400] ;  /* 0x00640000c528783b */ /* 0x000ee80000000200 */
[----:B------:R-:W3:Y:S04]  /*2a50*/  LDSM.16.M88.4 R52, [R197+0x6800] ;  /* 0x00680000c534783b */ /* 0x000ee80000000200 */
[----:B----4-:R-:W4:Y:S04]  /*2a60*/  LDSM.16.M88.4 R48, [R197+0x6c00] ;  /* 0x006c0000c530783b */ /* 0x010f280000000200 */
[----:B------:R-:W4:Y:S01]  /*2a70*/  LDSM.16.M88.4 R20, [R199] ;  /* 0x00000000c714783b */ /* 0x000f220000000200 */
[C---:B-1----:R-:W-:Y:S03]  /*2a80*/  HMMA.16816.F32 R64, R4.reuse, R16, RZ ;  /* 0x000000100440723c */ /* 0x042fe600000018ff */
[----:B------:R-:W-:Y:S03]  /*2a90*/  LDSM.16.M88.4 R36, [R175+0x7000] ;  /* 0x00700000af24783b */ /* 0x000fe60000000200 */
[C---:B------:R-:W-:Y:S01]  /*2aa0*/  HMMA.16816.F32 R96, R4.reuse, R18, RZ ;  /* 0x000000120460723c */ /* 0x040fe200000018ff */
[----:B------:R-:W0:Y:S05]  /*2ab0*/  LDGDEPBAR ;  /* 0x00000000000079af */ /* 0x000e2a0000000000 */
[C---:B--2---:R-:W-:Y:S06]  /*2ac0*/  HMMA.16816.F32 R72, R4.reuse, R32, RZ ;  /* 0x000000200448723c */ /* 0x044fec00000018ff */
[C---:B------:R-:W-:Y:S06]  /*2ad0*/  HMMA.16816.F32 R88, R4.reuse, R34, RZ ;  /* 0x000000220458723c */ /* 0x040fec00000018ff */
[C---:B---3--:R-:W-:Y:S06]  /*2ae0*/  HMMA.16816.F32 R84, R4.reuse, R28, RZ ;  /* 0x0000001c0454723c */ /* 0x048fec00000018ff */
[C---:B------:R-:W-:Y:S06]  /*2af0*/  HMMA.16816.F32 R76, R4.reuse, R24, RZ ;  /* 0x00000018044c723c */ /* 0x040fec00000018ff */
[C---:B------:R-:W-:Y:S06]  /*2b00*/  HMMA.16816.F32 R80, R4.reuse, R30, RZ ;  /* 0x0000001e0450723c */ /* 0x040fec00000018ff */
[----:B------:R-:W-:Y:S01]  /*2b10*/  HMMA.16816.F32 R68, R4, R26, RZ ;  /* 0x0000001a0444723c */ /* 0x000fe200000018ff */
[----:B------:R-:W1:Y:S05]  /*2b20*/  LDSM.16.M88.4 R4, [R198+0x3000] ;  /* 0x00300000c604783b */ /* 0x000e6a0000000200 */
[C---:B------:R-:W-:Y:S06]  /*2b30*/  HMMA.16816.F32 R100, R8.reuse, R16, RZ ;  /* 0x000000100864723c */ /* 0x040fec00000018ff */
[C---:B------:R-:W-:Y:S06]  /*2b40*/  HMMA.16816.F32 R116, R8.reuse, R18, RZ ;  /* 0x000000120874723c */ /* 0x040fec00000018ff */
[C---:B------:R-:W-:Y:S06]  /*2b50*/  HMMA.16816.F32 R60, R8.reuse, R32, RZ ;  /* 0x00000020083c723c */ /* 0x040fec00000018ff */
[C---:B------:R-:W-:Y:S01]  /*2b60*/  HMMA.16816.F32 R136, R8.reuse, R34, RZ ;  /* 0x000000220888723c */ /* 0x040fe200000018ff */
[----:B------:R-:W2:Y:S05]  /*2b70*/  LDSM.16.M88.4 R32, [R175+0x7400] ;  /* 0x00740000af20783b */ /* 0x000eaa0000000200 */
[C---:B------:R-:W-:Y:S06]  /*2b80*/  HMMA.16816.F32 R56, R8.reuse, R28, RZ ;  /* 0x0000001c0838723c */ /* 0x040fec00000018ff */
[C---:B------:R-:W-:Y:S01]  /*2b90*/  HMMA.16816.F32 R132, R8.reuse, R30, RZ ;  /* 0x0000001e0884723c */ /* 0x040fe200000018ff */
[----:B------:R-:W3:Y:S05]  /*2ba0*/  LDSM.16.M88.4 R28, [R175+0x7800] ;  /* 0x00780000af1c783b */ /* 0x000eea0000000200 */
[C---:B------:R-:W-:Y:S06]  /*2bb0*/  HMMA.16816.F32 R16, R8.reuse, R24, RZ ;  /* 0x000000180810723c */ /* 0x040fec00000018ff */
[----:B------:R-:W-:Y:S01]  /*2bc0*/  HMMA.16816.F32 R112, R8, R26, RZ ;  /* 0x0000001a0870723c */ /* 0x000fe200000018ff */
[----:B------:R-:W3:Y:S04]  /*2bd0*/  LDSM.16.M88.4 R24, [R175+0x7c00] ;  /* 0x007c0000af18783b */ /* 0x000ee80000000200 */
[----:B------:R-:W3:Y:S01]  /*2be0*/  LDSM.16.M88.4 R8, [R198+0x2000] ;  /* 0x00200000c608783b */ /* 0x000ee20000000200 */
[C---:B------:R-:W-:Y:S06]  /*2bf0*/  HMMA.16816.F32 R64, R12.reuse, R44, R64 ;  /* 0x0000002c0c40723c */ /* 0x040fec0000001840 */
[C---:B------:R-:W-:Y:S06]  /*2c00*/  HMMA.16816.F32 R108, R12.reuse, R40, R72 ;  /* 0x000000280c6c723c */ /* 0x040fec0000001848 */
[C---:B------:R-:W-:Y:S06]  /*2c10*/  HMMA.16816.F32 R128, R12.reuse, R46, R96 ;  /* 0x0000002e0c80723c */ /* 0x040fec0000001860 */
[C---:B------:R-:W-:Y:S06]  /*2c20*/  HMMA.16816.F32 R124, R12.reuse, R42, R88 ;  /* 0x0000002a0c7c723c */ /* 0x040fec0000001858 */
[C---:B------:R-:W-:Y:S06]  /*2c30*/  HMMA.16816.F32 R104, R12.reuse, R52, R84 ;  /* 0x000000340c68723c */ /* 0x040fec0000001854 */
[C---:B----4-:R-:W-:Y:S06]  /*2c40*/  HMMA.16816.F32 R120, R12.reuse, R48, R76 ;  /* 0x000000300c78723c */ /* 0x050fec000000184c */
        /* <DEDUP_REMOVED lines=13> */
[----:B------:R-:W-:Y:S01]  /*2d20*/  HMMA.16816.F32 R12, R20, R50, R112 ;  /* 0x00000032140c723c */ /* 0x000fe20000001870 */
[----:B------:R-:W4:Y:S04]  /*2d30*/  LDSM.16.M88.4 R48, [R197+0x7400] ;  /* 0x00740000c530783b */ /* 0x000f280000000200 */
[----:B------:R-:W4:Y:S01]  /*2d40*/  LDSM.16.M88.4 R20, [R199+0x2000] ;  /* 0x00200000c714783b */ /* 0x000f220000000200 */
[C---:B-1----:R-:W-:Y:S06]  /*2d50*/  HMMA.16816.F32 R64, R4.reuse, R36, R64 ;  /* 0x000000240440723c */ /* 0x042fec0000001840 */
[C---:B--2---:R-:W-:Y:S06]  /*2d60*/  HMMA.16816.F32 R132, R4.reuse, R32, R108 ;  /* 0x000000200484723c */ /* 0x044fec000000186c */
[C---:B------:R-:W-:Y:S06]  /*2d70*/  HMMA.16816.F32 R100, R4.reuse, R38, R128 ;  /* 0x000000260464723c */ /* 0x040fec0000001880 */
[C---:B---3--:R-:W-:Y:S06]  /*2d80*/  HMMA.16816.F32 R136, R4.reuse, R28, R104 ;  /* 0x0000001c0488723c */ /* 0x048fec0000001868 */
        /* <DEDUP_REMOVED lines=9> */
[C---:B------:R-:W-:Y:S01]  /*2e20*/  HMMA.16816.F32 R4, R8.reuse, R34, R44 ;  /* 0x000000220804723c */ /* 0x040fe2000000182c */
[----:B------:R-:W-:Y:S04]  /*2e30*/  LDSM.16.M88.4 R44, [R175+0x8000] ;  /* 0x00800000af2c783b */ /* 0x000fe80000000200 */
[----:B------:R-:W-:Y:S01]  /*2e40*/  LDSM.16.M88.4 R32, [R175+0x8c00] ;  /* 0x008c0000af20783b */ /* 0x000fe20000000200 */
[C---:B------:R-:W-:Y:S03]  /*2e50*/  HMMA.16816.F32 R96, R8.reuse, R30, R40 ;  /* 0x0000001e0860723c */ /* 0x040fe60000001828 */
[----:B------:R-:W-:Y:S03]  /*2e60*/  LDSM.16.M88.4 R40, [R175+0x8400] ;  /* 0x00840000af28783b */ /* 0x000fe60000000200 */
[C---:B------:R-:W-:Y:S01]  /*2e70*/  HMMA.16816.F32 R88, R8.reuse, R24, R72 ;  /* 0x000000180858723c */ /* 0x040fe20000001848 */
[----:B------:R-:W-:Y:S05]  /*2e80*/  LDSM.16.M88.4 R28, [R197+0x8000] ;  /* 0x00800000c51c783b */ /* 0x000fea0000000200 */
[----:B------:R-:W-:Y:S01]  /*2e90*/  HMMA.16816.F32 R76, R8, R26, R12 ;  /* 0x0000001a084c723c */ /* 0x000fe2000000180c */
[----:B------:R-:W1:Y:S04]  /*2ea0*/  LDSM.16.M88.4 R8, [R198+0x5000] ;  /* 0x00500000c608783b */ /* 0x000e680000000200 */
[----:B------:R-:W2:Y:S01]  /*2eb0*/  LDSM.16.M88.4 R12, [R198+0x4000] ;  /* 0x00400000c60c783b */ /* 0x000ea20000000200 */
[C---:B----4-:R-:W-:Y:S03]  /*2ec0*/  HMMA.16816.F32 R72, R16.reuse, R56, R64 ;  /* 0x000000381048723c */ /* 0x050fe60000001840 */
[----:B------:R-:W-:Y:S03]  /*2ed0*/  LDSM.16.M88.4 R24, [R197+0x8400] ;  /* 0x00840000c518783b */ /* 0x000fe60000000200 */
        /* <DEDUP_REMOVED lines=10> */
[----:B------:R-:W-:Y:S05]  /*2f80*/  LDSM.16.M88.4 R84, [R197+0x8c00] ;  /* 0x008c0000c554783b */ /* 0x000fea0000000200 */
[C---:B------:R-:W-:Y:S01]  /*2f90*/  HMMA.16816.F32 R112, R20.reuse, R50, R4 ;  /* 0x000000321470723c */ /* 0x040fe20000001804 */
[----:B------:R-:W3:Y:S04]  /*2fa0*/  LDSM.16.M88.4 R4, [R199+0x5000] ;  /* 0x00500000c704783b */ /* 0x000ee80000000200 */
[----:B------:R-:W4:Y:S01]  /*2fb0*/  LDSM.16.M88.4 R48, [R197+0x8800] ;  /* 0x00880000c530783b */ /* 0x000f220000000200 */
[----:B------:R-:W-:Y:S01]  /*2fc0*/  HMMA.16816.F32 R80, R20, R52, R80 ;  /* 0x000000341450723c */ /* 0x000fe20000001850 */
[----:B------:R-:W-:-:S05]  /*2fd0*/  DEPBAR.LE SB0, 0x0 ;  /* 0x000080000000791a */ /* 0x000fca0000000000 */
[C---:B------:R-:W-:Y:S06]  /*2fe0*/  HMMA.16816.F32 R120, R20.reuse, R58, R104 ;  /* 0x0000003a1478723c */ /* 0x040fec0000001868 */
[C---:B------:R-:W-:Y:S06]  /*2ff0*/  HMMA.16816.F32 R108, R20.reuse, R54, R96 ;  /* 0x00000036146c723c */ /* 0x040fec0000001860 */
[C---:B------:R-:W-:Y:S06]  /*3000*/  HMMA.16816.F32 R104, R20.reuse, R60, R88 ;  /* 0x0000003c1468723c */ /* 0x040fec0000001858 */
[----:B------:R-:W-:Y:S06]  /*3010*/  HMMA.16816.F32 R96, R20, R62, R76 ;  /* 0x0000003e1460723c */ /* 0x000fec000000184c */
[C---:B-1----:R-:W-:Y:S06]  /*3020*/  HMMA.16816.F32 R88, R8.reuse, R44, R72 ;  /* 0x0000002c0858723c */ /* 0x042fec0000001848 */
[C---:B------:R-:W-:Y:S06]  /*3030*/  HMMA.16816.F32 R76, R8.reuse, R46, R68 ;  /* 0x0000002e084c723c */ /* 0x040fec0000001844 */
[C---:B------:R-:W-:Y:S06]  /*3040*/  HMMA.16816.F32 R72, R8.reuse, R40, R64 ;  /* 0x000000280848723c */ /* 0x040fec0000001840 */
[C---:B------:R-:W-:Y:S06]  /*3050*/  HMMA.16816.F32 R68, R8.reuse, R42, R100 ;  /* 0x0000002a0844723c */ /* 0x040fec0000001864 */
[C---:B------:R-:W-:Y:S06]  /*3060*/  HMMA.16816.F32 R64, R8.reuse, R36, R136 ;  /* 0x000000240840723c */ /* 0x040fec0000001888 */
[C---:B------:R-:W-:Y:S06]  /*3070*/  HMMA.16816.F32 R60, R8.reuse, R38, R132 ;  /* 0x00000026083c723c */ /* 0x040fec0000001884 */
[C---:B------:R-:W-:Y:S06]  /*3080*/  HMMA.16816.F32 R56, R8.reuse, R32, R140 ;  /* 0x000000200838723c */ /* 0x040fec000000188c */
[----:B------:R-:W-:Y:S06]  /*3090*/  HMMA.16816.F32 R52, R8, R34, R128 ;  /* 0x000000220834723c */ /* 0x000fec0000001880 */
[C---:B--2---:R-:W-:Y:S06]  /*30a0*/  HMMA.16816.F32 R20, R12.reuse, R44, R124 ;  /* 0x0000002c0c14723c */ /* 0x044fec000000187c */
[C---:B------:R-:W-:Y:S06]  /*30b0*/  HMMA.16816.F32 R8, R12.reuse, R40, R116 ;  /* 0x000000280c08723c */ /* 0x040fec0000001874 */
[C---:B------:R-:W-:Y:S06]  /*30c0*/  HMMA.16816.F32 R40, R12.reuse, R42, R112 ;  /* 0x0000002a0c28723c */ /* 0x040fec0000001870 */
[C---:B------:R-:W-:Y:S06]  /*30d0*/  HMMA.16816.F32 R80, R12.reuse, R36, R80 ;  /* 0x000000240c50723c */ /* 0x040fec0000001850 */
[----:B------:R-:W-:Y:S01]  /*30e0*/  HMMA.16816.F32 R44, R12, R46, R120 ;  /* 0x0000002e0c2c723c */ /* 0x000fe20000001878 */
[----:B------:R-:W-:-:S04]  /*30f0*/  LEA.HI R36, R0, R144, RZ, 0x2 ;  /* 0x0000009000247211 */ /* 0x000fc800078f10ff */
[----:B------:R-:W-:Y:S01]  /*3100*/  SHF.R.S32.HI R0, RZ, 0x2, R36 ;  /* 0x00000002ff007819 */ /* 0x000fe20000011424 */
[----:B------:R-:W-:Y:S06]  /*3110*/  HMMA.16816.F32 R100, R12, R38, R108 ;  /* 0x000000260c64723c */ /* 0x000fec000000186c */
[C---:B---3--:R-:W-:Y:S06]  /*3120*/  HMMA.16816.F32 R88, R4.reuse, R28, R88 ;  /* 0x0000001c0458723c */ /* 0x048fec0000001858 */
[C---:B------:R-:W-:Y:S06]  /*3130*/  HMMA.16816.F32 R76, R4.reuse, R30, R76 ;  /* 0x0000001e044c723c */ /* 0x040fec000000184c */
[C---:B------:R-:W-:Y:S06]  /*3140*/  HMMA.16816.F32 R72, R4.reuse, R24, R72 ;  /* 0x000000180448723c */ /* 0x040fec0000001848 */
[C---:B------:R-:W-:Y:S06]  /*3150*/  HMMA.16816.F32 R68, R4.reuse, R26, R68 ;  /* 0x0000001a0444723c */ /* 0x040fec0000001844 */
[C---:B----4-:R-:W-:Y:S06]  /*3160*/  HMMA.16816.F32 R64, R4.reuse, R48, R64 ;  /* 0x000000300440723c */ /* 0x050fec0000001840 */
[C---:B------:R-:W-:Y:S06]  /*3170*/  HMMA.16816.F32 R60, R4.reuse, R50, R60 ;  /* 0x00000032043c723c */ /* 0x040fec000000183c */
[C---:B------:R-:W-:Y:S06]  /*3180*/  HMMA.16816.F32 R108, R4.reuse, R84, R56 ;  /* 0x00000054046c723c */ /* 0x040fec0000001838 */
[----:B------:R-:W-:Y:S01]  /*3190*/  HMMA.16816.F32 R112, R4, R86, R52 ;  /* 0x000000560470723c */ /* 0x000fe20000001834 */
[----:B-----5:R-:W1:Y:S05]  /*31a0*/  @P0 MUFU.RCP R7, R146 ;  /* 0x0000009200070308 */ /* 0x020e6a0000001000 */
[----:B------:R-:W-:Y:S01]  /*31b0*/  HMMA.16816.F32 R56, R16, R28, R20 ;  /* 0x0000001c1038723c */ /* 0x000fe20000001814 */
[----:B------:R-:W-:Y:S01]  /*31c0*/  SHF.R.S32.HI R5, RZ, 0x1f, R149 ;  /* 0x0000001fff057819 */ /* 0x000fe20000011495 */
[----:B------:R-:W-:-:S02]  /*31d0*/  IMAD R4, R156, 0x10, R0 ;  /* 0x000000109c047824 */ /* 0x000fc400078e0200 */
[----:B------:R-:W-:Y:S01]  /*31e0*/  IMAD R6, R145, 0x20, R94 ;  /* 0x0000002091067824 */ /* 0x000fe200078e025e */
[----:B------:R-:W-:Y:S01]  /*31f0*/  LEA.HI R5, R5, R156, RZ, 0x2 ;  /* 0x0000009c05057211 */ /* 0x000fe200078f10ff */
[C---:B------:R-:W-:Y:S01]  /*3200*/  HMMA.16816.F32 R104, R12.reuse, R32, R104 ;  /* 0x000000200c68723c */ /* 0x040fe20000001868 */
[----:B------:R-:W-:Y:S02]  /*3210*/  IADD3 R4, R4, 0x1, R157 ;  /* 0x0000000104047810 */ /* 0x000fe40007ffe09d */
[----:B------:R-:W-:Y:S02]  /*3220*/  LOP3.LUT R5, R5, 0xffffffc, RZ, 0xc0, !PT ;  /* 0x0ffffffc05057812 */ /* 0x000fe400078ec0ff */
[----:B------:R-:W-:Y:S01]  /*3230*/  IADD3 R4, R92, R4, -R176 ;  /* 0x000000045c047210 */ /* 0x000fe20007ffe8b0 */
[----:B------:R-:W-:Y:S01]  /*3240*/  HMMA.16816.F32 R96, R12, R34, R96 ;  /* 0x000000220c60723c */ /* 0x000fe20000001860 */
[----:B-1----:R-:W-:Y:S01]  /*3250*/  @P0 FMUL.FTZ R201, R148, R7 ;  /* 0x0000000794c90220 */ /* 0x002fe20000410000 */
[----:B------:R-:W-:-:S04]  /*3260*/  IMAD.IADD R5, R156, 0x1, -R5 ;  /* 0x000000019c057824 */ /* 0x000fc800078e0a05 */
[----:B------:R-:W-:Y:S01]  /*3270*/  HMMA.16816.F32 R20, R16, R24, R8 ;  /* 0x000000181014723c */ /* 0x000fe20000001808 */
[----:B------:R-:W-:-:S05]  /*3280*/  IMAD R13, R93, 0x40, R174 ;  /* 0x000000405d0d7824 */ /* 0x000fca00078e02ae */
[C---:B------:R-:W-:Y:S06]  /*3290*/  HMMA.16816.F32 R40, R16.reuse, R26, R40 ;  /* 0x0000001a1028723c */ /* 0x040fec0000001828 */
[C---:B------:R-:W-:Y:S06]  /*32a0*/  HMMA.16816.F32 R24, R16.reuse, R48, R80 ;  /* 0x000000301018723c */ /* 0x040fec0000001850 */
[----:B------:R-:W-:Y:S01]  /*32b0*/  HMMA.16816.F32 R44, R16, R30, R44 ;  /* 0x0000001e102c723c */ /* 0x000fe2000000182c */
[----:B------:R-:W-:-:S02]  /*32c0*/  IMAD R48, R5, 0x10, R0 ;  /* 0x0000001005307824 */ /* 0x000fc400078e0200 */
[----:B------:R-:W-:Y:S02]  /*32d0*/  IMAD.IADD R5, R4, 0x1, R147 ;  /* 0x0000000104057824 */ /* 0x000fe400078e0293 */
[----:B------:R-:W-:Y:S01]  /*32e0*/  VIADD R4, R13, 0x1 ;  /* 0x000000010d047836 */ /* 0x000fe20000000000 */
[C---:B------:R-:W-:Y:S01]  /*32f0*/  HMMA.16816.F32 R28, R16.reuse, R50, R100 ;  /* 0x00000032101c723c */ /* 0x040fe20000001864 */
[----:B------:R-:W-:Y:S01]  /*3300*/  IMAD.IADD R0, R95, 0x1, R6 ;  /* 0x000000015f007824 */ /* 0x000fe200078e0206 */
[----:B------:R-:W-:Y:S01]  /*3310*/  VIMNMX R52, R5, R92, PT ;  /* 0x0000005c05347248 */ /* 0x000fe20003fe0100 */
[----:B------:R-:W-:Y:S01]  /*3320*/  IMAD R49, R171, 0x8, R156 ;  /* 0x00000008ab317824 */ /* 0x000fe200078e029c */
[----:B------:R-:W-:Y:S02]  /*3330*/  I2FP.F32.S32 R6, R4 ;  /* 0x0000000400067245 */ /* 0x000fe40000201400 */
[C-C-:B------:R-:W-:Y:S01]  /*3340*/  VIADDMNMX R54, R5.reuse, 0x40, R92.reuse, PT ;  /* 0x0000004005367846 */ /* 0x140fe2000380015c */
[C---:B------:R-:W-:Y:S01]  /*3350*/  HMMA.16816.F32 R32, R16.reuse, R84, R104 ;  /* 0x000000541020723c */ /* 0x040fe20000001868 */
[C-C-:B------:R-:W-:Y:S01]  /*3360*/  VIADDMNMX R51, R5.reuse, 0x8, R92.reuse, PT ;  /* 0x0000000805337846 */ /* 0x140fe2000380015c */
[-C--:B------:R-:W-:Y:S01]  /*3370*/  FFMA.FTZ R7, R6, R201.reuse, R57 ;  /* 0x000000c906077223 */ /* 0x080fe20000010039 */
[----:B------:R-:W-:Y:S01]  /*3380*/  VIADDMNMX R53, R5, 0x48, R92, PT ;  /* 0x0000004805357846 */ /* 0x000fe2000380015c */
[----:B------:R-:W-:Y:S01]  /*3390*/  VIADD R5, R13, 0x8 ;  /* 0x000000080d057836 */ /* 0x000fe20000000000 */
[-C--:B------:R-:W-:Y:S01]  /*33a0*/  ISETP.GE.AND P0, PT, R4, R52.reuse, PT ;  /* 0x000000340400720c */ /* 0x080fe20003f06270 */
[CC--:B------:R-:W-:Y:S01]  /*33b0*/  FFMA.FTZ R9, R6.reuse, R201.reuse, R59 ;  /* 0x000000c906097223 */ /* 0x0c0fe2000001003b */
[----:B------:R-:W-:Y:S01]  /*33c0*/  FFMA.FTZ R8, R6, R201, R89 ;  /* 0x000000c906087223 */ /* 0x000fe20000010059 */
[----:B------:R-:W-:Y:S01]  /*33d0*/  ISETP.GE.AND P5, PT, R4, R51, PT ;  /* 0x000000330400720c */ /* 0x000fe20003fa6270 */
[----:B------:R-:W-:Y:S01]  /*33e0*/  FFMA.FTZ R6, R6, R201, R91 ;  /* 0x000000c906067223 */ /* 0x000fe2000001005b */
[----:B------:R-:W-:Y:S01]  /*33f0*/  FSEL R37, R7, -INF , !P0 ;  /* 0xff80000007257808 */ /* 0x000fe20004000000 */
[----:B------:R-:W-:Y:S01]  /*3400*/  HMMA.16816.F32 R16, R16, R86, R96 ;  /* 0x000000561010723c */ /* 0x000fe20000001860 */
[C---:B------:R-:W-:Y:S01]  /*3410*/  ISETP.GE.AND P6, PT, R5.reuse, R52, PT ;  /* 0x000000340500720c */ /* 0x040fe20003fc6270 */
[----:B------:R1:W-:Y:S01]  /*3420*/  STL [R1+0x128], R49 ;  /* 0x0001283101007387 */ /* 0x0003e20000100800 */
[----:B------:R-:W-:Y:S01]  /*3430*/  BAR.SYNC.DEFER_BLOCKING 0x0 ;  /* 0x0000000000007b1d */ /* 0x000fe20000010000 */
[----:B------:R-:W-:-:S02]  /*3440*/  ISETP.GE.AND P4, PT, R5, R51, PT ;  /* 0x000000330500720c */ /* 0x000fc40003f86270 */
[CC--:B------:R-:W-:Y:S02]  /*3450*/  ISETP.GE.AND P2, PT, R5.reuse, R54.reuse, PT ;  /* 0x000000360500720c */ /* 0x0c0fe40003f46270 */
[-C--:B------:R-:W-:Y:S02]  /*3460*/  ISETP.GE.AND P0, PT, R5, R53.reuse, PT ;  /* 0x000000350500720c */ /* 0x080fe40003f06270 */
[C---:B------:R-:W-:Y:S02]  /*3470*/  ISETP.GE.AND P3, PT, R4.reuse, R54, PT ;  /* 0x000000360400720c */ /* 0x040fe40003f66270 */
[----:B------:R-:W-:Y:S01]  /*3480*/  ISETP.GE.AND P1, PT, R4, R53, PT ;  /* 0x000000350400720c */ /* 0x000fe20003f26270 */
[----:B------:R-:W-:Y:S01]  /*3490*/  VIADD R4, R13, 0x9 ;  /* 0x000000090d047836 */ /* 0x000fe20000000000 */
[----:B------:R-:W-:Y:S02]  /*34a0*/  I2FP.F32.S32 R5, R5 ;  /* 0x0000000500057245 */ /* 0x000fe40000201400 */
[----:B------:R-:W-:-:S02]  /*34b0*/  FSEL R131, R6, -INF , !P1 ;  /* 0xff80000006837808 */ /* 0x000fc40004800000 */
[----:B------:R-:W-:Y:S01]  /*34c0*/  I2FP.F32.S32 R6, R4 ;  /* 0x0000000400067245 */ /* 0x000fe20000201400 */
[-C--:B------:R-:W-:Y:S01]  /*34d0*/  FFMA.FTZ R7, R5, R201.reuse, R44 ;  /* 0x000000c905077223 */ /* 0x080fe2000001002c */
[----:B------:R-:W-:Y:S01]  /*34e0*/  FSEL R50, R9, -INF , !P5 ;  /* 0xff80000009327808 */ /* 0x000fe20006800000 */
[CC--:B------:R-:W-:Y:S01]  /*34f0*/  FFMA.FTZ R9, R5.reuse, R201.reuse, R76 ;  /* 0x000000c905097223 */ /* 0x0c0fe2000001004c */
[----:B------:R-:W-:Y:S01]  /*3500*/  FSEL R136, R8, -INF , !P3 ;  /* 0xff80000008887808 */ /* 0x000fe20005800000 */
[-C--:B------:R-:W-:Y:S01]  /*3510*/  FFMA.FTZ R10, R5, R201.reuse, R46 ;  /* 0x000000c9050a7223 */ /* 0x080fe2000001002e */
[----:B------:R-:W-:Y:S01]  /*3520*/  FSEL R38, R7, -INF , !P6 ;  /* 0xff80000007267808 */ /* 0x000fe20007000000 */
[-C--:B------:R-:W-:Y:S01]  /*3530*/  FFMA.FTZ R7, R5, R201.reuse, R78 ;  /* 0x000000c905077223 */ /* 0x080fe2000001004e */
[----:B------:R-:W-:Y:S01]  /*3540*/  ISETP.GE.AND P5, PT, R4, R52, PT ;  /* 0x000000340400720c */ /* 0x000fe20003fa6270 */
[----:B------:R-:W-:Y:S01]  /*3550*/  FFMA.FTZ R8, R6, R201, R45 ;  /* 0x000000c906087223 */ /* 0x000fe2000001002d */
[----:B------:R-:W-:Y:S01]  /*3560*/  ISETP.GE.AND P3, PT, R4, R51, PT ;  /* 0x000000330400720c */ /* 0x000fe20003f66270 */
[----:B------:R-:W-:Y:S01]  /*3570*/  FFMA.FTZ R11, R6, R201, R47 ;  /* 0x000000c9060b7223 */ /* 0x000fe2000001002f */
[C---:B------:R-:W-:Y:S01]  /*3580*/  ISETP.GE.AND P1, PT, R4.reuse, R54, PT ;  /* 0x000000360400720c */ /* 0x040fe20003f26270 */
[C---:B------:R-:W-:Y:S01]  /*3590*/  VIADD R5, R13.reuse, 0x11 ;  /* 0x000000110d057836 */ /* 0x040fe20000000000 */
[----:B------:R-:W-:Y:S01]  /*35a0*/  ISETP.GE.AND P6, PT, R4, R53, PT ;  /* 0x000000350400720c */ /* 0x000fe20003fc6270 */
[----:B------:R-:W-:Y:S01]  /*35b0*/  VIADD R4, R13, 0x10 ;  /* 0x000000100d047836 */ /* 0x000fe20000000000 */
[----:B------:R-:W-:-:S02]  /*35c0*/  FSEL R47, R10, -INF , !P4 ;  /* 0xff8000000a2f7808 */ /* 0x000fc40006000000 */
[----:B------:R-:W-:Y:S02]  /*35d0*/  FSEL R137, R9, -INF , !P2 ;  /* 0xff80000009897808 */ /* 0x000fe40005000000 */
[----:B------:R-:W-:Y:S02]  /*35e0*/  FSEL R132, R7, -INF , !P0 ;  /* 0xff80000007847808 */ /* 0x000fe40004000000 */
[----:B------:R-:W-:Y:S01]  /*35f0*/  FSEL R44, R8, -INF , !P5 ;  /* 0xff800000082c7808 */ /* 0x000fe20006800000 */
[-C--:B------:R-:W-:Y:S01]  /*3600*/  FFMA.FTZ R8, R6, R201.reuse, R77 ;  /* 0x000000c906087223 */ /* 0x080fe2000001004d */
[----:B------:R-:W-:Y:S01]  /*3610*/  ISETP.GE.AND P4, PT, R4, R52, PT ;  /* 0x000000340400720c */ /* 0x000fe20003f86270 */
[----:B------:R-:W-:Y:S01]  /*3620*/  FFMA.FTZ R6, R6, R201, R79 ;  /* 0x000000c906067223 */ /* 0x000fe2000001004f */
[C---:B------:R-:W-:Y:S02]  /*3630*/  ISETP.GE.AND P2, PT, R4.reuse, R51, PT ;  /* 0x000000330400720c */ /* 0x040fe40003f46270 */
[----:B------:R-:W-:-:S02]  /*3640*/  ISETP.GE.AND P0, PT, R4, R54, PT ;  /* 0x000000360400720c */ /* 0x000fc40003f06270 */
[----:B------:R-:W-:Y:S02]  /*3650*/  ISETP.GE.AND P5, PT, R4, R53, PT ;  /* 0x000000350400720c */ /* 0x000fe40003fa6270 */
[----:B------:R-:W-:Y:S02]  /*3660*/  I2FP.F32.S32 R4, R4 ;  /* 0x0000000400047245 */ /* 0x000fe40000201400 */
[----:B------:R-:W-:Y:S02]  /*3670*/  FSEL R130, R6, -INF , !P6 ;  /* 0xff80000006827808 */ /* 0x000fe40007000000 */
[----:B------:R-:W-:Y:S01]  /*3680*/  I2FP.F32.S32 R6, R5 ;  /* 0x0000000500067245 */ /* 0x000fe20000201400 */
[-C--:B------:R-:W-:Y:S01]  /*3690*/  FFMA.FTZ R7, R4, R201.reuse, R20 ;  /* 0x000000c904077223 */ /* 0x080fe20000010014 */
[----:B------:R-:W-:Y:S01]  /*36a0*/  FSEL R135, R8, -INF , !P1 ;  /* 0xff80000008877808 */ /* 0x000fe20004800000 */
[CC--:B------:R-:W-:Y:S01]  /*36b0*/  FFMA.FTZ R10, R4.reuse, R201.reuse, R22 ;  /* 0x000000c9040a7223 */ /* 0x0c0fe20000010016 */
[----:B------:R-:W-:Y:S01]  /*36c0*/  FSEL R46, R11, -INF , !P3 ;  /* 0xff8000000b2e7808 */ /* 0x000fe20005800000 */
[CC--:B------:R-:W-:Y:S01]  /*36d0*/  FFMA.FTZ R9, R4.reuse, R201.reuse, R72 ;  /* 0x000000c904097223 */ /* 0x0c0fe20000010048 */
[----:B------:R-:W-:Y:S01]  /*36e0*/  FSEL R39, R7, -INF , !P4 ;  /* 0xff80000007277808 */ /* 0x000fe20006000000 */
[-C--:B------:R-:W-:Y:S01]  /*36f0*/  FFMA.FTZ R7, R4, R201.reuse, R74 ;  /* 0x000000c904077223 */ /* 0x080fe2000001004a */
[-C--:B------:R-:W-:Y:S01]  /*3700*/  FFMA.FTZ R8, R6, R201.reuse, R21 ;  /* 0x000000c906087223 */ /* 0x080fe20000010015 */
[----:B------:R-:W-:Y:S01]  /*3710*/  ISETP.GE.AND P3, PT, R5, R52, PT ;  /* 0x000000340500720c */ /* 0x000fe20003f66270 */
[----:B------:R-:W-:Y:S01]  /*3720*/  VIADD R4, R13, 0x18 ;  /* 0x000000180d047836 */ /* 0x000fe20000000000 */
[----:B------:R-:W-:Y:S01]  /*3730*/  FSEL R57, R10, -INF , !P2 ;  /* 0xff8000000a397808 */ /* 0x000fe20005000000 */
[----:B------:R-:W-:Y:S01]  /*3740*/  FFMA.FTZ R11, R6, R201, R23 ;  /* 0x000000c9060b7223 */ /* 0x000fe20000010017 */
[----:B------:R-:W-:-:S02]  /*3750*/  FSEL R134, R9, -INF , !P0 ;  /* 0xff80000009867808 */ /* 0x000fc40004000000 */
[----:B------:R-:W-:Y:S02]  /*3760*/  FSEL R127, R7, -INF , !P5 ;  /* 0xff800000077f7808 */ /* 0x000fe40006800000 */
[----:B------:R-:W-:Y:S01]  /*3770*/  FSEL R45, R8, -INF , !P3 ;  /* 0xff800000082d7808 */ /* 0x000fe20005800000 */
[-C--:B------:R-:W-:Y:S01]  /*3780*/  FFMA.FTZ R8, R6, R201.reuse, R73 ;  /* 0x000000c906087223 */ /* 0x080fe20000010049 */
[----:B------:R-:W-:Y:S01]  /*3790*/  ISETP.GE.AND P2, PT, R4, R52, PT ;  /* 0x000000340400720c */ /* 0x000fe20003f46270 */
[----:B------:R-:W-:Y:S01]  /*37a0*/  FFMA.FTZ R6, R6, R201, R75 ;  /* 0x000000c906067223 */ /* 0x000fe2000001004b */
[C---:B------:R-:W-:Y:S02]  /*37b0*/  ISETP.GE.AND P0, PT, R4.reuse, R51, PT ;  /* 0x000000330400720c */ /* 0x040fe40003f06270 */
[C---:B------:R-:W-:Y:S02]  /*37c0*/  ISETP.GE.AND P5, PT, R4.reuse, R54, PT ;  /* 0x000000360400720c */ /* 0x040fe40003fa6270 */
[----:B------:R-:W-:-:S02]  /*37d0*/  ISETP.GE.AND P3, PT, R4, R53, PT ;  /* 0x000000350400720c */ /* 0x000fc40003f66270 */
[C---:B------:R-:W-:Y:S02]  /*37e0*/  ISETP.GE.AND P1, PT, R5.reuse, R51, PT ;  /* 0x000000330500720c */ /* 0x040fe40003f26270 */
[C---:B------:R-:W-:Y:S02]  /*37f0*/  ISETP.GE.AND P6, PT, R5.reuse, R54, PT ;  /* 0x000000360500720c */ /* 0x040fe40003fc6270 */
[----:B------:R-:W-:Y:S01]  /*3800*/  ISETP.GE.AND P4, PT, R5, R53, PT ;  /* 0x000000350500720c */ /* 0x000fe20003f86270 */
[----:B------:R-:W-:Y:S01]  /*3810*/  VIADD R5, R13, 0x19 ;  /* 0x000000190d057836 */ /* 0x000fe20000000000 */
        /* <DEDUP_REMOVED lines=52> */
[----:B------:R-:W-:Y:S02]  /*3b60*/  I2FP.F32.S32 R4, R4 ;  /* 0x0000000400047245 */ /* 0x000fe40000201400 */
[C---:B------:R-:W-:Y:S02]  /*3b70*/  ISETP.GE.AND P4, PT, R5.reuse, R51, PT ;  /* 0x000000330500720c */ /* 0x040fe40003f86270 */
[C---:B------:R-:W-:Y:S01]  /*3b80*/  ISETP.GE.AND P2, PT, R5.reuse, R54, PT ;  /* 0x000000360500720c */ /* 0x040fe20003f46270 */
[C---:B------:R-:W-:Y:S01]  /*3b90*/  FFMA.FTZ R7, R4.reuse, R201, R28 ;  /* 0x000000c904077223 */ /* 0x040fe2000001001c */
[----:B------:R-:W-:Y:S01]  /*3ba0*/  ISETP.GE.AND P0, PT, R5, R53, PT ;  /* 0x000000350500720c */ /* 0x000fe20003f06270 */
[----:B------:R-:W-:Y:S01]  /*3bb0*/  VIADD R5, R13, 0x29 ;  /* 0x000000290d057836 */ /* 0x000fe20000000000 */
[----:B------:R-:W-:Y:S01]  /*3bc0*/  FSEL R81, R11, -INF , !P4 ;  /* 0xff8000000b517808 */ /* 0x000fe20006000000 */
[-C--:B------:R-:W-:Y:S01]  /*3bd0*/  FFMA.FTZ R9, R4, R201.reuse, R60 ;  /* 0x000000c904097223 */ /* 0x080fe2000001003c */
[----:B------:R-:W-:Y:S01]  /*3be0*/  FSEL R123, R8, -INF , !P2 ;  /* 0xff800000087b7808 */ /* 0x000fe20005000000 */
[-C--:B------:R-:W-:Y:S01]  /*3bf0*/  FFMA.FTZ R10, R4, R201.reuse, R30 ;  /* 0x000000c9040a7223 */ /* 0x080fe2000001001e */
[----:B------:R-:W-:Y:S01]  /*3c00*/  FSEL R118, R6, -INF , !P0 ;  /* 0xff80000006767808 */ /* 0x000fe20004000000 */
[----:B------:R-:W-:Y:S01]  /*3c10*/  FFMA.FTZ R6, R4, R201, R62 ;  /* 0x000000c904067223 */ /* 0x000fe2000001003e */
[----:B------:R-:W-:Y:S01]  /*3c20*/  FSEL R85, R7, -INF , !P5 ;  /* 0xff80000007557808 */ /* 0x000fe20006800000 */
[----:B------:R-:W-:Y:S01]  /*3c30*/  VIADD R4, R13, 0x31 ;  /* 0x000000310d047836 */ /* 0x000fe20000000000 */
[----:B------:R-:W-:-:S02]  /*3c40*/  ISETP.GE.AND P4, PT, R5, R52, PT ;  /* 0x000000340500720c */ /* 0x000fc40003f86270 */
[C---:B------:R-:W-:Y:S02]  /*3c50*/  ISETP.GE.AND P2, PT, R5.reuse, R51, PT ;  /* 0x000000330500720c */ /* 0x040fe40003f46270 */
[C---:B------:R-:W-:Y:S02]  /*3c60*/  ISETP.GE.AND P0, PT, R5.reuse, R54, PT ;  /* 0x000000360500720c */ /* 0x040fe40003f06270 */
[----:B------:R-:W-:Y:S02]  /*3c70*/  ISETP.GE.AND P5, PT, R5, R53, PT ;  /* 0x000000350500720c */ /* 0x000fe40003fa6270 */
[----:B------:R-:W-:Y:S01]  /*3c80*/  I2FP.F32.S32 R7, R5 ;  /* 0x0000000500077245 */ /* 0x000fe20000201400 */
[----:B------:R-:W-:Y:S01]  /*3c90*/  VIADD R5, R13, 0x30 ;  /* 0x000000300d057836 */ /* 0x000fe20000000000 */
[----:B------:R-:W-:Y:S02]  /*3ca0*/  FSEL R117, R6, -INF , !P6 ;  /* 0xff80000006757808 */ /* 0x000fe40007000000 */
[----:B------:R-:W-:Y:S01]  /*3cb0*/  FSEL R121, R9, -INF , !P1 ;  /* 0xff80000009797808 */ /* 0x000fe20004800000 */
[C---:B------:R-:W-:Y:S01]  /*3cc0*/  FFMA.FTZ R8, R7.reuse, R201, R29 ;  /* 0x000000c907087223 */ /* 0x040fe2000001001d */
[----:B------:R-:W-:Y:S01]  /*3cd0*/  I2FP.F32.S32 R6, R5 ;  /* 0x0000000500067245 */ /* 0x000fe20000201400 */
[CC--:B------:R-:W-:Y:S01]  /*3ce0*/  FFMA.FTZ R9, R7.reuse, R201.reuse, R61 ;  /* 0x000000c907097223 */ /* 0x0c0fe2000001003d */
[----:B------:R-:W-:Y:S01]  /*3cf0*/  FSEL R91, R10, -INF , !P3 ;  /* 0xff8000000a5b7808 */ /* 0x000fe20005800000 */
[-C--:B------:R-:W-:Y:S01]  /*3d00*/  FFMA.FTZ R11, R7, R201.reuse, R31 ;  /* 0x000000c9070b7223 */ /* 0x080fe2000001001f */
[----:B------:R-:W-:Y:S01]  /*3d10*/  FSEL R60, R8, -INF , !P4 ;  /* 0xff800000083c7808 */ /* 0x000fe20006000000 */
[----:B------:R-:W-:Y:S01]  /*3d20*/  FFMA.FTZ R8, R6, R201, R32 ;  /* 0x000000c906087223 */ /* 0x000fe20000010020 */
[----:B------:R-:W-:-:S02]  /*3d30*/  ISETP.GE.AND P3, PT, R5, R52, PT ;  /* 0x000000340500720c */ /* 0x000fc40003f66270 */
[C---:B------:R-:W-:Y:S02]  /*3d40*/  ISETP.GE.AND P1, PT, R5.reuse, R51, PT ;  /* 0x000000330500720c */ /* 0x040fe40003f26270 */
[C---:B------:R-:W-:Y:S02]  /*3d50*/  ISETP.GE.AND P6, PT, R5.reuse, R54, PT ;  /* 0x000000360500720c */ /* 0x040fe40003fc6270 */
[----:B------:R-:W-:Y:S01]  /*3d60*/  ISETP.GE.AND P4, PT, R5, R53, PT ;  /* 0x000000350500720c */ /* 0x000fe20003f86270 */
[-C--:B------:R-:W-:Y:S01]  /*3d70*/  FFMA.FTZ R5, R7, R201.reuse, R63 ;  /* 0x000000c907057223 */ /* 0x080fe2000001003f */
[----:B------:R-:W-:Y:S01]  /*3d80*/  FSEL R119, R9, -INF , !P0 ;  /* 0xff80000009777808 */ /* 0x000fe20004000000 */
[-C--:B------:R-:W-:Y:S01]  /*3d90*/  FFMA.FTZ R9, R6, R201.reuse, R108 ;  /* 0x000000c906097223 */ /* 0x080fe2000001006c */
[----:B------:R-:W-:Y:S01]  /*3da0*/  FSEL R94, R8, -INF , !P3 ;  /* 0xff800000085e7808 */ /* 0x000fe20005800000 */
[CC--:B------:R-:W-:Y:S01]  /*3db0*/  FFMA.FTZ R8, R6.reuse, R201.reuse, R34 ;  /* 0x000000c906087223 */ /* 0x0c0fe20000010022 */
[----:B------:R-:W-:Y:S01]  /*3dc0*/  FSEL R116, R5, -INF , !P5 ;  /* 0xff80000005747808 */ /* 0x000fe20006800000 */
[----:B------:R-:W-:Y:S01]  /*3dd0*/  FFMA.FTZ R6, R6, R201, R110 ;  /* 0x000000c906067223 */ /* 0x000fe2000001006e */
[----:B------:R-:W-:Y:S01]  /*3de0*/  I2FP.F32.S32 R5, R4 ;  /* 0x0000000400057245 */ /* 0x000fe20000201400 */
[----:B------:R-:W-:Y:S01]  /*3df0*/  VIADD R7, R13, 0x38 ;  /* 0x000000380d077836 */ /* 0x000fe20000000000 */
[----:B------:R-:W-:-:S02]  /*3e00*/  FSEL R100, R8, -INF , !P1 ;  /* 0xff80000008647808 */ /* 0x000fc40004800000 */
[----:B------:R-:W-:Y:S01]  /*3e10*/  FSEL R110, R9, -INF , !P6 ;  /* 0xff800000096e7808 */ /* 0x000fe20007000000 */
[CC--:B------:R-:W-:Y:S01]  /*3e20*/  FFMA.FTZ R8, R5.reuse, R201.reuse, R33 ;  /* 0x000000c905087223 */ /* 0x0c0fe20000010021 */
[----:B------:R-:W-:Y:S01]  /*3e30*/  FSEL R107, R6, -INF , !P4 ;  /* 0xff800000066b7808 */ /* 0x000fe20006000000 */
[CC--:B------:R-:W-:Y:S01]  /*3e40*/  FFMA.FTZ R10, R5.reuse, R201.reuse, R35 ;  /* 0x000000c9050a7223 */ /* 0x0c0fe20000010023 */
[CC--:B------:R-:W-:Y:S01]  /*3e50*/  FFMA.FTZ R9, R5.reuse, R201.reuse, R109 ;  /* 0x000000c905097223 */ /* 0x0c0fe2000001006d */
[----:B------:R-:W-:Y:S01]  /*3e60*/  FFMA.FTZ R6, R5, R201, R111 ;  /* 0x000000c905067223 */ /* 0x000fe2000001006f */
[----:B------:R-:W-:Y:S02]  /*3e70*/  ISETP.GE.AND P0, PT, R4, R51, PT ;  /* 0x000000330400720c */ /* 0x000fe40003f06270 */
[----:B------:R-:W-:Y:S02]  /*3e80*/  I2FP.F32.S32 R5, R13 ;  /* 0x0000000d00057245 */ /* 0x000fe40000201400 */
[----:B------:R-:W-:-:S02]  /*3e90*/  FSEL R89, R11, -INF , !P2 ;  /* 0xff8000000b597808 */ /* 0x000fc40005000000 */
[C---:B------:R-:W-:Y:S02]  /*3ea0*/  ISETP.GE.AND P5, PT, R4.reuse, R54, PT ;  /* 0x000000360400720c */ /* 0x040fe40003fa6270 */
[CC--:B------:R-:W-:Y:S02]  /*3eb0*/  ISETP.GE.AND P2, PT, R4.reuse, R52.reuse, PT ;  /* 0x000000340400720c */ /* 0x0c0fe40003f46270 */
[----:B------:R-:W-:Y:S02]  /*3ec0*/  ISETP.GE.AND P3, PT, R4, R53, PT ;  /* 0x000000350400720c */ /* 0x000fe40003f66270 */
[----:B------:R-:W-:Y:S02]  /*3ed0*/  I2FP.F32.S32 R4, R7 ;  /* 0x0000000700047245 */ /* 0x000fe40000201400 */
[----:B------:R-:W-:Y:S01]  /*3ee0*/  FSEL R96, R10, -INF , !P0 ;  /* 0xff8000000a607808 */ /* 0x000fe20004000000 */
[-C--:B------:R-:W-:Y:S01]  /*3ef0*/  FFMA.FTZ R10, R5, R201.reuse, R58 ;  /* 0x000000c9050a7223 */ /* 0x080fe2000001003a */
[----:B------:R-:W-:Y:S01]  /*3f00*/  FSEL R109, R9, -INF , !P5 ;  /* 0xff800000096d7808 */ /* 0x000fe20006800000 */
[-C--:B------:R-:W-:Y:S01]  /*3f10*/  FFMA.FTZ R11, R4, R201.reuse, R112 ;  /* 0x000000c9040b7223 */ /* 0x080fe20000010070 */
[----:B------:R-:W-:Y:S01]  /*3f20*/  FSEL R87, R8, -INF , !P2 ;  /* 0xff80000008577808 */ /* 0x000fe20005000000 */
[C---:B------:R-:W-:Y:S01]  /*3f30*/  FFMA.FTZ R12, R4.reuse, R201, R18 ;  /* 0x000000c9040c7223 */ /* 0x040fe20000010012 */
[----:B------:R-:W-:Y:S01]  /*3f40*/  ISETP.GE.AND P5, PT, R13, R51, PT ;  /* 0x000000330d00720c */ /* 0x000fe20003fa6270 */
[-C--:B------:R-:W-:Y:S01]  /*3f50*/  FFMA.FTZ R8, R4, R201.reuse, R114 ;  /* 0x000000c904087223 */ /* 0x080fe20000010072 */
[----:B------:R-:W-:Y:S01]  /*3f60*/  ISETP.GE.AND P1, PT, R7, R52, PT ;  /* 0x000000340700720c */ /* 0x000fe20003f26270 */
[----:B------:R-:W-:Y:S01]  /*3f70*/  FFMA.FTZ R9, R5, R201, R88 ;  /* 0x000000c905097223 */ /* 0x000fe20000010058 */
[----:B------:R-:W-:-:S02]  /*3f80*/  ISETP.GE.AND P6, PT, R7, R51, PT ;  /* 0x000000330700720c */ /* 0x000fc40003fc6270 */
[C---:B------:R-:W-:Y:S02]  /*3f90*/  ISETP.GE.AND P4, PT, R7.reuse, R54, PT ;  /* 0x000000360700720c */ /* 0x040fe40003f86270 */
[----:B------:R-:W-:Y:S01]  /*3fa0*/  ISETP.GE.AND P2, PT, R7, R53, PT ;  /* 0x000000350700720c */ /* 0x000fe20003f46270 */
[-C--:B------:R-:W-:Y:S01]  /*3fb0*/  FFMA.FTZ R7, R4, R201.reuse, R16 ;  /* 0x000000c904077223 */ /* 0x080fe20000010010 */
[----:B------:R-:W-:Y:S01]  /*3fc0*/  FSEL R98, R6, -INF , !P3 ;  /* 0xff80000006627808 */ /* 0x000fe20005800000 */
[-C--:B------:R-:W-:Y:S01]  /*3fd0*/  FFMA.FTZ R6, R5, R201.reuse, R56 ;  /* 0x000000c905067223 */ /* 0x080fe20000010038 */
[C---:B------:R-:W-:Y:S01]  /*3fe0*/  ISETP.GE.AND P0, PT, R13.reuse, R52, PT ;  /* 0x000000340d00720c */ /* 0x040fe20003f06270 */
[----:B------:R-:W-:Y:S01]  /*3ff0*/  VIADD R4, R13, 0x39 ;  /* 0x000000390d047836 */ /* 0x000fe20000000000 */
[----:B------:R-:W-:Y:S01]  /*4000*/  FSEL R23, R10, -INF , !P5 ;  /* 0xff8000000a177808 */ /* 0x000fe20006800000 */
[----:B------:R-:W-:Y:S01]  /*4010*/  FFMA.FTZ R5, R5, R201, R90 ;  /* 0x000000c905057223 */ /* 0x000fe2000001005a */
[----:B------:R-:W-:-:S02]  /*4020*/  ISETP.GE.AND P5, PT, R159, 0x2, PT ;  /* 0x000000029f00780c */ /* 0x000fc40003fa6270 */
        /* <DEDUP_REMOVED lines=10> */
[C---:B------:R-:W-:Y:S01]  /*40d0*/  ISETP.GE.AND P3, PT, R13.reuse, R54, PT ;  /* 0x000000360d00720c */ /* 0x040fe20003f66270 */
[CC--:B------:R-:W-:Y:S01]  /*40e0*/  FFMA.FTZ R8, R4.reuse, R201.reuse, R17 ;  /* 0x000000c904087223 */ /* 0x0c0fe20000010011 */
[CC--:B------:R-:W-:Y:S01]  /*40f0*/  FFMA.FTZ R7, R4.reuse, R201.reuse, R19 ;  /* 0x000000c904077223 */ /* 0x0c0fe20000010013 */
[CC--:B------:R-:W-:Y:S01]  /*4100*/  FFMA.FTZ R6, R4.reuse, R201.reuse, R113 ;  /* 0x000000c904067223 */ /* 0x0c0fe20000010071 */
[----:B------:R-:W-:Y:S01]  /*4110*/  FFMA.FTZ R4, R4, R201, R115 ;  /* 0x000000c904047223 */ /* 0x000fe20000010073 */
[----:B------:R-:W-:-:S02]  /*4120*/  ISETP.GE.AND P1, PT, R13, R53, PT ;  /* 0x000000350d00720c */ /* 0x000fc40003f26270 */
[----:B------:R-:W-:Y:S02]  /*4130*/  FSEL R88, R9, -INF , !P3 ;  /* 0xff80000009587808 */ /* 0x000fe40005800000 */
[----:B------:R-:W-:Y:S02]  /*4140*/  FSEL R67, R5, -INF , !P1 ;  /* 0xff80000005437808 */ /* 0x000fe40004800000 */
[----:B------:R-:W-:Y:S02]  /*4150*/  FSEL R90, R8, -INF , !P6 ;  /* 0xff800000085a7808 */ /* 0x000fe40007000000 */
[----:B------:R-:W-:Y:S02]  /*4160*/  FSEL R95, R7, -INF , !P4 ;  /* 0xff800000075f7808 */ /* 0x000fe40006000000 */
[----:B------:R-:W-:Y:S02]  /*4170*/  FSEL R99, R6, -INF , !P2 ;  /* 0xff80000006637808 */ /* 0x000fe40005000000 */
[----:B------:R-:W-:Y:S01]  /*4180*/  FSEL R86, R4, -INF , !P0 ;  /* 0xff80000004567808 */ /* 0x000fe20004000000 */
[----:B-1----:R-:W-:Y:S06]  /*4190*/  @!P5 BRA `(.L_x_691) ;  /* 0x0000000000ecd947 */ /* 0x002fec0003800000 */
[----:B------:R-:W-:Y:S01]  /*41a0*/  VIADD R4, R159, 0xfffffffe ;  /* 0xfffffffe9f047836 */ /* 0x000fe20000000000 */
[-C--:B------:R-:W-:Y:S01]  /*41b0*/  ISETP.GE.AND P4, PT, R170, R205.reuse, PT ;  /* 0x000000cdaa00720c */ /* 0x080fe20003f86270 */
[----:B------:R-:W-:Y:S01]  /*41c0*/  BSSY B0, `(.L_x_692) ;  /* 0x0000037000007945 */ /* 0x000fe20003800000 */
[-C--:B------:R-:W-:Y:S01]  /*41d0*/  ISETP.GE.AND P3, PT, R247, R205.reuse, PT ;  /* 0x000000cdf700720c */ /* 0x080fe20003f66270 */
[----:B------:R-:W-:Y:S01]  /*41e0*/  IMAD R6, R167, R4, RZ ;  /* 0x00000004a7067224 */ /* 0x000fe200078e02ff */
[----:B------:R-:W-:Y:S01]  /*41f0*/  SHF.R.S32.HI R7, RZ, 0x1f, R4 ;  /* 0x0000001fff077819 */ /* 0x000fe20000011404 */
[----:B------:R-:W-:Y:S01]  /*4200*/  IMAD.WIDE.U32 R4, R4, R166, R168 ;  /* 0x000000a604047225 */ /* 0x000fe200078e00a8 */
[----:B------:R-:W-:-:S03]  /*4210*/  ISETP.GE.AND P1, PT, R248, R205, PT ;  /* 0x000000cdf800720c */ /* 0x000fc60003f26270 */
[----:B------:R-:W-:-:S04]  /*4220*/  IMAD R6, R7, R166, R6 ;  /* 0x000000a607067224 */ /* 0x000fc800078e0206 */
[----:B------:R-:W-:Y:S01]  /*4230*/  IMAD.IADD R6, R5, 0x1, R6 ;  /* 0x0000000105067824 */ /* 0x000fe200078e0206 */
[CC--:B------:R-:W-:Y:S01]  /*4240*/  @!P4 LEA R16, P6, R4.reuse, R218.reuse, 0x1 ;  /* 0x000000da0410c211 */ /* 0x0c0fe200078c08ff */
[----:B------:R1:W-:Y:S01]  /*4250*/  @P4 STS [R204+0x6000], RZ ;  /* 0x006000ffcc004388 */ /* 0x0003e20000000800 */
[CC--:B------:R-:W-:Y:S02]  /*4260*/  @!P3 LEA R14, P2, R4.reuse, R218.reuse, 0x1 ;  /* 0x000000da040eb211 */ /* 0x0c0fe400078408ff */
[CCC-:B------:R-:W-:Y:S01]  /*4270*/  @!P4 LEA.HI.X R17, R4.reuse, R219.reuse, R6.reuse, 0x1, P6 ;  /* 0x000000db0411c211 */ /* 0x1c0fe200030f0c06 */
[----:B------:R1:W-:Y:S01]  /*4280*/  @P4 STS [R204+0x6004], RZ ;  /* 0x006004ffcc004388 */ /* 0x0003e20000000800 */
[C---:B------:R-:W-:Y:S02]  /*4290*/  @!P1 LEA R12, P0, R4.reuse, R218, 0x1 ;  /* 0x000000da040c9211 */ /* 0x040fe400078008ff */
[----:B------:R-:W-:Y:S01]  /*42a0*/  IADD3 R5, P6, R165, R4, RZ ;  /* 0x00000004a5057210 */ /* 0x000fe20007fde0ff */
[----:B------:R1:W-:Y:S01]  /*42b0*/  @P4 STS.64 [R204+0x6008], RZ ;  /* 0x006008ffcc004388 */ /* 0x0003e20000000a00 */
[----:B------:R-:W-:-:S02]  /*42c0*/  @!P3 LEA.HI.X R15, R4, R219, R6, 0x1, P2 ;  /* 0x000000db040fb211 */ /* 0x000fc400010f0c06 */
[-CC-:B------:R-:W-:Y:S01]  /*42d0*/  @!P1 LEA.HI.X R13, R4, R219.reuse, R6.reuse, 0x1, P0 ;  /* 0x000000db040d9211 */ /* 0x180fe200000f0c06 */
[----:B------:R-:W-:Y:S01]  /*42e0*/  IMAD.X R6, R164, 0x1, R6, P6 ;  /* 0x00000001a4067824 */ /* 0x000fe200030e0606 */
[CC--:B------:R-:W-:Y:S01]  /*42f0*/  @!P4 LEA R10, P2, R5.reuse, R218.reuse, 0x1 ;  /* 0x000000da050ac211 */ /* 0x0c0fe200078408ff */
[----:B------:R-:W-:Y:S01]  /*4300*/  @!PT LDS RZ, [RZ] ;  /* 0x00000000fffff984 */ /* 0x000fe20000000800 */
[----:B------:R-:W-:Y:S01]  /*4310*/  @!PT LDS RZ, [RZ] ;  /* 0x00000000fffff984 */ /* 0x000fe20000000800 */
[----:B------:R-:W-:Y:S01]  /*4320*/  @!PT LDS RZ, [RZ] ;  /* 0x00000000fffff984 */ /* 0x000fe20000000800 */
[----:B------:R1:W-:Y:S01]  /*4330*/  @!P4 LDGSTS.E.BYPASS.LTC128B.128 [R204+0x6000], desc[UR4][R16.64] ;  /* 0x0600000010cccfae */ /* 0x0003e2000b901d44 */
[C---:B------:R-:W-:Y:S02]  /*4340*/  @!P3 LEA R8, P0, R5.reuse, R218, 0x1 ;  /* 0x000000da0508b211 */ /* 0x040fe400078008ff */
[CCC-:B------:R-:W-:Y:S01]  /*4350*/  @!P4 LEA.HI.X R11, R5.reuse, R219.reuse, R6.reuse, 0x1, P2 ;  /* 0x000000db050bc211 */ /* 0x1c0fe200010f0c06 */
        /* <DEDUP_REMOVED lines=29> */
.L_x_693:
[----:B------:R-:W-:Y:S05]  /*4530*/  BSYNC B0 ;  /* 0x0000000000007941 */ /* 0x000fea0003800000 */
.L_x_692:
[----:B------:R-:W0:Y:S02]  /*4540*/  LDGDEPBAR ;  /* 0x00000000000079af */ /* 0x000e240000000000 */
.L_x_691:
[----:B------:R-:W-:Y:S05]  /*4550*/  BSYNC B1 ;  /* 0x0000000000017941 */ /* 0x000fea0003800000 */
.L_x_690:
[----:B--2---:R-:W2:Y:S01]  /*4560*/  LD.E R4, desc[UR4][R172.64+0xdc] ;  /* 0x0000dc04ac047980 */ /* 0x004ea2000c101900 */
[----:B------:R-:W-:Y:S01]  /*4570*/  FMNMX.FTZ R6, R22, R37, !PT ;  /* 0x0000002516067209 */ /* 0x000fe20007810000 */
[----:B------:R-:W-:Y:S01]  /*4580*/  IMAD R174, R0, 0x2, R3 ;  /* 0x0000000200ae7824 */ /* 0x000fe200078e0203 */
[----:B------:R-:W-:Y:S01]  /*4590*/  LOP3.LUT R5, R36, 0x7ffffffc, RZ, 0xc0, !PT ;  /* 0x7ffffffc24057812 */ /* 0x000fe200078ec0ff */
[----:B-1----:R-:W-:Y:S01]  /*45a0*/  IMAD R9, R162, R153, R163 ;  /* 0x00000099a2097224 */ /* 0x002fe200078e02a3 */
[----:B------:R-:W-:Y:S01]  /*45b0*/  FMNMX.FTZ R6, R38, R6, !PT ;  /* 0x0000000626067209 */ /* 0x000fe20007810000 */
[----:B------:R-:W-:Y:S01]  /*45c0*/  IMAD.SHL.U32 R8, R159, 0x40, RZ ;  /* 0x000000409f087824 */ /* 0x000fe200078e00ff */
[----:B------:R-:W-:Y:S01]  /*45d0*/  LOP3.LUT R181, R160, R155, RZ, 0x3c, !PT ;  /* 0x0000009ba0b57212 */ /* 0x000fe200078e3cff */
[----:B------:R-:W-:Y:S01]  /*45e0*/  IMAD.IADD R5, R144, 0x1, -R5 ;  /* 0x0000000190057824 */ /* 0x000fe200078e0a05 */
[----:B------:R-:W-:Y:S01]  /*45f0*/  FMNMX.FTZ R6, R44, R6, !PT ;  /* 0x000000062c067209 */ /* 0x000fe20007810000 */
[----:B------:R-:W-:Y:S01]  /*4600*/  IMAD R9, R154, R9, R157 ;  /* 0x000000099a097224 */ /* 0x000fe200078e029d */
[----:B------:R-:W-:Y:S01]  /*4610*/  BSSY B2, `(.L_x_694) ;  /* 0x0001697000027945 */ /* 0x000fe20003800000 */
[----:B------:R-:W-:Y:S01]  /*4620*/  IMAD.SHL.U32 R7, R5, 0x2, RZ ;  /* 0x0000000205077824 */ /* 0x000fe200078e00ff */
[----:B------:R-:W-:Y:S01]  /*4630*/  FMNMX.FTZ R5, R39, R6, !PT ;  /* 0x0000000627057209 */ /* 0x000fe20007810000 */
[----:B------:R-:W-:Y:S01]  /*4640*/  IMAD.SHL.U32 R0, R222, 0x2, RZ ;  /* 0x00000002de007824 */ /* 0x000fe200078e00ff */
[----:B------:R-:W-:Y:S01]  /*4650*/  STL [R1+0x160], R181 ;  /* 0x000160b501007387 */ /* 0x000fe20000100800 */
[C---:B------:R-:W-:Y:S01]  /*4660*/  IMAD R9, R216.reuse, R9, R8 ;  /* 0x00000009d8097224 */ /* 0x040fe200078e0208 */
[----:B------:R-:W-:Y:S01]  /*4670*/  FMNMX.FTZ R3, R45, R5, !PT ;  /* 0x000000052d037209 */ /* 0x000fe20007810000 */
[----:B------:R-:W-:Y:S01]  /*4680*/  IMAD R8, R216, R48, R7 ;  /* 0x00000030d8087224 */ /* 0x000fe200078e0207 */
[----:B------:R-:W-:Y:S01]  /*4690*/  FMNMX.FTZ R5, R23, R50, !PT ;  /* 0x0000003217057209 */ /* 0x000fe20007810000 */
[----:B------:R-:W-:Y:S01]  /*46a0*/  IMAD.WIDE.U32 R194, R158, -0x2daee0ad, RZ ;  /* 0xd2511f539ec27825 */ /* 0x000fe200078e00ff */
[----:B------:R-:W-:-:S02]  /*46b0*/  FMNMX.FTZ R3, R40, R3, !PT ;  /* 0x0000000328037209 */ /* 0x000fc40007810000 */
[----:B------:R-:W-:Y:S01]  /*46c0*/  FMNMX.FTZ R5, R47, R5, !PT ;  /* 0x000000052f057209 */ /* 0x000fe20007810000 */
[----:B------:R-:W-:Y:S01]  /*46d0*/  VIADD R7, R0, 0x1 ;  /* 0x0000000100077836 */ /* 0x000fe20000000000 */
[----:B------:R-:W-:Y:S01]  /*46e0*/  FMNMX.FTZ R3, R41, R3, !PT ;  /* 0x0000000329037209 */ /* 0x000fe20007810000 */
[----:B------:R-:W-:Y:S01]  /*46f0*/  IMAD.WIDE.U32 R212, R49, -0x326172a9, RZ ;  /* 0xcd9e8d5731d47825 */ /* 0x000fe200078e00ff */
[C---:B------:R-:W-:Y:S02]  /*4700*/  LOP3.LUT R0, R161.reuse, R0, RZ, 0x3c, !PT ;  /* 0x00000000a1007212 */ /* 0x040fe400078e3cff */
[----:B------:R-:W-:Y:S01]  /*4710*/  FMNMX.FTZ R6, R80, R3, !PT ;  /* 0x0000000350067209 */ /* 0x000fe20007810000 */
[----:B------:R-:W-:Y:S01]  /*4720*/  VIADD R139, R161, 0xbb67ae85 ;  /* 0xbb67ae85a18b7836 */ /* 0x000fe20000000000 */
[----:B------:R-:W-:Y:S01]  /*4730*/  FMNMX.FTZ R3, R46, R5, !PT ;  /* 0x000000052e037209 */ /* 0x000fe20007810000 */
[----:B------:R-:W-:Y:S01]  /*4740*/  VIADD R164, R49, 0x4 ;  /* 0x0000000431a47836 */ /* 0x000fe20000000000 */
[----:B------:R-:W-:Y:S01]  /*4750*/  FMNMX.FTZ R5, R64, R6, !PT ;  /* 0x0000000640057209 */ /* 0x000fe20007810000 */
[----:B------:R-:W-:Y:S01]  /*4760*/  VIADD R196, R160, 0x9e3779b9 ;  /* 0x9e3779b9a0c47836 */ /* 0x000fe20000000000 */
[----:B------:R-:W-:Y:S01]  /*4770*/  LOP3.LUT R6, R0, R195, RZ, 0x3c, !PT ;  /* 0x000000c300067212 */ /* 0x000fe200078e3cff */
[----:B------:R-:W-:Y:S01]  /*4780*/  IMAD.WIDE.U32 R10, R164, -0x326172a9, RZ ;  /* 0xcd9e8d57a40a7825 */ /* 0x000fe200078e00ff */
[----:B------:R-:W-:-:S02]  /*4790*/  FMNMX.FTZ R0, R57, R3, !PT ;  /* 0x0000000339007209 */ /* 0x000fc40007810000 */
[----:B------:R-:W-:Y:S01]  /*47a0*/  FMNMX.FTZ R5, R85, R5, !PT ;  /* 0x0000000555057209 */ /* 0x000fe20007810000 */
[----:B------:R-:W-:Y:S01]  /*47b0*/  IMAD.WIDE.U32 R158, R6, -0x326172a9, RZ ;  /* 0xcd9e8d57069e7825 */ /* 0x000fe200078e00ff */
[----:B------:R-:W-:Y:S01]  /*47c0*/  FMNMX.FTZ R0, R55, R0, !PT ;  /* 0x0000000037007209 */ /* 0x000fe20007810000 */
[----:B------:R-:W-:Y:S01]  /*47d0*/  STL [R1+0x10c], R196 ;  /* 0x00010cc401007387 */ /* 0x000fe20000100800 */
[C---:B------:R-:W-:Y:S01]  /*47e0*/  LOP3.LUT R156, R161.reuse, R7, RZ, 0x3c, !PT ;  /* 0x00000007a19c7212 */ /* 0x040fe200078e3cff */
[----:B------:R-:W-:Y:S01]  /*47f0*/  VIADD R209, R160, 0x3c6ef372 ;  /* 0x3c6ef372a0d17836 */ /* 0x000fe20000000000 */
[----:B------:R-:W-:Y:S01]  /*4800*/  FMNMX.FTZ R5, R60, R5, !PT ;  /* 0x000000053c057209 */ /* 0x000fe20007810000 */
[----:B------:R-:W-:Y:S01]  /*4810*/  VIADD R185, R161, 0x76cf5d0a ;  /* 0x76cf5d0aa1b97836 */ /* 0x000fe20000000000 */
[----:B------:R-:W-:Y:S01]  /*4820*/  FMNMX.FTZ R0, R59, R0, !PT ;  /* 0x000000003b007209 */ /* 0x000fe20007810000 */
[----:B------:R-:W-:Y:S01]  /*4830*/  VIADD R184, R161, 0x32370b8f ;  /* 0x32370b8fa1b87836 */ /* 0x000fe20000000000 */
[----:B------:R-:W-:Y:S01]  /*4840*/  LOP3.LUT R3, R156, R195, RZ, 0x3c, !PT ;  /* 0x000000c39c037212 */ /* 0x000fe200078e3cff */
[----:B------:R-:W-:Y:S01]  /*4850*/  VIADD R192, R160, 0xdaa66d2b ;  /* 0xdaa66d2ba0c07836 */ /* 0x000fe20000000000 */
[----:B------:R-:W-:Y:S01]  /*4860*/  FMNMX.FTZ R5, R94, R5, !PT ;  /* 0x000000055e057209 */ /* 0x000fe20007810000 */
[----:B------:R-:W-:Y:S01]  /*4870*/  VIADD R193, R160, 0x78dde6e4 ;  /* 0x78dde6e4a0c17836 */ /* 0x000fe20000000000 */
[----:B------:R-:W-:Y:S01]  /*4880*/  FMNMX.FTZ R0, R43, R0, !PT ;  /* 0x000000002b007209 */ /* 0x000fe20007810000 */
[----:B------:R-:W-:Y:S01]  /*4890*/  IMAD.WIDE.U32 R24, R3, -0x326172a9, RZ ;  /* 0xcd9e8d5703187825 */ /* 0x000fe200078e00ff */
[----:B------:R-:W-:Y:S01]  /*48a0*/  FMNMX.FTZ R5, R87, R5, !PT ;  /* 0x0000000557057209 */ /* 0x000fe20007810000 */
[----:B------:R-:W-:Y:S01]  /*48b0*/  STL.64 [R1+0x30], R194 ;  /* 0x000030c201007387 */ /* 0x000fe20000100a00 */
        /* <DEDUP_REMOVED lines=8> */
[----:B------:R-:W-:Y:S01]  /*4940*/  FMNMX.FTZ R105, R90, R5, !PT ;  /* 0x000000055a697209 */ /* 0x000fe20007810000 */
[----:B------:R-:W-:Y:S01]  /*4950*/  VIADD R210, R161, 0xa9066899 ;  /* 0xa9066899a1d27836 */ /* 0x000fe20000000000 */
[----:B------:R-:W-:Y:S01]  /*4960*/  FMNMX.FTZ R3, R91, R3, !PT ;  /* 0x000000035b037209 */ /* 0x000fe20007810000 */
[----:B------:R-:W-:Y:S01]  /*4970*/  VIADD R208, R160, 0x1715609d ;  /* 0x1715609da0d07836 */ /* 0x000fe20000000000 */
[----:B------:R-:W-:Y:S01]  /*4980*/  SHF.R.S32.HI R5, RZ, 0x1f, R0 ;  /* 0x0000001fff057819 */ /* 0x000fe20000011400 */
[----:B------:R-:W-:Y:S01]  /*4990*/  STL.64 [R1+0x48], R234 ;  /* 0x000048ea01007387 */ /* 0x000fe20000100a00 */
[----:B------:R-:W-:Y:S01]  /*49a0*/  IADD3 R18, P0, R8, R0, RZ ;  /* 0x0000000008127210 */ /* 0x000fe20007f1e0ff */
[----:B------:R-:W-:Y:S01]  /*49b0*/  IMAD.WIDE.U32 R214, R164, -0x326172a9, RZ ;  /* 0xcd9e8d57a4d67825 */ /* 0x000fe200078e00ff */
[----:B------:R-:W-:Y:S01]  /*49c0*/  LOP3.LUT R0, R235, R139, R194, 0x96, !PT ;  /* 0x0000008beb007212 */ /* 0x000fe200078e96c2 */
[----:B------:R-:W-:Y:S01]  /*49d0*/  STL [R1+0x110], R209 ;  /* 0x000110d101007387 */ /* 0x000fe20000100800 */
[----:B------:R-:W-:-:S02]  /*49e0*/  FMNMX.FTZ R3, R89, R3, !PT ;  /* 0x0000000359037209 */ /* 0x000fc40007810000 */
[----:B------:R-:W-:Y:S01]  /*49f0*/  LOP3.LUT R111, R181, R11, RZ, 0x3c, !PT ;  /* 0x0000000bb56f7212 */ /* 0x000fe200078e3cff */
[----:B------:R-:W-:Y:S01]  /*4a00*/  IMAD.WIDE.U32 R250, R0, -0x326172a9, RZ ;  /* 0xcd9e8d5700fa7825 */ /* 0x000fe200078e00ff */
[----:B------:R-:W-:Y:S01]  /*4a10*/  FMNMX.FTZ R0, R100, R3, !PT ;  /* 0x0000000364007209 */ /* 0x000fe20007810000 */
[----:B------:R-:W1:Y:S01]  /*4a20*/  SHFL.BFLY PT, R11, R105, 0x2, 0x1f ;  /* 0x0c401f00690b7f89 */ /* 0x000e6200000e0000 */
[----:B------:R-:W-:Y:S02]  /*4a30*/  LEA.HI.X.SX32 R5, R8, R5, 0x1, P0 ;  /* 0x0000000508057211 */ /* 0x000fe400000f0eff */
[----:B------:R-:W-:Y:S01]  /*4a40*/  FMNMX.FTZ R0, R96, R0, !PT ;  /* 0x0000000060007209 */ /* 0x000fe20007810000 */
[----:B------:R-:W-:Y:S01]  /*4a50*/  STL [R1+0x104], R185 ;  /* 0x000104b901007387 */ /* 0x000fe20000100800 */
[----:B------:R-:W-:Y:S02]  /*4a60*/  LOP3.LUT R8, R159, R196, R212, 0x96, !PT ;  /* 0x000000c49f087212 */ /* 0x000fe400078e96d4 */
[----:B------:R-:W-:Y:S01]  /*4a70*/  FMNMX.FTZ R0, R101, R0, !PT ;  /* 0x0000000065007209 */ /* 0x000fe20007810000 */
[----:B------:R-:W-:Y:S01]  /*4a80*/  STL [R1+0x108], R184 ;  /* 0x000108b801007387 */ /* 0x000fe20000100800 */
[-C--:B------:R-:W-:Y:S01]  /*4a90*/  LOP3.LUT R12, R251, R209.reuse, R158, 0x96, !PT ;  /* 0x000000d1fb0c7212 */ /* 0x080fe200078e969e */
[----:B------:R-:W-:Y:S01]  /*4aa0*/  IMAD.WIDE.U32 R8, R8, -0x2daee0ad, RZ ;  /* 0xd2511f5308087825 */ /* 0x000fe200078e00ff */
[----:B------:R-:W-:Y:S01]  /*4ab0*/  FMNMX.FTZ R0, R95, R0, !PT ;  /* 0x000000005f007209 */ /* 0x000fe20007810000 */
[----:B------:R-:W-:Y:S01]  /*4ac0*/  STL [R1+0xf0], R192 ;  /* 0x0000f0c001007387 */ /* 0x000fe20000100800 */
[-C--:B------:R-:W-:Y:S01]  /*4ad0*/  LOP3.LUT R6, R25, R196.reuse, R212, 0x96, !PT ;  /* 0x000000c419067212 */ /* 0x080fe200078e96d4 */
[----:B------:R-:W-:Y:S01]  /*4ae0*/  IMAD.WIDE.U32 R12, R12, -0x2daee0ad, RZ ;  /* 0xd2511f530c0c7825 */ /* 0x000fe200078e00ff */
[----:B------:R-:W-:Y:S01]  /*4af0*/  LOP3.LUT R14, R251, R209, R24, 0x96, !PT ;  /* 0x000000d1fb0e7212 */ /* 0x000fe200078e9618 */
[----:B------:R-:W3:Y:S01]  /*4b00*/  SHFL.BFLY PT, R20, R0, 0x2, 0x1f ;  /* 0x0c401f0000147f89 */ /* 0x000ee200000e0000 */
[----:B------:R-:W-:Y:S01]  /*4b10*/  LOP3.LUT R3, R9, R185, R234, 0x96, !PT ;  /* 0x000000b909037212 */ /* 0x000fe200078e96ea */
[----:B------:R-:W-:Y:S01]  /*4b20*/  IMAD.WIDE.U32 R6, R6, -0x2daee0ad, RZ ;  /* 0xd2511f5306067825 */ /* 0x000fe200078e00ff */
[-CC-:B------:R-:W-:Y:S01]  /*4b30*/  LOP3.LUT R138, R159, R196.reuse, R10.reuse, 0x96, !PT ;  /* 0x000000c49f8a7212 */ /* 0x180fe200078e960a */
[----:B------:R-:W-:Y:S01]  /*4b40*/  STL [R1+0xfc], R193 ;  /* 0x0000fcc101007387 */ /* 0x000fe20000100800 */
[----:B------:R-:W-:Y:S01]  /*4b50*/  LOP3.LUT R149, R25, R196, R10, 0x96, !PT ;  /* 0x000000c419957212 */ /* 0x000fe200078e960a */
[----:B------:R-:W-:Y:S01]  /*4b60*/  IMAD.WIDE.U32 R14, R14, -0x2daee0ad, RZ ;  /* 0xd2511f530e0e7825 */ /* 0x000fe200078e00ff */
[----:B------:R-:W-:Y:S01]  /*4b70*/  LOP3.LUT R8, R13, R184, R8, 0x96, !PT ;  /* 0x000000b80d087212 */ /* 0x000fe200078e9608 */
[----:B------:R-:W-:Y:S01]  /*4b80*/  STL [R1+0x100], R211 ;  /* 0x000100d301007387 */ /* 0x000fe20000100800 */
[----:B-1----:R-:W-:-:S02]  /*4b90*/  FMNMX.FTZ R105, R105, R11, !PT ;  /* 0x0000000b69697209 */ /* 0x002fc40007810000 */
[----:B------:R-:W-:Y:S01]  /*4ba0*/  LOP3.LUT R10, R7, R185, R234, 0x96, !PT ;  /* 0x000000b9070a7212 */ /* 0x000fe200078e96ea */
[----:B------:R-:W-:Y:S01]  /*4bb0*/  IMAD.WIDE.U32 R8, R8, -0x326172a9, RZ ;  /* 0xcd9e8d5708087825 */ /* 0x000fe200078e00ff */
[----:B------:R-:W-:Y:S01]  /*4bc0*/  LOP3.LUT R16, R15, R184, R6, 0x96, !PT ;  /* 0x000000b80f107212 */ /* 0x000fe200078e9606 */
[----:B------:R-:W1:Y:S01]  /*4bd0*/  SHFL.BFLY PT, R21, R105, 0x1, 0x1f ;  /* 0x0c201f0069157f89 */ /* 0x000e6200000e0000 */
[C---:B------:R-:W-:Y:S01]  /*4be0*/  LEA R48, P0, R18.reuse, R150, 0x1 ;  /* 0x0000009612307211 */ /* 0x040fe200078008ff */
[----:B------:R-:W-:Y:S02]  /*4bf0*/  IMAD.WIDE.U32 R6, R3, -0x326172a9, RZ ;  /* 0xcd9e8d5703067825 */ /* 0x000fe400078e00ff */
[----:B------:R-:W-:Y:S01]  /*4c00*/  STL [R1+0xf8], R210 ;  /* 0x0000f8d201007387 */ /* 0x000fe20000100800 */
[----:B------:R-:W-:Y:S01]  /*4c10*/  LEA.HI.X R49, R18, R151, R5, 0x1, P0 ;  /* 0x0000009712317211 */ /* 0x000fe200000f0c05 */
[----:B------:R-:W-:Y:S01]  /*4c20*/  IMAD.WIDE.U32 R10, R10, -0x326172a9, RZ ;  /* 0xcd9e8d570a0a7825 */ /* 0x000fe200078e00ff */
[----:B------:R-:W-:Y:S01]  /*4c30*/  LOP3.LUT R3, R7, R192, R250, 0x96, !PT ;  /* 0x000000c007037212 */ /* 0x000fe200078e96fa */
[----:B------:R-:W-:Y:S01]  /*4c40*/  STL [R1+0xf4], R208 ;  /* 0x0000f4d001007387 */ /* 0x000fe20000100800 */
[-C--:B------:R-:W-:Y:S01]  /*4c50*/  LOP3.LUT R18, R9, R193.reuse, R6, 0x96, !PT ;  /* 0x000000c109127212 */ /* 0x080fe200078e9606 */
[----:B------:R-:W-:Y:S01]  /*4c60*/  IMAD.WIDE.U32 R16, R16, -0x326172a9, RZ ;  /* 0xcd9e8d5710107825 */ /* 0x000fe200078e00ff */
[----:B---3--:R-:W-:Y:S01]  /*4c70*/  FMNMX.FTZ R0, R0, R20, !PT ;  /* 0x0000001400007209 */ /* 0x008fe20007810000 */
[----:B------:R-:W-:Y:S01]  /*4c80*/  STL.64 [R1+0x40], R214 ;  /* 0x000040d601007387 */ /* 0x000fe20000100a00 */
[-C--:B------:R-:W-:Y:S01]  /*4c90*/  LOP3.LUT R13, R11, R192.reuse, R250, 0x96, !PT ;  /* 0x000000c00b0d7212 */ /* 0x080fe200078e96fa */
[----:B------:R-:W-:Y:S01]  /*4ca0*/  IMAD.WIDE.U32 R18, R18, -0x2daee0ad, RZ ;  /* 0xd2511f5312127825 */ /* 0x000fe200078e00ff */
[-C--:B------:R-:W-:Y:S01]  /*4cb0*/  LOP3.LUT R5, R17, R193.reuse, R10, 0x96, !PT ;  /* 0x000000c111057212 */ /* 0x080fe200078e960a */
[----:B------:R-:W3:Y:S01]  /*4cc0*/  SHFL.BFLY PT, R102, R0, 0x1, 0x1f ;  /* 0x0c201f0000667f89 */ /* 0x000ee200000e0000 */
[----:B------:R-:W-:Y:S01]  /*4cd0*/  LOP3.LUT R15, R7, R192, R250, 0x96, !PT ;  /* 0x000000c0070f7212 */ /* 0x000fe200078e96fa */
[----:B------:R-:W-:Y:S01]  /*4ce0*/  IMAD.WIDE.U32 R10, R3, -0x2daee0ad, RZ ;  /* 0xd2511f53030a7825 */ /* 0x000fe200078e00ff */
[----:B------:R-:W-:-:S03]  /*4cf0*/  LOP3.LUT R3, R9, R193, R6, 0x96, !PT ;  /* 0x000000c109037212 */ /* 0x000fc600078e9606 */
[----:B------:R-:W-:Y:S01]  /*4d00*/  IMAD.WIDE.U32 R6, R13, -0x2daee0ad, RZ ;  /* 0xd2511f530d067825 */ /* 0x000fe200078e00ff */
[----:B------:R-:W-:Y:S02]  /*4d10*/  LOP3.LUT R12, R11, R211, R12, 0x96, !PT ;  /* 0x000000d30b0c7212 */ /* 0x000fe400078e960c */
[----:B-1----:R-:W-:Y:S01]  /*4d20*/  FMNMX.FTZ R105, R105, R21, !PT ;  /* 0x0000001569697209 */ /* 0x002fe20007810000 */
[----:B------:R-:W-:Y:S01]  /*4d30*/  IMAD.WIDE.U32 R26, R5, -0x2daee0ad, RZ ;  /* 0xd2511f53051a7825 */ /* 0x000fe200078e00ff */
[-C--:B------:R-:W-:Y:S02]  /*4d40*/  LOP3.LUT R9, R19, R210.reuse, R10, 0x96, !PT ;  /* 0x000000d213097212 */ /* 0x080fe400078e960a */
[----:B------:R-:W-:Y:S01]  /*4d50*/  FSETP.NEU.FTZ.AND P0, PT, R105, -INF , PT ;  /* 0xff8000006900780b */ /* 0x000fe20003f1d000 */
[----:B------:R-:W-:Y:S01]  /*4d60*/  IMAD.WIDE.U32 R12, R12, -0x326172a9, RZ ;  /* 0xcd9e8d570c0c7825 */ /* 0x000fe200078e00ff */
[----:B------:R-:W-:Y:S02]  /*4d70*/  LOP3.LUT R10, R27, R210, R6, 0x96, !PT ;  /* 0x000000d21b0a7212 */ /* 0x000fe400078e9606 */
[----:B------:R-:W-:Y:S01]  /*4d80*/  LOP3.LUT R14, R7, R211, R14, 0x96, !PT ;  /* 0x000000d3070e7212 */ /* 0x000fe200078e960e */
[----:B------:R-:W-:Y:S01]  /*4d90*/  IMAD R7, R15, -0x2daee0ad, RZ ;  /* 0xd2511f530f077824 */ /* 0x000fe200078e02ff */
[-CC-:B------:R-:W-:Y:S01]  /*4da0*/  LOP3.LUT R19, R13, R208.reuse, R8.reuse, 0x96, !PT ;  /* 0x000000d00d137212 */ /* 0x180fe200078e9608 */
[----:B------:R-:W-:Y:S01]  /*4db0*/  IMAD.WIDE.U32 R92, R3, -0x2daee0ad, RZ ;  /* 0xd2511f53035c7825 */ /* 0x000fe200078e00ff */
[----:B------:R-:W-:-:S03]  /*4dc0*/  LOP3.LUT R145, R13, R208, R8, 0x96, !PT ;  /* 0x000000d00d917212 */ /* 0x000fc600078e9608 */
[----:B------:R-:W-:Y:S01]  /*4dd0*/  IMAD.WIDE.U32 R8, R9, -0x326172a9, RZ ;  /* 0xcd9e8d5709087825 */ /* 0x000fe200078e00ff */
[----:B---3--:R-:W-:-:S03]  /*4de0*/  FMNMX.FTZ R102, R0, R102, !PT ;  /* 0x0000006600667209 */ /* 0x008fc60007810000 */
[----:B------:R-:W-:Y:S01]  /*4df0*/  IMAD.WIDE.U32 R14, R14, -0x326172a9, RZ ;  /* 0xcd9e8d570e0e7825 */ /* 0x000fe200078e00ff */
[C---:B------:R-:W-:Y:S02]  /*4e00*/  LOP3.LUT R13, R8.reuse, 0xff, RZ, 0xc0, !PT ;  /* 0x000000ff080d7812 */ /* 0x040fe400078ec0ff */
[----:B------:R-:W-:Y:S01]  /*4e10*/  LOP3.LUT R20, R8, 0xffff, RZ, 0xc0, !PT ;  /* 0x0000ffff08147812 */ /* 0x000fe200078ec0ff */
[----:B------:R-:W-:Y:S01]  /*4e20*/  IMAD.WIDE.U32 R10, R10, -0x326172a9, RZ ;  /* 0xcd9e8d570a0a7825 */ /* 0x000fe200078e00ff */
[--C-:B------:R-:W-:Y:S02]  /*4e30*/  SHF.R.U32.HI R21, RZ, 0x10, R8.reuse ;  /* 0x00000010ff157819 */ /* 0x100fe40000011608 */
[----:B------:R-:W-:Y:S02]  /*4e40*/  SHF.R.U32.HI R17, RZ, 0x18, R8 ;  /* 0x00000018ff117819 */ /* 0x000fe40000011608 */
[----:B------:R-:W-:Y:S02]  /*4e50*/  LOP3.LUT R8, R93, R210, R7, 0x96, !PT ;  /* 0x000000d25d087212 */ /* 0x000fe400078e9607 */
[----:B------:R-:W-:-:S02]  /*4e60*/  LOP3.LUT R3, R9, R245, R12, 0x96, !PT ;  /* 0x000000f509037212 */ /* 0x000fc400078e960c */
[----:B------:R-:W-:Y:S01]  /*4e70*/  LOP3.LUT R42, R15, R208, R16, 0x96, !PT ;  /* 0x000000d00f2a7212 */ /* 0x000fe200078e9610 */
[----:B------:R-:W-:Y:S01]  /*4e80*/  IMAD.WIDE.U32 R8, R8, -0x326172a9, RZ ;  /* 0xcd9e8d5708087825 */ /* 0x000fe200078e00ff */
[----:B------:R-:W-:Y:S02]  /*4e90*/  LOP3.LUT R14, R11, R245, R14, 0x96, !PT ;  /* 0x000000f50b0e7212 */ /* 0x000fe400078e960e */
[C---:B------:R-:W-:Y:S02]  /*4ea0*/  LOP3.LUT R27, R10.reuse, 0xffff, RZ, 0xc0, !PT ;  /* 0x0000ffff0a1b7812 */ /* 0x040fe400078ec0ff */
[----:B------:R-:W-:Y:S02]  /*4eb0*/  LOP3.LUT R15, R10, 0xff, RZ, 0xc0, !PT ;  /* 0x000000ff0a0f7812 */ /* 0x000fe400078ec0ff */
[----:B------:R-:W-:Y:S02]  /*4ec0*/  SHF.R.U32.HI R25, RZ, 0x10, R10 ;  /* 0x00000010ff197819 */ /* 0x000fe4000001160a */
[----:B------:R-:W-:-:S02]  /*4ed0*/  LOP3.LUT R11, R3, 0xff, RZ, 0xc0, !PT ;  /* 0x000000ff030b7812 */ /* 0x000fc400078ec0ff */
[----:B------:R-:W-:Y:S02]  /*4ee0*/  LOP3.LUT R30, R9, R245, R12, 0x96, !PT ;  /* 0x000000f5091e7212 */ /* 0x000fe400078e960c */
[C---:B------:R-:W-:Y:S02]  /*4ef0*/  LOP3.LUT R140, R8.reuse, 0xffff, RZ, 0xc0, !PT ;  /* 0x0000ffff088c7812 */ /* 0x040fe400078ec0ff */
[----:B------:R-:W-:Y:S02]  /*4f00*/  LOP3.LUT R141, R8, 0xff, RZ, 0xc0, !PT ;  /* 0x000000ff088d7812 */ /* 0x000fe400078ec0ff */
[--C-:B------:R-:W-:Y:S02]  /*4f10*/  SHF.R.U32.HI R144, RZ, 0x10, R8.reuse ;  /* 0x00000010ff907819 */ /* 0x100fe40000011608 */
[----:B------:R-:W-:Y:S01]  /*4f20*/  SHF.R.U32.HI R142, RZ, 0x18, R8 ;  /* 0x00000018ff8e7819 */ /* 0x000fe20000011608 */
[----:B------:R-:W-:Y:S01]  /*4f30*/  IMAD.WIDE.U32 R8, R19, -0x2daee0ad, RZ ;  /* 0xd2511f5313087825 */ /* 0x000fe200078e00ff */
[----:B------:R-:W-:-:S02]  /*4f40*/  ISETP.GE.U32.AND P1, PT, R200, R13, PT ;  /* 0x0000000dc800720c */ /* 0x000fc40003f26070 */
[----:B------:R-:W-:Y:S02]  /*4f50*/  ISETP.GE.U32.AND P4, PT, R200, R17, PT ;  /* 0x00000011c800720c */ /* 0x000fe40003f86070 */
[----:B------:R-:W-:Y:S02]  /*4f60*/  LOP3.LUT R12, R8, 0xffff, RZ, 0xc0, !PT ;  /* 0x0000ffff080c7812 */ /* 0x000fe400078ec0ff */
[--C-:B------:R-:W-:Y:S02]  /*4f70*/  SHF.R.U32.HI R16, RZ, 0x10, R8.reuse ;  /* 0x00000010ff107819 */ /* 0x100fe40000011608 */
[----:B------:R-:W-:Y:S01]  /*4f80*/  SHF.R.U32.HI R13, RZ, 0x18, R8 ;  /* 0x00000018ff0d7819 */ /* 0x000fe20000011608 */
[----:B--2---:R-:W-:-:S05]  /*4f90*/  FMUL.FTZ R6, R4, R105 ;  /* 0x0000006904067220 */ /* 0x004fca0000410000 */
[----:B------:R-:W-:Y:S02]  /*4fa0*/  FSEL R6, R6, RZ, P0 ;  /* 0x000000ff06067208 */ /* 0x000fe40000000000 */
[----:B------:R-:W-:-:S03]  /*4fb0*/  FSETP.NEU.FTZ.AND P0, PT, R102, -INF , PT ;  /* 0xff8000006600780b */ /* 0x000fc60003f1d000 */
[-CC-:B------:R-:W-:Y:S01]  /*4fc0*/  FFMA.FTZ R5, R22, R4.reuse, -R6.reuse ;  /* 0x0000000416057223 */ /* 0x180fe20000010806 */
[----:B------:R-:W-:Y:S01]  /*4fd0*/  FFMA.FTZ R0, R37, R4, -R6 ;  /* 0x0000000425007223 */ /* 0x000fe20000010806 */
[----:B------:R-:W-:Y:S02]  /*4fe0*/  SHF.R.U32.HI R22, RZ, 0x18, R10 ;  /* 0x00000018ff167819 */ /* 0x000fe4000001160a */
[----:B------:R1:W-:Y:S08]  /*4ff0*/  MUFU.EX2 R171, R5 ;  /* 0x0000000500ab7308 */ /* 0x0003f00000000800 */
[----:B------:R2:W3:Y:S01]  /*5000*/  MUFU.EX2 R169, R0 ;  /* 0x0000000000a97308 */ /* 0x0004e20000000800 */
[----:B-1----:R-:W-:-:S05]  /*5010*/  FMUL.FTZ R5, R4, R102 ;  /* 0x0000006604057220 */ /* 0x002fca0000410000 */
[----:B------:R-:W-:Y:S02]  /*5020*/  FSEL R5, R5, RZ, P0 ;  /* 0x000000ff05057208 */ /* 0x000fe40000000000 */
[----:B------:R-:W-:Y:S01]  /*5030*/  ISETP.GE.U32.AND P0, PT, R200, R11, PT ;  /* 0x0000000bc800720c */ /* 0x000fe20003f06070 */
[-C--:B--2---:R-:W-:Y:S01]  /*5040*/  FFMA.FTZ R0, R38, R4.reuse, -R6 ;  /* 0x0000000426007223 */ /* 0x084fe20000010806 */
[----:B------:R-:W-:Y:S01]  /*5050*/  LOP3.LUT R11, R8, 0xff, RZ, 0xc0, !PT ;  /* 0x000000ff080b7812 */ /* 0x000fe200078ec0ff */
[-CC-:B------:R-:W-:Y:S01]  /*5060*/  FFMA.FTZ R7, R23, R4.reuse, -R5.reuse ;  /* 0x0000000417077223 */ /* 0x180fe20000010805 */
[----:B------:R-:W-:Y:S01]  /*5070*/  FFMA.FTZ R10, R50, R4, -R5 ;  /* 0x00000004320a7223 */ /* 0x000fe20000010805 */
[----:B------:R1:W-:Y:S08]  /*5080*/  MUFU.EX2 R177, R0 ;  /* 0x0000000000b17308 */ /* 0x0003f00000000800 */
[----:B------:R2:W-:Y:S08]  /*5090*/  MUFU.EX2 R170, R7 ;  /* 0x0000000700aa7308 */ /* 0x0005f00000000800 */
[----:B------:R4:W5:Y:S01]  /*50a0*/  MUFU.EX2 R168, R10 ;  /* 0x0000000a00a87308 */ /* 0x0009620000000800 */
[----:B-1----:R-:W-:-:S04]  /*50b0*/  LOP3.LUT R0, R3, 0xffff, RZ, 0xc0, !PT ;  /* 0x0000ffff03007812 */ /* 0x002fc800078ec0ff */
[----:B------:R-:W-:-:S04]  /*50c0*/  SHF.R.U32.HI R0, RZ, 0x8, R0 ;  /* 0x00000008ff007819 */ /* 0x000fc80000011600 */
[----:B--2---:R-:W-:Y:S02]  /*50d0*/  LOP3.LUT R7, R0, 0xffff, RZ, 0xc0, !PT ;  /* 0x0000ffff00077812 */ /* 0x004fe400078ec0ff */
[----:B------:R-:W-:Y:S02]  /*50e0*/  LOP3.LUT R0, R9, R246, R18, 0x96, !PT ;  /* 0x000000f609007212 */ /* 0x000fe400078e9612 */
[----:B---3--:R-:W-:Y:S02]  /*50f0*/  F2FP.F16.F32.PACK_AB R9, R169, R171 ;  /* 0x000000aba909723e */ /* 0x008fe400000000ff */
[----:B------:R-:W-:Y:S02]  /*5100*/  ISETP.GE.U32.AND P2, PT, R200, R7, PT ;  /* 0x00000007c800720c */ /* 0x000fe40003f46070 */
[----:B------:R-:W-:Y:S01]  /*5110*/  SHF.R.U32.HI R7, RZ, 0x18, R3 ;  /* 0x00000018ff077819 */ /* 0x000fe20000011603 */
[----:B----4-:R-:W-:Y:S01]  /*5120*/  FFMA.FTZ R10, R44, R4, -R6 ;  /* 0x000000042c0a7223 */ /* 0x010fe20000010806 */
[----:B------:R-:W-:-:S02]  /*5130*/  PRMT R83, R9, 0x7610, R83 ;  /* 0x0000761009537816 */ /* 0x000fc40000000053 */
[----:B------:R-:W-:Y:S01]  /*5140*/  SHF.R.U32.HI R3, RZ, 0x10, R3 ;  /* 0x00000010ff037819 */ /* 0x000fe20000011603 */
[----:B------:R-:W1:Y:S01]  /*5150*/  MUFU.EX2 R179, R10 ;  /* 0x0000000a00b37308 */ /* 0x000e620000000800 */
[----:B------:R-:W-:Y:S01]  /*5160*/  ISETP.GE.U32.AND P3, PT, R200, R7, PT ;  /* 0x00000007c800720c */ /* 0x000fe20003f66070 */
[-C--:B------:R-:W-:Y:S01]  /*5170*/  FFMA.FTZ R7, R39, R4.reuse, -R6 ;  /* 0x0000000427077223 */ /* 0x080fe20000010806 */
[----:B------:R-:W-:Y:S01]  /*5180*/  PRMT R82, R9, 0x7632, R82 ;  /* 0x0000763209527816 */ /* 0x000fe20000000052 */
[----:B------:R-:W-:Y:S01]  /*5190*/  @!P0 HADD2 R23, -R83.H0_H0, -RZ.H0_H0 ;  /* 0xa00000ff53178230 */ /* 0x000fe20000000900 */
[----:B------:R-:W-:Y:S01]  /*51a0*/  LOP3.LUT R8, R3, 0xff, RZ, 0xc0, !PT ;  /* 0x000000ff03087812 */ /* 0x000fe200078ec0ff */
[----:B------:R-:W-:Y:S01]  /*51b0*/  FFMA.FTZ R9, R57, R4, -R5 ;  /* 0x0000000439097223 */ /* 0x000fe20000010805 */
[----:B------:R-:W-:Y:S01]  /*51c0*/  PRMT R167, R83, 0x5410, R82 ;  /* 0x0000541053a77816 */ /* 0x000fe20000000052 */
[----:B------:R2:W-:Y:S01]  /*51d0*/  MUFU.EX2 R183, R7 ;  /* 0x0000000700b77308 */ /* 0x0005e20000000800 */
[----:B-----5:R-:W-:Y:S01]  /*51e0*/  F2FP.F16.F32.PACK_AB R3, R168, R170 ;  /* 0x000000aaa803723e */ /* 0x020fe200000000ff */
[----:B------:R-:W-:Y:S01]  /*51f0*/  @!P2 HADD2 R28, -R82.H0_H0, -RZ.H0_H0 ;  /* 0xa00000ff521ca230 */ /* 0x000fe20000000900 */
[----:B------:R-:W-:-:S02]  /*5200*/  @!P0 PRMT R83, R23, 0x5410, RZ ;  /* 0x0000541017538816 */ /* 0x000fc400000000ff */
[----:B------:R-:W-:Y:S02]  /*5210*/  ISETP.GE.U32.AND P0, PT, R200, R8, PT ;  /* 0x00000008c800720c */ /* 0x000fe40003f06070 */
[C---:B------:R-:W-:Y:S01]  /*5220*/  PRMT R79, R3.reuse, 0x7632, R79 ;  /* 0x00007632034f7816 */ /* 0x040fe2000000004f */
[----:B------:R-:W-:Y:S01]  /*5230*/  MUFU.EX2 R180, R9 ;  /* 0x0000000900b47308 */ /* 0x000fe20000000800 */
[----:B------:R-:W-:Y:S01]  /*5240*/  PRMT R78, R3, 0x7610, R78 ;  /* 0x00007610034e7816 */ /* 0x000fe2000000004e */
[----:B------:R-:W-:Y:S01]  /*5250*/  ST.E.U16 desc[UR4][R48.64], R83 ;  /* 0x0000005330007985 */ /* 0x000fe2000c101504 */
[----:B------:R-:W-:Y:S01]  /*5260*/  SHF.R.U32.HI R3, RZ, 0x8, R20 ;  /* 0x00000008ff037819 */ /* 0x000fe20000011614 */
[----:B------:R-:W-:Y:S01]  /*5270*/  @!P3 HADD2 R29, -R79.H0_H0, -RZ.H0_H0 ;  /* 0xa00000ff4f1db230 */ /* 0x000fe20000000900 */
[----:B------:R-:W-:Y:S02]  /*5280*/  PRMT R165, R78, 0x5410, R79 ;  /* 0x000054104ea57816 */ /* 0x000fe4000000004f */
[----:B------:R-:W-:Y:S01]  /*5290*/  LOP3.LUT R3, R3, 0xffff, RZ, 0xc0, !PT ;  /* 0x0000ffff03037812 */ /* 0x000fe200078ec0ff */
[----:B--2---:R-:W-:Y:S01]  /*52a0*/  FFMA.FTZ R7, R47, R4, -R5 ;  /* 0x000000042f077223 */ /* 0x004fe20000010805 */
[----:B------:R-:W-:Y:S01]  /*52b0*/  @!P3 PRMT R79, R29, 0x5410, RZ ;  /* 0x000054101d4fb816 */ /* 0x000fe200000000ff */
[----:B------:R-:W-:Y:S01]  /*52c0*/  @!P0 HADD2 R31, -R78.H0_H0, -RZ.H0_H0 ;  /* 0xa00000ff4e1f8230 */ /* 0x000fe20000000900 */
[----:B------:R-:W-:Y:S01]  /*52d0*/  ISETP.GE.U32.AND P3, PT, R200, R3, PT ;  /* 0x00000003c800720c */ /* 0x000fe20003f66070 */
[----:B------:R2:W-:Y:S01]  /*52e0*/  MUFU.EX2 R176, R7 ;  /* 0x0000000700b07308 */ /* 0x0005e20000000800 */
[----:B------:R-:W-:-:S02]  /*52f0*/  LOP3.LUT R3, R21, 0xff, RZ, 0xc0, !PT ;  /* 0x000000ff15037812 */ /* 0x000fc400078ec0ff */
[----:B------:R-:W-:Y:S02]  /*5300*/  @!P0 PRMT R78, R31, 0x5410, RZ ;  /* 0x000054101f4e8816 */ /* 0x000fe400000000ff */
[----:B-1----:R-:W-:Y:S02]  /*5310*/  F2FP.F16.F32.PACK_AB R8, R179, R177 ;  /* 0x000000b1b308723e */ /* 0x002fe400000000ff */
[----:B------:R-:W-:Y:S01]  /*5320*/  ISETP.GE.U32.AND P0, PT, R200, R3, PT ;  /* 0x00000003c800720c */ /* 0x000fe20003f06070 */
[----:B------:R-:W-:Y:S01]  /*5330*/  FFMA.FTZ R3, R40, R4, -R6 ;  /* 0x0000000428037223 */ /* 0x000fe20000010806 */
[C---:B------:R-:W-:Y:S02]  /*5340*/  PRMT R76, R8.reuse, 0x7632, R76 ;  /* 0x00007632084c7816 */ /* 0x040fe4000000004c */
[----:B------:R-:W-:Y:S01]  /*5350*/  PRMT R77, R8, 0x7610, R77 ;  /* 0x00007610084d7816 */ /* 0x000fe2000000004d */
[----:B------:R-:W-:Y:S01]  /*5360*/  MUFU.EX2 R190, R3 ;  /* 0x0000000300be7308 */ /* 0x000fe20000000800 */
[----:B------:R-:W-:Y:S01]  /*5370*/  LOP3.LUT R8, R0, 0xff, RZ, 0xc0, !PT ;  /* 0x000000ff00087812 */ /* 0x000fe200078ec0ff */
[----:B------:R-:W-:Y:S01]  /*5380*/  @!P3 HADD2 R33, -R76.H0_H0, -RZ.H0_H0 ;  /* 0xa00000ff4c21b230 */ /* 0x000fe20000000900 */
[----:B------:R-:W-:Y:S01]  /*5390*/  PRMT R162, R77, 0x5410, R76 ;  /* 0x000054104da27816 */ /* 0x000fe2000000004c */
[----:B------:R-:W-:-:S02]  /*53a0*/  @!P1 HADD2 R32, -R77.H0_H0, -RZ.H0_H0 ;  /* 0xa00000ff4d209230 */ /* 0x000fc40000000900 */
[----:B--2---:R-:W-:Y:S01]  /*53b0*/  FFMA.FTZ R7, R46, R4, -R5 ;  /* 0x000000042e077223 */ /* 0x004fe20000010805 */
[----:B------:R-:W-:Y:S02]  /*53c0*/  SHF.R.U32.HI R9, RZ, 0x18, R14 ;  /* 0x00000018ff097819 */ /* 0x000fe4000001160e */
[----:B------:R-:W-:Y:S01]  /*53d0*/  @!P3 PRMT R76, R33, 0x5410, RZ ;  /* 0x00005410214cb816 */ /* 0x000fe200000000ff */
[----:B------:R1:W2:Y:S01]  /*53e0*/  MUFU.EX2 R178, R7 ;  /* 0x0000000700b27308 */ /* 0x0002a20000000800 */
[----:B------:R-:W-:Y:S02]  /*53f0*/  @!P1 PRMT R77, R32, 0x5410, RZ ;  /* 0x00005410204d9816 */ /* 0x000fe400000000ff */
[----:B------:R-:W-:Y:S02]  /*5400*/  ISETP.GE.U32.AND P1, PT, R200, R8, PT ;  /* 0x00000008c800720c */ /* 0x000fe40003f26070 */
[----:B------:R-:W-:Y:S02]  /*5410*/  @!P2 PRMT R82, R28, 0x5410, RZ ;  /* 0x000054101c52a816 */ /* 0x000fe400000000ff */
[----:B------:R-:W-:-:S03]  /*5420*/  ISETP.GE.U32.AND P2, PT, R200, R15, PT ;  /* 0x0000000fc800720c */ /* 0x000fc60003f46070 */
[----:B------:R-:W-:Y:S01]  /*5430*/  ST.E.U16 desc[UR4][R48.64+0x2], R82 ;  /* 0x0000025230007985 */ /* 0x000fe2000c101504 */
[----:B-1----:R-:W-:Y:S01]  /*5440*/  FFMA.FTZ R7, R45, R4, -R6 ;  /* 0x000000042d077223 */ /* 0x002fe20000010806 */
[----:B--2---:R-:W-:-:S03]  /*5450*/  F2FP.F16.F32.PACK_AB R3, R178, R176 ;  /* 0x000000b0b203723e */ /* 0x004fc600000000ff */
[----:B------:R1:W2:Y:S01]  /*5460*/  MUFU.EX2 R188, R7 ;  /* 0x0000000700bc7308 */ /* 0x0002a20000000800 */
[C---:B------:R-:W-:Y:S02]  /*5470*/  PRMT R75, R3.reuse, 0x7632, R75 ;  /* 0x00007632034b7816 */ /* 0x040fe4000000004b */
[----:B------:R-:W-:-:S03]  /*5480*/  PRMT R74, R3, 0x7610, R74 ;  /* 0x00007610034a7816 */ /* 0x000fc6000000004a */
[----:B------:R-:W-:Y:S01]  /*5490*/  @!P4 HADD2 R34, -R75.H0_H0, -RZ.H0_H0 ;  /* 0xa00000ff4b22c230 */ /* 0x000fe20000000900 */
[----:B------:R-:W-:Y:S01]  /*54a0*/  PRMT R157, R74, 0x5410, R75 ;  /* 0x000054104a9d7816 */ /* 0x000fe2000000004b */
[----:B------:R-:W-:-:S03]  /*54b0*/  @!P0 HADD2 R35, -R74.H0_H0, -RZ.H0_H0 ;  /* 0xa00000ff4a238230 */ /* 0x000fc60000000900 */
[----:B------:R-:W-:Y:S02]  /*54c0*/  @!P4 PRMT R75, R34, 0x5410, RZ ;  /* 0x00005410224bc816 */ /* 0x000fe400000000ff */
[----:B------:R-:W-:Y:S01]  /*54d0*/  @!P0 PRMT R74, R35, 0x5410, RZ ;  /* 0x00005410234a8816 */ /* 0x000fe200000000ff */
[----:B------:R-:W-:Y:S01]  /*54e0*/  IMAD.WIDE.U32 R34, R111, -0x2daee0ad, RZ ;  /* 0xd2511f536f227825 */ /* 0x000fe200078e00ff */
[----:B------:R-:W-:Y:S02]  /*54f0*/  ISETP.GE.U32.AND P4, PT, R200, R11, PT ;  /* 0x0000000bc800720c */ /* 0x000fe40003f86070 */
[----:B-1----:R-:W-:-:S04]  /*5500*/  LOP3.LUT R7, R0, 0xffff, RZ, 0xc0, !PT ;  /* 0x0000ffff00077812 */ /* 0x002fc800078ec0ff */
[----:B------:R-:W-:-:S04]  /*5510*/  SHF.R.U32.HI R7, RZ, 0x8, R7 ;  /* 0x00000008ff077819 */ /* 0x000fc80000011607 */
[----:B------:R-:W-:Y:S01]  /*5520*/  LOP3.LUT R3, R7, 0xffff, RZ, 0xc0, !PT ;  /* 0x0000ffff07037812 */ /* 0x000fe200078ec0ff */
[----:B------:R-:W-:-:S03]  /*5530*/  FFMA.FTZ R7, R41, R4, -R6 ;  /* 0x0000000429077223 */ /* 0x000fc60000010806 */
[----:B------:R-:W-:Y:S01]  /*5540*/  ISETP.GE.U32.AND P3, PT, R200, R3, PT ;  /* 0x00000003c800720c */ /* 0x000fe20003f66070 */
[----:B------:R-:W-:Y:S01]  /*5550*/  FFMA.FTZ R3, R55, R4, -R5 ;  /* 0x0000000437037223 */ /* 0x000fe20000010805 */
[----:B------:R-:W-:Y:S08]  /*5560*/  MUFU.EX2 R244, R7 ;  /* 0x0000000700f47308 */ /* 0x000ff00000000800 */
[----:B------:R2:W1:Y:S02]  /*5570*/  MUFU.EX2 R182, R3 ;  /* 0x0000000300b67308 */ /* 0x0004640000000800 */
[----:B--2---:R-:W-:-:S02]  /*5580*/  F2FP.F16.F32.PACK_AB R3, R188, R183 ;  /* 0x000000b7bc03723e */ /* 0x004fc400000000ff */
[----:B-1----:R-:W-:Y:S02]  /*5590*/  F2FP.F16.F32.PACK_AB R7, R182, R180 ;  /* 0x000000b4b607723e */ /* 0x002fe400000000ff */
[C---:B------:R-:W-:Y:S02]  /*55a0*/  PRMT R73, R3.reuse, 0x7610, R73 ;  /* 0x0000761003497816 */ /* 0x040fe40000000049 */
[----:B------:R-:W-:Y:S02]  /*55b0*/  PRMT R72, R3, 0x7632, R72 ;  /* 0x0000763203487816 */ /* 0x000fe40000000048 */
[--C-:B------:R-:W-:Y:S01]  /*55c0*/  SHF.R.U32.HI R3, RZ, 0x18, R0.reuse ;  /* 0x00000018ff037819 */ /* 0x100fe20000011600 */
[----:B------:R-:W-:Y:S01]  /*55d0*/  @!P1 HADD2 R36, -R73.H0_H0, -RZ.H0_H0 ;  /* 0xa00000ff49249230 */ /* 0x000fe20000000900 */
[----:B------:R-:W-:Y:S01]  /*55e0*/  SHF.R.U32.HI R0, RZ, 0x10, R0 ;  /* 0x00000010ff007819 */ /* 0x000fe20000011600 */
[----:B------:R-:W-:Y:S01]  /*55f0*/  @!P3 HADD2 R37, -R72.H0_H0, -RZ.H0_H0 ;  /* 0xa00000ff4825b230 */ /* 0x000fe20000000900 */
[----:B------:R-:W-:-:S02]  /*5600*/  ISETP.GE.U32.AND P0, PT, R200, R3, PT ;  /* 0x00000003c800720c */ /* 0x000fc40003f06070 */
[----:B------:R-:W-:Y:S02]  /*5610*/  LOP3.LUT R3, R0, 0xff, RZ, 0xc0, !PT ;  /* 0x000000ff00037812 */ /* 0x000fe400078ec0ff */
[----:B------:R-:W-:Y:S02]  /*5620*/  SHF.R.U32.HI R0, RZ, 0x8, R12 ;  /* 0x00000008ff007819 */ /* 0x000fe4000001160c */
[----:B------:R-:W-:Y:S02]  /*5630*/  PRMT R166, R73, 0x5410, R72 ;  /* 0x0000541049a67816 */ /* 0x000fe40000000048 */
[----:B------:R-:W-:Y:S02]  /*5640*/  LOP3.LUT R0, R0, 0xffff, RZ, 0xc0, !PT ;  /* 0x0000ffff00007812 */ /* 0x000fe400078ec0ff */
[----:B------:R-:W-:Y:S02]  /*5650*/  @!P3 PRMT R72, R37, 0x5410, RZ ;  /* 0x000054102548b816 */ /* 0x000fe400000000ff */
[----:B------:R-:W-:-:S02]  /*5660*/  ISETP.GE.U32.AND P3, PT, R200, R0, PT ;  /* 0x00000000c800720c */ /* 0x000fc40003f66070 */
[----:B------:R-:W-:Y:S02]  /*5670*/  F2FP.F16.F32.PACK_AB R0, R244, R190 ;  /* 0x000000bef400723e */ /* 0x000fe400000000ff */
[----:B------:R-:W-:Y:S02]  /*5680*/  @!P1 PRMT R73, R36, 0x5410, RZ ;  /* 0x0000541024499816 */ /* 0x000fe400000000ff */
[----:B------:R-:W-:Y:S01]  /*5690*/  ISETP.GE.U32.AND P1, PT, R200, R3, PT ;  /* 0x00000003c800720c */ /* 0x000fe20003f26070 */
[----:B------:R-:W-:Y:S01]  /*56a0*/  FFMA.FTZ R3, R59, R4, -R5 ;  /* 0x000000043b037223 */ /* 0x000fe20000010805 */
[C---:B------:R-:W-:Y:S02]  /*56b0*/  PRMT R69, R0.reuse, 0x7610, R69 ;  /* 0x0000761000457816 */ /* 0x040fe40000000045 */
[----:B------:R-:W-:Y:S01]  /*56c0*/  PRMT R68, R0, 0x7632, R68 ;  /* 0x0000763200447816 */ /* 0x000fe20000000044 */
[----:B------:R1:W-:Y:S01]  /*56d0*/  MUFU.EX2 R189, R3 ;  /* 0x0000000300bd7308 */ /* 0x0003e20000000800 */
[----:B------:R-:W-:Y:S01]  /*56e0*/  LOP3.LUT R0, R14, 0xff, RZ, 0xc0, !PT ;  /* 0x000000ff0e007812 */ /* 0x000fe200078ec0ff */
[----:B------:R-:W-:Y:S01]  /*56f0*/  @!P4 HADD2 R38, -R69.H0_H0, -RZ.H0_H0 ;  /* 0xa00000ff4526c230 */ /* 0x000fe20000000900 */
[----:B------:R-:W-:Y:S01]  /*5700*/  PRMT R161, R69, 0x5410, R68 ;  /* 0x0000541045a17816 */ /* 0x000fe20000000044 */
[----:B------:R-:W-:Y:S01]  /*5710*/  @!P3 HADD2 R40, -R68.H0_H0, -RZ.H0_H0 ;  /* 0xa00000ff4428b230 */ /* 0x000fe20000000900 */
[----:B------:R-:W-:-:S02]  /*5720*/  PRMT R71, R7, 0x7632, R71 ;  /* 0x0000763207477816 */ /* 0x000fc40000000047 */
[----:B------:R-:W-:Y:S02]  /*5730*/  @!P4 PRMT R69, R38, 0x5410, RZ ;  /* 0x000054102645c816 */ /* 0x000fe400000000ff */
[----:B------:R-:W-:Y:S01]  /*5740*/  ISETP.GE.U32.AND P4, PT, R200, R0, PT ;  /* 0x00000000c800720c */ /* 0x000fe20003f86070 */
[----:B------:R-:W-:Y:S01]  /*5750*/  @!P0 HADD2 R39, -R71.H0_H0, -RZ.H0_H0 ;  /* 0xa00000ff47278230 */ /* 0x000fe20000000900 */
[----:B------:R-:W-:Y:S02]  /*5760*/  FMNMX.FTZ R0, R67, R131, !PT ;  /* 0x0000008343007209 */ /* 0x000fe40007810000 */
[----:B------:R-:W-:Y:S02]  /*5770*/  PRMT R70, R7, 0x7610, R70 ;  /* 0x0000761007467816 */ /* 0x000fe40000000046 */
[----:B------:R-:W-:Y:S01]  /*5780*/  FMNMX.FTZ R7, R88, R136, !PT ;  /* 0x0000008858077209 */ /* 0x000fe20007810000 */
[----:B-1----:R-:W-:Y:S01]  /*5790*/  FFMA.FTZ R3, R43, R4, -R5 ;  /* 0x000000042b037223 */ /* 0x002fe20000010805 */
[----:B------:R-:W-:Y:S01]  /*57a0*/  FMNMX.FTZ R0, R132, R0, !PT ;  /* 0x0000000084007209 */ /* 0x000fe20007810000 */
[----:B------:R-:W-:Y:S01]  /*57b0*/  @!P1 HADD2 R41, -R70.H0_H0, -RZ.H0_H0 ;  /* 0xa00000ff46299230 */ /* 0x000fe20000000900 */
[----:B------:R-:W-:Y:S01]  /*57c0*/  @!P3 PRMT R68, R40, 0x5410, RZ ;  /* 0x000054102844b816 */ /* 0x000fe200000000ff */
[----:B------:R1:W2:Y:S01]  /*57d0*/  MUFU.EX2 R243, R3 ;  /* 0x0000000300f37308 */ /* 0x0002a20000000800 */
[----:B------:R-:W-:-:S02]  /*57e0*/  FMNMX.FTZ R0, R130, R0, !PT ;  /* 0x0000000082007209 */ /* 0x000fc40007810000 */
[----:B------:R-:W-:Y:S02]  /*57f0*/  PRMT R163, R70, 0x5410, R71 ;  /* 0x0000541046a37816 */ /* 0x000fe40000000047 */
[----:B------:R-:W-:Y:S02]  /*5800*/  FMNMX.FTZ R0, R127, R0, !PT ;  /* 0x000000007f007209 */ /* 0x000fe40007810000 */
[----:B------:R-:W-:Y:S02]  /*5810*/  @!P1 PRMT R70, R41, 0x5410, RZ ;  /* 0x0000541029469816 */ /* 0x000fe400000000ff */
[C---:B------:R-:W-:Y:S02]  /*5820*/  ISETP.GE.U32.AND P1, PT, R200.reuse, R13, PT ;  /* 0x0000000dc800720c */ /* 0x040fe40003f26070 */
[----:B------:R-:W-:Y:S02]  /*5830*/  @!P0 PRMT R71, R39, 0x5410, RZ ;  /* 0x0000541027478816 */ /* 0x000fe400000000ff */
[----:B------:R-:W-:-:S02]  /*5840*/  ISETP.GE.U32.AND P0, PT, R200, R22, PT ;  /* 0x00000016c800720c */ /* 0x000fc40003f06070 */
[----:B-1----:R-:W-:Y:S02]  /*5850*/  LOP3.LUT R3, R16, 0xff, RZ, 0xc0, !PT ;  /* 0x000000ff10037812 */ /* 0x002fe400078ec0ff */
[----:B--2---:R-:W-:Y:S02]  /*5860*/  F2FP.F16.F32.PACK_AB R8, R243, R189 ;  /* 0x000000bdf308723e */ /* 0x004fe400000000ff */
[----:B------:R-:W-:Y:S02]  /*5870*/  ISETP.GE.U32.AND P3, PT, R200, R3, PT ;  /* 0x00000003c800720c */ /* 0x000fe40003f66070 */
[----:B------:R-:W-:Y:S01]  /*5880*/  FMNMX.FTZ R3, R137, R7, !PT ;  /* 0x0000000789037209 */ /* 0x000fe20007810000 */
[----:B------:R-:W-:Y:S01]  /*5890*/  FFMA.FTZ R7, R80, R4, -R6 ;  /* 0x0000000450077223 */ /* 0x000fe20000010806 */
[C---:B------:R-:W-:Y:S02]  /*58a0*/  PRMT R66, R8.reuse, 0x7632, R66 ;  /* 0x0000763208427816 */ /* 0x040fe40000000042 */
[----:B------:R-:W-:Y:S01]  /*58b0*/  FMNMX.FTZ R3, R135, R3, !PT ;  /* 0x0000000387037209 */ /* 0x000fe20007810000 */
[----:B------:R1:W-:Y:S01]  /*58c0*/  MUFU.EX2 R239, R7 ;  /* 0x0000000700ef7308 */ /* 0x0003e20000000800 */
[----:B------:R-:W-:Y:S01]  /*58d0*/  PRMT R65, R8, 0x7610, R65 ;  /* 0x0000761008417816 */ /* 0x000fe20000000041 */
[----:B------:R-:W-:-:S03]  /*58e0*/  @!P1 HADD2 R43, -R66.H0_H0, -RZ.H0_H0 ;  /* 0xa00000ff422b9230 */ /* 0x000fc60000000900 */
[----:B------:R-:W-:Y:S01]  /*58f0*/  PRMT R160, R65, 0x5410, R66 ;  /* 0x0000541041a07816 */ /* 0x000fe20000000042 */
[----:B------:R-:W-:Y:S01]  /*5900*/  @!P3 HADD2 R44, -R65.H0_H0, -RZ.H0_H0 ;  /* 0xa00000ff412cb230 */ /* 0x000fe20000000900 */
[----:B------:R-:W-:Y:S02]  /*5910*/  @!P1 PRMT R66, R43, 0x5410, RZ ;  /* 0x000054102b429816 */ /* 0x000fe400000000ff */
[----:B------:R-:W-:Y:S02]  /*5920*/  ISETP.GE.U32.AND P1, PT, R200, R9, PT ;  /* 0x00000009c800720c */ /* 0x000fe40003f26070 */
[----:B------:R-:W-:Y:S02]  /*5930*/  @!P3 PRMT R65, R44, 0x5410, RZ ;  /* 0x000054102c41b816 */ /* 0x000fe400000000ff */
[----:B-1----:R-:W-:Y:S02]  /*5940*/  FMNMX.FTZ R7, R134, R3, !PT ;  /* 0x0000000386077209 */ /* 0x002fe40007810000 */
[----:B------:R-:W-:Y:S01]  /*5950*/  FMNMX.FTZ R3, R126, R0, !PT ;  /* 0x000000007e037209 */ /* 0x000fe20007810000 */
[----:B------:R-:W-:Y:S01]  /*5960*/  FFMA.FTZ R0, R64, R4, -R6 ;  /* 0x0000000440007223 */ /* 0x000fe20000010806 */
[----:B------:R-:W-:-:S02]  /*5970*/  FMNMX.FTZ R7, R133, R7, !PT ;  /* 0x0000000785077209 */ /* 0x000fc40007810000 */
[----:B------:R-:W-:Y:S01]  /*5980*/  FMNMX.FTZ R8, R124, R3, !PT ;  /* 0x000000037c087209 */ /* 0x000fe20007810000 */
[----:B------:R1:W2:Y:S01]  /*5990*/  MUFU.EX2 R240, R0 ;  /* 0x0000000000f07308 */ /* 0x0002a20000000800 */
[----:B------:R-:W-:Y:S02]  /*59a0*/  FMNMX.FTZ R3, R129, R7, !PT ;  /* 0x0000000781037209 */ /* 0x000fe40007810000 */
[----:B------:R-:W-:Y:S02]  /*59b0*/  FMNMX.FTZ R7, R122, R8, !PT ;  /* 0x000000087a077209 */ /* 0x000fe40007810000 */
[----:B------:R-:W-:Y:S02]  /*59c0*/  FMNMX.FTZ R8, R128, R3, !PT ;  /* 0x0000000380087209 */ /* 0x000fe40007810000 */
[----:B------:R-:W-:Y:S02]  /*59d0*/  FMNMX.FTZ R3, R120, R7, !PT ;  /* 0x0000000778037209 */ /* 0x000fe40007810000 */
[----:B------:R-:W-:-:S02]  /*59e0*/  FMNMX.FTZ R7, R125, R8, !PT ;  /* 0x000000087d077209 */ /* 0x000fc40007810000 */
[----:B------:R-:W-:Y:S02]  /*59f0*/  FMNMX.FTZ R3, R118, R3, !PT ;  /* 0x0000000376037209 */ /* 0x000fe40007810000 */
[----:B------:R-:W-:Y:S02]  /*5a00*/  FMNMX.FTZ R7, R123, R7, !PT ;  /* 0x000000077b077209 */ /* 0x000fe40007810000 */
[----:B-1----:R-:W-:Y:S02]  /*5a10*/  LOP3.LUT R0, R14, 0xffff, RZ, 0xc0, !PT ;  /* 0x0000ffff0e007812 */ /* 0x002fe400078ec0ff */
[----:B--2---:R-:W-:Y:S02]  /*5a20*/  F2FP.F16.F32.PACK_AB R8, R240, R239 ;  /* 0x000000eff008723e */ /* 0x004fe400000000ff */
[----:B------:R-:W-:Y:S02]  /*5a30*/  SHF.R.U32.HI R0, RZ, 0x8, R0 ;  /* 0x00000008ff007819 */ /* 0x000fe40000011600 */
[----:B------:R-:W-:-:S02]  /*5a40*/  FMNMX.FTZ R7, R121, R7, !PT ;  /* 0x0000000779077209 */ /* 0x000fc40007810000 */
[----:B------:R-:W-:Y:S02]  /*5a50*/  LOP3.LUT R0, R0, 0xffff, RZ, 0xc0, !PT ;  /* 0x0000ffff00007812 */ /* 0x000fe400078ec0ff */
[----:B------:R-:W-:Y:S02]  /*5a60*/  PRMT R64, R8, 0x7610, R64 ;  /* 0x0000761008407816 */ /* 0x000fe40000000040 */
[----:B------:R-:W-:Y:S02]  /*5a70*/  ISETP.GE.U32.AND P3, PT, R200, R0, PT ;  /* 0x00000000c800720c */ /* 0x000fe40003f66070 */
[----:B------:R-:W-:Y:S01]  /*5a80*/  FMNMX.FTZ R0, R117, R3, !PT ;  /* 0x0000000375007209 */ /* 0x000fe20007810000 */
[----:B------:R-:W-:Y:S01]  /*5a90*/  FFMA.FTZ R3, R84, R4, -R5 ;  /* 0x0000000454037223 */ /* 0x000fe20000010805 */
[----:B------:R-:W-:Y:S01]  /*5aa0*/  PRMT R63, R8, 0x7632, R63 ;  /* 0x00007632083f7816 */ /* 0x000fe2000000003f */
[----:B------:R-:W-:Y:S01]  /*5ab0*/  @!P4 HADD2 R45, -R64.H0_H0, -RZ.H0_H0 ;  /* 0xa00000ff402dc230 */ /* 0x000fe20000000900 */
[----:B------:R-:W-:Y:S01]  /*5ac0*/  FMNMX.FTZ R0, R116, R0, !PT ;  /* 0x0000000074007209 */ /* 0x000fe20007810000 */
[----:B------:R1:W-:Y:S01]  /*5ad0*/  MUFU.EX2 R237, R3 ;  /* 0x0000000300ed7308 */ /* 0x0003e20000000800 */
[----:B------:R-:W-:Y:S01]  /*5ae0*/  PRMT R225, R64, 0x5410, R63 ;  /* 0x0000541040e17816 */ /* 0x000fe2000000003f */
[----:B------:R-:W-:Y:S01]  /*5af0*/  IMAD.WIDE.U32 R8, R42, -0x2daee0ad, RZ ;  /* 0xd2511f532a087825 */ /* 0x000fe200078e00ff */
[----:B------:R-:W-:-:S02]  /*5b00*/  FMNMX.FTZ R0, R107, R0, !PT ;  /* 0x000000006b007209 */ /* 0x000fc40007810000 */
[----:B------:R-:W-:Y:S01]  /*5b10*/  @!P4 PRMT R64, R45, 0x5410, RZ ;  /* 0x000054102d40c816 */ /* 0x000fe200000000ff */
[----:B------:R-:W-:Y:S01]  /*5b20*/  @!P3 HADD2 R46, -R63.H0_H0, -RZ.H0_H0 ;  /* 0xa00000ff3f2eb230 */ /* 0x000fe20000000900 */
[----:B------:R-:W-:Y:S02]  /*5b30*/  FMNMX.FTZ R104, R98, R0, !PT ;  /* 0x0000000062687209 */ /* 0x000fe40007810000 */
[----:B------:R-:W-:Y:S02]  /*5b40*/  LOP3.LUT R0, R25, 0xff, RZ, 0xc0, !PT ;  /* 0x000000ff19007812 */ /* 0x000fe400078ec0ff */
[----:B------:R-:W-:Y:S02]  /*5b50*/  FMNMX.FTZ R104, R97, R104, !PT ;  /* 0x0000006861687209 */ /* 0x000fe40007810000 */
[----:B------:R-:W-:Y:S02]  /*5b60*/  ISETP.GE.U32.AND P4, PT, R200, R0, PT ;  /* 0x00000000c800720c */ /* 0x000fe40003f86070 */
[----:B------:R-:W-:-:S02]  /*5b70*/  FMNMX.FTZ R104, R86, R104, !PT ;  /* 0x0000006856687209 */ /* 0x000fc40007810000 */
[----:B-1----:R-:W-:Y:S01]  /*5b80*/  FMNMX.FTZ R3, R119, R7, !PT ;  /* 0x0000000777037209 */ /* 0x002fe20007810000 */
[-C--:B------:R-:W-:Y:S01]  /*5b90*/  FFMA.FTZ R7, R81, R4.reuse, -R5 ;  /* 0x0000000451077223 */ /* 0x080fe20000010805 */
[----:B------:R-:W-:Y:S01]  /*5ba0*/  @!P3 PRMT R63, R46, 0x5410, RZ ;  /* 0x000054102e3fb816 */ /* 0x000fe200000000ff */
[----:B------:R-:W1:Y:S01]  /*5bb0*/  SHFL.BFLY PT, R11, R104, 0x2, 0x1f ;  /* 0x0c401f00680b7f89 */ /* 0x000e6200000e0000 */
[----:B------:R-:W-:Y:S01]  /*5bc0*/  FMNMX.FTZ R3, R110, R3, !PT ;  /* 0x000000036e037209 */ /* 0x000fe20007810000 */
[----:B------:R-:W2:Y:S01]  /*5bd0*/  MUFU.EX2 R236, R7 ;  /* 0x0000000700ec7308 */ /* 0x000ea20000000800 */
[C---:B------:R-:W-:Y:S02]  /*5be0*/  LOP3.LUT R10, R8.reuse, 0xff, RZ, 0xc0, !PT ;  /* 0x000000ff080a7812 */ /* 0x040fe400078ec0ff */
[----:B------:R-:W-:Y:S01]  /*5bf0*/  FMNMX.FTZ R0, R109, R3, !PT ;  /* 0x000000036d007209 */ /* 0x000fe20007810000 */
[----:B------:R-:W-:Y:S01]  /*5c00*/  FFMA.FTZ R3, R85, R4, -R6 ;  /* 0x0000000455037223 */ /* 0x000fe20000010806 */
[----:B------:R-:W-:-:S02]  /*5c10*/  LOP3.LUT R15, R8, 0xffff, RZ, 0xc0, !PT ;  /* 0x0000ffff080f7812 */ /* 0x000fc400078ec0ff */
[----:B------:R-:W-:Y:S01]  /*5c20*/  FMNMX.FTZ R103, R108, R0, !PT ;  /* 0x000000006c677209 */ /* 0x000fe20007810000 */
[----:B------:R3:W-:Y:S01]  /*5c30*/  MUFU.EX2 R238, R3 ;  /* 0x0000000300ee7308 */ /* 0x0007e20000000800 */
[----:B------:R-:W-:Y:S02]  /*5c40*/  SHF.R.U32.HI R0, RZ, 0x10, R14 ;  /* 0x00000010ff007819 */ /* 0x000fe4000001160e */
[----:B------:R-:W-:Y:S02]  /*5c50*/  FMNMX.FTZ R103, R99, R103, !PT ;  /* 0x0000006763677209 */ /* 0x000fe40007810000 */
[----:B------:R-:W-:Y:S02]  /*5c60*/  LOP3.LUT R0, R0, 0xff, RZ, 0xc0, !PT ;  /* 0x000000ff00007812 */ /* 0x000fe400078ec0ff */
[----:B------:R-:W-:Y:S01]  /*5c70*/  SHF.R.U32.HI R14, RZ, 0x10, R8 ;  /* 0x00000010ff0e7819 */ /* 0x000fe20000011608 */
[----:B------:R-:W4:Y:S01]  /*5c80*/  SHFL.BFLY PT, R12, R103, 0x2, 0x1f ;  /* 0x0c401f00670c7f89 */ /* 0x000f2200000e0000 */
[----:B--2---:R-:W-:-:S02]  /*5c90*/  F2FP.F16.F32.PACK_AB R7, R236, R237 ;  /* 0x000000edec07723e */ /* 0x004fc400000000ff */
[----:B------:R-:W-:Y:S01]  /*5ca0*/  ISETP.GE.U32.AND P3, PT, R200, R0, PT ;  /* 0x00000000c800720c */ /* 0x000fe20003f66070 */
[-C--:B------:R-:W-:Y:S01]  /*5cb0*/  FFMA.FTZ R0, R91, R4.reuse, -R5 ;  /* 0x000000045b007223 */ /* 0x080fe20000010805 */
[C---:B------:R-:W-:Y:S02]  /*5cc0*/  PRMT R62, R7.reuse, 0x7632, R62 ;  /* 0x00007632073e7816 */ /* 0x040fe4000000003e */
[----:B------:R-:W-:Y:S01]  /*5cd0*/  PRMT R61, R7, 0x7610, R61 ;  /* 0x00007610073d7816 */ /* 0x000fe2000000003d */
[-CC-:B------:R-:W-:Y:S01]  /*5ce0*/  FFMA.FTZ R7, R89, R4.reuse, -R5.reuse ;  /* 0x0000000459077223 */ /* 0x180fe20000010805 */
[-C--:B---3--:R-:W-:Y:S01]  /*5cf0*/  FFMA.FTZ R3, R60, R4.reuse, -R6 ;  /* 0x000000043c037223 */ /* 0x088fe20000010806 */
[----:B------:R-:W-:Y:S01]  /*5d00*/  @!P1 HADD2 R47, -R62.H0_H0, -RZ.H0_H0 ;  /* 0xa00000ff3e2f9230 */ /* 0x000fe20000000900 */
[----:B------:R2:W-:Y:S01]  /*5d10*/  MUFU.EX2 R230, R0 ;  /* 0x0000000000e67308 */ /* 0x0005e20000000800 */
[----:B------:R-:W-:Y:S02]  /*5d20*/  PRMT R224, R61, 0x5410, R62 ;  /* 0x000054103de07816 */ /* 0x000fe4000000003e */
[----:B-1----:R-:W-:Y:S01]  /*5d30*/  FMNMX.FTZ R104, R104, R11, !PT ;  /* 0x0000000b68687209 */ /* 0x002fe20007810000 */
[----:B------:R-:W-:Y:S01]  /*5d40*/  FFMA.FTZ R11, R95, R4, -R5 ;  /* 0x000000045f0b7223 */ /* 0x000fe20000010805 */
[----:B------:R-:W-:Y:S01]  /*5d50*/  @!P1 PRMT R62, R47, 0x5410, RZ ;  /* 0x000054102f3e9816 */ /* 0x000fe200000000ff */
[----:B------:R-:W-:Y:S01]  /*5d60*/  @!P3 HADD2 R50, -R61.H0_H0, -RZ.H0_H0 ;  /* 0xa00000ff3d32b230 */ /* 0x000fe20000000900 */
[----:B------:R-:W-:Y:S01]  /*5d70*/  SHF.R.U32.HI R13, RZ, 0x18, R8 ;  /* 0x00000018ff0d7819 */ /* 0x000fe20000011608 */
[----:B------:R1:W3:Y:S01]  /*5d80*/  MUFU.EX2 R228, R3 ;  /* 0x0000000300e47308 */ /* 0x0002e20000000800 */
[----:B------:R-:W5:Y:S02]  /*5d90*/  SHFL.BFLY PT, R8, R104, 0x1, 0x1f ;  /* 0x0c201f0068087f89 */ /* 0x000f6400000e0000 */
[----:B------:R-:W-:-:S02]  /*5da0*/  @!P3 PRMT R61, R50, 0x5410, RZ ;  /* 0x00005410323db816 */ /* 0x000fc400000000ff */
[----:B----4-:R-:W-:Y:S02]  /*5db0*/  FMNMX.FTZ R103, R103, R12, !PT ;  /* 0x0000000c67677209 */ /* 0x010fe40007810000 */
[----:B------:R-:W-:Y:S01]  /*5dc0*/  ISETP.GE.U32.AND P3, PT, R200, R10, PT ;  /* 0x0000000ac800720c */ /* 0x000fe20003f66070 */
[----:B------:R3:W4:Y:S01]  /*5dd0*/  MUFU.EX2 R227, R7 ;  /* 0x0000000700e37308 */ /* 0x0007220000000800 */
[----:B--2---:R-:W-:Y:S01]  /*5de0*/  LOP3.LUT R0, R9, R246, R26, 0x96, !PT ;  /* 0x000000f609007212 */ /* 0x004fe200078e961a */
[----:B------:R-:W-:Y:S01]  /*5df0*/  FFMA.FTZ R10, R101, R4, -R5 ;  /* 0x00000004650a7223 */ /* 0x000fe20000010805 */
[----:B------:R-:W2:Y:S05]  /*5e00*/  SHFL.BFLY PT, R9, R103, 0x1, 0x1f ;  /* 0x0c201f0067097f89 */ /* 0x000eaa00000e0000 */
[----:B------:R-:W-:Y:S01]  /*5e10*/  MUFU.EX2 R249, R10 ;  /* 0x0000000a00f97308 */ /* 0x000fe20000000800 */
[----:B-1----:R-:W-:-:S04]  /*5e20*/  SHF.R.U32.HI R3, RZ, 0x8, R27 ;  /* 0x00000008ff037819 */ /* 0x002fc8000001161b */
[----:B------:R-:W-:-:S03]  /*5e30*/  LOP3.LUT R3, R3, 0xffff, RZ, 0xc0, !PT ;  /* 0x0000ffff03037812 */ /* 0x000fc600078ec0ff */
[----:B------:R1:W-:Y:S01]  /*5e40*/  MUFU.EX2 R252, R11 ;  /* 0x0000000b00fc7308 */ /* 0x0003e20000000800 */
[----:B------:R-:W-:Y:S01]  /*5e50*/  ISETP.GE.U32.AND P1, PT, R200, R3, PT ;  /* 0x00000003c800720c */ /* 0x000fe20003f26070 */
[----:B------:R-:W-:Y:S01]  /*5e60*/  FFMA.FTZ R3, R94, R4, -R6 ;  /* 0x000000045e037223 */ /* 0x000fe20000010806 */
[----:B---3--:R-:W-:Y:S02]  /*5e70*/  F2FP.F16.F32.PACK_AB R7, R228, R238 ;  /* 0x000000eee407723e */ /* 0x008fe400000000ff */
[----:B-----5:R-:W-:Y:S01]  /*5e80*/  FMNMX.FTZ R104, R104, R8, !PT ;  /* 0x0000000868687209 */ /* 0x020fe20007810000 */
[----:B------:R-:W-:Y:S01]  /*5e90*/  FFMA.FTZ R8, R100, R4, -R5 ;  /* 0x0000000464087223 */ /* 0x000fe20000010805 */
[C---:B------:R-:W-:Y:S01]  /*5ea0*/  PRMT R60, R7.reuse, 0x7610, R60 ;  /* 0x00007610073c7816 */ /* 0x040fe2000000003c */
[----:B------:R3:W-:Y:S01]  /*5eb0*/  MUFU.EX2 R217, R3 ;  /* 0x0000000300d97308 */ /* 0x0007e20000000800 */
[----:B------:R-:W-:Y:S02]  /*5ec0*/  PRMT R59, R7, 0x7632, R59 ;  /* 0x00007632073b7816 */ /* 0x000fe4000000003b */
[----:B----4-:R-:W-:Y:S01]  /*5ed0*/  F2FP.F16.F32.PACK_AB R7, R227, R230 ;  /* 0x000000e6e307723e */ /* 0x010fe200000000ff */
[----:B------:R-:W-:Y:S01]  /*5ee0*/  @!P2 HADD2 R55, -R60.H0_H0, -RZ.H0_H0 ;  /* 0xa00000ff3c37a230 */ /* 0x000fe20000000900 */
[----:B------:R-:W-:Y:S01]  /*5ef0*/  PRMT R223, R60, 0x5410, R59 ;  /* 0x000054103cdf7816 */ /* 0x000fe2000000003b */
[----:B------:R-:W-:Y:S01]  /*5f00*/  @!P1 HADD2 R56, -R59.H0_H0, -RZ.H0_H0 ;  /* 0xa00000ff3b389230 */ /* 0x000fe20000000900 */
[C---:B------:R-:W-:Y:S01]  /*5f10*/  PRMT R58, R7.reuse, 0x7632, R58 ;  /* 0x00007632073a7816 */ /* 0x040fe2000000003a */
[----:B------:R4:W-:Y:S01]  /*5f20*/  MUFU.EX2 R231, R8 ;  /* 0x0000000800e77308 */ /* 0x0009e20000000800 */
[----:B------:R-:W-:Y:S01]  /*5f30*/  PRMT R57, R7, 0x7610, R57 ;  /* 0x0000761007397816 */ /* 0x000fe20000000039 */
[----:B-1----:R-:W-:Y:S01]  /*5f40*/  FADD.FTZ R11, R171, R169 ;  /* 0x000000a9ab0b7221 */ /* 0x002fe20000010000 */
[----:B------:R-:W-:Y:S01]  /*5f50*/  LOP3.LUT R7, R0, 0xff, RZ, 0xc0, !PT ;  /* 0x000000ff00077812 */ /* 0x000fe200078ec0ff */
[----:B------:R-:W-:Y:S01]  /*5f60*/  @!P0 HADD2 R80, -R58.H0_H0, -RZ.H0_H0 ;  /* 0xa00000ff3a508230 */ /* 0x000fe20000000900 */
[----:B------:R-:W-:Y:S01]  /*5f70*/  @!P2 PRMT R60, R55, 0x5410, RZ ;  /* 0x00005410373ca816 */ /* 0x000fe200000000ff */
[----:B------:R-:W-:Y:S01]  /*5f80*/  @!P4 HADD2 R81, -R57.H0_H0, -RZ.H0_H0 ;  /* 0xa00000ff3951c230 */ /* 0x000fe20000000900 */
[----:B------:R-:W-:Y:S01]  /*5f90*/  @!P1 PRMT R59, R56, 0x5410, RZ ;  /* 0x00005410383b9816 */ /* 0x000fe200000000ff */
[----:B------:R-:W-:-:S02]  /*5fa0*/  IMAD.MOV.U32 R171, RZ, RZ, R185 ;  /* 0x000000ffffab7224 */ /* 0x000fc400078e00b9 */
[----:B---3--:R-:W-:Y:S01]  /*5fb0*/  FFMA.FTZ R3, R87, R4, -R6 ;  /* 0x0000000457037223 */ /* 0x008fe20000010806 */
[----:B------:R-:W-:Y:S01]  /*5fc0*/  ISETP.GE.U32.AND P1, PT, R200, R7, PT ;  /* 0x00000007c800720c */ /* 0x000fe20003f26070 */
[----:B------:R-:W-:Y:S01]  /*5fd0*/  FMUL.FTZ R7, R4, R104 ;  /* 0x0000006804077220 */ /* 0x000fe20000410000 */
[----:B------:R-:W-:Y:S01]  /*5fe0*/  PRMT R207, R57, 0x5410, R58 ;  /* 0x0000541039cf7816 */ /* 0x000fe2000000003a */
[----:B------:R1:W3:Y:S01]  /*5ff0*/  MUFU.EX2 R232, R3 ;  /* 0x0000000300e87308 */ /* 0x0002e20000000800 */
[----:B------:R-:W-:Y:S01]  /*6000*/  @!P4 PRMT R57, R81, 0x5410, RZ ;  /* 0x000054105139c816 */ /* 0x000fe200000000ff */
[----:B------:R-:W-:Y:S01]  /*6010*/  IMAD.MOV.U32 R169, RZ, RZ, R235 ;  /* 0x000000ffffa97224 */ /* 0x000fe200078e00eb */
[----:B--2---:R-:W-:Y:S01]  /*6020*/  FMNMX.FTZ R103, R103, R9, !PT ;  /* 0x0000000967677209 */ /* 0x004fe20007810000 */
[----:B----4-:R-:W-:Y:S01]  /*6030*/  FFMA.FTZ R8, R96, R4, -R5 ;  /* 0x0000000460087223 */ /* 0x010fe20000010805 */
[----:B------:R-:W-:Y:S02]  /*6040*/  @!P0 PRMT R58, R80, 0x5410, RZ ;  /* 0x00005410503a8816 */ /* 0x000fe400000000ff */
[----:B------:R-:W-:Y:S01]  /*6050*/  ISETP.GE.U32.AND P0, PT, R200, R13, PT ;  /* 0x0000000dc800720c */ /* 0x000fe20003f06070 */
[----:B------:R2:W4:Y:S01]  /*6060*/  MUFU.EX2 R233, R8 ;  /* 0x0000000800e97308 */ /* 0x0005220000000800 */
[----:B------:R-:W-:Y:S01]  /*6070*/  FMUL.FTZ R9, R4, R103 ;  /* 0x0000006704097220 */ /* 0x000fe20000410000 */
[----:B-1----:R-:W-:-:S04]  /*6080*/  LOP3.LUT R3, R0, 0xffff, RZ, 0xc0, !PT ;  /* 0x0000ffff00037812 */ /* 0x002fc800078ec0ff */
[----:B------:R-:W-:-:S04]  /*6090*/  SHF.R.U32.HI R3, RZ, 0x8, R3 ;  /* 0x00000008ff037819 */ /* 0x000fc80000011603 */
[----:B------:R-:W-:Y:S01]  /*60a0*/  LOP3.LUT R3, R3, 0xffff, RZ, 0xc0, !PT ;  /* 0x0000ffff03037812 */ /* 0x000fe200078ec0ff */
[----:B--2---:R-:W-:-:S03]  /*60b0*/  FFMA.FTZ R8, R106, R4, -R6 ;  /* 0x000000046a087223 */ /* 0x004fc60000010806 */
[----:B------:R-:W-:Y:S01]  /*60c0*/  ISETP.GE.U32.AND P2, PT, R200, R3, PT ;  /* 0x00000003c800720c */ /* 0x000fe20003f46070 */
[----:B------:R-:W-:Y:S01]  /*60d0*/  MUFU.EX2 R191, R8 ;  /* 0x0000000800bf7308 */ /* 0x000fe20000000800 */
[----:B---3--:R-:W-:-:S04]  /*60e0*/  F2FP.F16.F32.PACK_AB R3, R232, R217 ;  /* 0x000000d9e803723e */ /* 0x008fc800000000ff */
[C---:B------:R-:W-:Y:S02]  /*60f0*/  PRMT R55, R3.reuse, 0x7632, R55 ;  /* 0x0000763203377816 */ /* 0x040fe40000000037 */
[----:B------:R-:W-:Y:S02]  /*6100*/  PRMT R56, R3, 0x7610, R56 ;  /* 0x0000761003387816 */ /* 0x000fe40000000038 */
[----:B------:R-:W-:Y:S02]  /*6110*/  SHF.R.U32.HI R3, RZ, 0x18, R0 ;  /* 0x00000018ff037819 */ /* 0x000fe40000011600 */
[----:B------:R-:W-:Y:S01]  /*6120*/  PRMT R206, R56, 0x5410, R55 ;  /* 0x0000541038ce7816 */ /* 0x000fe20000000037 */
[----:B------:R-:W-:Y:S01]  /*6130*/  @!P2 HADD2 R84, -R55.H0_H0, -RZ.H0_H0 ;  /* 0xa00000ff3754a230 */ /* 0x000fe20000000900 */
[----:B------:R-:W-:Y:S01]  /*6140*/  ISETP.GE.U32.AND P4, PT, R200, R3, PT ;  /* 0x00000003c800720c */ /* 0x000fe20003f86070 */
[----:B------:R-:W-:Y:S01]  /*6150*/  @!P1 HADD2 R85, -R56.H0_H0, -RZ.H0_H0 ;  /* 0xa00000ff38559230 */ /* 0x000fe20000000900 */
[----:B------:R-:W-:-:S02]  /*6160*/  LOP3.LUT R3, R14, 0xff, RZ, 0xc0, !PT ;  /* 0x000000ff0e037812 */ /* 0x000fc400078ec0ff */
[----:B------:R-:W-:Y:S02]  /*6170*/  @!P2 PRMT R55, R84, 0x5410, RZ ;  /* 0x000054105437a816 */ /* 0x000fe400000000ff */
[----:B------:R-:W-:Y:S02]  /*6180*/  @!P1 PRMT R56, R85, 0x5410, RZ ;  /* 0x0000541055389816 */ /* 0x000fe400000000ff */
[----:B------:R-:W-:Y:S02]  /*6190*/  FSETP.NEU.FTZ.AND P2, PT, R104, -INF , PT ;  /* 0xff8000006800780b */ /* 0x000fe40003f5d000 */
[----:B------:R-:W-:Y:S02]  /*61a0*/  ISETP.GE.U32.AND P1, PT, R200, R3, PT ;  /* 0x00000003c800720c */ /* 0x000fe40003f26070 */
[----:B------:R-:W-:Y:S02]  /*61b0*/  SHF.R.U32.HI R3, RZ, 0x10, R0 ;  /* 0x00000010ff037819 */ /* 0x000fe40000011600 */
[----:B------:R-:W-:-:S02]  /*61c0*/  FSEL R0, R7, RZ, P2 ;  /* 0x000000ff07007208 */ /* 0x000fc40001000000 */
[----:B------:R-:W-:Y:S02]  /*61d0*/  FSETP.NEU.FTZ.AND P2, PT, R103, -INF , PT ;  /* 0xff8000006700780b */ /* 0x000fe40003f5d000 */
[----:B------:R-:W-:Y:S01]  /*61e0*/  LOP3.LUT R7, R3, 0xff, RZ, 0xc0, !PT ;  /* 0x000000ff03077812 */ /* 0x000fe200078ec0ff */
[-CC-:B------:R-:W-:Y:S01]  /*61f0*/  FFMA.FTZ R93, R117, R4.reuse, -R0.reuse ;  /* 0x00000004755d7223 */ /* 0x180fe20000010800 */
[----:B------:R-:W-:Y:S01]  /*6200*/  FSEL R3, R9, RZ, P2 ;  /* 0x000000ff09037208 */ /* 0x000fe20001000000 */
[-CC-:B------:R-:W-:Y:S01]  /*6210*/  FFMA.FTZ R17, R67, R4.reuse, -R0.reuse ;  /* 0x0000000443117223 */ /* 0x180fe20000010800 */
[----:B------:R-:W-:Y:S01]  /*6220*/  ISETP.GE.U32.AND P2, PT, R200, R7, PT ;  /* 0x00000007c800720c */ /* 0x000fe20003f46070 */
[-C--:B------:R-:W-:Y:S01]  /*6230*/  FFMA.FTZ R19, R131, R4.reuse, -R0 ;  /* 0x0000000483137223 */ /* 0x080fe20000010800 */
[----:B------:R-:W-:Y:S01]  /*6240*/  LOP3.LUT R7, R35, R139, R194, 0x96, !PT ;  /* 0x0000008b23077212 */ /* 0x000fe200078e96c2 */
[-CC-:B------:R-:W-:Y:S01]  /*6250*/  FFMA.FTZ R20, R132, R4.reuse, -R0.reuse ;  /* 0x0000000484147223 */ /* 0x180fe20000010800 */
        /* <DEDUP_REMOVED lines=11> */
[----:B------:R-:W-:Y:S01]  /*6310*/  FFMA.FTZ R111, R86, R4, -R0 ;  /* 0x00000004566f7223 */ /* 0x000fe20000010800 */
[----:B----4-:R-:W-:Y:S01]  /*6320*/  F2FP.F16.F32.PACK_AB R0, R233, R231 ;  /* 0x000000e7e900723e */ /* 0x010fe200000000ff */
[----:B------:R-:W-:-:S04]  /*6330*/  IMAD.WIDE.U32 R12, R7, -0x326172a9, RZ ;  /* 0xcd9e8d57070c7825 */ /* 0x000fc800078e00ff */
[-C--:B------:R-:W-:Y:S01]  /*6340*/  FFMA.FTZ R9, R90, R4.reuse, -R6 ;  /* 0x000000045a097223 */ /* 0x080fe20000010806 */
[-CC-:B------:R-:W-:Y:S01]  /*6350*/  FFMA.FTZ R14, R88, R4.reuse, -R3.reuse ;  /* 0x00000004580e7223 */ /* 0x180fe20000010803 */
[C---:B------:R-:W-:Y:S01]  /*6360*/  PRMT R50, R0.reuse, 0x7632, R50 ;  /* 0x0000763200327816 */ /* 0x040fe20000000032 */
[-C--:B------:R-:W-:Y:S01]  /*6370*/  FFMA.FTZ R16, R137, R4.reuse, -R3 ;  /* 0x0000000489107223 */ /* 0x080fe20000010803 */
[----:B------:R-:W-:Y:S01]  /*6380*/  PRMT R47, R0, 0x7610, R47 ;  /* 0x00007610002f7816 */ /* 0x000fe2000000002f */
[-C--:B------:R-:W-:Y:S01]  /*6390*/  FFMA.FTZ R18, R135, R4.reuse, -R3 ;  /* 0x0000000487127223 */ /* 0x080fe20000010803 */
[----:B------:R-:W-:Y:S01]  /*63a0*/  SHF.R.U32.HI R0, RZ, 0x8, R15 ;  /* 0x00000008ff007819 */ /* 0x000fe2000001160f */
[----:B------:R-:W-:Y:S01]  /*63b0*/  @!P4 HADD2 R86, -R50.H0_H0, -RZ.H0_H0 ;  /* 0xa00000ff3256c230 */ /* 0x000fe20000000900 */
[-C--:B------:R-:W-:Y:S01]  /*63c0*/  LOP3.LUT R27, R13, R209.reuse, R24, 0x96, !PT ;  /* 0x000000d10d1b7212 */ /* 0x080fe200078e9618 */
        /* <DEDUP_REMOVED lines=13> */
[----:B------:R-:W-:Y:S01]  /*64a0*/  LOP3.LUT R3, R13, R209, R158, 0x96, !PT ;  /* 0x000000d10d037212 */ /* 0x000fe200078e969e */
[----:B------:R-:W-:Y:S01]  /*64b0*/  IMAD.WIDE.U32 R4, R138, -0x2daee0ad, RZ ;  /* 0xd2511f538a047825 */ /* 0x000fe200078e00ff */
[----:B------:R-:W-:Y:S01]  /*64c0*/  LOP3.LUT R0, R0, 0xffff, RZ, 0xc0, !PT ;  /* 0x0000ffff00007812 */ /* 0x000fe200078ec0ff */
[----:B------:R1:W2:Y:S01]  /*64d0*/  MUFU.EX2 R229, R9 ;  /* 0x0000000900e57308 */ /* 0x0002a20000000800 */
[----:B------:R-:W-:Y:S01]  /*64e0*/  PRMT R203, R47, 0x5410, R50 ;  /* 0x000054102fcb7816 */ /* 0x000fe20000000032 */
[----:B------:R-:W-:Y:S01]  /*64f0*/  IMAD.WIDE.U32 R22, R3, -0x2daee0ad, RZ ;  /* 0xd2511f5303167825 */ /* 0x000fe200078e00ff */
[----:B------:R-:W-:-:S03]  /*6500*/  @!P4 PRMT R50, R86, 0x5410, RZ ;  /* 0x000054105632c816 */ /* 0x000fc600000000ff */
[----:B------:R-:W-:Y:S01]  /*6510*/  @!P2 HADD2 R89, -R47.H0_H0, -RZ.H0_H0 ;  /* 0xa00000ff2f59a230 */ /* 0x000fe20000000900 */
[----:B------:R-:W-:Y:S01]  /*6520*/  ISETP.GE.U32.AND P4, PT, R200, R0, PT ;  /* 0x00000000c800720c */ /* 0x000fe20003f86070 */
[----:B------:R-:W-:Y:S01]  /*6530*/  IMAD.MOV.U32 R137, RZ, RZ, R181 ;  /* 0x000000ffff897224 */ /* 0x000fe200078e00b5 */
[----:B------:R-:W-:Y:S01]  /*6540*/  LOP3.LUT R0, R5, R185, R34, 0x96, !PT ;  /* 0x000000b905007212 */ /* 0x000fe200078e9622 */
[----:B------:R-:W-:Y:S01]  /*6550*/  MUFU.EX2 R14, R14 ;  /* 0x0000000e000e7308 */ /* 0x000fe20000000800 */
[----:B------:R-:W-:Y:S02]  /*6560*/  LOP3.LUT R4, R23, R184, R4, 0x96, !PT ;  /* 0x000000b817047212 */ /* 0x000fe400078e9604 */
[----:B------:R-:W-:Y:S01]  /*6570*/  @!P2 PRMT R47, R89, 0x5410, RZ ;  /* 0x00005410592fa816 */ /* 0x000fe200000000ff */
[----:B------:R-:W-:-:S04]  /*6580*/  IMAD.WIDE.U32 R6, R0, -0x326172a9, RZ ;  /* 0xcd9e8d5700067825 */ /* 0x000fc800078e00ff */
[----:B------:R-:W-:Y:S01]  /*6590*/  IMAD.WIDE.U32 R4, R4, -0x326172a9, RZ ;  /* 0xcd9e8d5704047825 */ /* 0x000fe200078e00ff */
[----:B------:R-:W-:Y:S01]  /*65a0*/  LOP3.LUT R7, R7, R192, R12, 0x96, !PT ;  /* 0x000000c007077212 */ /* 0x000fe200078e960c */
[----:B------:R-:W3:Y:S03]  /*65b0*/  MUFU.EX2 R15, R15 ;  /* 0x0000000f000f7308 */ /* 0x000ee60000000800 */
[----:B------:R-:W-:Y:S01]  /*65c0*/  LOP3.LUT R0, R5, R193, R6, 0x96, !PT ;  /* 0x000000c105007212 */ /* 0x000fe200078e9606 */
[----:B------:R-:W-:-:S04]  /*65d0*/  IMAD.WIDE.U32 R6, R7, -0x2daee0ad, RZ ;  /* 0xd2511f5307067825 */ /* 0x000fc800078e00ff */
[----:B-1----:R-:W-:Y:S01]  /*65e0*/  IMAD.WIDE.U32 R8, R0, -0x2daee0ad, RZ ;  /* 0xd2511f5300087825 */ /* 0x002fe200078e00ff */
[----:B------:R-:W-:Y:S01]  /*65f0*/  LOP3.LUT R7, R7, R211, R22, 0x96, !PT ;  /* 0x000000d307077212 */ /* 0x000fe200078e9616 */
[----:B------:R-:W-:Y:S03]  /*6600*/  MUFU.EX2 R25, R25 ;  /* 0x0000001900197308 */ /* 0x000fe60000000800 */
[----:B------:R-:W-:Y:S01]  /*6610*/  LOP3.LUT R5, R9, R210, R6, 0x96, !PT ;  /* 0x000000d209057212 */ /* 0x000fe200078e9606 */
[----:B------:R-:W-:-:S04]  /*6620*/  IMAD.WIDE.U32 R6, R7, -0x326172a9, RZ ;  /* 0xcd9e8d5707067825 */ /* 0x000fc800078e00ff */
[----:B------:R-:W-:Y:S01]  /*6630*/  MUFU.EX2 R9, R17 ;  /* 0x0000001100097308 */ /* 0x000fe20000000800 */
[----:B------:R-:W-:Y:S01]  /*6640*/  LOP3.LUT R7, R7, R208, R4, 0x96, !PT ;  /* 0x000000d007077212 */ /* 0x000fe200078e9604 */
[----:B------:R-:W-:-:S05]  /*6650*/  IMAD.WIDE.U32 R4, R5, -0x326172a9, RZ ;  /* 0xcd9e8d5705047825 */ /* 0x000fca00078e00ff */
[----:B------:R-:W-:Y:S01]  /*6660*/  LOP3.LUT R0, R5, R245, R6, 0x96, !PT ;  /* 0x000000f505007212 */ /* 0x000fe200078e9606 */
[----:B------:R-:W-:Y:S01]  /*6670*/  MUFU.EX2 R128, R21 ;  /* 0x0000001500807308 */ /* 0x000fe20000000800 */
[----:B--2---:R-:W-:Y:S02]  /*6680*/  F2FP.F16.F32.PACK_AB R6, R229, R191 ;  /* 0x000000bfe506723e */ /* 0x004fe400000000ff */
[----:B------:R-:W-:Y:S02]  /*6690*/  SHF.R.U32.HI R3, RZ, 0x10, R0 ;  /* 0x00000010ff037819 */ /* 0x000fe40000011600 */
[C---:B------:R-:W-:Y:S02]  /*66a0*/  PRMT R46, R6.reuse, 0x7610, R46 ;  /* 0x00007610062e7816 */ /* 0x040fe4000000002e */
[----:B------:R-:W-:Y:S01]  /*66b0*/  LOP3.LUT R3, R3, 0xff, RZ, 0xc0, !PT ;  /* 0x000000ff03037812 */ /* 0x000fe200078ec0ff */
[----:B------:R-:W-:Y:S01]  /*66c0*/  MUFU.EX2 R181, R24 ;  /* 0x0000001800b57308 */ /* 0x000fe20000000800 */
[----:B------:R-:W-:Y:S01]  /*66d0*/  PRMT R45, R6, 0x7632, R45 ;  /* 0x00007632062d7816 */ /* 0x000fe2000000002d */
[----:B------:R-:W-:Y:S01]  /*66e0*/  @!P3 HADD2 R88, -R46.H0_H0, -RZ.H0_H0 ;  /* 0xa00000ff2e58b230 */ /* 0x000fe20000000900 */
[----:B------:R-:W-:-:S02]  /*66f0*/  ISETP.GE.U32.AND P2, PT, R200, R3, PT ;  /* 0x00000003c800720c */ /* 0x000fc40003f46070 */
[----:B------:R-:W-:Y:S01]  /*6700*/  LOP3.LUT R3, R4, 0xff, RZ, 0xc0, !PT ;  /* 0x000000ff04037812 */ /* 0x000fe200078ec0ff */
[----:B------:R-:W-:Y:S01]  /*6710*/  @!P4 HADD2 R94, -R45.H0_H0, -RZ.H0_H0 ;  /* 0xa00000ff2d5ec230 */ /* 0x000fe20000000900 */
[----:B------:R-:W-:Y:S01]  /*6720*/  PRMT R202, R46, 0x5410, R45 ;  /* 0x000054102eca7816 */ /* 0x000fe2000000002d */
[----:B------:R-:W-:Y:S01]  /*6730*/  MUFU.EX2 R186, R31 ;  /* 0x0000001f00ba7308 */ /* 0x000fe20000000800 */
[----:B------:R-:W-:Y:S02]  /*6740*/  @!P3 PRMT R46, R88, 0x5410, RZ ;  /* 0x00005410582eb816 */ /* 0x000fe400000000ff */
[----:B------:R-:W-:Y:S02]  /*6750*/  ISETP.GE.U32.AND P3, PT, R200, R3, PT ;  /* 0x00000003c800720c */ /* 0x000fe40003f66070 */
[----:B------:R-:W-:Y:S02]  /*6760*/  F2FP.F16.F32.PACK_AB R6, R252, R249 ;  /* 0x000000f9fc06723e */ /* 0x000fe400000000ff */
[----:B------:R-:W-:Y:S01]  /*6770*/  LOP3.LUT R3, R0, 0xff, RZ, 0xc0, !PT ;  /* 0x000000ff00037812 */ /* 0x000fe200078ec0ff */
[----:B------:R-:W-:Y:S01]  /*6780*/  MUFU.EX2 R187, R67 ;  /* 0x0000004300bb7308 */ /* 0x000fe20000000800 */
[----:B------:R-:W-:-:S02]  /*6790*/  @!P4 PRMT R45, R94, 0x5410, RZ ;  /* 0x000054105e2dc816 */ /* 0x000fc400000000ff */
[----:B------:R-:W-:Y:S02]  /*67a0*/  PRMT R44, R6, 0x7610, R44 ;  /* 0x00007610062c7816 */ /* 0x000fe4000000002c */
[----:B------:R-:W-:Y:S02]  /*67b0*/  ISETP.GE.U32.AND P4, PT, R200, R3, PT ;  /* 0x00000003c800720c */ /* 0x000fe40003f86070 */
[----:B------:R-:W-:Y:S01]  /*67c0*/  SHF.R.U32.HI R3, RZ, 0x18, R0 ;  /* 0x00000018ff037819 */ /* 0x000fe20000011600 */
[----:B------:R-:W-:Y:S01]  /*67d0*/  @!P1 HADD2 R95, -R44.H0_H0, -RZ.H0_H0 ;  /* 0xa00000ff2c5f9230 */ /* 0x000fe20000000900 */
[----:B------:R-:W-:Y:S01]  /*67e0*/  LOP3.LUT R0, R0, 0xffff, RZ, 0xc0, !PT ;  /* 0x0000ffff00007812 */ /* 0x000fe200078ec0ff */
[----:B------:R1:W-:Y:S01]  /*67f0*/  MUFU.EX2 R94, R18 ;  /* 0x00000012005e7308 */ /* 0x0003e20000000800 */
[----:B------:R-:W-:Y:S02]  /*6800*/  PRMT R43, R6, 0x7632, R43 ;  /* 0x00007632062b7816 */ /* 0x000fe4000000002b */
[----:B------:R-:W-:-:S02]  /*6810*/  SHF.R.U32.HI R0, RZ, 0x8, R0 ;  /* 0x00000008ff007819 */ /* 0x000fc40000011600 */
[----:B------:R-:W-:Y:S01]  /*6820*/  PRMT R158, R44, 0x5410, R43 ;  /* 0x000054102c9e7816 */ /* 0x000fe2000000002b */
[----:B------:R-:W-:Y:S01]  /*6830*/  @!P0 HADD2 R96, -R43.H0_H0, -RZ.H0_H0 ;  /* 0xa00000ff2b608230 */ /* 0x000fe20000000900 */
[----:B------:R-:W-:Y:S01]  /*6840*/  @!P1 PRMT R44, R95, 0x5410, RZ ;  /* 0x000054105f2c9816 */ /* 0x000fe200000000ff */
[----:B------:R-:W-:Y:S01]  /*6850*/  MUFU.EX2 R185, R80 ;  /* 0x0000005000b97308 */ /* 0x000fe20000000800 */
[----:B------:R-:W-:Y:S02]  /*6860*/  LOP3.LUT R0, R0, 0xffff, RZ, 0xc0, !PT ;  /* 0x0000ffff00007812 */ /* 0x000fe400078ec0ff */
[----:B------:R-:W-:Y:S02]  /*6870*/  ISETP.GE.U32.AND P1, PT, R200, R3, PT ;  /* 0x00000003c800720c */ /* 0x000fe40003f26070 */
[----:B------:R-:W-:Y:S02]  /*6880*/  @!P0 PRMT R43, R96, 0x5410, RZ ;  /* 0x00005410602b8816 */ /* 0x000fe400000000ff */
[----:B------:R-:W-:Y:S01]  /*6890*/  ISETP.GE.U32.AND P0, PT, R200, R0, PT ;  /* 0x00000000c800720c */ /* 0x000fe20003f06070 */
[----:B------:R-:W2:Y:S01]  /*68a0*/  MUFU.EX2 R3, R19 ;  /* 0x0000001300037308 */ /* 0x000ea20000000800 */
[----:B---3--:R-:W-:Y:S01]  /*68b0*/  F2FP.F16.F32.PACK_AB R0, R15, R14 ;  /* 0x0000000e0f00723e */ /* 0x008fe200000000ff */
[----:B-1----:R-:W-:Y:S01]  /*68c0*/  FADD.FTZ R18, R14, R15 ;  /* 0x0000000f0e127221 */ /* 0x002fe20000010000 */
[----:B------:R-:W-:Y:S01]  /*68d0*/  LOP3.LUT R5, R4, 0xffff, RZ, 0xc0, !PT ;  /* 0x0000ffff04057812 */ /* 0x000fe200078ec0ff */
[----:B------:R-:W-:Y:S01]  /*68e0*/  FADD.FTZ R15, R177, R11 ;  /* 0x0000000bb10f7221 */ /* 0x000fe20000010000 */
[C---:B------:R-:W-:Y:S01]  /*68f0*/  PRMT R33, R0.reuse, 0x7610, R33 ;  /* 0x0000761000217816 */ /* 0x040fe20000000021 */
[----:B------:R-:W-:Y:S01]  /*6900*/  IMAD.MOV.U32 R177, RZ, RZ, R233 ;  /* 0x000000ffffb17224 */ /* 0x000fe200078e00e9 */
[----:B------:R-:W-:Y:S01]  /*6910*/  PRMT R32, R0, 0x7632, R32 ;  /* 0x0000763200207816 */ /* 0x000fe20000000020 */
[----:B------:R-:W1:Y:S01]  /*6920*/  MUFU.EX2 R19, R16 ;  /* 0x0000001000137308 */ /* 0x000e620000000800 */
[--C-:B------:R-:W-:Y:S01]  /*6930*/  SHF.R.U32.HI R6, RZ, 0x10, R4.reuse ;  /* 0x00000010ff067819 */ /* 0x100fe20000011604 */
[----:B------:R-:W-:Y:S01]  /*6940*/  @!P4 HADD2 R97, -R33.H0_H0, -RZ.H0_H0 ;  /* 0xa00000ff2161c230 */ /* 0x000fe20000000900 */
[----:B------:R-:W-:Y:S01]  /*6950*/  SHF.R.U32.HI R4, RZ, 0x18, R4 ;  /* 0x00000018ff047819 */ /* 0x000fe20000011604 */
[----:B------:R-:W-:Y:S01]  /*6960*/  @!P0 HADD2 R99, -R32.H0_H0, -RZ.H0_H0 ;  /* 0xa00000ff20638230 */ /* 0x000fe20000000900 */
[----:B------:R-:W-:-:S02]  /*6970*/  PRMT R120, R33, 0x5410, R32 ;  /* 0x0000541021787816 */ /* 0x000fc40000000020 */
[----:B------:R-:W-:Y:S01]  /*6980*/  @!P4 PRMT R33, R97, 0x5410, RZ ;  /* 0x000054106121c816 */ /* 0x000fe200000000ff */
[----:B------:R-:W-:Y:S01]  /*6990*/  MUFU.EX2 R226, R85 ;  /* 0x0000005500e27308 */ /* 0x000fe20000000800 */
[----:B--2---:R-:W-:Y:S01]  /*69a0*/  FADD.FTZ R10, R9, R3 ;  /* 0x00000003090a7221 */ /* 0x004fe20000010000 */
[----:B------:R-:W-:Y:S01]  /*69b0*/  F2FP.F16.F32.PACK_AB R3, R3, R9 ;  /* 0x000000090303723e */ /* 0x000fe200000000ff */
[----:B------:R-:W-:Y:S01]  /*69c0*/  FADD.FTZ R9, R170, R168 ;  /* 0x000000a8aa097221 */ /* 0x000fe20000010000 */
[----:B------:R-:W-:Y:S01]  /*69d0*/  ISETP.GE.U32.AND P4, PT, R200, R4, PT ;  /* 0x00000004c800720c */ /* 0x000fe20003f86070 */
[----:B------:R-:W-:Y:S01]  /*69e0*/  IMAD.MOV.U32 R170, RZ, RZ, R184 ;  /* 0x000000ffffaa7224 */ /* 0x000fe200078e00b8 */
[----:B------:R-:W-:Y:S01]  /*69f0*/  SHF.R.U32.HI R0, RZ, 0x8, R5 ;  /* 0x00000008ff007819 */ /* 0x000fe20000011605 */
[----:B------:R-:W-:Y:S01]  /*6a00*/  IMAD.WIDE.U32 R4, R7, -0x2daee0ad, RZ ;  /* 0xd2511f5307047825 */ /* 0x000fe200078e00ff */
[----:B------:R-:W-:Y:S01]  /*6a10*/  PRMT R42, R3, 0x7610, R42 ;  /* 0x00007610032a7816 */ /* 0x000fe2000000002a */
[----:B------:R-:W2:Y:S01]  /*6a20*/  MUFU.EX2 R7, R20 ;  /* 0x0000001400077308 */ /* 0x000ea20000000800 */
[----:B------:R-:W-:Y:S01]  /*6a30*/  LOP3.LUT R0, R0, 0xffff, RZ, 0xc0, !PT ;  /* 0x0000ffff00007812 */ /* 0x000fe200078ec0ff */
[----:B------:R-:W-:Y:S01]  /*6a40*/  FADD.FTZ R17, R176, R9 ;  /* 0x00000009b0117221 */ /* 0x000fe20000010000 */
[----:B------:R-:W-:Y:S01]  /*6a50*/  @!P0 PRMT R32, R99, 0x5410, RZ ;  /* 0x0000541063208816 */ /* 0x000fe200000000ff */
[----:B------:R-:W-:Y:S01]  /*6a60*/  @!P2 HADD2 R101, -R42.H0_H0, -RZ.H0_H0 ;  /* 0xa00000ff2a65a230 */ /* 0x000fe20000000900 */
[----:B------:R-:W-:Y:S01]  /*6a70*/  PRMT R41, R3, 0x7632, R41 ;  /* 0x0000763203297816 */ /* 0x000fe20000000029 */
[----:B------:R-:W-:Y:S01]  /*6a80*/  FADD.FTZ R88, R178, R17 ;  /* 0x00000011b2587221 */ /* 0x000fe20000010000 */
[----:B------:R-:W-:Y:S01]  /*6a90*/  ISETP.GE.U32.AND P0, PT, R200, R0, PT ;  /* 0x00000000c800720c */ /* 0x000fe20003f06070 */
[----:B------:R3:W-:Y:S01]  /*6aa0*/  MUFU.EX2 R184, R87 ;  /* 0x0000005700b87308 */ /* 0x0007e20000000800 */
[----:B-1----:R-:W-:Y:S01]  /*6ab0*/  F2FP.F16.F32.PACK_AB R3, R94, R19 ;  /* 0x000000135e03723e */ /* 0x002fe200000000ff */
[----:B------:R-:W-:Y:S01]  /*6ac0*/  @!P1 HADD2 R107, -R41.H0_H0, -RZ.H0_H0 ;  /* 0xa00000ff296b9230 */ /* 0x000fe20000000900 */
[----:B------:R-:W-:Y:S01]  /*6ad0*/  LOP3.LUT R0, R5, R246, R8, 0x96, !PT ;  /* 0x000000f605007212 */ /* 0x000fe200078e9608 */
[----:B------:R-:W-:Y:S01]  /*6ae0*/  IMAD.WIDE.U32 R8, R27, -0x2daee0ad, RZ ;  /* 0xd2511f531b087825 */ /* 0x000fe200078e00ff */
[----:B------:R-:W-:-:S02]  /*6af0*/  LOP3.LUT R6, R6, 0xff, RZ, 0xc0, !PT ;  /* 0x000000ff06067812 */ /* 0x000fc400078ec0ff */
[----:B------:R-:W-:Y:S01]  /*6b00*/  PRMT R109, R42, 0x5410, R41 ;  /* 0x000054102a6d7816 */ /* 0x000fe20000000029 */
[----:B------:R-:W-:Y:S01]  /*6b10*/  MUFU.EX2 R241, R90 ;  /* 0x0000005a00f17308 */ /* 0x000fe20000000800 */
[----:B------:R-:W-:Y:S01]  /*6b20*/  PRMT R40, R3, 0x7610, R40 ;  /* 0x0000761003287816 */ /* 0x000fe20000000028 */
[----:B--2---:R-:W-:Y:S01]  /*6b30*/  FADD.FTZ R86, R7, R10 ;  /* 0x0000000a07567221 */ /* 0x004fe20000010000 */
[----:B------:R-:W-:Y:S01]  /*6b40*/  PRMT R39, R3, 0x7632, R39 ;  /* 0x0000763203277816 */ /* 0x000fe20000000027 */
[----:B------:R-:W-:Y:S01]  /*6b50*/  IMAD.MOV.U32 R168, RZ, RZ, R234 ;  /* 0x000000ffffa87224 */ /* 0x000fe200078e00ea */
[----:B------:R-:W-:Y:S01]  /*6b60*/  @!P2 PRMT R42, R101, 0x5410, RZ ;  /* 0x00005410652aa816 */ /* 0x000fe200000000ff */
[----:B------:R-:W-:Y:S01]  /*6b70*/  @!P3 HADD2 R110, -R40.H0_H0, -RZ.H0_H0 ;  /* 0xa00000ff286eb230 */ /* 0x000fe20000000900 */
[----:B------:R-:W-:Y:S01]  /*6b80*/  SHF.R.U32.HI R3, RZ, 0x10, R0 ;  /* 0x00000010ff037819 */ /* 0x000fe20000011600 */
[----:B------:R-:W-:Y:S01]  /*6b90*/  @!P0 HADD2 R115, -R39.H0_H0, -RZ.H0_H0 ;  /* 0xa00000ff27738230 */ /* 0x000fe20000000900 */
[C---:B------:R-:W-:Y:S01]  /*6ba0*/  ISETP.GE.U32.AND P2, PT, R200.reuse, R6, PT ;  /* 0x00000006c800720c */ /* 0x040fe20003f46070 */
[----:B------:R-:W-:Y:S01]  /*6bb0*/  FADD.FTZ R86, R25, R86 ;  /* 0x0000005619567221 */ /* 0x000fe20000010000 */
[----:B------:R-:W-:Y:S01]  /*6bc0*/  LOP3.LUT R3, R3, 0xff, RZ, 0xc0, !PT ;  /* 0x000000ff03037812 */ /* 0x000fe200078ec0ff */
[----:B------:R-:W-:Y:S01]  /*6bd0*/  MUFU.EX2 R242, R91 ;  /* 0x0000005b00f27308 */ /* 0x000fe20000000800 */
[----:B------:R-:W-:Y:S01]  /*6be0*/  F2FP.F16.F32.PACK_AB R6, R25, R7 ;  /* 0x000000071906723e */ /* 0x000fe200000000ff */
[----:B---3--:R-:W-:Y:S01]  /*6bf0*/  FADD.FTZ R87, R179, R15 ;  /* 0x0000000fb3577221 */ /* 0x008fe20000010000 */
[----:B------:R-:W-:Y:S01]  /*6c00*/  @!P1 PRMT R41, R107, 0x5410, RZ ;  /* 0x000054106b299816 */ /* 0x000fe200000000ff */
[----:B------:R-:W-:Y:S01]  /*6c10*/  IMAD.MOV.U32 R176, RZ, RZ, R232 ;  /* 0x000000ffffb07224 */ /* 0x000fe200078e00e8 */
[----:B------:R-:W-:-:S02]  /*6c20*/  ISETP.GE.U32.AND P1, PT, R200, R3, PT ;  /* 0x00000003c800720c */ /* 0x000fc40003f26070 */
[----:B------:R-:W-:Y:S01]  /*6c30*/  LOP3.LUT R3, R0, 0xff, RZ, 0xc0, !PT ;  /* 0x000000ff00037812 */ /* 0x000fe200078ec0ff */
[----:B------:R-:W-:Y:S01]  /*6c40*/  MUFU.EX2 R235, R116 ;  /* 0x0000007400eb7308 */ /* 0x000fe20000000800 */
[----:B------:R-:W-:Y:S02]  /*6c50*/  PRMT R38, R6, 0x7610, R38 ;  /* 0x0000761006267816 */ /* 0x000fe40000000026 */
[----:B------:R-:W-:Y:S02]  /*6c60*/  PRMT R99, R40, 0x5410, R39 ;  /* 0x0000541028637816 */ /* 0x000fe40000000027 */
[----:B------:R-:W-:Y:S01]  /*6c70*/  @!P3 PRMT R40, R110, 0x5410, RZ ;  /* 0x000054106e28b816 */ /* 0x000fe200000000ff */
[----:B------:R-:W-:Y:S01]  /*6c80*/  @!P2 HADD2 R119, -R38.H0_H0, -RZ.H0_H0 ;  /* 0xa00000ff2677a230 */ /* 0x000fe20000000900 */
[----:B------:R-:W-:Y:S01]  /*6c90*/  ISETP.GE.U32.AND P3, PT, R200, R3, PT ;  /* 0x00000003c800720c */ /* 0x000fe20003f66070 */
[----:B------:R-:W-:Y:S01]  /*6ca0*/  MUFU.EX2 R234, R98 ;  /* 0x0000006200ea7308 */ /* 0x000fe20000000800 */
[----:B------:R-:W-:-:S02]  /*6cb0*/  SHF.R.U32.HI R3, RZ, 0x18, R0 ;  /* 0x00000018ff037819 */ /* 0x000fc40000011600 */
[----:B------:R-:W-:Y:S01]  /*6cc0*/  PRMT R37, R6, 0x7632, R37 ;  /* 0x0000763206257816 */ /* 0x000fe20000000025 */
[----:B------:R-:W-:Y:S01]  /*6cd0*/  IMAD.WIDE.U32 R6, R149, -0x2daee0ad, RZ ;  /* 0xd2511f5395067825 */ /* 0x000fe200078e00ff */
[----:B------:R-:W-:Y:S02]  /*6ce0*/  LOP3.LUT R0, R0, 0xffff, RZ, 0xc0, !PT ;  /* 0x0000ffff00007812 */ /* 0x000fe400078ec0ff */
[----:B------:R-:W-:Y:S01]  /*6cf0*/  PRMT R101, R38, 0x5410, R37 ;  /* 0x0000541026657816 */ /* 0x000fe20000000025 */
[----:B------:R-:W-:Y:S01]  /*6d00*/  @!P4 HADD2 R121, -R37.H0_H0, -RZ.H0_H0 ;  /* 0xa00000ff2579c230 */ /* 0x000fe20000000900 */
[----:B------:R-:W-:Y:S01]  /*6d10*/  @!P0 PRMT R39, R115, 0x5410, RZ ;  /* 0x0000541073278816 */ /* 0x000fe200000000ff */
[----:B------:R-:W-:Y:S01]  /*6d20*/  MUFU.EX2 R233, R100 ;  /* 0x0000006400e97308 */ /* 0x000fe20000000800 */
[----:B------:R-:W-:Y:S01]  /*6d30*/  SHF.R.U32.HI R0, RZ, 0x8, R0 ;  /* 0x00000008ff007819 */ /* 0x000fe20000011600 */
[----:B------:R-:W-:Y:S01]  /*6d40*/  IMAD.MOV.U32 R149, RZ, RZ, R230 ;  /* 0x000000ffff957224 */ /* 0x000fe200078e00e6 */
[----:B------:R-:W-:-:S02]  /*6d50*/  @!P2 PRMT R38, R119, 0x5410, RZ ;  /* 0x000054107726a816 */ /* 0x000fc400000000ff */
[----:B------:R-:W-:Y:S02]  /*6d60*/  LOP3.LUT R7, R7, R171, R34, 0x96, !PT ;  /* 0x000000ab07077212 */ /* 0x000fe400078e9622 */
[----:B------:R-:W-:Y:S01]  /*6d70*/  LOP3.LUT R0, R0, 0xffff, RZ, 0xc0, !PT ;  /* 0x0000ffff00007812 */ /* 0x000fe200078ec0ff */
[----:B------:R-:W-:Y:S01]  /*6d80*/  MUFU.EX2 R115, R26 ;  /* 0x0000001a00737308 */ /* 0x000fe20000000800 */
[----:B------:R-:W-:Y:S01]  /*6d90*/  LOP3.LUT R10, R9, R170, R6, 0x96, !PT ;  /* 0x000000aa090a7212 */ /* 0x000fe200078e9606 */
[----:B------:R-:W-:Y:S01]  /*6da0*/  IMAD.WIDE.U32 R6, R7, -0x326172a9, RZ ;  /* 0xcd9e8d5707067825 */ /* 0x000fe200078e00ff */
[----:B------:R-:W-:Y:S02]  /*6db0*/  ISETP.GE.U32.AND P2, PT, R200, R0, PT ;  /* 0x00000000c800720c */ /* 0x000fe40003f46070 */
[----:B------:R-:W-:Y:S01]  /*6dc0*/  F2FP.F16.F32.PACK_AB R0, R181, R128 ;  /* 0x00000080b500723e */ /* 0x000fe200000000ff */
[----:B------:R-:W-:Y:S01]  /*6dd0*/  IMAD.WIDE.U32 R10, R10, -0x326172a9, RZ ;  /* 0xcd9e8d570a0a7825 */ /* 0x000fe200078e00ff */
[----:B------:R-:W-:Y:S01]  /*6de0*/  LOP3.LUT R7, R7, R192, R12, 0x96, !PT ;  /* 0x000000c007077212 */ /* 0x000fe200078e960c */
[----:B------:R-:W1:Y:S01]  /*6df0*/  MUFU.EX2 R119, R28 ;  /* 0x0000001c00777308 */ /* 0x000e620000000800 */
[----:B------:R-:W-:-:S02]  /*6e00*/  PRMT R35, R0, 0x7632, R35 ;  /* 0x0000763200237816 */ /* 0x000fc40000000023 */
[----:B------:R-:W-:Y:S01]  /*6e10*/  LOP3.LUT R12, R11, R193, R6, 0x96, !PT ;  /* 0x000000c10b0c7212 */ /* 0x000fe200078e9606 */
[----:B------:R-:W-:Y:S01]  /*6e20*/  IMAD.WIDE.U32 R6, R7, -0x2daee0ad, RZ ;  /* 0xd2511f5307067825 */ /* 0x000fe200078e00ff */
[----:B------:R-:W-:Y:S02]  /*6e30*/  PRMT R36, R0, 0x7610, R36 ;  /* 0x0000761000247816 */ /* 0x000fe40000000024 */
[----:B------:R-:W-:Y:S01]  /*6e40*/  ISETP.GE.U32.AND P0, PT, R200, R3, PT ;  /* 0x00000003c800720c */ /* 0x000fe20003f06070 */
[----:B------:R-:W-:-:S04]  /*6e50*/  IMAD.WIDE.U32 R12, R12, -0x2daee0ad, RZ ;  /* 0xd2511f530c0c7825 */ /* 0x000fc800078e00ff */
[----:B------:R-:W-:Y:S01]  /*6e60*/  @!P2 HADD2 R123, -R35.H0_H0, -RZ.H0_H0 ;  /* 0xa00000ff237ba230 */ /* 0x000fe20000000900 */
[----:B------:R-:W-:Y:S01]  /*6e70*/  PRMT R110, R36, 0x5410, R35 ;  /* 0x00005410246e7816 */ /* 0x000fe20000000023 */
[----:B------:R-:W-:Y:S01]  /*6e80*/  @!P3 HADD2 R122, -R36.H0_H0, -RZ.H0_H0 ;  /* 0xa00000ff247ab230 */ /* 0x000fe20000000900 */
[----:B------:R-:W-:Y:S01]  /*6e90*/  LOP3.LUT R7, R7, R211, R8, 0x96, !PT ;  /* 0x000000d307077212 */ /* 0x000fe200078e9608 */
[----:B------:R-:W-:Y:S01]  /*6ea0*/  MUFU.EX2 R232, R108 ;  /* 0x0000006c00e87308 */ /* 0x000fe20000000800 */
[----:B------:R-:W-:Y:S02]  /*6eb0*/  LOP3.LUT R3, R13, R210, R6, 0x96, !PT ;  /* 0x000000d20d037212 */ /* 0x000fe400078e9606 */
[----:B------:R-:W-:Y:S01]  /*6ec0*/  @!P2 PRMT R35, R123, 0x5410, RZ ;  /* 0x000054107b23a816 */ /* 0x000fe200000000ff */
[----:B------:R-:W-:Y:S01]  /*6ed0*/  IMAD.WIDE.U32 R6, R7, -0x326172a9, RZ ;  /* 0xcd9e8d5707067825 */ /* 0x000fe200078e00ff */
[----:B-1----:R-:W-:Y:S02]  /*6ee0*/  F2FP.F16.F32.PACK_AB R0, R119, R115 ;  /* 0x000000737700723e */ /* 0x002fe400000000ff */
[----:B------:R-:W-:Y:S01]  /*6ef0*/  LOP3.LUT R8, R4, 0xffff, RZ, 0xc0, !PT ;  /* 0x0000ffff04087812 */ /* 0x000fe200078ec0ff */
[----:B------:R-:W-:Y:S01]  /*6f00*/  MUFU.EX2 R230, R111 ;  /* 0x0000006f00e67308 */ /* 0x000fe20000000800 */
[C---:B------:R-:W-:Y:S01]  /*6f10*/  PRMT R34, R0.reuse, 0x7610, R34 ;  /* 0x0000761000227816 */ /* 0x040fe20000000022 */
[----:B------:R-:W-:Y:S01]  /*6f20*/  IMAD.MOV.U32 R123, RZ, RZ, R228 ;  /* 0x000000ffff7b7224 */ /* 0x000fe200078e00e4 */
[----:B------:R-:W-:-:S02]  /*6f30*/  PRMT R27, R0, 0x7632, R27 ;  /* 0x00007632001b7816 */ /* 0x000fc4000000001b */
[----:B------:R-:W-:Y:S01]  /*6f40*/  LOP3.LUT R0, R4, 0xff, RZ, 0xc0, !PT ;  /* 0x000000ff04007812 */ /* 0x000fe200078ec0ff */
[----:B------:R-:W-:Y:S01]  /*6f50*/  @!P1 HADD2 R125, -R34.H0_H0, -RZ.H0_H0 ;  /* 0xa00000ff227d9230 */ /* 0x000fe20000000900 */
[--C-:B------:R-:W-:Y:S01]  /*6f60*/  SHF.R.U32.HI R9, RZ, 0x10, R4.reuse ;  /* 0x00000010ff097819 */ /* 0x100fe20000011604 */
[----:B------:R-:W-:Y:S01]  /*6f70*/  @!P0 HADD2 R124, -R27.H0_H0, -RZ.H0_H0 ;  /* 0xa00000ff1b7c8230 */ /* 0x000fe20000000900 */
[C---:B------:R-:W-:Y:S01]  /*6f80*/  ISETP.GE.U32.AND P2, PT, R200.reuse, R0, PT ;  /* 0x00000000c800720c */ /* 0x040fe20003f46070 */
[----:B------:R-:W-:Y:S01]  /*6f90*/  MUFU.EX2 R228, R117 ;  /* 0x0000007500e47308 */ /* 0x000fe20000000800 */
[----:B------:R-:W-:Y:S01]  /*6fa0*/  SHF.R.U32.HI R0, RZ, 0x18, R4 ;  /* 0x00000018ff007819 */ /* 0x000fe20000011604 */
[----:B------:R-:W-:Y:S01]  /*6fb0*/  IMAD.WIDE.U32 R4, R3, -0x326172a9, RZ ;  /* 0xcd9e8d5703047825 */ /* 0x000fe200078e00ff */
[----:B------:R-:W-:Y:S02]  /*6fc0*/  @!P4 PRMT R37, R121, 0x5410, RZ ;  /* 0x000054107925c816 */ /* 0x000fe400000000ff */
[----:B------:R-:W-:Y:S01]  /*6fd0*/  ISETP.GE.U32.AND P4, PT, R200, R0, PT ;  /* 0x00000000c800720c */ /* 0x000fe20003f86070 */
[----:B------:R-:W-:Y:S01]  /*6fe0*/  IMAD.MOV.U32 R121, RZ, RZ, R231 ;  /* 0x000000ffff797224 */ /* 0x000fe200078e00e7 */
[----:B------:R-:W-:Y:S01]  /*6ff0*/  SHF.R.U32.HI R0, RZ, 0x18, R4 ;  /* 0x00000018ff007819 */ /* 0x000fe20000011604 */
[----:B------:R-:W-:Y:S01]  /*7000*/  MUFU.EX2 R231, R106 ;  /* 0x0000006a00e77308 */ /* 0x000fe20000000800 */
[----:B------:R-:W-:-:S02]  /*7010*/  PRMT R107, R34, 0x5410, R27 ;  /* 0x00005410226b7816 */ /* 0x000fc4000000001b */
[----:B------:R-:W-:Y:S01]  /*7020*/  @!P1 PRMT R34, R125, 0x5410, RZ ;  /* 0x000054107d229816 */ /* 0x000fe200000000ff */
[----:B------:R-:W-:Y:S01]  /*7030*/  IMAD.MOV.U32 R125, RZ, RZ, R227 ;  /* 0x000000ffff7d7224 */ /* 0x000fe200078e00e3 */
[----:B------:R-:W-:Y:S02]  /*7040*/  ISETP.GE.U32.AND P1, PT, R200, R0, PT ;  /* 0x00000000c800720c */ /* 0x000fe40003f26070 */
[----:B------:R-:W-:Y:S01]  /*7050*/  SHF.R.U32.HI R0, RZ, 0x8, R8 ;  /* 0x00000008ff007819 */ /* 0x000fe20000011608 */
[----:B------:R-:W-:Y:S01]  /*7060*/  MUFU.EX2 R227, R114 ;  /* 0x0000007200e37308 */ /* 0x000fe20000000800 */
[----:B------:R-:W-:Y:S01]  /*7070*/  @!P3 PRMT R36, R122, 0x5410, RZ ;  /* 0x000054107a24b816 */ /* 0x000fe200000000ff */
[----:B------:R-:W-:Y:S01]  /*7080*/  IMAD.MOV.U32 R122, RZ, RZ, R229 ;  /* 0x000000ffff7a7224 */ /* 0x000fe200078e00e5 */
[----:B------:R-:W-:Y:S01]  /*7090*/  LOP3.LUT R0, R0, 0xffff, RZ, 0xc0, !PT ;  /* 0x0000ffff00007812 */ /* 0x000fe200078ec0ff */
[----:B------:R-:W-:Y:S01]  /*70a0*/  IMAD.MOV.U32 R164, RZ, RZ, R125 ;  /* 0x000000ffffa47224 */ /* 0x000fe200078e007d */
[----:B------:R-:W-:-:S02]  /*70b0*/  LOP3.LUT R10, R7, R208, R10, 0x96, !PT ;  /* 0x000000d0070a7212 */ /* 0x000fc400078e960a */
[----:B------:R-:W-:Y:S01]  /*70c0*/  ISETP.GE.U32.AND P3, PT, R200, R0, PT ;  /* 0x00000000c800720c */ /* 0x000fe20003f66070 */
[----:B------:R-:W-:Y:S01]  /*70d0*/  MUFU.EX2 R229, R112 ;  /* 0x0000007000e57308 */ /* 0x000fe20000000800 */
[----:B------:R-:W-:Y:S02]  /*70e0*/  LOP3.LUT R13, R5, R245, R6, 0x96, !PT ;  /* 0x000000f5050d7212 */ /* 0x000fe400078e9606 */
[C---:B------:R-:W-:Y:S02]  /*70f0*/  LOP3.LUT R3, R4.reuse, 0xff, RZ, 0xc0, !PT ;  /* 0x000000ff04037812 */ /* 0x040fe400078ec0ff */
[----:B------:R-:W-:Y:S02]  /*7100*/  LOP3.LUT R11, R4, 0xffff, RZ, 0xc0, !PT ;  /* 0x0000ffff040b7812 */ /* 0x000fe400078ec0ff */
[----:B------:R-:W-:Y:S01]  /*7110*/  SHF.R.U32.HI R7, RZ, 0x10, R4 ;  /* 0x00000010ff077819 */ /* 0x000fe20000011604 */
[----:B------:R-:W-:Y:S01]  /*7120*/  IMAD.WIDE.U32 R4, R145, -0x2daee0ad, RZ ;  /* 0xd2511f5391047825 */ /* 0x000fe200078e00ff */
[----:B------:R-:W-:Y:S01]  /*7130*/  F2FP.F16.F32.PACK_AB R0, R187, R186 ;  /* 0x000000babb00723e */ /* 0x000fe200000000ff */
[----:B------:R-:W1:Y:S01]  /*7140*/  MUFU.EX2 R145, R84 ;  /* 0x0000005400917308 */ /* 0x000e620000000800 */
[----:B------:R-:W-:Y:S01]  /*7150*/  @!P0 PRMT R27, R124, 0x5410, RZ ;  /* 0x000054107c1b8816 */ /* 0x000fe200000000ff */
[----:B------:R-:W-:Y:S01]  /*7160*/  IMAD.MOV.U32 R124, RZ, RZ, R217 ;  /* 0x000000ffff7c7224 */ /* 0x000fe200078e00d9 */
[----:B------:R-:W-:-:S02]  /*7170*/  PRMT R25, R0, 0x7610, R25 ;  /* 0x0000761000197816 */ /* 0x000fc40000000019 */
[----:B------:R-:W-:Y:S02]  /*7180*/  ISETP.GE.U32.AND P0, PT, R200, R3, PT ;  /* 0x00000003c800720c */ /* 0x000fe40003f06070 */
[----:B------:R-:W-:Y:S01]  /*7190*/  SHF.R.U32.HI R3, RZ, 0x8, R140 ;  /* 0x00000008ff037819 */ /* 0x000fe2000001168c */
[----:B------:R-:W-:Y:S01]  /*71a0*/  @!P2 HADD2 R126, -R25.H0_H0, -RZ.H0_H0 ;  /* 0xa00000ff197ea230 */ /* 0x000fe20000000900 */
[----:B------:R-:W-:Y:S02]  /*71b0*/  PRMT R24, R0, 0x7632, R24 ;  /* 0x0000763200187816 */ /* 0x000fe40000000018 */
[----:B------:R-:W-:Y:S02]  /*71c0*/  PRMT R95, R141, 0x5410, R3 ;  /* 0x000054108d5f7816 */ /* 0x000fe40000000003 */
[----:B------:R-:W-:Y:S01]  /*71d0*/  LOP3.LUT R3, R9, 0xff, RZ, 0xc0, !PT ;  /* 0x000000ff09037812 */ /* 0x000fe200078ec0ff */
[----:B------:R-:W-:Y:S01]  /*71e0*/  @!P3 HADD2 R127, -R24.H0_H0, -RZ.H0_H0 ;  /* 0xa00000ff187fb230 */ /* 0x000fe20000000900 */
[----:B------:R-:W-:Y:S01]  /*71f0*/  LOP3.LUT R0, R144, 0xff, RZ, 0xc0, !PT ;  /* 0x000000ff90007812 */ /* 0x000fe200078ec0ff */
[----:B------:R-:W-:Y:S01]  /*7200*/  MUFU.EX2 R141, R113 ;  /* 0x00000071008d7308 */ /* 0x000fe20000000800 */
[----:B------:R-:W-:-:S02]  /*7210*/  PRMT R97, R25, 0x5410, R24 ;  /* 0x0000541019617816 */ /* 0x000fc40000000018 */
[----:B------:R-:W-:Y:S01]  /*7220*/  @!P2 PRMT R25, R126, 0x5410, RZ ;  /* 0x000054107e19a816 */ /* 0x000fe200000000ff */
[----:B------:R-:W-:Y:S01]  /*7230*/  IMAD.MOV.U32 R126, RZ, RZ, R216 ;  /* 0x000000ffff7e7224 */ /* 0x000fe200078e00d8 */
[----:B------:R-:W-:Y:S02]  /*7240*/  ISETP.GE.U32.AND P2, PT, R200, R3, PT ;  /* 0x00000003c800720c */ /* 0x000fe40003f46070 */
[----:B------:R-:W-:Y:S01]  /*7250*/  PRMT R89, R0, 0x5410, R142 ;  /* 0x0000541000597816 */ /* 0x000fe2000000008e */
[----:B------:R2:W3:Y:S01]  /*7260*/  MUFU.EX2 R144, R93 ;  /* 0x0000005d00907308 */ /* 0x0004e20000000800 */
[----:B------:R-:W-:Y:S02]  /*7270*/  LOP3.LUT R0, R13, 0xff, RZ, 0xc0, !PT ;  /* 0x000000ff0d007812 */ /* 0x000fe400078ec0ff */
[----:B-1----:R-:W-:Y:S02]  /*7280*/  F2FP.F16.F32.PACK_AB R3, R184, R145 ;  /* 0x00000091b803723e */ /* 0x002fe400000000ff */
[----:B------:R-:W-:-:S02]  /*7290*/  @!P3 PRMT R24, R127, 0x5410, RZ ;  /* 0x000054107f18b816 */ /* 0x000fc400000000ff */
[----:B------:R-:W-:Y:S01]  /*72a0*/  ISETP.GE.U32.AND P3, PT, R200, R0, PT ;  /* 0x00000000c800720c */ /* 0x000fe20003f66070 */
[----:B------:R-:W1:Y:S01]  /*72b0*/  MUFU.EX2 R142, R118 ;  /* 0x00000076008e7308 */ /* 0x000e620000000800 */
[----:B------:R-:W-:Y:S02]  /*72c0*/  LOP3.LUT R0, R13, 0xffff, RZ, 0xc0, !PT ;  /* 0x0000ffff0d007812 */ /* 0x000fe400078ec0ff */
[C---:B------:R-:W-:Y:S02]  /*72d0*/  PRMT R21, R3.reuse, 0x7610, R21 ;  /* 0x0000761003157816 */ /* 0x040fe40000000015 */
[----:B------:R-:W-:Y:S02]  /*72e0*/  SHF.R.U32.HI R0, RZ, 0x8, R0 ;  /* 0x00000008ff007819 */ /* 0x000fe40000011600 */
[----:B------:R-:W-:Y:S01]  /*72f0*/  PRMT R20, R3, 0x7632, R20 ;  /* 0x0000763203147816 */ /* 0x000fe20000000014 */
[----:B------:R-:W-:Y:S01]  /*7300*/  @!P2 HADD2 R129, -R21.H0_H0, -RZ.H0_H0 ;  /* 0xa00000ff1581a230 */ /* 0x000fe20000000900 */
[----:B------:R-:W-:-:S02]  /*7310*/  LOP3.LUT R26, R5, R246, R92, 0x96, !PT ;  /* 0x000000f6051a7212 */ /* 0x000fc400078e965c */
[C---:B------:R-:W-:Y:S01]  /*7320*/  LOP3.LUT R14, R4.reuse, 0xffff, RZ, 0xc0, !PT ;  /* 0x0000ffff040e7812 */ /* 0x040fe200078ec0ff */
[----:B------:R-:W-:Y:S01]  /*7330*/  @!P4 HADD2 R132, -R20.H0_H0, -RZ.H0_H0 ;  /* 0xa00000ff1484c230 */ /* 0x000fe20000000900 */
[----:B------:R-:W-:Y:S02]  /*7340*/  LOP3.LUT R16, R4, 0xff, RZ, 0xc0, !PT ;  /* 0x000000ff04107812 */ /* 0x000fe400078ec0ff */
[--C-:B------:R-:W-:Y:S02]  /*7350*/  SHF.R.U32.HI R28, RZ, 0x10, R4.reuse ;  /* 0x00000010ff1c7819 */ /* 0x100fe40000011604 */
[----:B------:R-:W-:Y:S01]  /*7360*/  SHF.R.U32.HI R29, RZ, 0x18, R4 ;  /* 0x00000018ff1d7819 */ /* 0x000fe20000011604 */
[----:B------:R-:W-:Y:S01]  /*7370*/  IMAD.WIDE.U32 R4, R10, -0x2daee0ad, RZ ;  /* 0xd2511f530a047825 */ /* 0x000fe200078e00ff */
[----:B------:R-:W-:Y:S02]  /*7380*/  LOP3.LUT R0, R0, 0xffff, RZ, 0xc0, !PT ;  /* 0x0000ffff00007812 */ /* 0x000fe400078ec0ff */
[----:B------:R-:W-:-:S02]  /*7390*/  PRMT R96, R21, 0x5410, R20 ;  /* 0x0000541015607816 */ /* 0x000fc40000000014 */
[----:B------:R-:W-:Y:S02]  /*73a0*/  @!P2 PRMT R21, R129, 0x5410, RZ ;  /* 0x000054108115a816 */ /* 0x000fe400000000ff */
[----:B------:R-:W-:Y:S02]  /*73b0*/  F2FP.F16.F32.PACK_AB R3, R226, R185 ;  /* 0x000000b9e203723e */ /* 0x000fe400000000ff */
[----:B------:R-:W-:Y:S02]  /*73c0*/  ISETP.GE.U32.AND P2, PT, R200, R0, PT ;  /* 0x00000000c800720c */ /* 0x000fe40003f46070 */
[C---:B------:R-:W-:Y:S02]  /*73d0*/  LOP3.LUT R6, R4.reuse, 0xff, RZ, 0xc0, !PT ;  /* 0x000000ff04067812 */ /* 0x040fe400078ec0ff */
[----:B------:R-:W-:Y:S02]  /*73e0*/  LOP3.LUT R81, R4, 0xffff, RZ, 0xc0, !PT ;  /* 0x0000ffff04517812 */ /* 0x000fe400078ec0ff */
[----:B------:R-:W-:-:S02]  /*73f0*/  SHF.R.U32.HI R31, RZ, 0x10, R4 ;  /* 0x00000010ff1f7819 */ /* 0x000fc40000011604 */
[----:B------:R-:W-:Y:S01]  /*7400*/  SHF.R.U32.HI R10, RZ, 0x18, R4 ;  /* 0x00000018ff0a7819 */ /* 0x000fe20000011604 */
[----:B------:R-:W-:Y:S01]  /*7410*/  FADD.FTZ R4, R19, R18 ;  /* 0x0000001213047221 */ /* 0x000fe20000010000 */
[----:B------:R-:W-:Y:S02]  /*7420*/  PRMT R19, R3, 0x7610, R19 ;  /* 0x0000761003137816 */ /* 0x000fe40000000013 */
[----:B------:R-:W-:Y:S01]  /*7430*/  LOP3.LUT R0, R7, 0xff, RZ, 0xc0, !PT ;  /* 0x000000ff07007812 */ /* 0x000fe200078ec0ff */
[----:B------:R-:W-:Y:S01]  /*7440*/  FADD.FTZ R84, R94, R4 ;  /* 0x000000045e547221 */ /* 0x000fe20000010000 */
[----:B------:R-:W-:Y:S01]  /*7450*/  PRMT R18, R3, 0x7632, R18 ;  /* 0x0000763203127816 */ /* 0x000fe20000000012 */
[----:B------:R-:W-:Y:S01]  /*7460*/  @!P3 HADD2 R131, -R19.H0_H0, -RZ.H0_H0 ;  /* 0xa00000ff1383b230 */ /* 0x000fe20000000900 */
[----:B------:R-:W-:Y:S01]  /*7470*/  @!P4 PRMT R20, R132, 0x5410, RZ ;  /* 0x000054108414c816 */ /* 0x000fe200000000ff */
[----:B------:R-:W-:Y:S01]  /*7480*/  FADD.FTZ R128, R128, R84 ;  /* 0x0000005480807221 */ /* 0x000fe20000010000 */
[----:B------:R-:W-:Y:S01]  /*7490*/  ISETP.GE.U32.AND P4, PT, R200, R0, PT ;  /* 0x00000000c800720c */ /* 0x000fe20003f86070 */
[----:B------:R-:W-:Y:S01]  /*74a0*/  @!P2 HADD2 R130, -R18.H0_H0, -RZ.H0_H0 ;  /* 0xa00000ff1282a230 */ /* 0x000fe20000000900 */
[----:B------:R-:W-:-:S02]  /*74b0*/  SHF.R.U32.HI R0, RZ, 0x8, R11 ;  /* 0x00000008ff007819 */ /* 0x000fc4000001160b */
[----:B------:R-:W-:Y:S02]  /*74c0*/  PRMT R140, R19, 0x5410, R18 ;  /* 0x00005410138c7816 */ /* 0x000fe40000000012 */
[----:B------:R-:W-:Y:S02]  /*74d0*/  @!P3 PRMT R19, R131, 0x5410, RZ ;  /* 0x000054108313b816 */ /* 0x000fe400000000ff */
[----:B------:R-:W-:Y:S02]  /*74e0*/  ISETP.GE.U32.AND P3, PT, R200, R6, PT ;  /* 0x00000006c800720c */ /* 0x000fe40003f66070 */
[----:B------:R-:W-:Y:S02]  /*74f0*/  LOP3.LUT R0, R0, 0xffff, RZ, 0xc0, !PT ;  /* 0x0000ffff00007812 */ /* 0x000fe400078ec0ff */
[----:B------:R-:W-:Y:S01]  /*7500*/  LOP3.LUT R3, R159, R196, R214, 0x96, !PT ;  /* 0x000000c49f037212 */ /* 0x000fe200078e96d6 */
[----:B------:R-:W-:Y:S01]  /*7510*/  IMAD.MOV.U32 R159, RZ, RZ, R149 ;  /* 0x000000ffff9f7224 */ /* 0x000fe200078e0095 */
[----:B------:R-:W-:-:S02]  /*7520*/  LOP3.LUT R6, R137, R215, RZ, 0x3c, !PT ;  /* 0x000000d789067212 */ /* 0x000fc400078e3cff */
[----:B------:R-:W-:Y:S02]  /*7530*/  @!P2 PRMT R18, R130, 0x5410, RZ ;  /* 0x000054108212a816 */ /* 0x000fe400000000ff */
[----:B------:R-:W-:Y:S01]  /*7540*/  LOP3.LUT R12, R5, R246, R12, 0x96, !PT ;  /* 0x000000f6050c7212 */ /* 0x000fe200078e960c */
[----:B------:R-:W-:Y:S01]  /*7550*/  IMAD.WIDE.U32 R4, R3, -0x2daee0ad, RZ ;  /* 0xd2511f5303047825 */ /* 0x000fe200078e00ff */
[----:B------:R-:W-:Y:S02]  /*7560*/  ISETP.GE.U32.AND P2, PT, R200, R0, PT ;  /* 0x00000000c800720c */ /* 0x000fe40003f46070 */
[----:B------:R-:W-:Y:S01]  /*7570*/  F2FP.F16.F32.PACK_AB R0, R242, R241 ;  /* 0x000000f1f200723e */ /* 0x000fe200000000ff */
[----:B------:R-:W-:Y:S01]  /*7580*/  IMAD.WIDE.U32 R90, R6, -0x2daee0ad, RZ ;  /* 0xd2511f53065a7825 */ /* 0x000fe200078e00ff */
[----:B------:R-:W-:Y:S02]  /*7590*/  LOP3.LUT R8, R23, R170, R4, 0x96, !PT ;  /* 0x000000aa17087212 */ /* 0x000fe400078e9604 */
[----:B------:R-:W-:-:S02]  /*75a0*/  PRMT R17, R0, 0x7610, R17 ;  /* 0x0000761000117816 */ /* 0x000fc40000000011 */
[----:B------:R-:W-:Y:S01]  /*75b0*/  PRMT R15, R0, 0x7632, R15 ;  /* 0x00007632000f7816 */ /* 0x000fe2000000000f */
[----:B------:R-:W-:Y:S01]  /*75c0*/  IMAD.WIDE.U32 R8, R8, -0x326172a9, RZ ;  /* 0xcd9e8d5708087825 */ /* 0x000fe200078e00ff */
[----:B------:R-:W-:-:S03]  /*75d0*/  LOP3.LUT R0, R5, R171, R90, 0x96, !PT ;  /* 0x000000ab05007212 */ /* 0x000fc600078e965a */
[----:B------:R-:W-:Y:S01]  /*75e0*/  @!P0 HADD2 R133, -R17.H0_H0, -RZ.H0_H0 ;  /* 0xa00000ff11858230 */ /* 0x000fe20000000900 */
[----:B------:R-:W-:Y:S01]  /*75f0*/  LOP3.LUT R3, R91, R139, R194, 0x96, !PT ;  /* 0x0000008b5b037212 */ /* 0x000fe200078e96c2 */
[----:B------:R-:W-:Y:S01]  /*7600*/  @!P2 HADD2 R134, -R15.H0_H0, -RZ.H0_H0 ;  /* 0xa00000ff0f86a230 */ /* 0x000fe20000000900 */
[----:B------:R-:W-:Y:S01]  /*7610*/  PRMT R139, R17, 0x5410, R15 ;  /* 0x00005410118b7816 */ /* 0x000fe2000000000f */
[----:B------:R-:W-:Y:S01]  /*7620*/  IMAD.WIDE.U32 R6, R0, -0x326172a9, RZ ;  /* 0xcd9e8d5700067825 */ /* 0x000fe200078e00ff */
[----:B------:R-:W-:Y:S01]  /*7630*/  LOP3.LUT R0, R30, 0xffff, RZ, 0xc0, !PT ;  /* 0x0000ffff1e007812 */ /* 0x000fe200078ec0ff */
[----:B------:R-:W-:Y:S01]  /*7640*/  STL.64 [R1+0x38], R90 ;  /* 0x0000385a01007387 */ /* 0x000fe20000100a00 */
[----:B------:R-:W-:Y:S01]  /*7650*/  @!P0 PRMT R17, R133, 0x5410, RZ ;  /* 0x0000541085118816 */ /* 0x000fe200000000ff */
[----:B------:R-:W-:Y:S01]  /*7660*/  IMAD.WIDE.U32 R216, R3, -0x326172a9, RZ ;  /* 0xcd9e8d5703d87825 */ /* 0x000fe200078e00ff */
[----:B------:R-:W-:Y:S02]  /*7670*/  ISETP.GE.U32.AND P0, PT, R200, R10, PT ;  /* 0x0000000ac800720c */ /* 0x000fe40003f06070 */
[----:B------:R-:W-:Y:S01]  /*7680*/  LOP3.LUT R10, R9, R193, R6, 0x96, !PT ;  /* 0x000000c1090a7212 */ /* 0x000fe200078e9606 */
[----:B------:R-:W-:Y:S01]  /*7690*/  FADD.FTZ R9, R180, R88 ;  /* 0x00000058b4097221 */ /* 0x000fe20000010000 */
[----:B------:R-:W-:Y:S01]  /*76a0*/  LOP3.LUT R4, R7, R192, R216, 0x96, !PT ;  /* 0x000000c007047212 */ /* 0x000fe200078e96d8 */
[----:B------:R-:W-:Y:S01]  /*76b0*/  IMAD.MOV.U32 R180, RZ, RZ, R176 ;  /* 0x000000ffffb47224 */ /* 0x000fe200078e00b0 */
[----:B------:R-:W-:Y:S01]  /*76c0*/  SHF.R.U32.HI R3, RZ, 0x8, R0 ;  /* 0x00000008ff037819 */ /* 0x000fe20000011600 */
[----:B------:R-:W-:Y:S01]  /*76d0*/  IMAD.WIDE.U32 R10, R10, -0x2daee0ad, RZ ;  /* 0xd2511f530a0a7825 */ /* 0x000fe200078e00ff */
[----:B------:R-:W-:-:S03]  /*76e0*/  LOP3.LUT R0, R30, 0xff, RZ, 0xc0, !PT ;  /* 0x000000ff1e007812 */ /* 0x000fc600078ec0ff */
[----:B------:R-:W-:Y:S01]  /*76f0*/  FADD.FTZ R98, R182, R9 ;  /* 0x00000009b6627221 */ /* 0x000fe20000010000 */
[----:B------:R-:W-:Y:S01]  /*7700*/  @!P2 PRMT R15, R134, 0x5410, RZ ;  /* 0x00005410860fa816 */ /* 0x000fe200000000ff */
[----:B------:R-:W-:Y:S01]  /*7710*/  IMAD.WIDE.U32 R4, R4, -0x2daee0ad, RZ ;  /* 0xd2511f5304047825 */ /* 0x000fe200078e00ff */
[----:B------:R-:W-:Y:S02]  /*7720*/  PRMT R85, R0, 0x5410, R3 ;  /* 0x0000541000557816 */ /* 0x000fe40000000003 */
[----:B------:R-:W-:Y:S01]  /*7730*/  SHF.R.U32.HI R0, RZ, 0x10, R30 ;  /* 0x00000010ff007819 */ /* 0x000fe2000001161e */
[----:B------:R-:W-:Y:S01]  /*7740*/  IMAD.MOV.U32 R182, RZ, RZ, R196 ;  /* 0x000000ffffb67224 */ /* 0x000fe200078e00c4 */
[----:B------:R-:W-:Y:S01]  /*7750*/  LOP3.LUT R7, R5, R211, R22, 0x96, !PT ;  /* 0x000000d305077212 */ /* 0x000fe200078e9616 */
[----:B------:R-:W-:Y:S01]  /*7760*/  IMAD R196, R2, 0x2, R174 ;  /* 0x0000000202c47824 */ /* 0x000fe200078e02ae */
[----:B------:R-:W-:Y:S01]  /*7770*/  SHF.R.U32.HI R5, RZ, 0x18, R30 ;  /* 0x00000018ff057819 */ /* 0x000fe2000001161e */
[----:B------:R-:W-:Y:S01]  /*7780*/  IMAD.SHL.U32 R30, R126, 0x8, RZ ;  /* 0x000000087e1e7824 */ /* 0x000fe200078e00ff */
[----:B------:R-:W-:Y:S01]  /*7790*/  LOP3.LUT R3, R0, 0xff, RZ, 0xc0, !PT ;  /* 0x000000ff00037812 */ /* 0x000fe200078ec0ff */
[----:B------:R-:W-:Y:S01]  /*77a0*/  IMAD.WIDE.U32 R6, R7, -0x326172a9, RZ ;  /* 0xcd9e8d5707067825 */ /* 0x000fe200078e00ff */
[----:B------:R-:W-:-:S03]  /*77b0*/  LOP3.LUT R4, R11, R210, R4, 0x96, !PT ;  /* 0x000000d20b047212 */ /* 0x000fc600078e9604 */
[----:B------:R-:W-:Y:S01]  /*77c0*/  FADD.FTZ R22, R183, R87 ;  /* 0x00000057b7167221 */ /* 0x000fe20000010000 */
[----:B------:R-:W-:Y:S01]  /*77d0*/  PRMT R80, R3, 0x5410, R5 ;  /* 0x0000541003507816 */ /* 0x000fe20000000005 */
[----:B------:R-:W-:Y:S01]  /*77e0*/  IMAD.MOV.U32 R183, RZ, RZ, R177 ;  /* 0x000000ffffb77224 */ /* 0x000fe200078e00b1 */
[----:B------:R-:W-:Y:S01]  /*77f0*/  SHF.R.U32.HI R0, RZ, 0x8, R14 ;  /* 0x00000008ff007819 */ /* 0x000fe2000001160e */
[----:B------:R-:W-:Y:S01]  /*7800*/  IMAD.WIDE.U32 R4, R4, -0x326172a9, RZ ;  /* 0xcd9e8d5704047825 */ /* 0x000fe200078e00ff */
[----:B------:R-:W-:-:S03]  /*7810*/  LOP3.LUT R8, R7, R208, R8, 0x96, !PT ;  /* 0x000000d007087212 */ /* 0x000fc600078e9608 */
[----:B------:R-:W-:Y:S01]  /*7820*/  FADD.FTZ R100, R188, R22 ;  /* 0x00000016bc647221 */ /* 0x000fe20000010000 */
[----:B------:R-:W-:Y:S01]  /*7830*/  PRMT R94, R16, 0x5410, R0 ;  /* 0x00005410105e7816 */ /* 0x000fe20000000000 */
[----:B------:R-:W-:Y:S01]  /*7840*/  IMAD.MOV.U32 R188, RZ, RZ, R122 ;  /* 0x000000ffffbc7224 */ /* 0x000fe200078e007a */
[----:B------:R-:W-:Y:S02]  /*7850*/  LOP3.LUT R14, R5, R245, R6, 0x96, !PT ;  /* 0x000000f5050e7212 */ /* 0x000fe400078e9606 */
[----:B------:R-:W-:Y:S02]  /*7860*/  LOP3.LUT R0, R4, 0xffff, RZ, 0xc0, !PT ;  /* 0x0000ffff04007812 */ /* 0x000fe400078ec0ff */
[----:B------:R-:W-:Y:S01]  /*7870*/  LOP3.LUT R5, R28, 0xff, RZ, 0xc0, !PT ;  /* 0x000000ff1c057812 */ /* 0x000fe200078ec0ff */
[----:B------:R-:W-:Y:S01]  /*7880*/  IMAD.SHL.U32 R28, R126, 0x40, RZ ;  /* 0x000000407e1c7824 */ /* 0x000fe200078e00ff */
[----:B------:R-:W-:Y:S02]  /*7890*/  SHF.R.U32.HI R3, RZ, 0x8, R0 ;  /* 0x00000008ff037819 */ /* 0x000fe40000011600 */
[----:B------:R-:W-:-:S02]  /*78a0*/  LOP3.LUT R0, R4, 0xff, RZ, 0xc0, !PT ;  /* 0x000000ff04007812 */ /* 0x000fc400078ec0ff */
[--C-:B------:R-:W-:Y:S02]  /*78b0*/  SHF.R.U32.HI R6, RZ, 0x10, R4.reuse ;  /* 0x00000010ff067819 */ /* 0x100fe40000011604 */
[----:B------:R-:W-:Y:S02]  /*78c0*/  SHF.R.U32.HI R7, RZ, 0x18, R4 ;  /* 0x00000018ff077819 */ /* 0x000fe40000011604 */
[----:B--2---:R-:W-:Y:S01]  /*78d0*/  PRMT R93, R5, 0x5410, R29 ;  /* 0x00005410055d7816 */ /* 0x004fe2000000001d */
[----:B------:R-:W-:Y:S01]  /*78e0*/  IMAD.WIDE.U32 R4, R8, -0x2daee0ad, RZ ;  /* 0xd2511f5308047825 */ /* 0x000fe200078e00ff */
[----:B------:R-:W-:Y:S02]  /*78f0*/  PRMT R67, R0, 0x5410, R3 ;  /* 0x0000541000437816 */ /* 0x000fe40000000003 */
[----:B---3--:R-:W-:Y:S01]  /*7900*/  F2FP.F16.F32.PACK_AB R11, R235, R144 ;  /* 0x00000090eb0b723e */ /* 0x008fe200000000ff */
[----:B------:R-:W-:Y:S01]  /*7910*/  IMAD.WIDE R28, R28, 0x2, R48 ;  /* 0x000000021c1c7825 */ /* 0x000fe200078e0230 */
[----:B------:R-:W-:-:S02]  /*7920*/  LOP3.LUT R0, R4, 0xffff, RZ, 0xc0, !PT ;  /* 0x0000ffff04007812 */ /* 0x000fc400078ec0ff */
[----:B------:R-:W-:Y:S01]  /*7930*/  LOP3.LUT R16, R5, R246, R10, 0x96, !PT ;  /* 0x000000f605107212 */ /* 0x000fe200078e960a */
[----:B------:R-:W-:Y:S01]  /*7940*/  @!P4 HADD2 R135, -R11.H0_H0, -RZ.H0_H0 ;  /* 0xa00000ff0b87c230 */ /* 0x000fe20000000900 */
[----:B------:R-:W-:Y:S02]  /*7950*/  SHF.R.U32.HI R3, RZ, 0x8, R0 ;  /* 0x00000008ff037819 */ /* 0x000fe40000011600 */
[----:B------:R-:W-:Y:S02]  /*7960*/  LOP3.LUT R5, R6, 0xff, RZ, 0xc0, !PT ;  /* 0x000000ff06057812 */ /* 0x000fe400078ec0ff */
[----:B------:R-:W-:Y:S02]  /*7970*/  LOP3.LUT R0, R4, 0xff, RZ, 0xc0, !PT ;  /* 0x000000ff04007812 */ /* 0x000fe400078ec0ff */
[----:B------:R-:W-:Y:S02]  /*7980*/  SHF.R.U32.HI R6, RZ, 0x10, R4 ;  /* 0x00000010ff067819 */ /* 0x000fe40000011604 */
[----:B------:R-:W-:-:S02]  /*7990*/  PRMT R92, R0, 0x5410, R3 ;  /* 0x00005410005c7816 */ /* 0x000fc40000000003 */
[----:B------:R-:W-:Y:S02]  /*79a0*/  SHF.R.U32.HI R4, RZ, 0x18, R4 ;  /* 0x00000018ff047819 */ /* 0x000fe40000011604 */
[----:B------:R-:W-:Y:S02]  /*79b0*/  LOP3.LUT R0, R6, 0xff, RZ, 0xc0, !PT ;  /* 0x000000ff06007812 */ /* 0x000fe400078ec0ff */
[----:B------:R-:W-:Y:S01]  /*79c0*/  PRMT R23, R5, 0x5410, R7 ;  /* 0x0000541005177816 */ /* 0x000fe20000000007 */
[----:B------:R-:W-:Y:S01]  /*79d0*/  FADD.FTZ R5, R115, R86 ;  /* 0x0000005673057221 */ /* 0x000fe20000010000 */
[----:B------:R-:W-:Y:S02]  /*79e0*/  PRMT R86, R0, 0x5410, R4 ;  /* 0x0000541000567816 */ /* 0x000fe40000000004 */
[C---:B------:R-:W-:Y:S01]  /*79f0*/  LOP3.LUT R0, R12.reuse, 0xffff, RZ, 0xc0, !PT ;  /* 0x0000ffff0c007812 */ /* 0x040fe200078ec0ff */
[----:B------:R-:W-:Y:S01]  /*7a00*/  FADD.FTZ R106, R119, R5 ;  /* 0x00000005776a7221 */ /* 0x000fe20000010000 */
[----:B------:R-:W-:-:S02]  /*7a10*/  LOP3.LUT R3, R12, 0xff, RZ, 0xc0, !PT ;  /* 0x000000ff0c037812 */ /* 0x000fc400078ec0ff */
[----:B------:R-:W-:Y:S02]  /*7a20*/  SHF.R.U32.HI R0, RZ, 0x8, R0 ;  /* 0x00000008ff007819 */ /* 0x000fe40000011600 */
[C---:B------:R-:W-:Y:S02]  /*7a30*/  PRMT R10, R11.reuse, 0x7632, R10 ;  /* 0x000076320b0a7816 */ /* 0x040fe4000000000a */
[----:B------:R-:W-:Y:S02]  /*7a40*/  ISETP.GE.U32.AND P2, PT, R200, R3, PT ;  /* 0x00000003c800720c */ /* 0x000fe40003f46070 */
[----:B------:R-:W-:Y:S01]  /*7a50*/  LOP3.LUT R0, R0, 0xffff, RZ, 0xc0, !PT ;  /* 0x0000ffff00007812 */ /* 0x000fe200078ec0ff */
[----:B------:R-:W-:Y:S01]  /*7a60*/  @!P1 HADD2 R136, -R10.H0_H0, -RZ.H0_H0 ;  /* 0xa00000ff0a889230 */ /* 0x000fe20000000900 */
[----:B------:R-:W-:Y:S02]  /*7a70*/  PRMT R138, R11, 0x5410, R10 ;  /* 0x000054100b8a7816 */ /* 0x000fe4000000000a */
[----:B------:R-:W-:-:S02]  /*7a80*/  @!P4 PRMT R11, R135, 0x5410, RZ ;  /* 0x00005410870bc816 */ /* 0x000fc400000000ff */
[----:B------:R-:W-:Y:S02]  /*7a90*/  ISETP.GE.U32.AND P4, PT, R200, R0, PT ;  /* 0x00000000c800720c */ /* 0x000fe40003f86070 */
[----:B------:R-:W-:Y:S01]  /*7aa0*/  LOP3.LUT R0, R31, 0xff, RZ, 0xc0, !PT ;  /* 0x000000ff1f007812 */ /* 0x000fe200078ec0ff */
[----:B------:R-:W-:Y:S01]  /*7ab0*/  IMAD.WIDE R30, R30, 0x2, R48 ;  /* 0x000000021e1e7825 */ /* 0x000fe200078e0230 */
[----:B------:R-:W-:Y:S02]  /*7ac0*/  F2FP.F16.F32.PACK_AB R7, R233, R234 ;  /* 0x000000eae907723e */ /* 0x000fe400000000ff */
[----:B------:R-:W-:Y:S02]  /*7ad0*/  @!P1 PRMT R10, R136, 0x5410, RZ ;  /* 0x00005410880a9816 */ /* 0x000fe400000000ff */
[----:B------:R-:W-:Y:S01]  /*7ae0*/  ISETP.GE.U32.AND P1, PT, R200, R0, PT ;  /* 0x00000000c800720c */ /* 0x000fe20003f26070 */
[----:B------:R-:W-:Y:S01]  /*7af0*/  @!P2 HADD2 R143, -R7.H0_H0, -RZ.H0_H0 ;  /* 0xa00000ff078fa230 */ /* 0x000fe20000000900 */
[----:B------:R-:W-:Y:S01]  /*7b00*/  SHF.R.U32.HI R0, RZ, 0x8, R81 ;  /* 0x00000008ff007819 */ /* 0x000fe20000011651 */
[----:B------:R2:W-:Y:S01]  /*7b10*/  ST.E.U16 desc[UR4][R30.64], R78 ;  /* 0x0000004e1e007985 */ /* 0x0005e2000c101504 */
[----:B------:R-:W-:-:S02]  /*7b20*/  PRMT R6, R7, 0x7632, R6 ;  /* 0x0000763207067816 */ /* 0x000fc40000000006 */
[----:B------:R-:W-:Y:S01]  /*7b30*/  LOP3.LUT R0, R0, 0xffff, RZ, 0xc0, !PT ;  /* 0x0000ffff00007812 */ /* 0x000fe200078ec0ff */
[----:B------:R3:W-:Y:S01]  /*7b40*/  ST.E.U16 desc[UR4][R30.64+0x2], R79 ;  /* 0x0000024f1e007985 */ /* 0x0007e2000c101504 */
[----:B------:R-:W-:Y:S01]  /*7b50*/  PRMT R137, R7, 0x5410, R6 ;  /* 0x0000541007897816 */ /* 0x000fe20000000006 */
[----:B------:R-:W-:Y:S01]  /*7b60*/  @!P4 HADD2 R146, -R6.H0_H0, -RZ.H0_H0 ;  /* 0xa00000ff0692c230 */ /* 0x000fe20000000900 */
[----:B------:R-:W-:Y:S01]  /*7b70*/  @!P2 PRMT R7, R143, 0x5410, RZ ;  /* 0x000054108f07a816 */ /* 0x000fe200000000ff */
[----:B------:R4:W-:Y:S01]  /*7b80*/  ST.E.U16 desc[UR4][R28.64+0x2], R32 ;  /* 0x000002201c007985 */ /* 0x0009e2000c101504 */
[----:B------:R-:W-:Y:S01]  /*7b90*/  ISETP.GE.U32.AND P2, PT, R200, R0, PT ;  /* 0x00000000c800720c */ /* 0x000fe20003f46070 */
[----:B------:R-:W-:Y:S01]  /*7ba0*/  IMAD.MOV.U32 R143, RZ, RZ, R123 ;  /* 0x000000ffff8f7224 */ /* 0x000fe200078e007b */
[----:B------:R-:W-:Y:S01]  /*7bb0*/  SHF.R.U32.HI R0, RZ, 0x18, R13 ;  /* 0x00000018ff007819 */ /* 0x000fe2000001160d */
[----:B------:R5:W-:Y:S01]  /*7bc0*/  ST.E.U16 desc[UR4][R28.64], R33 ;  /* 0x000000211c007985 */ /* 0x000be2000c101504 */
[----:B------:R-:W-:-:S02]  /*7bd0*/  F2FP.F16.F32.PACK_AB R3, R231, R232 ;  /* 0x000000e8e703723e */ /* 0x000fc400000000ff */
[----:B------:R-:W-:Y:S01]  /*7be0*/  @!P4 PRMT R6, R146, 0x5410, RZ ;  /* 0x000054109206c816 */ /* 0x000fe200000000ff */
[----:B------:R-:W-:Y:S01]  /*7bf0*/  IMAD.MOV.U32 R146, RZ, RZ, R124 ;  /* 0x000000ffff927224 */ /* 0x000fe200078e007c */
[----:B------:R-:W-:Y:S01]  /*7c00*/  SHF.R.U32.HI R4, RZ, 0x10, R13 ;  /* 0x00000010ff047819 */ /* 0x000fe2000001160d */
[----:B------:R-:W-:Y:S01]  /*7c10*/  @!P3 HADD2 R147, -R3.H0_H0, -RZ.H0_H0 ;  /* 0xa00000ff0393b230 */ /* 0x000fe20000000900 */
[----:B------:R-:W-:Y:S02]  /*7c20*/  ISETP.GE.U32.AND P4, PT, R200, R0, PT ;  /* 0x00000000c800720c */ /* 0x000fe40003f86070 */
[C---:B------:R-:W-:Y:S02]  /*7c30*/  PRMT R0, R3.reuse, 0x7632, R0 ;  /* 0x0000763203007816 */ /* 0x040fe40000000000 */
[----:B------:R-:W-:Y:S02]  /*7c40*/  LOP3.LUT R4, R4, 0xff, RZ, 0xc0, !PT ;  /* 0x000000ff04047812 */ /* 0x000fe400078ec0ff */
[----:B------:R-:W-:Y:S01]  /*7c50*/  PRMT R136, R3, 0x5410, R0 ;  /* 0x0000541003887816 */ /* 0x000fe20000000000 */
[----:B------:R-:W-:Y:S01]  /*7c60*/  @!P2 HADD2 R148, -R0.H0_H0, -RZ.H0_H0 ;  /* 0xa00000ff0094a230 */ /* 0x000fe20000000900 */
[----:B------:R-:W-:Y:S01]  /*7c70*/  @!P3 PRMT R3, R147, 0x5410, RZ ;  /* 0x000054109303b816 */ /* 0x000fe200000000ff */
[----:B------:R-:W-:Y:S01]  /*7c80*/  IMAD.MOV.U32 R147, RZ, RZ, R121 ;  /* 0x000000ffff937224 */ /* 0x000fe200078e0079 */
[----:B------:R-:W-:Y:S01]  /*7c90*/  ISETP.GE.U32.AND P3, PT, R200, R4, PT ;  /* 0x00000004c800720c */ /* 0x000fe20003f66070 */
[----:B--2---:R-:W-:Y:S01]  /*7ca0*/  IMAD.MOV.U32 R78, RZ, RZ, R170 ;  /* 0x000000ffff4e7224 */ /* 0x004fe200078e00aa */
[----:B------:R-:W-:Y:S01]  /*7cb0*/  F2FP.F16.F32.PACK_AB R5, R230, R229 ;  /* 0x000000e5e605723e */ /* 0x000fe200000000ff */
[----:B---3--:R-:W-:Y:S01]  /*7cc0*/  IMAD.MOV.U32 R79, RZ, RZ, R171 ;  /* 0x000000ffff4f7224 */ /* 0x008fe200078e00ab */
[--C-:B------:R-:W-:Y:S01]  /*7cd0*/  SHF.R.U32.HI R4, RZ, 0x18, R12.reuse ;  /* 0x00000018ff047819 */ /* 0x100fe2000001160c */
[----:B----4-:R-:W-:Y:S01]  /*7ce0*/  IMAD R32, R126, 0x48, RZ ;  /* 0x000000487e207824 */ /* 0x010fe200078e02ff */
[----:B------:R-:W-:Y:S01]  /*7cf0*/  @!P2 PRMT R0, R148, 0x5410, RZ ;  /* 0x000054109400a816 */ /* 0x000fe200000000ff */
[----:B------:R-:W-:Y:S01]  /*7d00*/  @!P1 HADD2 R150, -R5.H0_H0, -RZ.H0_H0 ;  /* 0xa00000ff05969230 */ /* 0x000fe20000000900 */
[----:B------:R-:W-:Y:S01]  /*7d10*/  SHF.R.U32.HI R8, RZ, 0x10, R12 ;  /* 0x00000010ff087819 */ /* 0x000fe2000001160c */
[----:B-----5:R-:W-:Y:S01]  /*7d20*/  IMAD.WIDE R32, R32, 0x2, R48 ;  /* 0x0000000220207825 */ /* 0x020fe200078e0230 */
[----:B------:R-:W-:-:S02]  /*7d30*/  ISETP.GE.U32.AND P2, PT, R200, R4, PT ;  /* 0x00000004c800720c */ /* 0x000fc40003f46070 */
[C---:B------:R-:W-:Y:S02]  /*7d40*/  PRMT R4, R5.reuse, 0x7632, R4 ;  /* 0x0000763205047816 */ /* 0x040fe40000000004 */
[----:B------:R-:W-:Y:S01]  /*7d50*/  LOP3.LUT R8, R8, 0xff, RZ, 0xc0, !PT ;  /* 0x000000ff08087812 */ /* 0x000fe200078ec0ff */
[----:B------:R-:W-:Y:S01]  /*7d60*/  ST.E.U16 desc[UR4][R32.64], R42 ;  /* 0x0000002a20007985 */ /* 0x000fe2000c101504 */
[----:B-1----:R-:W-:Y:S01]  /*7d70*/  F2FP.F16.F32.PACK_AB R13, R142, R141 ;  /* 0x0000008d8e0d723e */ /* 0x002fe200000000ff */
[----:B------:R-:W-:Y:S01]  /*7d80*/  @!P0 HADD2 R151, -R4.H0_H0, -RZ.H0_H0 ;  /* 0xa00000ff04978230 */ /* 0x000fe20000000900 */
[----:B------:R-:W-:Y:S01]  /*7d90*/  PRMT R131, R5, 0x5410, R4 ;  /* 0x0000541005837816 */ /* 0x000fe20000000004 */
[----:B------:R-:W-:Y:S01]  /*7da0*/  ST.E.U16 desc[UR4][R32.64+0x2], R41 ;  /* 0x0000022920007985 */ /* 0x000fe2000c101504 */
[----:B------:R-:W-:Y:S01]  /*7db0*/  @!P1 PRMT R5, R150, 0x5410, RZ ;  /* 0x0000541096059816 */ /* 0x000fe200000000ff */
[----:B------:R-:W-:Y:S01]  /*7dc0*/  @!P3 HADD2 R152, -R13.H0_H0, -RZ.H0_H0 ;  /* 0xa00000ff0d98b230 */ /* 0x000fe20000000900 */
[----:B------:R-:W-:Y:S01]  /*7dd0*/  ISETP.GE.U32.AND P1, PT, R200, R8, PT ;  /* 0x00000008c800720c */ /* 0x000fe20003f26070 */
[----:B------:R1:W-:Y:S01]  /*7de0*/  ST.E.U16 desc[UR4][R48.64+0x10], R77 ;  /* 0x0000104d30007985 */ /* 0x0003e2000c101504 */
[----:B------:R-:W-:-:S02]  /*7df0*/  PRMT R12, R13, 0x7632, R12 ;  /* 0x000076320d0c7816 */ /* 0x000fc4000000000c */
[----:B------:R-:W-:Y:S01]  /*7e00*/  F2FP.F16.F32.PACK_AB R9, R228, R227 ;  /* 0x000000e3e409723e */ /* 0x000fe200000000ff */
[----:B------:R2:W-:Y:S01]  /*7e10*/  ST.E.U16 desc[UR4][R48.64+0x12], R76 ;  /* 0x0000124c30007985 */ /* 0x0005e2000c101504 */
[----:B------:R-:W-:Y:S01]  /*7e20*/  PRMT R129, R13, 0x5410, R12 ;  /* 0x000054100d817816 */ /* 0x000fe2000000000c */
[----:B------:R-:W-:Y:S01]  /*7e30*/  @!P4 HADD2 R155, -R12.H0_H0, -RZ.H0_H0 ;  /* 0xa00000ff0c9bc230 */ /* 0x000fe20000000900 */
[----:B------:R-:W-:Y:S01]  /*7e40*/  PRMT R8, R9, 0x7632, R8 ;  /* 0x0000763209087816 */ /* 0x000fe20000000008 */
[----:B------:R-:W-:Y:S01]  /*7e50*/  ST.E.U16 desc[UR4][R30.64+0x10], R74 ;  /* 0x0000104a1e007985 */ /* 0x000fe2000c101504 */
[----:B------:R-:W-:Y:S01]  /*7e60*/  @!P3 PRMT R13, R152, 0x5410, RZ ;  /* 0x00005410980db816 */ /* 0x000fe200000000ff */
[----:B------:R-:W-:Y:S01]  /*7e70*/  IMAD.MOV.U32 R152, RZ, RZ, R210 ;  /* 0x000000ffff987224 */ /* 0x000fe200078e00d2 */
[----:B------:R-:W-:Y:S01]  /*7e80*/  @!P4 PRMT R12, R155, 0x5410, RZ ;  /* 0x000054109b0cc816 */ /* 0x000fe200000000ff */
[----:B------:R3:W-:Y:S01]  /*7e90*/  ST.E.U16 desc[UR4][R30.64+0x12], R75 ;  /* 0x0000124b1e007985 */ /* 0x0007e2000c101504 */
[----:B------:R-:W-:Y:S01]  /*7ea0*/  @!P1 HADD2 R154, -R9.H0_H0, -RZ.H0_H0 ;  /* 0xa00000ff099a9230 */ /* 0x000fe20000000900 */
[----:B------:R-:W-:Y:S01]  /*7eb0*/  PRMT R130, R9, 0x5410, R8 ;  /* 0x0000541009827816 */ /* 0x000fe20000000008 */
[----:B------:R-:W-:Y:S01]  /*7ec0*/  @!P2 HADD2 R153, -R8.H0_H0, -RZ.H0_H0 ;  /* 0xa00000ff0899a230 */ /* 0x000fe20000000900 */
[----:B------:R-:W-:Y:S01]  /*7ed0*/  ST.E.U16 desc[UR4][R28.64+0x10], R40 ;  /* 0x000010281c007985 */ /* 0x000fe2000c101504 */
[----:B------:R-:W-:Y:S01]  /*7ee0*/  @!P0 PRMT R4, R151, 0x5410, RZ ;  /* 0x0000541097048816 */ /* 0x000fe200000000ff */
[----:B------:R-:W-:Y:S01]  /*7ef0*/  IMAD.MOV.U32 R155, RZ, RZ, R211 ;  /* 0x000000ffff9b7224 */ /* 0x000fe200078e00d3 */
[----:B------:R-:W-:Y:S01]  /*7f00*/  @!P1 PRMT R9, R154, 0x5410, RZ ;  /* 0x000054109a099816 */ /* 0x000fe200000000ff */
[----:B------:R-:W-:Y:S01]  /*7f10*/  ST.E.U16 desc[UR4][R28.64+0x12], R39 ;  /* 0x000012271c007985 */ /* 0x000fe2000c101504 */
[----:B------:R-:W-:Y:S01]  /*7f20*/  @!P2 PRMT R8, R153, 0x5410, RZ ;  /* 0x000054109908a816 */ /* 0x000fe200000000ff */
[----:B------:R-:W-:-:S02]  /*7f30*/  IMAD.MOV.U32 R154, RZ, RZ, R193 ;  /* 0x000000ffff9a7224 */ /* 0x000fc400078e00c1 */
[----:B------:R-:W-:Y:S01]  /*7f40*/  ST.E.U16 desc[UR4][R32.64+0x10], R38 ;  /* 0x0000102620007985 */ /* 0x000fe2000c101504 */
[----:B------:R-:W-:Y:S02]  /*7f50*/  IMAD.MOV.U32 R153, RZ, RZ, R192 ;  /* 0x000000ffff997224 */ /* 0x000fe400078e00c0 */
[----:B-1----:R-:W-:Y:S01]  /*7f60*/  IMAD.MOV.U32 R77, RZ, RZ, R91 ;  /* 0x000000ffff4d7224 */ /* 0x002fe200078e005b */
[----:B------:R-:W-:Y:S01]  /*7f70*/  ST.E.U16 desc[UR4][R32.64+0x12], R37 ;  /* 0x0000122520007985 */ /* 0x000fe2000c101504 */
[----:B--2---:R-:W-:-:S03]  /*7f80*/  IMAD.MOV.U32 R76, RZ, RZ, R90 ;  /* 0x000000ffff4c7224 */ /* 0x004fc600078e005a */
[----:B------:R1:W-:Y:S04]  /*7f90*/  ST.E.U16 desc[UR4][R48.64+0x20], R73 ;  /* 0x0000204930007985 */ /* 0x0003e8000c101504 */
[----:B------:R2:W-:Y:S01]  /*7fa0*/  ST.E.U16 desc[UR4][R48.64+0x22], R72 ;  /* 0x0000224830007985 */ /* 0x0005e2000c101504 */
[----:B---3--:R-:W-:-:S03]  /*7fb0*/  PRMT R75, R200, 0x7054, R200 ;  /* 0x00007054c84b7816 */ /* 0x008fc600000000c8 */
[----:B------:R3:W-:Y:S04]  /*7fc0*/  ST.E.U16 desc[UR4][R30.64+0x20], R70 ;  /* 0x000020461e007985 */ /* 0x0007e8000c101504 */
[----:B------:R4:W-:Y:S04]  /*7fd0*/  ST.E.U16 desc[UR4][R30.64+0x22], R71 ;  /* 0x000022471e007985 */ /* 0x0009e8000c101504 */
[----:B------:R-:W-:Y:S04]  /*7fe0*/  ST.E.U16 desc[UR4][R28.64+0x20], R36 ;  /* 0x000020241c007985 */ /* 0x000fe8000c101504 */
[----:B------:R-:W-:Y:S04]  /*7ff0*/  ST.E.U16 desc[UR4][R28.64+0x22], R35 ;  /* 0x000022231c007985 */ /* 0x000fe8000c101504 */
[----:B------:R-:W-:Y:S01]  /*8000*/  ST.E.U16 desc[UR4][R32.64+0x20], R34 ;  /* 0x0000202220007985 */ /* 0x000fe2000c101504 */
[----:B-1----:R-:W-:-:S03]  /*8010*/  IMAD.MOV.U32 R73, RZ, RZ, R169 ;  /* 0x000000ffff497224 */ /* 0x002fc600078e00a9 */
[----:B------:R-:W-:Y:S01]  /*8020*/  ST.E.U16 desc[UR4][R32.64+0x22], R27 ;  /* 0x0000221b20007985 */ /* 0x000fe2000c101504 */
[----:B--2---:R-:W-:-:S03]  /*8030*/  IMAD.MOV.U32 R72, RZ, RZ, R168 ;  /* 0x000000ffff487224 */ /* 0x004fc600078e00a8 */
[----:B------:R-:W-:Y:S01]  /*8040*/  ST.E.U16 desc[UR4][R48.64+0x30], R69 ;  /* 0x0000304530007985 */ /* 0x000fe2000c101504 */
[----:B---3--:R-:W-:-:S03]  /*8050*/  IMAD.MOV.U32 R70, RZ, RZ, R214 ;  /* 0x000000ffff467224 */ /* 0x008fc600078e00d6 */
[----:B------:R-:W-:Y:S01]  /*8060*/  ST.E.U16 desc[UR4][R48.64+0x32], R68 ;  /* 0x0000324430007985 */ /* 0x000fe2000c101504 */
[----:B----4-:R-:W-:-:S03]  /*8070*/  IMAD.MOV.U32 R71, RZ, RZ, R215 ;  /* 0x000000ffff477224 */ /* 0x010fc600078e00d7 */
[----:B------:R-:W-:Y:S04]  /*8080*/  ST.E.U16 desc[UR4][R30.64+0x30], R65 ;  /* 0x000030411e007985 */ /* 0x000fe8000c101504 */
        /* <DEDUP_REMOVED lines=20> */
[----:B------:R1:W-:Y:S04]  /*81d0*/  ST.E.U16 desc[UR4][R32.64+0x52], R10 ;  /* 0x0000520a20007985 */ /* 0x0003e8000c101504 */
[----:B------:R-:W-:Y:S04]  /*81e0*/  ST.E.U16 desc[UR4][R48.64+0x60], R56 ;  /* 0x0000603830007985 */ /* 0x000fe8000c101504 */
[----:B------:R-:W-:Y:S04]  /*81f0*/  ST.E.U16 desc[UR4][R48.64+0x62], R55 ;  /* 0x0000623730007985 */ /* 0x000fe8000c101504 */
[----:B------:R-:W-:Y:S04]  /*8200*/  ST.E.U16 desc[UR4][R30.64+0x60], R47 ;  /* 0x0000602f1e007985 */ /* 0x000fe8000c101504 */
[----:B------:R-:W-:Y:S04]  /*8210*/  ST.E.U16 desc[UR4][R30.64+0x62], R50 ;  /* 0x000062321e007985 */ /* 0x000fe8000c101504 */
[----:B------:R2:W-:Y:S04]  /*8220*/  ST.E.U16 desc[UR4][R28.64+0x60], R7 ;  /* 0x000060071c007985 */ /* 0x0005e8000c101504 */
[----:B------:R3:W-:Y:S01]  /*8230*/  ST.E.U16 desc[UR4][R28.64+0x62], R6 ;  /* 0x000062061c007985 */ /* 0x0007e2000c101504 */
[----:B-1----:R-:W-:-:S03]  /*8240*/  LOP3.LUT R10, R26, 0xff, RZ, 0xc0, !PT ;  /* 0x000000ff1a0a7812 */ /* 0x002fc600078ec0ff */
[----:B------:R1:W-:Y:S04]  /*8250*/  ST.E.U16 desc[UR4][R32.64+0x60], R9 ;  /* 0x0000600920007985 */ /* 0x0003e8000c101504 */
[----:B------:R4:W-:Y:S04]  /*8260*/  ST.E.U16 desc[UR4][R32.64+0x62], R8 ;  /* 0x0000620820007985 */ /* 0x0009e8000c101504 */
[----:B------:R-:W-:Y:S04]  /*8270*/  ST.E.U16 desc[UR4][R48.64+0x70], R46 ;  /* 0x0000702e30007985 */ /* 0x000fe8000c101504 */
[----:B------:R-:W-:Y:S04]  /*8280*/  ST.E.U16 desc[UR4][R48.64+0x72], R45 ;  /* 0x0000722d30007985 */ /* 0x000fe8000c101504 */
[----:B------:R-:W-:Y:S01]  /*8290*/  ST.E.U16 desc[UR4][R30.64+0x70], R44 ;  /* 0x0000702c1e007985 */ /* 0x000fe2000c101504 */
[----:B--2---:R-:W-:-:S03]  /*82a0*/  SHF.R.U32.HI R7, RZ, 0x10, R14 ;  /* 0x00000010ff077819 */ /* 0x004fc6000001160e */
[----:B------:R-:W-:Y:S01]  /*82b0*/  ST.E.U16 desc[UR4][R30.64+0x72], R43 ;  /* 0x0000722b1e007985 */ /* 0x000fe2000c101504 */
[----:B---3--:R-:W-:-:S03]  /*82c0*/  SHF.R.U32.HI R6, RZ, 0x18, R14 ;  /* 0x00000018ff067819 */ /* 0x008fc6000001160e */
[----:B------:R2:W-:Y:S01]  /*82d0*/  ST.E.U16 desc[UR4][R28.64+0x70], R3 ;  /* 0x000070031c007985 */ /* 0x0005e2000c101504 */
[----:B-1----:R-:W-:-:S03]  /*82e0*/  SHF.R.U32.HI R9, RZ, 0x18, R26 ;  /* 0x00000018ff097819 */ /* 0x002fc6000001161a */
[----:B------:R1:W-:Y:S01]  /*82f0*/  ST.E.U16 desc[UR4][R28.64+0x72], R0 ;  /* 0x000072001c007985 */ /* 0x0003e2000c101504 */
[----:B----4-:R-:W-:-:S03]  /*8300*/  LOP3.LUT R8, R14, 0xff, RZ, 0xc0, !PT ;  /* 0x000000ff0e087812 */ /* 0x010fc600078ec0ff */
[----:B------:R3:W-:Y:S04]  /*8310*/  ST.E.U16 desc[UR4][R32.64+0x70], R5 ;  /* 0x0000700520007985 */ /* 0x0007e8000c101504 */
[----:B------:R4:W-:Y:S04]  /*8320*/  ST.E.U16 desc[UR4][R32.64+0x72], R4 ;  /* 0x0000720420007985 */ /* 0x0009e8000c101504 */
[----:B------:R-:W5:Y:S04]  /*8330*/  LDSM.16.MT88.4 R112, [R174+0x9000] ;  /* 0x00900000ae70783b */ /* 0x000f680000004200 */
[----:B------:R-:W-:Y:S04]  /*8340*/  LDSM.16.MT88.4 R116, [R196+0x9000] ;  /* 0x00900000c474783b */ /* 0x000fe80000004200 */
[----:B------:R-:W5:Y:S01]  /*8350*/  LDSM.16.MT88.4 R124, [R196+0xa000] ;  /* 0x00a00000c47c783b */ /* 0x000f620000004200 */
[----:B--2---:R-:W-:-:S02]  /*8360*/  LOP3.LUT R3, R26, 0xffff, RZ, 0xc0, !PT ;  /* 0x0000ffff1a037812 */ /* 0x004fc400078ec0ff */
[----:B-1----:R-:W-:Y:S02]  /*8370*/  LOP3.LUT R0, R14, 0xffff, RZ, 0xc0, !PT ;  /* 0x0000ffff0e007812 */ /* 0x002fe400078ec0ff */
[----:B---3--:R-:W-:Y:S02]  /*8380*/  SHF.R.U32.HI R5, RZ, 0x8, R3 ;  /* 0x00000008ff057819 */ /* 0x008fe40000011603 */
[----:B------:R-:W-:Y:S02]  /*8390*/  SHF.R.U32.HI R3, RZ, 0x8, R0 ;  /* 0x00000008ff037819 */ /* 0x000fe40000011600 */
[----:B------:R-:W-:Y:S02]  /*83a0*/  LOP3.LUT R0, R7, 0xff, RZ, 0xc0, !PT ;  /* 0x000000ff07007812 */ /* 0x000fe400078ec0ff */
[----:B------:R-:W-:Y:S02]  /*83b0*/  PRMT R8, R8, 0x5410, R3 ;  /* 0x0000541008087816 */ /* 0x000fe40000000003 */
[----:B----4-:R-:W-:-:S02]  /*83c0*/  SHF.R.U32.HI R4, RZ, 0x10, R26 ;  /* 0x00000010ff047819 */ /* 0x010fc4000001161a */
[----:B------:R-:W-:Y:S02]  /*83d0*/  PRMT R7, R0, 0x5410, R6 ;  /* 0x0000541000077816 */ /* 0x000fe40000000006 */
[----:B------:R-:W-:Y:S02]  /*83e0*/  PRMT R10, R10, 0x5410, R5 ;  /* 0x000054100a0a7816 */ /* 0x000fe40000000005 */
[--C-:B------:R-:W-:Y:S02]  /*83f0*/  HSET2.LE.AND R0, R85, R75.reuse, PT ;  /* 0x0000004b55007233 */ /* 0x100fe40003803000 */
[--C-:B------:R-:W-:Y:S02]  /*8400*/  HSET2.LE.AND R3, R80, R75.reuse, PT ;  /* 0x0000004b50037233 */ /* 0x100fe40003803000 */
[----:B------:R-:W-:Y:S01]  /*8410*/  HSET2.LE.AND R2, R8, R75, PT ;  /* 0x0000004b08027233 */ /* 0x000fe20003803000 */
[----:B------:R-:W-:Y:S01]  /*8420*/  LDSM.16.MT88.4 R80, [R174+0xa400] ;  /* 0x00a40000ae50783b */ /* 0x000fe20000004200 */
[----:B------:R-:W-:-:S02]  /*8430*/  LOP3.LUT R4, R4, 0xff, RZ, 0xc0, !PT ;  /* 0x000000ff04047812 */ /* 0x000fc400078ec0ff */
[--C-:B------:R-:W-:Y:S02]  /*8440*/  HSET2.LE.AND R5, R89, R75.reuse, PT ;  /* 0x0000004b59057233 */ /* 0x100fe40003803000 */
[----:B------:R-:W-:Y:S01]  /*8450*/  LDSM.16.MT88.4 R88, [R174+0x9400] ;  /* 0x00940000ae58783b */ /* 0x000fe20000004200 */
[----:B------:R-:W-:Y:S02]  /*8460*/  PRMT R9, R4, 0x5410, R9 ;  /* 0x0000541004097816 */ /* 0x000fe40000000009 */
[----:B------:R-:W-:Y:S02]  /*8470*/  LOP3.LUT R24, R167, R0, RZ, 0xc0, !PT ;  /* 0x00000000a7187212 */ /* 0x000fe400078ec0ff */
[----:B------:R-:W-:Y:S02]  /*8480*/  LOP3.LUT R25, R165, R3, RZ, 0xc0, !PT ;  /* 0x00000003a5197212 */ /* 0x000fe400078ec0ff */
[----:B------:R-:W-:Y:S02]  /*8490*/  LOP3.LUT R20, R120, R2, RZ, 0xc0, !PT ;  /* 0x0000000278147212 */ /* 0x000fe400078ec0ff */
[--C-:B------:R-:W-:Y:S01]  /*84a0*/  HSET2.LE.AND R4, R95, R75.reuse, PT ;  /* 0x0000004b5f047233 */ /* 0x100fe20003803000 */
[----:B------:R-:W1:Y:S01]  /*84b0*/  LDSM.16.MT88.4 R120, [R174+0xa000] ;  /* 0x00a00000ae78783b */ /* 0x000e620000004200 */
[----:B------:R-:W-:-:S02]  /*84c0*/  HSET2.LE.AND R6, R67, R75, PT ;  /* 0x0000004b43067233 */ /* 0x000fc40003803000 */
[--C-:B------:R-:W-:Y:S02]  /*84d0*/  HSET2.LE.AND R0, R23, R75.reuse, PT ;  /* 0x0000004b17007233 */ /* 0x100fe40003803000 */
[----:B------:R-:W-:Y:S02]  /*84e0*/  HSET2.LE.AND R3, R7, R75, PT ;  /* 0x0000004b07037233 */ /* 0x000fe40003803000 */
[----:B------:R-:W-:Y:S02]  /*84f0*/  LOP3.LUT R26, R162, R4, RZ, 0xc0, !PT ;  /* 0x00000004a21a7212 */ /* 0x000fe400078ec0ff */
[----:B------:R-:W-:Y:S02]  /*8500*/  LOP3.LUT R22, R99, R6, RZ, 0xc0, !PT ;  /* 0x0000000663167212 */ /* 0x000fe400078ec0ff */
[----:B------:R-:W-:Y:S02]  /*8510*/  LOP3.LUT R23, R101, R0, RZ, 0xc0, !PT ;  /* 0x0000000065177212 */ /* 0x000fe400078ec0ff */
[----:B------:R-:W-:-:S02]  /*8520*/  LOP3.LUT R21, R109, R3, RZ, 0xc0, !PT ;  /* 0x000000036d157212 */ /* 0x000fc400078ec0ff */
[C---:B------:R-:W-:Y:S02]  /*8530*/  LOP3.LUT R4, R16.reuse, 0xffff, RZ, 0xc0, !PT ;  /* 0x0000ffff10047812 */ /* 0x040fe400078ec0ff */
[----:B------:R-:W-:Y:S02]  /*8540*/  LOP3.LUT R27, R157, R5, RZ, 0xc0, !PT ;  /* 0x000000059d1b7212 */ /* 0x000fe400078ec0ff */
[----:B------:R-:W-:Y:S01]  /*8550*/  HSET2.LE.AND R3, R94, R75, PT ;  /* 0x0000004b5e037233 */ /* 0x000fe20003803000 */
[-C--:B-----5:R-:W-:Y:S01]  /*8560*/  HMMA.16816.F32 R12, R20, R112.reuse, RZ ;  /* 0x00000070140c723c */ /* 0x0a0fe200000018ff */
[----:B------:R-:W-:Y:S02]  /*8570*/  LOP3.LUT R5, R16, 0xff, RZ, 0xc0, !PT ;  /* 0x000000ff10057812 */ /* 0x000fe400078ec0ff */
[----:B------:R-:W-:Y:S02]  /*8580*/  SHF.R.U32.HI R2, RZ, 0x8, R4 ;  /* 0x00000008ff027819 */ /* 0x000fe40000011604 */
[----:B------:R-:W-:Y:S01]  /*8590*/  SHF.R.U32.HI R0, RZ, 0x10, R16 ;  /* 0x00000010ff007819 */ /* 0x000fe20000011610 */
[----:B------:R-:W-:Y:S01]  /*85a0*/  HMMA.16816.F32 R36, R24, R112, RZ ;  /* 0x000000701824723c */ /* 0x000fe200000018ff */
[----:B------:R-:W-:-:S02]  /*85b0*/  PRMT R6, R5, 0x5410, R2 ;  /* 0x0000541005067816 */ /* 0x000fc40000000002 */
[----:B------:R-:W-:Y:S02]  /*85c0*/  LOP3.LUT R18, R161, R3, RZ, 0xc0, !PT ;  /* 0x00000003a1127212 */ /* 0x000fe400078ec0ff */
[----:B------:R-:W-:Y:S01]  /*85d0*/  SHF.R.U32.HI R5, RZ, 0x18, R16 ;  /* 0x00000018ff057819 */ /* 0x000fe20000011610 */
[-C--:B------:R-:W-:Y:S01]  /*85e0*/  HMMA.16816.F32 R56, R20, R124.reuse, RZ ;  /* 0x0000007c1438723c */ /* 0x080fe200000018ff */
[----:B------:R-:W-:Y:S02]  /*85f0*/  LOP3.LUT R4, R0, 0xff, RZ, 0xc0, !PT ;  /* 0x000000ff00047812 */ /* 0x000fe400078ec0ff */
[--C-:B------:R-:W-:Y:S02]  /*8600*/  HSET2.LE.AND R3, R86, R75.reuse, PT ;  /* 0x0000004b56037233 */ /* 0x100fe40003803000 */
[----:B------:R-:W2:Y:S01]  /*8610*/  LDSM.16.MT88.4 R84, [R196+0x9400] ;  /* 0x00940000c454783b */ /* 0x000ea20000004200 */
[----:B------:R-:W-:Y:S01]  /*8620*/  HSET2.LE.AND R2, R9, R75, PT ;  /* 0x0000004b09027233 */ /* 0x000fe20003803000 */
[----:B------:R-:W-:Y:S01]  /*8630*/  HMMA.16816.F32 R44, R24, R124, RZ ;  /* 0x0000007c182c723c */ /* 0x000fe200000018ff */
[----:B------:R-:W-:-:S02]  /*8640*/  PRMT R5, R4, 0x5410, R5 ;  /* 0x0000541004057816 */ /* 0x000fc40000000005 */
[--C-:B------:R-:W-:Y:S02]  /*8650*/  HSET2.LE.AND R0, R10, R75.reuse, PT ;  /* 0x0000004b0a007233 */ /* 0x100fe40003803000 */
[----:B------:R-:W-:Y:S01]  /*8660*/  LOP3.LUT R17, R163, R2, RZ, 0xc0, !PT ;  /* 0x00000002a3117212 */ /* 0x000fe200078ec0ff */
[----:B-1----:R-:W-:Y:S01]  /*8670*/  HMMA.16816.F32 R40, R20, R120, RZ ;  /* 0x000000781428723c */ /* 0x002fe200000018ff */
[--C-:B------:R-:W-:Y:S02]  /*8680*/  HSET2.LE.AND R2, R92, R75.reuse, PT ;  /* 0x0000004b5c027233 */ /* 0x100fe40003803000 */
[--C-:B------:R-:W-:Y:S02]  /*8690*/  HSET2.LE.AND R4, R6, R75.reuse, PT ;  /* 0x0000004b06047233 */ /* 0x100fe40003803000 */
[----:B------:R-:W-:Y:S02]  /*86a0*/  HSET2.LE.AND R5, R5, R75, PT ;  /* 0x0000004b05057233 */ /* 0x000fe40003803000 */
[----:B------:R-:W-:-:S02]  /*86b0*/  LOP3.LUT R16, R166, R0, RZ, 0xc0, !PT ;  /* 0x00000000a6107212 */ /* 0x000fc400078ec0ff */
[----:B------:R-:W-:Y:S02]  /*86c0*/  HSET2.LE.AND R0, R93, R75, PT ;  /* 0x0000004b5d007233 */ /* 0x000fe40003803000 */
[----:B------:R-:W-:Y:S02]  /*86d0*/  LOP3.LUT R10, R97, R2, RZ, 0xc0, !PT ;  /* 0x00000002610a7212 */ /* 0x000fe400078ec0ff */
[----:B------:R-:W-:Y:S02]  /*86e0*/  LOP3.LUT R11, R96, R3, RZ, 0xc0, !PT ;  /* 0x00000003600b7212 */ /* 0x000fe400078ec0ff */
[----:B------:R-:W-:Y:S02]  /*86f0*/  LOP3.LUT R8, R110, R4, RZ, 0xc0, !PT ;  /* 0x000000046e087212 */ /* 0x000fe400078ec0ff */
[----:B------:R-:W-:Y:S01]  /*8700*/  LOP3.LUT R9, R107, R5, RZ, 0xc0, !PT ;  /* 0x000000056b097212 */ /* 0x000fe200078ec0ff */
[----:B------:R-:W1:Y:S01]  /*8710*/  LDSM.16.MT88.4 R108, [R196+0xa400] ;  /* 0x00a40000c46c783b */ /* 0x000e620000004200 */
[----:B------:R-:W-:Y:S01]  /*8720*/  LOP3.LUT R19, R160, R0, RZ, 0xc0, !PT ;  /* 0x00000000a0137212 */ /* 0x000fe200078ec0ff */
[----:B------:R-:W-:Y:S01]  /*8730*/  HMMA.16816.F32 R4, R20, R116, RZ ;  /* 0x000000741404723c */ /* 0x000fe200000018ff */
[----:B------:R-:W-:Y:S01]  /*8740*/  LOP3.LUT R2, R156, R195, RZ, 0x3c, !PT ;  /* 0x000000c39c027212 */ /* 0x000fe200078e3cff */
[----:B------:R-:W-:-:S04]  /*8750*/  IMAD.MOV.U32 R107, RZ, RZ, R188 ;  /* 0x000000ffff6b7224 */ /* 0x000fc800078e00bc */
[----:B------:R-:W-:Y:S01]  /*8760*/  HMMA.16816.F32 R148, R8, R88, R12 ;  /* 0x000000580894723c */ /* 0x000fe2000000180c */
[----:B------:R-:W-:-:S05]  /*8770*/  IMAD.WIDE.U32 R2, R2, -0x326172a9, RZ ;  /* 0xcd9e8d5702027825 */ /* 0x000fca00078e00ff */
[----:B------:R-:W-:Y:S01]  /*8780*/  HMMA.16816.F32 R12, R24, R116, RZ ;  /* 0x00000074180c723c */ /* 0x000fe200000018ff */
[CC--:B------:R-:W-:Y:S02]  /*8790*/  LOP3.LUT R0, R3.reuse, R182.reuse, R212, 0x96, !PT ;  /* 0x000000b603007212 */ /* 0x0c0fe400078e96d4 */
[----:B------:R-:W-:Y:S01]  /*87a0*/  LOP3.LUT R3, R3, R182, R70, 0x96, !PT ;  /* 0x000000b603037212 */ /* 0x000fe200078e9646 */
[----:B------:R-:W-:Y:S02]  /*87b0*/  IMAD.MOV.U32 R182, RZ, RZ, R208 ;  /* 0x000000ffffb67224 */ /* 0x000fe400078e00d0 */
[----:B------:R-:W-:Y:S06]  /*87c0*/  HMMA.16816.F32 R168, R16, R88, R36 ;  /* 0x0000005810a8723c */ /* 0x000fec0000001824 */
[----:B------:R-:W-:Y:S06]  /*87d0*/  HMMA.16816.F32 R36, R24, R120, RZ ;  /* 0x000000781824723c */ /* 0x000fec00000018ff */
[-C--:B--2---:R-:W-:Y:S06]  /*87e0*/  HMMA.16816.F32 R132, R8, R84.reuse, R4 ;  /* 0x000000540884723c */ /* 0x084fec0000001804 */
[----:B------:R-:W-:Y:S01]  /*87f0*/  HMMA.16816.F32 R160, R16, R84, R12 ;  /* 0x0000005410a0723c */ /* 0x000fe2000000180c */
[-CC-:B------:R-:W-:Y:S01]  /*8800*/  LOP3.LUT R7, R251, R209.reuse, R2.reuse, 0x96, !PT ;  /* 0x000000d1fb077212 */ /* 0x180fe200078e9602 */
[----:B------:R-:W-:Y:S01]  /*8810*/  IMAD.WIDE.U32 R4, R0, -0x2daee0ad, RZ ;  /* 0xd2511f5300047825 */ /* 0x000fe200078e00ff */
[----:B------:R-:W-:-:S03]  /*8820*/  LOP3.LUT R6, R217, R209, R2, 0x96, !PT ;  /* 0x000000d1d9067212 */ /* 0x000fc600078e9602 */
[----:B------:R-:W-:Y:S01]  /*8830*/  IMAD.WIDE.U32 R2, R3, -0x2daee0ad, RZ ;  /* 0xd2511f5303027825 */ /* 0x000fe200078e00ff */
[----:B------:R-:W-:Y:S03]  /*8840*/  HMMA.16816.F32 R192, R8, R80, R40 ;  /* 0x0000005008c0723c */ /* 0x000fe60000001828 */
[----:B------:R-:W-:-:S03]  /*8850*/  IMAD.WIDE.U32 R12, R7, -0x2daee0ad, RZ ;  /* 0xd2511f53070c7825 */ /* 0x000fc600078e00ff */
[----:B------:R-:W-:Y:S06]  /*8860*/  HMMA.16816.F32 R176, R16, R80, R36 ;  /* 0x0000005010b0723c */ /* 0x000fec0000001824 */
[----:B-1----:R-:W-:Y:S01]  /*8870*/  HMMA.16816.F32 R208, R8, R108, R56 ;  /* 0x0000006c08d0723c */ /* 0x002fe20000001838 */
[----:B------:R-:W-:Y:S01]  /*8880*/  IMAD.WIDE.U32 R38, R6, -0x2daee0ad, RZ ;  /* 0xd2511f5306267825 */ /* 0x000fe200078e00ff */
[----:B------:R-:W-:Y:S01]  /*8890*/  LOP3.LUT R6, R5, R79, R72, 0x96, !PT ;  /* 0x0000004f05067212 */ /* 0x000fe200078e9648 */
[----:B------:R-:W1:Y:S01]  /*88a0*/  LDSM.16.MT88.4 R56, [R174+0xb000] ;  /* 0x00b00000ae38783b */ /* 0x000e620000004200 */
[----:B------:R-:W-:-:S02]  /*88b0*/  LOP3.LUT R5, R13, R78, R4, 0x96, !PT ;  /* 0x0000004e0d057212 */ /* 0x000fc400078e9604 */
[----:B------:R-:W-:Y:S01]  /*88c0*/  LOP3.LUT R4, R3, R79, R76, 0x96, !PT ;  /* 0x0000004f03047212 */ /* 0x000fe200078e964c */
[----:B------:R-:W-:Y:S01]  /*88d0*/  HMMA.16816.F32 R212, R16, R108, R44 ;  /* 0x0000006c10d4723c */ /* 0x000fe2000000182c */
[----:B------:R-:W-:Y:S01]  /*88e0*/  LOP3.LUT R0, R39, R78, R2, 0x96, !PT ;  /* 0x0000004e27007212 */ /* 0x000fe200078e9602 */
[----:B------:R-:W-:Y:S01]  /*88f0*/  IMAD.WIDE.U32 R2, R6, -0x326172a9, RZ ;  /* 0xcd9e8d5706027825 */ /* 0x000fe200078e00ff */
[----:B------:R-:W-:Y:S03]  /*8900*/  LDSM.16.MT88.4 R44, [R196+0xb000] ;  /* 0x00b00000c42c783b */ /* 0x000fe60000004200 */
[----:B------:R-:W-:Y:S01]  /*8910*/  IMAD.WIDE.U32 R34, R5, -0x326172a9, RZ ;  /* 0xcd9e8d5705227825 */ /* 0x000fe200078e00ff */
[----:B------:R-:W-:Y:S01]  /*8920*/  LOP3.LUT R6, R3, R153, R250, 0x96, !PT ;  /* 0x0000009903067212 */ /* 0x000fe200078e96fa */
[----:B------:R-:W-:Y:S02]  /*8930*/  HMMA.16816.F32 R76, R20, R114, RZ ;  /* 0x00000072144c723c */ /* 0x000fe400000018ff */
[----:B------:R-:W-:Y:S01]  /*8940*/  IMAD.WIDE.U32 R36, R0, -0x326172a9, RZ ;  /* 0xcd9e8d5700247825 */ /* 0x000fe200078e00ff */
[----:B------:R-:W-:-:S03]  /*8950*/  LOP3.LUT R5, R35, R154, R2, 0x96, !PT ;  /* 0x0000009a23057212 */ /* 0x000fc600078e9602 */
[----:B------:R-:W-:-:S04]  /*8960*/  IMAD.WIDE.U32 R2, R4, -0x326172a9, RZ ;  /* 0xcd9e8d5704027825 */ /* 0x000fc800078e00ff */
[----:B------:R-:W-:Y:S01]  /*8970*/  IMAD.WIDE.U32 R14, R5, -0x2daee0ad, RZ ;  /* 0xd2511f53050e7825 */ /* 0x000fe200078e00ff */
[----:B------:R-:W-:Y:S02]  /*8980*/  LOP3.LUT R4, R3, R153, R216, 0x96, !PT ;  /* 0x0000009903047212 */ /* 0x000fe400078e96d8 */
[----:B------:R-:W-:Y:S01]  /*8990*/  LOP3.LUT R0, R37, R154, R2, 0x96, !PT ;  /* 0x0000009a25007212 */ /* 0x000fe200078e9602 */
[----:B------:R-:W-:-:S04]  /*89a0*/  IMAD.WIDE.U32 R2, R6, -0x2daee0ad, RZ ;  /* 0xd2511f5306027825 */ /* 0x000fc800078e00ff */
[----:B------:R-:W-:Y:S01]  /*89b0*/  IMAD.MOV.U32 R154, RZ, RZ, R191 ;  /* 0x000000ffff9a7224 */ /* 0x000fe200078e00bf */
[----:B------:R-:W-:Y:S01]  /*89c0*/  LOP3.LUT R6, R3, R155, R12, 0x96, !PT ;  /* 0x0000009b03067212 */ /* 0x000fe200078e960c */
[----:B------:R-:W-:Y:S01]  /*89d0*/  IMAD.WIDE.U32 R12, R0, -0x2daee0ad, RZ ;  /* 0xd2511f53000c7825 */ /* 0x000fe200078e00ff */
[----:B------:R-:W-:-:S03]  /*89e0*/  LOP3.LUT R5, R15, R152, R2, 0x96, !PT ;  /* 0x000000980f057212 */ /* 0x000fc600078e9602 */
[----:B------:R-:W-:Y:S01]  /*89f0*/  IMAD.WIDE.U32 R2, R4, -0x2daee0ad, RZ ;  /* 0xd2511f5304027825 */ /* 0x000fe200078e00ff */
[----:B------:R-:W-:Y:S03]  /*8a00*/  HMMA.16816.F32 R76, R8, R90, R76 ;  /* 0x0000005a084c723c */ /* 0x000fe6000000184c */
[----:B------:R-:W-:Y:S01]  /*8a10*/  IMAD.WIDE.U32 R6, R6, -0x326172a9, RZ ;  /* 0xcd9e8d5706067825 */ /* 0x000fe200078e00ff */
[----:B------:R-:W-:Y:S02]  /*8a20*/  LOP3.LUT R4, R3, R155, R38, 0x96, !PT ;  /* 0x0000009b03047212 */ /* 0x000fe400078e9626 */
[----:B------:R-:W-:Y:S01]  /*8a30*/  LOP3.LUT R0, R13, R152, R2, 0x96, !PT ;  /* 0x000000980d007212 */ /* 0x000fe200078e9602 */
[----:B------:R-:W-:Y:S01]  /*8a40*/  IMAD.WIDE.U32 R2, R5, -0x326172a9, RZ ;  /* 0xcd9e8d5705027825 */ /* 0x000fe200078e00ff */
[----:B------:R-:W-:-:S03]  /*8a50*/  LOP3.LUT R7, R7, R182, R34, 0x96, !PT ;  /* 0x000000b607077212 */ /* 0x000fc600078e9622 */
[----:B------:R-:W-:Y:S01]  /*8a60*/  IMAD.WIDE.U32 R4, R4, -0x326172a9, RZ ;  /* 0xcd9e8d5704047825 */ /* 0x000fe200078e00ff */
[----:B------:R-:W-:Y:S02]  /*8a70*/  LOP3.LUT R6, R3, R245, R6, 0x96, !PT ;  /* 0x000000f503067212 */ /* 0x000fe400078e9606 */
[C---:B------:R-:W-:Y:S01]  /*8a80*/  LOP3.LUT R13, R2.reuse, 0xffff, RZ, 0xc0, !PT ;  /* 0x0000ffff020d7812 */ /* 0x040fe200078ec0ff */
[----:B------:R-:W-:Y:S01]  /*8a90*/  IMAD.MOV.U32 R152, RZ, RZ, R180 ;  /* 0x000000ffff987224 */ /* 0x000fe200078e00b4 */
[----:B------:R-:W-:Y:S01]  /*8aa0*/  LOP3.LUT R35, R2, 0xff, RZ, 0xc0, !PT ;  /* 0x000000ff02237812 */ /* 0x000fe200078ec0ff */
[----:B------:R-:W-:Y:S01]  /*8ab0*/  IMAD.MOV.U32 R155, RZ, RZ, R183 ;  /* 0x000000ffff9b7224 */ /* 0x000fe200078e00b7 */
[--C-:B------:R-:W-:Y:S02]  /*8ac0*/  SHF.R.U32.HI R34, RZ, 0x10, R2.reuse ;  /* 0x00000010ff227819 */ /* 0x100fe40000011602 */
[----:B------:R-:W-:Y:S01]  /*8ad0*/  SHF.R.U32.HI R15, RZ, 0x18, R2 ;  /* 0x00000018ff0f7819 */ /* 0x000fe20000011602 */
[----:B------:R-:W-:Y:S01]  /*8ae0*/  IMAD.WIDE.U32 R2, R0, -0x326172a9, RZ ;  /* 0xcd9e8d5700027825 */ /* 0x000fe200078e00ff */
[----:B------:R-:W-:-:S02]  /*8af0*/  LOP3.LUT R0, R5, R182, R36, 0x96, !PT ;  /* 0x000000b605007212 */ /* 0x000fc400078e9624 */
[----:B------:R-:W-:Y:S02]  /*8b00*/  LOP3.LUT R5, R34, 0xff, RZ, 0xc0, !PT ;  /* 0x000000ff22057812 */ /* 0x000fe400078ec0ff */
[----:B------:R-:W-:Y:S02]  /*8b10*/  LOP3.LUT R4, R3, R245, R4, 0x96, !PT ;  /* 0x000000f503047212 */ /* 0x000fe400078e9604 */
[C---:B------:R-:W-:Y:S02]  /*8b20*/  LOP3.LUT R39, R2.reuse, 0xffff, RZ, 0xc0, !PT ;  /* 0x0000ffff02277812 */ /* 0x040fe400078ec0ff */
[----:B------:R-:W-:Y:S02]  /*8b30*/  LOP3.LUT R41, R2, 0xff, RZ, 0xc0, !PT ;  /* 0x000000ff02297812 */ /* 0x000fe400078ec0ff */
[--C-:B------:R-:W-:Y:S02]  /*8b40*/  SHF.R.U32.HI R40, RZ, 0x10, R2.reuse ;  /* 0x00000010ff287819 */ /* 0x100fe40000011602 */
[----:B------:R-:W-:Y:S01]  /*8b50*/  SHF.R.U32.HI R42, RZ, 0x18, R2 ;  /* 0x00000018ff2a7819 */ /* 0x000fe20000011602 */
[----:B------:R-:W-:Y:S01]  /*8b60*/  IMAD.WIDE.U32 R2, R7, -0x2daee0ad, RZ ;  /* 0xd2511f5307027825 */ /* 0x000fe200078e00ff */
[----:B------:R-:W-:-:S02]  /*8b70*/  SHF.R.U32.HI R13, RZ, 0x8, R13 ;  /* 0x00000008ff0d7819 */ /* 0x000fc4000001160d */
[----:B------:R-:W-:Y:S02]  /*8b80*/  PRMT R73, R5, 0x5410, R15 ;  /* 0x0000541005497816 */ /* 0x000fe4000000000f */
[----:B------:R-:W-:Y:S02]  /*8b90*/  PRMT R74, R35, 0x5410, R13 ;  /* 0x00005410234a7816 */ /* 0x000fe4000000000d */
[----:B------:R-:W-:Y:S02]  /*8ba0*/  LOP3.LUT R5, R3, R246, R14, 0x96, !PT ;  /* 0x000000f603057212 */ /* 0x000fe400078e960e */
[C---:B------:R-:W-:Y:S02]  /*8bb0*/  LOP3.LUT R13, R2.reuse, 0xffff, RZ, 0xc0, !PT ;  /* 0x0000ffff020d7812 */ /* 0x040fe400078ec0ff */
[----:B------:R-:W-:Y:S02]  /*8bc0*/  LOP3.LUT R34, R2, 0xff, RZ, 0xc0, !PT ;  /* 0x000000ff02227812 */ /* 0x000fe400078ec0ff */
[----:B------:R-:W-:-:S02]  /*8bd0*/  SHF.R.U32.HI R15, RZ, 0x10, R2 ;  /* 0x00000010ff0f7819 */ /* 0x000fc40000011602 */
[----:B------:R-:W-:Y:S01]  /*8be0*/  SHF.R.U32.HI R14, RZ, 0x18, R2 ;  /* 0x00000018ff0e7819 */ /* 0x000fe20000011602 */
[----:B------:R-:W-:Y:S01]  /*8bf0*/  IMAD.WIDE.U32 R2, R0, -0x2daee0ad, RZ ;  /* 0xd2511f5300027825 */ /* 0x000fe200078e00ff */
[----:B------:R-:W-:Y:S02]  /*8c00*/  SHF.R.U32.HI R7, RZ, 0x10, R6 ;  /* 0x00000010ff077819 */ /* 0x000fe40000011606 */
[C---:B------:R-:W-:Y:S02]  /*8c10*/  LOP3.LUT R35, R2.reuse, 0xffff, RZ, 0xc0, !PT ;  /* 0x0000ffff02237812 */ /* 0x040fe400078ec0ff */
[----:B------:R-:W-:Y:S02]  /*8c20*/  LOP3.LUT R38, R2, 0xff, RZ, 0xc0, !PT ;  /* 0x000000ff02267812 */ /* 0x000fe400078ec0ff */
[--C-:B------:R-:W-:Y:S02]  /*8c30*/  SHF.R.U32.HI R37, RZ, 0x10, R2.reuse ;  /* 0x00000010ff257819 */ /* 0x100fe40000011602 */
[----:B------:R-:W-:-:S02]  /*8c40*/  SHF.R.U32.HI R36, RZ, 0x18, R2 ;  /* 0x00000018ff247819 */ /* 0x000fc40000011602 */
[C---:B------:R-:W-:Y:S02]  /*8c50*/  LOP3.LUT R2, R6.reuse, 0xffff, RZ, 0xc0, !PT ;  /* 0x0000ffff06027812 */ /* 0x040fe400078ec0ff */
[----:B------:R-:W-:Y:S02]  /*8c60*/  LOP3.LUT R0, R3, R246, R12, 0x96, !PT ;  /* 0x000000f603007212 */ /* 0x000fe400078e960c */
[----:B------:R-:W-:Y:S02]  /*8c70*/  LOP3.LUT R12, R6, 0xff, RZ, 0xc0, !PT ;  /* 0x000000ff060c7812 */ /* 0x000fe400078ec0ff */
[----:B------:R-:W-:Y:S02]  /*8c80*/  SHF.R.U32.HI R3, RZ, 0x8, R2 ;  /* 0x00000008ff037819 */ /* 0x000fe40000011602 */
[----:B------:R-:W-:Y:S02]  /*8c90*/  SHF.R.U32.HI R6, RZ, 0x18, R6 ;  /* 0x00000018ff067819 */ /* 0x000fe40000011606 */
[----:B------:R-:W-:-:S02]  /*8ca0*/  LOP3.LUT R2, R7, 0xff, RZ, 0xc0, !PT ;  /* 0x000000ff07027812 */ /* 0x000fc400078ec0ff */
[----:B------:R-:W-:Y:S02]  /*8cb0*/  PRMT R72, R12, 0x5410, R3 ;  /* 0x000054100c487816 */ /* 0x000fe40000000003 */
[----:B------:R-:W-:Y:S02]  /*8cc0*/  PRMT R71, R2, 0x5410, R6 ;  /* 0x0000541002477816 */ /* 0x000fe40000000006 */
[----:B------:R-:W-:Y:S02]  /*8cd0*/  LOP3.LUT R2, R15, 0xff, RZ, 0xc0, !PT ;  /* 0x000000ff0f027812 */ /* 0x000fe400078ec0ff */
[----:B------:R-:W-:Y:S02]  /*8ce0*/  SHF.R.U32.HI R3, RZ, 0x8, R13 ;  /* 0x00000008ff037819 */ /* 0x000fe4000001160d */
[----:B------:R-:W-:Y:S02]  /*8cf0*/  PRMT R67, R2, 0x5410, R14 ;  /* 0x0000541002437816 */ /* 0x000fe4000000000e */
[----:B------:R-:W-:Y:S01]  /*8d00*/  LOP3.LUT R2, R4, 0xffff, RZ, 0xc0, !PT ;  /* 0x0000ffff04027812 */ /* 0x000fe200078ec0ff */
[----:B-1----:R-:W-:Y:S01]  /*8d10*/  HMMA.16816.F32 R12, R24, R56, RZ ;  /* 0x00000038180c723c */ /* 0x002fe200000018ff */
[----:B------:R-:W-:Y:S01]  /*8d20*/  PRMT R68, R34, 0x5410, R3 ;  /* 0x0000541022447816 */ /* 0x000fe20000000003 */
[----:B------:R-:W-:Y:S01]  /*8d30*/  FADD.FTZ R34, R189, R98 ;  /* 0x00000062bd227221 */ /* 0x000fe20000010000 */
[----:B------:R-:W-:-:S02]  /*8d40*/  SHF.R.U32.HI R3, RZ, 0x8, R2 ;  /* 0x00000008ff037819 */ /* 0x000fc40000011602 */
[----:B------:R-:W-:Y:S02]  /*8d50*/  LOP3.LUT R2, R4, 0xff, RZ, 0xc0, !PT ;  /* 0x000000ff04027812 */ /* 0x000fe400078ec0ff */
[----:B------:R-:W-:Y:S02]  /*8d60*/  LOP3.LUT R6, R40, 0xff, RZ, 0xc0, !PT ;  /* 0x000000ff28067812 */ /* 0x000fe400078ec0ff */
[----:B------:R-:W-:Y:S02]  /*8d70*/  PRMT R66, R2, 0x5410, R3 ;  /* 0x0000541002427816 */ /* 0x000fe40000000003 */
[----:B------:R-:W-:Y:S02]  /*8d80*/  SHF.R.U32.HI R2, RZ, 0x10, R4 ;  /* 0x00000010ff027819 */ /* 0x000fe40000011604 */
[----:B------:R-:W-:Y:S02]  /*8d90*/  PRMT R69, R6, 0x5410, R42 ;  /* 0x0000541006457816 */ /* 0x000fe4000000002a */
[----:B------:R-:W-:-:S02]  /*8da0*/  SHF.R.U32.HI R6, RZ, 0x18, R4 ;  /* 0x00000018ff067819 */ /* 0x000fc40000011604 */
[----:B------:R-:W-:Y:S02]  /*8db0*/  LOP3.LUT R4, R2, 0xff, RZ, 0xc0, !PT ;  /* 0x000000ff02047812 */ /* 0x000fe400078ec0ff */
[----:B------:R-:W-:Y:S02]  /*8dc0*/  LOP3.LUT R2, R37, 0xff, RZ, 0xc0, !PT ;  /* 0x000000ff25027812 */ /* 0x000fe400078ec0ff */
[----:B------:R-:W-:Y:S02]  /*8dd0*/  SHF.R.U32.HI R7, RZ, 0x8, R39 ;  /* 0x00000008ff077819 */ /* 0x000fe40000011627 */
[----:B------:R-:W-:Y:S02]  /*8de0*/  SHF.R.U32.HI R3, RZ, 0x8, R35 ;  /* 0x00000008ff037819 */ /* 0x000fe40000011623 */
[----:B------:R-:W-:Y:S02]  /*8df0*/  PRMT R50, R2, 0x5410, R36 ;  /* 0x0000541002327816 */ /* 0x000fe40000000024 */
[----:B------:R-:W-:-:S02]  /*8e00*/  LOP3.LUT R2, R5, 0xffff, RZ, 0xc0, !PT ;  /* 0x0000ffff05027812 */ /* 0x000fc400078ec0ff */
[----:B------:R-:W-:Y:S02]  /*8e10*/  PRMT R70, R41, 0x5410, R7 ;  /* 0x0000541029467816 */ /* 0x000fe40000000007 */
[----:B------:R-:W-:Y:S01]  /*8e20*/  PRMT R64, R38, 0x5410, R3 ;  /* 0x0000541026407816 */ /* 0x000fe20000000003 */
[----:B------:R-:W1:Y:S01]  /*8e30*/  LDSM.16.MT88.4 R40, [R174+0xb400] ;  /* 0x00b40000ae28783b */ /* 0x000e620000004200 */
[----:B------:R-:W-:Y:S02]  /*8e40*/  SHF.R.U32.HI R3, RZ, 0x8, R2 ;  /* 0x00000008ff037819 */ /* 0x000fe40000011602 */
[----:B------:R-:W-:Y:S01]  /*8e50*/  LOP3.LUT R2, R5, 0xff, RZ, 0xc0, !PT ;  /* 0x000000ff05027812 */ /* 0x000fe200078ec0ff */
[----:B------:R-:W2:Y:S01]  /*8e60*/  LDSM.16.MT88.4 R36, [R196+0xb400] ;  /* 0x00b40000c424783b */ /* 0x000ea20000004200 */
[----:B------:R-:W-:Y:S02]  /*8e70*/  SHF.R.U32.HI R7, RZ, 0x18, R5 ;  /* 0x00000018ff077819 */ /* 0x000fe40000011605 */
[----:B------:R-:W-:-:S02]  /*8e80*/  PRMT R63, R2, 0x5410, R3 ;  /* 0x00005410023f7816 */ /* 0x000fc40000000003 */
[----:B------:R-:W-:Y:S02]  /*8e90*/  SHF.R.U32.HI R3, RZ, 0x10, R5 ;  /* 0x00000010ff037819 */ /* 0x000fe40000011605 */
[----:B------:R-:W-:Y:S02]  /*8ea0*/  LOP3.LUT R2, R0, 0xffff, RZ, 0xc0, !PT ;  /* 0x0000ffff00027812 */ /* 0x000fe400078ec0ff */
[----:B------:R-:W-:Y:S02]  /*8eb0*/  SHF.R.U32.HI R5, RZ, 0x10, R0 ;  /* 0x00000010ff057819 */ /* 0x000fe40000011600 */
[----:B------:R-:W-:Y:S02]  /*8ec0*/  PRMT R65, R4, 0x5410, R6 ;  /* 0x0000541004417816 */ /* 0x000fe40000000006 */
[----:B------:R-:W-:Y:S02]  /*8ed0*/  LOP3.LUT R6, R0, 0xff, RZ, 0xc0, !PT ;  /* 0x000000ff00067812 */ /* 0x000fe400078ec0ff */
[----:B------:R-:W-:-:S02]  /*8ee0*/  SHF.R.U32.HI R4, RZ, 0x18, R0 ;  /* 0x00000018ff047819 */ /* 0x000fc40000011600 */
[----:B------:R-:W-:Y:S02]  /*8ef0*/  LOP3.LUT R3, R3, 0xff, RZ, 0xc0, !PT ;  /* 0x000000ff03037812 */ /* 0x000fe400078ec0ff */
[----:B------:R-:W-:Y:S02]  /*8f00*/  SHF.R.U32.HI R2, RZ, 0x8, R2 ;  /* 0x00000008ff027819 */ /* 0x000fe40000011602 */
[----:B------:R-:W-:Y:S02]  /*8f10*/  LOP3.LUT R0, R5, 0xff, RZ, 0xc0, !PT ;  /* 0x000000ff05007812 */ /* 0x000fe400078ec0ff */
[----:B------:R-:W-:Y:S01]  /*8f20*/  PRMT R62, R3, 0x5410, R7 ;  /* 0x00005410033e7816 */ /* 0x000fe20000000007 */
[----:B------:R-:W-:Y:S01]  /*8f30*/  FADD.FTZ R3, R190, R100 ;  /* 0x00000064be037221 */ /* 0x000fe20000010000 */
[----:B------:R-:W-:Y:S01]  /*8f40*/  PRMT R61, R6, 0x5410, R2 ;  /* 0x00005410063d7816 */ /* 0x000fe20000000002 */
[----:B------:R-:W-:Y:S01]  /*8f50*/  FADD.FTZ R2, R181, R128 ;  /* 0x00000080b5027221 */ /* 0x000fe20000010000 */
[----:B------:R-:W-:Y:S01]  /*8f60*/  PRMT R60, R0, 0x5410, R4 ;  /* 0x00005410003c7816 */ /* 0x000fe20000000004 */
[----:B------:R-:W-:Y:S01]  /*8f70*/  FADD.FTZ R0, R145, R106 ;  /* 0x0000006a91007221 */ /* 0x000fe20000010000 */
[----:B------:R-:W-:Y:S01]  /*8f80*/  HMMA.16816.F32 R4, R20, R56, RZ ;  /* 0x000000381404723c */ /* 0x000fe200000018ff */
[----:B------:R-:W-:Y:S01]  /*8f90*/  FADD.FTZ R2, R186, R2 ;  /* 0x00000002ba027221 */ /* 0x000fe20000010000 */
[--C-:B------:R-:W-:Y:S01]  /*8fa0*/  HSET2.LE.AND R35, R70, R75.reuse, PT ;  /* 0x0000004b46237233 */ /* 0x100fe20003803000 */
[----:B------:R-:W-:Y:S01]  /*8fb0*/  FADD.FTZ R0, R184, R0 ;  /* 0x00000000b8007221 */ /* 0x000fe20000010000 */
[----:B------:R-:W-:-:S02]  /*8fc0*/  HSET2.LE.AND R50, R50, R75, PT ;  /* 0x0000004b32327233 */ /* 0x000fc40003803000 */
[----:B-1----:R-:W-:Y:S03]  /*8fd0*/  HMMA.16816.F32 R188, R16, R40, R12 ;  /* 0x0000002810bc723c */ /* 0x002fe6000000180c */
[----:B------:R-:W-:-:S03]  /*8fe0*/  LOP3.LUT R95, R131, R50, RZ, 0xc0, !PT ;  /* 0x00000032835f7212 */ /* 0x000fc600078ec0ff */
[----:B------:R-:W-:-:S12]  /*8ff0*/  HMMA.16816.F32 R12, R24, R44, RZ ;  /* 0x0000002c180c723c */ /* 0x000fd800000018ff */
[----:B------:R-:W-:Y:S07]  /*9000*/  HMMA.16816.F32 R180, R8, R40, R4 ;  /* 0x0000002808b4723c */ /* 0x000fee0000001804 */
[----:B------:R-:W-:Y:S01]  /*9010*/  FADD.FTZ R4, R244, R3 ;  /* 0x00000003f4047221 */ /* 0x000fe20000010000 */
[----:B------:R-:W-:Y:S01]  /*9020*/  FADD.FTZ R5, R187, R2 ;  /* 0x00000002bb057221 */ /* 0x000fe20000010000 */
[----:B------:R-:W-:Y:S01]  /*9030*/  FADD.FTZ R3, R243, R34 ;  /* 0x00000022f3037221 */ /* 0x000fe20000010000 */
[----:B------:R-:W-:Y:S01]  /*9040*/  FADD.FTZ R2, R141, R0 ;  /* 0x000000008d027221 */ /* 0x000fe20000010000 */
[----:B------:R-:W-:Y:S01]  /*9050*/  FADD.FTZ R0, R239, R4 ;  /* 0x00000004ef007221 */ /* 0x000fe20000010000 */
[----:B------:R-:W-:Y:S01]  /*9060*/  FADD.FTZ R34, R185, R5 ;  /* 0x00000005b9227221 */ /* 0x000fe20000010000 */
[----:B------:R-:W-:Y:S01]  /*9070*/  FADD.FTZ R3, R237, R3 ;  /* 0x00000003ed037221 */ /* 0x000fe20000010000 */
[----:B------:R-:W-:Y:S01]  /*9080*/  HMMA.16816.F32 R4, R20, R44, RZ ;  /* 0x0000002c1404723c */ /* 0x000fe200000018ff */
[----:B------:R-:W-:Y:S01]  /*9090*/  FADD.FTZ R56, R142, R2 ;  /* 0x000000028e387221 */ /* 0x000fe20000010000 */
[----:B------:R-:W-:Y:S01]  /*90a0*/  FADD.FTZ R55, R240, R0 ;  /* 0x00000000f0377221 */ /* 0x000fe20000010000 */
[----:B------:R-:W-:Y:S01]  /*90b0*/  FADD.FTZ R106, R236, R3 ;  /* 0x00000003ec6a7221 */ /* 0x000fe20000010000 */
[----:B------:R-:W-:-:S02]  /*90c0*/  IMAD.MOV.U32 R236, RZ, RZ, R164 ;  /* 0x000000ffffec7224 */ /* 0x000fc400078e00a4 */
[----:B------:R-:W-:Y:S01]  /*90d0*/  FADD.FTZ R101, R226, R34 ;  /* 0x00000022e2657221 */ /* 0x000fe20000010000 */
[-C--:B--2---:R-:W-:Y:S01]  /*90e0*/  HMMA.16816.F32 R184, R16, R36.reuse, R12 ;  /* 0x0000002410b8723c */ /* 0x084fe2000000180c */
[--C-:B------:R-:W-:Y:S01]  /*90f0*/  HSET2.LE.AND R0, R74, R75.reuse, PT ;  /* 0x0000004b4a007233 */ /* 0x100fe20003803000 */
[----:B------:R-:W-:Y:S01]  /*9100*/  FADD.FTZ R55, R238, R55 ;  /* 0x00000037ee377221 */ /* 0x000fe20000010000 */
[--C-:B------:R-:W-:Y:S01]  /*9110*/  HSET2.LE.AND R2, R73, R75.reuse, PT ;  /* 0x0000004b49027233 */ /* 0x100fe20003803000 */
[----:B------:R-:W-:Y:S01]  /*9120*/  IMAD.MOV.U32 R244, RZ, RZ, R154 ;  /* 0x000000fffff47224 */ /* 0x000fe200078e009a */
        /* <DEDUP_REMOVED lines=10> */
[----:B------:R-:W-:Y:S01]  /*91d0*/  HSET2.LE.AND R44, R60, R75, PT ;  /* 0x0000004b3c2c7233 */ /* 0x000fe20003803000 */
[----:B------:R-:W-:Y:S01]  /*91e0*/  IMAD.MOV.U32 R240, RZ, RZ, R146 ;  /* 0x000000fffff07224 */ /* 0x000fe200078e0092 */
[----:B------:R-:W-:Y:S01]  /*91f0*/  LOP3.LUT R94, R136, R45, RZ, 0xc0, !PT ;  /* 0x0000002d885e7212 */ /* 0x000fe200078ec0ff */
[----:B------:R-:W-:Y:S01]  /*9200*/  HMMA.16816.F32 R164, R8, R36, R4 ;  /* 0x0000002408a4723c */ /* 0x000fe20000001804 */
[----:B------:R-:W-:Y:S01]  /*9210*/  LOP3.LUT R92, R137, R41, RZ, 0xc0, !PT ;  /* 0x00000029895c7212 */ /* 0x000fe200078ec0ff */
[----:B------:R-:W-:Y:S01]  /*9220*/  FADD.FTZ R100, R144, R56 ;  /* 0x0000003890647221 */ /* 0x000fe20000010000 */
[----:B------:R-:W-:-:S02]  /*9230*/  LOP3.LUT R93, R130, R44, RZ, 0xc0, !PT ;  /* 0x0000002c825d7212 */ /* 0x000fc400078ec0ff */
[----:B------:R-:W-:Y:S01]  /*9240*/  LOP3.LUT R14, R223, R0, RZ, 0xc0, !PT ;  /* 0x00000000df0e7212 */ /* 0x000fe200078ec0ff */
[----:B------:R-:W-:Y:S01]  /*9250*/  FADD.FTZ R0, R235, R100 ;  /* 0x00000064eb007221 */ /* 0x000fe20000010000 */
[--C-:B------:R-:W-:Y:S02]  /*9260*/  HSET2.LE.AND R5, R72, R75.reuse, PT ;  /* 0x0000004b48057233 */ /* 0x100fe40003803000 */
[--C-:B------:R-:W-:Y:S02]  /*9270*/  HSET2.LE.AND R6, R71, R75.reuse, PT ;  /* 0x0000004b47067233 */ /* 0x100fe40003803000 */
[--C-:B------:R-:W-:Y:S02]  /*9280*/  HSET2.LE.AND R36, R69, R75.reuse, PT ;  /* 0x0000004b45247233 */ /* 0x100fe40003803000 */
[--C-:B------:R-:W-:Y:S01]  /*9290*/  HSET2.LE.AND R4, R67, R75.reuse, PT ;  /* 0x0000004b43047233 */ /* 0x100fe20003803000 */
[----:B------:R-:W-:Y:S01]  /*92a0*/  HMMA.16816.F32 R68, R20, R122, RZ ;  /* 0x0000007a1444723c */ /* 0x000fe200000018ff */
[----:B------:R-:W-:-:S02]  /*92b0*/  HSET2.LE.AND R37, R66, R75, PT ;  /* 0x0000004b42257233 */ /* 0x000fc40003803000 */
[----:B------:R-:W-:Y:S02]  /*92c0*/  HSET2.LE.AND R7, R63, R75, PT ;  /* 0x0000004b3f077233 */ /* 0x000fe40003803000 */
[----:B------:R-:W-:Y:S01]  /*92d0*/  LOP3.LUT R99, R158, R4, RZ, 0xc0, !PT ;  /* 0x000000049e637212 */ /* 0x000fe200078ec0ff */
[C---:B------:R-:W-:Y:S01]  /*92e0*/  HMMA.16816.F32 R72, R20.reuse, R118, RZ ;  /* 0x000000761448723c */ /* 0x040fe200000018ff */
[----:B------:R-:W-:Y:S02]  /*92f0*/  LOP3.LUT R13, R224, R6, RZ, 0xc0, !PT ;  /* 0x00000006e00d7212 */ /* 0x000fe400078ec0ff */
[----:B------:R-:W-:Y:S02]  /*9300*/  LOP3.LUT R96, R206, R7, RZ, 0xc0, !PT ;  /* 0x00000007ce607212 */ /* 0x000fe400078ec0ff */
[----:B------:R-:W-:Y:S01]  /*9310*/  LOP3.LUT R6, R139, R35, RZ, 0xc0, !PT ;  /* 0x000000238b067212 */ /* 0x000fe200078ec0ff */
[----:B------:R-:W-:Y:S01]  /*9320*/  HMMA.16816.F32 R64, R20, R126, RZ ;  /* 0x0000007e1440723c */ /* 0x000fe200000018ff */
[----:B------:R-:W-:-:S02]  /*9330*/  LOP3.LUT R7, R138, R36, RZ, 0xc0, !PT ;  /* 0x000000248a077212 */ /* 0x000fc400078ec0ff */
[----:B------:R-:W-:Y:S02]  /*9340*/  LOP3.LUT R4, R140, R37, RZ, 0xc0, !PT ;  /* 0x000000258c047212 */ /* 0x000fe400078ec0ff */
[----:B------:R-:W-:Y:S01]  /*9350*/  LOP3.LUT R12, R225, R5, RZ, 0xc0, !PT ;  /* 0x00000005e10c7212 */ /* 0x000fe200078ec0ff */
[C---:B------:R-:W-:Y:S01]  /*9360*/  HMMA.16816.F32 R60, R20.reuse, R58, RZ ;  /* 0x0000003a143c723c */ /* 0x040fe200000018ff */
[----:B------:R-:W-:Y:S02]  /*9370*/  LOP3.LUT R5, R129, R40, RZ, 0xc0, !PT ;  /* 0x0000002881057212 */ /* 0x000fe400078ec0ff */
[----:B------:R-:W-:Y:S01]  /*9380*/  LOP3.LUT R15, R207, R2, RZ, 0xc0, !PT ;  /* 0x00000002cf0f7212 */ /* 0x000fe200078ec0ff */
[----:B------:R-:W-:Y:S01]  /*9390*/  FADD.FTZ R2, R241, R101 ;  /* 0x00000065f1027221 */ /* 0x000fe20000010000 */
[----:B------:R-:W-:Y:S01]  /*93a0*/  LOP3.LUT R98, R202, R3, RZ, 0xc0, !PT ;  /* 0x00000003ca627212 */ /* 0x000fe200078ec0ff */
[----:B------:R-:W-:Y:S01]  /*93b0*/  HMMA.16816.F32 R20, R20, R46, RZ ;  /* 0x0000002e1414723c */ /* 0x000fe200000018ff */
[----:B------:R-:W-:Y:S01]  /*93c0*/  LOP3.LUT R97, R203, R34, RZ, 0xc0, !PT ;  /* 0x00000022cb617212 */ /* 0x000fe200078ec0ff */
[----:B------:R-:W-:Y:S01]  /*93d0*/  FADD.FTZ R3, R238, R106 ;  /* 0x0000006aee037221 */ /* 0x000fe20000010000 */
[----:B------:R-:W-:-:S03]  /*93e0*/  IADD3 R202, P0, R48, -0x80, RZ ;  /* 0xffffff8030ca7810 */ /* 0x000fc60007f1e0ff */
[----:B------:R-:W-:Y:S01]  /*93f0*/  HMMA.16816.F32 R72, R8, R86, R72 ;  /* 0x000000560848723c */ /* 0x000fe20000001848 */
[----:B------:R-:W-:-:S05]  /*9400*/  IADD3.X R203, R49, -0x1, RZ, P0, !PT ;  /* 0xffffffff31cb7810 */ /* 0x000fca00007fe4ff */
[C---:B------:R-:W-:Y:S06]  /*9410*/  HMMA.16816.F32 R136, R8.reuse, R82, R68 ;  /* 0x000000520888723c */ /* 0x040fec0000001844 */
[C---:B------:R-:W-:Y:S06]  /*9420*/  HMMA.16816.F32 R156, R8.reuse, R110, R64 ;  /* 0x0000006e089c723c */ /* 0x040fec0000001840 */
[C---:B------:R-:W-:Y:S06]  /*9430*/  HMMA.16816.F32 R152, R8.reuse, R42, R60 ;  /* 0x0000002a0898723c */ /* 0x040fec000000183c */
[----:B------:R-:W-:Y:S06]  /*9440*/  HMMA.16816.F32 R140, R8, R38, R20 ;  /* 0x00000026088c723c */ /* 0x000fec0000001814 */
[C---:B------:R-:W-:Y:S06]  /*9450*/  HMMA.16816.F32 R8, R24.reuse, R114, RZ ;  /* 0x000000721808723c */ /* 0x040fec00000018ff */
[----:B------:R-:W-:-:S15]  /*9460*/  HMMA.16816.F32 R20, R24, R118, RZ ;  /* 0x000000761814723c */ /* 0x000fde00000018ff */
[----:B------:R-:W-:-:S03]  /*9470*/  NOP ;  /* 0x0000000000007918 */ /* 0x000fc60000000000 */
[----:B------:R-:W-:Y:S06]  /*9480*/  HMMA.16816.F32 R68, R16, R90, R8 ;  /* 0x0000005a1044723c */ /* 0x000fec0000001808 */
[----:B------:R-:W-:Y:S06]  /*9490*/  HMMA.16816.F32 R8, R24, R122, RZ ;  /* 0x0000007a1808723c */ /* 0x000fec00000018ff */
[----:B------:R-:W-:Y:S06]  /*94a0*/  HMMA.16816.F32 R64, R16, R86, R20 ;  /* 0x000000561040723c */ /* 0x000fec0000001814 */
[----:B------:R-:W-:Y:S01]  /*94b0*/  HMMA.16816.F32 R20, R24, R126, RZ ;  /* 0x0000007e1814723c */ /* 0x000fe200000018ff */
[----:B------:R-:W-:Y:S11]  /*94c0*/  LDSM.16.MT88.4 R124, [R196+0xac00] ;  /* 0x00ac0000c47c783b */ /* 0x000ff60000004200 */
[----:B------:R-:W-:Y:S01]  /*94d0*/  HMMA.16816.F32 R60, R16, R82, R8 ;  /* 0x00000052103c723c */ /* 0x000fe20000001808 */
[----:B------:R-:W-:Y:S05]  /*94e0*/  LDSM.16.MT88.4 R80, [R174+0xbc00] ;  /* 0x00bc0000ae50783b */ /* 0x000fea0000004200 */
[C---:B------:R-:W-:Y:S06]  /*94f0*/  HMMA.16816.F32 R8, R24.reuse, R58, RZ ;  /* 0x0000003a1808723c */ /* 0x040fec00000018ff */
[----:B------:R-:W-:Y:S06]  /*9500*/  HMMA.16816.F32 R24, R24, R46, RZ ;  /* 0x0000002e1818723c */ /* 0x000fec00000018ff */
[C---:B------:R-:W-:Y:S01]  /*9510*/  HMMA.16816.F32 R44, R16.reuse, R110, R20 ;  /* 0x0000006e102c723c */ /* 0x040fe20000001814 */
[----:B------:R-:W1:Y:S11]  /*9520*/  LDSM.16.MT88.4 R20, [R174+0x9800] ;  /* 0x00980000ae14783b */ /* 0x000e760000004200 */
[C---:B------:R-:W-:Y:S01]  /*9530*/  HMMA.16816.F32 R40, R16.reuse, R42, R8 ;  /* 0x0000002a1028723c */ /* 0x040fe20000001808 */
[----:B------:R-:W-:Y:S05]  /*9540*/  LDSM.16.MT88.4 R8, [R174+0xa800] ;  /* 0x00a80000ae08783b */ /* 0x000fea0000004200 */
[----:B------:R-:W-:Y:S01]  /*9550*/  HMMA.16816.F32 R24, R16, R38, R24 ;  /* 0x000000261018723c */ /* 0x000fe20000001818 */
[----:B------:R-:W2:Y:S05]  /*9560*/  LDSM.16.MT88.4 R16, [R196+0x9800] ;  /* 0x00980000c410783b */ /* 0x000eaa0000004200 */
[-C--:B-1----:R-:W-:Y:S06]  /*9570*/  HMMA.16816.F32 R168, R12, R20.reuse, R168 ;  /* 0x000000140ca8723c */ /* 0x082fec00000018a8 */
[C---:B------:R-:W-:Y:S06]  /*9580*/  HMMA.16816.F32 R148, R4.reuse, R20, R148 ;  /* 0x000000140494723c */ /* 0x040fec0000001894 */
        /* <DEDUP_REMOVED lines=10> */
[-C--:B------:R-:W-:Y:S06]  /*9630*/  HMMA.16816.F32 R116, R4, R10.reuse, R136 ;  /* 0x0000000a0474723c */ /* 0x080fec0000001888 */
[----:B------:R-:W-:Y:S01]  /*9640*/  HMMA.16816.F32 R60, R12, R10, R60 ;  /* 0x0000000a0c3c723c */ /* 0x000fe2000000183c */
[----:B------:R-:W3:Y:S05]  /*9650*/  LDSM.16.MT88.4 R8, [R196+0xb800] ;  /* 0x00b80000c408783b */ /* 0x000eea0000004200 */
[C---:B-1----:R-:W-:Y:S06]  /*9660*/  HMMA.16816.F32 R112, R4.reuse, R20, R208 ;  /* 0x000000140470723c */ /* 0x042fec00000018d0 */
[C---:B------:R-:W-:Y:S01]  /*9670*/  HMMA.16816.F32 R108, R4.reuse, R22, R156 ;  /* 0x00000016046c723c */ /* 0x040fe2000000189c */
[----:B------:R-:W1:Y:S05]  /*9680*/  LDSM.16.MT88.4 R156, [R196+0x9c00] ;  /* 0x009c0000c49c783b */ /* 0x000e6a0000004200 */
[C---:B--2---:R-:W-:Y:S06]  /*9690*/  HMMA.16816.F32 R72, R4.reuse, R16, R180 ;  /* 0x000000100448723c */ /* 0x044fec00000018b4 */
[----:B------:R-:W-:Y:S06]  /*96a0*/  HMMA.16816.F32 R76, R4, R18, R152 ;  /* 0x00000012044c723c */ /* 0x000fec0000001898 */
[C---:B------:R-:W-:Y:S06]  /*96b0*/  HMMA.16816.F32 R136, R12.reuse, R20, R212 ;  /* 0x000000140c88723c */ /* 0x040fec00000018d4 */
[----:B------:R-:W-:Y:S06]  /*96c0*/  HMMA.16816.F32 R68, R12, R16, R188 ;  /* 0x000000100c44723c */ /* 0x000fec00000018bc */
[C---:B---3--:R-:W-:Y:S01]  /*96d0*/  HMMA.16816.F32 R88, R4.reuse, R8, R164 ;  /* 0x000000080458723c */ /* 0x048fe200000018a4 */
[----:B------:R-:W2:Y:S05]  /*96e0*/  LDSM.16.MT88.4 R164, [R174+0x9c00] ;  /* 0x009c0000aea4783b */ /* 0x000eaa0000004200 */
[----:B------:R-:W-:Y:S01]  /*96f0*/  HMMA.16816.F32 R56, R4, R10, R140 ;  /* 0x0000000a0438723c */ /* 0x000fe2000000188c */
[----:B------:R-:W3:Y:S04]  /*9700*/  LDSM.16.MT88.4 R4, [R196+0xbc00] ;  /* 0x00bc0000c404783b */ /* 0x000ee80000004200 */
[----:B------:R-:W4:Y:S01]  /*9710*/  LDSM.16.MT88.4 R140, [R174+0xac00] ;  /* 0x00ac0000ae8c783b */ /* 0x000f220000004200 */
[C---:B------:R-:W-:Y:S06]  /*9720*/  HMMA.16816.F32 R84, R12.reuse, R8, R184 ;  /* 0x000000080c54723c */ /* 0x040fec00000018b8 */
[----:B------:R-:W-:Y:S01]  /*9730*/  HMMA.16816.F32 R44, R12, R22, R44 ;  /* 0x000000160c2c723c */ /* 0x000fe2000000182c */
[----:B------:R-:W-:-:S05]  /*9740*/  FADD.FTZ R8, R226, R55 ;  /* 0x00000037e2087221 */ /* 0x000fca0000010000 */
[C---:B------:R-:W-:Y:S06]  /*9750*/  HMMA.16816.F32 R40, R12.reuse, R18, R40 ;  /* 0x000000120c28723c */ /* 0x040fec0000001828 */
[----:B------:R-:W-:Y:S06]  /*9760*/  HMMA.16816.F32 R24, R12, R10, R24 ;  /* 0x0000000a0c18723c */ /* 0x000fec0000001818 */
[----:B-1----:R-:W-:Y:S06]  /*9770*/  HMMA.16816.F32 R132, R92, R156, R132 ;  /* 0x0000009c5c84723c */ /* 0x002fec0000001884 */
[----:B--2---:R-:W-:Y:S06]  /*9780*/  HMMA.16816.F32 R168, R96, R164, R168 ;  /* 0x000000a460a8723c */ /* 0x004fec00000018a8 */
[-C--:B---3--:R-:W-:Y:S06]  /*9790*/  HMMA.16816.F32 R88, R92, R4.reuse, R88 ;  /* 0x000000045c58723c */ /* 0x088fec0000001858 */
[----:B------:R-:W-:Y:S06]  /*97a0*/  HMMA.16816.F32 R84, R96, R4, R84 ;  /* 0x000000046054723c */ /* 0x000fec0000001854 */
        /* <DEDUP_REMOVED lines=19> */
[C---:B------:R-:W-:Y:S02]  /*98e0*/  HMMA.16816.F32 R144, R92.reuse, R166, R144 ;  /* 0x000000a65c90723c */ /* 0x040fe40000001890 */
[----:B------:R1:W-:Y:S04]  /*98f0*/  STL [R1+0x12c], R3 ;  /* 0x00012c0301007387 */ /* 0x0003e80000100800 */
[----:B------:R1:W-:Y:S01]  /*9900*/  STL [R1+0x134], R244 ;  /* 0x000134f401007387 */ /* 0x0003e20000100800 */
[C---:B------:R-:W-:Y:S03]  /*9910*/  HMMA.16816.F32 R128, R92.reuse, R158, R128 ;  /* 0x0000009e5c80723c */ /* 0x040fe60000001880 */
[----:B------:R1:W-:Y:S03]  /*9920*/  STL [R1+0x130], R2 ;  /* 0x0001300201007387 */ /* 0x0003e60000100800 */
[C---:B----4-:R-:W-:Y:S01]  /*9930*/  HMMA.16816.F32 R120, R92.reuse, R140, R120 ;  /* 0x0000008c5c78723c */ /* 0x050fe20000001878 */
[----:B------:R1:W-:Y:S05]  /*9940*/  STL [R1+0x138], R0 ;  /* 0x0001380001007387 */ /* 0x0003ea0000100800 */
        /* <DEDUP_REMOVED lines=18> */
[----:B------:R-:W2:Y:S01]  /*9a70*/  LDL.LU R240, [R1+0x50] ;  /* 0x0000500001f07983 */ /* 0x000ea20000300800 */
[----:B------:R-:W-:-:S04]  /*9a80*/  DEPBAR.LE SB0, 0x0 ;  /* 0x000080000000791a */ /* 0x000fc80000000000 */
[----:B------:R-:W3:Y:S04]  /*9a90*/  LDL.64 R224, [R1+0x170] ;  /* 0x0001700001e07983 */ /* 0x000ee80000100a00 */
[----:B------:R-:W3:Y:S04]  /*9aa0*/  LDL.LU R237, [R1+0x24] ;  /* 0x0000240001ed7983 */ /* 0x000ee80000300800 */
[----:B------:R-:W4:Y:S04]  /*9ab0*/  LDL.LU R239, [R1+0x28] ;  /* 0x0000280001ef7983 */ /* 0x000f280000300800 */
[----:B------:R-:W5:Y:S04]  /*9ac0*/  LDL.LU R243, [R1+0x2c] ;  /* 0x00002c0001f37983 */ /* 0x000f680000300800 */
[----:B------:R-:W2:Y:S04]  /*9ad0*/  LDL R107, [R1+0x13c] ;  /* 0x00013c00016b7983 */ /* 0x000ea80000100800 */
[----:B------:R-:W3:Y:S01]  /*9ae0*/  LDL R236, [R1+0x114] ;  /* 0x0001140001ec7983 */ /* 0x000ee20000100800 */
[----:B------:R-:W-:Y:S05]  /*9af0*/  WARPSYNC.ALL ;  /* 0x0000000000007948 */ /* 0x000fea0003800000 */
[----:B------:R-:W-:Y:S01]  /*9b00*/  BAR.SYNC.DEFER_BLOCKING 0x0 ;  /* 0x0000000000007b1d */ /* 0x000fe20000010000 */
[----:B------:R-:W-:-:S02]  /*9b10*/  ISETP.GE.AND P3, PT, R247, R205, PT ;  /* 0x000000cdf700720c */ /* 0x000fc40003f66270 */
[----:B------:R-:W-:-:S03]  /*9b20*/  ISETP.GE.AND P2, PT, R248, R205, PT ;  /* 0x000000cdf800720c */ /* 0x000fc60003f46270 */
[----:B------:R-:W-:Y:S01]  /*9b30*/  BSSY B1, `(.L_x_696) ;  /* 0x0000210000017945 */ /* 0x000fe20003800000 */
[----:B------:R-:W1:Y:S02]  /*9b40*/  S2R R206, SR_TID.X ;  /* 0x0000000000ce7919 */ /* 0x000e640000002100 */
[----:B-1----:R-:W-:-:S05]  /*9b50*/  IMAD.SHL.U32 R206, R206, 0x2, RZ ;  /* 0x00000002cece7824 */ /* 0x002fca00078e00ff */
[----:B------:R-:W-:Y:S01]  /*9b60*/  LOP3.LUT R206, R206, 0x6, RZ, 0xc0, !PT ;  /* 0x00000006cece7812 */ /* 0x000fe200078ec0ff */
[----:B--2---:R-:W-:Y:S01]  /*9b70*/  VIADD R222, R107, 0xfffffffe ;  /* 0xfffffffe6bde7836 */ /* 0x004fe20000000000 */
[----:B---3--:R-:W-:-:S03]  /*9b80*/  ISETP.GE.AND P4, PT, R236, R205, PT ;  /* 0x000000cdec00720c */ /* 0x008fc60003f86270 */
[----:B------:R-:W-:Y:S01]  /*9b90*/  IMAD R0, R240, R222, RZ ;  /* 0x000000def0007224 */ /* 0x000fe200078e02ff */
[----:B------:R-:W-:Y:S01]  /*9ba0*/  SHF.R.S32.HI R4, RZ, 0x1f, R222 ;  /* 0x0000001fff047819 */ /* 0x000fe200000114de */
[----:B------:R-:W-:-:S04]  /*9bb0*/  IMAD.WIDE.U32 R2, R222, R237, R224 ;  /* 0x000000edde027225 */ /* 0x000fc800078e00e0 */
[----:B------:R-:W-:Y:S01]  /*9bc0*/  IMAD R0, R4, R237, R0 ;  /* 0x000000ed04007224 */ /* 0x000fe200078e0200 */
[CC--:B------:R-:W-:Y:S02]  /*9bd0*/  @!P3 LEA R10, P1, R2.reuse, R220.reuse, 0x1 ;  /* 0x000000dc020ab211 */ /* 0x0c0fe400078208ff */
[C---:B------:R-:W-:Y:S01]  /*9be0*/  @!P2 LEA R8, P0, R2.reuse, R220, 0x1 ;  /* 0x000000dc0208a211 */ /* 0x040fe200078008ff */
[----:B------:R-:W-:Y:S01]  /*9bf0*/  IMAD.IADD R3, R3, 0x1, R0 ;  /* 0x0000000103037824 */ /* 0x000fe200078e0200 */
[----:B----4-:R-:W-:Y:S01]  /*9c00*/  IADD3 R0, P5, R239, R2, RZ ;  /* 0x00000002ef007210 */ /* 0x010fe20007fbe0ff */
[----:B------:R-:W-:Y:S01]  /*9c10*/  @P4 STS [R204+0x9000], RZ ;  /* 0x009000ffcc004388 */ /* 0x000fe20000000800 */
[C---:B------:R-:W-:Y:S02]  /*9c20*/  @!P4 LEA R12, P6, R2.reuse, R220, 0x1 ;  /* 0x000000dc020cc211 */ /* 0x040fe400078c08ff */
[CCC-:B------:R-:W-:Y:S01]  /*9c30*/  @!P3 LEA.HI.X R11, R2.reuse, R221.reuse, R3.reuse, 0x1, P1 ;  /* 0x000000dd020bb211 */ /* 0x1c0fe200008f0c03 */
[----:B------:R-:W-:Y:S01]  /*9c40*/  @P4 STS [R204+0x9004], RZ ;  /* 0x009004ffcc004388 */ /* 0x000fe20000000800 */
[----:B------:R-:W-:-:S02]  /*9c50*/  @!P4 LEA.HI.X R13, R2, R221, R3, 0x1, P6 ;  /* 0x000000dd020dc211 */ /* 0x000fc400030f0c03 */
[-CC-:B------:R-:W-:Y:S01]  /*9c60*/  @!P2 LEA.HI.X R9, R2, R221.reuse, R3.reuse, 0x1, P0 ;  /* 0x000000dd0209a211 */ /* 0x180fe200000f0c03 */
[----:B-----5:R-:W-:Y:S01]  /*9c70*/  IMAD.X R3, R243, 0x1, R3, P5 ;  /* 0x00000001f3037824 */ /* 0x020fe200028e0603 */
[CC--:B------:R-:W-:Y:S01]  /*9c80*/  @!P4 LEA R6, P5, R0.reuse, R220.reuse, 0x1 ;  /* 0x000000dc0006c211 */ /* 0x0c0fe200078a08ff */
[----:B------:R-:W-:Y:S01]  /*9c90*/  @P4 STS.64 [R204+0x9008], RZ ;  /* 0x009008ffcc004388 */ /* 0x000fe20000000a00 */
[CC--:B------:R-:W-:Y:S02]  /*9ca0*/  @!P3 LEA R4, P1, R0.reuse, R220.reuse, 0x1 ;  /* 0x000000dc0004b211 */ /* 0x0c0fe400078208ff */
[C---:B------:R-:W-:Y:S01]  /*9cb0*/  @!P2 LEA R2, P0, R0.reuse, R220, 0x1 ;  /* 0x000000dc0002a211 */ /* 0x040fe200078008ff */
[----:B------:R-:W-:Y:S01]  /*9cc0*/  @!PT LDS RZ, [RZ] ;  /* 0x00000000fffff984 */ /* 0x000fe20000000800 */
[----:B------:R-:W-:Y:S01]  /*9cd0*/  @!PT LDS RZ, [RZ] ;  /* 0x00000000fffff984 */ /* 0x000fe20000000800 */
[----:B------:R-:W-:Y:S01]  /*9ce0*/  @!PT LDS RZ, [RZ] ;  /* 0x00000000fffff984 */ /* 0x000fe20000000800 */
[----:B------:R1:W-:Y:S01]  /*9cf0*/  @!P4 LDGSTS.E.BYPASS.LTC128B.128 [R204+0x9000], desc[UR4][R12.64] ;  /* 0x090000000ccccfae */ /* 0x0003e2000b901d44 */
[CCC-:B------:R-:W-:Y:S02]  /*9d00*/  @!P4 LEA.HI.X R7, R0.reuse, R221.reuse, R3.reuse, 0x1, P5 ;  /* 0x000000dd0007c211 */ /* 0x1c0fe400028f0c03 */
[CCC-:B------:R-:W-:Y:S01]  /*9d10*/  @!P3 LEA.HI.X R5, R0.reuse, R221.reuse, R3.reuse, 0x1, P1 ;  /* 0x000000dd0005b211 */ /* 0x1c0fe200008f0c03 */
        /* <DEDUP_REMOVED lines=27> */
[----:B-1----:R-:W-:Y:S04]  /*9ed0*/  LDSM.16.M88.4 R12, [R198+0x1000] ;  /* 0x00100000c60c783b */ /* 0x002fe80000000200 */
[----:B------:R-:W1:Y:S04]  /*9ee0*/  LDSM.16.M88.4 R44, [R175+0x6c00] ;  /* 0x006c0000af2c783b */ /* 0x000e680000000200 */
[----:B------:R-:W5:Y:S04]  /*9ef0*/  LDSM.16.M88.4 R64, [R175+0x6000] ;  /* 0x00600000af40783b */ /* 0x000f680000000200 */
[----:B------:R-:W4:Y:S04]  /*9f00*/  LDSM.16.M88.4 R60, [R175+0x6400] ;  /* 0x00640000af3c783b */ /* 0x000f280000000200 */
[----:B------:R-:W4:Y:S04]  /*9f10*/  LDSM.16.M88.4 R56, [R175+0x6800] ;  /* 0x00680000af38783b */ /* 0x000f280000000200 */
[----:B--2---:R-:W-:Y:S04]  /*9f20*/  LDSM.16.M88.4 R8, [R199] ;  /* 0x00000000c708783b */ /* 0x004fe80000000200 */
[----:B---3--:R-:W-:Y:S04]  /*9f30*/  LDSM.16.M88.4 R4, [R199+0x1000] ;  /* 0x00100000c704783b */ /* 0x008fe80000000200 */
[----:B------:R-:W2:Y:S04]  /*9f40*/  LDSM.16.M88.4 R20, [R197+0x6c00] ;  /* 0x006c0000c514783b */ /* 0x000ea80000000200 */
[----:B------:R-:W3:Y:S04]  /*9f50*/  LDSM.16.M88.4 R40, [R197+0x6000] ;  /* 0x00600000c528783b */ /* 0x000ee80000000200 */
[----:B------:R-:W3:Y:S04]  /*9f60*/  LDSM.16.M88.4 R36, [R197+0x6400] ;  /* 0x00640000c524783b */ /* 0x000ee80000000200 */
[----:B------:R-:W3:Y:S01]  /*9f70*/  LDSM.16.M88.4 R24, [R197+0x6800] ;  /* 0x00680000c518783b */ /* 0x000ee20000000200 */
[-C--:B-1----:R-:W-:Y:S03]  /*9f80*/  HMMA.16816.F32 R180, R16, R44.reuse, RZ ;  /* 0x0000002c10b4723c */ /* 0x082fe600000018ff */
[----:B------:R-:W0:Y:S03]  /*9f90*/  LDGDEPBAR ;  /* 0x00000000000079af */ /* 0x000e260000000000 */
[----:B------:R-:W-:Y:S06]  /*9fa0*/  HMMA.16816.F32 R176, R12, R44, RZ ;  /* 0x0000002c0cb0723c */ /* 0x000fec00000018ff */
[-C--:B-----5:R-:W-:Y:S06]  /*9fb0*/  HMMA.16816.F32 R224, R16, R64.reuse, RZ ;  /* 0x0000004010e0723c */ /* 0x0a0fec00000018ff */
[----:B------:R-:W-:Y:S06]  /*9fc0*/  HMMA.16816.F32 R212, R12, R64, RZ ;  /* 0x000000400cd4723c */ /* 0x000fec00000018ff */
[-C--:B----4-:R-:W-:Y:S06]  /*9fd0*/  HMMA.16816.F32 R208, R16, R60.reuse, RZ ;  /* 0x0000003c10d0723c */ /* 0x090fec00000018ff */
[----:B------:R-:W-:Y:S06]  /*9fe0*/  HMMA.16816.F32 R192, R12, R60, RZ ;  /* 0x0000003c0cc0723c */ /* 0x000fec00000018ff */
[-C--:B------:R-:W-:Y:S06]  /*9ff0*/  HMMA.16816.F32 R188, R16, R56.reuse, RZ ;  /* 0x0000003810bc723c */ /* 0x080fec00000018ff */
[----:B------:R-:W-:Y:S06]  /*a000*/  HMMA.16816.F32 R184, R12, R56, RZ ;  /* 0x000000380cb8723c */ /* 0x000fec00000018ff */
[-C--:B--2---:R-:W-:Y:S06]  /*a010*/  HMMA.16816.F32 R180, R8, R20.reuse, R180 ;  /* 0x0000001408b4723c */ /* 0x084fec00000018b4 */
[----:B------:R-:W-:Y:S06]  /*a020*/  HMMA.16816.F32 R176, R4, R20, R176 ;  /* 0x0000001404b0723c */ /* 0x000fec00000018b0 */
[-C--:B---3--:R-:W-:Y:S06]  /*a030*/  HMMA.16816.F32 R224, R8, R40.reuse, R224 ;  /* 0x0000002808e0723c */ /* 0x088fec00000018e0 */
[----:B------:R-:W-:Y:S06]  /*a040*/  HMMA.16816.F32 R212, R4, R40, R212 ;  /* 0x0000002804d4723c */ /* 0x000fec00000018d4 */
[----:B------:R-:W-:Y:S01]  /*a050*/  HMMA.16816.F32 R236, R8, R36, R208 ;  /* 0x0000002408ec723c */ /* 0x000fe200000018d0 */
[----:B------:R-:W-:-:S05]  /*a060*/  IMAD.MOV.U32 R35, RZ, RZ, R181 ;  /* 0x000000ffff237224 */ /* 0x000fca00078e00b5 */
[----:B------:R-:W-:Y:S01]  /*a070*/  HMMA.16816.F32 R228, R4, R36, R192 ;  /* 0x0000002404e4723c */ /* 0x000fe200000018c0 */
[----:B------:R-:W-:Y:S02]  /*a080*/  IMAD.MOV.U32 R40, RZ, RZ, R176 ;  /* 0x000000ffff287224 */ /* 0x000fe400078e00b0 */
[----:B------:R-:W-:Y:S02]  /*a090*/  IMAD.MOV.U32 R21, RZ, RZ, R178 ;  /* 0x000000ffff157224 */ /* 0x000fe400078e00b2 */
[----:B------:R-:W-:Y:S01]  /*a0a0*/  IMAD.MOV.U32 R20, RZ, RZ, R179 ;  /* 0x000000ffff147224 */ /* 0x000fe200078e00b3 */
[----:B------:R-:W-:Y:S01]  /*a0b0*/  HMMA.16816.F32 R232, R8, R24, R188 ;  /* 0x0000001808e8723c */ /* 0x000fe200000018bc */
[----:B------:R-:W-:Y:S02]  /*a0c0*/  IMAD.MOV.U32 R36, RZ, RZ, R180 ;  /* 0x000000ffff247224 */ /* 0x000fe400078e00b4 */
[----:B------:R-:W-:-:S03]  /*a0d0*/  IMAD.MOV.U32 R37, RZ, RZ, R177 ;  /* 0x000000ffff257224 */ /* 0x000fc600078e00b1 */
[----:B------:R-:W-:Y:S06]  /*a0e0*/  HMMA.16816.F32 R240, R4, R24, R184 ;  /* 0x0000001804f0723c */ /* 0x000fec00000018b8 */
[----:B------:R-:W-:Y:S01]  /*a0f0*/  HMMA.16816.F32 R184, R12, R66, RZ ;  /* 0x000000420cb8723c */ /* 0x000fe200000018ff */
[----:B------:R-:W-:Y:S02]  /*a100*/  IMAD.MOV.U32 R25, RZ, RZ, R182 ;  /* 0x000000ffff197224 */ /* 0x000fe400078e00b6 */
[----:B------:R-:W-:-:S03]  /*a110*/  IMAD.MOV.U32 R24, RZ, RZ, R183 ;  /* 0x000000ffff187224 */ /* 0x000fc600078e00b7 */
[C---:B------:R-:W-:Y:S06]  /*a120*/  HMMA.16816.F32 R180, R12.reuse, R62, RZ ;  /* 0x0000003e0cb4723c */ /* 0x040fec00000018ff */
[----:B------:R-:W-:Y:S01]  /*a130*/  HMMA.16816.F32 R176, R12, R58, RZ ;  /* 0x0000003a0cb0723c */ /* 0x000fe200000018ff */
[----:B------:R-:W-:Y:S02]  /*a140*/  IMAD.MOV.U32 R34, RZ, RZ, R232 ;  /* 0x000000ffff227224 */ /* 0x000fe400078e00e8 */
[----:B------:R-:W-:Y:S02]  /*a150*/  IMAD.MOV.U32 R3, RZ, RZ, R233 ;  /* 0x000000ffff037224 */ /* 0x000fe400078e00e9 */
[----:B------:R-:W-:Y:S01]  /*a160*/  IMAD.MOV.U32 R2, RZ, RZ, R234 ;  /* 0x000000ffff027224 */ /* 0x000fe200078e00ea */
[----:B------:R-:W-:Y:S01]  /*a170*/  HMMA.16816.F32 R64, R16, R66, RZ ;  /* 0x000000421040723c */ /* 0x000fe200000018ff */
[----:B------:R-:W-:-:S05]  /*a180*/  IMAD.MOV.U32 R0, RZ, RZ, R235 ;  /* 0x000000ffff007224 */ /* 0x000fca00078e00eb */
[C---:B------:R-:W-:Y:S06]  /*a190*/  HMMA.16816.F32 R60, R16.reuse, R62, RZ ;  /* 0x0000003e103c723c */ /* 0x040fec00000018ff */
[----:B------:R-:W-:Y:S06]  /*a1a0*/  HMMA.16816.F32 R56, R16, R58, RZ ;  /* 0x0000003a1038723c */ /* 0x000fec00000018ff */
[-C--:B------:R-:W-:Y:S06]  /*a1b0*/  HMMA.16816.F32 R12, R12, R46.reuse, RZ ;  /* 0x0000002e0c0c723c */ /* 0x080fec00000018ff */
[----:B------:R-:W-:Y:S06]  /*a1c0*/  HMMA.16816.F32 R16, R16, R46, RZ ;  /* 0x0000002e1010723c */ /* 0x000fec00000018ff */
[-C--:B------:R-:W-:Y:S06]  /*a1d0*/  HMMA.16816.F32 R188, R4, R42.reuse, R184 ;  /* 0x0000002a04bc723c */ /* 0x080fec00000018b8 */
[----:B------:R-:W-:Y:S06]  /*a1e0*/  HMMA.16816.F32 R64, R8, R42, R64 ;  /* 0x0000002a0840723c */ /* 0x000fec0000001840 */
[----:B------:R-:W-:Y:S01]  /*a1f0*/  HMMA.16816.F32 R232, R4, R22, R12 ;  /* 0x0000001604e8723c */ /* 0x000fe2000000180c */
[----:B------:R-:W-:Y:S05]  /*a200*/  LDSM.16.M88.4 R12, [R175+0x7000] ;  /* 0x00700000af0c783b */ /* 0x000fea0000000200 */
[C---:B------:R-:W-:Y:S06]  /*a210*/  HMMA.16816.F32 R184, R8.reuse, R38, R60 ;  /* 0x0000002608b8723c */ /* 0x040fec000000183c */
[C---:B------:R-:W-:Y:S06]  /*a220*/  HMMA.16816.F32 R56, R8.reuse, R26, R56 ;  /* 0x0000001a0838723c */ /* 0x040fec0000001838 */
[----:B------:R-:W-:Y:S01]  /*a230*/  HMMA.16816.F32 R16, R8, R22, R16 ;  /* 0x000000160810723c */ /* 0x000fe20000001810 */
[----:B------:R-:W1:Y:S05]  /*a240*/  LDSM.16.M88.4 R8, [R198+0x2000] ;  /* 0x00200000c608783b */ /* 0x000e6a0000000200 */
[C---:B------:R-:W-:Y:S06]  /*a250*/  HMMA.16816.F32 R192, R4.reuse, R38, R180 ;  /* 0x0000002604c0723c */ /* 0x040fec00000018b4 */
[----:B------:R-:W-:Y:S01]  /*a260*/  HMMA.16816.F32 R208, R4, R26, R176 ;  /* 0x0000001a04d0723c */ /* 0x000fe200000018b0 */
[----:B------:R-:W2:Y:S05]  /*a270*/  LDSM.16.M88.4 R4, [R198+0x3000] ;  /* 0x00300000c604783b */ /* 0x000eaa0000000200 */
[----:B-1----:R-:W-:Y:S07]  /*a280*/  HMMA.16816.F32 R176, R8, R12, R224 ;  /* 0x0000000c08b0723c */ /* 0x002fee00000018e0 */
[----:B------:R-:W-:-:S02]  /*a290*/  IMAD.MOV.U32 R226, RZ, RZ, R25 ;  /* 0x000000ffffe27224 */ /* 0x000fc400078e0019 */
[----:B------:R-:W-:Y:S02]  /*a2a0*/  IMAD.MOV.U32 R227, RZ, RZ, R24 ;  /* 0x000000ffffe37224 */ /* 0x000fe400078e0018 */
[----:B------:R-:W-:Y:S01]  /*a2b0*/  HMMA.16816.F32 R24, R8, R14, R64 ;  /* 0x0000000e0818723c */ /* 0x000fe20000001840 */
[----:B------:R-:W-:Y:S02]  /*a2c0*/  IMAD.MOV.U32 R224, RZ, RZ, R36 ;  /* 0x000000ffffe07224 */ /* 0x000fe400078e0024 */
[----:B------:R-:W-:-:S03]  /*a2d0*/  IMAD.MOV.U32 R225, RZ, RZ, R35 ;  /* 0x000000ffffe17224 */ /* 0x000fc600078e0023 */
[C---:B--2---:R-:W-:Y:S06]  /*a2e0*/  HMMA.16816.F32 R180, R4.reuse, R12, R212 ;  /* 0x0000000c04b4723c */ /* 0x044fec00000018d4 */
[----:B------:R-:W-:Y:S01]  /*a2f0*/  HMMA.16816.F32 R60, R4, R14, R188 ;  /* 0x0000000e043c723c */ /* 0x000fe200000018bc */
[----:B------:R-:W1:Y:S01]  /*a300*/  LDSM.16.M88.4 R12, [R175+0x7400] ;  /* 0x00740000af0c783b */ /* 0x000e620000000200 */
        /* <DEDUP_REMOVED lines=8> */
[-C--:B-1----:R-:W-:Y:S06]  /*a390*/  HMMA.16816.F32 R44, R8, R12.reuse, R236 ;  /* 0x0000000c082c723c */ /* 0x082fec00000018ec */
[C---:B------:R-:W-:Y:S06]  /*a3a0*/  HMMA.16816.F32 R40, R4.reuse, R12, R228 ;  /* 0x0000000c0428723c */ /* 0x040fec00000018e4 */
[-C--:B------:R-:W-:Y:S06]  /*a3b0*/  HMMA.16816.F32 R36, R4, R14.reuse, R192 ;  /* 0x0000000e0424723c */ /* 0x080fec00000018c0 */
[C---:B------:R-:W-:Y:S01]  /*a3c0*/  HMMA.16816.F32 R20, R8.reuse, R14, R184 ;  /* 0x0000000e0814723c */ /* 0x040fe200000018b8 */
[----:B------:R-:W1:Y:S05]  /*a3d0*/  LDSM.16.M88.4 R12, [R175+0x7800] ;  /* 0x00780000af0c783b */ /* 0x000e6a0000000200 */
[-C--:B-1----:R-:W-:Y:S06]  /*a3e0*/  HMMA.16816.F32 R192, R8, R12.reuse, R188 ;  /* 0x0000000c08c0723c */ /* 0x082fec00000018bc */
[C---:B------:R-:W-:Y:S06]  /*a3f0*/  HMMA.16816.F32 R184, R4.reuse, R12, R240 ;  /* 0x0000000c04b8723c */ /* 0x040fec00000018f0 */
[-C--:B------:R-:W-:Y:S06]  /*a400*/  HMMA.16816.F32 R208, R4, R14.reuse, R208 ;  /* 0x0000000e04d0723c */ /* 0x080fec00000018d0 */
[C---:B------:R-:W-:Y:S01]  /*a410*/  HMMA.16816.F32 R188, R8.reuse, R14, R56 ;  /* 0x0000000e08bc723c */ /* 0x040fe20000001838 */
[----:B------:R-:W1:Y:S05]  /*a420*/  LDSM.16.M88.4 R12, [R175+0x7c00] ;  /* 0x007c0000af0c783b */ /* 0x000e6a0000000200 */
[-C--:B-1----:R-:W-:Y:S06]  /*a430*/  HMMA.16816.F32 R224, R8, R12.reuse, R224 ;  /* 0x0000000c08e0723c */ /* 0x082fec00000018e0 */
[C---:B------:R-:W-:Y:S06]  /*a440*/  HMMA.16816.F32 R236, R4.reuse, R12, R212 ;  /* 0x0000000c04ec723c */ /* 0x040fec00000018d4 */
[-C--:B------:R-:W-:Y:S01]  /*a450*/  HMMA.16816.F32 R232, R4, R14.reuse, R232 ;  /* 0x0000000e04e8723c */ /* 0x080fe200000018e8 */
[----:B------:R-:W-:Y:S05]  /*a460*/  LDSM.16.M88.4 R4, [R199+0x3000] ;  /* 0x00300000c704783b */ /* 0x000fea0000000200 */
[----:B------:R-:W-:Y:S01]  /*a470*/  HMMA.16816.F32 R16, R8, R14, R16 ;  /* 0x0000000e0810723c */ /* 0x000fe20000001810 */
[----:B------:R-:W1:Y:S04]  /*a480*/  LDSM.16.M88.4 R12, [R197+0x7000] ;  /* 0x00700000c50c783b */ /* 0x000e680000000200 */
[----:B------:R-:W2:Y:S01]  /*a490*/  LDSM.16.M88.4 R8, [R199+0x2000] ;  /* 0x00200000c708783b */ /* 0x000ea20000000200 */
[-C--:B-1----:R-:W-:Y:S06]  /*a4a0*/  HMMA.16816.F32 R56, R4, R12.reuse, R180 ;  /* 0x0000000c0438723c */ /* 0x082fec00000018b4 */
[----:B--2---:R-:W-:Y:S06]  /*a4b0*/  HMMA.16816.F32 R228, R8, R12, R176 ;  /* 0x0000000c08e4723c */ /* 0x004fec00000018b0 */
[-C--:B------:R-:W-:Y:S06]  /*a4c0*/  HMMA.16816.F32 R212, R4, R14.reuse, R60 ;  /* 0x0000000e04d4723c */ /* 0x080fec000000183c */
[----:B------:R-:W-:Y:S01]  /*a4d0*/  HMMA.16816.F32 R180, R8, R14, R24 ;  /* 0x0000000e08b4723c */ /* 0x000fe20000001818 */
[----:B------:R-:W1:Y:S05]  /*a4e0*/  LDSM.16.M88.4 R12, [R197+0x7400] ;  /* 0x00740000c50c783b */ /* 0x000e6a0000000200 */
[----:B------:R-:W-:-:S02]  /*a4f0*/  IMAD.MOV.U32 R55, RZ, RZ, R56 ;  /* 0x000000ffff377224 */ /* 0x000fc400078e0038 */
[----:B------:R-:W-:Y:S02]  /*a500*/  IMAD.MOV.U32 R50, RZ, RZ, R57 ;  /* 0x000000ffff327224 */ /* 0x000fe400078e0039 */
[----:B------:R-:W-:Y:S02]  /*a510*/  IMAD.MOV.U32 R35, RZ, RZ, R58 ;  /* 0x000000ffff237224 */ /* 0x000fe400078e003a */
[----:B------:R-:W-:Y:S01]  /*a520*/  IMAD.MOV.U32 R34, RZ, RZ, R59 ;  /* 0x000000ffff227224 */ /* 0x000fe200078e003b */
[----:B-1----:R-:W-:Y:S06]  /*a530*/  HMMA.16816.F32 R64, R4, R14, R36 ;  /* 0x0000000e0440723c */ /* 0x002fec0000001824 */
[-C--:B------:R-:W-:Y:S06]  /*a540*/  HMMA.16816.F32 R44, R8, R12.reuse, R44 ;  /* 0x0000000c082c723c */ /* 0x080fec000000182c */
[----:B------:R-:W-:Y:S06]  /*a550*/  HMMA.16816.F32 R176, R4, R12, R40 ;  /* 0x0000000c04b0723c */ /* 0x000fec0000001828 */
[----:B------:R-:W-:Y:S01]  /*a560*/  HMMA.16816.F32 R36, R8, R14, R20 ;  /* 0x0000000e0824723c */ /* 0x000fe20000001814 */
[----:B------:R-:W1:Y:S11]  /*a570*/  LDSM.16.M88.4 R12, [R197+0x7800] ;  /* 0x00780000c50c783b */ /* 0x000e760000000200 */
[----:B------:R-:W-:-:S02]  /*a580*/  IMAD.MOV.U32 R24, RZ, RZ, R44 ;  /* 0x000000ffff187224 */ /* 0x000fc400078e002c */
[----:B------:R-:W-:Y:S02]  /*a590*/  IMAD.MOV.U32 R3, RZ, RZ, R45 ;  /* 0x000000ffff037224 */ /* 0x000fe400078e002d */
[----:B------:R-:W-:Y:S02]  /*a5a0*/  IMAD.MOV.U32 R2, RZ, RZ, R46 ;  /* 0x000000ffff027224 */ /* 0x000fe400078e002e */
[----:B------:R-:W-:Y:S01]  /*a5b0*/  IMAD.MOV.U32 R0, RZ, RZ, R47 ;  /* 0x000000ffff007224 */ /* 0x000fe200078e002f */
[-C--:B-1----:R-:W-:Y:S06]  /*a5c0*/  HMMA.16816.F32 R56, R4, R12.reuse, R184 ;  /* 0x0000000c0438723c */ /* 0x082fec00000018b8 */
[----:B------:R-:W-:Y:S01]  /*a5d0*/  HMMA.16816.F32 R240, R8, R12, R192 ;  /* 0x0000000c08f0723c */ /* 0x000fe200000018c0 */
[----:B------:R-:W-:-:S02]  /*a5e0*/  IMAD.MOV.U32 R184, RZ, RZ, R24 ;  /* 0x000000ffffb87224 */ /* 0x000fc400078e0018 */
[----:B------:R-:W-:Y:S02]  /*a5f0*/  IMAD.MOV.U32 R185, RZ, RZ, R3 ;  /* 0x000000ffffb97224 */ /* 0x000fe400078e0003 */
[----:B------:R-:W-:Y:S01]  /*a600*/  IMAD.MOV.U32 R186, RZ, RZ, R2 ;  /* 0x000000ffffba7224 */ /* 0x000fe200078e0002 */
[-C--:B------:R-:W-:Y:S01]  /*a610*/  HMMA.16816.F32 R44, R4, R14.reuse, R208 ;  /* 0x0000000e042c723c */ /* 0x080fe200000018d0 */
[----:B------:R-:W-:Y:S02]  /*a620*/  IMAD.MOV.U32 R192, RZ, RZ, R55 ;  /* 0x000000ffffc07224 */ /* 0x000fe400078e0037 */
[----:B------:R-:W-:Y:S02]  /*a630*/  IMAD.MOV.U32 R193, RZ, RZ, R50 ;  /* 0x000000ffffc17224 */ /* 0x000fe400078e0032 */
[----:B------:R-:W-:Y:S01]  /*a640*/  IMAD.MOV.U32 R194, RZ, RZ, R35 ;  /* 0x000000ffffc27224 */ /* 0x000fe200078e0023 */
[----:B------:R-:W-:Y:S01]  /*a650*/  HMMA.16816.F32 R24, R8, R14, R188 ;  /* 0x0000000e0818723c */ /* 0x000fe200000018bc */
[----:B------:R-:W1:Y:S01]  /*a660*/  LDSM.16.M88.4 R12, [R197+0x7c00] ;  /* 0x007c0000c50c783b */ /* 0x000e620000000200 */
[----:B------:R-:W-:-:S02]  /*a670*/  IMAD.MOV.U32 R195, RZ, RZ, R34 ;  /* 0x000000ffffc37224 */ /* 0x000fc400078e0022 */
[----:B------:R-:W-:Y:S02]  /*a680*/  IMAD.MOV.U32 R187, RZ, RZ, R0 ;  /* 0x000000ffffbb7224 */ /* 0x000fe400078e0000 */
[----:B------:R-:W-:-:S04]  /*a690*/  IMAD R0, R222, 0x40, R206 ;  /* 0x00000040de007824 */ /* 0x000fc800078e02ce */
[----:B------:R-:W-:-:S05]  /*a6a0*/  VIADD R2, R0, 0x1 ;  /* 0x0000000100027836 */ /* 0x000fca0000000000 */
[----:B------:R-:W-:Y:S02]  /*a6b0*/  I2FP.F32.S32 R3, R2 ;  /* 0x0000000200037245 */ /* 0x000fe40000201400 */
[C---:B------:R-:W-:Y:S02]  /*a6c0*/  ISETP.GE.AND P6, PT, R2.reuse, R52, PT ;  /* 0x000000340200720c */ /* 0x040fe40003fc6270 */
[C---:B------:R-:W-:Y:S02]  /*a6d0*/  ISETP.GE.AND P5, PT, R2.reuse, R51, PT ;  /* 0x000000330200720c */ /* 0x040fe40003fa6270 */
[C---:B------:R-:W-:Y:S02]  /*a6e0*/  ISETP.GE.AND P1, PT, R2.reuse, R54, PT ;  /* 0x000000360200720c */ /* 0x040fe40003f26270 */
[----:B------:R-:W-:Y:S01]  /*a6f0*/  ISETP.GE.AND P0, PT, R2, R53, PT ;  /* 0x000000350200720c */ /* 0x000fe20003f06270 */
[----:B------:R-:W-:Y:S01]  /*a700*/  VIADD R2, R0, 0x8 ;  /* 0x0000000800027836 */ /* 0x000fe20000000000 */
        /* <DEDUP_REMOVED lines=10> */
[C---:B------:R-:W-:Y:S01]  /*a7b0*/  HMMA.16816.F32 R188, R8.reuse, R14, R180 ;  /* 0x0000000e08bc723c */ /* 0x040fe200000018b4 */
[----:B------:R-:W1:Y:S05]  /*a7c0*/  LDSM.16.M88.4 R12, [R175+0x8400] ;  /* 0x00840000af0c783b */ /* 0x000e6a0000000200 */
[-C--:B-1----:R-:W-:Y:S06]  /*a7d0*/  HMMA.16816.F32 R228, R8, R12.reuse, R184 ;  /* 0x0000000c08e4723c */ /* 0x082fec00000018b8 */
[C---:B------:R-:W-:Y:S06]  /*a7e0*/  HMMA.16816.F32 R212, R4.reuse, R12, R176 ;  /* 0x0000000c04d4723c */ /* 0x040fec00000018b0 */
[-C--:B------:R-:W-:Y:S06]  /*a7f0*/  HMMA.16816.F32 R208, R4, R14.reuse, R64 ;  /* 0x0000000e04d0723c */ /* 0x080fec0000001840 */
[----:B------:R-:W-:Y:S01]  /*a800*/  HMMA.16816.F32 R184, R8, R14, R36 ;  /* 0x0000000e08b8723c */ /* 0x000fe20000001824 */
[----:B------:R-:W1:Y:S05]  /*a810*/  LDSM.16.M88.4 R12, [R175+0x8800] ;  /* 0x00880000af0c783b */ /* 0x000e6a0000000200 */
[-C--:B-1----:R-:W-:Y:S06]  /*a820*/  HMMA.16816.F32 R180, R4, R12.reuse, R56 ;  /* 0x0000000c04b4723c */ /* 0x082fec0000001838 */
[----:B------:R-:W-:Y:S06]  /*a830*/  HMMA.16816.F32 R232, R8, R12, R240 ;  /* 0x0000000c08e8723c */ /* 0x000fec00000018f0 */
        /* <DEDUP_REMOVED lines=26> */
[----:B------:R-:W-:Y:S01]  /*a9e0*/  HMMA.16816.F32 R212, R4, R14, R176 ;  /* 0x0000000e04d4723c */ /* 0x000fe200000018b0 */
[----:B------:R-:W-:-:S05]  /*a9f0*/  IMAD.MOV.U32 R181, RZ, RZ, R107 ;  /* 0x000000ffffb57224 */ /* 0x000fca00078e006b */
[----:B------:R-:W-:Y:S01]  /*aa00*/  HMMA.16816.F32 R192, R8, R14, R56 ;  /* 0x0000000e08c0723c */ /* 0x000fe20000001838 */
[----:B------:R-:W1:Y:S01]  /*aa10*/  LDSM.16.M88.4 R12, [R197+0x8c00] ;  /* 0x008c0000c50c783b */ /* 0x000e620000000200 */
[----:B------:R-:W-:-:S04]  /*aa20*/  DEPBAR.LE SB0, 0x0 ;  /* 0x000080000000791a */ /* 0x000fc80000000000 */
[C---:B-1----:R-:W-:Y:S06]  /*aa30*/  HMMA.16816.F32 R224, R4.reuse, R12, R40 ;  /* 0x0000000c04e0723c */ /* 0x042fec0000001828 */
[----:B------:R-:W-:Y:S06]  /*aa40*/  HMMA.16816.F32 R236, R4, R14, R24 ;  /* 0x0000000e04ec723c */ /* 0x000fec0000001818 */
[----:B------:R-:W-:Y:S01]  /*aa50*/  HMMA.16816.F32 R228, R8, R12, R60 ;  /* 0x0000000c08e4723c */ /* 0x000fe2000000183c */
[CC--:B------:R-:W-:Y:S01]  /*aa60*/  FFMA.FTZ R5, R3.reuse, R201.reuse, R35 ;  /* 0x000000c903057223 */ /* 0x0c0fe20000010023 */
[CC--:B------:R-:W-:Y:S01]  /*aa70*/  FFMA.FTZ R7, R3.reuse, R201.reuse, R241 ;  /* 0x000000c903077223 */ /* 0x0c0fe200000100f1 */
[CC--:B------:R-:W-:Y:S01]  /*aa80*/  FFMA.FTZ R6, R3.reuse, R201.reuse, R243 ;  /* 0x000000c903067223 */ /* 0x0c0fe200000100f3 */
[----:B------:R-:W-:Y:S01]  /*aa90*/  FFMA.FTZ R4, R3, R201, R34 ;  /* 0x000000c903047223 */ /* 0x000fe20000010022 */
[----:B------:R-:W-:-:S02]  /*aaa0*/  I2FP.F32.S32 R3, R2 ;  /* 0x0000000200037245 */ /* 0x000fc40000201400 */
[----:B------:R-:W-:Y:S02]  /*aab0*/  FSEL R101, R7, -INF , !P6 ;  /* 0xff80000007657808 */ /* 0x000fe40007000000 */
[----:B------:R-:W-:Y:S01]  /*aac0*/  FSEL R179, R6, -INF , !P5 ;  /* 0xff80000006b37808 */ /* 0x000fe20006800000 */
[-C--:B------:R-:W-:Y:S01]  /*aad0*/  FFMA.FTZ R7, R3, R201.reuse, R20 ;  /* 0x000000c903077223 */ /* 0x080fe20000010014 */
[----:B------:R-:W-:Y:S01]  /*aae0*/  FSEL R206, R5, -INF , !P1 ;  /* 0xff80000005ce7808 */ /* 0x000fe20004800000 */
[CC--:B------:R-:W-:Y:S01]  /*aaf0*/  FFMA.FTZ R5, R3.reuse, R201.reuse, R36 ;  /* 0x000000c903057223 */ /* 0x0c0fe20000010024 */
[----:B------:R-:W-:Y:S01]  /*ab00*/  FSEL R61, R4, -INF , !P0 ;  /* 0xff800000043d7808 */ /* 0x000fe20004000000 */
[CC--:B------:R-:W-:Y:S01]  /*ab10*/  FFMA.FTZ R6, R3.reuse, R201.reuse, R22 ;  /* 0x000000c903067223 */ /* 0x0c0fe20000010016 */
[C---:B------:R-:W-:Y:S01]  /*ab20*/  ISETP.GE.AND P6, PT, R2.reuse, R52, PT ;  /* 0x000000340200720c */ /* 0x040fe20003fc6270 */
[----:B------:R-:W-:Y:S01]  /*ab30*/  FFMA.FTZ R4, R3, R201, R38 ;  /* 0x000000c903047223 */ /* 0x000fe20000010026 */
[C---:B------:R-:W-:Y:S01]  /*ab40*/  ISETP.GE.AND P5, PT, R2.reuse, R51, PT ;  /* 0x000000330200720c */ /* 0x040fe20003fa6270 */
[----:B------:R-:W-:Y:S01]  /*ab50*/  IMAD.MOV.U32 R25, RZ, RZ, R236 ;  /* 0x000000ffff197224 */ /* 0x000fe200078e00ec */
[----:B------:R-:W-:Y:S01]  /*ab60*/  BAR.SYNC.DEFER_BLOCKING 0x0 ;  /* 0x0000000000007b1d */ /* 0x000fe20000010000 */
[C---:B------:R-:W-:Y:S01]  /*ab70*/  ISETP.GE.AND P1, PT, R2.reuse, R54, PT ;  /* 0x000000360200720c */ /* 0x040fe20003f26270 */
[----:B------:R-:W-:Y:S01]  /*ab80*/  IMAD.MOV.U32 R12, RZ, RZ, R238 ;  /* 0x000000ffff0c7224 */ /* 0x000fe200078e00ee */
[----:B------:R-:W-:Y:S01]  /*ab90*/  ISETP.GE.AND P0, PT, R2, R53, PT ;  /* 0x000000350200720c */ /* 0x000fe20003f06270 */
[----:B------:R-:W-:Y:S01]  /*aba0*/  VIADD R2, R0, 0x9 ;  /* 0x0000000900027836 */ /* 0x000fe20000000000 */
[----:B------:R-:W-:Y:S01]  /*abb0*/  FSEL R100, R7, -INF , !P6 ;  /* 0xff80000007647808 */ /* 0x000fe20007000000 */
[----:B------:R-:W-:Y:S01]  /*abc0*/  IMAD.MOV.U32 R223, RZ, RZ, R237 ;  /* 0x000000ffffdf7224 */ /* 0x000fe200078e00ed */
[----:B------:R-:W-:Y:S01]  /*abd0*/  FSEL R178, R6, -INF , !P5 ;  /* 0xff80000006b27808 */ /* 0x000fe20006800000 */
[----:B------:R-:W-:Y:S01]  /*abe0*/  IMAD.MOV.U32 R207, RZ, RZ, R239 ;  /* 0x000000ffffcf7224 */ /* 0x000fe200078e00ef */
[----:B------:R-:W-:Y:S01]  /*abf0*/  I2FP.F32.S32 R3, R2 ;  /* 0x0000000200037245 */ /* 0x000fe20000201400 */
[----:B------:R-:W-:Y:S01]  /*ac00*/  HMMA.16816.F32 R236, R8, R14, R16 ;  /* 0x0000000e08ec723c */ /* 0x000fe20000001810 */
[----:B------:R-:W-:-:S02]  /*ac10*/  FSEL R203, R5, -INF , !P1 ;  /* 0xff80000005cb7808 */ /* 0x000fc40004800000 */
[----:B------:R-:W-:Y:S01]  /*ac20*/  FSEL R55, R4, -INF , !P0 ;  /* 0xff80000004377808 */ /* 0x000fe20004000000 */
[CC--:B------:R-:W-:Y:S01]  /*ac30*/  FFMA.FTZ R7, R3.reuse, R201.reuse, R21 ;  /* 0x000000c903077223 */ /* 0x0c0fe20000010015 */
[C---:B------:R-:W-:Y:S01]  /*ac40*/  ISETP.GE.AND P6, PT, R2.reuse, R52, PT ;  /* 0x000000340200720c */ /* 0x040fe20003fc6270 */
[C---:B------:R-:W-:Y:S01]  /*ac50*/  FFMA.FTZ R6, R3.reuse, R201, R23 ;  /* 0x000000c903067223 */ /* 0x040fe20000010017 */
[C---:B------:R-:W-:Y:S01]  /*ac60*/  ISETP.GE.AND P5, PT, R2.reuse, R51, PT ;  /* 0x000000330200720c */ /* 0x040fe20003fa6270 */
[CC--:B------:R-:W-:Y:S01]  /*ac70*/  FFMA.FTZ R5, R3.reuse, R201.reuse, R37 ;  /* 0x000000c903057223 */ /* 0x0c0fe20000010025 */
[C---:B------:R-:W-:Y:S01]  /*ac80*/  ISETP.GE.AND P1, PT, R2.reuse, R54, PT ;  /* 0x000000360200720c */ /* 0x040fe20003f26270 */
[----:B------:R-:W-:Y:S01]  /*ac90*/  FFMA.FTZ R4, R3, R201, R39 ;  /* 0x000000c903047223 */ /* 0x000fe20000010027 */
[----:B------:R-:W-:Y:S01]  /*aca0*/  ISETP.GE.AND P0, PT, R2, R53, PT ;  /* 0x000000350200720c */ /* 0x000fe20003f06270 */
[----:B------:R-:W-:Y:S01]  /*acb0*/  VIADD R2, R0, 0x10 ;  /* 0x0000001000027836 */ /* 0x000fe20000000000 */
[----:B------:R-:W-:-:S02]  /*acc0*/  FSEL R58, R7, -INF , !P6 ;  /* 0xff800000073a7808 */ /* 0x000fc40007000000 */
[----:B------:R-:W-:Y:S02]  /*acd0*/  FSEL R107, R6, -INF , !P5 ;  /* 0xff800000066b7808 */ /* 0x000fe40006800000 */
[----:B------:R-:W-:Y:S02]  /*ace0*/  FSEL R202, R5, -INF , !P1 ;  /* 0xff80000005ca7808 */ /* 0x000fe40004800000 */
[----:B------:R-:W-:Y:S02]  /*acf0*/  I2FP.F32.S32 R3, R2 ;  /* 0x0000000200037245 */ /* 0x000fe40000201400 */
[----:B------:R-:W-:Y:S02]  /*ad00*/  FSEL R43, R4, -INF , !P0 ;  /* 0xff800000042b7808 */ /* 0x000fe40004000000 */
[C---:B------:R-:W-:Y:S01]  /*ad10*/  ISETP.GE.AND P6, PT, R2.reuse, R52, PT ;  /* 0x000000340200720c */ /* 0x040fe20003fc6270 */
[C---:B------:R-:W-:Y:S01]  /*ad20*/  FFMA.FTZ R7, R3.reuse, R201, R64 ;  /* 0x000000c903077223 */ /* 0x040fe20000010040 */
[C---:B------:R-:W-:Y:S01]  /*ad30*/  ISETP.GE.AND P5, PT, R2.reuse, R51, PT ;  /* 0x000000330200720c */ /* 0x040fe20003fa6270 */
[CC--:B------:R-:W-:Y:S01]  /*ad40*/  FFMA.FTZ R6, R3.reuse, R201.reuse, R66 ;  /* 0x000000c903067223 */ /* 0x0c0fe20000010042 */
[C---:B------:R-:W-:Y:S01]  /*ad50*/  ISETP.GE.AND P1, PT, R2.reuse, R54, PT ;  /* 0x000000360200720c */ /* 0x040fe20003f26270 */
[----:B------:R-:W-:Y:S01]  /*ad60*/  FFMA.FTZ R5, R3, R201, R44 ;  /* 0x000000c903057223 */ /* 0x000fe2000001002c */
[----:B------:R-:W-:Y:S01]  /*ad70*/  ISETP.GE.AND P0, PT, R2, R53, PT ;  /* 0x000000350200720c */ /* 0x000fe20003f06270 */
[----:B------:R-:W-:-:S02]  /*ad80*/  VIADD R2, R0, 0x11 ;  /* 0x0000001100027836 */ /* 0x000fc40000000000 */
[-C--:B------:R-:W-:Y:S01]  /*ad90*/  FFMA.FTZ R4, R3, R201.reuse, R46 ;  /* 0x000000c903047223 */ /* 0x080fe2000001002e */
[----:B------:R-:W-:Y:S02]  /*ada0*/  FSEL R50, R7, -INF , !P6 ;  /* 0xff80000007327808 */ /* 0x000fe40007000000 */
[----:B------:R-:W-:Y:S02]  /*adb0*/  FSEL R106, R6, -INF , !P5 ;  /* 0xff800000066a7808 */ /* 0x000fe40006800000 */
[----:B------:R-:W-:Y:S02]  /*adc0*/  I2FP.F32.S32 R3, R2 ;  /* 0x0000000200037245 */ /* 0x000fe40000201400 */
[----:B------:R-:W-:Y:S02]  /*add0*/  FSEL R183, R5, -INF , !P1 ;  /* 0xff80000005b77808 */ /* 0x000fe40004800000 */
        /* <DEDUP_REMOVED lines=132> */
[C---:B------:R-:W-:Y:S01]  /*b620*/  FFMA.FTZ R6, R3.reuse, R201, R238 ;  /* 0x000000c903067223 */ /* 0x040fe200000100ee */
[----:B------:R-:W-:Y:S01]  /*b630*/  ISETP.GE.AND P0, PT, R2, R53, PT ;  /* 0x000000350200720c */ /* 0x000fe20003f06270 */
[----:B------:R-:W-:Y:S01]  /*b640*/  FFMA.FTZ R3, R3, R201, R12 ;  /* 0x000000c903037223 */ /* 0x000fe2000001000c */
[----:B------:R-:W-:-:S02]  /*b650*/  I2FP.F32.S32 R2, R0 ;  /* 0x0000000000027245 */ /* 0x000fc40000201400 */
[----:B------:R-:W-:Y:S02]  /*b660*/  FSEL R12, R4, -INF , !P6 ;  /* 0xff800000040c7808 */ /* 0x000fe40007000000 */
[----:B------:R-:W-:Y:S01]  /*b670*/  FSEL R25, R6, -INF , !P5 ;  /* 0xff80000006197808 */ /* 0x000fe20006800000 */
[CC--:B------:R-:W-:Y:S01]  /*b680*/  FFMA.FTZ R7, R2.reuse, R201.reuse, R240 ;  /* 0x000000c902077223 */ /* 0x0c0fe200000100f0 */
[CC--:B------:R-:W-:Y:S01]  /*b690*/  FFMA.FTZ R17, R2.reuse, R201.reuse, R242 ;  /* 0x000000c902117223 */ /* 0x0c0fe200000100f2 */
[CC--:B------:R-:W-:Y:S01]  /*b6a0*/  FFMA.FTZ R16, R2.reuse, R201.reuse, R252 ;  /* 0x000000c902107223 */ /* 0x0c0fe200000100fc */
[----:B------:R-:W-:Y:S01]  /*b6b0*/  FFMA.FTZ R10, R2, R201, R249 ;  /* 0x000000c9020a7223 */ /* 0x000fe200000100f9 */
[----:B------:R-:W-:Y:S01]  /*b6c0*/  VIADD R2, R0, 0x39 ;  /* 0x0000003900027836 */ /* 0x000fe20000000000 */
[----:B------:R-:W-:Y:S02]  /*b6d0*/  FSEL R56, R5, -INF , !P1 ;  /* 0xff80000005387808 */ /* 0x000fe40004800000 */
        /* <DEDUP_REMOVED lines=8> */
[-C--:B------:R-:W-:Y:S01]  /*b760*/  FFMA.FTZ R10, R0, R201.reuse, R237 ;  /* 0x000000c9000a7223 */ /* 0x080fe200000100ed */
[----:B------:R-:W-:Y:S01]  /*b770*/  ISETP.GE.AND P6, PT, R2, R52, PT ;  /* 0x000000340200720c */ /* 0x000fe20003fc6270 */
[CC--:B------:R-:W-:Y:S01]  /*b780*/  FFMA.FTZ R3, R0.reuse, R201.reuse, R239 ;  /* 0x000000c900037223 */ /* 0x0c0fe200000100ef */
[----:B------:R-:W-:Y:S01]  /*b790*/  FSEL R17, R17, -INF , !P5 ;  /* 0xff80000011117808 */ /* 0x000fe20006800000 */
[----:B------:R-:W-:Y:S01]  /*b7a0*/  FFMA.FTZ R7, R0, R201, R207 ;  /* 0x000000c900077223 */ /* 0x000fe200000100cf */
[----:B------:R-:W-:Y:S02]  /*b7b0*/  FSEL R10, R10, -INF , !P6 ;  /* 0xff8000000a0a7808 */ /* 0x000fe40007000000 */
[----:B------:R-:W-:Y:S02]  /*b7c0*/  ISETP.GE.AND P6, PT, R181, 0x3, PT ;  /* 0x00000003b500780c */ /* 0x000fe40003fc6270 */
[----:B------:R-:W-:-:S02]  /*b7d0*/  FSEL R38, R16, -INF , !P1 ;  /* 0xff80000010267808 */ /* 0x000fc40004800000 */
[C---:B------:R-:W-:Y:S02]  /*b7e0*/  ISETP.GE.AND P5, PT, R2.reuse, R51, PT ;  /* 0x000000330200720c */ /* 0x040fe40003fa6270 */
[C---:B------:R-:W-:Y:S02]  /*b7f0*/  ISETP.GE.AND P1, PT, R2.reuse, R54, PT ;  /* 0x000000360200720c */ /* 0x040fe40003f26270 */
[----:B------:R-:W-:Y:S01]  /*b800*/  ISETP.GE.AND P0, PT, R2, R53, PT ;  /* 0x000000350200720c */ /* 0x000fe20003f06270 */
[----:B------:R-:W-:Y:S01]  /*b810*/  FFMA.FTZ R2, R0, R201, R223 ;  /* 0x000000c900027223 */ /* 0x000fe200000100df */
[----:B------:R-:W-:Y:S02]  /*b820*/  FSEL R16, R3, -INF , !P5 ;  /* 0xff80000003107808 */ /* 0x000fe40006800000 */
[----:B------:R-:W-:Y:S02]  /*b830*/  FSEL R7, R7, -INF , !P0 ;  /* 0xff80000007077808 */ /* 0x000fe40004000000 */
[----:B------:R-:W-:Y:S01]  /*b840*/  FSEL R45, R2, -INF , !P1 ;  /* 0xff800000022d7808 */ /* 0x000fe20004800000 */
[----:B------:R-:W-:Y:S06]  /*b850*/  @!P6 BRA `(.L_x_697) ;  /* 0x0000000000f4e947 */ /* 0x000fec0003800000 */
[----:B------:R-:W2:Y:S04]  /*b860*/  LDL R252, [R1+0x198] ;  /* 0x0001980001fc7983 */ /* 0x000ea80000100800 */
[----:B------:R-:W3:Y:S04]  /*b870*/  LDL R249, [R1+0x164] ;  /* 0x0001640001f97983 */ /* 0x000ee80000100800 */
[----:B------:R-:W4:Y:S04]  /*b880*/  LDL.64 R184, [R1+0x168] ;  /* 0x0001680001b87983 */ /* 0x000f280000100a00 */
[----:B------:R-:W5:Y:S04]  /*b890*/  LDL R207, [R1+0x180] ;  /* 0x0001800001cf7983 */ /* 0x000f680000100800 */
[----:B------:R-:W5:Y:S01]  /*b8a0*/  LDL R223, [R1+0x184] ;  /* 0x0001840001df7983 */ /* 0x000f620000100800 */
[----:B------:R-:W-:-:S05]  /*b8b0*/  VIADD R2, R181, 0xfffffffd ;  /* 0xfffffffdb5027836 */ /* 0x000fca0000000000 */
[----:B------:R-:W-:Y:S01]  /*b8c0*/  SHF.R.S32.HI R3, RZ, 0x1f, R2 ;  /* 0x0000001fff037819 */ /* 0x000fe20000011402 */
[----:B------:R1:W-:Y:S04]  /*b8d0*/  @P4 STS [R204+0x6000], RZ ;  /* 0x006000ffcc004388 */ /* 0x0003e80000000800 */
[----:B------:R1:W-:Y:S04]  /*b8e0*/  @P4 STS [R204+0x6004], RZ ;  /* 0x006004ffcc004388 */ /* 0x0003e80000000800 */
[----:B------:R1:W-:Y:S01]  /*b8f0*/  @P4 STS.64 [R204+0x6008], RZ ;  /* 0x006008ffcc004388 */ /* 0x0003e20000000a00 */
[----:B------:R-:W-:Y:S01]  /*b900*/  BSSY B0, `(.L_x_698) ;  /* 0x0000031000007945 */ /* 0x000fe20003800000 */
[----:B--2---:R-:W-:-:S04]  /*b910*/  IMAD R0, R252, R2, RZ ;  /* 0x00000002fc007224 */ /* 0x004fc800078e02ff */
[-C--:B---3--:R-:W-:Y:S02]  /*b920*/  IMAD R0, R3, R249.reuse, R0 ;  /* 0x000000f903007224 */ /* 0x088fe400078e0200 */
[----:B----4-:R-:W-:-:S04]  /*b930*/  IMAD.WIDE.U32 R2, R2, R249, R184 ;  /* 0x000000f902027225 */ /* 0x010fc800078e00b8 */
[----:B------:R-:W-:Y:S01]  /*b940*/  IMAD.IADD R0, R3, 0x1, R0 ;  /* 0x0000000103007824 */ /* 0x000fe200078e0200 */
[----:B------:R-:W-:-:S04]  /*b950*/  @!P4 LEA R4, P0, R2, R218, 0x1 ;  /* 0x000000da0204c211 */ /* 0x000fc800078008ff */
[----:B------:R-:W-:-:S05]  /*b960*/  @!P4 LEA.HI.X R5, R2, R219, R0, 0x1, P0 ;  /* 0x000000db0205c211 */ /* 0x000fca00000f0c00 */
[----:B------:R-:W-:Y:S01]  /*b970*/  @!PT LDS RZ, [RZ] ;  /* 0x00000000fffff984 */ /* 0x000fe20000000800 */
[----:B------:R-:W-:Y:S01]  /*b980*/  @!PT LDS RZ, [RZ] ;  /* 0x00000000fffff984 */ /* 0x000fe20000000800 */
[----:B------:R-:W-:Y:S01]  /*b990*/  @!PT LDS RZ, [RZ] ;  /* 0x00000000fffff984 */ /* 0x000fe20000000800 */
[----:B------:R2:W-:Y:S04]  /*b9a0*/  @!P4 LDGSTS.E.BYPASS.LTC128B.128 [R204+0x6000], desc[UR4][R4.64] ;  /* 0x0600000004cccfae */ /* 0x0005e8000b901d44 */
[----:B------:R1:W-:Y:S01]  /*b9b0*/  @P3 STS.128 [R204+0x7000], RZ ;  /* 0x007000ffcc003388 */ /* 0x0003e20000000c00 */
[----:B--2---:R-:W-:-:S04]  /*b9c0*/  @!P3 LEA R4, P0, R2, R218, 0x1 ;  /* 0x000000da0204b211 */ /* 0x004fc800078008ff */
[----:B------:R-:W-:-:S05]  /*b9d0*/  @!P3 LEA.HI.X R5, R2, R219, R0, 0x1, P0 ;  /* 0x000000db0205b211 */ /* 0x000fca00000f0c00 */
[----:B------:R-:W-:Y:S01]  /*b9e0*/  @!PT LDS RZ, [RZ] ;  /* 0x00000000fffff984 */ /* 0x000fe20000000800 */
[----:B------:R-:W-:Y:S01]  /*b9f0*/  @!PT LDS RZ, [RZ] ;  /* 0x00000000fffff984 */ /* 0x000fe20000000800 */
[----:B------:R-:W-:Y:S01]  /*ba00*/  @!PT LDS RZ, [RZ] ;  /* 0x00000000fffff984 */ /* 0x000fe20000000800 */
[----:B------:R2:W-:Y:S04]  /*ba10*/  @!P3 LDGSTS.E.BYPASS.LTC128B.128 [R204+0x7000], desc[UR4][R4.64+0x40] ;  /* 0x0700004004ccbfae */ /* 0x0005e8000b901d44 */
[----:B------:R1:W-:Y:S01]  /*ba20*/  @P2 STS.128 [R204+0x8000], RZ ;  /* 0x008000ffcc002388 */ /* 0x0003e20000000c00 */
[----:B--2---:R-:W-:-:S04]  /*ba30*/  @!P2 LEA R4, P0, R2, R218, 0x1 ;  /* 0x000000da0204a211 */ /* 0x004fc800078008ff */
[----:B------:R-:W-:Y:S02]  /*ba40*/  @!P2 LEA.HI.X R5, R2, R219, R0, 0x1, P0 ;  /* 0x000000db0205a211 */ /* 0x000fe400000f0c00 */
[----:B-----5:R-:W-:-:S03]  /*ba50*/  IADD3 R2, P0, R207, R2, RZ ;  /* 0x00000002cf027210 */ /* 0x020fc60007f1e0ff */
[----:B------:R-:W-:Y:S01]  /*ba60*/  @!PT LDS RZ, [RZ] ;  /* 0x00000000fffff984 */ /* 0x000fe20000000800 */
[----:B------:R-:W-:Y:S01]  /*ba70*/  @!PT LDS RZ, [RZ] ;  /* 0x00000000fffff984 */ /* 0x000fe20000000800 */
[----:B------:R-:W-:Y:S01]  /*ba80*/  @!PT LDS RZ, [RZ] ;  /* 0x00000000fffff984 */ /* 0x000fe20000000800 */
[----:B------:R2:W-:Y:S02]  /*ba90*/  @!P2 LDGSTS.E.BYPASS.LTC128B.128 [R204+0x8000], desc[UR4][R4.64+0x80] ;  /* 0x0800008004ccafae */ /* 0x0005e4000b901d44 */
[----:B------:R-:W-:Y:S02]  /*baa0*/  IMAD.X R0, R223, 0x1, R0, P0 ;  /* 0x00000001df007824 */ /* 0x000fe400000e0600 */
        /* <DEDUP_REMOVED lines=22> */
.L_x_699:
[----:B------:R-:W-:Y:S05]  /*bc10*/  BSYNC B0 ;  /* 0x0000000000007941 */ /* 0x000fea0003800000 */
.L_x_698:
[----:B------:R-:W0:Y:S02]  /*bc20*/  LDGDEPBAR ;  /* 0x00000000000079af */ /* 0x000e240000000000 */
.L_x_697:
[----:B------:R-:W-:Y:S05]  /*bc30*/  BSYNC B1 ;  /* 0x0000000000017941 */ /* 0x000fea0003800000 */
.L_x_696:
[----:B------:R-:W3:Y:S01]  /*bc40*/  LD.E R0, desc[UR4][R172.64+0xdc] ;  /* 0x0000dc04ac007980 */ /* 0x000ee2000c101900 */
[----:B------:R-:W-:-:S03]  /*bc50*/  FMNMX.FTZ R2, R104, R6, !PT ;  /* 0x0000000668027209 */ /* 0x000fc60007810000 */
[----:B------:R-:W4:Y:S01]  /*bc60*/  LDL.LU.64 R184, [R1+0x40] ;  /* 0x0000400001b87983 */ /* 0x000f220000300a00 */
[----:B------:R-:W-:Y:S02]  /*bc70*/  FMNMX.FTZ R2, R61, R2, !PT ;  /* 0x000000023d027209 */ /* 0x000fe40007810000 */
[----:B------:R-:W-:Y:S01]  /*bc80*/  FMNMX.FTZ R3, R105, R8, !PT ;  /* 0x0000000869037209 */ /* 0x000fe20007810000 */
[----:B------:R-:W4:Y:S01]  /*bc90*/  LDL.64 R234, [R1+0x1c0] ;  /* 0x0001c00001ea7983 */ /* 0x000f220000100a00 */
[----:B------:R-:W-:-:S03]  /*bca0*/  FMNMX.FTZ R2, R55, R2, !PT ;  /* 0x0000000237027209 */ /* 0x000fc60007810000 */
[----:B------:R-:W4:Y:S01]  /*bcb0*/  LDL R211, [R1+0xf4] ;  /* 0x0000f40001d37983 */ /* 0x000f220000100800 */
        /* <DEDUP_REMOVED lines=14> */
[----:B------:R-:W-:Y:S02]  /*bda0*/  FMNMX.FTZ R2, R18, R2, !PT ;  /* 0x0000000212027209 */ /* 0x000fe40007810000 */
[----:B------:R-:W-:Y:S01]  /*bdb0*/  FMNMX.FTZ R3, R101, R3, !PT ;  /* 0x0000000365037209 */ /* 0x000fe20007810000 */
[----:B------:R-:W4:Y:S01]  /*bdc0*/  LDL.LU R242, [R1+0x12c] ;  /* 0x00012c0001f27983 */ /* 0x000f220000300800 */
[----:B------:R-:W-:Y:S02]  /*bdd0*/  FMNMX.FTZ R2, R15, R2, !PT ;  /* 0x000000020f027209 */ /* 0x000fe40007810000 */
[----:B------:R-:W-:Y:S01]  /*bde0*/  FMNMX.FTZ R3, R100, R3, !PT ;  /* 0x0000000364037209 */ /* 0x000fe20007810000 */
[----:B------:R-:W-:Y:S01]  /*bdf0*/  STL [R1+0x268], R49 ;  /* 0x0002683101007387 */ /* 0x000fe20000100800 */
[----:B------:R-:W-:Y:S02]  /*be00*/  FMNMX.FTZ R2, R13, R2, !PT ;  /* 0x000000020d027209 */ /* 0x000fe40007810000 */
[----:B------:R-:W-:Y:S01]  /*be10*/  FMNMX.FTZ R3, R58, R3, !PT ;  /* 0x000000033a037209 */ /* 0x000fe20007810000 */
[----:B------:R-:W-:Y:S01]  /*be20*/  STL.64 [R1+0x260], R30 ;  /* 0x0002601e01007387 */ /* 0x000fe20000100a00 */
[----:B------:R-:W-:-:S02]  /*be30*/  FMNMX.FTZ R2, R11, R2, !PT ;  /* 0x000000020b027209 */ /* 0x000fc40007810000 */
[----:B------:R-:W-:Y:S01]  /*be40*/  FMNMX.FTZ R3, R50, R3, !PT ;  /* 0x0000000332037209 */ /* 0x000fe20007810000 */
[----:B------:R1:W-:Y:S01]  /*be50*/  STL.64 [R1+0x258], R28 ;  /* 0x0002581c01007387 */ /* 0x0003e20000100a00 */
[----:B------:R-:W-:-:S04]  /*be60*/  FMNMX.FTZ R2, R9, R2, !PT ;  /* 0x0000000209027209 */ /* 0x000fc80007810000 */
[----:B------:R-:W-:-:S05]  /*be70*/  FMNMX.FTZ R2, R7, R2, !PT ;  /* 0x0000000207027209 */ /* 0x000fca0007810000 */
[----:B-12---:R-:W1:Y:S01]  /*be80*/  SHFL.BFLY PT, R4, R2, 0x2, 0x1f ;  /* 0x0c401f0002047f89 */ /* 0x006e6200000e0000 */
[----:B------:R-:W-:-:S04]  /*be90*/  FMNMX.FTZ R3, R44, R3, !PT ;  /* 0x000000032c037209 */ /* 0x000fc80007810000 */
[----:B------:R-:W-:-:S04]  /*bea0*/  FMNMX.FTZ R3, R41, R3, !PT ;  /* 0x0000000329037209 */ /* 0x000fc80007810000 */
[----:B------:R-:W-:Y:S01]  /*beb0*/  FMNMX.FTZ R3, R37, R3, !PT ;  /* 0x0000000325037209 */ /* 0x000fe20007810000 */
[----:B------:R-:W2:Y:S01]  /*bec0*/  LDL.64 R28, [R1+0x120] ;  /* 0x00012000011c7983 */ /* 0x000ea20000100a00 */
[----:B-1----:R-:W-:-:S03]  /*bed0*/  FMNMX.FTZ R2, R2, R4, !PT ;  /* 0x0000000402027209 */ /* 0x002fc60007810000 */
[----:B------:R-:W-:Y:S04]  /*bee0*/  STL.64 [R1+0x250], R32 ;  /* 0x0002502001007387 */ /* 0x000fe80000100a00 */
[----:B------:R-:W1:Y:S01]  /*bef0*/  SHFL.BFLY PT, R4, R2, 0x1, 0x1f ;  /* 0x0c201f0002047f89 */ /* 0x000e6200000e0000 */
[----:B------:R-:W-:-:S03]  /*bf00*/  FMNMX.FTZ R3, R34, R3, !PT ;  /* 0x0000000322037209 */ /* 0x000fc60007810000 */
[----:B------:R-:W-:Y:S01]  /*bf10*/  STL [R1+0x244], R174 ;  /* 0x000244ae01007387 */ /* 0x000fe20000100800 */
[----:B------:R-:W-:-:S03]  /*bf20*/  FMNMX.FTZ R3, R26, R3, !PT ;  /* 0x000000031a037209 */ /* 0x000fc60007810000 */
[----:B------:R-:W-:Y:S01]  /*bf30*/  STL [R1+0x240], R196 ;  /* 0x000240c401007387 */ /* 0x000fe20000100800 */
[----:B------:R-:W-:-:S03]  /*bf40*/  FMNMX.FTZ R3, R23, R3, !PT ;  /* 0x0000000317037209 */ /* 0x000fc60007810000 */
        /* <DEDUP_REMOVED lines=8> */
[----:B------:R-:W-:Y:S01]  /*bfd0*/  STL [R1+0x1e8], R201 ;  /* 0x0001e8c901007387 */ /* 0x000fe20000100800 */
[----:B-1----:R-:W-:-:S02]  /*bfe0*/  FMNMX.FTZ R221, R2, R4, !PT ;  /* 0x0000000402dd7209 */ /* 0x002fc40007810000 */
[----:B------:R-:W-:Y:S01]  /*bff0*/  FMNMX.FTZ R2, R21, R3, !PT ;  /* 0x0000000315027209 */ /* 0x000fe20007810000 */
[----:B------:R-:W-:Y:S01]  /*c000*/  STL [R1+0x1e4], R197 ;  /* 0x0001e4c501007387 */ /* 0x000fe20000100800 */
[----:B------:R-:W-:Y:S02]  /*c010*/  FSETP.NEU.FTZ.AND P0, PT, R221, -INF , PT ;  /* 0xff800000dd00780b */ /* 0x000fe40003f1d000 */
[----:B------:R-:W-:Y:S01]  /*c020*/  FMNMX.FTZ R3, R19, R2, !PT ;  /* 0x0000000213037209 */ /* 0x000fe20007810000 */
[----:B------:R-:W-:Y:S03]  /*c030*/  STL [R1+0x1e0], R175 ;  /* 0x0001e0af01007387 */ /* 0x000fe60000100800 */
[----:B------:R-:W-:Y:S01]  /*c040*/  FMNMX.FTZ R3, R14, R3, !PT ;  /* 0x000000030e037209 */ /* 0x000fe20007810000 */
[----:B------:R1:W-:Y:S03]  /*c050*/  STL.64 [R1+0x1d8], R198 ;  /* 0x0001d8c601007387 */ /* 0x0003e60000100a00 */
[----:B------:R-:W-:Y:S01]  /*c060*/  FMNMX.FTZ R3, R12, R3, !PT ;  /* 0x000000030c037209 */ /* 0x000fe20007810000 */
[----:B-1----:R-:W2:Y:S04]  /*c070*/  LDL.64 R198, [R1+0x30] ;  /* 0x0000300001c67983 */ /* 0x002ea80000100a00 */
[----:B------:R-:W-:Y:S04]  /*c080*/  STL [R1+0x1d4], R54 ;  /* 0x0001d43601007387 */ /* 0x000fe80000100800 */
[----:B------:R-:W-:Y:S04]  /*c090*/  STL [R1+0x1d0], R53 ;  /* 0x0001d03501007387 */ /* 0x000fe80000100800 */
[----:B------:R-:W-:Y:S04]  /*c0a0*/  STL [R1+0x1cc], R52 ;  /* 0x0001cc3401007387 */ /* 0x000fe80000100800 */
[----:B------:R1:W-:Y:S04]  /*c0b0*/  STL [R1+0x1c8], R51 ;  /* 0x0001c83301007387 */ /* 0x0003e80000100800 */
[----:B-1----:R-:W2:Y:S04]  /*c0c0*/  LDL R51, [R1+0x110] ;  /* 0x0001100001337983 */ /* 0x002ea80000100800 */
[----:B------:R-:W-:Y:S01]  /*c0d0*/  STL [R1+0x210], R172 ;  /* 0x000210ac01007387 */ /* 0x000fe20000100800 */
[----:B---3--:R-:W-:-:S05]  /*c0e0*/  FMUL.FTZ R2, R0, R221 ;  /* 0x000000dd00027220 */ /* 0x008fca0000410000 */
[----:B------:R-:W-:-:S05]  /*c0f0*/  FSEL R2, R2, RZ, P0 ;  /* 0x000000ff02027208 */ /* 0x000fca0000000000 */
        /* <DEDUP_REMOVED lines=16> */
[----:B------:R-:W-:-:S02]  /*c200*/  FMNMX.FTZ R2, R10, R3, !PT ;  /* 0x000000030a027209 */ /* 0x000fc40007810000 */
[----:B------:R-:W-:-:S05]  /*c210*/  FSEL R3, R221, RZ, P0 ;  /* 0x000000ffdd037208 */ /* 0x000fca0000000000 */
[----:B------:R-:W-:Y:S02]  /*c220*/  FADD.FTZ R18, R104, -R3 ;  /* 0x8000000368127221 */ /* 0x000fe40000010000 */
[----:B------:R-:W1:Y:S02]  /*c230*/  SHFL.BFLY PT, R3, R2, 0x2, 0x1f ;  /* 0x0c401f0002037f89 */ /* 0x000e6400000e0000 */
[----:B-1----:R-:W-:-:S05]  /*c240*/  FMNMX.FTZ R2, R2, R3, !PT ;  /* 0x0000000302027209 */ /* 0x002fca0007810000 */
[----:B------:R-:W1:Y:S04]  /*c250*/  SHFL.BFLY PT, R3, R2, 0x1, 0x1f ;  /* 0x0c201f0002037f89 */ /* 0x000e6800000e0000 */
[----:B------:R-:W-:Y:S04]  /*c260*/  STL [R1+0x20c], R173 ;  /* 0x00020cad01007387 */ /* 0x000fe80000100800 */
[----:B------:R-:W-:Y:S01]  /*c270*/  STL [R1+0x1c], R221 ;  /* 0x00001cdd01007387 */ /* 0x000fe20000100800 */
[----:B-1----:R-:W-:-:S05]  /*c280*/  FMNMX.FTZ R249, R2, R3, !PT ;  /* 0x0000000302f97209 */ /* 0x002fca0007810000 */
[----:B------:R-:W-:Y:S04]  /*c290*/  STL [R1+0x214], R249 ;  /* 0x000214f901007387 */ /* 0x000fe80000100800 */
[----:B------:R-:W3:Y:S01]  /*c2a0*/  LDL.LU R49, [R1+0x130] ;  /* 0x0001300001317983 */ /* 0x000ee20000300800 */
[----:B------:R-:W-:-:S04]  /*c2b0*/  FSETP.NEU.FTZ.AND P0, PT, R249, -INF , PT ;  /* 0xff800000f900780b */ /* 0x000fc80003f1d000 */
[----:B------:R-:W-:-:S05]  /*c2c0*/  FSEL R2, R249, RZ, P0 ;  /* 0x000000fff9027208 */ /* 0x000fca0000000000 */
[----:B------:R-:W-:Y:S01]  /*c2d0*/  FADD.FTZ R3, R105, -R2 ;  /* 0x8000000269037221 */ /* 0x000fe20000010000 */
[----:B------:R-:W-:-:S05]  /*c2e0*/  FMUL.FTZ R2, R0, R249 ;  /* 0x000000f900027220 */ /* 0x000fca0000410000 */
        /* <DEDUP_REMOVED lines=17> */
[----:B------:R-:W-:-:S04]  /*c400*/  FMNMX.FTZ R2, R102, R17, !PT ;  /* 0x0000001166027209 */ /* 0x000fc80007810000 */
[----:B------:R-:W-:-:S04]  /*c410*/  FMNMX.FTZ R2, R179, R2, !PT ;  /* 0x00000002b3027209 */ /* 0x000fc80007810000 */
[----:B------:R-:W-:-:S04]  /*c420*/  FMNMX.FTZ R2, R178, R2, !PT ;  /* 0x00000002b2027209 */ /* 0x000fc80007810000 */
[----:B------:R-:W-:-:S04]  /*c430*/  FMNMX.FTZ R2, R107, R2, !PT ;  /* 0x000000026b027209 */ /* 0x000fc80007810000 */
[----:B------:R-:W-:-:S04]  /*c440*/  FMNMX.FTZ R2, R106, R2, !PT ;  /* 0x000000026a027209 */ /* 0x000fc80007810000 */
[----:B------:R-:W-:-:S04]  /*c450*/  FMNMX.FTZ R2, R64, R2, !PT ;  /* 0x0000000240027209 */ /* 0x000fc80007810000 */
[----:B------:R-:W-:-:S04]  /*c460*/  FMNMX.FTZ R2, R62, R2, !PT ;  /* 0x000000023e027209 */ /* 0x000fc80007810000 */
[----:B------:R-:W-:-:S04]  /*c470*/  FMNMX.FTZ R2, R59, R2, !PT ;  /* 0x000000023b027209 */ /* 0x000fc80007810000 */
[----:B------:R-:W-:Y:S01]  /*c480*/  FMNMX.FTZ R2, R57, R2, !PT ;  /* 0x0000000239027209 */ /* 0x000fe20007810000 */
[----:B------:R-:W-:-:S03]  /*c490*/  FMUL.FTZ R3, R0, R3 ;  /* 0x0000000300037220 */ /* 0x000fc60000410000 */
[----:B------:R-:W-:Y:S01]  /*c4a0*/  FMNMX.FTZ R2, R47, R2, !PT ;  /* 0x000000022f027209 */ /* 0x000fe20007810000 */
[----:B------:R-:W-:Y:S03]  /*c4b0*/  MUFU.EX2 R8, R8 ;  /* 0x0000000800087308 */ /* 0x000fe60000000800 */
[----:B------:R-:W-:-:S05]  /*c4c0*/  FMNMX.FTZ R2, R46, R2, !PT ;  /* 0x000000022e027209 */ /* 0x000fca0007810000 */
[----:B------:R-:W4:Y:S01]  /*c4d0*/  MUFU.EX2 R4, R3 ;  /* 0x0000000300047308 */ /* 0x000f220000000800 */
[----:B------:R-:W-:-:S04]  /*c4e0*/  FMNMX.FTZ R2, R42, R2, !PT ;  /* 0x000000022a027209 */ /* 0x000fc80007810000 */
[----:B------:R-:W-:-:S03]  /*c4f0*/  FMNMX.FTZ R2, R39, R2, !PT ;  /* 0x0000000227027209 */ /* 0x000fc60007810000 */
[----:B------:R-:W1:Y:S01]  /*c500*/  MUFU.EX2 R5, R5 ;  /* 0x0000000500057308 */ /* 0x000e620000000800 */
[----:B------:R-:W-:-:S04]  /*c510*/  FMNMX.FTZ R2, R35, R2, !PT ;  /* 0x0000000223027209 */ /* 0x000fc80007810000 */
[----:B------:R-:W-:Y:S01]  /*c520*/  FMNMX.FTZ R2, R25, R2, !PT ;  /* 0x0000000219027209 */ /* 0x000fe20007810000 */
[----:B----4-:R-:W-:-:S03]  /*c530*/  FFMA.FTZ R3, R242, R4, R8 ;  /* 0x00000004f2037223 */ /* 0x010fc60000010008 */
[----:B------:R-:W-:Y:S01]  /*c540*/  FMNMX.FTZ R2, R16, R2, !PT ;  /* 0x0000000210027209 */ /* 0x000fe20007810000 */
[----:B-1----:R-:W-:-:S04]  /*c550*/  FADD.FTZ R104, R5, R3 ;  /* 0x0000000305687221 */ /* 0x002fc80000010000 */
[----:B------:R-:W1:Y:S02]  /*c560*/  SHFL.BFLY PT, R3, R2, 0x2, 0x1f ;  /* 0x0c401f0002037f89 */ /* 0x000e6400000e0000 */
[----:B-1----:R-:W-:-:S05]  /*c570*/  FMNMX.FTZ R2, R2, R3, !PT ;  /* 0x0000000302027209 */ /* 0x002fca0007810000 */
[----:B------:R-:W1:Y:S01]  /*c580*/  SHFL.BFLY PT, R3, R2, 0x1, 0x1f ;  /* 0x0c201f0002037f89 */ /* 0x000e6200000e0000 */
[----:B------:R-:W-:Y:S02]  /*c590*/  F2FP.F16.F32.PACK_AB R22, R5, R8 ;  /* 0x000000080516723e */ /* 0x000fe400000000ff */
[----:B-1----:R-:W-:-:S04]  /*c5a0*/  FMNMX.FTZ R252, R2, R3, !PT ;  /* 0x0000000302fc7209 */ /* 0x002fc80007810000 */
[----:B------:R-:W-:-:S04]  /*c5b0*/  FSETP.NEU.FTZ.AND P0, PT, R252, -INF , PT ;  /* 0xff800000fc00780b */ /* 0x000fc80003f1d000 */
[----:B------:R-:W-:-:S05]  /*c5c0*/  FSEL R2, R252, RZ, P0 ;  /* 0x000000fffc027208 */ /* 0x000fca0000000000 */
[----:B------:R-:W-:Y:S01]  /*c5d0*/  FADD.FTZ R5, R102, -R2 ;  /* 0x8000000266057221 */ /* 0x000fe20000010000 */
[----:B------:R-:W-:-:S05]  /*c5e0*/  FMUL.FTZ R2, R0, R252 ;  /* 0x000000fc00027220 */ /* 0x000fca0000410000 */
[----:B------:R-:W-:-:S05]  /*c5f0*/  FSEL R2, R2, RZ, P0 ;  /* 0x000000ff02027208 */ /* 0x000fca0000000000 */
[-CC-:B------:R-:W-:Y:S01]  /*c600*/  FFMA.FTZ R3, R17, R0.reuse, -R2.reuse ;  /* 0x0000000011037223 */ /* 0x180fe20000010802 */
[----:B------:R-:W-:-:S03]  /*c610*/  FFMA.FTZ R6, R179, R0, -R2 ;  /* 0x00000000b3067223 */ /* 0x000fc60000010802 */
[----:B------:R1:W-:Y:S02]  /*c620*/  MUFU.EX2 R179, R3 ;  /* 0x0000000300b37308 */ /* 0x0003e40000000800 */
[----:B-1----:R-:W-:-:S06]  /*c630*/  FMUL.FTZ R3, R0, R5 ;  /* 0x0000000500037220 */ /* 0x002fcc0000410000 */
[----:B------:R-:W3:Y:S01]  /*c640*/  MUFU.EX2 R3, R3 ;  /* 0x0000000300037308 */ /* 0x000ee20000000800 */
[----:B------:R-:W-:Y:S01]  /*c650*/  STL [R1+0x218], R252 ;  /* 0x000218fc01007387 */ /* 0x000fe20000100800 */
[----:B---3--:R-:W-:-:S03]  /*c660*/  FFMA.FTZ R5, R49, R3, R179 ;  /* 0x0000000331057223 */ /* 0x008fc600000100b3 */
[----:B------:R-:W3:Y:S04]  /*c670*/  LDL.LU R49, [R1+0x138] ;  /* 0x0001380001317983 */ /* 0x000ee80000300800 */
[----:B------:R-:W4:Y:S01]  /*c680*/  LDL.64 R30, [R1+0x48] ;  /* 0x00004800011e7983 */ /* 0x000f220000100a00 */
[----:B------:R-:W-:Y:S02]  /*c690*/  IMAD.MOV.U32 R243, RZ, RZ, R241 ;  /* 0x000000fffff37224 */ /* 0x000fe400078e00f1 */
[----:B------:R-:W-:Y:S02]  /*c6a0*/  IMAD.MOV.U32 R242, RZ, RZ, R240 ;  /* 0x000000fffff27224 */ /* 0x000fe400078e00f0 */
[----:B------:R-:W-:Y:S02]  /*c6b0*/  IMAD.MOV.U32 R241, RZ, RZ, R239 ;  /* 0x000000fffff17224 */ /* 0x000fe400078e00ef */
[----:B------:R-:W-:-:S02]  /*c6c0*/  IMAD.MOV.U32 R240, RZ, RZ, R238 ;  /* 0x000000fffff07224 */ /* 0x000fc400078e00ee */
[----:B------:R-:W-:Y:S02]  /*c6d0*/  IMAD.MOV.U32 R239, RZ, RZ, R237 ;  /* 0x000000ffffef7224 */ /* 0x000fe400078e00ed */
[----:B------:R-:W-:Y:S02]  /*c6e0*/  IMAD.MOV.U32 R238, RZ, RZ, R236 ;  /* 0x000000ffffee7224 */ /* 0x000fe400078e00ec */
[-C--:B------:R-:W-:Y:S01]  /*c6f0*/  FFMA.FTZ R9, R178, R0.reuse, -R2 ;  /* 0x00000000b2097223 */ /* 0x080fe20000010802 */
[----:B------:R-:W-:Y:S02]  /*c700*/  IMAD.MOV.U32 R237, RZ, RZ, R212 ;  /* 0x000000ffffed7224 */ /* 0x000fe400078e00d4 */
[-CC-:B------:R-:W-:Y:S01]  /*c710*/  FFMA.FTZ R8, R107, R0.reuse, -R2.reuse ;  /* 0x000000006b087223 */ /* 0x180fe20000010802 */
[----:B------:R-:W-:Y:S02]  /*c720*/  IMAD.MOV.U32 R236, RZ, RZ, R211 ;  /* 0x000000ffffec7224 */ /* 0x000fe400078e00d3 */
        /* <DEDUP_REMOVED lines=23> */
[----:B------:R-:W1:Y:S03]  /*c8a0*/  MUFU.EX2 R6, R6 ;  /* 0x0000000600067308 */ /* 0x000e660000000800 */
[----:B------:R-:W-:-:S04]  /*c8b0*/  FMNMX.FTZ R2, R65, R2, !PT ;  /* 0x0000000241027209 */ /* 0x000fc80007810000 */
[----:B------:R-:W-:-:S04]  /*c8c0*/  FMNMX.FTZ R2, R63, R2, !PT ;  /* 0x000000023f027209 */ /* 0x000fc80007810000 */
[----:B------:R-:W-:-:S04]  /*c8d0*/  FMNMX.FTZ R2, R60, R2, !PT ;  /* 0x000000023c027209 */ /* 0x000fc80007810000 */
[----:B------:R-:W-:-:S04]  /*c8e0*/  FMNMX.FTZ R2, R56, R2, !PT ;  /* 0x0000000238027209 */ /* 0x000fc80007810000 */
        /* <DEDUP_REMOVED lines=12> */
[----:B------:R-:W-:Y:S01]  /*c9b0*/  FFMA.FTZ R5, R38, R0, -R2 ;  /* 0x0000000026057223 */ /* 0x000fe20000010802 */
[----:B------:R-:W-:-:S03]  /*c9c0*/  FMUL.FTZ R6, R0, R6 ;  /* 0x0000000600067220 */ /* 0x000fc60000410000 */
[----:B------:R1:W-:Y:S08]  /*c9d0*/  MUFU.EX2 R16, R5 ;  /* 0x0000000500107308 */ /* 0x0003f00000000800 */
[----:B------:R-:W-:Y:S01]  /*c9e0*/  MUFU.EX2 R20, R15 ;  /* 0x0000000f00147308 */ /* 0x000fe20000000800 */
[----:B-1----:R-:W-:-:S07]  /*c9f0*/  FFMA.FTZ R5, R206, R0, -R2 ;  /* 0x00000000ce057223 */ /* 0x002fce0000010802 */
[----:B------:R-:W3:Y:S08]  /*ca00*/  MUFU.EX2 R6, R6 ;  /* 0x0000000600067308 */ /* 0x000ef00000000800 */
[----:B------:R1:W2:Y:S08]  /*ca10*/  MUFU.EX2 R15, R5 ;  /* 0x00000005000f7308 */ /* 0x0002b00000000800 */
[----:B------:R-:W-:Y:S01]  /*ca20*/  MUFU.EX2 R181, R181 ;  /* 0x000000b500b57308 */ /* 0x000fe20000000800 */
[----:B-1----:R-:W-:-:S07]  /*ca30*/  FMUL.FTZ R5, R0, R18 ;  /* 0x0000001200057220 */ /* 0x002fce0000410000 */
[----:B------:R-:W-:Y:S08]  /*ca40*/  MUFU.EX2 R61, R61 ;  /* 0x0000003d003d7308 */ /* 0x000ff00000000800 */
[----:B------:R-:W1:Y:S01]  /*ca50*/  MUFU.EX2 R5, R5 ;  /* 0x0000000500057308 */ /* 0x000e620000000800 */
[-CC-:B------:R-:W-:Y:S01]  /*ca60*/  FFMA.FTZ R12, R177, R0.reuse, -R2.reuse ;  /* 0x00000000b10c7223 */ /* 0x180fe20000010802 */
[----:B------:R-:W-:-:S06]  /*ca70*/  FFMA.FTZ R17, R176, R0, -R2 ;  /* 0x00000000b0117223 */ /* 0x000fcc0000010802 */
[----:B------:R-:W1:Y:S01]  /*ca80*/  MUFU.EX2 R58, R58 ;  /* 0x0000003a003a7308 */ /* 0x000e620000000800 */
[-CC-:B------:R-:W-:Y:S01]  /*ca90*/  FFMA.FTZ R18, R67, R0.reuse, -R2.reuse ;  /* 0x0000000043127223 */ /* 0x180fe20000010802 */
[-CC-:B------:R-:W-:Y:S01]  /*caa0*/  FFMA.FTZ R66, R66, R0.reuse, -R2.reuse ;  /* 0x0000000042427223 */ /* 0x180fe20000010802 */
[----:B------:R-:W-:-:S05]  /*cab0*/  FFMA.FTZ R65, R65, R0, -R2 ;  /* 0x0000000041417223 */ /* 0x000fca0000010802 */
[----:B------:R2:W1:Y:S01]  /*cac0*/  MUFU.EX2 R21, R9 ;  /* 0x0000000900157308 */ /* 0x0004620000000800 */
[-CC-:B------:R-:W-:Y:S01]  /*cad0*/  FFMA.FTZ R63, R63, R0.reuse, -R2.reuse ;  /* 0x000000003f3f7223 */ /* 0x180fe20000010802 */
[-CC-:B------:R-:W-:Y:S01]  /*cae0*/  FFMA.FTZ R60, R60, R0.reuse, -R2.reuse ;  /* 0x000000003c3c7223 */ /* 0x180fe20000010802 */
[-CC-:B------:R-:W-:Y:S01]  /*caf0*/  FFMA.FTZ R56, R56, R0.reuse, -R2.reuse ;  /* 0x0000000038387223 */ /* 0x180fe20000010802 */
[----:B------:R-:W-:-:S04]  /*cb00*/  FFMA.FTZ R45, R45, R0, -R2 ;  /* 0x000000002d2d7223 */ /* 0x000fc80000010802 */
[----:B------:R1:W-:Y:S08]  /*cb10*/  MUFU.EX2 R106, R8 ;  /* 0x00000008006a7308 */ /* 0x0003f00000000800 */
[----:B------:R-:W4:Y:S01]  /*cb20*/  MUFU.EX2 R50, R50 ;  /* 0x0000003200327308 */ /* 0x000f220000000800 */
[-CC-:B--2---:R-:W-:Y:S01]  /*cb30*/  FFMA.FTZ R9, R180, R0.reuse, -R2.reuse ;  /* 0x00000000b4097223 */ /* 0x184fe20000010802 */
[----:B-1----:R-:W-:-:S06]  /*cb40*/  FFMA.FTZ R8, R203, R0, -R2 ;  /* 0x00000000cb087223 */ /* 0x002fcc0000010802 */
[----:B------:R1:W-:Y:S08]  /*cb50*/  MUFU.EX2 R23, R7 ;  /* 0x0000000700177308 */ /* 0x0003f00000000800 */
[----:B------:R2:W-:Y:S08]  /*cb60*/  MUFU.EX2 R103, R10 ;  /* 0x0000000a00677308 */ /* 0x0005f00000000800 */
[----:B------:R3:W-:Y:S01]  /*cb70*/  MUFU.EX2 R25, R11 ;  /* 0x0000000b00197308 */ /* 0x0007e20000000800 */
[----:B-1----:R-:W-:-:S07]  /*cb80*/  FFMA.FTZ R7, R202, R0, -R2 ;  /* 0x00000000ca077223 */ /* 0x002fce0000010802 */
[----:B------:R-:W1:Y:S01]  /*cb90*/  MUFU.EX2 R19, R8 ;  /* 0x0000000800137308 */ /* 0x000e620000000800 */
[-CC-:B--2---:R-:W-:Y:S01]  /*cba0*/  FFMA.FTZ R10, R182, R0.reuse, -R2.reuse ;  /* 0x00000000b60a7223 */ /* 0x184fe20000010802 */
[----:B---3--:R-:W-:Y:S01]  /*cbb0*/  FFMA.FTZ R11, R183, R0, -R2 ;  /* 0x00000000b70b7223 */ /* 0x008fe20000010802 */
[----:B------:R-:W-:-:S05]  /*cbc0*/  FFMA.FTZ R0, R49, R6, R16 ;  /* 0x0000000631007223 */ /* 0x000fca0000010010 */
[----:B------:R-:W2:Y:S01]  /*cbd0*/  MUFU.EX2 R55, R55 ;  /* 0x0000003700377308 */ /* 0x000ea20000000800 */
[----:B------:R-:W-:-:S07]  /*cbe0*/  FADD.FTZ R2, R20, R104 ;  /* 0x0000006814027221 */ /* 0x000fce0000010000 */
[----:B------:R-:W3:Y:S08]  /*cbf0*/  MUFU.EX2 R44, R44 ;  /* 0x0000002c002c7308 */ /* 0x000ef00000000800 */
[----:B------:R4:W3:Y:S08]  /*cc00*/  MUFU.EX2 R14, R7 ;  /* 0x00000007000e7308 */ /* 0x0008f00000000800 */
[----:B------:R-:W3:Y:S01]  /*cc10*/  MUFU.EX2 R43, R43 ;  /* 0x0000002b002b7308 */ /* 0x000ee20000000800 */
[----:B----4-:R-:W-:Y:S01]  /*cc20*/  FADD.FTZ R7, R15, R0 ;  /* 0x000000000f077221 */ /* 0x010fe20000010000 */
[----:B------:R-:W-:-:S06]  /*cc30*/  FFMA.FTZ R0, R244, R5, R181 ;  /* 0x00000005f4007223 */ /* 0x000fcc00000100b5 */
[----:B------:R-:W4:Y:S01]  /*cc40*/  MUFU.EX2 R11, R11 ;  /* 0x0000000b000b7308 */ /* 0x000f220000000800 */
[----:B------:R-:W-:Y:S01]  /*cc50*/  FADD.FTZ R8, R61, R0 ;  /* 0x000000003d087221 */ /* 0x000fe20000010000 */
[----:B------:R-:W-:Y:S01]  /*cc60*/  FADD.FTZ R0, R58, R2 ;  /* 0x000000023a007221 */ /* 0x000fe20000010000 */
[----:B------:R-:W-:-:S05]  /*cc70*/  FADD.FTZ R2, R21, R24 ;  /* 0x0000001815027221 */ /* 0x000fca0000010000 */
[----:B------:R-:W4:Y:S01]  /*cc80*/  MUFU.EX2 R40, R40 ;  /* 0x0000002800287308 */ /* 0x000f220000000800 */
[----:B------:R-:W-:Y:S01]  /*cc90*/  FADD.FTZ R0, R50, R0 ;  /* 0x0000000032007221 */ /* 0x000fe20000010000 */
[----:B------:R-:W-:Y:S01]  /*cca0*/  FADD.FTZ R2, R106, R2 ;  /* 0x000000026a027221 */ /* 0x000fe20000010000 */
[----:B------:R-:W-:Y:S01]  /*ccb0*/  F2FP.F16.F32.PACK_AB R177, R58, R20 ;  /* 0x000000143ab1723e */ /* 0x000fe200000000ff */
[----:B-1----:R-:W-:-:S04]  /*ccc0*/  FADD.FTZ R7, R19, R7 ;  /* 0x0000000713077221 */ /* 0x002fc80000010000 */
[----:B------:R-:W1:Y:S01]  /*ccd0*/  MUFU.EX2 R36, R36 ;  /* 0x0000002400247308 */ /* 0x000e620000000800 */
[----:B--2---:R-:W-:Y:S01]  /*cce0*/  FADD.FTZ R8, R55, R8 ;  /* 0x0000000837087221 */ /* 0x004fe20000010000 */
[----:B---3--:R-:W-:Y:S01]  /*ccf0*/  FADD.FTZ R20, R44, R0 ;  /* 0x000000002c147221 */ /* 0x008fe20000010000 */
[----:B------:R-:W-:-:S05]  /*cd00*/  FADD.FTZ R0, R23, R2 ;  /* 0x0000000217007221 */ /* 0x000fca0000010000 */
[----:B------:R-:W2:Y:S01]  /*cd10*/  MUFU.EX2 R13, R13 ;  /* 0x0000000d000d7308 */ /* 0x000ea20000000800 */
[----:B------:R-:W-:Y:S01]  /*cd20*/  FADD.FTZ R7, R14, R7 ;  /* 0x000000070e077221 */ /* 0x000fe20000010000 */
[----:B------:R-:W-:Y:S01]  /*cd30*/  FADD.FTZ R8, R43, R8 ;  /* 0x000000082b087221 */ /* 0x000fe20000010000 */
[----:B------:R-:W-:Y:S02]  /*cd40*/  FADD.FTZ R0, R103, R0 ;  /* 0x0000000067007221 */ /* 0x000fe40000010000 */
[----:B----4-:R-:W-:Y:S01]  /*cd50*/  FADD.FTZ R2, R11, R7 ;  /* 0x000000070b027221 */ /* 0x010fe20000010000 */
[----:B------:R-:W-:Y:S01]  /*cd60*/  FADD.FTZ R7, R40, R8 ;  /* 0x0000000828077221 */ /* 0x000fe20000010000 */
[----:B------:R-:W-:Y:S01]  /*cd70*/  FADD.FTZ R0, R25, R0 ;  /* 0x0000000019007221 */ /* 0x000fe20000010000 */
[----:B------:R-:W-:Y:S01]  /*cd80*/  IMAD.SHL.U32 R49, R222, 0x2, RZ ;  /* 0x00000002de317824 */ /* 0x000fe200078e00ff */
[----:B------:R-:W-:Y:S01]  /*cd90*/  F2FP.F16.F32.PACK_AB R206, R14, R19 ;  /* 0x000000130ece723e */ /* 0x000fe200000000ff */
[----:B-1----:R-:W-:Y:S01]  /*cda0*/  FADD.FTZ R19, R36, R7 ;  /* 0x0000000724137221 */ /* 0x002fe20000010000 */
[----:B--2---:R-:W-:-:S02]  /*cdb0*/  FADD.FTZ R7, R13, R0 ;  /* 0x000000000d077221 */ /* 0x004fc40000010000 */
[----:B------:R-:W-:Y:S01]  /*cdc0*/  LOP3.LUT R0, R29, R49, RZ, 0x3c, !PT ;  /* 0x000000311d007212 */ /* 0x000fe200078e3cff */
[----:B------:R-:W1:Y:S03]  /*cdd0*/  MUFU.EX2 R10, R10 ;  /* 0x0000000a000a7308 */ /* 0x000e660000000800 */
[----:B------:R-:W-:Y:S01]  /*cde0*/  LOP3.LUT R0, R0, R199, RZ, 0x3c, !PT ;  /* 0x000000c700007212 */ /* 0x000fe200078e3cff */
[----:B------:R-:W-:Y:S02]  /*cdf0*/  IMAD.MOV.U32 R52, RZ, RZ, R243 ;  /* 0x000000ffff347224 */ /* 0x000fe400078e00f3 */
[----:B------:R-:W-:Y:S02]  /*ce00*/  IMAD.MOV.U32 R243, RZ, RZ, R238 ;  /* 0x000000fffff37224 */ /* 0x000fe400078e00ee */
[----:B------:R-:W-:Y:S02]  /*ce10*/  IMAD.MOV.U32 R196, RZ, RZ, R234 ;  /* 0x000000ffffc47224 */ /* 0x000fe400078e00ea */
[----:B------:R-:W-:Y:S01]  /*ce20*/  IMAD.WIDE.U32 R58, R0, -0x326172a9, RZ ;  /* 0xcd9e8d57003a7825 */ /* 0x000fe200078e00ff */
[----:B------:R-:W2:Y:S04]  /*ce30*/  MUFU.EX2 R9, R9 ;  /* 0x0000000900097308 */ /* 0x000ea80000000800 */
[----:B------:R-:W-:-:S04]  /*ce40*/  LOP3.LUT R0, R59, R243, R196, 0x96, !PT ;  /* 0x000000f33b007212 */ /* 0x000fc800078e96c4 */
[----:B------:R-:W3:Y:S01]  /*ce50*/  MUFU.EX2 R12, R12 ;  /* 0x0000000c000c7308 */ /* 0x000ee20000000800 */
[----:B------:R-:W-:-:S04]  /*ce60*/  IMAD.WIDE.U32 R182, R0, -0x2daee0ad, RZ ;  /* 0xd2511f5300b67825 */ /* 0x000fc800078e00ff */
[----:B-1----:R-:W-:Y:S01]  /*ce70*/  FADD.FTZ R2, R10, R2 ;  /* 0x000000020a027221 */ /* 0x002fe20000010000 */
[----:B------:R-:W-:Y:S02]  /*ce80*/  F2FP.F16.F32.PACK_AB R24, R13, R25 ;  /* 0x000000190d18723e */ /* 0x000fe400000000ff */
[----:B------:R-:W-:Y:S01]  /*ce90*/  LOP3.LUT R8, R183, R52, R30, 0x96, !PT ;  /* 0x00000034b7087212 */ /* 0x000fe200078e961e */
[----:B------:R-:W-:Y:S02]  /*cea0*/  IMAD.MOV.U32 R247, RZ, RZ, R242 ;  /* 0x000000fffff77224 */ /* 0x000fe400078e00f2 */
[----:B--2---:R-:W-:Y:S01]  /*ceb0*/  FADD.FTZ R2, R9, R2 ;  /* 0x0000000209027221 */ /* 0x004fe20000010000 */
[----:B------:R-:W-:Y:S01]  /*cec0*/  IMAD.MOV.U32 R242, RZ, RZ, R239 ;  /* 0x000000fffff27224 */ /* 0x000fe200078e00ef */
[----:B------:R-:W-:Y:S01]  /*ced0*/  LOP3.LUT R0, R251, R51, R58, 0x96, !PT ;  /* 0x00000033fb007212 */ /* 0x000fe200078e963a */
[----:B------:R-:W-:Y:S01]  /*cee0*/  IMAD.MOV.U32 R197, RZ, RZ, R235 ;  /* 0x000000ffffc57224 */ /* 0x000fe200078e00eb */
[----:B---3--:R-:W-:Y:S01]  /*cef0*/  F2FP.F16.F32.PACK_AB R25, R12, R9 ;  /* 0x000000090c19723e */ /* 0x008fe200000000ff */
[----:B------:R-:W-:-:S04]  /*cf00*/  IMAD.WIDE.U32 R8, R8, -0x326172a9, RZ ;  /* 0xcd9e8d5708087825 */ /* 0x000fc800078e00ff */
[----:B------:R-:W-:Y:S01]  /*cf10*/  IMAD.MOV.U32 R234, RZ, RZ, R184 ;  /* 0x000000ffffea7224 */ /* 0x000fe200078e00b8 */
[----:B------:R-:W-:Y:S01]  /*cf20*/  LOP3.LUT R14, R9, R242, R250, 0x96, !PT ;  /* 0x000000f2090e7212 */ /* 0x000fe200078e96fa */
[----:B------:R-:W-:Y:S02]  /*cf30*/  IMAD.MOV.U32 R235, RZ, RZ, R185 ;  /* 0x000000ffffeb7224 */ /* 0x000fe400078e00b9 */
[----:B------:R-:W-:Y:S02]  /*cf40*/  IMAD.MOV.U32 R174, RZ, RZ, R237 ;  /* 0x000000ffffae7224 */ /* 0x000fe400078e00ed */
[----:B------:R-:W-:Y:S01]  /*cf50*/  IMAD.WIDE.U32 R184, R0, -0x2daee0ad, RZ ;  /* 0xd2511f5300b87825 */ /* 0x000fe200078e00ff */
[----:B------:R-:W-:-:S03]  /*cf60*/  F2FP.F16.F32.PACK_AB R203, R15, R16 ;  /* 0x000000100fcb723e */ /* 0x000fc600000000ff */
[----:B------:R-:W-:Y:S01]  /*cf70*/  FADD.FTZ R16, R12, R2 ;  /* 0x000000020c107221 */ /* 0x000fe20000010000 */
[----:B------:R-:W-:Y:S01]  /*cf80*/  IMAD.MOV.U32 R218, RZ, RZ, R241 ;  /* 0x000000ffffda7224 */ /* 0x000fe200078e00f1 */
[----:B------:R-:W-:Y:S01]  /*cf90*/  LOP3.LUT R12, R185, R174, R182, 0x96, !PT ;  /* 0x000000aeb90c7212 */ /* 0x000fe200078e96b6 */
[----:B------:R-:W-:Y:S01]  /*cfa0*/  IMAD.WIDE.U32 R14, R14, -0x2daee0ad, RZ ;  /* 0xd2511f530e0e7825 */ /* 0x000fe200078e00ff */
[----:B------:R-:W-:Y:S02]  /*cfb0*/  F2FP.F16.F32.PACK_AB R224, R43, R55 ;  /* 0x000000372be0723e */ /* 0x000fe400000000ff */
[----:B------:R-:W-:Y:S01]  /*cfc0*/  F2FP.F16.F32.PACK_AB R43, R10, R11 ;  /* 0x0000000b0a2b723e */ /* 0x000fe200000000ff */
[----:B------:R-:W-:Y:S01]  /*cfd0*/  IMAD.WIDE.U32 R12, R12, -0x326172a9, RZ ;  /* 0xcd9e8d570c0c7825 */ /* 0x000fe200078e00ff */
[----:B------:R-:W-:-:S03]  /*cfe0*/  LOP3.LUT R10, R15, R218, R184, 0x96, !PT ;  /* 0x000000da0f0a7212 */ /* 0x000fc600078e96b8 */
[----:B------:R-:W-:Y:S01]  /*cff0*/  IMAD.MOV.U32 R238, RZ, RZ, R236 ;  /* 0x000000ffffee7224 */ /* 0x000fe200078e00ec */
[----:B------:R-:W-:Y:S01]  /*d000*/  LOP3.LUT R13, R13, R247, R8, 0x96, !PT ;  /* 0x000000f70d0d7212 */ /* 0x000fe200078e9608 */
[----:B------:R-:W-:-:S04]  /*d010*/  IMAD.WIDE.U32 R10, R10, -0x326172a9, RZ ;  /* 0xcd9e8d570a0a7825 */ /* 0x000fc800078e00ff */
[----:B------:R-:W-:Y:S01]  /*d020*/  IMAD.MOV.U32 R205, RZ, RZ, R240 ;  /* 0x000000ffffcd7224 */ /* 0x000fe200078e00f0 */
[----:B------:R-:W-:Y:S01]  /*d030*/  LOP3.LUT R11, R11, R238, R12, 0x96, !PT ;  /* 0x000000ee0b0b7212 */ /* 0x000fe200078e960c */
[----:B------:R-:W-:-:S05]  /*d040*/  IMAD.WIDE.U32 R12, R13, -0x2daee0ad, RZ ;  /* 0xd2511f530d0c7825 */ /* 0x000fca00078e00ff */
[----:B------:R-:W-:-:S05]  /*d050*/  LOP3.LUT R8, R13, R205, R14, 0x96, !PT ;  /* 0x000000cd0d087212 */ /* 0x000fca00078e960e */
[----:B------:R-:W-:-:S05]  /*d060*/  IMAD.WIDE.U32 R8, R8, -0x326172a9, RZ ;  /* 0xcd9e8d5708087825 */ /* 0x000fca00078e00ff */
[----:B------:R-:W-:Y:S01]  /*d070*/  LOP3.LUT R0, R9, R245, R10, 0x96, !PT ;  /* 0x000000f509007212 */ /* 0x000fe200078e960a */
[----:B------:R-:W1:Y:S03]  /*d080*/  MUFU.EX2 R17, R17 ;  /* 0x0000001100117308 */ /* 0x000e660000000800 */
[----:B------:R-:W-:-:S04]  /*d090*/  LOP3.LUT R2, R0, 0xff, RZ, 0xc0, !PT ;  /* 0x000000ff00027812 */ /* 0x000fc800078ec0ff */
[----:B------:R-:W-:Y:S01]  /*d0a0*/  ISETP.GE.U32.AND P1, PT, R200, R2, PT ;  /* 0x00000002c800720c */ /* 0x000fe20003f26070 */
[----:B------:R-:W2:Y:S01]  /*d0b0*/  MUFU.EX2 R18, R18 ;  /* 0x0000001200127308 */ /* 0x000ea20000000800 */
[----:B------:R-:W-:-:S04]  /*d0c0*/  LOP3.LUT R2, R0, 0xffff, RZ, 0xc0, !PT ;  /* 0x0000ffff00027812 */ /* 0x000fc800078ec0ff */
[----:B------:R-:W-:-:S04]  /*d0d0*/  SHF.R.U32.HI R2, RZ, 0x8, R2 ;  /* 0x00000008ff027819 */ /* 0x000fc80000011602 */
[----:B------:R-:W-:-:S04]  /*d0e0*/  LOP3.LUT R2, R2, 0xffff, RZ, 0xc0, !PT ;  /* 0x0000ffff02027812 */ /* 0x000fc800078ec0ff */
[----:B------:R-:W-:Y:S01]  /*d0f0*/  ISETP.GE.U32.AND P5, PT, R200, R2, PT ;  /* 0x00000002c800720c */ /* 0x000fe20003fa6070 */
[----:B-1----:R-:W-:-:S04]  /*d100*/  FADD.FTZ R2, R17, R16 ;  /* 0x0000001011027221 */ /* 0x002fc80000010000 */
[----:B--2---:R-:W-:Y:S01]  /*d110*/  FADD.FTZ R13, R18, R2 ;  /* 0x00000002120d7221 */ /* 0x004fe20000010000 */
[--C-:B------:R-:W-:Y:S02]  /*d120*/  SHF.R.U32.HI R2, RZ, 0x18, R0.reuse ;  /* 0x00000018ff027819 */ /* 0x100fe40000011600 */
[----:B------:R-:W-:Y:S02]  /*d130*/  F2FP.F16.F32.PACK_AB R225, R61, R181 ;  /* 0x000000b53de1723e */ /* 0x000fe400000000ff */
[----:B------:R-:W-:Y:S02]  /*d140*/  ISETP.GE.U32.AND P0, PT, R200, R2, PT ;  /* 0x00000002c800720c */ /* 0x000fe40003f06070 */
[----:B------:R-:W-:Y:S02]  /*d150*/  PRMT R181, R22, 0x7610, R181 ;  /* 0x0000761016b57816 */ /* 0x000fe400000000b5 */
[----:B------:R-:W-:Y:S02]  /*d160*/  SHF.R.U32.HI R0, RZ, 0x10, R0 ;  /* 0x00000010ff007819 */ /* 0x000fe40000011600 */
[----:B------:R-:W-:Y:S01]  /*d170*/  F2FP.F16.F32.PACK_AB R106, R106, R21 ;  /* 0x000000156a6a723e */ /* 0x000fe200000000ff */
[----:B------:R-:W-:Y:S01]  /*d180*/  @!P1 HADD2 R26, -R181.H0_H0, -RZ.H0_H0 ;  /* 0xa00000ffb51a9230 */ /* 0x000fe20000000900 */
[----:B------:R-:W-:Y:S01]  /*d190*/  PRMT R180, R22, 0x7632, R180 ;  /* 0x0000763216b47816 */ /* 0x000fe200000000b4 */
[----:B------:R-:W1:Y:S01]  /*d1a0*/  MUFU.EX2 R21, R57 ;  /* 0x0000003900157308 */ /* 0x000e620000000800 */
[----:B------:R-:W-:-:S02]  /*d1b0*/  PRMT R178, R179, 0x7632, R178 ;  /* 0x00007632b3b27816 */ /* 0x000fc400000000b2 */
[----:B------:R-:W-:Y:S02]  /*d1c0*/  LOP3.LUT R0, R0, 0xff, RZ, 0xc0, !PT ;  /* 0x000000ff00007812 */ /* 0x000fe400078ec0ff */
[----:B------:R-:W-:Y:S01]  /*d1d0*/  PRMT R2, R181, 0x5410, R180 ;  /* 0x00005410b5027816 */ /* 0x000fe200000000b4 */
[----:B------:R-:W-:Y:S01]  /*d1e0*/  @!P0 HADD2 R27, -R178.H0_H0, -RZ.H0_H0 ;  /* 0xa00000ffb21b8230 */ /* 0x000fe20000000900 */
[----:B------:R-:W-:Y:S01]  /*d1f0*/  @!P1 PRMT R181, R26, 0x5410, RZ ;  /* 0x000054101ab59816 */ /* 0x000fe200000000ff */
[----:B------:R-:W2:Y:S01]  /*d200*/  MUFU.EX2 R47, R47 ;  /* 0x0000002f002f7308 */ /* 0x000ea20000000800 */
[----:B------:R-:W-:Y:S02]  /*d210*/  ISETP.GE.U32.AND P1, PT, R200, R0, PT ;  /* 0x00000000c800720c */ /* 0x000fe40003f26070 */
[----:B------:R-:W-:Y:S02]  /*d220*/  LOP3.LUT R0, R8, 0xff, RZ, 0xc0, !PT ;  /* 0x000000ff08007812 */ /* 0x000fe400078ec0ff */
[----:B------:R-:W-:-:S02]  /*d230*/  PRMT R244, R179, 0x5410, R178 ;  /* 0x00005410b3f47816 */ /* 0x000fc400000000b2 */
[----:B------:R-:W-:Y:S02]  /*d240*/  @!P0 PRMT R178, R27, 0x5410, RZ ;  /* 0x000054101bb28816 */ /* 0x000fe400000000ff */
[----:B------:R-:W-:Y:S02]  /*d250*/  ISETP.GE.U32.AND P0, PT, R200, R0, PT ;  /* 0x00000000c800720c */ /* 0x000fe40003f06070 */
[----:B------:R-:W-:Y:S01]  /*d260*/  LOP3.LUT R0, R8, 0xffff, RZ, 0xc0, !PT ;  /* 0x0000ffff08007812 */ /* 0x000fe200078ec0ff */
[----:B------:R-:W3:Y:S01]  /*d270*/  MUFU.EX2 R15, R46 ;  /* 0x0000002e000f7308 */ /* 0x000ee20000000800 */
[----:B-1----:R-:W-:Y:S02]  /*d280*/  FADD.FTZ R7, R21, R7 ;  /* 0x0000000715077221 */ /* 0x002fe40000010000 */
[----:B------:R-:W-:Y:S01]  /*d290*/  SHF.R.U32.HI R0, RZ, 0x8, R0 ;  /* 0x00000008ff007819 */ /* 0x000fe20000011600 */
[----:B------:R-:W-:Y:S02]  /*d2a0*/  @!P1 HADD2 R34, -R179.H0_H0, -RZ.H0_H0 ;  /* 0xa00000ffb3229230 */ /* 0x000fe40000000900 */
[----:B--2---:R-:W-:Y:S01]  /*d2b0*/  FADD.FTZ R10, R47, R7 ;  /* 0x000000072f0a7221 */ /* 0x004fe20000010000 */
[----:B------:R-:W-:Y:S01]  /*d2c0*/  @!P5 HADD2 R37, -R180.H0_H0, -RZ.H0_H0 ;  /* 0xa00000ffb425d230 */ /* 0x000fe20000000900 */
[----:B------:R-:W-:Y:S01]  /*d2d0*/  LOP3.LUT R0, R0, 0xffff, RZ, 0xc0, !PT ;  /* 0x0000ffff00007812 */ /* 0x000fe200078ec0ff */
[----:B------:R-:W1:Y:S01]  /*d2e0*/  MUFU.EX2 R14, R42 ;  /* 0x0000002a000e7308 */ /* 0x000e620000000800 */
[----:B------:R-:W-:-:S02]  /*d2f0*/  SHF.R.U32.HI R7, RZ, 0x10, R8 ;  /* 0x00000010ff077819 */ /* 0x000fc40000011608 */
[----:B------:R-:W-:Y:S02]  /*d300*/  @!P1 PRMT R179, R34, 0x5410, RZ ;  /* 0x0000541022b39816 */ /* 0x000fe400000000ff */
[----:B------:R-:W-:Y:S02]  /*d310*/  SHF.R.U32.HI R8, RZ, 0x18, R8 ;  /* 0x00000018ff087819 */ /* 0x000fe40000011608 */
[C---:B------:R-:W-:Y:S01]  /*d320*/  ISETP.GE.U32.AND P1, PT, R200.reuse, R0, PT ;  /* 0x00000000c800720c */ /* 0x040fe20003f26070 */
[----:B------:R-:W-:Y:S01]  /*d330*/  STL [R1+0x18], R172 ;  /* 0x000018ac01007387 */ /* 0x000fe20000100800 */
[----:B------:R-:W-:Y:S01]  /*d340*/  @!P5 PRMT R180, R37, 0x5410, RZ ;  /* 0x0000541025b4d816 */ /* 0x000fe200000000ff */
[----:B------:R-:W-:Y:S01]  /*d350*/  @!P0 HADD2 R38, -R177.H0_H0, -RZ.H0_H0 ;  /* 0xa00000ffb1268230 */ /* 0x000fe20000000900 */
[----:B------:R-:W-:Y:S01]  /*d360*/  PRMT R176, R177, 0x7632, R176 ;  /* 0x00007632b1b07816 */ /* 0x000fe200000000b0 */
[----:B------:R-:W-:Y:S01]  /*d370*/  STL [R1+0x21c], R222 ;  /* 0x00021cde01007387 */ /* 0x000fe20000100800 */
[----:B------:R-:W-:Y:S01]  /*d380*/  ISETP.GE.U32.AND P5, PT, R200, R8, PT ;  /* 0x00000008c800720c */ /* 0x000fe20003fa6070 */
[----:B------:R-:W-:Y:S01]  /*d390*/  IMAD.WIDE.U32 R8, R11, -0x2daee0ad, RZ ;  /* 0xd2511f530b087825 */ /* 0x000fe200078e00ff */
[----:B------:R-:W-:Y:S01]  /*d3a0*/  LOP3.LUT R0, R7, 0xff, RZ, 0xc0, !PT ;  /* 0x000000ff07007812 */ /* 0x000fe200078ec0ff */
[----:B------:R-:W-:Y:S02]  /*d3b0*/  STL [R1+0x158], R49 ;  /* 0x0001583101007387 */ /* 0x000fe40000100800 */
[----:B------:R-:W-:Y:S01]  /*d3c0*/  IMAD.MOV.U32 R33, RZ, RZ, R235 ;  /* 0x000000ffff217224 */ /* 0x000fe200078e00eb */
[----:B------:R-:W-:Y:S01]  /*d3d0*/  PRMT R235, R177, 0x5410, R176 ;  /* 0x00005410b1eb7816 */ /* 0x000fe200000000b0 */
[----:B------:R-:W-:Y:S01]  /*d3e0*/  STL [R1+0x24c], R182 ;  /* 0x00024cb601007387 */ /* 0x000fe20000100800 */
[----:B------:R-:W-:-:S03]  /*d3f0*/  @!P0 PRMT R177, R38, 0x5410, RZ ;  /* 0x0000541026b18816 */ /* 0x000fc600000000ff */
[----:B------:R-:W-:Y:S01]  /*d400*/  STL [R1+0x248], R183 ;  /* 0x000248b701007387 */ /* 0x000fe20000100800 */
[----:B------:R-:W-:-:S03]  /*d410*/  ISETP.GE.U32.AND P0, PT, R200, R0, PT ;  /* 0x00000000c800720c */ /* 0x000fc60003f06070 */
[----:B------:R3:W-:Y:S01]  /*d420*/  STL [R1+0x2c], R2 ;  /* 0x00002c0201007387 */ /* 0x0007e20000100800 */
[----:B------:R-:W-:Y:S01]  /*d430*/  LOP3.LUT R0, R9, R246, R12, 0x96, !PT ;  /* 0x000000f609007212 */ /* 0x000fe200078e960c */
[----:B------:R-:W-:Y:S01]  /*d440*/  @!P1 HADD2 R41, -R176.H0_H0, -RZ.H0_H0 ;  /* 0xa00000ffb0299230 */ /* 0x000fe20000000900 */
[----:B------:R-:W-:Y:S02]  /*d450*/  PRMT R107, R106, 0x7632, R107 ;  /* 0x000076326a6b7816 */ /* 0x000fe4000000006b */
[----:B------:R-:W-:Y:S02]  /*d460*/  LOP3.LUT R7, R0, 0xff, RZ, 0xc0, !PT ;  /* 0x000000ff00077812 */ /* 0x000fe400078ec0ff */
[----:B------:R-:W-:Y:S01]  /*d470*/  @!P1 PRMT R176, R41, 0x5410, RZ ;  /* 0x0000541029b09816 */ /* 0x000fe200000000ff */
[----:B------:R-:W-:Y:S01]  /*d480*/  @!P5 HADD2 R64, -R107.H0_H0, -RZ.H0_H0 ;  /* 0xa00000ff6b40d230 */ /* 0x000fe20000000900 */
[----:B------:R-:W-:Y:S01]  /*d490*/  ISETP.GE.U32.AND P1, PT, R200, R7, PT ;  /* 0x00000007c800720c */ /* 0x000fe20003f26070 */
[----:B------:R-:W-:-:S02]  /*d4a0*/  IMAD.MOV.U32 R32, RZ, RZ, R234 ;  /* 0x000000ffff207224 */ /* 0x000fc400078e00ea */
[----:B---3--:R-:W-:-:S04]  /*d4b0*/  FADD.FTZ R2, R15, R10 ;  /* 0x0000000a0f027221 */ /* 0x008fc80000010000 */
[----:B-1----:R-:W-:Y:S01]  /*d4c0*/  FADD.FTZ R10, R14, R2 ;  /* 0x000000020e0a7221 */ /* 0x002fe20000010000 */
[----:B------:R-:W-:-:S04]  /*d4d0*/  LOP3.LUT R2, R0, 0xffff, RZ, 0xc0, !PT ;  /* 0x0000ffff00027812 */ /* 0x000fc800078ec0ff */
[----:B------:R-:W-:Y:S02]  /*d4e0*/  SHF.R.U32.HI R2, RZ, 0x8, R2 ;  /* 0x00000008ff027819 */ /* 0x000fe40000011602 */
[----:B------:R-:W-:Y:S02]  /*d4f0*/  PRMT R234, R106, 0x5410, R107 ;  /* 0x000054106aea7816 */ /* 0x000fe4000000006b */
[----:B------:R-:W-:Y:S02]  /*d500*/  LOP3.LUT R2, R2, 0xffff, RZ, 0xc0, !PT ;  /* 0x0000ffff02027812 */ /* 0x000fe400078ec0ff */
[----:B------:R-:W-:Y:S02]  /*d510*/  @!P5 PRMT R107, R64, 0x5410, RZ ;  /* 0x00005410406bd816 */ /* 0x000fe400000000ff */
[----:B------:R-:W-:Y:S02]  /*d520*/  ISETP.GE.U32.AND P5, PT, R200, R2, PT ;  /* 0x00000002c800720c */ /* 0x000fe40003fa6070 */
[----:B------:R-:W-:-:S02]  /*d530*/  F2FP.F16.F32.PACK_AB R105, R44, R50 ;  /* 0x000000322c69723e */ /* 0x000fc400000000ff */
[--C-:B------:R-:W-:Y:S02]  /*d540*/  SHF.R.U32.HI R2, RZ, 0x18, R0.reuse ;  /* 0x00000018ff027819 */ /* 0x100fe40000011600 */
[----:B------:R-:W-:Y:S01]  /*d550*/  SHF.R.U32.HI R0, RZ, 0x10, R0 ;  /* 0x00000010ff007819 */ /* 0x000fe20000011600 */
[----:B------:R-:W-:Y:S01]  /*d560*/  @!P1 HADD2 R100, -R105.H0_H0, -RZ.H0_H0 ;  /* 0xa00000ff69649230 */ /* 0x000fe20000000900 */
[C---:B------:R-:W-:Y:S02]  /*d570*/  PRMT R104, R105.reuse, 0x7632, R104 ;  /* 0x0000763269687816 */ /* 0x040fe40000000068 */
[----:B------:R-:W-:Y:S02]  /*d580*/  LOP3.LUT R0, R0, 0xff, RZ, 0xc0, !PT ;  /* 0x000000ff00007812 */ /* 0x000fe400078ec0ff */
[----:B------:R-:W-:Y:S01]  /*d590*/  PRMT R54, R105, 0x5410, R104 ;  /* 0x0000541069367816 */ /* 0x000fe20000000068 */
[----:B------:R-:W-:Y:S01]  /*d5a0*/  @!P5 HADD2 R187, -R104.H0_H0, -RZ.H0_H0 ;  /* 0xa00000ff68bbd230 */ /* 0x000fe20000000900 */
[----:B------:R-:W-:-:S02]  /*d5b0*/  @!P1 PRMT R105, R100, 0x5410, RZ ;  /* 0x0000541064699816 */ /* 0x000fc400000000ff */
[----:B------:R-:W-:Y:S01]  /*d5c0*/  ISETP.GE.U32.AND P1, PT, R200, R0, PT ;  /* 0x00000000c800720c */ /* 0x000fe20003f26070 */
[----:B------:R-:W1:Y:S01]  /*d5d0*/  MUFU.EX2 R66, R66 ;  /* 0x0000004200427308 */ /* 0x000e620000000800 */
[----:B------:R-:W-:Y:S02]  /*d5e0*/  LOP3.LUT R0, R8, 0xff, RZ, 0xc0, !PT ;  /* 0x000000ff08007812 */ /* 0x000fe400078ec0ff */
[----:B------:R-:W-:Y:S02]  /*d5f0*/  @!P5 PRMT R104, R187, 0x5410, RZ ;  /* 0x00005410bb68d816 */ /* 0x000fe400000000ff */
[----:B------:R-:W-:Y:S02]  /*d600*/  ISETP.GE.U32.AND P5, PT, R200, R0, PT ;  /* 0x00000000c800720c */ /* 0x000fe40003fa6070 */
[----:B------:R-:W-:Y:S01]  /*d610*/  LOP3.LUT R0, R8, 0xffff, RZ, 0xc0, !PT ;  /* 0x0000ffff08007812 */ /* 0x000fe200078ec0ff */
[----:B------:R-:W2:Y:S01]  /*d620*/  MUFU.EX2 R65, R65 ;  /* 0x0000004100417308 */ /* 0x000ea20000000800 */
[----:B------:R-:W-:Y:S01]  /*d630*/  F2FP.F16.F32.PACK_AB R103, R103, R23 ;  /* 0x000000176767723e */ /* 0x000fe200000000ff */
[----:B------:R-:W-:Y:S01]  /*d640*/  @!P0 HADD2 R67, -R106.H0_H0, -RZ.H0_H0 ;  /* 0xa00000ff6a438230 */ /* 0x000fe20000000900 */
[----:B------:R-:W-:-:S02]  /*d650*/  F2FP.F16.F32.PACK_AB R229, R18, R17 ;  /* 0x0000001112e5723e */ /* 0x000fc400000000ff */
[----:B------:R-:W-:-:S03]  /*d660*/  SHF.R.U32.HI R0, RZ, 0x8, R0 ;  /* 0x00000008ff007819 */ /* 0x000fc60000011600 */
[----:B------:R-:W3:Y:S01]  /*d670*/  MUFU.EX2 R11, R39 ;  /* 0x00000027000b7308 */ /* 0x000ee20000000800 */
[----:B------:R-:W-:Y:S01]  /*d680*/  PRMT R102, R103, 0x7632, R102 ;  /* 0x0000763267667816 */ /* 0x000fe20000000066 */
[----:B------:R-:W-:Y:S01]  /*d690*/  @!P1 HADD2 R186, -R103.H0_H0, -RZ.H0_H0 ;  /* 0xa00000ff67ba9230 */ /* 0x000fe20000000900 */
[----:B------:R-:W-:-:S05]  /*d6a0*/  LOP3.LUT R0, R0, 0xffff, RZ, 0xc0, !PT ;  /* 0x0000ffff00007812 */ /* 0x000fca00078ec0ff */
[----:B------:R-:W4:Y:S01]  /*d6b0*/  MUFU.EX2 R18, R35 ;  /* 0x0000002300127308 */ /* 0x000f220000000800 */
[----:B------:R-:W-:Y:S02]  /*d6c0*/  @!P0 PRMT R106, R67, 0x5410, RZ ;  /* 0x00005410436a8816 */ /* 0x000fe400000000ff */
[----:B------:R-:W-:-:S05]  /*d6d0*/  ISETP.GE.U32.AND P0, PT, R200, R2, PT ;  /* 0x00000002c800720c */ /* 0x000fca0003f06070 */
[----:B------:R1:W-:Y:S08]  /*d6e0*/  MUFU.EX2 R12, R190 ;  /* 0x000000be000c7308 */ /* 0x0003f00000000800 */
[----:B------:R-:W4:Y:S01]  /*d6f0*/  MUFU.EX2 R9, R191 ;  /* 0x000000bf00097308 */ /* 0x000f220000000800 */
[----:B-1----:R-:W-:Y:S02]  /*d700*/  PRMT R190, R103, 0x5410, R102 ;  /* 0x0000541067be7816 */ /* 0x002fe40000000066 */
[----:B------:R-:W-:-:S02]  /*d710*/  @!P1 PRMT R103, R186, 0x5410, RZ ;  /* 0x00005410ba679816 */ /* 0x000fc400000000ff */
[----:B------:R-:W-:Y:S01]  /*d720*/  ISETP.GE.U32.AND P1, PT, R200, R0, PT ;  /* 0x00000000c800720c */ /* 0x000fe20003f26070 */
[----:B------:R-:W-:-:S04]  /*d730*/  FADD.FTZ R0, R66, R13 ;  /* 0x0000000d42007221 */ /* 0x000fc80000010000 */
[----:B--2---:R-:W-:Y:S01]  /*d740*/  FADD.FTZ R2, R65, R0 ;  /* 0x0000000041027221 */ /* 0x004fe20000010000 */
[----:B---3--:R-:W-:Y:S01]  /*d750*/  FADD.FTZ R0, R11, R10 ;  /* 0x0000000a0b007221 */ /* 0x008fe20000010000 */
[----:B------:R-:W1:Y:S01]  /*d760*/  MUFU.EX2 R63, R63 ;  /* 0x0000003f003f7308 */ /* 0x000e620000000800 */
[----:B------:R-:W-:Y:S01]  /*d770*/  @!P0 HADD2 R101, -R102.H0_H0, -RZ.H0_H0 ;  /* 0xa00000ff66658230 */ /* 0x000fe20000000900 */
[----:B------:R-:W-:Y:S01]  /*d780*/  SHF.R.U32.HI R7, RZ, 0x10, R8 ;  /* 0x00000010ff077819 */ /* 0x000fe20000011608 */
[----:B----4-:R-:W-:Y:S01]  /*d790*/  FADD.FTZ R23, R18, R0 ;  /* 0x0000000012177221 */ /* 0x010fe20000010000 */
[----:B------:R-:W-:Y:S02]  /*d7a0*/  F2FP.F16.F32.PACK_AB R0, R9, R12 ;  /* 0x0000000c0900723e */ /* 0x000fe400000000ff */
[----:B------:R-:W-:Y:S02]  /*d7b0*/  SHF.R.U32.HI R8, RZ, 0x18, R8 ;  /* 0x00000018ff087819 */ /* 0x000fe40000011608 */
[----:B------:R-:W2:Y:S01]  /*d7c0*/  MUFU.EX2 R60, R60 ;  /* 0x0000003c003c7308 */ /* 0x000ea20000000800 */
[----:B------:R-:W-:-:S02]  /*d7d0*/  PRMT R100, R0, 0x7610, R100 ;  /* 0x0000761000647816 */ /* 0x000fc40000000064 */
[----:B------:R-:W-:Y:S02]  /*d7e0*/  @!P0 PRMT R102, R101, 0x5410, RZ ;  /* 0x0000541065668816 */ /* 0x000fe400000000ff */
[----:B------:R-:W-:Y:S01]  /*d7f0*/  ISETP.GE.U32.AND P0, PT, R200, R8, PT ;  /* 0x00000008c800720c */ /* 0x000fe20003f06070 */
[----:B------:R-:W-:Y:S02]  /*d800*/  @!P5 HADD2 R188, -R100.H0_H0, -RZ.H0_H0 ;  /* 0xa00000ff64bcd230 */ /* 0x000fe40000000900 */
[----:B------:R-:W3:Y:S01]  /*d810*/  MUFU.EX2 R8, R56 ;  /* 0x0000003800087308 */ /* 0x000ee20000000800 */
[----:B------:R-:W-:Y:S02]  /*d820*/  PRMT R101, R0, 0x7632, R101 ;  /* 0x0000763200657816 */ /* 0x000fe40000000065 */
[----:B------:R-:W-:Y:S02]  /*d830*/  LOP3.LUT R0, R7, 0xff, RZ, 0xc0, !PT ;  /* 0x000000ff07007812 */ /* 0x000fe400078ec0ff */
[----:B------:R-:W-:-:S03]  /*d840*/  PRMT R53, R100, 0x5410, R101 ;  /* 0x0000541064357816 */ /* 0x000fc60000000065 */
[----:B------:R-:W4:Y:S01]  /*d850*/  MUFU.EX2 R7, R45 ;  /* 0x0000002d00077308 */ /* 0x000f220000000800 */
[----:B------:R-:W-:Y:S02]  /*d860*/  @!P5 PRMT R100, R188, 0x5410, RZ ;  /* 0x00005410bc64d816 */ /* 0x000fe400000000ff */
[----:B------:R-:W-:Y:S01]  /*d870*/  ISETP.GE.U32.AND P5, PT, R200, R0, PT ;  /* 0x00000000c800720c */ /* 0x000fe20003fa6070 */
[----:B-1----:R-:W-:-:S04]  /*d880*/  FADD.FTZ R0, R63, R2 ;  /* 0x000000023f007221 */ /* 0x002fc80000010000 */
[----:B--2---:R-:W-:Y:S01]  /*d890*/  FADD.FTZ R0, R60, R0 ;  /* 0x000000003c007221 */ /* 0x004fe20000010000 */
[----:B------:R-:W-:Y:S03]  /*d8a0*/  STL [R1+0x22c], R244 ;  /* 0x00022cf401007387 */ /* 0x000fe60000100800 */
[----:B---3--:R-:W-:Y:S01]  /*d8b0*/  FADD.FTZ R0, R8, R0 ;  /* 0x0000000008007221 */ /* 0x008fe20000010000 */
[----:B------:R-:W-:Y:S01]  /*d8c0*/  STL [R1+0x230], R235 ;  /* 0x000230eb01007387 */ /* 0x000fe20000100800 */
[----:B------:R-:W-:Y:S02]  /*d8d0*/  @!P1 HADD2 R189, -R101.H0_H0, -RZ.H0_H0 ;  /* 0xa00000ff65bd9230 */ /* 0x000fe40000000900 */
[C---:B----4-:R-:W-:Y:S01]  /*d8e0*/  FADD.FTZ R0, R7.reuse, R0 ;  /* 0x0000000007007221 */ /* 0x050fe20000010000 */
[----:B------:R1:W-:Y:S01]  /*d8f0*/  STL [R1+0x234], R234 ;  /* 0x000234ea01007387 */ /* 0x0003e20000100800 */
[----:B------:R-:W-:Y:S01]  /*d900*/  F2FP.F16.F32.PACK_AB R188, R7, R8 ;  /* 0x0000000807bc723e */ /* 0x000fe200000000ff */
[----:B------:R-:W-:-:S02]  /*d910*/  IMAD.MOV.U32 R16, RZ, RZ, R32 ;  /* 0x000000ffff107224 */ /* 0x000fc400078e0020 */
[----:B------:R-:W-:Y:S01]  /*d920*/  STL [R1+0x220], R54 ;  /* 0x0002203601007387 */ /* 0x000fe20000100800 */
[----:B------:R2:W-:Y:S01]  /*d930*/  MUFU.EX2 R7, R193 ;  /* 0x000000c100077308 */ /* 0x0005e20000000800 */
[----:B------:R-:W-:Y:S02]  /*d940*/  F2FP.F16.F32.PACK_AB R18, R18, R11 ;  /* 0x0000000b1212723e */ /* 0x000fe400000000ff */
[----:B------:R-:W-:Y:S01]  /*d950*/  STL [R1+0x224], R190 ;  /* 0x000224be01007387 */ /* 0x000fe20000100800 */
[----:B------:R-:W-:Y:S01]  /*d960*/  @!P1 PRMT R101, R189, 0x5410, RZ ;  /* 0x00005410bd659816 */ /* 0x000fe200000000ff */
[----:B------:R-:W-:Y:S02]  /*d970*/  IMAD.MOV.U32 R17, RZ, RZ, R33 ;  /* 0x000000ffff117224 */ /* 0x000fe400078e0021 */
[-C--:B------:R-:W-:Y:S01]  /*d980*/  FMUL.FTZ R32, R141, R4.reuse ;  /* 0x000000048d207220 */ /* 0x080fe20000410000 */
[----:B------:R3:W-:Y:S01]  /*d990*/  STL [R1+0x228], R53 ;  /* 0x0002283501007387 */ /* 0x0007e20000100800 */
        /* <DEDUP_REMOVED lines=22> */
[-C--:B---3--:R-:W-:Y:S01]  /*db00*/  FMUL.FTZ R53, R125, R4.reuse ;  /* 0x000000047d357220 */ /* 0x088fe20000410000 */
[----:B----4-:R-:W-:-:S02]  /*db10*/  FMUL.FTZ R0, R160, R4 ;  /* 0x00000004a0007220 */ /* 0x010fc40000410000 */
[----:B------:R-:W1:Y:S01]  /*db20*/  MUFU.EX2 R4, R192 ;  /* 0x000000c000047308 */ /* 0x000e620000000800 */
[----:B------:R-:W-:Y:S01]  /*db30*/  STL [R1+0x238], R236 ;  /* 0x000238ec01007387 */ /* 0x000fe20000100800 */
[----:B--2---:R-:W-:-:S03]  /*db40*/  IMAD.MOV.U32 R193, RZ, RZ, R197 ;  /* 0x000000ffffc17224 */ /* 0x004fc600078e00c5 */
[----:B------:R-:W-:Y:S01]  /*db50*/  STL [R1+0x23c], R237 ;  /* 0x00023ced01007387 */ /* 0x000fe20000100800 */
[----:B------:R-:W-:-:S03]  /*db60*/  FMUL.FTZ R197, R82, R3 ;  /* 0x0000000352c57220 */ /* 0x000fc60000410000 */
[----:B------:R2:W-:Y:S01]  /*db70*/  STL [R1], R0 ;  /* 0x0000000001007387 */ /* 0x0005e20000100800 */
[----:B-1----:R-:W-:Y:S01]  /*db80*/  F2FP.F16.F32.PACK_AB R82, R4, R7 ;  /* 0x000000070452723e */ /* 0x002fe200000000ff */
[----:B--2---:R-:W-:-:S04]  /*db90*/  FADD.FTZ R0, R7, R19 ;  /* 0x0000001307007221 */ /* 0x004fc80000010000 */
[----:B------:R-:W-:Y:S01]  /*dba0*/  FADD.FTZ R4, R4, R0 ;  /* 0x0000000004047221 */ /* 0x000fe20000010000 */
[----:B------:R-:W-:Y:S01]  /*dbb0*/  VIADD R0, R49, 0x1 ;  /* 0x0000000131007836 */ /* 0x000fe20000000000 */
[----:B------:R-:W-:Y:S01]  /*dbc0*/  F2FP.F16.F32.PACK_AB R22, R14, R15 ;  /* 0x0000000f0e16723e */ /* 0x000fe200000000ff */
[----:B------:R-:W-:Y:S02]  /*dbd0*/  IMAD.MOV.U32 R140, RZ, RZ, R238 ;  /* 0x000000ffff8c7224 */ /* 0x000fe400078e00ee */
[----:B------:R-:W-:Y:S01]  /*dbe0*/  FADD.FTZ R2, R12, R20 ;  /* 0x000000140c027221 */ /* 0x000fe20000010000 */
[----:B------:R-:W-:Y:S01]  /*dbf0*/  IMAD.MOV.U32 R192, RZ, RZ, R196 ;  /* 0x000000ffffc07224 */ /* 0x000fe200078e00c4 */
[----:B------:R-:W-:Y:S01]  /*dc00*/  LOP3.LUT R160, R29, R0, RZ, 0x3c, !PT ;  /* 0x000000001da07212 */ /* 0x000fe200078e3cff */
[----:B------:R-:W-:Y:S02]  /*dc10*/  IMAD.MOV.U32 R152, RZ, RZ, R16 ;  /* 0x000000ffff987224 */ /* 0x000fe400078e0010 */
[----:B------:R-:W-:Y:S01]  /*dc20*/  FMUL.FTZ R239, R171, R3 ;  /* 0x00000003abef7220 */ /* 0x000fe20000410000 */
[----:B------:R-:W-:Y:S01]  /*dc30*/  IMAD.MOV.U32 R8, RZ, RZ, R242 ;  /* 0x000000ffff087224 */ /* 0x000fe200078e00f2 */
[----:B------:R-:W-:Y:S01]  /*dc40*/  LOP3.LUT R0, R160, R199, RZ, 0x3c, !PT ;  /* 0x000000c7a0007212 */ /* 0x000fe200078e3cff */
[----:B------:R-:W-:Y:S01]  /*dc50*/  FMUL.FTZ R238, R170, R3 ;  /* 0x00000003aaee7220 */ /* 0x000fe20000410000 */
[----:B------:R-:W-:-:S02]  /*dc60*/  IMAD.MOV.U32 R170, RZ, RZ, R243 ;  /* 0x000000ffffaa7224 */ /* 0x000fc400078e00f3 */
[-C--:B------:R-:W-:Y:S01]  /*dc70*/  FMUL.FTZ R137, R138, R3.reuse ;  /* 0x000000038a897220 */ /* 0x080fe20000410000 */
[----:B------:R-:W-:Y:S01]  /*dc80*/  FMUL.FTZ R136, R139, R3 ;  /* 0x000000038b887220 */ /* 0x000fe20000410000 */
[----:B------:R-:W-:-:S04]  /*dc90*/  IMAD.WIDE.U32 R14, R0, -0x326172a9, RZ ;  /* 0xcd9e8d57000e7825 */ /* 0x000fc800078e00ff */
[----:B------:R-:W-:Y:S01]  /*dca0*/  FADD.FTZ R16, R9, R2 ;  /* 0x0000000209107221 */ /* 0x000fe20000010000 */
[-C--:B------:R-:W-:Y:S01]  /*dcb0*/  FMUL.FTZ R235, R162, R3.reuse ;  /* 0x00000003a2eb7220 */ /* 0x080fe20000410000 */
[----:B------:R-:W-:Y:S01]  /*dcc0*/  FMUL.FTZ R244, R163, R3 ;  /* 0x00000003a3f47220 */ /* 0x000fe20000410000 */
[----:B------:R-:W-:Y:S01]  /*dcd0*/  IMAD.MOV.U32 R191, RZ, RZ, R172 ;  /* 0x000000ffffbf7224 */ /* 0x000fe200078e00ac */
[----:B------:R-:W-:Y:S01]  /*dce0*/  LOP3.LUT R2, R15, R170, R192, 0x96, !PT ;  /* 0x000000aa0f027212 */ /* 0x000fe200078e96c0 */
[----:B------:R-:W-:Y:S01]  /*dcf0*/  IMAD.MOV.U32 R42, RZ, RZ, R221 ;  /* 0x000000ffff2a7224 */ /* 0x000fe200078e00dd */
[----:B------:R-:W-:Y:S01]  /*dd00*/  LOP3.LUT R0, R251, R51, R14, 0x96, !PT ;  /* 0x00000033fb007212 */ /* 0x000fe200078e960e */
        /* <DEDUP_REMOVED lines=22> */
[----:B------:R1:W2:Y:S01]  /*de70*/  MUFU.EX2 R17, R195 ;  /* 0x000000c300117308 */ /* 0x0002a20000000800 */
[----:B------:R-:W-:Y:S01]  /*de80*/  IMAD.WIDE.U32 R2, R2, -0x2daee0ad, RZ ;  /* 0xd2511f5302027825 */ /* 0x000fe200078e00ff */
[----:B------:R-:W-:Y:S01]  /*de90*/  PRMT R61, R24, 0x7610, R61 ;  /* 0x00007610183d7816 */ /* 0x000fe2000000003d */
[----:B------:R-:W3:Y:S03]  /*dea0*/  LDL.LU R49, [R1+0x268] ;  /* 0x0002680001317983 */ /* 0x000ee60000300800 */
[----:B------:R-:W-:Y:S01]  /*deb0*/  LOP3.LUT R3, R3, R52, R30, 0x96, !PT ;  /* 0x0000003403037212 */ /* 0x000fe200078e961e */
[----:B------:R-:W-:-:S02]  /*dec0*/  IMAD.MOV.U32 R154, RZ, RZ, R13 ;  /* 0x000000ffff9a7224 */ /* 0x000fc400078e000d */
[----:B-1----:R-:W-:Y:S02]  /*ded0*/  IMAD.MOV.U32 R195, RZ, RZ, R8 ;  /* 0x000000ffffc37224 */ /* 0x002fe400078e0008 */
[----:B------:R-:W-:Y:S01]  /*dee0*/  IMAD.WIDE.U32 R8, R0, -0x2daee0ad, RZ ;  /* 0xd2511f5300087825 */ /* 0x000fe200078e00ff */
[----:B------:R1:W4:Y:S04]  /*def0*/  MUFU.EX2 R7, R208 ;  /* 0x000000d000077308 */ /* 0x0003280000000800 */
[----:B------:R-:W-:Y:S01]  /*df00*/  LOP3.LUT R0, R9, R171, R2, 0x96, !PT ;  /* 0x000000ab09007212 */ /* 0x000fe200078e9602 */
[----:B------:R-:W-:-:S04]  /*df10*/  IMAD.WIDE.U32 R2, R3, -0x326172a9, RZ ;  /* 0xcd9e8d5703027825 */ /* 0x000fc800078e00ff */
[----:B------:R-:W-:Y:S01]  /*df20*/  IMAD.WIDE.U32 R12, R0, -0x326172a9, RZ ;  /* 0xcd9e8d57000c7825 */ /* 0x000fe200078e00ff */
[----:B------:R-:W-:-:S03]  /*df30*/  LOP3.LUT R3, R3, R195, R250, 0x96, !PT ;  /* 0x000000c303037212 */ /* 0x000fc600078e96fa */
[----:B-1----:R-:W-:-:S05]  /*df40*/  IMAD.MOV.U32 R208, RZ, RZ, R156 ;  /* 0x000000ffffd07224 */ /* 0x002fca00078e009c */
[----:B------:R-:W-:Y:S01]  /*df50*/  LOP3.LUT R0, R13, R208, R2, 0x96, !PT ;  /* 0x000000d00d007212 */ /* 0x000fe200078e9602 */
[----:B------:R-:W-:Y:S02]  /*df60*/  IMAD.MOV.U32 R143, RZ, RZ, R11 ;  /* 0x000000ffff8f7224 */ /* 0x000fe400078e000b */
[----:B------:R-:W-:Y:S02]  /*df70*/  IMAD.MOV.U32 R142, RZ, RZ, R10 ;  /* 0x000000ffff8e7224 */ /* 0x000fe400078e000a */
[----:B------:R-:W-:-:S04]  /*df80*/  IMAD.WIDE.U32 R2, R3, -0x2daee0ad, RZ ;  /* 0xd2511f5303027825 */ /* 0x000fc800078e00ff */
[----:B------:R-:W-:Y:S01]  /*df90*/  IMAD.WIDE.U32 R10, R0, -0x2daee0ad, RZ ;  /* 0xd2511f53000a7825 */ /* 0x000fe200078e00ff */
[----:B------:R-:W-:-:S04]  /*dfa0*/  LOP3.LUT R3, R3, R139, R8, 0x96, !PT ;  /* 0x0000008b03037212 */ /* 0x000fc800078e9608 */
[----:B------:R-:W-:Y:S01]  /*dfb0*/  LOP3.LUT R2, R11, R138, R2, 0x96, !PT ;  /* 0x0000008a0b027212 */ /* 0x000fe200078e9602 */
[----:B------:R-:W-:-:S04]  /*dfc0*/  IMAD.WIDE.U32 R8, R3, -0x326172a9, RZ ;  /* 0xcd9e8d5703087825 */ /* 0x000fc800078e00ff */
[----:B--2---:R-:W-:Y:S01]  /*dfd0*/  FADD.FTZ R0, R17, R4 ;  /* 0x0000000411007221 */ /* 0x004fe20000010000 */
[----:B------:R-:W-:-:S04]  /*dfe0*/  IMAD.WIDE.U32 R2, R2, -0x326172a9, RZ ;  /* 0xcd9e8d5702027825 */ /* 0x000fc800078e00ff */
[----:B----4-:R-:W-:Y:S01]  /*dff0*/  FADD.FTZ R11, R7, R0 ;  /* 0x00000000070b7221 */ /* 0x010fe20000010000 */
[----:B------:R-:W1:Y:S01]  /*e000*/  MUFU.EX2 R13, R194 ;  /* 0x000000c2000d7308 */ /* 0x000e620000000800 */
[----:B------:R-:W-:-:S07]  /*e010*/  LOP3.LUT R0, R3, R245, R8, 0x96, !PT ;  /* 0x000000f503007212 */ /* 0x000fce00078e9608 */
[----:B------:R-:W2:Y:S01]  /*e020*/  MUFU.EX2 R8, R207 ;  /* 0x000000cf00087308 */ /* 0x000ea20000000800 */
[C---:B------:R-:W-:Y:S02]  /*e030*/  LOP3.LUT R4, R0.reuse, 0xffff, RZ, 0xc0, !PT ;  /* 0x0000ffff00047812 */ /* 0x040fe400078ec0ff */
[----:B------:R-:W-:Y:S02]  /*e040*/  F2FP.F16.F32.PACK_AB R81, R7, R17 ;  /* 0x000000110751723e */ /* 0x000fe400000000ff */
[----:B------:R-:W-:Y:S02]  /*e050*/  SHF.R.U32.HI R4, RZ, 0x8, R4 ;  /* 0x00000008ff047819 */ /* 0x000fe40000011604 */
[----:B------:R-:W-:Y:S01]  /*e060*/  LOP3.LUT R7, R0, 0xff, RZ, 0xc0, !PT ;  /* 0x000000ff00077812 */ /* 0x000fe200078ec0ff */
[----:B------:R-:W-:Y:S01]  /*e070*/  @!P5 HADD2 R62, -R61.H0_H0, -RZ.H0_H0 ;  /* 0xa00000ff3d3ed230 */ /* 0x000fe20000000900 */
[----:B------:R-:W-:Y:S02]  /*e080*/  F2FP.F16.F32.PACK_AB R186, R60, R63 ;  /* 0x0000003f3cba723e */ /* 0x000fe400000000ff */
[----:B------:R-:W-:Y:S01]  /*e090*/  PRMT R60, R24, 0x7632, R60 ;  /* 0x00007632183c7816 */ /* 0x000fe2000000003c */
[----:B------:R-:W-:Y:S01]  /*e0a0*/  IMAD.MOV.U32 R17, RZ, RZ, R52 ;  /* 0x000000ffff117224 */ /* 0x000fe200078e0034 */
[----:B------:R-:W-:-:S02]  /*e0b0*/  ISETP.GE.U32.AND P1, PT, R200, R7, PT ;  /* 0x00000007c800720c */ /* 0x000fc40003f26070 */
[----:B------:R-:W-:Y:S02]  /*e0c0*/  LOP3.LUT R4, R4, 0xffff, RZ, 0xc0, !PT ;  /* 0x0000ffff04047812 */ /* 0x000fe400078ec0ff */
[----:B------:R-:W-:Y:S02]  /*e0d0*/  PRMT R52, R61, 0x5410, R60 ;  /* 0x000054103d347816 */ /* 0x000fe4000000003c */
[----:B------:R-:W-:Y:S02]  /*e0e0*/  @!P5 PRMT R61, R62, 0x5410, RZ ;  /* 0x000054103e3dd816 */ /* 0x000fe400000000ff */
[----:B------:R-:W-:Y:S01]  /*e0f0*/  ISETP.GE.U32.AND P5, PT, R200, R4, PT ;  /* 0x00000004c800720c */ /* 0x000fe20003fa6070 */
[----:B-1----:R-:W-:Y:S01]  /*e100*/  FADD.FTZ R4, R13, R16 ;  /* 0x000000100d047221 */ /* 0x002fe20000010000 */
[C---:B--2---:R-:W-:Y:S01]  /*e110*/  F2FP.F16.F32.PACK_AB R7, R8.reuse, R13 ;  /* 0x0000000d0807723e */ /* 0x044fe200000000ff */
[----:B------:R-:W-:Y:S02]  /*e120*/  @!P0 HADD2 R68, -R60.H0_H0, -RZ.H0_H0 ;  /* 0xa00000ff3c448230 */ /* 0x000fe40000000900 */
[----:B------:R-:W-:Y:S01]  /*e130*/  FADD.FTZ R8, R8, R4 ;  /* 0x0000000408087221 */ /* 0x000fe20000010000 */
[----:B------:R-:W-:-:S02]  /*e140*/  PRMT R69, R7, 0x7610, R69 ;  /* 0x0000761007457816 */ /* 0x000fc40000000045 */
[--C-:B------:R-:W-:Y:S02]  /*e150*/  SHF.R.U32.HI R4, RZ, 0x18, R0.reuse ;  /* 0x00000018ff047819 */ /* 0x100fe40000011600 */
[----:B------:R-:W-:Y:S01]  /*e160*/  SHF.R.U32.HI R0, RZ, 0x10, R0 ;  /* 0x00000010ff007819 */ /* 0x000fe20000011600 */
[----:B------:R-:W-:Y:S01]  /*e170*/  @!P1 HADD2 R70, -R69.H0_H0, -RZ.H0_H0 ;  /* 0xa00000ff45469230 */ /* 0x000fe20000000900 */
[----:B------:R-:W-:Y:S02]  /*e180*/  @!P0 PRMT R60, R68, 0x5410, RZ ;  /* 0x00005410443c8816 */ /* 0x000fe400000000ff */
[----:B------:R-:W-:Y:S01]  /*e190*/  PRMT R68, R7, 0x7632, R68 ;  /* 0x0000763207447816 */ /* 0x000fe20000000044 */
[----:B------:R-:W-:Y:S01]  /*e1a0*/  IMAD.MOV.U32 R156, RZ, RZ, R191 ;  /* 0x000000ffff9c7224 */ /* 0x000fe200078e00bf */
[----:B------:R-:W-:Y:S02]  /*e1b0*/  LOP3.LUT R0, R0, 0xff, RZ, 0xc0, !PT ;  /* 0x000000ff00007812 */ /* 0x000fe400078ec0ff */
[----:B------:R-:W-:Y:S01]  /*e1c0*/  PRMT R191, R69, 0x5410, R68 ;  /* 0x0000541045bf7816 */ /* 0x000fe20000000044 */
[----:B------:R-:W-:Y:S01]  /*e1d0*/  @!P5 HADD2 R80, -R68.H0_H0, -RZ.H0_H0 ;  /* 0xa00000ff4450d230 */ /* 0x000fe20000000900 */
[----:B------:R-:W-:-:S02]  /*e1e0*/  @!P1 PRMT R69, R70, 0x5410, RZ ;  /* 0x0000541046459816 */ /* 0x000fc400000000ff */
[----:B------:R-:W-:Y:S01]  /*e1f0*/  ISETP.GE.U32.AND P1, PT, R200, R0, PT ;  /* 0x00000000c800720c */ /* 0x000fe20003f26070 */
[----:B------:R-:W1:Y:S01]  /*e200*/  MUFU.EX2 R13, R213 ;  /* 0x000000d5000d7308 */ /* 0x000e620000000800 */
[----:B------:R-:W-:Y:S02]  /*e210*/  LOP3.LUT R0, R2, 0xff, RZ, 0xc0, !PT ;  /* 0x000000ff02007812 */ /* 0x000fe400078ec0ff */
[----:B------:R-:W-:Y:S02]  /*e220*/  F2FP.F16.F32.PACK_AB R21, R47, R21 ;  /* 0x000000152f15723e */ /* 0x000fe400000000ff */
[----:B------:R-:W-:Y:S02]  /*e230*/  @!P5 PRMT R68, R80, 0x5410, RZ ;  /* 0x000054105044d816 */ /* 0x000fe400000000ff */
[----:B------:R-:W-:Y:S02]  /*e240*/  LOP3.LUT R9, R9, R140, R12, 0x96, !PT ;  /* 0x0000008c09097212 */ /* 0x000fe400078e960c */
[----:B------:R-:W-:Y:S01]  /*e250*/  ISETP.GE.U32.AND P5, PT, R200, R0, PT ;  /* 0x00000000c800720c */ /* 0x000fe20003fa6070 */
[----:B------:R-:W2:Y:S01]  /*e260*/  MUFU.EX2 R12, R223 ;  /* 0x000000df000c7308 */ /* 0x000ea20000000800 */
[----:B------:R-:W-:-:S02]  /*e270*/  LOP3.LUT R0, R2, 0xffff, RZ, 0xc0, !PT ;  /* 0x0000ffff02007812 */ /* 0x000fc400078ec0ff */
[----:B------:R-:W-:Y:S02]  /*e280*/  PRMT R67, R21, 0x7610, R67 ;  /* 0x0000761015437816 */ /* 0x000fe40000000043 */
[----:B------:R-:W-:Y:S02]  /*e290*/  SHF.R.U32.HI R0, RZ, 0x8, R0 ;  /* 0x00000008ff007819 */ /* 0x000fe40000011600 */
[----:B------:R-:W-:Y:S01]  /*e2a0*/  F2FP.F16.F32.PACK_AB R187, R65, R66 ;  /* 0x0000004241bb723e */ /* 0x000fe200000000ff */
[----:B------:R-:W-:Y:S01]  /*e2b0*/  @!P1 HADD2 R83, -R67.H0_H0, -RZ.H0_H0 ;  /* 0xa00000ff43539230 */ /* 0x000fe20000000900 */
[----:B------:R-:W-:Y:S01]  /*e2c0*/  PRMT R66, R21, 0x7632, R66 ;  /* 0x0000763215427816 */ /* 0x000fe20000000042 */
[----:B------:R-:W-:Y:S01]  /*e2d0*/  IMAD.MOV.U32 R194, RZ, RZ, R195 ;  /* 0x000000ffffc27224 */ /* 0x000fe200078e00c3 */
[----:B------:R-:W-:Y:S02]  /*e2e0*/  LOP3.LUT R0, R0, 0xffff, RZ, 0xc0, !PT ;  /* 0x0000ffff00007812 */ /* 0x000fe400078ec0ff */
[----:B------:R-:W-:-:S02]  /*e2f0*/  PRMT R195, R67, 0x5410, R66 ;  /* 0x0000541043c37816 */ /* 0x000fc40000000042 */
[----:B------:R-:W-:Y:S02]  /*e300*/  @!P1 PRMT R67, R83, 0x5410, RZ ;  /* 0x0000541053439816 */ /* 0x000fe400000000ff */
[----:B------:R-:W-:Y:S01]  /*e310*/  ISETP.GE.U32.AND P1, PT, R200, R0, PT ;  /* 0x00000000c800720c */ /* 0x000fe20003f26070 */
[----:B-1----:R-:W-:Y:S01]  /*e320*/  FADD.FTZ R0, R13, R11 ;  /* 0x0000000b0d007221 */ /* 0x002fe20000010000 */
[C---:B--2---:R-:W-:Y:S01]  /*e330*/  F2FP.F16.F32.PACK_AB R80, R12.reuse, R13 ;  /* 0x0000000d0c50723e */ /* 0x044fe200000000ff */
[----:B------:R-:W-:Y:S02]  /*e340*/  IMAD.MOV.U32 R223, RZ, RZ, R33 ;  /* 0x000000ffffdf7224 */ /* 0x000fe400078e0021 */
[----:B------:R-:W-:Y:S02]  /*e350*/  FADD.FTZ R11, R12, R0 ;  /* 0x000000000c0b7221 */ /* 0x000fe40000010000 */
[----:B------:R1:W-:Y:S02]  /*e360*/  MUFU.EX2 R12, R214 ;  /* 0x000000d6000c7308 */ /* 0x0003e40000000800 */
[----:B-1----:R-:W-:-:S02]  /*e370*/  IMAD.MOV.U32 R214, RZ, RZ, R32 ;  /* 0x000000ffffd67224 */ /* 0x002fc400078e0020 */
[----:B------:R-:W2:Y:S01]  /*e380*/  LDL.LU.64 R32, [R1+0x38] ;  /* 0x0000380001207983 */ /* 0x000ea20000300a00 */
[----:B------:R-:W-:-:S03]  /*e390*/  ISETP.GE.U32.AND P0, PT, R200, R4, PT ;  /* 0x00000004c800720c */ /* 0x000fc60003f06070 */
[----:B------:R-:W-:Y:S08]  /*e3a0*/  MUFU.EX2 R16, R210 ;  /* 0x000000d200107308 */ /* 0x000ff00000000800 */
[----:B------:R-:W1:Y:S01]  /*e3b0*/  MUFU.EX2 R4, R209 ;  /* 0x000000d100047308 */ /* 0x000e620000000800 */
[--C-:B------:R-:W-:Y:S01]  /*e3c0*/  SHF.R.U32.HI R7, RZ, 0x10, R2.reuse ;  /* 0x00000010ff077819 */ /* 0x100fe20000011602 */
[----:B------:R-:W-:Y:S01]  /*e3d0*/  @!P0 HADD2 R71, -R66.H0_H0, -RZ.H0_H0 ;  /* 0xa00000ff42478230 */ /* 0x000fe20000000900 */
[----:B------:R-:W-:-:S04]  /*e3e0*/  SHF.R.U32.HI R2, RZ, 0x18, R2 ;  /* 0x00000018ff027819 */ /* 0x000fc80000011602 */
[----:B------:R-:W-:Y:S01]  /*e3f0*/  @!P0 PRMT R66, R71, 0x5410, RZ ;  /* 0x0000541047428816 */ /* 0x000fe200000000ff */
[----:B-1----:R-:W-:Y:S01]  /*e400*/  FADD.FTZ R8, R4, R8 ;  /* 0x0000000804087221 */ /* 0x002fe20000010000 */
[----:B------:R-:W-:Y:S02]  /*e410*/  F2FP.F16.F32.PACK_AB R4, R16, R4 ;  /* 0x000000041004723e */ /* 0x000fe400000000ff */
[----:B------:R-:W-:Y:S02]  /*e420*/  ISETP.GE.U32.AND P0, PT, R200, R2, PT ;  /* 0x00000002c800720c */ /* 0x000fe40003f06070 */
[C---:B------:R-:W-:Y:S01]  /*e430*/  PRMT R65, R4.reuse, 0x7610, R65 ;  /* 0x0000761004417816 */ /* 0x040fe20000000041 */
[----:B------:R-:W-:Y:S01]  /*e440*/  IMAD.WIDE.U32 R2, R9, -0x2daee0ad, RZ ;  /* 0xd2511f5309027825 */ /* 0x000fe200078e00ff */
[----:B------:R-:W-:-:S03]  /*e450*/  PRMT R64, R4, 0x7632, R64 ;  /* 0x0000763204407816 */ /* 0x000fc60000000040 */
[----:B------:R-:W-:Y:S01]  /*e460*/  @!P5 HADD2 R85, -R65.H0_H0, -RZ.H0_H0 ;  /* 0xa00000ff4155d230 */ /* 0x000fe20000000900 */
[----:B------:R-:W-:Y:S01]  /*e470*/  LOP3.LUT R4, R7, 0xff, RZ, 0xc0, !PT ;  /* 0x000000ff07047812 */ /* 0x000fe200078ec0ff */
[----:B------:R-:W-:Y:S01]  /*e480*/  IMAD.MOV.U32 R207, RZ, RZ, R170 ;  /* 0x000000ffffcf7224 */ /* 0x000fe200078e00aa */
[----:B------:R-:W-:Y:S02]  /*e490*/  LOP3.LUT R0, R3, R246, R10, 0x96, !PT ;  /* 0x000000f603007212 */ /* 0x000fe400078e960a */
[----:B------:R-:W-:Y:S02]  /*e4a0*/  PRMT R170, R65, 0x5410, R64 ;  /* 0x0000541041aa7816 */ /* 0x000fe40000000040 */
[----:B------:R-:W-:Y:S02]  /*e4b0*/  @!P5 PRMT R65, R85, 0x5410, RZ ;  /* 0x000054105541d816 */ /* 0x000fe400000000ff */
[----:B------:R-:W-:Y:S02]  /*e4c0*/  ISETP.GE.U32.AND P5, PT, R200, R4, PT ;  /* 0x00000004c800720c */ /* 0x000fe40003fa6070 */
[----:B------:R-:W-:Y:S01]  /*e4d0*/  SHF.R.U32.HI R4, RZ, 0x10, R0 ;  /* 0x00000010ff047819 */ /* 0x000fe20000011600 */
[----:B------:R-:W-:Y:S01]  /*e4e0*/  @!P1 HADD2 R84, -R64.H0_H0, -RZ.H0_H0 ;  /* 0xa00000ff40549230 */ /* 0x000fe20000000900 */
[----:B------:R-:W-:-:S02]  /*e4f0*/  PRMT R62, R22, 0x7632, R62 ;  /* 0x00007632163e7816 */ /* 0x000fc4000000003e */
[----:B------:R-:W-:Y:S01]  /*e500*/  LOP3.LUT R4, R4, 0xff, RZ, 0xc0, !PT ;  /* 0x000000ff04047812 */ /* 0x000fe200078ec0ff */
[----:B------:R-:W-:Y:S01]  /*e510*/  IMAD.MOV.U32 R70, RZ, RZ, R17 ;  /* 0x000000ffff467224 */ /* 0x000fe200078e0011 */
[----:B------:R-:W-:Y:S01]  /*e520*/  @!P1 PRMT R64, R84, 0x5410, RZ ;  /* 0x0000541054409816 */ /* 0x000fe200000000ff */
[----:B------:R-:W-:Y:S01]  /*e530*/  @!P0 HADD2 R86, -R62.H0_H0, -RZ.H0_H0 ;  /* 0xa00000ff3e568230 */ /* 0x000fe20000000900 */
[----:B------:R-:W-:Y:S01]  /*e540*/  PRMT R63, R22, 0x7610, R63 ;  /* 0x00007610163f7816 */ /* 0x000fe2000000003f */
[----:B------:R1:W4:Y:S01]  /*e550*/  MUFU.EX2 R17, R215 ;  /* 0x000000d700117308 */ /* 0x0003220000000800 */
[----:B------:R-:W-:Y:S02]  /*e560*/  ISETP.GE.U32.AND P1, PT, R200, R4, PT ;  /* 0x00000004c800720c */ /* 0x000fe40003f26070 */
[----:B------:R-:W-:Y:S01]  /*e570*/  LOP3.LUT R4, R0, 0xff, RZ, 0xc0, !PT ;  /* 0x000000ff00047812 */ /* 0x000fe200078ec0ff */
[----:B------:R-:W-:Y:S02]  /*e580*/  @!P5 HADD2 R87, -R63.H0_H0, -RZ.H0_H0 ;  /* 0xa00000ff3f57d230 */ /* 0x000fe40000000900 */
[----:B-1----:R-:W-:-:S02]  /*e590*/  IMAD.MOV.U32 R215, RZ, RZ, R207 ;  /* 0x000000ffffd77224 */ /* 0x002fc400078e00cf */
[----:B------:R-:W-:Y:S01]  /*e5a0*/  IMAD.MOV.U32 R207, RZ, RZ, R171 ;  /* 0x000000ffffcf7224 */ /* 0x000fe200078e00ab */
[----:B------:R-:W-:Y:S02]  /*e5b0*/  PRMT R171, R63, 0x5410, R62 ;  /* 0x000054103fab7816 */ /* 0x000fe4000000003e */
[----:B------:R-:W-:Y:S02]  /*e5c0*/  @!P0 PRMT R62, R86, 0x5410, RZ ;  /* 0x00005410563e8816 */ /* 0x000fe400000000ff */
[----:B------:R-:W-:Y:S02]  /*e5d0*/  ISETP.GE.U32.AND P0, PT, R200, R4, PT ;  /* 0x00000004c800720c */ /* 0x000fe40003f06070 */
[----:B------:R-:W-:-:S04]  /*e5e0*/  LOP3.LUT R4, R0, 0xffff, RZ, 0xc0, !PT ;  /* 0x0000ffff00047812 */ /* 0x000fc800078ec0ff */
[----:B------:R-:W-:-:S04]  /*e5f0*/  SHF.R.U32.HI R4, RZ, 0x8, R4 ;  /* 0x00000008ff047819 */ /* 0x000fc80000011604 */
[----:B------:R-:W-:Y:S02]  /*e600*/  LOP3.LUT R4, R4, 0xffff, RZ, 0xc0, !PT ;  /* 0x0000ffff04047812 */ /* 0x000fe400078ec0ff */
[----:B------:R-:W-:Y:S02]  /*e610*/  @!P5 PRMT R63, R87, 0x5410, RZ ;  /* 0x00005410573fd816 */ /* 0x000fe400000000ff */
[----:B------:R-:W-:Y:S02]  /*e620*/  ISETP.GE.U32.AND P5, PT, R200, R4, PT ;  /* 0x00000004c800720c */ /* 0x000fe40003fa6070 */
[----:B----4-:R-:W-:-:S04]  /*e630*/  F2FP.F16.F32.PACK_AB R4, R17, R12 ;  /* 0x0000000c1104723e */ /* 0x010fc800000000ff */
[C---:B------:R-:W-:Y:S02]  /*e640*/  PRMT R57, R4.reuse, 0x7610, R57 ;  /* 0x0000761004397816 */ /* 0x040fe40000000039 */
[----:B------:R-:W-:-:S03]  /*e650*/  PRMT R56, R4, 0x7632, R56 ;  /* 0x0000763204387816 */ /* 0x000fc60000000038 */
[----:B------:R-:W-:Y:S01]  /*e660*/  @!P0 HADD2 R96, -R57.H0_H0, -RZ.H0_H0 ;  /* 0xa00000ff39608230 */ /* 0x000fe20000000900 */
[----:B------:R-:W-:Y:S02]  /*e670*/  SHF.R.U32.HI R0, RZ, 0x18, R0 ;  /* 0x00000018ff007819 */ /* 0x000fe40000011600 */
[----:B------:R-:W-:Y:S02]  /*e680*/  PRMT R213, R57, 0x5410, R56 ;  /* 0x0000541039d57816 */ /* 0x000fe40000000038 */
[----:B------:R-:W-:Y:S02]  /*e690*/  @!P0 PRMT R57, R96, 0x5410, RZ ;  /* 0x0000541060398816 */ /* 0x000fe400000000ff */
[----:B------:R-:W-:Y:S02]  /*e6a0*/  ISETP.GE.U32.AND P0, PT, R200, R0, PT ;  /* 0x00000000c800720c */ /* 0x000fe40003f06070 */
[C---:B------:R-:W-:Y:S02]  /*e6b0*/  PRMT R50, R18.reuse, 0x7632, R50 ;  /* 0x0000763212327816 */ /* 0x040fe40000000032 */
[----:B------:R-:W-:Y:S01]  /*e6c0*/  PRMT R55, R18, 0x7610, R55 ;  /* 0x0000761012377816 */ /* 0x000fe20000000037 */
[----:B------:R-:W-:Y:S01]  /*e6d0*/  FADD.FTZ R7, R16, R8 ;  /* 0x0000000810077221 */ /* 0x000fe20000010000 */
[----:B------:R-:W-:Y:S01]  /*e6e0*/  LOP3.LUT R0, R2, 0xff, RZ, 0xc0, !PT ;  /* 0x000000ff02007812 */ /* 0x000fe200078ec0ff */
[----:B------:R-:W-:Y:S01]  /*e6f0*/  MUFU.EX2 R13, R228 ;  /* 0x000000e4000d7308 */ /* 0x000fe20000000800 */
[----:B------:R-:W-:-:S05]  /*e700*/  PRMT R209, R55, 0x5410, R50 ;  /* 0x0000541037d17816 */ /* 0x000fca0000000032 */
[----:B------:R-:W-:Y:S02]  /*e710*/  @!P0 HADD2 R98, -R50.H0_H0, -RZ.H0_H0 ;  /* 0xa00000ff32628230 */ /* 0x000fe40000000900 */
[----:B------:R-:W1:Y:S03]  /*e720*/  MUFU.EX2 R16, R227 ;  /* 0x000000e300107308 */ /* 0x000e660000000800 */
[----:B------:R-:W-:Y:S02]  /*e730*/  @!P0 PRMT R50, R98, 0x5410, RZ ;  /* 0x0000541062328816 */ /* 0x000fe400000000ff */
[----:B------:R-:W-:Y:S02]  /*e740*/  ISETP.GE.U32.AND P0, PT, R200, R0, PT ;  /* 0x00000000c800720c */ /* 0x000fe40003f06070 */
[----:B------:R-:W-:Y:S01]  /*e750*/  SHF.R.U32.HI R0, RZ, 0x10, R2 ;  /* 0x00000010ff007819 */ /* 0x000fe20000011602 */
[----:B------:R-:W-:Y:S01]  /*e760*/  @!P1 HADD2 R99, -R55.H0_H0, -RZ.H0_H0 ;  /* 0xa00000ff37639230 */ /* 0x000fe20000000900 */
[----:B------:R-:W-:-:S02]  /*e770*/  LOP3.LUT R3, R2, 0xffff, RZ, 0xc0, !PT ;  /* 0x0000ffff02037812 */ /* 0x000fc400078ec0ff */
[----:B------:R-:W-:Y:S02]  /*e780*/  SHF.R.U32.HI R4, RZ, 0x18, R2 ;  /* 0x00000018ff047819 */ /* 0x000fe40000011602 */
[----:B------:R-:W-:Y:S02]  /*e790*/  LOP3.LUT R0, R0, 0xff, RZ, 0xc0, !PT ;  /* 0x000000ff00007812 */ /* 0x000fe400078ec0ff */
[----:B------:R-:W-:Y:S01]  /*e7a0*/  SHF.R.U32.HI R2, RZ, 0x8, R3 ;  /* 0x00000008ff027819 */ /* 0x000fe20000011603 */
[----:B------:R-:W-:Y:S01]  /*e7b0*/  @!P5 HADD2 R97, -R56.H0_H0, -RZ.H0_H0 ;  /* 0xa00000ff3861d230 */ /* 0x000fe20000000900 */
[----:B------:R-:W-:Y:S02]  /*e7c0*/  @!P1 PRMT R55, R99, 0x5410, RZ ;  /* 0x0000541063379816 */ /* 0x000fe400000000ff */
[----:B------:R-:W-:Y:S02]  /*e7d0*/  ISETP.GE.U32.AND P1, PT, R200, R0, PT ;  /* 0x00000000c800720c */ /* 0x000fe40003f26070 */
[----:B------:R-:W-:-:S02]  /*e7e0*/  LOP3.LUT R0, R2, 0xffff, RZ, 0xc0, !PT ;  /* 0x0000ffff02007812 */ /* 0x000fc400078ec0ff */
[----:B------:R-:W-:Y:S02]  /*e7f0*/  @!P5 PRMT R56, R97, 0x5410, RZ ;  /* 0x000054106138d816 */ /* 0x000fe400000000ff */
[----:B------:R-:W-:Y:S02]  /*e800*/  ISETP.GE.U32.AND P5, PT, R200, R0, PT ;  /* 0x00000000c800720c */ /* 0x000fe40003fa6070 */
[----:B-1----:R-:W-:Y:S01]  /*e810*/  F2FP.F16.F32.PACK_AB R0, R16, R13 ;  /* 0x0000000d1000723e */ /* 0x002fe200000000ff */
[----:B------:R-:W1:Y:S01]  /*e820*/  MUFU.EX2 R9, R230 ;  /* 0x000000e600097308 */ /* 0x000e620000000800 */
[----:B------:R-:W-:Y:S02]  /*e830*/  FADD.FTZ R2, R12, R7 ;  /* 0x000000070c027221 */ /* 0x000fe40000010000 */
[C---:B------:R-:W-:Y:S02]  /*e840*/  PRMT R47, R0.reuse, 0x7610, R47 ;  /* 0x00007610002f7816 */ /* 0x040fe4000000002f */
[----:B------:R-:W-:-:S03]  /*e850*/  PRMT R46, R0, 0x7632, R46 ;  /* 0x00007632002e7816 */ /* 0x000fc6000000002e */
[----:B------:R-:W4:Y:S01]  /*e860*/  MUFU.EX2 R8, R231 ;  /* 0x000000e700087308 */ /* 0x000f220000000800 */
[----:B------:R-:W-:Y:S02]  /*e870*/  @!P0 HADD2 R124, -R47.H0_H0, -RZ.H0_H0 ;  /* 0xa00000ff2f7c8230 */ /* 0x000fe40000000900 */
[----:B------:R-:W-:-:S05]  /*e880*/  IMAD.MOV.U32 R227, RZ, RZ, R194 ;  /* 0x000000ffffe37224 */ /* 0x000fca00078e00c2 */
[----:B------:R-:W-:Y:S01]  /*e890*/  MUFU.EX2 R10, R211 ;  /* 0x000000d3000a7308 */ /* 0x000fe20000000800 */
[----:B------:R-:W-:-:S07]  /*e8a0*/  PRMT R194, R47, 0x5410, R46 ;  /* 0x000054102fc27816 */ /* 0x000fce000000002e */
[----:B------:R-:W3:Y:S01]  /*e8b0*/  MUFU.EX2 R12, R212 ;  /* 0x000000d4000c7308 */ /* 0x000ee20000000800 */
[----:B------:R-:W-:Y:S02]  /*e8c0*/  @!P0 PRMT R47, R124, 0x5410, RZ ;  /* 0x000054107c2f8816 */ /* 0x000fe400000000ff */
[----:B------:R-:W-:-:S05]  /*e8d0*/  ISETP.GE.U32.AND P0, PT, R200, R4, PT ;  /* 0x00000004c800720c */ /* 0x000fca0003f06070 */
[----:B------:R-:W3:Y:S01]  /*e8e0*/  MUFU.EX2 R7, R232 ;  /* 0x000000e800077308 */ /* 0x000ee20000000800 */
[----:B-1----:R-:W-:-:S07]  /*e8f0*/  FADD.FTZ R0, R9, R11 ;  /* 0x0000000b09007221 */ /* 0x002fce0000010000 */
[----:B------:R-:W1:Y:S01]  /*e900*/  MUFU.EX2 R4, R233 ;  /* 0x000000e900047308 */ /* 0x000e620000000800 */
[----:B----4-:R-:W-:Y:S01]  /*e910*/  FADD.FTZ R3, R8, R0 ;  /* 0x0000000008037221 */ /* 0x010fe20000010000 */
[----:B---3--:R-:W-:Y:S01]  /*e920*/  F2FP.F16.F32.PACK_AB R0, R12, R10 ;  /* 0x0000000a0c00723e */ /* 0x008fe200000000ff */
[----:B------:R-:W-:-:S03]  /*e930*/  FADD.FTZ R2, R17, R2 ;  /* 0x0000000211027221 */ /* 0x000fc60000010000 */
[C---:B------:R-:W-:Y:S02]  /*e940*/  PRMT R45, R0.reuse, 0x7610, R45 ;  /* 0x00007610002d7816 */ /* 0x040fe4000000002d */
[----:B------:R-:W-:Y:S01]  /*e950*/  PRMT R44, R0, 0x7632, R44 ;  /* 0x00007632002c7816 */ /* 0x000fe2000000002c */
[----:B------:R-:W-:Y:S01]  /*e960*/  FADD.FTZ R0, R7, R3 ;  /* 0x0000000307007221 */ /* 0x000fe20000010000 */
[----:B------:R-:W-:-:S03]  /*e970*/  FADD.FTZ R2, R13, R2 ;  /* 0x000000020d027221 */ /* 0x000fc60000010000 */
[----:B-1----:R-:W-:Y:S01]  /*e980*/  FADD.FTZ R3, R4, R0 ;  /* 0x0000000004037221 */ /* 0x002fe20000010000 */
[----:B------:R-:W-:Y:S01]  /*e990*/  FADD.FTZ R0, R16, R2 ;  /* 0x0000000210007221 */ /* 0x000fe20000010000 */
[----:B------:R-:W-:Y:S01]  /*e9a0*/  LOP3.LUT R2, R59, R215, R152, 0x96, !PT ;  /* 0x000000d73b027212 */ /* 0x000fe200078e9698 */
[----:B------:R-:W-:Y:S02]  /*e9b0*/  IMAD.MOV.U32 R230, RZ, RZ, R70 ;  /* 0x000000ffffe67224 */ /* 0x000fe400078e0046 */
[----:B------:R1:W-:Y:S01]  /*e9c0*/  STL [R1+0x134], R3 ;  /* 0x0001340301007387 */ /* 0x0003e20000100800 */
[----:B------:R-:W-:Y:S02]  /*e9d0*/  @!P0 HADD2 R125, -R44.H0_H0, -RZ.H0_H0 ;  /* 0xa00000ff2c7d8230 */ /* 0x000fe40000000900 */
[----:B------:R-:W-:Y:S01]  /*e9e0*/  IMAD.MOV.U32 R71, RZ, RZ, R137 ;  /* 0x000000ffff477224 */ /* 0x000fe200078e0089 */
[----:B------:R2:W-:Y:S01]  /*e9f0*/  STL [R1+0x12c], R0 ;  /* 0x00012c0001007387 */ /* 0x0005e20000100800 */
[----:B------:R-:W-:-:S02]  /*ea00*/  IMAD.MOV.U32 R70, RZ, RZ, R143 ;  /* 0x000000ffff467224 */ /* 0x000fc400078e008f */
[-C--:B------:R-:W-:Y:S01]  /*ea10*/  FMUL.FTZ R97, R121, R6.reuse ;  /* 0x0000000679617220 */ /* 0x080fe20000410000 */
[----:B------:R-:W-:Y:S02]  /*ea20*/  IMAD.MOV.U32 R83, RZ, RZ, R141 ;  /* 0x000000ffff537224 */ /* 0x000fe400078e008d */
[-C--:B------:R-:W-:Y:S01]  /*ea30*/  FMUL.FTZ R121, R73, R6.reuse ;  /* 0x0000000649797220 */ /* 0x080fe20000410000 */
[----:B------:R-:W-:Y:S01]  /*ea40*/  IMAD.MOV.U32 R231, RZ, RZ, R208 ;  /* 0x000000ffffe77224 */ /* 0x000fe200078e00d0 */
[----:B------:R-:W-:Y:S01]  /*ea50*/  PRMT R208, R45, 0x5410, R44 ;  /* 0x000054102dd07816 */ /* 0x000fe2000000002c */
[----:B------:R-:W-:Y:S01]  /*ea60*/  IMAD.MOV.U32 R232, RZ, RZ, R223 ;  /* 0x000000ffffe87224 */ /* 0x000fe200078e00df */
[----:B------:R-:W-:Y:S01]  /*ea70*/  @!P0 PRMT R44, R125, 0x5410, RZ ;  /* 0x000054107d2c8816 */ /* 0x000fe200000000ff */
[----:B------:R-:W-:Y:S02]  /*ea80*/  IMAD.MOV.U32 R210, RZ, RZ, R136 ;  /* 0x000000ffffd27224 */ /* 0x000fe400078e0088 */
[-C--:B------:R-:W-:Y:S01]  /*ea90*/  FMUL.FTZ R96, R120, R6.reuse ;  /* 0x0000000678607220 */ /* 0x080fe20000410000 */
[-C--:B------:R-:W-:Y:S01]  /*eaa0*/  FMUL.FTZ R84, R116, R6.reuse ;  /* 0x0000000674547220 */ /* 0x080fe20000410000 */
[----:B------:R-:W-:Y:S01]  /*eab0*/  FMUL.FTZ R85, R117, R6 ;  /* 0x0000000675557220 */ /* 0x000fe20000410000 */
[----:B------:R-:W-:-:S02]  /*eac0*/  IMAD.MOV.U32 R73, RZ, RZ, R140 ;  /* 0x000000ffff497224 */ /* 0x000fc400078e008c */
[----:B-1----:R-:W-:-:S04]  /*ead0*/  IMAD.WIDE.U32 R2, R2, -0x2daee0ad, RZ ;  /* 0xd2511f5302027825 */ /* 0x002fc800078e00ff */
[-C--:B------:R-:W-:Y:S01]  /*eae0*/  FMUL.FTZ R148, R148, R6.reuse ;  /* 0x0000000694947220 */ /* 0x080fe20000410000 */
[-C--:B------:R-:W-:Y:S01]  /*eaf0*/  FMUL.FTZ R149, R149, R6.reuse ;  /* 0x0000000695957220 */ /* 0x080fe20000410000 */
        /* <DEDUP_REMOVED lines=19> */
[----:B------:R-:W-:Y:S01]  /*ec30*/  F2FP.F16.F32.PACK_AB R202, R4, R7 ;  /* 0x0000000704ca723e */ /* 0x000fe200000000ff */
[----:B------:R-:W-:-:S02]  /*ec40*/  IMAD.MOV.U32 R214, RZ, RZ, R83 ;  /* 0x000000ffffd67224 */ /* 0x000fc400078e0053 */
[----:B------:R-:W-:Y:S02]  /*ec50*/  IMAD.MOV.U32 R71, RZ, RZ, R70 ;  /* 0x000000ffff477224 */ /* 0x000fe400078e0046 */
[----:B------:R-:W-:Y:S02]  /*ec60*/  IMAD.MOV.U32 R70, RZ, RZ, R39 ;  /* 0x000000ffff467224 */ /* 0x000fe400078e0027 */
[----:B------:R-:W-:Y:S02]  /*ec70*/  IMAD.MOV.U32 R83, RZ, RZ, R38 ;  /* 0x000000ffff537224 */ /* 0x000fe400078e0026 */
[----:B------:R-:W-:Y:S02]  /*ec80*/  IMAD.MOV.U32 R228, RZ, RZ, R207 ;  /* 0x000000ffffe47224 */ /* 0x000fe400078e00cf */
[----:B------:R-:W-:Y:S02]  /*ec90*/  @!P5 HADD2 R127, -R46.H0_H0, -RZ.H0_H0 ;  /* 0xa00000ff2e7fd230 */ /* 0x000fe40000000900 */
[----:B------:R-:W-:-:S02]  /*eca0*/  @!P1 HADD2 R126, -R45.H0_H0, -RZ.H0_H0 ;  /* 0xa00000ff2d7e9230 */ /* 0x000fc40000000900 */
[----:B------:R-:W-:Y:S02]  /*ecb0*/  IMAD.MOV.U32 R211, RZ, RZ, R139 ;  /* 0x000000ffffd37224 */ /* 0x000fe400078e008b */
[-C--:B------:R-:W-:Y:S01]  /*ecc0*/  FMUL.FTZ R98, R122, R5.reuse ;  /* 0x000000057a627220 */ /* 0x080fe20000410000 */
[----:B------:R-:W-:Y:S01]  /*ecd0*/  IMAD.MOV.U32 R212, RZ, RZ, R138 ;  /* 0x000000ffffd47224 */ /* 0x000fe200078e008a */
[----:B------:R-:W-:Y:S01]  /*ece0*/  @!P5 PRMT R46, R127, 0x5410, RZ ;  /* 0x000054107f2ed816 */ /* 0x000fe200000000ff */
[----:B------:R-:W-:Y:S01]  /*ecf0*/  IMAD.MOV.U32 R207, RZ, RZ, R142 ;  /* 0x000000ffffcf7224 */ /* 0x000fe200078e008e */
[----:B------:R-:W-:Y:S01]  /*ed00*/  @!P1 PRMT R45, R126, 0x5410, RZ ;  /* 0x000054107e2d9816 */ /* 0x000fe200000000ff */
[-C--:B------:R-:W-:Y:S01]  /*ed10*/  FMUL.FTZ R99, R123, R5.reuse ;  /* 0x000000057b637220 */ /* 0x080fe20000410000 */
[-C--:B------:R-:W-:Y:S01]  /*ed20*/  FMUL.FTZ R86, R118, R5.reuse ;  /* 0x0000000576567220 */ /* 0x080fe20000410000 */
[----:B------:R-:W-:Y:S01]  /*ed30*/  FMUL.FTZ R87, R119, R5 ;  /* 0x0000000577577220 */ /* 0x000fe20000410000 */
[----:B--2---:R-:W-:-:S02]  /*ed40*/  LOP3.LUT R0, R3, R230, R32, 0x96, !PT ;  /* 0x000000e603007212 */ /* 0x004fc400078e9620 */
[----:B------:R-:W-:-:S03]  /*ed50*/  LOP3.LUT R3, R217, R51, R58, 0x96, !PT ;  /* 0x00000033d9037212 */ /* 0x000fc600078e963a */
[----:B------:R-:W-:-:S04]  /*ed60*/  IMAD.WIDE.U32 R6, R0, -0x326172a9, RZ ;  /* 0xcd9e8d5700067825 */ /* 0x000fc800078e00ff */
[----:B------:R-:W-:Y:S01]  /*ed70*/  IMAD.WIDE.U32 R38, R3, -0x2daee0ad, RZ ;  /* 0xd2511f5303267825 */ /* 0x000fe200078e00ff */
[----:B------:R-:W-:-:S03]  /*ed80*/  LOP3.LUT R0, R7, R227, R216, 0x96, !PT ;  /* 0x000000e307007212 */ /* 0x000fc600078e96d8 */
[-C--:B------:R-:W-:Y:S01]  /*ed90*/  FMUL.FTZ R150, R150, R5.reuse ;  /* 0x0000000596967220 */ /* 0x080fe20000410000 */
[----:B------:R-:W-:Y:S01]  /*eda0*/  LOP3.LUT R2, R39, R228, R2, 0x96, !PT ;  /* 0x000000e427027212 */ /* 0x000fe200078e9602 */
        /* <DEDUP_REMOVED lines=19> */
[----:B------:R-:W-:-:S04]  /*eee0*/  IMAD.WIDE.U32 R4, R0, -0x2daee0ad, RZ ;  /* 0xd2511f5300047825 */ /* 0x000fc800078e00ff */
[----:B------:R-:W-:Y:S01]  /*eef0*/  IMAD.WIDE.U32 R2, R2, -0x326172a9, RZ ;  /* 0xcd9e8d5702027825 */ /* 0x000fe200078e00ff */
[----:B------:R-:W-:-:S04]  /*ef00*/  LOP3.LUT R0, R5, R211, R38, 0x96, !PT ;  /* 0x000000d305007212 */ /* 0x000fc800078e9626 */
[----:B------:R-:W-:Y:S01]  /*ef10*/  LOP3.LUT R3, R3, R231, R6, 0x96, !PT ;  /* 0x000000e703037212 */ /* 0x000fe200078e9606 */
[----:B------:R-:W-:Y:S01]  /*ef20*/  IMAD.WIDE.U32 R6, R0, -0x326172a9, RZ ;  /* 0xcd9e8d5700067825 */ /* 0x000fe200078e00ff */
[----:B------:R-:W-:-:S03]  /*ef30*/  F2FP.F16.F32.PACK_AB R41, R8, R9 ;  /* 0x000000090829723e */ /* 0x000fc600000000ff */
[----:B------:R-:W-:Y:S01]  /*ef40*/  IMAD.WIDE.U32 R8, R3, -0x2daee0ad, RZ ;  /* 0xd2511f5303087825 */ /* 0x000fe200078e00ff */
[----:B------:R-:W-:-:S04]  /*ef50*/  LOP3.LUT R5, R7, R73, R2, 0x96, !PT ;  /* 0x0000004907057212 */ /* 0x000fc800078e9602 */
[----:B------:R-:W-:-:S05]  /*ef60*/  LOP3.LUT R2, R9, R212, R4, 0x96, !PT ;  /* 0x000000d409027212 */ /* 0x000fca00078e9604 */
[----:B------:R-:W-:-:S05]  /*ef70*/  IMAD.WIDE.U32 R2, R2, -0x326172a9, RZ ;  /* 0xcd9e8d5702027825 */ /* 0x000fca00078e00ff */
[----:B------:R-:W-:Y:S01]  /*ef80*/  LOP3.LUT R0, R3, R245, R6, 0x96, !PT ;  /* 0x000000f503007212 */ /* 0x000fe200078e9606 */
[----:B------:R-:W-:-:S03]  /*ef90*/  FADD.FTZ R10, R10, R23 ;  /* 0x000000170a0a7221 */ /* 0x000fc60000010000 */
[----:B------:R-:W-:-:S04]  /*efa0*/  LOP3.LUT R4, R0, 0xff, RZ, 0xc0, !PT ;  /* 0x000000ff00047812 */ /* 0x000fc800078ec0ff */
[----:B------:R-:W-:Y:S01]  /*efb0*/  ISETP.GE.U32.AND P0, PT, R200, R4, PT ;  /* 0x00000004c800720c */ /* 0x000fe20003f06070 */
[----:B------:R-:W-:Y:S01]  /*efc0*/  FADD.FTZ R4, R12, R10 ;  /* 0x0000000a0c047221 */ /* 0x000fe20000010000 */
[----:B------:R-:W-:Y:S02]  /*efd0*/  IMAD.MOV.U32 R6, RZ, RZ, R30 ;  /* 0x000000ffff067224 */ /* 0x000fe400078e001e */
[----:B------:R-:W-:Y:S02]  /*efe0*/  IMAD.MOV.U32 R7, RZ, RZ, R31 ;  /* 0x000000ffff077224 */ /* 0x000fe400078e001f */
[----:B------:R-:W2:Y:S01]  /*eff0*/  LDL.LU.64 R30, [R1+0x260] ;  /* 0x00026000011e7983 */ /* 0x000ea20000300a00 */
[----:B------:R-:W-:-:S03]  /*f000*/  F2FP.F16.F32.PACK_AB R226, R36, R40 ;  /* 0x0000002824e2723e */ /* 0x000fc600000000ff */
[----:B------:R1:W-:Y:S01]  /*f010*/  STL [R1+0x130], R4 ;  /* 0x0001300401007387 */ /* 0x0003e20000100800 */
[C---:B------:R-:W-:Y:S02]  /*f020*/  PRMT R40, R203.reuse, 0x7610, R40 ;  /* 0x00007610cb287816 */ /* 0x040fe40000000028 */
[----:B------:R-:W-:-:S03]  /*f030*/  PRMT R37, R203, 0x7632, R37 ;  /* 0x00007632cb257816 */ /* 0x000fc60000000025 */
[----:B------:R-:W-:Y:S02]  /*f040*/  @!P0 HADD2 R72, -R40.H0_H0, -RZ.H0_H0 ;  /* 0xa00000ff28488230 */ /* 0x000fe40000000900 */
[----:B------:R-:W-:Y:S01]  /*f050*/  IMAD.MOV.U32 R203, RZ, RZ, R73 ;  /* 0x000000ffffcb7224 */ /* 0x000fe200078e0049 */
[----:B------:R-:W-:Y:S02]  /*f060*/  PRMT R73, R40, 0x5410, R37 ;  /* 0x0000541028497816 */ /* 0x000fe40000000025 */
[----:B------:R-:W-:Y:S02]  /*f070*/  @!P0 PRMT R40, R72, 0x5410, RZ ;  /* 0x0000541048288816 */ /* 0x000fe400000000ff */
[----:B-1----:R-:W-:-:S04]  /*f080*/  LOP3.LUT R4, R0, 0xffff, RZ, 0xc0, !PT ;  /* 0x0000ffff00047812 */ /* 0x002fc800078ec0ff */
[----:B------:R-:W-:-:S04]  /*f090*/  SHF.R.U32.HI R4, RZ, 0x8, R4 ;  /* 0x00000008ff047819 */ /* 0x000fc80000011604 */
[----:B------:R-:W-:-:S04]  /*f0a0*/  LOP3.LUT R4, R4, 0xffff, RZ, 0xc0, !PT ;  /* 0x0000ffff04047812 */ /* 0x000fc800078ec0ff */
[----:B------:R-:W-:Y:S02]  /*f0b0*/  ISETP.GE.U32.AND P0, PT, R200, R4, PT ;  /* 0x00000004c800720c */ /* 0x000fe40003f06070 */
[----:B------:R-:W-:-:S11]  /*f0c0*/  SHF.R.U32.HI R4, RZ, 0x18, R0 ;  /* 0x00000018ff047819 */ /* 0x000fd60000011600 */
[----:B------:R-:W-:-:S05]  /*f0d0*/  @!P0 HADD2 R74, -R37.H0_H0, -RZ.H0_H0 ;  /* 0xa00000ff254a8230 */ /* 0x000fca0000000900 */
[----:B------:R-:W-:Y:S02]  /*f0e0*/  @!P0 PRMT R37, R74, 0x5410, RZ ;  /* 0x000054104a258816 */ /* 0x000fe400000000ff */
[----:B------:R-:W-:Y:S02]  /*f0f0*/  ISETP.GE.U32.AND P0, PT, R200, R4, PT ;  /* 0x00000004c800720c */ /* 0x000fe40003f06070 */
[----:B------:R-:W-:Y:S02]  /*f100*/  SHF.R.U32.HI R0, RZ, 0x10, R0 ;  /* 0x00000010ff007819 */ /* 0x000fe40000011600 */
[C---:B------:R-:W-:Y:S02]  /*f110*/  PRMT R35, R225.reuse, 0x7632, R35 ;  /* 0x00007632e1237816 */ /* 0x040fe40000000023 */
[----:B------:R-:W-:Y:S02]  /*f120*/  LOP3.LUT R0, R0, 0xff, RZ, 0xc0, !PT ;  /* 0x000000ff00007812 */ /* 0x000fe400078ec0ff */
[----:B------:R-:W-:-:S02]  /*f130*/  PRMT R36, R225, 0x7610, R36 ;  /* 0x00007610e1247816 */ /* 0x000fc40000000024 */
[----:B------:R-:W-:-:S03]  /*f140*/  ISETP.GE.U32.AND P1, PT, R200, R0, PT ;  /* 0x00000000c800720c */ /* 0x000fc60003f26070 */
[----:B------:R-:W-:Y:S01]  /*f150*/  @!P0 HADD2 R75, -R35.H0_H0, -RZ.H0_H0 ;  /* 0xa00000ff234b8230 */ /* 0x000fe20000000900 */
[----:B------:R-:W-:Y:S02]  /*f160*/  LOP3.LUT R0, R2, 0xff, RZ, 0xc0, !PT ;  /* 0x000000ff02007812 */ /* 0x000fe400078ec0ff */
[----:B------:R-:W-:Y:S02]  /*f170*/  PRMT R72, R36, 0x5410, R35 ;  /* 0x0000541024487816 */ /* 0x000fe40000000023 */
[----:B------:R-:W-:Y:S02]  /*f180*/  @!P0 PRMT R35, R75, 0x5410, RZ ;  /* 0x000054104b238816 */ /* 0x000fe400000000ff */
[----:B------:R-:W-:Y:S02]  /*f190*/  ISETP.GE.U32.AND P0, PT, R200, R0, PT ;  /* 0x00000000c800720c */ /* 0x000fe40003f06070 */
[----:B------:R-:W-:Y:S02]  /*f1a0*/  LOP3.LUT R0, R2, 0xffff, RZ, 0xc0, !PT ;  /* 0x0000ffff02007812 */ /* 0x000fe400078ec0ff */
[----:B------:R-:W-:-:S02]  /*f1b0*/  PRMT R34, R206, 0x7610, R34 ;  /* 0x00007610ce227816 */ /* 0x000fc40000000022 */
[----:B------:R-:W-:Y:S02]  /*f1c0*/  SHF.R.U32.HI R0, RZ, 0x8, R0 ;  /* 0x00000008ff007819 */ /* 0x000fe40000011600 */
[----:B------:R-:W-:Y:S01]  /*f1d0*/  PRMT R27, R206, 0x7632, R27 ;  /* 0x00007632ce1b7816 */ /* 0x000fe2000000001b */
[----:B------:R-:W-:Y:S01]  /*f1e0*/  IMAD.MOV.U32 R75, RZ, RZ, R71 ;  /* 0x000000ffff4b7224 */ /* 0x000fe200078e0047 */
[----:B------:R-:W-:-:S03]  /*f1f0*/  LOP3.LUT R0, R0, 0xffff, RZ, 0xc0, !PT ;  /* 0x0000ffff00007812 */ /* 0x000fc600078ec0ff */
[----:B------:R-:W-:Y:S01]  /*f200*/  @!P0 HADD2 R77, -R34.H0_H0, -RZ.H0_H0 ;  /* 0xa00000ff224d8230 */ /* 0x000fe20000000900 */
[----:B------:R-:W-:-:S04]  /*f210*/  PRMT R71, R34, 0x5410, R27 ;  /* 0x0000541022477816 */ /* 0x000fc8000000001b */
[----:B------:R-:W-:Y:S02]  /*f220*/  @!P0 PRMT R34, R77, 0x5410, RZ ;  /* 0x000054104d228816 */ /* 0x000fe400000000ff */
[----:B------:R-:W-:Y:S02]  /*f230*/  ISETP.GE.U32.AND P0, PT, R200, R0, PT ;  /* 0x00000000c800720c */ /* 0x000fe40003f06070 */
[----:B------:R-:W-:Y:S01]  /*f240*/  SHF.R.U32.HI R0, RZ, 0x10, R2 ;  /* 0x00000010ff007819 */ /* 0x000fe20000011602 */
[----:B------:R-:W-:-:S03]  /*f250*/  @!P1 HADD2 R76, -R36.H0_H0, -RZ.H0_H0 ;  /* 0xa00000ff244c9230 */ /* 0x000fc60000000900 */
[----:B------:R-:W-:Y:S02]  /*f260*/  LOP3.LUT R0, R0, 0xff, RZ, 0xc0, !PT ;  /* 0x000000ff00007812 */ /* 0x000fe400078ec0ff */
[----:B------:R-:W-:Y:S02]  /*f270*/  @!P1 PRMT R36, R76, 0x5410, RZ ;  /* 0x000054104c249816 */ /* 0x000fe400000000ff */
[----:B------:R-:W-:Y:S02]  /*f280*/  ISETP.GE.U32.AND P1, PT, R200, R0, PT ;  /* 0x00000000c800720c */ /* 0x000fe40003f26070 */
[C---:B------:R-:W-:Y:S01]  /*f290*/  PRMT R24, R224.reuse, 0x7610, R24 ;  /* 0x00007610e0187816 */ /* 0x040fe20000000018 */
[----:B------:R-:W-:Y:S01]  /*f2a0*/  @!P0 HADD2 R78, -R27.H0_H0, -RZ.H0_H0 ;  /* 0xa00000ff1b4e8230 */ /* 0x000fe20000000900 */
[----:B------:R-:W-:Y:S02]  /*f2b0*/  SHF.R.U32.HI R2, RZ, 0x18, R2 ;  /* 0x00000018ff027819 */ /* 0x000fe40000011602 */
[----:B------:R-:W-:-:S02]  /*f2c0*/  PRMT R23, R224, 0x7632, R23 ;  /* 0x00007632e0177816 */ /* 0x000fc40000000017 */
[----:B------:R-:W-:Y:S01]  /*f2d0*/  @!P0 PRMT R27, R78, 0x5410, RZ ;  /* 0x000054104e1b8816 */ /* 0x000fe200000000ff */
[----:B------:R-:W-:Y:S01]  /*f2e0*/  IMAD.MOV.U32 R3, RZ, RZ, R33 ;  /* 0x000000ffff037224 */ /* 0x000fe200078e0021 */
[----:B------:R-:W-:Y:S01]  /*f2f0*/  ISETP.GE.U32.AND P0, PT, R200, R2, PT ;  /* 0x00000002c800720c */ /* 0x000fe20003f06070 */
[----:B------:R-:W-:Y:S02]  /*f300*/  IMAD.MOV.U32 R2, RZ, RZ, R32 ;  /* 0x000000ffff027224 */ /* 0x000fe400078e0020 */
[----:B------:R-:W-:Y:S02]  /*f310*/  @!P1 HADD2 R79, -R24.H0_H0, -RZ.H0_H0 ;  /* 0xa00000ff184f9230 */ /* 0x000fe40000000900 */
[----:B------:R-:W-:Y:S01]  /*f320*/  IMAD.MOV.U32 R74, RZ, RZ, R70 ;  /* 0x000000ffff4a7224 */ /* 0x000fe200078e0046 */
[----:B------:R-:W-:Y:S01]  /*f330*/  PRMT R70, R24, 0x5410, R23 ;  /* 0x0000541018467816 */ /* 0x000fe20000000017 */
[----:B------:R-:W-:Y:S01]  /*f340*/  IMAD.MOV.U32 R78, RZ, RZ, R2 ;  /* 0x000000ffff4e7224 */ /* 0x000fe200078e0002 */
[----:B------:R-:W-:Y:S01]  /*f350*/  @!P1 PRMT R24, R79, 0x5410, RZ ;  /* 0x000054104f189816 */ /* 0x000fe200000000ff */
[----:B------:R-:W-:-:S02]  /*f360*/  IMAD.MOV.U32 R79, RZ, RZ, R3 ;  /* 0x000000ffff4f7224 */ /* 0x000fc400078e0003 */
[----:B------:R-:W-:-:S04]  /*f370*/  IMAD.WIDE.U32 R2, R5, -0x2daee0ad, RZ ;  /* 0xd2511f5305027825 */ /* 0x000fc800078e00ff */
[----:B------:R-:W-:Y:S01]  /*f380*/  @!P0 HADD2 R88, -R23.H0_H0, -RZ.H0_H0 ;  /* 0xa00000ff17588230 */ /* 0x000fe20000000900 */
[----:B------:R-:W-:-:S04]  /*f390*/  LOP3.LUT R0, R3, R246, R8, 0x96, !PT ;  /* 0x000000f603007212 */ /* 0x000fc800078e9608 */
[----:B------:R-:W-:Y:S02]  /*f3a0*/  LOP3.LUT R4, R0, 0xff, RZ, 0xc0, !PT ;  /* 0x000000ff00047812 */ /* 0x000fe400078ec0ff */
[----:B------:R-:W-:Y:S02]  /*f3b0*/  @!P0 PRMT R23, R88, 0x5410, RZ ;  /* 0x0000541058178816 */ /* 0x000fe400000000ff */
[----:B------:R-:W-:Y:S02]  /*f3c0*/  ISETP.GE.U32.AND P0, PT, R200, R4, PT ;  /* 0x00000004c800720c */ /* 0x000fe40003f06070 */
[----:B------:R-:W-:Y:S02]  /*f3d0*/  LOP3.LUT R4, R0, 0xffff, RZ, 0xc0, !PT ;  /* 0x0000ffff00047812 */ /* 0x000fe400078ec0ff */
[C---:B------:R-:W-:Y:S02]  /*f3e0*/  PRMT R22, R43.reuse, 0x7610, R22 ;  /* 0x000076102b167816 */ /* 0x040fe40000000016 */
[----:B------:R-:W-:Y:S01]  /*f3f0*/  SHF.R.U32.HI R4, RZ, 0x8, R4 ;  /* 0x00000008ff047819 */ /* 0x000fe20000011604 */
[----:B------:R-:W-:Y:S01]  /*f400*/  IMAD.MOV.U32 R225, RZ, RZ, R203 ;  /* 0x000000ffffe17224 */ /* 0x000fe200078e00cb */
[----:B------:R-:W-:Y:S01]  /*f410*/  PRMT R21, R43, 0x7632, R21 ;  /* 0x000076322b157816 */ /* 0x000fe20000000015 */
[----:B------:R-:W-:Y:S01]  /*f420*/  IMAD.MOV.U32 R203, RZ, RZ, R83 ;  /* 0x000000ffffcb7224 */ /* 0x000fe200078e0053 */
[----:B------:R-:W-:-:S03]  /*f430*/  LOP3.LUT R4, R4, 0xffff, RZ, 0xc0, !PT ;  /* 0x0000ffff04047812 */ /* 0x000fc600078ec0ff */
[----:B------:R-:W-:Y:S02]  /*f440*/  @!P0 HADD2 R89, -R22.H0_H0, -RZ.H0_H0 ;  /* 0xa00000ff16598230 */ /* 0x000fe40000000900 */
[----:B------:R-:W-:Y:S01]  /*f450*/  IMAD.MOV.U32 R83, RZ, RZ, R154 ;  /* 0x000000ffff537224 */ /* 0x000fe200078e009a */
[----:B------:R-:W-:Y:S02]  /*f460*/  PRMT R154, R22, 0x5410, R21 ;  /* 0x00005410169a7816 */ /* 0x000fe40000000015 */
[----:B------:R-:W-:Y:S02]  /*f470*/  @!P0 PRMT R22, R89, 0x5410, RZ ;  /* 0x0000541059168816 */ /* 0x000fe400000000ff */
[----:B------:R-:W-:Y:S02]  /*f480*/  ISETP.GE.U32.AND P0, PT, R200, R4, PT ;  /* 0x00000004c800720c */ /* 0x000fe40003f06070 */
[--C-:B------:R-:W-:Y:S02]  /*f490*/  SHF.R.U32.HI R4, RZ, 0x10, R0.reuse ;  /* 0x00000010ff047819 */ /* 0x100fe40000011600 */
[----:B------:R-:W-:-:S09]  /*f4a0*/  SHF.R.U32.HI R0, RZ, 0x18, R0 ;  /* 0x00000018ff007819 */ /* 0x000fd20000011600 */
[----:B------:R-:W-:-:S05]  /*f4b0*/  @!P0 HADD2 R90, -R21.H0_H0, -RZ.H0_H0 ;  /* 0xa00000ff155a8230 */ /* 0x000fca0000000900 */
[----:B------:R-:W-:Y:S02]  /*f4c0*/  @!P0 PRMT R21, R90, 0x5410, RZ ;  /* 0x000054105a158816 */ /* 0x000fe400000000ff */
[----:B------:R-:W-:Y:S02]  /*f4d0*/  ISETP.GE.U32.AND P0, PT, R200, R0, PT ;  /* 0x00000000c800720c */ /* 0x000fe40003f06070 */
[C---:B------:R-:W-:Y:S02]  /*f4e0*/  PRMT R19, R226.reuse, 0x7632, R19 ;  /* 0x00007632e2137816 */ /* 0x040fe40000000013 */
[----:B------:R-:W-:Y:S01]  /*f4f0*/  PRMT R20, R226, 0x7610, R20 ;  /* 0x00007610e2147816 */ /* 0x000fe20000000014 */
[----:B------:R-:W-:Y:S01]  /*f500*/  IMAD.MOV.U32 R9, RZ, RZ, R153 ;  /* 0x000000ffff097224 */ /* 0x000fe200078e0099 */
[----:B------:R-:W-:Y:S02]  /*f510*/  LOP3.LUT R0, R2, 0xff, RZ, 0xc0, !PT ;  /* 0x000000ff02007812 */ /* 0x000fe400078ec0ff */
[----:B------:R-:W-:-:S05]  /*f520*/  PRMT R153, R20, 0x5410, R19 ;  /* 0x0000541014997816 */ /* 0x000fca0000000013 */
[----:B------:R-:W-:-:S05]  /*f530*/  @!P0 HADD2 R92, -R19.H0_H0, -RZ.H0_H0 ;  /* 0xa00000ff135c8230 */ /* 0x000fca0000000900 */
[----:B------:R-:W-:Y:S02]  /*f540*/  @!P0 PRMT R19, R92, 0x5410, RZ ;  /* 0x000054105c138816 */ /* 0x000fe400000000ff */
[----:B------:R-:W-:Y:S02]  /*f550*/  ISETP.GE.U32.AND P0, PT, R200, R0, PT ;  /* 0x00000000c800720c */ /* 0x000fe40003f06070 */
[----:B------:R-:W-:Y:S02]  /*f560*/  LOP3.LUT R0, R2, 0xffff, RZ, 0xc0, !PT ;  /* 0x0000ffff02007812 */ /* 0x000fe400078ec0ff */
[C---:B------:R-:W-:Y:S02]  /*f570*/  PRMT R26, R25.reuse, 0x7632, R26 ;  /* 0x00007632191a7816 */ /* 0x040fe4000000001a */
[----:B------:R-:W-:Y:S01]  /*f580*/  SHF.R.U32.HI R0, RZ, 0x8, R0 ;  /* 0x00000008ff007819 */ /* 0x000fe20000011600 */
[----:B------:R-:W-:Y:S01]  /*f590*/  IMAD.MOV.U32 R8, RZ, RZ, R152 ;  /* 0x000000ffff087224 */ /* 0x000fe200078e0098 */
[----:B------:R-:W-:-:S02]  /*f5a0*/  PRMT R152, R25, 0x5410, R26 ;  /* 0x0000541019987816 */ /* 0x000fc4000000001a */
[----:B------:R-:W-:-:S03]  /*f5b0*/  LOP3.LUT R0, R0, 0xffff, RZ, 0xc0, !PT ;  /* 0x0000ffff00007812 */ /* 0x000fc600078ec0ff */
[----:B------:R-:W-:Y:S01]  /*f5c0*/  @!P0 HADD2 R93, -R25.H0_H0, -RZ.H0_H0 ;  /* 0xa00000ff195d8230 */ /* 0x000fe20000000900 */
[----:B------:R-:W-:-:S04]  /*f5d0*/  LOP3.LUT R4, R4, 0xff, RZ, 0xc0, !PT ;  /* 0x000000ff04047812 */ /* 0x000fc800078ec0ff */
[----:B------:R-:W-:Y:S02]  /*f5e0*/  @!P0 PRMT R25, R93, 0x5410, RZ ;  /* 0x000054105d198816 */ /* 0x000fe400000000ff */
[C---:B------:R-:W-:Y:S02]  /*f5f0*/  ISETP.GE.U32.AND P0, PT, R200.reuse, R0, PT ;  /* 0x00000000c800720c */ /* 0x040fe40003f06070 */
[----:B------:R-:W-:Y:S02]  /*f600*/  SHF.R.U32.HI R0, RZ, 0x10, R2 ;  /* 0x00000010ff007819 */ /* 0x000fe40000011602 */
[----:B------:R-:W-:Y:S02]  /*f610*/  ISETP.GE.U32.AND P1, PT, R200, R4, PT ;  /* 0x00000004c800720c */ /* 0x000fe40003f26070 */
[----:B------:R-:W-:-:S04]  /*f620*/  LOP3.LUT R0, R0, 0xff, RZ, 0xc0, !PT ;  /* 0x000000ff00007812 */ /* 0x000fc800078ec0ff */
[----:B------:R-:W-:Y:S02]  /*f630*/  ISETP.GE.U32.AND P5, PT, R200, R0, PT ;  /* 0x00000000c800720c */ /* 0x000fe40003fa6070 */
[----:B------:R-:W-:Y:S01]  /*f640*/  LOP3.LUT R0, R15, R215, R8, 0x96, !PT ;  /* 0x000000d70f007212 */ /* 0x000fe200078e9608 */
[----:B------:R-:W-:Y:S02]  /*f650*/  IMAD.MOV.U32 R76, RZ, RZ, R28 ;  /* 0x000000ffff4c7224 */ /* 0x000fe400078e001c */
[----:B------:R-:W-:Y:S02]  /*f660*/  IMAD.MOV.U32 R77, RZ, RZ, R29 ;  /* 0x000000ffff4d7224 */ /* 0x000fe400078e001d */
[----:B------:R-:W3:Y:S01]  /*f670*/  LDL.LU.64 R28, [R1+0x258] ;  /* 0x00025800011c7983 */ /* 0x000ee20000300a00 */
[----:B------:R-:W-:-:S04]  /*f680*/  IMAD.WIDE.U32 R4, R0, -0x2daee0ad, RZ ;  /* 0xd2511f5300047825 */ /* 0x000fc800078e00ff */
[----:B------:R-:W-:Y:S01]  /*f690*/  @!P1 HADD2 R91, -R20.H0_H0, -RZ.H0_H0 ;  /* 0xa00000ff145b9230 */ /* 0x000fe20000000900 */
[----:B------:R-:W4:Y:S04]  /*f6a0*/  LDL.LU.64 R32, [R1+0x250] ;  /* 0x0002500001207983 */ /* 0x000f280000300a00 */
[----:B------:R-:W2:Y:S01]  /*f6b0*/  LDL R226, [R1+0x128] ;  /* 0x0001280001e27983 */ /* 0x000ea20000100800 */
[----:B------:R-:W-:Y:S01]  /*f6c0*/  LOP3.LUT R0, R5, R230, R78, 0x96, !PT ;  /* 0x000000e605007212 */ /* 0x000fe200078e964e */
[----:B------:R-:W-:Y:S01]  /*f6d0*/  IMAD.MOV.U32 R93, RZ, RZ, R77 ;  /* 0x000000ffff5d7224 */ /* 0x000fe200078e004d */
[----:B------:R-:W-:Y:S01]  /*f6e0*/  @!P1 PRMT R20, R91, 0x5410, RZ ;  /* 0x000054105b149816 */ /* 0x000fe200000000ff */
[----:B------:R-:W-:Y:S01]  /*f6f0*/  IMAD.MOV.U32 R90, RZ, RZ, R6 ;  /* 0x000000ffff5a7224 */ /* 0x000fe200078e0006 */
[----:B------:R-:W-:Y:S01]  /*f700*/  LOP3.LUT R3, R217, R51, R14, 0x96, !PT ;  /* 0x00000033d9037212 */ /* 0x000fe200078e960e */
[----:B------:R-:W-:-:S02]  /*f710*/  IMAD.MOV.U32 R91, RZ, RZ, R7 ;  /* 0x000000ffff5b7224 */ /* 0x000fc400078e0007 */
[----:B------:R-:W-:Y:S02]  /*f720*/  IMAD.MOV.U32 R77, RZ, RZ, R233 ;  /* 0x000000ffff4d7224 */ /* 0x000fe400078e00e9 */
[----:B------:R-:W-:-:S04]  /*f730*/  IMAD.WIDE.U32 R6, R0, -0x326172a9, RZ ;  /* 0xcd9e8d5700067825 */ /* 0x000fc800078e00ff */
[----:B------:R-:W-:Y:S02]  /*f740*/  IMAD.MOV.U32 R233, RZ, RZ, R189 ;  /* 0x000000ffffe97224 */ /* 0x000fe400078e00bd */
[----:B------:R-:W4:Y:S01]  /*f750*/  LDL R189, [R1+0x160] ;  /* 0x0001600001bd7983 */ /* 0x000f220000100800 */
[----:B------:R-:W-:Y:S01]  /*f760*/  IMAD.WIDE.U32 R8, R3, -0x2daee0ad, RZ ;  /* 0xd2511f5303087825 */ /* 0x000fe200078e00ff */
[----:B------:R-:W-:-:S04]  /*f770*/  LOP3.LUT R0, R7, R227, R216, 0x96, !PT ;  /* 0x000000e307007212 */ /* 0x000fc800078e96d8 */
[----:B------:R-:W-:Y:S01]  /*f780*/  LOP3.LUT R3, R9, R228, R4, 0x96, !PT ;  /* 0x000000e409037212 */ /* 0x000fe200078e9604 */
[----:B------:R-:W-:-:S05]  /*f790*/  IMAD.WIDE.U32 R4, R0, -0x2daee0ad, RZ ;  /* 0xd2511f5300047825 */ /* 0x000fca00078e00ff */
[----:B------:R-:W-:Y:S01]  /*f7a0*/  LOP3.LUT R5, R5, R211, R8, 0x96, !PT ;  /* 0x000000d305057212 */ /* 0x000fe200078e9608 */
[----:B------:R-:W-:-:S05]  /*f7b0*/  IMAD.WIDE.U32 R8, R3, -0x326172a9, RZ ;  /* 0xcd9e8d5703087825 */ /* 0x000fca00078e00ff */
[----:B------:R-:W-:Y:S01]  /*f7c0*/  LOP3.LUT R0, R9, R231, R6, 0x96, !PT ;  /* 0x000000e709007212 */ /* 0x000fe200078e9606 */
[----:B------:R-:W-:Y:S02]  /*f7d0*/  IMAD.MOV.U32 R224, RZ, RZ, R210 ;  /* 0x000000ffffe07224 */ /* 0x000fe400078e00d2 */
[----:B------:R-:W-:Y:S02]  /*f7e0*/  IMAD.MOV.U32 R210, RZ, RZ, R42 ;  /* 0x000000ffffd27224 */ /* 0x000fe400078e002a */
[----:B------:R-:W-:Y:S01]  /*f7f0*/  IMAD.WIDE.U32 R42, R0, -0x2daee0ad, RZ ;  /* 0xd2511f53002a7825 */ /* 0x000fe200078e00ff */
[----:B------:R-:W-:-:S04]  /*f800*/  SHF.R.U32.HI R6, RZ, 0x18, R2 ;  /* 0x00000018ff067819 */ /* 0x000fc80000011602 */
[----:B------:R-:W-:Y:S01]  /*f810*/  LOP3.LUT R3, R43, R212, R4, 0x96, !PT ;  /* 0x000000d42b037212 */ /* 0x000fe200078e9604 */
[----:B------:R-:W-:-:S04]  /*f820*/  IMAD.WIDE.U32 R4, R5, -0x326172a9, RZ ;  /* 0xcd9e8d5705047825 */ /* 0x000fc800078e00ff */
[----:B------:R-:W-:-:S04]  /*f830*/  IMAD.WIDE.U32 R2, R3, -0x326172a9, RZ ;  /* 0xcd9e8d5703027825 */ /* 0x000fc800078e00ff */
[----:B------:R-:W-:Y:S01]  /*f840*/  @!P0 HADD2 R94, -R26.H0_H0, -RZ.H0_H0 ;  /* 0xa00000ff1a5e8230 */ /* 0x000fe20000000900 */
[----:B------:R-:W-:-:S04]  /*f850*/  LOP3.LUT R0, R3, R245, R4, 0x96, !PT ;  /* 0x000000f503007212 */ /* 0x000fc800078e9604 */
[----:B------:R-:W-:Y:S02]  /*f860*/  LOP3.LUT R4, R0, 0xff, RZ, 0xc0, !PT ;  /* 0x000000ff00047812 */ /* 0x000fe400078ec0ff */
[----:B------:R-:W-:Y:S02]  /*f870*/  @!P0 PRMT R26, R94, 0x5410, RZ ;  /* 0x000054105e1a8816 */ /* 0x000fe400000000ff */
[----:B------:R-:W-:Y:S02]  /*f880*/  ISETP.GE.U32.AND P0, PT, R200, R4, PT ;  /* 0x00000004c800720c */ /* 0x000fe40003f06070 */
[----:B------:R-:W-:Y:S02]  /*f890*/  LOP3.LUT R4, R0, 0xffff, RZ, 0xc0, !PT ;  /* 0x0000ffff00047812 */ /* 0x000fe400078ec0ff */
[----:B------:R-:W-:Y:S02]  /*f8a0*/  PRMT R16, R229, 0x7610, R16 ;  /* 0x00007610e5107816 */ /* 0x000fe40000000010 */
[----:B------:R-:W-:-:S02]  /*f8b0*/  SHF.R.U32.HI R4, RZ, 0x8, R4 ;  /* 0x00000008ff047819 */ /* 0x000fc40000011604 */
[----:B------:R-:W-:Y:S02]  /*f8c0*/  PRMT R15, R229, 0x7632, R15 ;  /* 0x00007632e50f7816 */ /* 0x000fe4000000000f */
[----:B------:R-:W-:-:S03]  /*f8d0*/  LOP3.LUT R4, R4, 0xffff, RZ, 0xc0, !PT ;  /* 0x0000ffff04047812 */ /* 0x000fc600078ec0ff */
[----:B------:R-:W-:Y:S01]  /*f8e0*/  @!P0 HADD2 R112, -R16.H0_H0, -RZ.H0_H0 ;  /* 0xa00000ff10708230 */ /* 0x000fe20000000900 */
[----:B------:R-:W-:-:S04]  /*f8f0*/  PRMT R216, R16, 0x5410, R15 ;  /* 0x0000541010d87816 */ /* 0x000fc8000000000f */
        /* <DEDUP_REMOVED lines=16> */
[----:B------:R-:W-:Y:S02]  /*fa00*/  PRMT R12, R187, 0x7610, R12 ;  /* 0x00007610bb0c7816 */ /* 0x000fe4000000000c */
[----:B------:R-:W-:Y:S02]  /*fa10*/  ISETP.GE.U32.AND P1, PT, R200, R6, PT ;  /* 0x00000006c800720c */ /* 0x000fe40003f26070 */
[----:B------:R-:W-:-:S02]  /*fa20*/  SHF.R.U32.HI R0, RZ, 0x8, R0 ;  /* 0x00000008ff007819 */ /* 0x000fc40000011600 */
[----:B------:R-:W-:-:S03]  /*fa30*/  PRMT R11, R187, 0x7632, R11 ;  /* 0x00007632bb0b7816 */ /* 0x000fc6000000000b */
[----:B------:R-:W-:Y:S01]  /*fa40*/  @!P0 HADD2 R157, -R12.H0_H0, -RZ.H0_H0 ;  /* 0xa00000ff0c9d8230 */ /* 0x000fe20000000900 */
[----:B------:R-:W-:Y:S02]  /*fa50*/  LOP3.LUT R0, R0, 0xffff, RZ, 0xc0, !PT ;  /* 0x0000ffff00007812 */ /* 0x000fe400078ec0ff */
[----:B------:R-:W-:Y:S02]  /*fa60*/  PRMT R206, R12, 0x5410, R11 ;  /* 0x000054100cce7816 */ /* 0x000fe4000000000b */
[----:B------:R-:W-:Y:S02]  /*fa70*/  PRMT R17, R82, 0x7632, R17 ;  /* 0x0000763252117816 */ /* 0x000fe40000000011 */
[----:B------:R-:W-:Y:S02]  /*fa80*/  @!P0 PRMT R12, R157, 0x5410, RZ ;  /* 0x000054109d0c8816 */ /* 0x000fe400000000ff */
[----:B------:R-:W-:Y:S01]  /*fa90*/  ISETP.GE.U32.AND P0, PT, R200, R0, PT ;  /* 0x00000000c800720c */ /* 0x000fe20003f06070 */
[----:B------:R-:W-:Y:S01]  /*faa0*/  @!P1 HADD2 R113, -R17.H0_H0, -RZ.H0_H0 ;  /* 0xa00000ff11719230 */ /* 0x000fe20000000900 */
[----:B------:R-:W-:Y:S01]  /*fab0*/  PRMT R18, R82, 0x7610, R18 ;  /* 0x0000761052127816 */ /* 0x000fe20000000012 */
[----:B------:R-:W-:Y:S01]  /*fac0*/  IMAD.MOV.U32 R88, RZ, RZ, R214 ;  /* 0x000000ffff587224 */ /* 0x000fe200078e00d6 */
[----:B------:R-:W-:Y:S01]  /*fad0*/  LOP3.LUT R4, R4, 0xff, RZ, 0xc0, !PT ;  /* 0x000000ff04047812 */ /* 0x000fe200078ec0ff */
[----:B------:R-:W-:Y:S01]  /*fae0*/  IMAD.MOV.U32 R214, RZ, RZ, R156 ;  /* 0x000000ffffd67224 */ /* 0x000fe200078e009c */
[----:B------:R-:W-:-:S02]  /*faf0*/  PRMT R156, R18, 0x5410, R17 ;  /* 0x00005410129c7816 */ /* 0x000fc40000000011 */
[----:B------:R-:W-:Y:S02]  /*fb00*/  @!P1 PRMT R17, R113, 0x5410, RZ ;  /* 0x0000541071119816 */ /* 0x000fe400000000ff */
[----:B------:R-:W-:Y:S02]  /*fb10*/  ISETP.GE.U32.AND P1, PT, R200, R4, PT ;  /* 0x00000004c800720c */ /* 0x000fe40003f26070 */
[--C-:B------:R-:W-:Y:S01]  /*fb20*/  SHF.R.U32.HI R0, RZ, 0x10, R2.reuse ;  /* 0x00000010ff007819 */ /* 0x100fe20000011602 */
[----:B------:R-:W-:Y:S01]  /*fb30*/  @!P0 HADD2 R158, -R11.H0_H0, -RZ.H0_H0 ;  /* 0xa00000ff0b9e8230 */ /* 0x000fe20000000900 */
[----:B------:R-:W-:Y:S02]  /*fb40*/  SHF.R.U32.HI R2, RZ, 0x18, R2 ;  /* 0x00000018ff027819 */ /* 0x000fe40000011602 */
[----:B------:R-:W-:Y:S02]  /*fb50*/  LOP3.LUT R5, R5, R225, R8, 0x96, !PT ;  /* 0x000000e105057212 */ /* 0x000fe400078e9608 */
[----:B------:R-:W-:-:S02]  /*fb60*/  @!P0 PRMT R11, R158, 0x5410, RZ ;  /* 0x000054109e0b8816 */ /* 0x000fc400000000ff */
[----:B------:R-:W-:Y:S01]  /*fb70*/  ISETP.GE.U32.AND P0, PT, R200, R2, PT ;  /* 0x00000002c800720c */ /* 0x000fe20003f06070 */
[----:B------:R-:W-:-:S04]  /*fb80*/  IMAD.WIDE.U32 R2, R5, -0x2daee0ad, RZ ;  /* 0xd2511f5305027825 */ /* 0x000fc800078e00ff */
[----:B------:R-:W-:Y:S01]  /*fb90*/  @!P1 HADD2 R155, -R14.H0_H0, -RZ.H0_H0 ;  /* 0xa00000ff0e9b9230 */ /* 0x000fe20000000900 */
[----:B------:R-:W-:Y:S02]  /*fba0*/  LOP3.LUT R0, R0, 0xff, RZ, 0xc0, !PT ;  /* 0x000000ff00007812 */ /* 0x000fe400078ec0ff */
[----:B------:R-:W-:Y:S02]  /*fbb0*/  PRMT R9, R80, 0x7632, R9 ;  /* 0x0000763250097816 */ /* 0x000fe40000000009 */
[----:B------:R-:W-:Y:S02]  /*fbc0*/  @!P1 PRMT R14, R155, 0x5410, RZ ;  /* 0x000054109b0e9816 */ /* 0x000fe400000000ff */
[----:B------:R-:W-:Y:S02]  /*fbd0*/  ISETP.GE.U32.AND P1, PT, R200, R0, PT ;  /* 0x00000000c800720c */ /* 0x000fe40003f26070 */
[----:B------:R-:W-:Y:S01]  /*fbe0*/  LOP3.LUT R0, R3, R246, R42, 0x96, !PT ;  /* 0x000000f603007212 */ /* 0x000fe200078e962a */
        /* <DEDUP_REMOVED lines=8> */
[----:B------:R-:W-:Y:S02]  /*fc70*/  LOP3.LUT R4, R0, 0xffff, RZ, 0xc0, !PT ;  /* 0x0000ffff00047812 */ /* 0x000fe400078ec0ff */
[C---:B------:R-:W-:Y:S02]  /*fc80*/  PRMT R8, R186.reuse, 0x7610, R8 ;  /* 0x00007610ba087816 */ /* 0x040fe40000000008 */
        /* <DEDUP_REMOVED lines=18> */
[----:B------:R-:W-:Y:S02]  /*fdb0*/  @!P0 HADD2 R164, -R5.H0_H0, -RZ.H0_H0 ;  /* 0xa00000ff05a48230 */ /* 0x000fe40000000900 */
[----:B------:R-:W-:-:S03]  /*fdc0*/  @!P1 HADD2 R159, -R10.H0_H0, -RZ.H0_H0 ;  /* 0xa00000ff0a9f9230 */ /* 0x000fc60000000900 */
[----:B------:R-:W-:Y:S02]  /*fdd0*/  @!P0 PRMT R5, R164, 0x5410, RZ ;  /* 0x00005410a4058816 */ /* 0x000fe400000000ff */
[----:B------:R-:W-:Y:S02]  /*fde0*/  ISETP.GE.U32.AND P0, PT, R200, R0, PT ;  /* 0x00000000c800720c */ /* 0x000fe40003f06070 */
[----:B------:R-:W-:Y:S02]  /*fdf0*/  LOP3.LUT R4, R4, 0xff, RZ, 0xc0, !PT ;  /* 0x000000ff04047812 */ /* 0x000fe400078ec0ff */
[----:B------:R-:W-:Y:S02]  /*fe00*/  @!P1 PRMT R10, R159, 0x5410, RZ ;  /* 0x000054109f0a9816 */ /* 0x000fe400000000ff */
[----:B------:R-:W-:Y:S02]  /*fe10*/  ISETP.GE.U32.AND P1, PT, R200, R4, PT ;  /* 0x00000004c800720c */ /* 0x000fe40003f26070 */
[----:B------:R-:W-:-:S02]  /*fe20*/  LOP3.LUT R3, R2, 0xffff, RZ, 0xc0, !PT ;  /* 0x0000ffff02037812 */ /* 0x000fc400078ec0ff */
[C---:B------:R-:W-:Y:S02]  /*fe30*/  PRMT R4, R188.reuse, 0x7610, R4 ;  /* 0x00007610bc047816 */ /* 0x040fe40000000004 */
[----:B------:R-:W-:Y:S02]  /*fe40*/  SHF.R.U32.HI R3, RZ, 0x8, R3 ;  /* 0x00000008ff037819 */ /* 0x000fe40000011603 */
[----:B------:R-:W-:Y:S01]  /*fe50*/  PRMT R0, R188, 0x7632, R0 ;  /* 0x00007632bc007816 */ /* 0x000fe20000000000 */
[----:B------:R-:W-:Y:S01]  /*fe60*/  @!P0 HADD2 R166, -R4.H0_H0, -RZ.H0_H0 ;  /* 0xa00000ff04a68230 */ /* 0x000fe20000000900 */
[----:B------:R-:W-:Y:S02]  /*fe70*/  LOP3.LUT R3, R3, 0xffff, RZ, 0xc0, !PT ;  /* 0x0000ffff03037812 */ /* 0x000fe400078ec0ff */
[----:B------:R-:W-:Y:S02]  /*fe80*/  PRMT R217, R4, 0x5410, R0 ;  /* 0x0000541004d97816 */ /* 0x000fe40000000000 */
[----:B------:R-:W-:-:S02]  /*fe90*/  @!P0 PRMT R4, R166, 0x5410, RZ ;  /* 0x00005410a6048816 */ /* 0x000fc400000000ff */
[----:B------:R-:W-:Y:S02]  /*fea0*/  ISETP.GE.U32.AND P0, PT, R200, R3, PT ;  /* 0x00000003c800720c */ /* 0x000fe40003f06070 */
[----:B------:R-:W-:-:S04]  /*feb0*/  SHF.R.U32.HI R3, RZ, 0x10, R2 ;  /* 0x00000010ff037819 */ /* 0x000fc80000011602 */
[----:B------:R-:W-:-:S07]  /*fec0*/  LOP3.LUT R3, R3, 0xff, RZ, 0xc0, !PT ;  /* 0x000000ff03037812 */ /* 0x000fce00078ec0ff */
[----:B------:R-:W-:-:S05]  /*fed0*/  @!P0 HADD2 R167, -R0.H0_H0, -RZ.H0_H0 ;  /* 0xa00000ff00a78230 */ /* 0x000fca0000000900 */
[----:B------:R-:W-:Y:S02]  /*fee0*/  @!P0 PRMT R0, R167, 0x5410, RZ ;  /* 0x00005410a7008816 */ /* 0x000fe400000000ff */
[----:B------:R-:W-:Y:S02]  /*fef0*/  ISETP.GE.U32.AND P0, PT, R200, R3, PT ;  /* 0x00000003c800720c */ /* 0x000fe40003f06070 */
[----:B------:R-:W-:-:S11]  /*ff00*/  SHF.R.U32.HI R2, RZ, 0x18, R2 ;  /* 0x00000018ff027819 */ /* 0x000fd60000011602 */
[----:B------:R-:W-:Y:S01]  /*ff10*/  @!P0 HADD2 R168, -R202.H0_H0, -RZ.H0_H0 ;  /* 0xa00000ffcaa88230 */ /* 0x000fe20000000900 */
[----:B------:R-:W-:-:S04]  /*ff20*/  @P0 PRMT R42, R202, 0x7610, R42 ;  /* 0x00007610ca2a0816 */ /* 0x000fc8000000002a */
[----:B------:R-:W-:Y:S02]  /*ff30*/  @!P0 PRMT R42, R168, 0x5410, RZ ;  /* 0x00005410a82a8816 */ /* 0x000fe400000000ff */
[----:B------:R-:W-:Y:S01]  /*ff40*/  ISETP.GE.U32.AND P0, PT, R200, R2, PT ;  /* 0x00000002c800720c */ /* 0x000fe20003f06070 */
[----:B------:R-:W-:Y:S01]  /*ff50*/  ST.E.U16 desc[UR4][R48.64+-0x80], R181 ;  /* 0xffff80b530007985 */ /* 0x000fe2000c101504 */
[----:B--2---:R-:W-:-:S03]  /*ff60*/  VIADD R94, R226, 0x4 ;  /* 0x00000004e25e7836 */ /* 0x004fc60000000000 */
[----:B------:R-:W-:Y:S04]  /*ff70*/  ST.E.U16 desc[UR4][R48.64+-0x7e], R180 ;  /* 0xffff82b430007985 */ /* 0x000fe8000c101504 */
[----:B------:R-:W-:Y:S04]  /*ff80*/  ST.E.U16 desc[UR4][R30.64+-0x80], R179 ;  /* 0xffff80b31e007985 */ /* 0x000fe8000c101504 */
[----:B------:R-:W-:Y:S01]  /*ff90*/  @!P0 HADD2 R169, -R202.H1_H1, -RZ.H0_H0 ;  /* 0xa00000ffcaa98230 */ /* 0x000fe20000000d00 */
[----:B------:R-:W-:Y:S01]  /*ffa0*/  ST.E.U16 desc[UR4][R30.64+-0x7e], R178 ;  /* 0xffff82b21e007985 */ /* 0x000fe2000c101504 */
[----:B------:R-:W-:-:S03]  /*ffb0*/  @P0 PRMT R41, R202, 0x7632, R41 ;  /* 0x00007632ca290816 */ /* 0x000fc60000000029 */
[----:B---3--:R-:W-:Y:S01]  /*ffc0*/  ST.E.U16 desc[UR4][R28.64+-0x80], R40 ;  /* 0xffff80281c007985 */ /* 0x008fe2000c101504 */
[----:B------:R-:W-:-:S03]  /*ffd0*/  @!P0 PRMT R41, R169, 0x5410, RZ ;  /* 0x00005410a9298816 */ /* 0x000fc600000000ff */
[----:B------:R-:W-:Y:S01]  /*ffe0*/  ST.E.U16 desc[UR4][R28.64+-0x7e], R37 ;  /* 0xffff82251c007985 */ /* 0x000fe2000c101504 */
[----:B------:R-:W-:-:S03]  /*fff0*/  IMAD.WIDE.U32 R168, R94, -0x326172a9, RZ ;  /* 0xcd9e8d575ea87825 */ /* 0x000fc600078e00ff */
[----:B----4-:R-:W-:Y:S04]  /*10000*/  ST.E.U16 desc[UR4][R32.64+-0x80], R36 ;  /* 0xffff802420007985 */ /* 0x010fe8000c101504 */
[----:B------:R-:W-:Y:S04]  /*10010*/  ST.E.U16 desc[UR4][R32.64+-0x7e], R35 ;  /* 0xffff822320007985 */ /* 0x000fe8000c101504 */
[----:B------:R-:W-:Y:S04]  /*10020*/  ST.E.U16 desc[UR4][R48.64+-0x70], R177 ;  /* 0xffff90b130007985 */ /* 0x000fe8000c101504 */
[----:B------:R-:W-:Y:S04]  /*10030*/  ST.E.U16 desc[UR4][R48.64+-0x6e], R176 ;  /* 0xffff92b030007985 */ /* 0x000fe8000c101504 */
[----:B------:R-:W-:Y:S04]  /*10040*/  ST.E.U16 desc[UR4][R30.64+-0x70], R106 ;  /* 0xffff906a1e007985 */ /* 0x000fe8000c101504 */
[----:B------:R-:W-:Y:S04]  /*10050*/  ST.E.U16 desc[UR4][R30.64+-0x6e], R107 ;  /* 0xffff926b1e007985 */ /* 0x000fe8000c101504 */
[----:B------:R-:W-:Y:S04]  /*10060*/  ST.E.U16 desc[UR4][R28.64+-0x70], R34 ;  /* 0xffff90221c007985 */ /* 0x000fe8000c101504 */
[----:B------:R-:W-:Y:S01]  /*10070*/  ST.E.U16 desc[UR4][R28.64+-0x6e], R27 ;  /* 0xffff921b1c007985 */ /* 0x000fe2000c101504 */
[----:B------:R-:W-:-:S03]  /*10080*/  LOP3.LUT R2, R59, R215, R168, 0x96, !PT ;  /* 0x000000d73b027212 */ /* 0x000fc600078e96a8 */
[----:B------:R-:W-:Y:S04]  /*10090*/  ST.E.U16 desc[UR4][R32.64+-0x70], R24 ;  /* 0xffff901820007985 */ /* 0x000fe8000c101504 */
[----:B------:R-:W-:Y:S04]  /*100a0*/  ST.E.U16 desc[UR4][R32.64+-0x6e], R23 ;  /* 0xffff921720007985 */ /* 0x000fe8000c101504 */
[----:B------:R-:W-:Y:S04]  /*100b0*/  ST.E.U16 desc[UR4][R48.64+-0x60], R105 ;  /* 0xffffa06930007985 */ /* 0x000fe8000c101504 */
[----:B------:R-:W-:Y:S04]  /*100c0*/  ST.E.U16 desc[UR4][R48.64+-0x5e], R104 ;  /* 0xffffa26830007985 */ /* 0x000fe8000c101504 */
[----:B------:R-:W-:Y:S04]  /*100d0*/  ST.E.U16 desc[UR4][R30.64+-0x60], R103 ;  /* 0xffffa0671e007985 */ /* 0x000fe8000c101504 */
[----:B------:R-:W-:Y:S04]  /*100e0*/  ST.E.U16 desc[UR4][R30.64+-0x5e], R102 ;  /* 0xffffa2661e007985 */ /* 0x000fe8000c101504 */
[----:B------:R1:W-:Y:S01]  /*100f0*/  ST.E.U16 desc[UR4][R28.64+-0x5e], R21 ;  /* 0xffffa2151c007985 */ /* 0x0003e2000c101504 */
[----:B------:R-:W-:-:S03]  /*10100*/  IMAD.WIDE.U32 R2, R2, -0x2daee0ad, RZ ;  /* 0xd2511f5302027825 */ /* 0x000fc600078e00ff */
[----:B------:R2:W-:Y:S01]  /*10110*/  ST.E.U16 desc[UR4][R28.64+-0x60], R22 ;  /* 0xffffa0161c007985 */ /* 0x0005e2000c101504 */
[----:B------:R-:W-:-:S03]  /*10120*/  @!P5 HADD2 R95, -R18.H0_H0, -RZ.H0_H0 ;  /* 0xa00000ff125fd230 */ /* 0x000fc60000000900 */
[----:B------:R3:W-:Y:S02]  /*10130*/  ST.E.U16 desc[UR4][R32.64+-0x5e], R19 ;  /* 0xffffa21320007985 */ /* 0x0007e4000c101504 */
[----:B------:R-:W-:Y:S02]  /*10140*/  @!P5 PRMT R18, R95, 0x5410, RZ ;  /* 0x000054105f12d816 */ /* 0x000fe400000000ff */
[----:B------:R-:W-:Y:S01]  /*10150*/  ST.E.U16 desc[UR4][R32.64+-0x60], R20 ;  /* 0xffffa01420007985 */ /* 0x000fe2000c101504 */
[----:B-1----:R-:W-:Y:S01]  /*10160*/  LOP3.LUT R21, R189, R169, RZ, 0x3c, !PT ;  /* 0x000000a9bd157212 */ /* 0x002fe200078e3cff */
[----:B--2---:R-:W-:-:S04]  /*10170*/  VIADD R22, R93, 0xbb67ae85 ;  /* 0xbb67ae855d167836 */ /* 0x004fc80000000000 */
[----:B------:R-:W-:Y:S01]  /*10180*/  IMAD.WIDE.U32 R162, R21, -0x2daee0ad, RZ ;  /* 0xd2511f5315a27825 */ /* 0x000fe200078e00ff */
[----:B---3--:R-:W-:Y:S02]  /*10190*/  LOP3.LUT R19, R39, R228, R2, 0x96, !PT ;  /* 0x000000e427137212 */ /* 0x008fe400078e9602 */
[----:B------:R-:W-:Y:S02]  /*101a0*/  LOP3.LUT R2, R3, R230, R162, 0x96, !PT ;  /* 0x000000e603027212 */ /* 0x000fe400078e96a2 */
[----:B------:R-:W-:Y:S01]  /*101b0*/  LOP3.LUT R3, R163, R22, R198, 0x96, !PT ;  /* 0x00000016a3037212 */ /* 0x000fe200078e96c6 */
[----:B------:R-:W-:Y:S01]  /*101c0*/  STL [R1+0x1b4], R94 ;  /* 0x0001b45e01007387 */ /* 0x000fe20000100800 */
[----:B------:R-:W-:-:S03]  /*101d0*/  IMAD.MOV.U32 R178, RZ, RZ, R182 ;  /* 0x000000ffffb27224 */ /* 0x000fc600078e00b6 */
[----:B------:R-:W-:Y:S01]  /*101e0*/  ST.E.U16 desc[UR4][R48.64+-0x50], R100 ;  /* 0xffffb06430007985 */ /* 0x000fe2000c101504 */
[----:B------:R-:W-:-:S03]  /*101f0*/  IMAD.WIDE.U32 R180, R3, -0x326172a9, RZ ;  /* 0xcd9e8d5703b47825 */ /* 0x000fc600078e00ff */
[----:B------:R-:W-:Y:S01]  /*10200*/  ST.E.U16 desc[UR4][R48.64+-0x4e], R101 ;  /* 0xffffb26530007985 */ /* 0x000fe2000c101504 */
[----:B------:R-:W-:-:S03]  /*10210*/  IMAD.MOV.U32 R179, RZ, RZ, R183 ;  /* 0x000000ffffb37224 */ /* 0x000fc600078e00b7 */
[----:B------:R-:W-:Y:S04]  /*10220*/  STL.64 [R1+0x1a8], R168 ;  /* 0x0001a8a801007387 */ /* 0x000fe80000100a00 */
[----:B------:R-:W-:Y:S04]  /*10230*/  ST.E.U16 desc[UR4][R30.64+-0x50], R61 ;  /* 0xffffb03d1e007985 */ /* 0x000fe8000c101504 */
[----:B------:R-:W-:Y:S04]  /*10240*/  ST.E.U16 desc[UR4][R30.64+-0x4e], R60 ;  /* 0xffffb23c1e007985 */ /* 0x000fe8000c101504 */
[----:B------:R-:W-:Y:S04]  /*10250*/  STL.64 [R1+0x20], R162 ;  /* 0x000020a201007387 */ /* 0x000fe80000100a00 */
[----:B------:R-:W-:Y:S04]  /*10260*/  ST.E.U16 desc[UR4][R28.64+-0x50], R25 ;  /* 0xffffb0191c007985 */ /* 0x000fe8000c101504 */
[----:B------:R-:W-:Y:S04]  /*10270*/  ST.E.U16 desc[UR4][R28.64+-0x4e], R26 ;  /* 0xffffb21a1c007985 */ /* 0x000fe8000c101504 */
[----:B------:R-:W-:Y:S04]  /*10280*/  STL [R1+0x1b0], R22 ;  /* 0x0001b01601007387 */ /* 0x000fe80000100800 */
[----:B------:R-:W-:Y:S04]  /*10290*/  ST.E.U16 desc[UR4][R32.64+-0x50], R18 ;  /* 0xffffb01220007985 */ /* 0x000fe8000c101504 */
[----:B------:R-:W-:Y:S04]  /*102a0*/  ST.E.U16 desc[UR4][R32.64+-0x4e], R17 ;  /* 0xffffb21120007985 */ /* 0x000fe8000c101504 */
[----:B------:R-:W2:Y:S04]  /*102b0*/  LDL.LU R182, [R1+0x24c] ;  /* 0x00024c0001b67983 */ /* 0x000ea80000300800 */
[----:B------:R-:W-:Y:S04]  /*102c0*/  ST.E.U16 desc[UR4][R48.64+-0x40], R69 ;  /* 0xffffc04530007985 */ /* 0x000fe8000c101504 */
[----:B------:R-:W-:Y:S04]  /*102d0*/  ST.E.U16 desc[UR4][R48.64+-0x3e], R68 ;  /* 0xffffc24430007985 */ /* 0x000fe8000c101504 */
[----:B------:R-:W3:Y:S04]  /*102e0*/  LDL.LU R183, [R1+0x248] ;  /* 0x0002480001b77983 */ /* 0x000ee80000300800 */
[----:B------:R1:W-:Y:S04]  /*102f0*/  ST.E.U16 desc[UR4][R30.64+-0x3e], R66 ;  /* 0xffffc2421e007985 */ /* 0x0003e8000c101504 */
[----:B------:R-:W-:Y:S01]  /*10300*/  STL.64 [R1+0x10], R180 ;  /* 0x000010b401007387 */ /* 0x000fe20000100a00 */
[----:B-1----:R-:W-:-:S03]  /*10310*/  IMAD.MOV.U32 R66, RZ, RZ, R174 ;  /* 0x000000ffff427224 */ /* 0x002fc600078e00ae */
[----:B------:R-:W4:Y:S01]  /*10320*/  LDL.LU R174, [R1+0x244] ;  /* 0x0002440001ae7983 */ /* 0x000f220000300800 */
[----:B------:R-:W-:-:S04]  /*10330*/  IMAD.WIDE.U32 R2, R2, -0x326172a9, RZ ;  /* 0xcd9e8d5702027825 */ /* 0x000fc800078e00ff */
[----:B------:R-:W-:Y:S01]  /*10340*/  @!P1 HADD2 R165, -R6.H0_H0, -RZ.H0_H0 ;  /* 0xa00000ff06a59230 */ /* 0x000fe20000000900 */
[----:B------:R-:W-:Y:S01]  /*10350*/  ST.E.U16 desc[UR4][R30.64+-0x40], R67 ;  /* 0xffffc0431e007985 */ /* 0x000fe2000c101504 */
[----:B------:R-:W-:Y:S01]  /*10360*/  IMAD.WIDE.U32 R34, R19, -0x326172a9, RZ ;  /* 0xcd9e8d5713227825 */ /* 0x000fe200078e00ff */
[----:B------:R-:W-:Y:S02]  /*10370*/  LOP3.LUT R3, R3, R227, R180, 0x96, !PT ;  /* 0x000000e303037212 */ /* 0x000fe400078e96b4 */
[----:B------:R-:W-:Y:S04]  /*10380*/  ST.E.U16 desc[UR4][R28.64+-0x40], R16 ;  /* 0xffffc0101c007985 */ /* 0x000fe8000c101504 */
[----:B------:R-:W-:Y:S01]  /*10390*/  ST.E.U16 desc[UR4][R28.64+-0x3e], R15 ;  /* 0xffffc20f1c007985 */ /* 0x000fe2000c101504 */
[----:B------:R-:W-:-:S03]  /*103a0*/  LOP3.LUT R19, R35, R231, R2, 0x96, !PT ;  /* 0x000000e723137212 */ /* 0x000fc600078e9602 */
[----:B------:R-:W-:Y:S01]  /*103b0*/  ST.E.U16 desc[UR4][R32.64+-0x40], R14 ;  /* 0xffffc00e20007985 */ /* 0x000fe2000c101504 */
[----:B------:R-:W-:-:S03]  /*103c0*/  @!P1 PRMT R6, R165, 0x5410, RZ ;  /* 0x00005410a5069816 */ /* 0x000fc600000000ff */
[----:B------:R-:W-:Y:S04]  /*103d0*/  ST.E.U16 desc[UR4][R32.64+-0x3e], R13 ;  /* 0xffffc20d20007985 */ /* 0x000fe8000c101504 */
[----:B------:R-:W-:Y:S04]  /*103e0*/  ST.E.U16 desc[UR4][R48.64+-0x30], R65 ;  /* 0xffffd04130007985 */ /* 0x000fe8000c101504 */
[----:B------:R-:W-:Y:S04]  /*103f0*/  ST.E.U16 desc[UR4][R48.64+-0x2e], R64 ;  /* 0xffffd24030007985 */ /* 0x000fe8000c101504 */
[----:B------:R-:W-:Y:S04]  /*10400*/  ST.E.U16 desc[UR4][R30.64+-0x30], R63 ;  /* 0xffffd03f1e007985 */ /* 0x000fe8000c101504 */
[----:B------:R-:W-:Y:S01]  /*10410*/  ST.E.U16 desc[UR4][R30.64+-0x2e], R62 ;  /* 0xffffd23e1e007985 */ /* 0x000fe2000c101504 */
[----:B------:R-:W-:-:S03]  /*10420*/  IMAD.WIDE.U32 R2, R3, -0x2daee0ad, RZ ;  /* 0xd2511f5303027825 */ /* 0x000fc600078e00ff */
[----:B------:R1:W-:Y:S04]  /*10430*/  ST.E.U16 desc[UR4][R28.64+-0x30], R12 ;  /* 0xffffd00c1c007985 */ /* 0x0003e8000c101504 */
[----:B------:R-:W-:Y:S01]  /*10440*/  ST.E.U16 desc[UR4][R28.64+-0x2e], R11 ;  /* 0xffffd20b1c007985 */ /* 0x000fe2000c101504 */
[----:B------:R-:W-:-:S03]  /*10450*/  IMAD.WIDE.U32 R60, R19, -0x2daee0ad, RZ ;  /* 0xd2511f53133c7825 */ /* 0x000fc600078e00ff */
[----:B------:R1:W-:Y:S04]  /*10460*/  ST.E.U16 desc[UR4][R32.64+-0x30], R10 ;  /* 0xffffd00a20007985 */ /* 0x0003e8000c101504 */
[----:B------:R1:W-:Y:S04]  /*10470*/  ST.E.U16 desc[UR4][R32.64+-0x2e], R9 ;  /* 0xffffd20920007985 */ /* 0x0003e8000c101504 */
        /* <DEDUP_REMOVED lines=8> */
[----:B------:R-:W-:Y:S01]  /*10500*/  ST.E.U16 desc[UR4][R32.64+-0x1e], R5 ;  /* 0xffffe20520007985 */ /* 0x000fe2000c101504 */
[----:B------:R-:W-:-:S03]  /*10510*/  LOP3.LUT R2, R61, R212, R2, 0x96, !PT ;  /* 0x000000d43d027212 */ /* 0x000fc600078e9602 */
[----:B------:R-:W-:Y:S04]  /*10520*/  ST.E.U16 desc[UR4][R48.64+-0x10], R47 ;  /* 0xfffff02f30007985 */ /* 0x000fe8000c101504 */
[----:B------:R-:W-:Y:S04]  /*10530*/  ST.E.U16 desc[UR4][R48.64+-0xe], R46 ;  /* 0xfffff22e30007985 */ /* 0x000fe8000c101504 */
[----:B------:R-:W-:Y:S04]  /*10540*/  ST.E.U16 desc[UR4][R30.64+-0x10], R45 ;  /* 0xfffff02d1e007985 */ /* 0x000fe8000c101504 */
[----:B------:R-:W-:Y:S04]  /*10550*/  ST.E.U16 desc[UR4][R30.64+-0xe], R44 ;  /* 0xfffff22c1e007985 */ /* 0x000fe8000c101504 */
[----:B------:R1:W-:Y:S04]  /*10560*/  ST.E.U16 desc[UR4][R28.64+-0x10], R4 ;  /* 0xfffff0041c007985 */ /* 0x0003e8000c101504 */
[----:B------:R1:W-:Y:S04]  /*10570*/  ST.E.U16 desc[UR4][R28.64+-0xe], R0 ;  /* 0xfffff2001c007985 */ /* 0x0003e8000c101504 */
[----:B------:R-:W-:Y:S04]  /*10580*/  ST.E.U16 desc[UR4][R32.64+-0x10], R42 ;  /* 0xfffff02a20007985 */ /* 0x000fe8000c101504 */
[----:B------:R-:W-:Y:S01]  /*10590*/  ST.E.U16 desc[UR4][R32.64+-0xe], R41 ;  /* 0xfffff22920007985 */ /* 0x000fe2000c101504 */
[----:B-1----:R-:W-:-:S04]  /*105a0*/  IMAD.WIDE.U32 R12, R3, -0x326172a9, RZ ;  /* 0xcd9e8d57030c7825 */ /* 0x002fc800078e00ff */
[----:B------:R-:W-:-:S04]  /*105b0*/  IMAD.WIDE.U32 R2, R2, -0x326172a9, RZ ;  /* 0xcd9e8d5702027825 */ /* 0x000fc800078e00ff */
[----:B------:R-:W-:Y:S01]  /*105c0*/  IMAD.MOV.U32 R67, RZ, RZ, R196 ;  /* 0x000000ffff437224 */ /* 0x000fe200078e00c4 */
[C---:B------:R-:W-:Y:S01]  /*105d0*/  LOP3.LUT R10, R2.reuse, 0xff, RZ, 0xc0, !PT ;  /* 0x000000ff020a7812 */ /* 0x040fe200078ec0ff */
[----:B------:R-:W2:Y:S01]  /*105e0*/  LDL.LU R196, [R1+0x240] ;  /* 0x0002400001c47983 */ /* 0x000ea20000300800 */
[--C-:B------:R-:W-:Y:S02]  /*105f0*/  SHF.R.U32.HI R9, RZ, 0x18, R2.reuse ;  /* 0x00000018ff097819 */ /* 0x100fe40000011602 */
[----:B------:R-:W-:Y:S02]  /*10600*/  SHF.R.U32.HI R4, RZ, 0x10, R2 ;  /* 0x00000010ff047819 */ /* 0x000fe40000011602 */
[----:B------:R-:W-:Y:S02]  /*10610*/  LOP3.LUT R0, R3, R245, R12, 0x96, !PT ;  /* 0x000000f503007212 */ /* 0x000fe400078e960c */
[----:B------:R-:W-:Y:S02]  /*10620*/  LOP3.LUT R3, R2, 0xffff, RZ, 0xc0, !PT ;  /* 0x0000ffff02037812 */ /* 0x000fe400078ec0ff */
[----:B------:R-:W-:-:S02]  /*10630*/  LOP3.LUT R2, R0, 0xffff, RZ, 0xc0, !PT ;  /* 0x0000ffff00027812 */ /* 0x000fc400078ec0ff */
[----:B------:R-:W-:Y:S02]  /*10640*/  SHF.R.U32.HI R6, RZ, 0x8, R3 ;  /* 0x00000008ff067819 */ /* 0x000fe40000011603 */
[----:B------:R-:W-:Y:S02]  /*10650*/  SHF.R.U32.HI R3, RZ, 0x10, R0 ;  /* 0x00000010ff037819 */ /* 0x000fe40000011600 */
[----:B------:R-:W-:Y:S02]  /*10660*/  LOP3.LUT R5, R4, 0xff, RZ, 0xc0, !PT ;  /* 0x000000ff04057812 */ /* 0x000fe400078ec0ff */
[----:B------:R-:W-:Y:S02]  /*10670*/  SHF.R.U32.HI R4, RZ, 0x8, R2 ;  /* 0x00000008ff047819 */ /* 0x000fe40000011602 */
[----:B------:R-:W-:Y:S02]  /*10680*/  LOP3.LUT R8, R0, 0xff, RZ, 0xc0, !PT ;  /* 0x000000ff00087812 */ /* 0x000fe400078ec0ff */
[----:B------:R-:W-:-:S02]  /*10690*/  SHF.R.U32.HI R7, RZ, 0x18, R0 ;  /* 0x00000018ff077819 */ /* 0x000fc40000011600 */
[----:B------:R-:W-:Y:S01]  /*106a0*/  LOP3.LUT R2, R3, 0xff, RZ, 0xc0, !PT ;  /* 0x000000ff03027812 */ /* 0x000fe200078ec0ff */
[----:B------:R-:W-:Y:S01]  /*106b0*/  IMAD.MOV.U32 R65, RZ, RZ, R75 ;  /* 0x000000ffff417224 */ /* 0x000fe200078e004b */
[----:B------:R-:W-:Y:S02]  /*106c0*/  PRMT R3, R5, 0x5410, R9 ;  /* 0x0000541005037816 */ /* 0x000fe40000000009 */
[----:B------:R-:W-:Y:S02]  /*106d0*/  PRMT R75, R200, 0x7054, R200 ;  /* 0x00007054c84b7816 */ /* 0x000fe400000000c8 */
[----:B------:R-:W-:Y:S02]  /*106e0*/  PRMT R0, R10, 0x5410, R6 ;  /* 0x000054100a007816 */ /* 0x000fe40000000006 */
[----:B------:R-:W-:Y:S02]  /*106f0*/  PRMT R4, R8, 0x5410, R4 ;  /* 0x0000541008047816 */ /* 0x000fe40000000004 */
[----:B------:R-:W-:-:S02]  /*10700*/  PRMT R5, R2, 0x5410, R7 ;  /* 0x0000541002057816 */ /* 0x000fc40000000007 */
        /* <DEDUP_REMOVED lines=8> */
[----:B------:R-:W-:Y:S02]  /*10790*/  IMAD.MOV.U32 R166, RZ, RZ, R79 ;  /* 0x000000ffffa67224 */ /* 0x000fe400078e004f */
[----:B------:R-:W-:Y:S02]  /*107a0*/  IMAD.MOV.U32 R176, RZ, RZ, R78 ;  /* 0x000000ffffb07224 */ /* 0x000fe400078e004e */
[----:B------:R-:W-:Y:S02]  /*107b0*/  IMAD.MOV.U32 R177, RZ, RZ, R77 ;  /* 0x000000ffffb17224 */ /* 0x000fe400078e004d */
[----:B------:R-:W-:Y:S01]  /*107c0*/  IMAD.MOV.U32 R64, RZ, RZ, R76 ;  /* 0x000000ffff407224 */ /* 0x000fe200078e004c */
[----:B----4-:R-:W1:Y:S01]  /*107d0*/  LDSM.16.MT88.4 R56, [R174+0x9000] ;  /* 0x00900000ae38783b */ /* 0x010e620000004200 */
[----:B------:R-:W-:-:S02]  /*107e0*/  IMAD.MOV.U32 R188, RZ, RZ, R90 ;  /* 0x000000ffffbc7224 */ /* 0x000fc400078e005a */
[----:B------:R-:W-:Y:S01]  /*107f0*/  IMAD.MOV.U32 R189, RZ, RZ, R91 ;  /* 0x000000ffffbd7224 */ /* 0x000fe200078e005b */
[----:B------:R-:W-:Y:S01]  /*10800*/  LDSM.16.MT88.4 R40, [R174+0xb000] ;  /* 0x00b00000ae28783b */ /* 0x000fe20000004200 */
[----:B------:R-:W-:Y:S02]  /*10810*/  IMAD.MOV.U32 R164, RZ, RZ, R89 ;  /* 0x000000ffffa47224 */ /* 0x000fe400078e0059 */
[----:B------:R-:W-:Y:S01]  /*10820*/  IMAD.MOV.U32 R165, RZ, RZ, R88 ;  /* 0x000000ffffa57224 */ /* 0x000fe200078e0058 */
[----:B------:R-:W-:Y:S01]  /*10830*/  LDSM.16.MT88.4 R20, [R174+0xa000] ;  /* 0x00a00000ae14783b */ /* 0x000fe20000004200 */
[C---:B-1----:R-:W-:Y:S07]  /*10840*/  HMMA.16816.F32 R112, R4.reuse, R56, R148 ;  /* 0x000000380470723c */ /* 0x042fee0000001894 */
[----:B------:R-:W-:Y:S01]  /*10850*/  IMAD.MOV.U32 R150, RZ, RZ, R237 ;  /* 0x000000ffff967224 */ /* 0x000fe200078e00ed */
[----:B------:R-:W-:Y:S01]  /*10860*/  HMMA.16816.F32 R76, R4, R58, R144 ;  /* 0x0000003a044c723c */ /* 0x000fe20000001890 */
[----:B------:R-:W4:Y:S01]  /*10870*/  LDL.LU R237, [R1+0x23c] ;  /* 0x00023c0001ed7983 */ /* 0x000f220000300800 */
[----:B------:R-:W-:-:S03]  /*10880*/  IMAD.MOV.U32 R151, RZ, RZ, R236 ;  /* 0x000000ffff977224 */ /* 0x000fc600078e00ec */
[----:B------:R-:W4:Y:S02]  /*10890*/  LDL.LU R236, [R1+0x238] ;  /* 0x0002380001ec7983 */ /* 0x000f240000300800 */
[----:B------:R-:W-:Y:S02]  /*108a0*/  IMAD.MOV.U32 R145, RZ, RZ, R234 ;  /* 0x000000ffff917224 */ /* 0x000fe400078e00ea */
[----:B------:R-:W4:Y:S01]  /*108b0*/  LDL.LU R144, [R1] ;  /* 0x0000000001907983 */ /* 0x000f220000300800 */
[----:B------:R-:W-:Y:S02]  /*108c0*/  IMAD.MOV.U32 R146, RZ, RZ, R235 ;  /* 0x000000ffff927224 */ /* 0x000fe400078e00eb */
[----:B------:R-:W-:Y:S01]  /*108d0*/  IMAD.MOV.U32 R147, RZ, RZ, R244 ;  /* 0x000000ffff937224 */ /* 0x000fe200078e00f4 */
[----:B------:R-:W4:Y:S01]  /*108e0*/  LDL.LU R234, [R1+0x234] ;  /* 0x0002340001ea7983 */ /* 0x000f220000300800 */
[----:B------:R-:W-:-:S03]  /*108f0*/  IMAD.MOV.U32 R148, RZ, RZ, R74 ;  /* 0x000000ffff947224 */ /* 0x000fc600078e004a */
[----:B------:R-:W4:Y:S04]  /*10900*/  LDL.LU R235, [R1+0x230] ;  /* 0x0002300001eb7983 */ /* 0x000f280000300800 */
[----:B------:R-:W4:Y:S04]  /*10910*/  LDL.LU R244, [R1+0x22c] ;  /* 0x00022c0001f47983 */ /* 0x000f280000300800 */
[----:B------:R-:W4:Y:S01]  /*10920*/  LDL.LU R74, [R1+0x2c] ;  /* 0x00002c00014a7983 */ /* 0x000f220000300800 */
[----:B---3--:R-:W-:Y:S02]  /*10930*/  LOP3.LUT R9, R183, R230, R188, 0x96, !PT ;  /* 0x000000e6b7097212 */ /* 0x008fe400078e96bc */
[----:B--2---:R-:W-:-:S03]  /*10940*/  LOP3.LUT R8, R185, R228, R182, 0x96, !PT ;  /* 0x000000e4b9087212 */ /* 0x004fc600078e96b6 */
        /* <DEDUP_REMOVED lines=9> */
[----:B------:R-:W-:-:S05]  /*109e0*/  IMAD.WIDE.U32 R2, R2, -0x326172a9, RZ ;  /* 0xcd9e8d5702027825 */ /* 0x000fca00078e00ff */
[----:B------:R-:W-:Y:S02]  /*109f0*/  LOP3.LUT R0, R3, R245, R14, 0x96, !PT ;  /* 0x000000f503007212 */ /* 0x000fe400078e960e */
[C---:B------:R-:W-:Y:S02]  /*10a00*/  LOP3.LUT R3, R2.reuse, 0xffff, RZ, 0xc0, !PT ;  /* 0x0000ffff02037812 */ /* 0x040fe400078ec0ff */
[----:B------:R-:W-:Y:S02]  /*10a10*/  LOP3.LUT R11, R2, 0xff, RZ, 0xc0, !PT ;  /* 0x000000ff020b7812 */ /* 0x000fe400078ec0ff */
[--C-:B------:R-:W-:Y:S02]  /*10a20*/  SHF.R.U32.HI R12, RZ, 0x10, R2.reuse ;  /* 0x00000010ff0c7819 */ /* 0x100fe40000011602 */
[----:B------:R-:W-:Y:S01]  /*10a30*/  SHF.R.U32.HI R14, RZ, 0x18, R2 ;  /* 0x00000018ff0e7819 */ /* 0x000fe20000011602 */
[----:B------:R-:W1:Y:S01]  /*10a40*/  LDSM.16.MT88.4 R44, [R196+0x9000] ;  /* 0x00900000c42c783b */ /* 0x000e620000004200 */
[----:B------:R-:W-:-:S02]  /*10a50*/  LOP3.LUT R2, R0, 0xffff, RZ, 0xc0, !PT ;  /* 0x0000ffff00027812 */ /* 0x000fc400078ec0ff */
[----:B------:R-:W-:Y:S01]  /*10a60*/  SHF.R.U32.HI R8, RZ, 0x8, R3 ;  /* 0x00000008ff087819 */ /* 0x000fe20000011603 */
[----:B------:R-:W2:Y:S01]  /*10a70*/  LDSM.16.MT88.4 R16, [R196+0xa000] ;  /* 0x00a00000c410783b */ /* 0x000ea20000004200 */
[----:B------:R-:W-:Y:S02]  /*10a80*/  SHF.R.U32.HI R3, RZ, 0x10, R0 ;  /* 0x00000010ff037819 */ /* 0x000fe40000011600 */
[----:B------:R-:W-:Y:S01]  /*10a90*/  SHF.R.U32.HI R9, RZ, 0x8, R2 ;  /* 0x00000008ff097819 */ /* 0x000fe20000011602 */
[----:B------:R-:W3:Y:S01]  /*10aa0*/  LDSM.16.MT88.4 R36, [R196+0xb000] ;  /* 0x00b00000c424783b */ /* 0x000ee20000004200 */
[----:B------:R-:W-:Y:S02]  /*10ab0*/  LOP3.LUT R10, R0, 0xff, RZ, 0xc0, !PT ;  /* 0x000000ff000a7812 */ /* 0x000fe400078ec0ff */
[----:B------:R-:W-:Y:S02]  /*10ac0*/  SHF.R.U32.HI R2, RZ, 0x18, R0 ;  /* 0x00000018ff027819 */ /* 0x000fe40000011600 */
[----:B------:R-:W-:-:S02]  /*10ad0*/  LOP3.LUT R0, R3, 0xff, RZ, 0xc0, !PT ;  /* 0x000000ff03007812 */ /* 0x000fc400078ec0ff */
[----:B------:R-:W-:Y:S02]  /*10ae0*/  PRMT R3, R11, 0x5410, R8 ;  /* 0x000054100b037816 */ /* 0x000fe40000000008 */
[----:B------:R-:W-:Y:S02]  /*10af0*/  LOP3.LUT R11, R12, 0xff, RZ, 0xc0, !PT ;  /* 0x000000ff0c0b7812 */ /* 0x000fe400078ec0ff */
[----:B------:R-:W-:Y:S02]  /*10b00*/  PRMT R8, R10, 0x5410, R9 ;  /* 0x000054100a087816 */ /* 0x000fe40000000009 */
[----:B------:R-:W-:Y:S02]  /*10b10*/  PRMT R2, R0, 0x5410, R2 ;  /* 0x0000541000027816 */ /* 0x000fe40000000002 */
[----:B------:R-:W-:Y:S02]  /*10b20*/  PRMT R11, R11, 0x5410, R14 ;  /* 0x000054100b0b7816 */ /* 0x000fe4000000000e */
[----:B------:R-:W-:-:S02]  /*10b30*/  HSET2.LE.AND R3, R3, R75, PT ;  /* 0x0000004b03037233 */ /* 0x000fc40003803000 */
[--C-:B------:R-:W-:Y:S02]  /*10b40*/  HSET2.LE.AND R0, R8, R75.reuse, PT ;  /* 0x0000004b08007233 */ /* 0x100fe40003803000 */
[--C-:B------:R-:W-:Y:S02]  /*10b50*/  HSET2.LE.AND R2, R2, R75.reuse, PT ;  /* 0x0000004b02027233 */ /* 0x100fe40003803000 */
[----:B------:R-:W-:Y:S01]  /*10b60*/  HSET2.LE.AND R11, R11, R75, PT ;  /* 0x0000004b0b0b7233 */ /* 0x000fe20003803000 */
[----:B-1----:R-:W-:Y:S04]  /*10b70*/  HMMA.16816.F32 R88, R4, R46, R128 ;  /* 0x0000002e0458723c */ /* 0x002fe80000001880 */
[----:B----4-:R-:W-:Y:S02]  /*10b80*/  LOP3.LUT R11, R234, R11, RZ, 0xc0, !PT ;  /* 0x0000000bea0b7212 */ /* 0x010fe400078ec0ff */
[----:B------:R-:W-:-:S02]  /*10b90*/  LOP3.LUT R10, R235, R3, RZ, 0xc0, !PT ;  /* 0x00000003eb0a7212 */ /* 0x000fc400078ec0ff */
[----:B------:R-:W-:Y:S02]  /*10ba0*/  LOP3.LUT R9, R244, R2, RZ, 0xc0, !PT ;  /* 0x00000002f4097212 */ /* 0x000fe400078ec0ff */
[----:B------:R-:W-:-:S07]  /*10bb0*/  LOP3.LUT R8, R74, R0, RZ, 0xc0, !PT ;  /* 0x000000004a087212 */ /* 0x000fce00078ec0ff */
[----:B------:R-:W-:Y:S07]  /*10bc0*/  HMMA.16816.F32 R128, R8, R44, R144 ;  /* 0x0000002c0880723c */ /* 0x000fee0000001890 */
[----:B------:R-:W-:Y:S02]  /*10bd0*/  IMAD.MOV.U32 R145, RZ, RZ, R53 ;  /* 0x000000ffff917224 */ /* 0x000fe400078e0035 */
[----:B------:R-:W4:Y:S01]  /*10be0*/  LDL.LU R53, [R1+0x228] ;  /* 0x0002280001357983 */ /* 0x000f220000300800 */
[----:B------:R-:W-:-:S02]  /*10bf0*/  IMAD.MOV.U32 R146, RZ, RZ, R190 ;  /* 0x000000ffff927224 */ /* 0x000fc400078e00be */
[----:B------:R-:W-:Y:S01]  /*10c00*/  IMAD.MOV.U32 R147, RZ, RZ, R54 ;  /* 0x000000ffff937224 */ /* 0x000fe200078e0036 */
[----:B------:R-:W4:Y:S04]  /*10c10*/  LDL.LU R190, [R1+0x224] ;  /* 0x0002240001be7983 */ /* 0x000f280000300800 */
[----:B------:R-:W4:Y:S01]  /*10c20*/  LDL.LU R54, [R1+0x220] ;  /* 0x0002200001367983 */ /* 0x000f220000300800 */
[----:B------:R-:W-:Y:S02]  /*10c30*/  IMAD.MOV.U32 R149, RZ, RZ, R83 ;  /* 0x000000ffff957224 */ /* 0x000fe400078e0053 */
[----:B------:R-:W-:Y:S06]  /*10c40*/  HMMA.16816.F32 R80, R4, R40, R120 ;  /* 0x000000280450723c */ /* 0x000fec0000001878 */
[----:B------:R-:W-:Y:S07]  /*10c50*/  HMMA.16816.F32 R120, R8, R56, R236 ;  /* 0x000000380878723c */ /* 0x000fee00000018ec */
[----:B------:R-:W-:-:S05]  /*10c60*/  IMAD.MOV.U32 R238, RZ, RZ, R225 ;  /* 0x000000ffffee7224 */ /* 0x000fca00078e00e1 */
[----:B------:R-:W-:-:S05]  /*10c70*/  LOP3.LUT R2, R13, R238, R34, 0x96, !PT ;  /* 0x000000ee0d027212 */ /* 0x000fca00078e9622 */
[----:B------:R-:W-:Y:S01]  /*10c80*/  IMAD.WIDE.U32 R2, R2, -0x2daee0ad, RZ ;  /* 0xd2511f5302027825 */ /* 0x000fe200078e00ff */
[C---:B--2---:R-:W-:Y:S04]  /*10c90*/  HMMA.16816.F32 R92, R4.reuse, R18, R108 ;  /* 0x00000012045c723c */ /* 0x044fe8000000186c */
[----:B------:R-:W-:Y:S02]  /*10ca0*/  LOP3.LUT R0, R3, R246, R60, 0x96, !PT ;  /* 0x000000f603007212 */ /* 0x000fe400078e963c */
[----:B------:R-:W-:Y:S01]  /*10cb0*/  HMMA.16816.F32 R68, R4, R44, R132 ;  /* 0x0000002c0444723c */ /* 0x000fe20000001884 */
[----:B------:R-:W-:-:S05]  /*10cc0*/  LOP3.LUT R3, R2, 0xffff, RZ, 0xc0, !PT ;  /* 0x0000ffff02037812 */ /* 0x000fca00078ec0ff */
[----:B------:R-:W-:Y:S01]  /*10cd0*/  HMMA.16816.F32 R96, R4, R20, R96 ;  /* 0x000000140460723c */ /* 0x000fe20000001860 */
[----:B------:R-:W-:-:S05]  /*10ce0*/  LOP3.LUT R13, R0, 0xff, RZ, 0xc0, !PT ;  /* 0x000000ff000d7812 */ /* 0x000fca00078ec0ff */
[----:B------:R-:W-:Y:S01]  /*10cf0*/  HMMA.16816.F32 R84, R4, R22, R84 ;  /* 0x000000160454723c */ /* 0x000fe20000001854 */
[----:B------:R-:W-:-:S05]  /*10d00*/  SHF.R.U32.HI R12, RZ, 0x18, R0 ;  /* 0x00000018ff0c7819 */ /* 0x000fca0000011600 */
[C---:B------:R-:W-:Y:S06]  /*10d10*/  HMMA.16816.F32 R100, R4.reuse, R16, R116 ;  /* 0x000000100464723c */ /* 0x040fec0000001874 */
[C---:B------:R-:W-:Y:S06]  /*10d20*/  HMMA.16816.F32 R72, R4.reuse, R42, R124 ;  /* 0x0000002a0448723c */ /* 0x040fec000000187c */
[C---:B---3--:R-:W-:Y:S01]  /*10d30*/  HMMA.16816.F32 R104, R4.reuse, R38, R140 ;  /* 0x000000260468723c */ /* 0x048fe2000000188c */
[----:B------:R-:W-:Y:S01]  /*10d40*/  SHF.R.U32.HI R14, RZ, 0x10, R2 ;  /* 0x00000010ff0e7819 */ /* 0x000fe20000011602 */
[----:B------:R-:W-:Y:S01]  /*10d50*/  IMAD.MOV.U32 R167, RZ, RZ, R224 ;  /* 0x000000ffffa77224 */ /* 0x000fe200078e00e0 */
[----:B------:R-:W-:Y:S01]  /*10d60*/  PRMT R239, R200, 0x7054, R200 ;  /* 0x00007054c8ef7816 */ /* 0x000fe200000000c8 */
[----:B------:R-:W-:Y:S01]  /*10d70*/  IMAD.MOV.U32 R144, RZ, RZ, R233 ;  /* 0x000000ffff907224 */ /* 0x000fe200078e00e9 */
[----:B------:R-:W-:Y:S01]  /*10d80*/  LDSM.16.MT88.4 R60, [R196+0xb400] ;  /* 0x00b40000c43c783b */ /* 0x000fe20000004200 */
[----:B------:R-:W-:Y:S07]  /*10d90*/  HMMA.16816.F32 R108, R4, R36, R136 ;  /* 0x00000024046c723c */ /* 0x000fee0000001888 */
[----:B------:R-:W-:-:S02]  /*10da0*/  LOP3.LUT R4, R0, 0xffff, RZ, 0xc0, !PT ;  /* 0x0000ffff00047812 */ /* 0x000fc400078ec0ff */
[----:B------:R-:W-:Y:S02]  /*10db0*/  SHF.R.U32.HI R5, RZ, 0x10, R0 ;  /* 0x00000010ff057819 */ /* 0x000fe40000011600 */
[----:B------:R-:W-:Y:S02]  /*10dc0*/  LOP3.LUT R6, R2, 0xff, RZ, 0xc0, !PT ;  /* 0x000000ff02067812 */ /* 0x000fe400078ec0ff */
[----:B------:R-:W-:Y:S02]  /*10dd0*/  SHF.R.U32.HI R0, RZ, 0x8, R3 ;  /* 0x00000008ff007819 */ /* 0x000fe40000011603 */
[----:B------:R-:W-:Y:S02]  /*10de0*/  SHF.R.U32.HI R3, RZ, 0x8, R4 ;  /* 0x00000008ff037819 */ /* 0x000fe40000011604 */
[----:B------:R-:W-:Y:S02]  /*10df0*/  LOP3.LUT R4, R5, 0xff, RZ, 0xc0, !PT ;  /* 0x000000ff05047812 */ /* 0x000fe400078ec0ff */
[----:B------:R-:W-:-:S02]  /*10e00*/  PRMT R6, R6, 0x5410, R0 ;  /* 0x0000541006067816 */ /* 0x000fc40000000000 */
[----:B------:R-:W-:Y:S02]  /*10e10*/  PRMT R0, R13, 0x5410, R3 ;  /* 0x000054100d007816 */ /* 0x000fe40000000003 */
[----:B------:R-:W-:Y:S02]  /*10e20*/  SHF.R.U32.HI R7, RZ, 0x18, R2 ;  /* 0x00000018ff077819 */ /* 0x000fe40000011602 */
[----:B------:R-:W-:Y:S02]  /*10e30*/  PRMT R2, R4, 0x5410, R12 ;  /* 0x0000541004027816 */ /* 0x000fe4000000000c */
[----:B------:R-:W-:Y:S01]  /*10e40*/  LOP3.LUT R5, R14, 0xff, RZ, 0xc0, !PT ;  /* 0x000000ff0e057812 */ /* 0x000fe200078ec0ff */
[----:B------:R-:W-:Y:S01]  /*10e50*/  HMMA.16816.F32 R132, R8, R20, R64 ;  /* 0x000000140884723c */ /* 0x000fe20000001840 */
[----:B------:R-:W-:Y:S02]  /*10e60*/  HSET2.LE.AND R0, R0, R239, PT ;  /* 0x000000ef00007233 */ /* 0x000fe40003803000 */
[----:B------:R-:W-:-:S02]  /*10e70*/  PRMT R5, R5, 0x5410, R7 ;  /* 0x0000541005057816 */ /* 0x000fc40000000007 */
[--C-:B------:R-:W-:Y:S01]  /*10e80*/  HSET2.LE.AND R2, R2, R239.reuse, PT ;  /* 0x000000ef02027233 */ /* 0x100fe20003803000 */
[----:B------:R-:W-:Y:S01]  /*10e90*/  HMMA.16816.F32 R136, R8, R22, R176 ;  /* 0x000000160888723c */ /* 0x000fe200000018b0 */
[----:B------:R-:W1:Y:S01]  /*10ea0*/  LDSM.16.MT88.4 R20, [R174+0x9400] ;  /* 0x00940000ae14783b */ /* 0x000e620000004200 */
[----:B------:R-:W-:Y:S01]  /*10eb0*/  IMAD.MOV.U32 R64, RZ, RZ, R204 ;  /* 0x000000ffff407224 */ /* 0x000fe200078e00cc */
[----:B------:R-:W-:Y:S01]  /*10ec0*/  LOP3.LUT R4, R154, R0, RZ, 0xc0, !PT ;  /* 0x000000009a047212 */ /* 0x000fe200078ec0ff */
[----:B------:R-:W-:Y:S01]  /*10ed0*/  IMAD.MOV.U32 R65, RZ, RZ, R201 ;  /* 0x000000ffff417224 */ /* 0x000fe200078e00c9 */
[--C-:B------:R-:W-:Y:S01]  /*10ee0*/  HSET2.LE.AND R3, R6, R239.reuse, PT ;  /* 0x000000ef06037233 */ /* 0x100fe20003803000 */
[----:B------:R-:W-:Y:S01]  /*10ef0*/  IMAD.MOV.U32 R66, RZ, RZ, R197 ;  /* 0x000000ffff427224 */ /* 0x000fe200078e00c5 */
[----:B------:R-:W-:Y:S01]  /*10f00*/  HSET2.LE.AND R0, R5, R239, PT ;  /* 0x000000ef05007233 */ /* 0x000fe20003803000 */
[----:B------:R-:W-:Y:S01]  /*10f10*/  IMAD.MOV.U32 R67, RZ, RZ, R175 ;  /* 0x000000ffff437224 */ /* 0x000fe200078e00af */
[----:B------:R-:W-:-:S02]  /*10f20*/  LOP3.LUT R5, R153, R2, RZ, 0xc0, !PT ;  /* 0x0000000299057212 */ /* 0x000fc400078ec0ff */
[----:B------:R-:W-:Y:S01]  /*10f30*/  LOP3.LUT R2, R15, R238, R24, 0x96, !PT ;  /* 0x000000ee0f027212 */ /* 0x000fe200078e9618 */
[C---:B------:R-:W-:Y:S01]  /*10f40*/  HMMA.16816.F32 R116, R8.reuse, R58, R240 ;  /* 0x0000003a0874723c */ /* 0x040fe200000018f0 */
[----:B------:R-:W-:Y:S01]  /*10f50*/  LOP3.LUT R6, R152, R3, RZ, 0xc0, !PT ;  /* 0x0000000398067212 */ /* 0x000fe200078ec0ff */
[----:B------:R-:W-:Y:S01]  /*10f60*/  LDSM.16.MT88.4 R56, [R174+0xa400] ;  /* 0x00a40000ae38783b */ /* 0x000fe20000004200 */
[----:B------:R-:W-:Y:S02]  /*10f70*/  IMAD.MOV.U32 R176, RZ, RZ, R220 ;  /* 0x000000ffffb07224 */ /* 0x000fe400078e00dc */
[----:B------:R-:W-:Y:S01]  /*10f80*/  IMAD.WIDE.U32 R2, R2, -0x2daee0ad, RZ ;  /* 0xd2511f5302027825 */ /* 0x000fe200078e00ff */
[----:B------:R-:W-:Y:S01]  /*10f90*/  HMMA.16816.F32 R124, R8, R46, R148 ;  /* 0x0000002e087c723c */ /* 0x000fe20000001894 */
[----:B------:R-:W2:Y:S02]  /*10fa0*/  LDSM.16.MT88.4 R44, [R196+0x9400] ;  /* 0x00940000c42c783b */ /* 0x000ea40000004200 */
[----:B------:R-:W-:-:S03]  /*10fb0*/  IMAD.MOV.U32 R177, RZ, RZ, R219 ;  /* 0x000000ffffb17224 */ /* 0x000fc600078e00db */
[----:B------:R-:W-:Y:S01]  /*10fc0*/  HMMA.16816.F32 R140, R8, R16, R164 ;  /* 0x00000010088c723c */ /* 0x000fe200000018a4 */
[----:B------:R-:W-:Y:S02]  /*10fd0*/  IMAD.MOV.U32 R148, RZ, RZ, R173 ;  /* 0x000000ffff947224 */ /* 0x000fe400078e00ad */
[----:B------:R-:W-:-:S03]  /*10fe0*/  IMAD.MOV.U32 R149, RZ, RZ, R248 ;  /* 0x000000ffff957224 */ /* 0x000fc600078e00f8 */
[C---:B------:R-:W-:Y:S01]  /*10ff0*/  HMMA.16816.F32 R144, R8.reuse, R18, R144 ;  /* 0x000000120890723c */ /* 0x040fe20000001890 */
[----:B------:R-:W3:Y:S01]  /*11000*/  LDSM.16.MT88.4 R16, [R196+0xa400] ;  /* 0x00a40000c410783b */ /* 0x000ee20000004200 */
[----:B------:R-:W-:Y:S02]  /*11010*/  IMAD.MOV.U32 R164, RZ, RZ, R222 ;  /* 0x000000ffffa47224 */ /* 0x000fe400078e00de */
[----:B------:R-:W-:Y:S02]  /*11020*/  IMAD.MOV.U32 R165, RZ, RZ, R252 ;  /* 0x000000ffffa57224 */ /* 0x000fe400078e00fc */
[----:B------:R-:W-:Y:S01]  /*11030*/  HMMA.16816.F32 R152, R8, R42, R64 ;  /* 0x0000002a0898723c */ /* 0x000fe20000001840 */
[----:B------:R-:W4:Y:S01]  /*11040*/  LDSM.16.MT88.4 R64, [R174+0xb400] ;  /* 0x00b40000ae40783b */ /* 0x000f220000004200 */
[----:B------:R-:W-:Y:S02]  /*11050*/  IMAD.MOV.U32 R166, RZ, RZ, R249 ;  /* 0x000000ffffa67224 */ /* 0x000fe400078e00f9 */
[----:B------:R-:W-:-:S02]  /*11060*/  IMAD.MOV.U32 R167, RZ, RZ, R172 ;  /* 0x000000ffffa77224 */ /* 0x000fc400078e00ac */
[----:B------:R-:W-:Y:S02]  /*11070*/  IMAD.MOV.U32 R178, RZ, RZ, R218 ;  /* 0x000000ffffb27224 */ /* 0x000fe400078e00da */
[----:B------:R-:W-:Y:S01]  /*11080*/  IMAD.MOV.U32 R179, RZ, RZ, R205 ;  /* 0x000000ffffb37224 */ /* 0x000fe200078e00cd */
[----:B------:R-:W-:Y:S01]  /*11090*/  LOP3.LUT R7, R156, R0, RZ, 0xc0, !PT ;  /* 0x000000009c077212 */ /* 0x000fe200078ec0ff */
[----:B------:R-:W-:Y:S02]  /*110a0*/  IMAD.MOV.U32 R150, RZ, RZ, R247 ;  /* 0x000000ffff967224 */ /* 0x000fe400078e00f7 */
[----:B------:R-:W-:Y:S01]  /*110b0*/  IMAD.MOV.U32 R151, RZ, RZ, R221 ;  /* 0x000000ffff977224 */ /* 0x000fe200078e00dd */
[C---:B------:R-:W-:Y:S01]  /*110c0*/  LOP3.LUT R0, R2.reuse, 0xffff, RZ, 0xc0, !PT ;  /* 0x0000ffff02007812 */ /* 0x040fe200078ec0ff */
[C---:B------:R-:W-:Y:S01]  /*110d0*/  HMMA.16816.F32 R164, R8.reuse, R38, R164 ;  /* 0x0000002608a4723c */ /* 0x040fe200000018a4 */
[----:B------:R-:W-:Y:S01]  /*110e0*/  SHF.R.U32.HI R12, RZ, 0x18, R2 ;  /* 0x00000018ff0c7819 */ /* 0x000fe20000011602 */
[----:B------:R1:W5:Y:S04]  /*110f0*/  LDL.LU R222, [R1+0x21c] ;  /* 0x00021c0001de7983 */ /* 0x0003680000300800 */
[C---:B------:R-:W-:Y:S01]  /*11100*/  HMMA.16816.F32 R148, R8.reuse, R40, R148 ;  /* 0x000000280894723c */ /* 0x040fe20000001894 */
[----:B------:R-:W4:Y:S04]  /*11110*/  LDL.LU R252, [R1+0x218] ;  /* 0x0002180001fc7983 */ /* 0x000f280000300800 */
[----:B------:R-:W4:Y:S01]  /*11120*/  LDL.LU R249, [R1+0x214] ;  /* 0x0002140001f97983 */ /* 0x000f220000300800 */
[----:B------:R-:W-:Y:S03]  /*11130*/  HMMA.16816.F32 R156, R8, R36, R176 ;  /* 0x00000024089c723c */ /* 0x000fe600000018b0 */
[----:B------:R2:W5:Y:S04]  /*11140*/  LDL.LU R172, [R1+0x210] ;  /* 0x0002100001ac7983 */ /* 0x0005680000300800 */
[----:B------:R-:W-:Y:S01]  /*11150*/  SHF.R.U32.HI R8, RZ, 0x8, R0 ;  /* 0x00000008ff087819 */ /* 0x000fe20000011600 */
[----:B------:R2:W5:Y:S01]  /*11160*/  LDL.LU R173, [R1+0x20c] ;  /* 0x00020c0001ad7983 */ /* 0x0005620000300800 */
[----:B------:R-:W-:-:S02]  /*11170*/  LOP3.LUT R9, R2, 0xff, RZ, 0xc0, !PT ;  /* 0x000000ff02097812 */ /* 0x000fc400078ec0ff */
[----:B------:R-:W-:Y:S01]  /*11180*/  LOP3.LUT R0, R3, R246, R26, 0x96, !PT ;  /* 0x000000f603007212 */ /* 0x000fe200078e961a */
[----:B------:R2:W5:Y:S01]  /*11190*/  LDL.LU R248, [R1+0x208] ;  /* 0x0002080001f87983 */ /* 0x0005620000300800 */
[----:B------:R-:W-:Y:S02]  /*111a0*/  SHF.R.U32.HI R3, RZ, 0x10, R2 ;  /* 0x00000010ff037819 */ /* 0x000fe40000011602 */
[----:B------:R-:W-:Y:S01]  /*111b0*/  PRMT R13, R9, 0x5410, R8 ;  /* 0x00005410090d7816 */ /* 0x000fe20000000008 */
[----:B------:R2:W5:Y:S01]  /*111c0*/  LDL.LU R247, [R1+0x204] ;  /* 0x0002040001f77983 */ /* 0x0005620000300800 */
[----:B------:R-:W-:Y:S02]  /*111d0*/  LOP3.LUT R9, R3, 0xff, RZ, 0xc0, !PT ;  /* 0x000000ff03097812 */ /* 0x000fe400078ec0ff */
[----:B------:R-:W-:Y:S01]  /*111e0*/  LOP3.LUT R2, R0, 0xffff, RZ, 0xc0, !PT ;  /* 0x0000ffff00027812 */ /* 0x000fe200078ec0ff */
[----:B------:R2:W5:Y:S01]  /*111f0*/  LDL.LU R221, [R1+0x200] ;  /* 0x0002000001dd7983 */ /* 0x0005620000300800 */
[----:B------:R-:W-:-:S02]  /*11200*/  SHF.R.U32.HI R3, RZ, 0x10, R0 ;  /* 0x00000010ff037819 */ /* 0x000fc40000011600 */
[----:B------:R-:W-:Y:S01]  /*11210*/  SHF.R.U32.HI R8, RZ, 0x8, R2 ;  /* 0x00000008ff087819 */ /* 0x000fe20000011602 */
[----:B-1----:R-:W-:Y:S01]  /*11220*/  HMMA.16816.F32 R176, R4, R22, R76 ;  /* 0x0000001604b0723c */ /* 0x002fe2000000184c */
[----:B------:R-:W-:Y:S01]  /*11230*/  LOP3.LUT R11, R0, 0xff, RZ, 0xc0, !PT ;  /* 0x000000ff000b7812 */ /* 0x000fe200078ec0ff */
[----:B------:R1:W5:Y:S01]  /*11240*/  LDL.LU R220, [R1+0x1fc] ;  /* 0x0001fc0001dc7983 */ /* 0x0003620000300800 */
[----:B------:R-:W-:Y:S02]  /*11250*/  SHF.R.U32.HI R10, RZ, 0x18, R0 ;  /* 0x00000018ff0a7819 */ /* 0x000fe40000011600 */
[----:B------:R-:W-:Y:S01]  /*11260*/  LOP3.LUT R2, R3, 0xff, RZ, 0xc0, !PT ;  /* 0x000000ff03027812 */ /* 0x000fe200078ec0ff */
[----:B------:R-:W-:Y:S01]  /*11270*/  IMAD.MOV.U32 R35, RZ, RZ, R215 ;  /* 0x000000ffff237224 */ /* 0x000fe200078e00d7 */
[----:B------:R-:W-:Y:S01]  /*11280*/  PRMT R14, R9, 0x5410, R12 ;  /* 0x00005410090e7816 */ /* 0x000fe2000000000c */
[----:B------:R-:W-:Y:S01]  /*11290*/  IMAD.MOV.U32 R76, RZ, RZ, R168 ;  /* 0x000000ffff4c7224 */ /* 0x000fe200078e00a8 */
[----:B------:R-:W-:Y:S01]  /*112a0*/  PRMT R0, R11, 0x5410, R8 ;  /* 0x000054100b007816 */ /* 0x000fe20000000008 */
[----:B------:R1:W5:Y:S01]  /*112b0*/  LDL.LU R219, [R1+0x1f8] ;  /* 0x0001f80001db7983 */ /* 0x0003620000300800 */
[----:B------:R-:W-:-:S02]  /*112c0*/  PRMT R2, R2, 0x5410, R10 ;  /* 0x0000541002027816 */ /* 0x000fc4000000000a */
[----:B------:R-:W-:Y:S01]  /*112d0*/  LOP3.LUT R9, R160, R199, RZ, 0x3c, !PT ;  /* 0x000000c7a0097212 */ /* 0x000fe200078e3cff */
[----:B------:R1:W5:Y:S01]  /*112e0*/  LDL.LU R218, [R1+0x1f4] ;  /* 0x0001f40001da7983 */ /* 0x0003620000300800 */
[--C-:B------:R-:W-:Y:S02]  /*112f0*/  HSET2.LE.AND R0, R0, R239.reuse, PT ;  /* 0x000000ef00007233 */ /* 0x100fe40003803000 */
[--C-:B------:R-:W-:Y:S01]  /*11300*/  HSET2.LE.AND R2, R2, R239.reuse, PT ;  /* 0x000000ef02027233 */ /* 0x100fe20003803000 */
[----:B------:R-:W-:Y:S01]  /*11310*/  IMAD.MOV.U32 R242, RZ, RZ, R192 ;  /* 0x000000fffff27224 */ /* 0x000fe200078e00c0 */
[----:B------:R-:W-:Y:S01]  /*11320*/  HSET2.LE.AND R3, R13, R239, PT ;  /* 0x000000ef0d037233 */ /* 0x000fe20003803000 */
[----:B------:R-:W-:Y:S01]  /*11330*/  IMAD.WIDE.U32 R12, R9, -0x326172a9, RZ ;  /* 0xcd9e8d57090c7825 */ /* 0x000fe200078e00ff */
[----:B------:R1:W5:Y:S03]  /*11340*/  LDL.LU R205, [R1+0x1f0] ;  /* 0x0001f00001cd7983 */ /* 0x0003660000300800 */
[----:B------:R-:W-:Y:S01]  /*11350*/  IMAD.MOV.U32 R243, RZ, RZ, R193 ;  /* 0x000000fffff37224 */ /* 0x000fe200078e00c1 */
[----:B------:R1:W5:Y:S01]  /*11360*/  LDL.LU R204, [R1+0x1ec] ;  /* 0x0001ec0001cc7983 */ /* 0x0003620000300800 */
[----:B------:R-:W-:-:S02]  /*11370*/  IMAD.MOV.U32 R235, RZ, RZ, R191 ;  /* 0x000000ffffeb7224 */ /* 0x000fc400078e00bf */
[----:B------:R-:W-:Y:S01]  /*11380*/  IMAD.MOV.U32 R234, RZ, RZ, R171 ;  /* 0x000000ffffea7224 */ /* 0x000fe200078e00ab */
[----:B------:R1:W5:Y:S01]  /*11390*/  LDL.LU R201, [R1+0x1e8] ;  /* 0x0001e80001c97983 */ /* 0x0003620000300800 */
[----:B------:R-:W-:Y:S02]  /*113a0*/  IMAD.MOV.U32 R237, RZ, RZ, R170 ;  /* 0x000000ffffed7224 */ /* 0x000fe400078e00aa */
[----:B------:R-:W-:Y:S01]  /*113b0*/  IMAD.MOV.U32 R40, RZ, RZ, R162 ;  /* 0x000000ffff287224 */ /* 0x000fe200078e00a2 */
[----:B------:R1:W5:Y:S01]  /*113c0*/  LDL.LU R197, [R1+0x1e4] ;  /* 0x0001e40001c57983 */ /* 0x0003620000300800 */
[----:B------:R-:W-:Y:S02]  /*113d0*/  IMAD.MOV.U32 R41, RZ, RZ, R163 ;  /* 0x000000ffff297224 */ /* 0x000fe400078e00a3 */
[----:B------:R-:W-:Y:S01]  /*113e0*/  IMAD.MOV.U32 R55, RZ, RZ, R194 ;  /* 0x000000ffff377224 */ /* 0x000fe200078e00c2 */
[----:B------:R1:W5:Y:S01]  /*113f0*/  LDL.LU R175, [R1+0x1e0] ;  /* 0x0001e00001af7983 */ /* 0x0003620000300800 */
[----:B------:R-:W-:-:S02]  /*11400*/  IMAD.MOV.U32 R50, RZ, RZ, R208 ;  /* 0x000000ffff327224 */ /* 0x000fc400078e00d0 */
[----:B------:R-:W-:Y:S01]  /*11410*/  IMAD.MOV.U32 R244, RZ, RZ, R195 ;  /* 0x000000fffff47224 */ /* 0x000fe200078e00c3 */
[----:B------:R1:W5:Y:S01]  /*11420*/  LDL.LU.64 R198, [R1+0x1d8] ;  /* 0x0001d80001c67983 */ /* 0x0003620000300a00 */
        /* <DEDUP_REMOVED lines=10> */
[----:B------:R-:W-:Y:S01]  /*114d0*/  HMMA.16816.F32 R112, R4, R20, R112 ;  /* 0x000000140470723c */ /* 0x000fe20000001870 */
[----:B------:R-:W-:-:S02]  /*114e0*/  IMAD.MOV.U32 R241, RZ, RZ, R212 ;  /* 0x000000fffff17224 */ /* 0x000fc400078e00d4 */
[----:B------:R-:W-:Y:S02]  /*114f0*/  IMAD.MOV.U32 R240, RZ, RZ, R211 ;  /* 0x000000fffff07224 */ /* 0x000fe400078e00d3 */
[----:B------:R-:W-:Y:S01]  /*11500*/  IMAD.MOV.U32 R43, RZ, RZ, R231 ;  /* 0x000000ffff2b7224 */ /* 0x000fe200078e00e7 */
[C---:B--2---:R-:W-:Y:S01]  /*11510*/  HMMA.16816.F32 R168, R4.reuse, R46, R88 ;  /* 0x0000002e04a8723c */ /* 0x044fe20000001858 */
[----:B------:R-:W-:Y:S02]  /*11520*/  IMAD.MOV.U32 R42, RZ, RZ, R227 ;  /* 0x000000ffff2a7224 */ /* 0x000fe400078e00e3 */
[----:B------:R-:W-:Y:S02]  /*11530*/  IMAD.MOV.U32 R37, RZ, RZ, R228 ;  /* 0x000000ffff257224 */ /* 0x000fe400078e00e4 */
[----:B------:R-:W-:Y:S01]  /*11540*/  IMAD.MOV.U32 R36, RZ, RZ, R230 ;  /* 0x000000ffff247224 */ /* 0x000fe200078e00e6 */
[----:B------:R-:W-:Y:S01]  /*11550*/  HMMA.16816.F32 R184, R4, R56, R96 ;  /* 0x0000003804b8723c */ /* 0x000fe20000001860 */
[----:B------:R-:W-:-:S02]  /*11560*/  IMAD.MOV.U32 R78, RZ, RZ, R180 ;  /* 0x000000ffff4e7224 */ /* 0x000fc400078e00b4 */
[----:B------:R-:W-:Y:S02]  /*11570*/  IMAD.MOV.U32 R233, RZ, RZ, R214 ;  /* 0x000000ffffe97224 */ /* 0x000fe400078e00d6 */
[----:B------:R-:W-:Y:S01]  /*11580*/  IMAD.MOV.U32 R38, RZ, RZ, R188 ;  /* 0x000000ffff267224 */ /* 0x000fe200078e00bc */
[C---:B------:R-:W-:Y:S01]  /*11590*/  HMMA.16816.F32 R180, R4.reuse, R44, R68 ;  /* 0x0000002c04b4723c */ /* 0x040fe20000001844 */
[----:B------:R-:W-:Y:S02]  /*115a0*/  IMAD.MOV.U32 R39, RZ, RZ, R189 ;  /* 0x000000ffff277224 */ /* 0x000fe400078e00bd */
[----:B------:R-:W-:Y:S02]  /*115b0*/  IMAD.MOV.U32 R50, RZ, RZ, R162 ;  /* 0x000000ffff327224 */ /* 0x000fe400078e00a2 */
[----:B------:R-:W-:Y:S01]  /*115c0*/  IMAD.MOV.U32 R55, RZ, RZ, R161 ;  /* 0x000000ffff377224 */ /* 0x000fe200078e00a1 */
[C---:B------:R-:W-:Y:S06]  /*115d0*/  HMMA.16816.F32 R208, R4.reuse, R58, R84 ;  /* 0x0000003a04d0723c */ /* 0x040fec0000001854 */
[C---:B---3--:R-:W-:Y:S06]  /*115e0*/  HMMA.16816.F32 R228, R4.reuse, R16, R100 ;  /* 0x0000001004e4723c */ /* 0x048fec0000001864 */
[----:B------:R-:W-:Y:S01]  /*115f0*/  HMMA.16816.F32 R224, R4, R18, R92 ;  /* 0x0000001204e0723c */ /* 0x000fe2000000185c */
[----:B----4-:R-:W-:-:S02]  /*11600*/  LOP3.LUT R9, R190, R2, RZ, 0xc0, !PT ;  /* 0x00000002be097212 */ /* 0x010fc400078ec0ff */
[----:B------:R-:W-:Y:S02]  /*11610*/  LOP3.LUT R2, R13, R35, R76, 0x96, !PT ;  /* 0x000000230d027212 */ /* 0x000fe400078e964c */
[----:B------:R-:W-:Y:S01]  /*11620*/  LOP3.LUT R8, R54, R0, RZ, 0xc0, !PT ;  /* 0x0000000036087212 */ /* 0x000fe200078ec0ff */
[----:B------:R-:W-:Y:S01]  /*11630*/  IMAD.MOV.U32 R76, RZ, RZ, R242 ;  /* 0x000000ffff4c7224 */ /* 0x000fe200078e00f2 */
[----:B------:R-:W-:Y:S01]  /*11640*/  HSET2.LE.AND R0, R14, R239, PT ;  /* 0x000000ef0e007233 */ /* 0x000fe20003803000 */
[----:B------:R-:W-:Y:S01]  /*11650*/  IMAD.MOV.U32 R242, RZ, RZ, R237 ;  /* 0x000000fffff27224 */ /* 0x000fe200078e00ed */
[----:B------:R1:W5:Y:S01]  /*11660*/  LDL.LU R54, [R1+0x1d4] ;  /* 0x0001d40001367983 */ /* 0x0003620000300800 */
[----:B------:R-:W-:Y:S01]  /*11670*/  IMAD.MOV.U32 R237, RZ, RZ, R244 ;  /* 0x000000ffffed7224 */ /* 0x000fe200078e00f4 */
[----:B------:R-:W-:Y:S01]  /*11680*/  LOP3.LUT R10, R53, R3, RZ, 0xc0, !PT ;  /* 0x00000003350a7212 */ /* 0x000fe200078ec0ff */
[----:B------:R-:W-:Y:S01]  /*11690*/  IMAD.MOV.U32 R244, RZ, RZ, R163 ;  /* 0x000000fffff47224 */ /* 0x000fe200078e00a3 */
[----:B------:R-:W-:Y:S01]  /*116a0*/  HMMA.16816.F32 R212, R4, R64, R80 ;  /* 0x0000004004d4723c */ /* 0x000fe20000001850 */
[----:B------:R1:W5:Y:S01]  /*116b0*/  LDL.LU R53, [R1+0x1d0] ;  /* 0x0001d00001357983 */ /* 0x0003620000300800 */
[----:B------:R-:W-:-:S02]  /*116c0*/  LOP3.LUT R11, R52, R0, RZ, 0xc0, !PT ;  /* 0x00000000340b7212 */ /* 0x000fc400078ec0ff */
[-CC-:B------:R-:W-:Y:S01]  /*116d0*/  LOP3.LUT R14, R79, R51.reuse, R12.reuse, 0x96, !PT ;  /* 0x000000334f0e7212 */ /* 0x180fe200078e960c */
[----:B------:R1:W5:Y:S01]  /*116e0*/  LDL.LU R52, [R1+0x1cc] ;  /* 0x0001cc0001347983 */ /* 0x0003620000300800 */
[C---:B------:R-:W-:Y:S06]  /*116f0*/  HMMA.16816.F32 R192, R4.reuse, R66, R72 ;  /* 0x0000004204c0723c */ /* 0x040fec0000001848 */
[C---:B------:R-:W-:Y:S06]  /*11700*/  HMMA.16816.F32 R188, R4.reuse, R60, R108 ;  /* 0x0000003c04bc723c */ /* 0x040fec000000186c */
[----:B------:R-:W-:Y:S07]  /*11710*/  HMMA.16816.F32 R160, R4, R62, R104 ;  /* 0x0000003e04a0723c */ /* 0x000fee0000001868 */
[----:B------:R-:W-:-:S02]  /*11720*/  LOP3.LUT R6, R251, R51, R12, 0x96, !PT ;  /* 0x00000033fb067212 */ /* 0x000fc400078e960c */
[----:B------:R1:W5:Y:S01]  /*11730*/  LDL.LU R51, [R1+0x1c8] ;  /* 0x0001c80001337983 */ /* 0x0003620000300800 */
        /* <DEDUP_REMOVED lines=9> */
[----:B------:R-:W-:Y:S02]  /*117d0*/  IMAD.MOV.U32 R79, RZ, RZ, R39 ;  /* 0x000000ffff4f7224 */ /* 0x000fe400078e0027 */
[----:B------:R-:W-:-:S04]  /*117e0*/  IMAD.WIDE.U32 R2, R3, -0x2daee0ad, RZ ;  /* 0xd2511f5303027825 */ /* 0x000fc800078e00ff */
[----:B------:R-:W-:Y:S01]  /*117f0*/  IMAD.WIDE.U32 R38, R0, -0x2daee0ad, RZ ;  /* 0xd2511f5300267825 */ /* 0x000fe200078e00ff */
[----:B------:R-:W-:-:S04]  /*11800*/  LOP3.LUT R0, R3, R240, R4, 0x96, !PT ;  /* 0x000000f003007212 */ /* 0x000fc800078e9604 */
[----:B------:R-:W-:Y:S02]  /*11810*/  LOP3.LUT R2, R39, R241, R2, 0x96, !PT ;  /* 0x000000f127027212 */ /* 0x000fe400078e9602 */
[----:B------:R-:W-:Y:S01]  /*11820*/  LOP3.LUT R4, R13, R35, R76, 0x96, !PT ;  /* 0x000000230d047212 */ /* 0x000fe200078e964c */
[----:B------:R-:W-:-:S04]  /*11830*/  IMAD.WIDE.U32 R34, R0, -0x326172a9, RZ ;  /* 0xcd9e8d5700227825 */ /* 0x000fc800078e00ff */
[----:B------:R-:W-:-:S05]  /*11840*/  IMAD.WIDE.U32 R2, R2, -0x326172a9, RZ ;  /* 0xcd9e8d5702027825 */ /* 0x000fca00078e00ff */
[----:B------:R-:W-:Y:S01]  /*11850*/  LOP3.LUT R0, R3, R245, R34, 0x96, !PT ;  /* 0x000000f503007212 */ /* 0x000fe200078e9622 */
[----:B------:R-:W-:Y:S01]  /*11860*/  IMAD.WIDE.U32 R4, R4, -0x2daee0ad, RZ ;  /* 0xd2511f5304047825 */ /* 0x000fe200078e00ff */
[C---:B------:R-:W-:Y:S02]  /*11870*/  LOP3.LUT R3, R2.reuse, 0xffff, RZ, 0xc0, !PT ;  /* 0x0000ffff02037812 */ /* 0x040fe400078ec0ff */
[----:B------:R-:W-:Y:S02]  /*11880*/  LOP3.LUT R13, R2, 0xff, RZ, 0xc0, !PT ;  /* 0x000000ff020d7812 */ /* 0x000fe400078ec0ff */
[--C-:B------:R-:W-:Y:S02]  /*11890*/  SHF.R.U32.HI R7, RZ, 0x10, R2.reuse ;  /* 0x00000010ff077819 */ /* 0x100fe40000011602 */
[----:B------:R-:W-:Y:S02]  /*118a0*/  SHF.R.U32.HI R12, RZ, 0x18, R2 ;  /* 0x00000018ff0c7819 */ /* 0x000fe40000011602 */
[----:B------:R-:W-:Y:S01]  /*118b0*/  LOP3.LUT R2, R0, 0xffff, RZ, 0xc0, !PT ;  /* 0x0000ffff00027812 */ /* 0x000fe200078ec0ff */
[----:B------:R-:W-:Y:S01]  /*118c0*/  IMAD.WIDE.U32 R24, R6, -0x2daee0ad, RZ ;  /* 0xd2511f5306187825 */ /* 0x000fe200078e00ff */
[----:B------:R-:W-:-:S02]  /*118d0*/  SHF.R.U32.HI R3, RZ, 0x8, R3 ;  /* 0x00000008ff037819 */ /* 0x000fc40000011603 */
[----:B------:R-:W-:Y:S02]  /*118e0*/  LOP3.LUT R14, R5, R36, R78, 0x96, !PT ;  /* 0x00000024050e7212 */ /* 0x000fe400078e964e */
[----:B------:R-:W-:Y:S02]  /*118f0*/  LOP3.LUT R5, R7, 0xff, RZ, 0xc0, !PT ;  /* 0x000000ff07057812 */ /* 0x000fe400078ec0ff */
[----:B------:R-:W-:Y:S02]  /*11900*/  SHF.R.U32.HI R6, RZ, 0x8, R2 ;  /* 0x00000008ff067819 */ /* 0x000fe40000011602 */
[----:B------:R-:W-:Y:S02]  /*11910*/  PRMT R2, R13, 0x5410, R3 ;  /* 0x000054100d027816 */ /* 0x000fe40000000003 */
[----:B------:R-:W-:Y:S02]  /*11920*/  SHF.R.U32.HI R3, RZ, 0x10, R0 ;  /* 0x00000010ff037819 */ /* 0x000fe40000011600 */
[----:B------:R-:W-:-:S02]  /*11930*/  LOP3.LUT R15, R25, R37, R4, 0x96, !PT ;  /* 0x00000025190f7212 */ /* 0x000fc400078e9604 */
[----:B------:R-:W-:Y:S02]  /*11940*/  LOP3.LUT R7, R0, 0xff, RZ, 0xc0, !PT ;  /* 0x000000ff00077812 */ /* 0x000fe400078ec0ff */
[----:B------:R-:W-:Y:S02]  /*11950*/  PRMT R4, R5, 0x5410, R12 ;  /* 0x0000541005047816 */ /* 0x000fe4000000000c */
[----:B------:R-:W-:Y:S02]  /*11960*/  SHF.R.U32.HI R5, RZ, 0x18, R0 ;  /* 0x00000018ff057819 */ /* 0x000fe40000011600 */
[----:B------:R-:W-:Y:S02]  /*11970*/  LOP3.LUT R3, R3, 0xff, RZ, 0xc0, !PT ;  /* 0x000000ff03037812 */ /* 0x000fe400078ec0ff */
[----:B------:R-:W-:Y:S02]  /*11980*/  PRMT R6, R7, 0x5410, R6 ;  /* 0x0000541007067816 */ /* 0x000fe40000000006 */
[----:B------:R-:W-:-:S02]  /*11990*/  HSET2.LE.AND R0, R2, R239, PT ;  /* 0x000000ef02007233 */ /* 0x000fc40003803000 */
[--C-:B------:R-:W-:Y:S02]  /*119a0*/  HSET2.LE.AND R2, R4, R239.reuse, PT ;  /* 0x000000ef04027233 */ /* 0x100fe40003803000 */
[----:B------:R-:W-:Y:S02]  /*119b0*/  PRMT R4, R3, 0x5410, R5 ;  /* 0x0000541003047816 */ /* 0x000fe40000000005 */
[--C-:B------:R-:W-:Y:S02]  /*119c0*/  HSET2.LE.AND R3, R6, R239.reuse, PT ;  /* 0x000000ef06037233 */ /* 0x100fe40003803000 */
[----:B------:R-:W-:Y:S02]  /*119d0*/  LOP3.LUT R6, R206, R0, RZ, 0xc0, !PT ;  /* 0x00000000ce067212 */ /* 0x000fe400078ec0ff */
[----:B------:R-:W-:Y:S02]  /*119e0*/  HSET2.LE.AND R0, R4, R239, PT ;  /* 0x000000ef04007233 */ /* 0x000fe40003803000 */
[----:B------:R-:W-:-:S02]  /*119f0*/  LOP3.LUT R7, R203, R2, RZ, 0xc0, !PT ;  /* 0x00000002cb077212 */ /* 0x000fc400078ec0ff */
[----:B------:R-:W-:Y:S01]  /*11a00*/  LOP3.LUT R4, R216, R3, RZ, 0xc0, !PT ;  /* 0x00000003d8047212 */ /* 0x000fe200078ec0ff */
[----:B------:R-:W-:Y:S01]  /*11a10*/  IMAD.WIDE.U32 R2, R14, -0x326172a9, RZ ;  /* 0xcd9e8d570e027825 */ /* 0x000fe200078e00ff */
[----:B------:R-:W-:-:S03]  /*11a20*/  LOP3.LUT R5, R207, R0, RZ, 0xc0, !PT ;  /* 0x00000000cf057212 */ /* 0x000fc600078ec0ff */
[----:B------:R-:W-:Y:S01]  /*11a30*/  IMAD.WIDE.U32 R206, R15, -0x326172a9, RZ ;  /* 0xcd9e8d570fce7825 */ /* 0x000fe200078e00ff */
[----:B------:R-:W-:Y:S01]  /*11a40*/  LOP3.LUT R3, R3, R42, R250, 0x96, !PT ;  /* 0x0000002a03037212 */ /* 0x000fe200078e96fa */
[----:B------:R-:W-:Y:S01]  /*11a50*/  HMMA.16816.F32 R104, R8, R20, R120 ;  /* 0x000000140868723c */ /* 0x000fe20000001878 */
[----:B------:R-:W-:Y:S02]  /*11a60*/  LDSM.16.MT88.4 R12, [R174+0xb800] ;  /* 0x00b80000ae0c783b */ /* 0x000fe40000004200 */
[----:B------:R-:W-:Y:S01]  /*11a70*/  LOP3.LUT R0, R207, R43, R2, 0x96, !PT ;  /* 0x0000002bcf007212 */ /* 0x000fe200078e9602 */
[----:B------:R-:W-:-:S04]  /*11a80*/  IMAD.WIDE.U32 R2, R3, -0x2daee0ad, RZ ;  /* 0xd2511f5303027825 */ /* 0x000fc800078e00ff */
[----:B------:R-:W-:Y:S01]  /*11a90*/  IMAD.WIDE.U32 R42, R0, -0x2daee0ad, RZ ;  /* 0xd2511f53002a7825 */ /* 0x000fe200078e00ff */
[----:B------:R-:W-:Y:S01]  /*11aa0*/  LOP3.LUT R0, R3, R240, R24, 0x96, !PT ;  /* 0x000000f003007212 */ /* 0x000fe200078e9618 */
[C---:B------:R-:W-:Y:S01]  /*11ab0*/  HMMA.16816.F32 R100, R8.reuse, R22, R116 ;  /* 0x000000160864723c */ /* 0x040fe20000001874 */
[----:B------:R-:W-:Y:S02]  /*11ac0*/  LDSM.16.MT88.4 R20, [R174+0xa800] ;  /* 0x00a80000ae14783b */ /* 0x000fe40000004200 */
[----:B------:R-:W-:Y:S01]  /*11ad0*/  LOP3.LUT R2, R43, R241, R2, 0x96, !PT ;  /* 0x000000f12b027212 */ /* 0x000fe200078e9602 */
[----:B------:R-:W-:Y:S01]  /*11ae0*/  IMAD.WIDE.U32 R36, R0, -0x326172a9, RZ ;  /* 0xcd9e8d5700247825 */ /* 0x000fe200078e00ff */
[----:B------:R-:W-:Y:S01]  /*11af0*/  LDSM.16.MT88.4 R24, [R196+0xb800] ;  /* 0x00b80000c418783b */ /* 0x000fe20000004200 */
[----:B------:R-:W-:Y:S02]  /*11b00*/  HMMA.16816.F32 R96, R8, R44, R128 ;  /* 0x0000002c0860723c */ /* 0x000fe40000001880 */
[----:B------:R-:W-:-:S04]  /*11b10*/  IMAD.WIDE.U32 R2, R2, -0x326172a9, RZ ;  /* 0xcd9e8d5702027825 */ /* 0x000fc800078e00ff */
[C---:B------:R-:W-:Y:S01]  /*11b20*/  HMMA.16816.F32 R92, R8.reuse, R46, R124 ;  /* 0x0000002e085c723c */ /* 0x040fe2000000187c */
[----:B------:R-:W-:Y:S05]  /*11b30*/  LDSM.16.MT88.4 R44, [R196+0x9800] ;  /* 0x00980000c42c783b */ /* 0x000fea0000004200 */
[C---:B------:R-:W-:Y:S06]  /*11b40*/  HMMA.16816.F32 R88, R8.reuse, R56, R132 ;  /* 0x000000380858723c */ /* 0x040fec0000001884 */
[C---:B------:R-:W-:Y:S01]  /*11b50*/  HMMA.16816.F32 R84, R8.reuse, R58, R136 ;  /* 0x0000003a0854723c */ /* 0x040fe20000001888 */
[----:B------:R-:W2:Y:S05]  /*11b60*/  LDSM.16.MT88.4 R56, [R174+0x9800] ;  /* 0x00980000ae38783b */ /* 0x000eaa0000004200 */
[C---:B------:R-:W-:Y:S06]  /*11b70*/  HMMA.16816.F32 R80, R8.reuse, R16, R140 ;  /* 0x000000100850723c */ /* 0x040fec000000188c */
[----:B------:R-:W-:Y:S01]  /*11b80*/  HMMA.16816.F32 R72, R8, R18, R144 ;  /* 0x000000120848723c */ /* 0x000fe20000001890 */
[----:B------:R-:W3:Y:S01]  /*11b90*/  LDSM.16.MT88.4 R16, [R196+0xa800] ;  /* 0x00a80000c410783b */ /* 0x000ee20000004200 */
[----:B------:R-:W-:-:S02]  /*11ba0*/  LOP3.LUT R0, R3, R245, R36, 0x96, !PT ;  /* 0x000000f503007212 */ /* 0x000fc400078e9624 */
[C---:B------:R-:W-:Y:S01]  /*11bb0*/  LOP3.LUT R3, R2.reuse, 0xffff, RZ, 0xc0, !PT ;  /* 0x0000ffff02037812 */ /* 0x040fe200078ec0ff */
[----:B------:R-:W-:Y:S01]  /*11bc0*/  LDSM.16.MT88.4 R140, [R174+0xac00] ;  /* 0x00ac0000ae8c783b */ /* 0x000fe20000004200 */
[----:B------:R-:W-:Y:S01]  /*11bd0*/  HMMA.16816.F32 R68, R8, R64, R148 ;  /* 0x000000400844723c */ /* 0x000fe20000001894 */
[----:B------:R-:W-:-:S05]  /*11be0*/  LOP3.LUT R34, R2, 0xff, RZ, 0xc0, !PT ;  /* 0x000000ff02227812 */ /* 0x000fca00078ec0ff */
[C---:B------:R-:W-:Y:S01]  /*11bf0*/  HMMA.16816.F32 R76, R8.reuse, R60, R156 ;  /* 0x0000003c084c723c */ /* 0x040fe2000000189c */
[----:B------:R-:W-:Y:S01]  /*11c00*/  SHF.R.U32.HI R3, RZ, 0x8, R3 ;  /* 0x00000008ff037819 */ /* 0x000fe20000011603 */
[----:B------:R-:W-:Y:S04]  /*11c10*/  LDSM.16.MT88.4 R156, [R196+0x9c00] ;  /* 0x009c0000c49c783b */ /* 0x000fe80000004200 */
[C---:B------:R-:W-:Y:S01]  /*11c20*/  HMMA.16816.F32 R64, R8.reuse, R66, R152 ;  /* 0x000000420840723c */ /* 0x040fe20000001898 */
[----:B------:R-:W-:Y:S05]  /*11c30*/  LDSM.16.MT88.4 R124, [R196+0xac00] ;  /* 0x00ac0000c47c783b */ /* 0x000fea0000004200 */
[----:B------:R-:W-:Y:S01]  /*11c40*/  HMMA.16816.F32 R60, R8, R62, R164 ;  /* 0x0000003e083c723c */ /* 0x000fe200000018a4 */
[----:B------:R-:W-:Y:S06]  /*11c50*/  LDSM.16.MT88.4 R164, [R174+0x9c00] ;  /* 0x009c0000aea4783b */ /* 0x000fec0000004200 */
[----:B------:R-:W-:-:S02]  /*11c60*/  SHF.R.U32.HI R11, RZ, 0x10, R2 ;  /* 0x00000010ff0b7819 */ /* 0x000fc40000011602 */
[----:B------:R-:W-:Y:S02]  /*11c70*/  SHF.R.U32.HI R10, RZ, 0x18, R2 ;  /* 0x00000018ff0a7819 */ /* 0x000fe40000011602 */
[C---:B------:R-:W-:Y:S02]  /*11c80*/  LOP3.LUT R2, R0.reuse, 0xffff, RZ, 0xc0, !PT ;  /* 0x0000ffff00027812 */ /* 0x040fe400078ec0ff */
[----:B------:R-:W-:Y:S02]  /*11c90*/  LOP3.LUT R11, R11, 0xff, RZ, 0xc0, !PT ;  /* 0x000000ff0b0b7812 */ /* 0x000fe400078ec0ff */
[----:B------:R-:W-:Y:S02]  /*11ca0*/  SHF.R.U32.HI R8, RZ, 0x8, R2 ;  /* 0x00000008ff087819 */ /* 0x000fe40000011602 */
[----:B------:R-:W-:Y:S02]  /*11cb0*/  LOP3.LUT R9, R0, 0xff, RZ, 0xc0, !PT ;  /* 0x000000ff00097812 */ /* 0x000fe400078ec0ff */
[----:B------:R-:W-:-:S02]  /*11cc0*/  PRMT R2, R34, 0x5410, R3 ;  /* 0x0000541022027816 */ /* 0x000fc40000000003 */
[----:B------:R-:W-:Y:S02]  /*11cd0*/  SHF.R.U32.HI R3, RZ, 0x10, R0 ;  /* 0x00000010ff037819 */ /* 0x000fe40000011600 */
[----:B------:R-:W-:Y:S02]  /*11ce0*/  PRMT R11, R11, 0x5410, R10 ;  /* 0x000054100b0b7816 */ /* 0x000fe4000000000a */
[----:B------:R-:W-:Y:S02]  /*11cf0*/  PRMT R8, R9, 0x5410, R8 ;  /* 0x0000541009087816 */ /* 0x000fe40000000008 */
[----:B------:R-:W-:Y:S02]  /*11d00*/  SHF.R.U32.HI R10, RZ, 0x18, R0 ;  /* 0x00000018ff0a7819 */ /* 0x000fe40000011600 */
[----:B------:R-:W-:Y:S02]  /*11d10*/  LOP3.LUT R9, R3, 0xff, RZ, 0xc0, !PT ;  /* 0x000000ff03097812 */ /* 0x000fe400078ec0ff */
[----:B------:R-:W-:-:S02]  /*11d20*/  HSET2.LE.AND R0, R2, R239, PT ;  /* 0x000000ef02007233 */ /* 0x000fc40003803000 */
[--C-:B------:R-:W-:Y:S02]  /*11d30*/  HSET2.LE.AND R2, R11, R239.reuse, PT ;  /* 0x000000ef0b027233 */ /* 0x100fe40003803000 */
[----:B------:R-:W-:Y:S02]  /*11d40*/  PRMT R9, R9, 0x5410, R10 ;  /* 0x0000541009097816 */ /* 0x000fe4000000000a */
[--C-:B------:R-:W-:Y:S02]  /*11d50*/  HSET2.LE.AND R3, R8, R239.reuse, PT ;  /* 0x000000ef08037233 */ /* 0x100fe40003803000 */
[----:B------:R-:W-:Y:S02]  /*11d60*/  LOP3.LUT R11, R243, R2, RZ, 0xc0, !PT ;  /* 0x00000002f30b7212 */ /* 0x000fe400078ec0ff */
[----:B------:R-:W-:Y:S02]  /*11d70*/  LOP3.LUT R2, R35, R238, R40, 0x96, !PT ;  /* 0x000000ee23027212 */ /* 0x000fe400078e9628 */
[----:B------:R-:W-:-:S02]  /*11d80*/  HSET2.LE.AND R9, R9, R239, PT ;  /* 0x000000ef09097233 */ /* 0x000fc40003803000 */
[----:B------:R-:W-:Y:S01]  /*11d90*/  LOP3.LUT R8, R236, R3, RZ, 0xc0, !PT ;  /* 0x00000003ec087212 */ /* 0x000fe200078ec0ff */
[----:B------:R-:W-:Y:S01]  /*11da0*/  IMAD.WIDE.U32 R2, R2, -0x2daee0ad, RZ ;  /* 0xd2511f5302027825 */ /* 0x000fe200078e00ff */
[----:B------:R-:W-:Y:S02]  /*11db0*/  LOP3.LUT R10, R242, R0, RZ, 0xc0, !PT ;  /* 0x00000000f20a7212 */ /* 0x000fe400078ec0ff */
[----:B------:R-:W-:Y:S02]  /*11dc0*/  LOP3.LUT R9, R237, R9, RZ, 0xc0, !PT ;  /* 0x00000009ed097212 */ /* 0x000fe400078ec0ff */
[----:B------:R-:W-:Y:S01]  /*11dd0*/  LOP3.LUT R0, R3, R246, R38, 0x96, !PT ;  /* 0x000000f603007212 */ /* 0x000fe200078e9626 */
[----:B--2---:R-:W-:Y:S01]  /*11de0*/  HMMA.16816.F32 R148, R4, R56, R112 ;  /* 0x000000380494723c */ /* 0x004fe20000001870 */
[----:B------:R-:W-:-:S05]  /*11df0*/  LOP3.LUT R3, R2, 0xffff, RZ, 0xc0, !PT ;  /* 0x0000ffff02037812 */ /* 0x000fca00078ec0ff */
[C---:B------:R-:W-:Y:S06]  /*11e00*/  HMMA.16816.F32 R144, R4.reuse, R58, R176 ;  /* 0x0000003a0490723c */ /* 0x040fec00000018b0 */
[C---:B------:R-:W-:Y:S06]  /*11e10*/  HMMA.16816.F32 R132, R4.reuse, R44, R180 ;  /* 0x0000002c0484723c */ /* 0x040fec00000018b4 */
[C---:B------:R-:W-:Y:S06]  /*11e20*/  HMMA.16816.F32 R128, R4.reuse, R46, R168 ;  /* 0x0000002e0480723c */ /* 0x040fec00000018a8 */
[C---:B------:R-:W-:Y:S06]  /*11e30*/  HMMA.16816.F32 R120, R4.reuse, R20, R184 ;  /* 0x000000140478723c */ /* 0x040fec00000018b8 */
[C---:B------:R-:W-:Y:S06]  /*11e40*/  HMMA.16816.F32 R116, R4.reuse, R22, R208 ;  /* 0x000000160474723c */ /* 0x040fec00000018d0 */
[C---:B---3--:R-:W-:Y:S06]  /*11e50*/  HMMA.16816.F32 R112, R4.reuse, R16, R228 ;  /* 0x000000100470723c */ /* 0x048fec00000018e4 */
[C---:B------:R-:W-:Y:S06]  /*11e60*/  HMMA.16816.F32 R108, R4.reuse, R18, R224 ;  /* 0x00000012046c723c */ /* 0x040fec00000018e0 */
[C---:B------:R-:W-:Y:S06]  /*11e70*/  HMMA.16816.F32 R168, R4.reuse, R12, R212 ;  /* 0x0000000c04a8723c */ /* 0x040fec00000018d4 */
[C---:B------:R-:W-:Y:S06]  /*11e80*/  HMMA.16816.F32 R180, R4.reuse, R14, R192 ;  /* 0x0000000e04b4723c */ /* 0x040fec00000018c0 */
[C---:B------:R-:W-:Y:S06]  /*11e90*/  HMMA.16816.F32 R184, R4.reuse, R24, R188 ;  /* 0x0000001804b8723c */ /* 0x040fec00000018bc */
[----:B------:R-:W-:Y:S06]  /*11ea0*/  HMMA.16816.F32 R176, R4, R26, R160 ;  /* 0x0000001a04b0723c */ /* 0x000fec00000018a0 */
[----:B------:R-:W-:Y:S01]  /*11eb0*/  HMMA.16816.F32 R136, R8, R16, R80 ;  /* 0x000000100888723c */ /* 0x000fe20000001850 */
[----:B------:R-:W-:Y:S01]  /*11ec0*/  SHF.R.U32.HI R4, RZ, 0x10, R2 ;  /* 0x00000010ff047819 */ /* 0x000fe20000011602 */
[----:B------:R-:W2:Y:S01]  /*11ed0*/  LDSM.16.MT88.4 R80, [R174+0xbc00] ;  /* 0x00bc0000ae50783b */ /* 0x000ea20000004200 */
[----:B------:R-:W-:-:S03]  /*11ee0*/  SHF.R.U32.HI R6, RZ, 0x8, R3 ;  /* 0x00000008ff067819 */ /* 0x000fc60000011603 */
[----:B------:R-:W-:Y:S01]  /*11ef0*/  HMMA.16816.F32 R68, R8, R12, R68 ;  /* 0x0000000c0844723c */ /* 0x000fe20000001844 */
[----:B------:R-:W-:Y:S02]  /*11f00*/  LOP3.LUT R16, R2, 0xff, RZ, 0xc0, !PT ;  /* 0x000000ff02107812 */ /* 0x000fe400078ec0ff */
[----:B------:R-:W-:-:S04]  /*11f10*/  SHF.R.U32.HI R3, RZ, 0x10, R0 ;  /* 0x00000010ff037819 */ /* 0x000fc80000011600 */
[----:B------:R-:W-:Y:S02]  /*11f20*/  SHF.R.U32.HI R13, RZ, 0x18, R2 ;  /* 0x00000018ff0d7819 */ /* 0x000fe40000011602 */
[----:B------:R-:W-:Y:S02]  /*11f30*/  LOP3.LUT R2, R0, 0xffff, RZ, 0xc0, !PT ;  /* 0x0000ffff00027812 */ /* 0x000fe400078ec0ff */
[----:B------:R-:W-:Y:S02]  /*11f40*/  LOP3.LUT R5, R4, 0xff, RZ, 0xc0, !PT ;  /* 0x000000ff04057812 */ /* 0x000fe400078ec0ff */
[----:B------:R-:W-:Y:S02]  /*11f50*/  LOP3.LUT R12, R0, 0xff, RZ, 0xc0, !PT ;  /* 0x000000ff000c7812 */ /* 0x000fe400078ec0ff */
[----:B------:R-:W-:Y:S02]  /*11f60*/  SHF.R.U32.HI R4, RZ, 0x8, R2 ;  /* 0x00000008ff047819 */ /* 0x000fe40000011602 */
[----:B------:R-:W-:-:S02]  /*11f70*/  SHF.R.U32.HI R7, RZ, 0x18, R0 ;  /* 0x00000018ff077819 */ /* 0x000fc40000011600 */
[----:B------:R-:W-:Y:S02]  /*11f80*/  LOP3.LUT R2, R3, 0xff, RZ, 0xc0, !PT ;  /* 0x000000ff03027812 */ /* 0x000fe400078ec0ff */
[----:B------:R-:W-:Y:S02]  /*11f90*/  PRMT R6, R16, 0x5410, R6 ;  /* 0x0000541010067816 */ /* 0x000fe40000000006 */
[----:B------:R-:W-:Y:S02]  /*11fa0*/  PRMT R3, R12, 0x5410, R4 ;  /* 0x000054100c037816 */ /* 0x000fe40000000004 */
[----:B------:R-:W-:Y:S02]  /*11fb0*/  PRMT R4, R2, 0x5410, R7 ;  /* 0x0000541002047816 */ /* 0x000fe40000000007 */
[----:B------:R-:W-:Y:S01]  /*11fc0*/  HSET2.LE.AND R2, R6, R239, PT ;  /* 0x000000ef06027233 */ /* 0x000fe20003803000 */
[----:B------:R-:W-:Y:S01]  /*11fd0*/  HMMA.16816.F32 R104, R8, R56, R104 ;  /* 0x000000380868723c */ /* 0x000fe20000001868 */
[----:B------:R-:W-:-:S02]  /*11fe0*/  PRMT R0, R5, 0x5410, R13 ;  /* 0x0000541005007816 */ /* 0x000fc4000000000d */
[----:B------:R-:W-:-:S03]  /*11ff0*/  HSET2.LE.AND R3, R3, R239, PT ;  /* 0x000000ef03037233 */ /* 0x000fc60003803000 */
[C---:B------:R-:W-:Y:S06]  /*12000*/  HMMA.16816.F32 R100, R8.reuse, R58, R100 ;  /* 0x0000003a0864723c */ /* 0x040fec0000001864 */
[----:B------:R-:W-:Y:S01]  /*12010*/  HMMA.16816.F32 R56, R8, R46, R92 ;  /* 0x0000002e0838723c */ /* 0x000fe2000000185c */
[----:B------:R-:W-:Y:S01]  /*12020*/  HSET2.LE.AND R0, R0, R239, PT ;  /* 0x000000ef00007233 */ /* 0x000fe20003803000 */
[----:B------:R-:W-:-:S05]  /*12030*/  IMAD.MOV.U32 R5, RZ, RZ, R202 ;  /* 0x000000ffff057224 */ /* 0x000fca00078e00ca */
[----:B------:R-:W-:Y:S02]  /*12040*/  LOP3.LUT R94, R217, R2, RZ, 0xc0, !PT ;  /* 0x00000002d95e7212 */ /* 0x000fe400078ec0ff */
[----:B------:R-:W-:Y:S01]  /*12050*/  LOP3.LUT R2, R37, R238, R206, 0x96, !PT ;  /* 0x000000ee25027212 */ /* 0x000fe200078e96ce */
[----:B------:R-:W-:Y:S01]  /*12060*/  HMMA.16816.F32 R64, R8, R14, R64 ;  /* 0x0000000e0840723c */ /* 0x000fe20000001840 */
[----:B------:R-:W-:Y:S01]  /*12070*/  LOP3.LUT R92, R232, R3, RZ, 0xc0, !PT ;  /* 0x00000003e85c7212 */ /* 0x000fe200078ec0ff */
[----:B------:R-:W3:Y:S02]  /*12080*/  LDSM.16.MT88.4 R12, [R196+0xbc00] ;  /* 0x00bc0000c40c783b */ /* 0x000ee40000004200 */
[----:B------:R-:W-:Y:S01]  /*12090*/  IMAD.WIDE.U32 R2, R2, -0x2daee0ad, RZ ;  /* 0xd2511f5302027825 */ /* 0x000fe200078e00ff */
[----:B------:R-:W-:Y:S02]  /*120a0*/  HSET2.LE.AND R4, R4, R239, PT ;  /* 0x000000ef04047233 */ /* 0x000fe40003803000 */
[----:B------:R-:W-:-:S02]  /*120b0*/  LOP3.LUT R95, R5, R0, RZ, 0xc0, !PT ;  /* 0x00000000055f7212 */ /* 0x000fc400078ec0ff */
[----:B------:R-:W-:Y:S02]  /*120c0*/  LOP3.LUT R0, R3, R246, R42, 0x96, !PT ;  /* 0x000000f603007212 */ /* 0x000fe400078e962a */
[C---:B------:R-:W-:Y:S02]  /*120d0*/  LOP3.LUT R3, R2.reuse, 0xffff, RZ, 0xc0, !PT ;  /* 0x0000ffff02037812 */ /* 0x040fe400078ec0ff */
[----:B------:R-:W-:Y:S02]  /*120e0*/  LOP3.LUT R93, R223, R4, RZ, 0xc0, !PT ;  /* 0x00000004df5d7212 */ /* 0x000fe400078ec0ff */
[----:B------:R-:W-:Y:S02]  /*120f0*/  LOP3.LUT R7, R2, 0xff, RZ, 0xc0, !PT ;  /* 0x000000ff02077812 */ /* 0x000fe400078ec0ff */
[--C-:B------:R-:W-:Y:S02]  /*12100*/  SHF.R.U32.HI R4, RZ, 0x10, R2.reuse ;  /* 0x00000010ff047819 */ /* 0x100fe40000011602 */
[----:B------:R-:W-:-:S02]  /*12110*/  SHF.R.U32.HI R6, RZ, 0x18, R2 ;  /* 0x00000018ff067819 */ /* 0x000fc40000011602 */
[----:B------:R-:W-:Y:S02]  /*12120*/  LOP3.LUT R2, R0, 0xffff, RZ, 0xc0, !PT ;  /* 0x0000ffff00027812 */ /* 0x000fe400078ec0ff */
[----:B------:R-:W-:Y:S02]  /*12130*/  SHF.R.U32.HI R5, RZ, 0x8, R3 ;  /* 0x00000008ff057819 */ /* 0x000fe40000011603 */
[----:B------:R-:W-:Y:S01]  /*12140*/  LOP3.LUT R3, R4, 0xff, RZ, 0xc0, !PT ;  /* 0x000000ff04037812 */ /* 0x000fe200078ec0ff */
[C---:B------:R-:W-:Y:S01]  /*12150*/  HMMA.16816.F32 R160, R8.reuse, R44, R96 ;  /* 0x0000002c08a0723c */ /* 0x040fe20000001860 */
[----:B------:R-:W-:Y:S02]  /*12160*/  LOP3.LUT R4, R0, 0xff, RZ, 0xc0, !PT ;  /* 0x000000ff00047812 */ /* 0x000fe400078ec0ff */
[----:B------:R-:W-:Y:S02]  /*12170*/  SHF.R.U32.HI R2, RZ, 0x8, R2 ;  /* 0x00000008ff027819 */ /* 0x000fe40000011602 */
[----:B------:R-:W-:Y:S01]  /*12180*/  PRMT R7, R7, 0x5410, R5 ;  /* 0x0000541007077816 */ /* 0x000fe20000000005 */
[----:B------:R-:W-:Y:S01]  /*12190*/  HMMA.16816.F32 R152, R8, R20, R88 ;  /* 0x000000140898723c */ /* 0x000fe20000001858 */
[----:B------:R-:W-:-:S02]  /*121a0*/  SHF.R.U32.HI R5, RZ, 0x10, R0 ;  /* 0x00000010ff057819 */ /* 0x000fc40000011600 */
[----:B------:R-:W-:-:S03]  /*121b0*/  PRMT R6, R3, 0x5410, R6 ;  /* 0x0000541003067816 */ /* 0x000fc60000000006 */
[----:B------:R-:W-:Y:S01]  /*121c0*/  HMMA.16816.F32 R44, R8, R22, R84 ;  /* 0x00000016082c723c */ /* 0x000fe20000001854 */
[----:B------:R-:W-:Y:S02]  /*121d0*/  PRMT R3, R4, 0x5410, R2 ;  /* 0x0000541004037816 */ /* 0x000fe40000000002 */
[----:B------:R-:W-:-:S03]  /*121e0*/  LOP3.LUT R4, R5, 0xff, RZ, 0xc0, !PT ;  /* 0x000000ff05047812 */ /* 0x000fc600078ec0ff */
[C---:B------:R-:W-:Y:S06]  /*121f0*/  HMMA.16816.F32 R20, R8.reuse, R18, R72 ;  /* 0x000000120814723c */ /* 0x040fec0000001848 */
[C---:B------:R-:W-:Y:S06]  /*12200*/  HMMA.16816.F32 R84, R8.reuse, R24, R76 ;  /* 0x000000180854723c */ /* 0x040fec000000184c */
[----:B------:R-:W-:Y:S07]  /*12210*/  HMMA.16816.F32 R60, R8, R26, R60 ;  /* 0x0000001a083c723c */ /* 0x000fee000000183c */
[----:B------:R-:W-:-:S04]  /*12220*/  SHF.R.U32.HI R8, RZ, 0x18, R0 ;  /* 0x00000018ff087819 */ /* 0x000fc80000011600 */
[----:B------:R-:W-:Y:S02]  /*12230*/  PRMT R4, R4, 0x5410, R8 ;  /* 0x0000541004047816 */ /* 0x000fe40000000008 */
[--C-:B------:R-:W-:Y:S02]  /*12240*/  HSET2.LE.AND R0, R7, R239.reuse, PT ;  /* 0x000000ef07007233 */ /* 0x100fe40003803000 */
[--C-:B------:R-:W-:Y:S02]  /*12250*/  HSET2.LE.AND R2, R6, R239.reuse, PT ;  /* 0x000000ef06027233 */ /* 0x100fe40003803000 */
[--C-:B------:R-:W-:Y:S02]  /*12260*/  HSET2.LE.AND R3, R3, R239.reuse, PT ;  /* 0x000000ef03037233 */ /* 0x100fe40003803000 */
[----:B------:R-:W-:Y:S02]  /*12270*/  HSET2.LE.AND R4, R4, R239, PT ;  /* 0x000000ef04047233 */ /* 0x000fe40003803000 */
[----:B------:R-:W-:-:S02]  /*12280*/  LOP3.LUT R98, R234, R0, RZ, 0xc0, !PT ;  /* 0x00000000ea627212 */ /* 0x000fc400078ec0ff */
[----:B------:R-:W-:Y:S02]  /*12290*/  LOP3.LUT R99, R235, R2, RZ, 0xc0, !PT ;  /* 0x00000002eb637212 */ /* 0x000fe400078ec0ff */
[----:B------:R-:W-:Y:S02]  /*122a0*/  LOP3.LUT R96, R244, R3, RZ, 0xc0, !PT ;  /* 0x00000003f4607212 */ /* 0x000fe400078ec0ff */
[----:B------:R-:W-:Y:S01]  /*122b0*/  LOP3.LUT R97, R50, R4, RZ, 0xc0, !PT ;  /* 0x0000000432617212 */ /* 0x000fe200078ec0ff */
[----:B--2---:R-:W-:Y:S01]  /*122c0*/  HMMA.16816.F32 R72, R92, R80, R168 ;  /* 0x000000505c48723c */ /* 0x004fe200000018a8 */
[----:B------:R-:W-:-:S05]  /*122d0*/  IADD3 R202, P0, R48, -0x100, RZ ;  /* 0xffffff0030ca7810 */ /* 0x000fca0007f1e0ff */
[----:B------:R-:W-:Y:S01]  /*122e0*/  HMMA.16816.F32 R148, R92, R164, R148 ;  /* 0x000000a45c94723c */ /* 0x000fe20000001894 */
[----:B------:R-:W-:-:S05]  /*122f0*/  IADD3.X R203, R49, -0x1, RZ, P0, !PT ;  /* 0xffffffff31cb7810 */ /* 0x000fca00007fe4ff */
        /* <DEDUP_REMOVED lines=9> */
[----:B------:R-:W-:Y:S01]  /*12390*/  HMMA.16816.F32 R160, R96, R156, R160 ;  /* 0x0000009c60a0723c */ /* 0x000fe200000018a0 */
[----:B------:R-:W-:-:S05]  /*123a0*/  IMAD.MOV.U32 R105, RZ, RZ, R249 ;  /* 0x000000ffff697224 */ /* 0x000fca00078e00f9 */
[----:B------:R-:W-:Y:S01]  /*123b0*/  HMMA.16816.F32 R152, R96, R140, R152 ;  /* 0x0000008c6098723c */ /* 0x000fe20000001898 */
[----:B------:R-:W-:-:S05]  /*123c0*/  IMAD.MOV.U32 R104, RZ, RZ, R55 ;  /* 0x000000ffff687224 */ /* 0x000fca00078e0037 */
[C---:B------:R-:W-:Y:S06]  /*123d0*/  HMMA.16816.F32 R136, R96.reuse, R124, R136 ;  /* 0x0000007c6088723c */ /* 0x040fec0000001888 */
[----:B------:R-:W-:Y:S06]  /*123e0*/  HMMA.16816.F32 R68, R96, R80, R68 ;  /* 0x000000506044723c */ /* 0x000fec0000001844 */
[----:B---3--:R-:W-:Y:S06]  /*123f0*/  HMMA.16816.F32 R88, R92, R12, R184 ;  /* 0x0000000c5c58723c */ /* 0x008fec00000018b8 */
[C---:B------:R-:W-:Y:S06]  /*12400*/  HMMA.16816.F32 R164, R96.reuse, R166, R100 ;  /* 0x000000a660a4723c */ /* 0x040fec0000001864 */
[----:B------:R-:W-:Y:S01]  /*12410*/  HMMA.16816.F32 R156, R96, R158, R56 ;  /* 0x0000009e609c723c */ /* 0x000fe20000001838 */
[----:B------:R-:W-:-:S05]  /*12420*/  IMAD.MOV.U32 R102, RZ, RZ, R252 ;  /* 0x000000ffff667224 */ /* 0x000fca00078e00fc */
[----:B------:R-:W-:Y:S01]  /*12430*/  HMMA.16816.F32 R140, R96, R142, R44 ;  /* 0x0000008e608c723c */ /* 0x000fe2000000182c */
[----:B------:R-:W-:-:S05]  /*12440*/  IMAD.MOV.U32 R103, RZ, RZ, R233 ;  /* 0x000000ffff677224 */ /* 0x000fca00078e00e9 */
        /* <DEDUP_REMOVED lines=9> */
[----:B------:R-:W3:Y:S04]  /*124e0*/  LDL.64 R234, [R1+0x118] ;  /* 0x0001180001ea7983 */ /* 0x000ee80000100a00 */
[----:B------:R-:W4:Y:S04]  /*124f0*/  LDL.64 R236, [R1+0x170] ;  /* 0x0001700001ec7983 */ /* 0x000f280000100a00 */
[----:B------:R-:W4:Y:S01]  /*12500*/  LDL.64 R238, [R1+0x178] ;  /* 0x0001780001ee7983 */ /* 0x000f220000100a00 */
[----:B------:R-:W-:Y:S05]  /*12510*/  WARPSYNC.ALL ;  /* 0x0000000000007948 */ /* 0x000fea0003800000 */
[----:B------:R-:W-:Y:S06]  /*12520*/  BAR.SYNC.DEFER_BLOCKING 0x0 ;  /* 0x0000000000007b1d */ /* 0x000fec0000010000 */
[----:B-----5:R-:W-:Y:S04]  /*12530*/  @P4 STS [R204+0x9000], RZ ;  /* 0x009000ffcc004388 */ /* 0x020fe80000000800 */
[----:B------:R-:W-:Y:S04]  /*12540*/  @P4 STS [R204+0x9004], RZ ;  /* 0x009004ffcc004388 */ /* 0x000fe80000000800 */
[----:B------:R-:W-:Y:S01]  /*12550*/  @P4 STS.64 [R204+0x9008], RZ ;  /* 0x009008ffcc004388 */ /* 0x000fe20000000a00 */
[----:B--2---:R-:W-:Y:S01]  /*12560*/  VIADD R244, R50, 0xfffffffd ;  /* 0xfffffffd32f47836 */ /* 0x004fe20000000000 */
[C---:B---3--:R-:W-:Y:S01]  /*12570*/  SHF.L.U64.HI R0, R234.reuse, 0x6, R235 ;  /* 0x00000006ea007819 */ /* 0x048fe200000102eb */
[----:B------:R-:W-:-:S03]  /*12580*/  IMAD.SHL.U32 R5, R234, 0x40, RZ ;  /* 0x00000040ea057824 */ /* 0x000fc600078e00ff */
[----:B------:R-:W-:Y:S01]  /*12590*/  SHF.R.S32.HI R4, RZ, 0x1f, R244 ;  /* 0x0000001fff047819 */ /* 0x000fe200000114f4 */
[----:B----4-:R-:W-:Y:S02]  /*125a0*/  IMAD.MOV.U32 R3, RZ, RZ, R237 ;  /* 0x000000ffff037224 */ /* 0x010fe400078e00ed */
[----:B------:R-:W-:Y:S02]  /*125b0*/  IMAD R0, R0, R244, RZ ;  /* 0x000000f400007224 */ /* 0x000fe400078e02ff */
[----:B------:R-:W-:Y:S02]  /*125c0*/  IMAD.MOV.U32 R2, RZ, RZ, R238 ;  /* 0x000000ffff027224 */ /* 0x000fe400078e00ee */
[-C--:B------:R-:W-:Y:S02]  /*125d0*/  IMAD R0, R4, R5.reuse, R0 ;  /* 0x0000000504007224 */ /* 0x080fe400078e0200 */
[----:B------:R-:W-:-:S04]  /*125e0*/  IMAD.WIDE.U32 R2, R244, R5, R2 ;  /* 0x00000005f4027225 */ /* 0x000fc800078e0002 */
[----:B------:R-:W-:Y:S01]  /*125f0*/  IMAD.IADD R3, R3, 0x1, R0 ;  /* 0x0000000103037824 */ /* 0x000fe200078e0200 */
[CC--:B------:R-:W-:Y:S02]  /*12600*/  @!P4 LEA R12, P6, R2.reuse, R220.reuse, 0x1 ;  /* 0x000000dc020cc211 */ /* 0x0c0fe400078c08ff */
[CC--:B------:R-:W-:Y:S02]  /*12610*/  @!P3 LEA R10, P1, R2.reuse, R220.reuse, 0x1 ;  /* 0x000000dc020ab211 */ /* 0x0c0fe400078208ff */
[----:B------:R-:W-:Y:S02]  /*12620*/  @!P2 LEA R8, P0, R2, R220, 0x1 ;  /* 0x000000dc0208a211 */ /* 0x000fe400078008ff */
[----:B------:R-:W-:Y:S02]  /*12630*/  LEA R0, P5, R234, R2, 0x5 ;  /* 0x00000002ea007211 */ /* 0x000fe400078a28ff */
[CCC-:B------:R-:W-:Y:S02]  /*12640*/  @!P4 LEA.HI.X R13, R2.reuse, R221.reuse, R3.reuse, 0x1, P6 ;  /* 0x000000dd020dc211 */ /* 0x1c0fe400030f0c03 */
[----:B------:R-:W-:-:S02]  /*12650*/  @!P3 LEA.HI.X R11, R2, R221, R3, 0x1, P1 ;  /* 0x000000dd020bb211 */ /* 0x000fc400008f0c03 */
[----:B------:R-:W-:Y:S01]  /*12660*/  @!P2 LEA.HI.X R9, R2, R221, R3, 0x1, P0 ;  /* 0x000000dd0209a211 */ /* 0x000fe200000f0c03 */
[----:B------:R-:W-:Y:S01]  /*12670*/  @!PT LDS RZ, [RZ] ;  /* 0x00000000fffff984 */ /* 0x000fe20000000800 */
[----:B------:R-:W-:Y:S01]  /*12680*/  @!PT LDS RZ, [RZ] ;  /* 0x00000000fffff984 */ /* 0x000fe20000000800 */
[----:B------:R-:W-:Y:S01]  /*12690*/  @!PT LDS RZ, [RZ] ;  /* 0x00000000fffff984 */ /* 0x000fe20000000800 */
[----:B------:R1:W-:Y:S01]  /*126a0*/  @!P4 LDGSTS.E.BYPASS.LTC128B.128 [R204+0x9000], desc[UR4][R12.64] ;  /* 0x090000000ccccfae */ /* 0x0003e2000b901d44 */
[-C--:B------:R-:W-:Y:S02]  /*126b0*/  @!P4 LEA R6, P0, R0, R220.reuse, 0x1 ;  /* 0x000000dc0006c211 */ /* 0x080fe400078008ff */
[----:B------:R-:W-:Y:S02]  /*126c0*/  LEA.HI.X R3, R234, R3, R235, 0x5, P5 ;  /* 0x00000003ea037211 */ /* 0x000fe400028f2ceb */
[CC--:B------:R-:W-:Y:S01]  /*126d0*/  @!P3 LEA R4, P5, R0.reuse, R220.reuse, 0x1 ;  /* 0x000000dc0004b211 */ /* 0x0c0fe200078a08ff */
[----:B------:R-:W-:Y:S01]  /*126e0*/  @P3 STS.128 [R204+0xa000], RZ ;  /* 0x00a000ffcc003388 */ /* 0x000fe20000000c00 */
[C---:B------:R-:W-:Y:S02]  /*126f0*/  @!P2 LEA R2, P1, R0.reuse, R220, 0x1 ;  /* 0x000000dc0002a211 */ /* 0x040fe400078208ff */
[CCC-:B------:R-:W-:Y:S01]  /*12700*/  @!P4 LEA.HI.X R7, R0.reuse, R221.reuse, R3.reuse, 0x1, P0 ;  /* 0x000000dd0007c211 */ /* 0x1c0fe200000f0c03 */
[----:B------:R-:W-:Y:S01]  /*12710*/  @!PT LDS RZ, [RZ] ;  /* 0x00000000fffff984 */ /* 0x000fe20000000800 */
[----:B------:R-:W-:Y:S01]  /*12720*/  @!PT LDS RZ, [RZ] ;  /* 0x00000000fffff984 */ /* 0x000fe20000000800 */
[----:B------:R-:W-:Y:S01]  /*12730*/  @!PT LDS RZ, [RZ] ;  /* 0x00000000fffff984 */ /* 0x000fe20000000800 */
[----:B------:R-:W-:Y:S01]  /*12740*/  @!P3 LDGSTS.E.BYPASS.LTC128B.128 [R204+0xa000], desc[UR4][R10.64+0x40] ;  /* 0x0a0000400accbfae */ /* 0x000fe2000b901d44 */
[----:B------:R-:W-:-:S03]  /*12750*/  @!P3 LEA.HI.X R5, R0, R221, R3, 0x1, P5 ;  /* 0x000000dd0005b211 */ /* 0x000fc600028f0c03 */
[----:B------:R-:W-:Y:S01]  /*12760*/  @P2 STS.128 [R204+0xb000], RZ ;  /* 0x00b000ffcc002388 */ /* 0x000fe20000000c00 */
        /* <DEDUP_REMOVED lines=23> */
[----:B------:R-:W4:Y:S04]  /*128e0*/  LDSM.16.M88.4 R44, [R175+0x6c00] ;  /* 0x006c0000af2c783b */ /* 0x000f280000000200 */
[----:B--2---:R-:W-:Y:S04]  /*128f0*/  LDSM.16.M88.4 R8, [R199] ;  /* 0x00000000c708783b */ /* 0x004fe80000000200 */
[----:B---3--:R-:W-:Y:S04]  /*12900*/  LDSM.16.M88.4 R4, [R199+0x1000] ;  /* 0x00100000c704783b */ /* 0x008fe80000000200 */
[----:B------:R-:W2:Y:S04]  /*12910*/  LDSM.16.M88.4 R24, [R197+0x6800] ;  /* 0x00680000c518783b */ /* 0x000ea80000000200 */
[----:B------:R-:W3:Y:S04]  /*12920*/  LDSM.16.M88.4 R20, [R197+0x6c00] ;  /* 0x006c0000c514783b */ /* 0x000ee80000000200 */
[----:B------:R-:W3:Y:S04]  /*12930*/  LDSM.16.M88.4 R64, [R175+0x6000] ;  /* 0x00600000af40783b */ /* 0x000ee80000000200 */
[----:B------:R-:W3:Y:S04]  /*12940*/  LDSM.16.M88.4 R60, [R175+0x6400] ;  /* 0x00640000af3c783b */ /* 0x000ee80000000200 */
[----:B------:R-:W3:Y:S04]  /*12950*/  LDSM.16.M88.4 R36, [R197+0x6400] ;  /* 0x00640000c524783b */ /* 0x000ee80000000200 */
[----:B------:R-:W3:Y:S01]  /*12960*/  LDSM.16.M88.4 R40, [R197+0x6000] ;  /* 0x00600000c528783b */ /* 0x000ee20000000200 */
[----:B-1----:R-:W-:Y:S01]  /*12970*/  HMMA.16816.F32 R176, R12, R56, RZ ;  /* 0x000000380cb0723c */ /* 0x002fe200000018ff */
[----:B------:R-:W1:Y:S02]  /*12980*/  S2R R55, SR_TID.X ;  /* 0x0000000000377919 */ /* 0x000e640000002100 */
[----:B------:R-:W0:Y:S03]  /*12990*/  LDGDEPBAR ;  /* 0x00000000000079af */ /* 0x000e260000000000 */
[-C--:B----4-:R-:W-:Y:S06]  /*129a0*/  HMMA.16816.F32 R104, R16, R44.reuse, RZ ;  /* 0x0000002c1068723c */ /* 0x090fec00000018ff */
[----:B------:R-:W-:Y:S06]  /*129b0*/  HMMA.16816.F32 R100, R12, R44, RZ ;  /* 0x0000002c0c64723c */ /* 0x000fec00000018ff */
[----:B------:R-:W-:Y:S06]  /*129c0*/  HMMA.16816.F32 R180, R16, R56, RZ ;  /* 0x0000003810b4723c */ /* 0x000fec00000018ff */
[----:B--2---:R-:W-:Y:S06]  /*129d0*/  HMMA.16816.F32 R232, R4, R24, R176 ;  /* 0x0000001804e8723c */ /* 0x004fec00000018b0 */
[-C--:B---3--:R-:W-:Y:S06]  /*129e0*/  HMMA.16816.F32 R212, R8, R20.reuse, R104 ;  /* 0x0000001408d4723c */ /* 0x088fec0000001868 */
[----:B------:R-:W-:Y:S06]  /*129f0*/  HMMA.16816.F32 R240, R4, R20, R100 ;  /* 0x0000001404f0723c */ /* 0x000fec0000001864 */
[-C--:B------:R-:W-:Y:S06]  /*12a00*/  HMMA.16816.F32 R208, R16, R64.reuse, RZ ;  /* 0x0000004010d0723c */ /* 0x080fec00000018ff */
[----:B------:R-:W-:Y:S06]  /*12a10*/  HMMA.16816.F32 R192, R12, R64, RZ ;  /* 0x000000400cc0723c */ /* 0x000fec00000018ff */
[-C--:B------:R-:W-:Y:S06]  /*12a20*/  HMMA.16816.F32 R188, R16, R60.reuse, RZ ;  /* 0x0000003c10bc723c */ /* 0x080fec00000018ff */
[C---:B------:R-:W-:Y:S06]  /*12a30*/  HMMA.16816.F32 R184, R12.reuse, R60, RZ ;  /* 0x0000003c0cb8723c */ /* 0x040fec00000018ff */
[C---:B------:R-:W-:Y:S06]  /*12a40*/  HMMA.16816.F32 R176, R12.reuse, R66, RZ ;  /* 0x000000420cb0723c */ /* 0x040fec00000018ff */
[C---:B------:R-:W-:Y:S06]  /*12a50*/  HMMA.16816.F32 R104, R12.reuse, R62, RZ ;  /* 0x0000003e0c68723c */ /* 0x040fec00000018ff */
[----:B------:R-:W-:Y:S06]  /*12a60*/  HMMA.16816.F32 R100, R12, R58, RZ ;  /* 0x0000003a0c64723c */ /* 0x000fec00000018ff */
[C---:B------:R-:W-:Y:S06]  /*12a70*/  HMMA.16816.F32 R64, R16.reuse, R66, RZ ;  /* 0x000000421040723c */ /* 0x040fec00000018ff */
[C---:B------:R-:W-:Y:S06]  /*12a80*/  HMMA.16816.F32 R60, R16.reuse, R62, RZ ;  /* 0x0000003e103c723c */ /* 0x040fec00000018ff */
[----:B------:R-:W-:Y:S06]  /*12a90*/  HMMA.16816.F32 R56, R16, R58, RZ ;  /* 0x0000003a1038723c */ /* 0x000fec00000018ff */
[-C--:B------:R-:W-:Y:S06]  /*12aa0*/  HMMA.16816.F32 R12, R12, R46.reuse, RZ ;  /* 0x0000002e0c0c723c */ /* 0x080fec00000018ff */
[----:B------:R-:W-:Y:S01]  /*12ab0*/  HMMA.16816.F32 R16, R16, R46, RZ ;  /* 0x0000002e1010723c */ /* 0x000fe200000018ff */
[----:B------:R-:W-:-:S02]  /*12ac0*/  IMAD.MOV.U32 R34, RZ, RZ, R212 ;  /* 0x000000ffff227224 */ /* 0x000fc400078e00d4 */
[----:B------:R-:W-:Y:S02]  /*12ad0*/  IMAD.MOV.U32 R3, RZ, RZ, R213 ;  /* 0x000000ffff037224 */ /* 0x000fe400078e00d5 */
[----:B------:R-:W-:Y:S01]  /*12ae0*/  IMAD.MOV.U32 R2, RZ, RZ, R214 ;  /* 0x000000ffff027224 */ /* 0x000fe200078e00d6 */
[----:B------:R-:W-:Y:S01]  /*12af0*/  HMMA.16816.F32 R228, R8, R36, R188 ;  /* 0x0000002408e4723c */ /* 0x000fe200000018bc */
[----:B------:R-:W-:-:S05]  /*12b00*/  IMAD.MOV.U32 R0, RZ, RZ, R215 ;  /* 0x000000ffff007224 */ /* 0x000fca00078e00d7 */
[----:B------:R-:W-:Y:S06]  /*12b10*/  HMMA.16816.F32 R224, R4, R36, R184 ;  /* 0x0000002404e0723c */ /* 0x000fec00000018b8 */
[-C--:B------:R-:W-:Y:S06]  /*12b20*/  HMMA.16816.F32 R208, R8, R40.reuse, R208 ;  /* 0x0000002808d0723c */ /* 0x080fec00000018d0 */
[----:B------:R-:W-:Y:S06]  /*12b30*/  HMMA.16816.F32 R192, R4, R40, R192 ;  /* 0x0000002804c0723c */ /* 0x000fec00000018c0 */
[----:B------:R-:W-:Y:S06]  /*12b40*/  HMMA.16816.F32 R236, R8, R24, R180 ;  /* 0x0000001808ec723c */ /* 0x000fec00000018b4 */
[C---:B------:R-:W-:Y:S06]  /*12b50*/  HMMA.16816.F32 R176, R4.reuse, R42, R176 ;  /* 0x0000002a04b0723c */ /* 0x040fec00000018b0 */
[C---:B------:R-:W-:Y:S06]  /*12b60*/  HMMA.16816.F32 R184, R4.reuse, R38, R104 ;  /* 0x0000002604b8723c */ /* 0x040fec0000001868 */
[C---:B------:R-:W-:Y:S06]  /*12b70*/  HMMA.16816.F32 R188, R4.reuse, R26, R100 ;  /* 0x0000001a04bc723c */ /* 0x040fec0000001864 */
[----:B------:R-:W-:Y:S01]  /*12b80*/  HMMA.16816.F32 R212, R4, R22, R12 ;  /* 0x0000001604d4723c */ /* 0x000fe2000000180c */
[----:B------:R-:W-:Y:S04]  /*12b90*/  LDSM.16.M88.4 R4, [R198+0x3000] ;  /* 0x00300000c604783b */ /* 0x000fe80000000200 */
[----:B------:R-:W2:Y:S01]  /*12ba0*/  LDSM.16.M88.4 R12, [R175+0x7000] ;  /* 0x00700000af0c783b */ /* 0x000ea20000000200 */
[C---:B------:R-:W-:Y:S06]  /*12bb0*/  HMMA.16816.F32 R64, R8.reuse, R42, R64 ;  /* 0x0000002a0840723c */ /* 0x040fec0000001840 */
[C---:B------:R-:W-:Y:S06]  /*12bc0*/  HMMA.16816.F32 R60, R8.reuse, R38, R60 ;  /* 0x00000026083c723c */ /* 0x040fec000000183c */
[C---:B------:R-:W-:Y:S06]  /*12bd0*/  HMMA.16816.F32 R56, R8.reuse, R26, R56 ;  /* 0x0000001a0838723c */ /* 0x040fec0000001838 */
[----:B------:R-:W-:Y:S01]  /*12be0*/  HMMA.16816.F32 R16, R8, R22, R16 ;  /* 0x000000160810723c */ /* 0x000fe20000001810 */
[----:B------:R-:W3:Y:S05]  /*12bf0*/  LDSM.16.M88.4 R8, [R198+0x2000] ;  /* 0x00200000c608783b */ /* 0x000eea0000000200 */
[C---:B--2---:R-:W-:Y:S06]  /*12c00*/  HMMA.16816.F32 R180, R4.reuse, R12, R192 ;  /* 0x0000000c04b4723c */ /* 0x044fec00000018c0 */
[----:B------:R-:W-:Y:S06]  /*12c10*/  HMMA.16816.F32 R100, R4, R14, R176 ;  /* 0x0000000e0464723c */ /* 0x000fec00000018b0 */
[C---:B---3--:R-:W-:Y:S06]  /*12c20*/  HMMA.16816.F32 R104, R8.reuse, R12, R208 ;  /* 0x0000000c0868723c */ /* 0x048fec00000018d0 */
[C---:B------:R-:W-:Y:S01]  /*12c30*/  HMMA.16816.F32 R24, R8.reuse, R14, R64 ;  /* 0x0000000e0818723c */ /* 0x040fe20000001840 */
[----:B------:R-:W2:Y:S05]  /*12c40*/  LDSM.16.M88.4 R12, [R175+0x7400] ;  /* 0x00740000af0c783b */ /* 0x000eaa0000000200 */
[-C--:B--2---:R-:W-:Y:S06]  /*12c50*/  HMMA.16816.F32 R44, R8, R12.reuse, R228 ;  /* 0x0000000c082c723c */ /* 0x084fec00000018e4 */
[C---:B------:R-:W-:Y:S06]  /*12c60*/  HMMA.16816.F32 R40, R4.reuse, R12, R224 ;  /* 0x0000000c0428723c */ /* 0x040fec00000018e0 */
[-C--:B------:R-:W-:Y:S06]  /*12c70*/  HMMA.16816.F32 R36, R4, R14.reuse, R184 ;  /* 0x0000000e0424723c */ /* 0x080fec00000018b8 */
[----:B------:R-:W-:Y:S01]  /*12c80*/  HMMA.16816.F32 R20, R8, R14, R60 ;  /* 0x0000000e0814723c */ /* 0x000fe2000000183c */
[----:B------:R-:W2:Y:S01]  /*12c90*/  LDSM.16.M88.4 R12, [R175+0x7800] ;  /* 0x00780000af0c783b */ /* 0x000ea20000000200 */
[----:B------:R-:W-:-:S02]  /*12ca0*/  IMAD.MOV.U32 R228, RZ, RZ, R34 ;  /* 0x000000ffffe47224 */ /* 0x000fc400078e0022 */
[----:B------:R-:W-:Y:S02]  /*12cb0*/  IMAD.MOV.U32 R229, RZ, RZ, R3 ;  /* 0x000000ffffe57224 */ /* 0x000fe400078e0003 */
[----:B------:R-:W-:Y:S01]  /*12cc0*/  IMAD.MOV.U32 R230, RZ, RZ, R2 ;  /* 0x000000ffffe67224 */ /* 0x000fe200078e0002 */
[-C--:B--2---:R-:W-:Y:S06]  /*12cd0*/  HMMA.16816.F32 R64, R8, R12.reuse, R236 ;  /* 0x0000000c0840723c */ /* 0x084fec00000018ec */
[C---:B------:R-:W-:Y:S06]  /*12ce0*/  HMMA.16816.F32 R60, R4.reuse, R12, R232 ;  /* 0x0000000c043c723c */ /* 0x040fec00000018e8 */
[-C--:B------:R-:W-:Y:S06]  /*12cf0*/  HMMA.16816.F32 R184, R4, R14.reuse, R188 ;  /* 0x0000000e04b8723c */ /* 0x080fec00000018bc */
[----:B------:R-:W-:Y:S01]  /*12d00*/  HMMA.16816.F32 R176, R8, R14, R56 ;  /* 0x0000000e08b0723c */ /* 0x000fe20000001838 */
[----:B------:R-:W2:Y:S01]  /*12d10*/  LDSM.16.M88.4 R12, [R175+0x7c00] ;  /* 0x007c0000af0c783b */ /* 0x000ea20000000200 */
[----:B------:R-:W-:-:S04]  /*12d20*/  IMAD.MOV.U32 R231, RZ, RZ, R0 ;  /* 0x000000ffffe77224 */ /* 0x000fc800078e0000 */
[C---:B--2---:R-:W-:Y:S06]  /*12d30*/  HMMA.16816.F32 R208, R4.reuse, R12, R240 ;  /* 0x0000000c04d0723c */ /* 0x044fec00000018f0 */
[----:B------:R-:W-:Y:S01]  /*12d40*/  HMMA.16816.F32 R192, R4, R14, R212 ;  /* 0x0000000e04c0723c */ /* 0x000fe200000018d4 */
[----:B------:R-:W-:Y:S05]  /*12d50*/  LDSM.16.M88.4 R4, [R199+0x3000] ;  /* 0x00300000c704783b */ /* 0x000fea0000000200 */
[C---:B------:R-:W-:Y:S06]  /*12d60*/  HMMA.16816.F32 R224, R8.reuse, R12, R228 ;  /* 0x0000000c08e0723c */ /* 0x040fec00000018e4 */
[----:B------:R-:W-:Y:S01]  /*12d70*/  HMMA.16816.F32 R16, R8, R14, R16 ;  /* 0x0000000e0810723c */ /* 0x000fe20000001810 */
[----:B------:R-:W2:Y:S04]  /*12d80*/  LDSM.16.M88.4 R12, [R197+0x7000] ;  /* 0x00700000c50c783b */ /* 0x000ea80000000200 */
[----:B------:R-:W3:Y:S01]  /*12d90*/  LDSM.16.M88.4 R8, [R199+0x2000] ;  /* 0x00200000c708783b */ /* 0x000ee20000000200 */
[-C--:B--2---:R-:W-:Y:S06]  /*12da0*/  HMMA.16816.F32 R240, R4, R12.reuse, R180 ;  /* 0x0000000c04f0723c */ /* 0x084fec00000018b4 */
[----:B---3--:R-:W-:Y:S06]  /*12db0*/  HMMA.16816.F32 R104, R8, R12, R104 ;  /* 0x0000000c0868723c */ /* 0x008fec0000001868 */
[-C--:B------:R-:W-:Y:S06]  /*12dc0*/  HMMA.16816.F32 R212, R4, R14.reuse, R100 ;  /* 0x0000000e04d4723c */ /* 0x080fec0000001864 */
[----:B------:R-:W-:Y:S01]  /*12dd0*/  HMMA.16816.F32 R180, R8, R14, R24 ;  /* 0x0000000e08b4723c */ /* 0x000fe20000001818 */
[----:B------:R-:W2:Y:S05]  /*12de0*/  LDSM.16.M88.4 R12, [R197+0x7400] ;  /* 0x00740000c50c783b */ /* 0x000eaa0000000200 */
[-C--:B--2---:R-:W-:Y:S06]  /*12df0*/  HMMA.16816.F32 R188, R4, R12.reuse, R40 ;  /* 0x0000000c04bc723c */ /* 0x084fec0000001828 */
[----:B------:R-:W-:Y:S06]  /*12e00*/  HMMA.16816.F32 R228, R8, R12, R44 ;  /* 0x0000000c08e4723c */ /* 0x000fec000000182c */
[-C--:B------:R-:W-:Y:S06]  /*12e10*/  HMMA.16816.F32 R100, R4, R14.reuse, R36 ;  /* 0x0000000e0464723c */ /* 0x080fec0000001824 */
[C---:B------:R-:W-:Y:S01]  /*12e20*/  HMMA.16816.F32 R40, R8.reuse, R14, R20 ;  /* 0x0000000e0828723c */ /* 0x040fe20000001814 */
[----:B------:R-:W2:Y:S05]  /*12e30*/  LDSM.16.M88.4 R12, [R197+0x7800] ;  /* 0x00780000c50c783b */ /* 0x000eaa0000000200 */
[-C--:B--2---:R-:W-:Y:S06]  /*12e40*/  HMMA.16816.F32 R64, R8, R12.reuse, R64 ;  /* 0x0000000c0840723c */ /* 0x084fec0000001840 */
[C---:B------:R-:W-:Y:S06]  /*12e50*/  HMMA.16816.F32 R56, R4.reuse, R12, R60 ;  /* 0x0000000c0438723c */ /* 0x040fec000000183c */
[-C--:B------:R-:W-:Y:S06]  /*12e60*/  HMMA.16816.F32 R44, R4, R14.reuse, R184 ;  /* 0x0000000e042c723c */ /* 0x080fec00000018b8 */
[----:B------:R-:W-:Y:S01]  /*12e70*/  HMMA.16816.F32 R36, R8, R14, R176 ;  /* 0x0000000e0824723c */ /* 0x000fe200000018b0 */
[----:B------:R-:W2:Y:S05]  /*12e80*/  LDSM.16.M88.4 R12, [R197+0x7c00] ;  /* 0x007c0000c50c783b */ /* 0x000eaa0000000200 */
        /* <DEDUP_REMOVED lines=10> */
[C---:B------:R-:W-:Y:S01]  /*12f30*/  HMMA.16816.F32 R180, R8.reuse, R14, R180 ;  /* 0x0000000e08b4723c */ /* 0x040fe200000018b4 */
[----:B------:R-:W2:Y:S05]  /*12f40*/  LDSM.16.M88.4 R12, [R175+0x8400] ;  /* 0x00840000af0c783b */ /* 0x000eaa0000000200 */
[-C--:B--2---:R-:W-:Y:S06]  /*12f50*/  HMMA.16816.F32 R236, R8, R12.reuse, R228 ;  /* 0x0000000c08ec723c */ /* 0x084fec00000018e4 */
[C---:B------:R-:W-:Y:S06]  /*12f60*/  HMMA.16816.F32 R224, R4.reuse, R12, R188 ;  /* 0x0000000c04e0723c */ /* 0x040fec00000018bc */
        /* <DEDUP_REMOVED lines=23> */
[----:B------:R-:W-:Y:S01]  /*130e0*/  HMMA.16816.F32 R64, R8, R14, R184 ;  /* 0x0000000e0840723c */ /* 0x000fe200000018b8 */
[----:B------:R-:W2:Y:S01]  /*130f0*/  LDSM.16.M88.4 R12, [R197+0x8800] ;  /* 0x00880000c50c783b */ /* 0x000ea20000000200 */
[----:B-1----:R-:W-:-:S05]  /*13100*/  IMAD.SHL.U32 R55, R55, 0x2, RZ ;  /* 0x0000000237377824 */ /* 0x002fca00078e00ff */
[----:B------:R-:W-:Y:S01]  /*13110*/  LOP3.LUT R55, R55, 0x6, RZ, 0xc0, !PT ;  /* 0x0000000637377812 */ /* 0x000fe200078ec0ff */
[-C--:B--2---:R-:W-:Y:S06]  /*13120*/  HMMA.16816.F32 R184, R8, R12.reuse, R232 ;  /* 0x0000000c08b8723c */ /* 0x084fec00000018e8 */
[C---:B------:R-:W-:Y:S06]  /*13130*/  HMMA.16816.F32 R180, R4.reuse, R12, R192 ;  /* 0x0000000c04b4723c */ /* 0x040fec00000018c0 */
[-C--:B------:R-:W-:Y:S06]  /*13140*/  HMMA.16816.F32 R208, R4, R14.reuse, R208 ;  /* 0x0000000e04d0723c */ /* 0x080fec00000018d0 */
[----:B------:R-:W-:Y:S01]  /*13150*/  HMMA.16816.F32 R188, R8, R14, R188 ;  /* 0x0000000e08bc723c */ /* 0x000fe200000018bc */
[----:B------:R-:W1:Y:S01]  /*13160*/  LDSM.16.M88.4 R12, [R197+0x8c00] ;  /* 0x008c0000c50c783b */ /* 0x000e620000000200 */
[----:B------:R-:W-:Y:S01]  /*13170*/  IMAD R0, R244, 0x40, R55 ;  /* 0x00000040f4007824 */ /* 0x000fe200078e0237 */
[----:B------:R-:W-:-:S04]  /*13180*/  DEPBAR.LE SB0, 0x0 ;  /* 0x000080000000791a */ /* 0x000fc80000000000 */
[----:B------:R-:W-:-:S05]  /*13190*/  I2FP.F32.S32 R2, R0 ;  /* 0x0000000000027245 */ /* 0x000fca0000201400 */
[CC--:B------:R-:W-:Y:S01]  /*131a0*/  FFMA.FTZ R241, R2.reuse, R201.reuse, R24 ;  /* 0x000000c902f17223 */ /* 0x0c0fe20000010018 */
[CC--:B------:R-:W-:Y:S01]  /*131b0*/  FFMA.FTZ R35, R2.reuse, R201.reuse, R20 ;  /* 0x000000c902237223 */ /* 0x0c0fe20000010014 */
[CC--:B------:R-:W-:Y:S01]  /*131c0*/  FFMA.FTZ R222, R2.reuse, R201.reuse, R22 ;  /* 0x000000c902de7223 */ /* 0x0c0fe20000010016 */
[----:B------:R-:W-:Y:S01]  /*131d0*/  FFMA.FTZ R240, R2, R201, R26 ;  /* 0x000000c902f07223 */ /* 0x000fe2000001001a */
[----:B-1----:R-:W-:Y:S07]  /*131e0*/  HMMA.16816.F32 R192, R8, R14, R16 ;  /* 0x0000000e08c0723c */ /* 0x002fee0000001810 */
[----:B------:R-:W-:-:S02]  /*131f0*/  VIADD R17, R0, 0x1 ;  /* 0x0000000100117836 */ /* 0x000fc40000000000 */
[----:B------:R-:W-:-:S03]  /*13200*/  VIADD R16, R0, 0x8 ;  /* 0x0000000800107836 */ /* 0x000fc60000000000 */
[----:B------:R-:W-:Y:S01]  /*13210*/  I2FP.F32.S32 R2, R17 ;  /* 0x0000001100027245 */ /* 0x000fe20000201400 */
[----:B------:R-:W-:Y:S04]  /*13220*/  HMMA.16816.F32 R232, R4, R14, R100 ;  /* 0x0000000e04e8723c */ /* 0x000fe80000001864 */
[CC--:B------:R-:W-:Y:S01]  /*13230*/  FFMA.FTZ R34, R2.reuse, R201.reuse, R21 ;  /* 0x000000c902227223 */ /* 0x0c0fe20000010015 */
[CC--:B------:R-:W-:Y:S01]  /*13240*/  FFMA.FTZ R215, R2.reuse, R201.reuse, R23 ;  /* 0x000000c902d77223 */ /* 0x0c0fe20000010017 */
[CC--:B------:R-:W-:Y:S01]  /*13250*/  FFMA.FTZ R239, R2.reuse, R201.reuse, R25 ;  /* 0x000000c902ef7223 */ /* 0x0c0fe20000010019 */
[----:B------:R-:W-:Y:S01]  /*13260*/  FFMA.FTZ R237, R2, R201, R27 ;  /* 0x000000c902ed7223 */ /* 0x000fe2000001001b */
[----:B------:R-:W-:Y:S01]  /*13270*/  I2FP.F32.S32 R2, R16 ;  /* 0x0000001000027245 */ /* 0x000fe20000201400 */
[C---:B------:R-:W-:Y:S01]  /*13280*/  VIADD R15, R0.reuse, 0x9 ;  /* 0x00000009000f7836 */ /* 0x040fe20000000000 */
[----:B------:R-:W-:Y:S01]  /*13290*/  HMMA.16816.F32 R176, R8, R12, R60 ;  /* 0x0000000c08b0723c */ /* 0x000fe2000000183c */
[----:B------:R-:W-:-:S02]  /*132a0*/  VIADD R14, R0, 0x10 ;  /* 0x00000010000e7836 */ /* 0x000fc40000000000 */
[CC--:B------:R-:W-:Y:S01]  /*132b0*/  FFMA.FTZ R238, R2.reuse, R201.reuse, R40 ;  /* 0x000000c902ee7223 */ /* 0x0c0fe20000010028 */
[CC--:B------:R-:W-:Y:S01]  /*132c0*/  FFMA.FTZ R27, R2.reuse, R201.reuse, R36 ;  /* 0x000000c9021b7223 */ /* 0x0c0fe20000010024 */
[CC--:B------:R-:W-:Y:S02]  /*132d0*/  FFMA.FTZ R236, R2.reuse, R201.reuse, R42 ;  /* 0x000000c902ec7223 */ /* 0x0c0fe4000001002a */
[----:B------:R-:W-:Y:S01]  /*132e0*/  FFMA.FTZ R60, R2, R201, R38 ;  /* 0x000000c9023c7223 */ /* 0x000fe20000010026 */
[----:B------:R-:W-:Y:S01]  /*132f0*/  I2FP.F32.S32 R2, R15 ;  /* 0x0000000f00027245 */ /* 0x000fe20000201400 */
[----:B------:R-:W-:Y:S04]  /*13300*/  HMMA.16816.F32 R224, R4, R12, R228 ;  /* 0x0000000c04e0723c */ /* 0x000fe800000018e4 */
[CC--:B------:R-:W-:Y:S01]  /*13310*/  FFMA.FTZ R26, R2.reuse, R201.reuse, R37 ;  /* 0x000000c9021a7223 */ /* 0x0c0fe20000010025 */
[----:B------:R-:W-:-:S02]  /*13320*/  FFMA.FTZ R62, R2, R201, R39 ;  /* 0x000000c9023e7223 */ /* 0x000fc40000010027 */
[CC--:B------:R-:W-:Y:S01]  /*13330*/  FFMA.FTZ R231, R2.reuse, R201.reuse, R41 ;  /* 0x000000c902e77223 */ /* 0x0c0fe20000010029 */
[-C--:B------:R-:W-:Y:S01]  /*13340*/  FFMA.FTZ R230, R2, R201.reuse, R43 ;  /* 0x000000c902e67223 */ /* 0x080fe2000001002b */
[----:B------:R-:W-:Y:S01]  /*13350*/  I2FP.F32.S32 R2, R14 ;  /* 0x0000000e00027245 */ /* 0x000fe20000201400 */
[C---:B------:R-:W-:Y:S02]  /*13360*/  VIADD R13, R0.reuse, 0x11 ;  /* 0x00000011000d7836 */ /* 0x040fe40000000000 */
[----:B------:R-:W-:Y:S02]  /*13370*/  VIADD R12, R0, 0x18 ;  /* 0x00000018000c7836 */ /* 0x000fe40000000000 */
[CC--:B------:R-:W-:Y:S01]  /*13380*/  FFMA.FTZ R25, R2.reuse, R201.reuse, R56 ;  /* 0x000000c902197223 */ /* 0x0c0fe20000010038 */
[CC--:B------:R-:W-:Y:S01]  /*13390*/  FFMA.FTZ R63, R2.reuse, R201.reuse, R58 ;  /* 0x000000c9023f7223 */ /* 0x0c0fe2000001003a */
[CC--:B------:R-:W-:Y:S01]  /*133a0*/  FFMA.FTZ R229, R2.reuse, R201.reuse, R44 ;  /* 0x000000c902e57223 */ /* 0x0c0fe2000001002c */
[----:B------:R-:W-:Y:S01]  /*133b0*/  FFMA.FTZ R228, R2, R201, R46 ;  /* 0x000000c902e47223 */ /* 0x000fe2000001002e */
[----:B------:R-:W-:Y:S01]  /*133c0*/  I2FP.F32.S32 R2, R13 ;  /* 0x0000000d00027245 */ /* 0x000fe20000201400 */
[----:B------:R-:W-:-:S04]  /*133d0*/  VIADD R11, R0, 0x19 ;  /* 0x00000019000b7836 */ /* 0x000fc80000000000 */
        /* <DEDUP_REMOVED lines=41> */
[----:B------:R-:W-:Y:S01]  /*13670*/  VIADD R3, R0, 0x38 ;  /* 0x0000003800037836 */ /* 0x000fe20000000000 */
[----:B------:R-:W-:-:S03]  /*13680*/  ISETP.GE.AND P1, PT, R15, R52, PT ;  /* 0x000000340f00720c */ /* 0x000fc60003f26270 */
[CC--:B------:R-:W-:Y:S01]  /*13690*/  FFMA.FTZ R46, R2.reuse, R201.reuse, R176 ;  /* 0x000000c9022e7223 */ /* 0x0c0fe200000100b0 */
[CC--:B------:R-:W-:Y:S01]  /*136a0*/  FFMA.FTZ R55, R2.reuse, R201.reuse, R178 ;  /* 0x000000c902377223 */ /* 0x0c0fe200000100b2 */
[CC--:B------:R-:W-:Y:S01]  /*136b0*/  FFMA.FTZ R184, R2.reuse, R201.reuse, R224 ;  /* 0x000000c902b87223 */ /* 0x0c0fe200000100e0 */
[-C--:B------:R-:W-:Y:S01]  /*136c0*/  FFMA.FTZ R104, R2, R201.reuse, R226 ;  /* 0x000000c902687223 */ /* 0x080fe200000100e2 */
[----:B------:R-:W-:Y:S01]  /*136d0*/  I2FP.F32.S32 R2, R4 ;  /* 0x0000000400027245 */ /* 0x000fe20000201400 */
[----:B------:R-:W-:Y:S01]  /*136e0*/  IMAD.MOV.U32 R224, RZ, RZ, R50 ;  /* 0x000000ffffe07224 */ /* 0x000fe200078e0032 */
[----:B------:R-:W-:Y:S02]  /*136f0*/  ISETP.GE.AND P0, PT, R0, R52, PT ;  /* 0x000000340000720c */ /* 0x000fe40003f06270 */
[----:B------:R-:W-:Y:S01]  /*13700*/  FSEL R41, R26, -INF , !P1 ;  /* 0xff8000001a297808 */ /* 0x000fe20004800000 */
[CC--:B------:R-:W-:Y:S01]  /*13710*/  FFMA.FTZ R45, R2.reuse, R201.reuse, R177 ;  /* 0x000000c9022d7223 */ /* 0x0c0fe200000100b1 */
[CC--:B------:R-:W-:Y:S01]  /*13720*/  FFMA.FTZ R50, R2.reuse, R201.reuse, R179 ;  /* 0x000000c902327223 */ /* 0x0c0fe200000100b3 */
[CC--:B------:R-:W-:Y:S01]  /*13730*/  FFMA.FTZ R103, R2.reuse, R201.reuse, R225 ;  /* 0x000000c902677223 */ /* 0x0c0fe200000100e1 */
[----:B------:R-:W-:Y:S01]  /*13740*/  FFMA.FTZ R102, R2, R201, R227 ;  /* 0x000000c902667223 */ /* 0x000fe200000100e3 */
[----:B------:R-:W-:-:S02]  /*13750*/  I2FP.F32.S32 R2, R3 ;  /* 0x0000000300027245 */ /* 0x000fc40000201400 */
[-C--:B------:R-:W-:Y:S02]  /*13760*/  ISETP.GE.AND P6, PT, R17, R52.reuse, PT ;  /* 0x000000341100720c */ /* 0x080fe40003fc6270 */
[-C--:B------:R-:W-:Y:S02]  /*13770*/  ISETP.GE.AND P1, PT, R11, R52.reuse, PT ;  /* 0x000000340b00720c */ /* 0x080fe40003f26270 */
[-C--:B------:R-:W-:Y:S02]  /*13780*/  ISETP.GE.AND P5, PT, R16, R52.reuse, PT ;  /* 0x000000341000720c */ /* 0x080fe40003fa6270 */
[----:B------:R-:W-:Y:S01]  /*13790*/  FSEL R22, R35, -INF , !P0 ;  /* 0xff80000023167808 */ /* 0x000fe20004000000 */
[-C--:B------:R-:W-:Y:S01]  /*137a0*/  FFMA.FTZ R105, R2, R201.reuse, R232 ;  /* 0x000000c902697223 */ /* 0x080fe200000100e8 */
[-C--:B------:R-:W-:Y:S01]  /*137b0*/  ISETP.GE.AND P0, PT, R14, R52.reuse, PT ;  /* 0x000000340e00720c */ /* 0x080fe20003f06270 */
[CC--:B------:R-:W-:Y:S01]  /*137c0*/  FFMA.FTZ R44, R2.reuse, R201.reuse, R192 ;  /* 0x000000c9022c7223 */ /* 0x0c0fe200000100c0 */
[CC--:B------:R-:W-:Y:S01]  /*137d0*/  FFMA.FTZ R47, R2.reuse, R201.reuse, R194 ;  /* 0x000000c9022f7223 */ /* 0x0c0fe200000100c2 */
[----:B------:R-:W-:Y:S01]  /*137e0*/  FFMA.FTZ R185, R2, R201, R234 ;  /* 0x000000c902b97223 */ /* 0x000fe200000100ea */
[----:B------:R-:W-:Y:S01]  /*137f0*/  FSEL R42, R34, -INF , !P6 ;  /* 0xff800000222a7808 */ /* 0x000fe20007000000 */
[----:B------:R-:W-:Y:S01]  /*13800*/  VIADD R2, R0, 0x39 ;  /* 0x0000003900027836 */ /* 0x000fe20000000000 */
[----:B------:R-:W-:Y:S01]  /*13810*/  FSEL R37, R21, -INF , !P1 ;  /* 0xff80000015257808 */ /* 0x000fe20004800000 */
[----:B------:R-:W-:Y:S01]  /*13820*/  BAR.SYNC.DEFER_BLOCKING 0x0 ;  /* 0x0000000000007b1d */ /* 0x000fe20000010000 */
[----:B------:R-:W-:-:S02]  /*13830*/  ISETP.GE.AND P6, PT, R13, R52, PT ;  /* 0x000000340d00720c */ /* 0x000fc40003fc6270 */
[----:B------:R-:W-:Y:S02]  /*13840*/  FSEL R43, R27, -INF , !P5 ;  /* 0xff8000001b2b7808 */ /* 0x000fe40006800000 */
[-C--:B------:R-:W-:Y:S02]  /*13850*/  ISETP.GE.AND P1, PT, R6, R52.reuse, PT ;  /* 0x000000340600720c */ /* 0x080fe40003f26270 */
[-C--:B------:R-:W-:Y:S02]  /*13860*/  ISETP.GE.AND P5, PT, R12, R52.reuse, PT ;  /* 0x000000340c00720c */ /* 0x080fe40003fa6270 */
[----:B------:R-:W-:Y:S02]  /*13870*/  FSEL R40, R25, -INF , !P0 ;  /* 0xff80000019287808 */ /* 0x000fe40004000000 */
[----:B------:R-:W-:Y:S02]  /*13880*/  ISETP.GE.AND P0, PT, R10, R52, PT ;  /* 0x000000340a00720c */ /* 0x000fe40003f06270 */
[----:B------:R-:W-:-:S02]  /*13890*/  FSEL R39, R24, -INF , !P6 ;  /* 0xff80000018277808 */ /* 0x000fc40007000000 */
[----:B------:R-:W-:Y:S02]  /*138a0*/  FSEL R27, R8, -INF , !P1 ;  /* 0xff800000081b7808 */ /* 0x000fe40004800000 */
[----:B------:R-:W-:Y:S02]  /*138b0*/  ISETP.GE.AND P6, PT, R9, R52, PT ;  /* 0x000000340900720c */ /* 0x000fe40003fc6270 */
[----:B------:R-:W-:Y:S02]  /*138c0*/  FSEL R38, R23, -INF , !P5 ;  /* 0xff80000017267808 */ /* 0x000fe40006800000 */
[----:B------:R-:W-:Y:S02]  /*138d0*/  I2FP.F32.S32 R8, R2 ;  /* 0x0000000200087245 */ /* 0x000fe40000201400 */
[----:B------:R-:W-:Y:S02]  /*138e0*/  ISETP.GE.AND P5, PT, R7, R52, PT ;  /* 0x000000340700720c */ /* 0x000fe40003fa6270 */
[----:B------:R-:W-:-:S02]  /*138f0*/  FSEL R36, R20, -INF , !P0 ;  /* 0xff80000014247808 */ /* 0x000fc40004000000 */
[-C--:B------:R-:W-:Y:S02]  /*13900*/  ISETP.GE.AND P0, PT, R5, R52.reuse, PT ;  /* 0x000000340500720c */ /* 0x080fe40003f06270 */
[----:B------:R-:W-:Y:S01]  /*13910*/  FSEL R35, R19, -INF , !P6 ;  /* 0xff80000013237808 */ /* 0x000fe20007000000 */
[----:B------:R-:W-:Y:S01]  /*13920*/  FFMA.FTZ R19, R8, R201, R193 ;  /* 0x000000c908137223 */ /* 0x000fe200000100c1 */
[----:B------:R-:W-:Y:S02]  /*13930*/  FSEL R34, R18, -INF , !P5 ;  /* 0xff80000012227808 */ /* 0x000fe40006800000 */
[-C--:B------:R-:W-:Y:S02]  /*13940*/  ISETP.GE.AND P6, PT, R4, R52.reuse, PT ;  /* 0x000000340400720c */ /* 0x080fe40003fc6270 */
[-C--:B------:R-:W-:Y:S02]  /*13950*/  ISETP.GE.AND P5, PT, R3, R52.reuse, PT ;  /* 0x000000340300720c */ /* 0x080fe40003fa6270 */
[----:B------:R-:W-:-:S02]  /*13960*/  ISETP.GE.AND P1, PT, R2, R52, PT ;  /* 0x000000340200720c */ /* 0x000fc40003f26270 */
[----:B------:R-:W-:Y:S02]  /*13970*/  FSEL R26, R46, -INF , !P0 ;  /* 0xff8000002e1a7808 */ /* 0x000fe40004000000 */
[-C--:B------:R-:W-:Y:S02]  /*13980*/  ISETP.GE.AND P0, PT, R0, R51.reuse, PT ;  /* 0x000000330000720c */ /* 0x080fe40003f06270 */
[----:B------:R-:W-:Y:S02]  /*13990*/  FSEL R25, R45, -INF , !P6 ;  /* 0xff8000002d197808 */ /* 0x000fe40007000000 */
[----:B------:R-:W-:Y:S02]  /*139a0*/  FSEL R24, R44, -INF , !P5 ;  /* 0xff8000002c187808 */ /* 0x000fe40006800000 */
[----:B------:R-:W-:Y:S02]  /*139b0*/  FSEL R23, R19, -INF , !P1 ;  /* 0xff80000013177808 */ /* 0x000fe40004800000 */
[----:B------:R-:W-:-:S02]  /*139c0*/  ISETP.GE.AND P6, PT, R17, R51, PT ;  /* 0x000000331100720c */ /* 0x000fc40003fc6270 */
[-C--:B------:R-:W-:Y:S02]  /*139d0*/  ISETP.GE.AND P5, PT, R16, R51.reuse, PT ;  /* 0x000000331000720c */ /* 0x080fe40003fa6270 */
[-C--:B------:R-:W-:Y:S02]  /*139e0*/  ISETP.GE.AND P1, PT, R15, R51.reuse, PT ;  /* 0x000000330f00720c */ /* 0x080fe40003f26270 */
[----:B------:R-:W-:Y:S02]  /*139f0*/  FSEL R44, R222, -INF , !P0 ;  /* 0xff800000de2c7808 */ /* 0x000fe40004000000 */
[----:B------:R-:W-:Y:S02]  /*13a00*/  ISETP.GE.AND P0, PT, R14, R51, PT ;  /* 0x000000330e00720c */ /* 0x000fe40003f06270 */
[----:B------:R-:W-:Y:S02]  /*13a10*/  FSEL R52, R215, -INF , !P6 ;  /* 0xff800000d7347808 */ /* 0x000fe40007000000 */
[----:B------:R-:W-:-:S02]  /*13a20*/  FSEL R60, R60, -INF , !P5 ;  /* 0xff8000003c3c7808 */ /* 0x000fc40006800000 */
[----:B------:R-:W-:Y:S02]  /*13a30*/  FSEL R62, R62, -INF , !P1 ;  /* 0xff8000003e3e7808 */ /* 0x000fe40004800000 */
[-C--:B------:R-:W-:Y:S02]  /*13a40*/  ISETP.GE.AND P6, PT, R13, R51.reuse, PT ;  /* 0x000000330d00720c */ /* 0x080fe40003fc6270 */
[-C--:B------:R-:W-:Y:S02]  /*13a50*/  ISETP.GE.AND P5, PT, R12, R51.reuse, PT ;  /* 0x000000330c00720c */ /* 0x080fe40003fa6270 */
[-C--:B------:R-:W-:Y:S02]  /*13a60*/  ISETP.GE.AND P1, PT, R11, R51.reuse, PT ;  /* 0x000000330b00720c */ /* 0x080fe40003f26270 */
[----:B------:R-:W-:Y:S02]  /*13a70*/  FSEL R63, R63, -INF , !P0 ;  /* 0xff8000003f3f7808 */ /* 0x000fe40004000000 */
        /* <DEDUP_REMOVED lines=8> */
[----:B------:R-:W-:Y:S01]  /*13b00*/  ISETP.GE.AND P0, PT, R5, R51, PT ;  /* 0x000000330500720c */ /* 0x000fe20003f06270 */
[----:B------:R-:W-:Y:S01]  /*13b10*/  FFMA.FTZ R18, R8, R201, R195 ;  /* 0x000000c908127223 */ /* 0x000fe200000100c3 */
[----:B------:R-:W-:Y:S02]  /*13b20*/  FSEL R58, R58, -INF , !P6 ;  /* 0xff8000003a3a7808 */ /* 0x000fe40007000000 */
[----:B------:R-:W-:Y:S02]  /*13b30*/  FSEL R57, R57, -INF , !P5 ;  /* 0xff80000039397808 */ /* 0x000fe40006800000 */
[----:B------:R-:W-:Y:S02]  /*13b40*/  FSEL R56, R56, -INF , !P1 ;  /* 0xff80000038387808 */ /* 0x000fe40004800000 */
[----:B------:R-:W-:-:S02]  /*13b50*/  ISETP.GE.AND P6, PT, R4, R51, PT ;  /* 0x000000330400720c */ /* 0x000fc40003fc6270 */
[-C--:B------:R-:W-:Y:S02]  /*13b60*/  ISETP.GE.AND P5, PT, R3, R51.reuse, PT ;  /* 0x000000330300720c */ /* 0x080fe40003fa6270 */
[----:B------:R-:W-:Y:S02]  /*13b70*/  ISETP.GE.AND P1, PT, R2, R51, PT ;  /* 0x000000330200720c */ /* 0x000fe40003f26270 */
[----:B------:R-:W-:Y:S02]  /*13b80*/  FSEL R51, R55, -INF , !P0 ;  /* 0xff80000037337808 */ /* 0x000fe40004000000 */
[----:B------:R-:W-:Y:S02]  /*13b90*/  ISETP.GE.AND P0, PT, R0, R54, PT ;  /* 0x000000360000720c */ /* 0x000fe40003f06270 */
[----:B------:R-:W-:Y:S02]  /*13ba0*/  FSEL R46, R50, -INF , !P6 ;  /* 0xff800000322e7808 */ /* 0x000fe40007000000 */
[----:B------:R-:W-:-:S02]  /*13bb0*/  ISETP.GE.AND P6, PT, R0, R53, PT ;  /* 0x000000350000720c */ /* 0x000fc40003fc6270 */
[----:B------:R-:W-:Y:S02]  /*13bc0*/  FSEL R45, R18, -INF , !P1 ;  /* 0xff800000122d7808 */ /* 0x000fe40004800000 */
[----:B------:R-:W-:Y:S02]  /*13bd0*/  ISETP.GE.AND P1, PT, R17, R53, PT ;  /* 0x000000351100720c */ /* 0x000fe40003f26270 */
[----:B------:R-:W-:Y:S02]  /*13be0*/  FSEL R50, R241, -INF , !P0 ;  /* 0xff800000f1327808 */ /* 0x000fe40004000000 */
[----:B------:R-:W-:Y:S02]  /*13bf0*/  ISETP.GE.AND P0, PT, R16, R54, PT ;  /* 0x000000361000720c */ /* 0x000fe40003f06270 */
[----:B------:R-:W-:Y:S02]  /*13c00*/  FSEL R47, R47, -INF , !P5 ;  /* 0xff8000002f2f7808 */ /* 0x000fe40006800000 */
[----:B------:R-:W-:-:S02]  /*13c10*/  FSEL R18, R240, -INF , !P6 ;  /* 0xff800000f0127808 */ /* 0x000fc40007000000 */
[-C--:B------:R-:W-:Y:S02]  /*13c20*/  ISETP.GE.AND P5, PT, R17, R54.reuse, PT ;  /* 0x000000361100720c */ /* 0x080fe40003fa6270 */
[-C--:B------:R-:W-:Y:S02]  /*13c30*/  ISETP.GE.AND P6, PT, R16, R53.reuse, PT ;  /* 0x000000351000720c */ /* 0x080fe40003fc6270 */
[----:B------:R-:W-:Y:S02]  /*13c40*/  FSEL R21, R237, -INF , !P1 ;  /* 0xff800000ed157808 */ /* 0x000fe40004800000 */
[----:B------:R-:W-:Y:S02]  /*13c50*/  ISETP.GE.AND P1, PT, R15, R53, PT ;  /* 0x000000350f00720c */ /* 0x000fe40003f26270 */
[----:B------:R-:W-:Y:S02]  /*13c60*/  FSEL R183, R238, -INF , !P0 ;  /* 0xff800000eeb77808 */ /* 0x000fe40004000000 */
[----:B------:R-:W-:-:S02]  /*13c70*/  ISETP.GE.AND P0, PT, R14, R54, PT ;  /* 0x000000360e00720c */ /* 0x000fc40003f06270 */
[----:B------:R-:W-:Y:S02]  /*13c80*/  FSEL R101, R239, -INF , !P5 ;  /* 0xff800000ef657808 */ /* 0x000fe40006800000 */
[----:B------:R-:W-:Y:S02]  /*13c90*/  FSEL R20, R236, -INF , !P6 ;  /* 0xff800000ec147808 */ /* 0x000fe40007000000 */
[----:B------:R-:W-:Y:S02]  /*13ca0*/  ISETP.GE.AND P5, PT, R15, R54, PT ;  /* 0x000000360f00720c */ /* 0x000fe40003fa6270 */
[-C--:B------:R-:W-:Y:S02]  /*13cb0*/  ISETP.GE.AND P6, PT, R14, R53.reuse, PT ;  /* 0x000000350e00720c */ /* 0x080fe40003fc6270 */
[----:B------:R-:W-:Y:S02]  /*13cc0*/  FSEL R19, R230, -INF , !P1 ;  /* 0xff800000e6137808 */ /* 0x000fe40004800000 */
[----:B------:R-:W-:-:S02]  /*13cd0*/  ISETP.GE.AND P1, PT, R13, R53, PT ;  /* 0x000000350d00720c */ /* 0x000fc40003f26270 */
[----:B------:R-:W-:Y:S02]  /*13ce0*/  FSEL R181, R229, -INF , !P0 ;  /* 0xff800000e5b57808 */ /* 0x000fe40004000000 */
[-C--:B------:R-:W-:Y:S02]  /*13cf0*/  ISETP.GE.AND P0, PT, R12, R54.reuse, PT ;  /* 0x000000360c00720c */ /* 0x080fe40003f06270 */
[----:B------:R-:W-:Y:S02]  /*13d00*/  FSEL R182, R231, -INF , !P5 ;  /* 0xff800000e7b67808 */ /* 0x000fe40006800000 */
[----:B------:R-:W-:Y:S02]  /*13d10*/  FSEL R17, R228, -INF , !P6 ;  /* 0xff800000e4117808 */ /* 0x000fe40007000000 */
[----:B------:R-:W-:Y:S02]  /*13d20*/  ISETP.GE.AND P5, PT, R13, R54, PT ;  /* 0x000000360d00720c */ /* 0x000fe40003fa6270 */
        /* <DEDUP_REMOVED lines=16> */
[----:B------:R-:W-:Y:S02]  /*13e30*/  ISETP.GE.AND P6, PT, R7, R53, PT ;  /* 0x000000350700720c */ /* 0x000fe40003fc6270 */
[----:B------:R-:W-:Y:S02]  /*13e40*/  FSEL R12, R107, -INF , !P1 ;  /* 0xff8000006b0c7808 */ /* 0x000fe40004800000 */
[----:B------:R-:W-:-:S02]  /*13e50*/  FSEL R107, R202, -INF , !P0 ;  /* 0xff800000ca6b7808 */ /* 0x000fc40004000000 */
[-C--:B------:R-:W-:Y:S02]  /*13e60*/  ISETP.GE.AND P0, PT, R5, R54.reuse, PT ;  /* 0x000000360500720c */ /* 0x080fe40003f06270 */
[----:B------:R-:W-:Y:S02]  /*13e70*/  FSEL R176, R203, -INF , !P5 ;  /* 0xff800000cbb07808 */ /* 0x000fe40006800000 */
[----:B------:R-:W-:Y:S02]  /*13e80*/  FSEL R11, R187, -INF , !P6 ;  /* 0xff800000bb0b7808 */ /* 0x000fe40007000000 */
[----:B------:R-:W-:Y:S02]  /*13e90*/  ISETP.GE.AND P5, PT, R6, R54, PT ;  /* 0x000000360600720c */ /* 0x000fe40003fa6270 */
[----:B------:R-:W-:Y:S02]  /*13ea0*/  ISETP.GE.AND P6, PT, R5, R53, PT ;  /* 0x000000350500720c */ /* 0x000fe40003fc6270 */
[----:B------:R-:W-:-:S02]  /*13eb0*/  FSEL R66, R184, -INF , !P0 ;  /* 0xff800000b8427808 */ /* 0x000fc40004000000 */
[-C--:B------:R-:W-:Y:S02]  /*13ec0*/  ISETP.GE.AND P0, PT, R3, R54.reuse, PT ;  /* 0x000000360300720c */ /* 0x080fe40003f06270 */
[----:B------:R-:W-:Y:S02]  /*13ed0*/  FSEL R106, R106, -INF , !P5 ;  /* 0xff8000006a6a7808 */ /* 0x000fe40006800000 */
[----:B------:R-:W-:Y:S02]  /*13ee0*/  FSEL R9, R104, -INF , !P6 ;  /* 0xff80000068097808 */ /* 0x000fe40007000000 */
[-C--:B------:R-:W-:Y:S02]  /*13ef0*/  ISETP.GE.AND P5, PT, R4, R54.reuse, PT ;  /* 0x000000360400720c */ /* 0x080fe40003fa6270 */
[----:B------:R-:W-:Y:S02]  /*13f00*/  ISETP.GE.AND P6, PT, R2, R54, PT ;  /* 0x000000360200720c */ /* 0x000fe40003fc6270 */
[----:B------:R-:W-:-:S02]  /*13f10*/  FSEL R54, R105, -INF , !P0 ;  /* 0xff80000069367808 */ /* 0x000fc40004000000 */
[----:B------:R-:W-:Y:S02]  /*13f20*/  ISETP.GE.AND P0, PT, R224, 0x4, PT ;  /* 0x00000004e000780c */ /* 0x000fe40003f06270 */
[----:B------:R-:W-:-:S04]  /*13f30*/  ISETP.GE.AND P1, PT, R6, R53, PT ;  /* 0x000000350600720c */ /* 0x000fc80003f26270 */
[----:B------:R-:W-:Y:S02]  /*13f40*/  FSEL R10, R186, -INF , !P1 ;  /* 0xff800000ba0a7808 */ /* 0x000fe40004800000 */
[----:B------:R-:W-:Y:S01]  /*13f50*/  ISETP.GE.AND P1, PT, R4, R53, PT ;  /* 0x000000350400720c */ /* 0x000fe20003f26270 */
[CC--:B------:R-:W-:Y:S01]  /*13f60*/  FFMA.FTZ R100, R8.reuse, R201.reuse, R233 ;  /* 0x000000c908647223 */ /* 0x0c0fe200000100e9 */
[----:B------:R-:W-:Y:S01]  /*13f70*/  FFMA.FTZ R67, R8, R201, R235 ;  /* 0x000000c908437223 */ /* 0x000fe200000100eb */
[----:B------:R-:W-:Y:S02]  /*13f80*/  FSEL R55, R103, -INF , !P5 ;  /* 0xff80000067377808 */ /* 0x000fe40006800000 */
[----:B------:R-:W-:Y:S01]  /*13f90*/  FSEL R8, R102, -INF , !P1 ;  /* 0xff80000066087808 */ /* 0x000fe20004800000 */
[----:B------:R-:W-:Y:S01]  /*13fa0*/  BSSY B1, `(.L_x_700) ;  /* 0x0000044000017945 */ /* 0x000fe20003800000 */
[-C--:B------:R-:W-:Y:S02]  /*13fb0*/  ISETP.GE.AND P5, PT, R3, R53.reuse, PT ;  /* 0x000000350300720c */ /* 0x080fe40003fa6270 */
[----:B------:R-:W-:-:S02]  /*13fc0*/  ISETP.GE.AND P1, PT, R2, R53, PT ;  /* 0x000000350200720c */ /* 0x000fc40003f26270 */
[----:B------:R-:W-:Y:S02]  /*13fd0*/  FSEL R53, R100, -INF , !P6 ;  /* 0xff80000064357808 */ /* 0x000fe40007000000 */
[----:B------:R-:W-:Y:S02]  /*13fe0*/  FSEL R7, R185, -INF , !P5 ;  /* 0xff800000b9077808 */ /* 0x000fe40006800000 */
[----:B------:R-:W-:Y:S01]  /*13ff0*/  FSEL R6, R67, -INF , !P1 ;  /* 0xff80000043067808 */ /* 0x000fe20004800000 */
[----:B------:R-:W-:Y:S06]  /*14000*/  @!P0 BRA `(.L_x_701) ;  /* 0x0000000000f48947 */ /* 0x000fec0003800000 */
[----:B------:R-:W2:Y:S04]  /*14010*/  LDL.64 R190, [R1+0x168] ;  /* 0x0001680001be7983 */ /* 0x000ea80000100a00 */
[----:B------:R-:W2:Y:S04]  /*14020*/  LDL R208, [R1+0x164] ;  /* 0x0001640001d07983 */ /* 0x000ea80000100800 */
[----:B------:R-:W3:Y:S04]  /*14030*/  LDL R188, [R1+0x198] ;  /* 0x0001980001bc7983 */ /* 0x000ee80000100800 */
[----:B------:R-:W4:Y:S04]  /*14040*/  LDL R242, [R1+0x180] ;  /* 0x0001800001f27983 */ /* 0x000f280000100800 */
[----:B------:R-:W5:Y:S01]  /*14050*/  LDL R243, [R1+0x184] ;  /* 0x0001840001f37983 */ /* 0x000f620000100800 */
[----:B------:R-:W-:-:S05]  /*14060*/  VIADD R0, R224, 0xfffffffc ;  /* 0xfffffffce0007836 */ /* 0x000fca0000000000 */
[----:B------:R-:W-:Y:S01]  /*14070*/  SHF.R.S32.HI R4, RZ, 0x1f, R0 ;  /* 0x0000001fff047819 */ /* 0x000fe20000011400 */
[----:B------:R1:W-:Y:S04]  /*14080*/  @P4 STS [R204+0x6000], RZ ;  /* 0x006000ffcc004388 */ /* 0x0003e80000000800 */
[----:B------:R1:W-:Y:S04]  /*14090*/  @P4 STS [R204+0x6004], RZ ;  /* 0x006004ffcc004388 */ /* 0x0003e80000000800 */
[----:B------:R1:W-:Y:S01]  /*140a0*/  @P4 STS.64 [R204+0x6008], RZ ;  /* 0x006008ffcc004388 */ /* 0x0003e20000000a00 */
[----:B------:R-:W-:Y:S01]  /*140b0*/  BSSY B0, `(.L_x_702) ;  /* 0x0000031000007945 */ /* 0x000fe20003800000 */
[----:B--2---:R-:W-:-:S04]  /*140c0*/  IMAD.WIDE.U32 R2, R0, R208, R190 ;  /* 0x000000d000027225 */ /* 0x004fc800078e00be */
[----:B---3--:R-:W-:-:S04]  /*140d0*/  IMAD R0, R188, R0, RZ ;  /* 0x00000000bc007224 */ /* 0x008fc800078e02ff */
[----:B------:R-:W-:Y:S01]  /*140e0*/  IMAD R0, R4, R208, R0 ;  /* 0x000000d004007224 */ /* 0x000fe200078e0200 */
[----:B------:R-:W-:-:S03]  /*140f0*/  @!P4 LEA R4, P1, R2, R218, 0x1 ;  /* 0x000000da0204c211 */ /* 0x000fc600078208ff */
[----:B------:R-:W-:-:S05]  /*14100*/  IMAD.IADD R0, R3, 0x1, R0 ;  /* 0x0000000103007824 */ /* 0x000fca00078e0200 */
        /* <DEDUP_REMOVED lines=15> */
[----:B----4-:R-:W-:-:S03]  /*14200*/  IADD3 R2, P1, R242, R2, RZ ;  /* 0x00000002f2027210 */ /* 0x010fc60007f3e0ff */
[----:B------:R-:W-:Y:S01]  /*14210*/  @!PT LDS RZ, [RZ] ;  /* 0x00000000fffff984 */ /* 0x000fe20000000800 */
[----:B------:R-:W-:Y:S01]  /*14220*/  @!PT LDS RZ, [RZ] ;  /* 0x00000000fffff984 */ /* 0x000fe20000000800 */
[----:B------:R-:W-:Y:S01]  /*14230*/  @!PT LDS RZ, [RZ] ;  /* 0x00000000fffff984 */ /* 0x000fe20000000800 */
[----:B------:R2:W-:Y:S02]  /*14240*/  @!P2 LDGSTS.E.BYPASS.LTC128B.128 [R204+0x8000], desc[UR4][R4.64+0x80] ;  /* 0x0800008004ccafae */ /* 0x0005e4000b901d44 */
[----:B-----5:R-:W-:Y:S02]  /*14250*/  IMAD.X R0, R243, 0x1, R0, P1 ;  /* 0x00000001f3007824 */ /* 0x020fe400008e0600 */
        /* <DEDUP_REMOVED lines=22> */
.L_x_703:
[----:B------:R-:W-:Y:S05]  /*143c0*/  BSYNC B0 ;  /* 0x0000000000007941 */ /* 0x000fea0003800000 */
.L_x_702:
[----:B------:R-:W0:Y:S02]  /*143d0*/  LDGDEPBAR ;  /* 0x00000000000079af */ /* 0x000e240000000000 */
.L_x_701:
[----:B------:R-:W-:Y:S05]  /*143e0*/  BSYNC B1 ;  /* 0x0000000000017941 */ /* 0x000fea0003800000 */
.L_x_700:
[----:B------:R-:W3:Y:S04]  /*143f0*/  LDL.LU R3, [R1+0x1c] ;  /* 0x00001c0001037983 */ /* 0x000ee80000300800 */
[----:B------:R-:W4:Y:S04]  /*14400*/  LDL R2, [R1+0xf0] ;  /* 0x0000f00001027983 */ /* 0x000f280000100800 */
[----:B------:R-:W4:Y:S04]  /*14410*/  LDL R100, [R1+0x108] ;  /* 0x0001080001647983 */ /* 0x000f280000100800 */
[----:B------:R-:W4:Y:S04]  /*14420*/  LDL R185, [R1+0x104] ;  /* 0x0001040001b97983 */ /* 0x000f280000100800 */
[----:B------:R-:W4:Y:S04]  /*14430*/  LDL R102, [R1+0x110] ;  /* 0x0001100001667983 */ /* 0x000f280000100800 */
[----:B------:R-:W4:Y:S04]  /*14440*/  LDL.LU.64 R186, [R1+0x1c0] ;  /* 0x0001c00001ba7983 */ /* 0x000f280000300a00 */
[----:B------:R-:W4:Y:S04]  /*14450*/  LDL R184, [R1+0xf4] ;  /* 0x0000f40001b87983 */ /* 0x000f280000100800 */
[----:B------:R-:W4:Y:S04]  /*14460*/  LDL R105, [R1+0xfc] ;  /* 0x0000fc0001697983 */ /* 0x000f280000100800 */
[----:B------:R-:W4:Y:S04]  /*14470*/  LDL R188, [R1+0x100] ;  /* 0x0001000001bc7983 */ /* 0x000f280000100800 */
[----:B------:R-:W4:Y:S04]  /*14480*/  LDL R189, [R1+0x10c] ;  /* 0x00010c0001bd7983 */ /* 0x000f280000100800 */
[----:B------:R-:W4:Y:S04]  /*14490*/  LDL R103, [R1+0xf8] ;  /* 0x0000f80001677983 */ /* 0x000f280000100800 */
[----:B-12---:R-:W2:Y:S04]  /*144a0*/  LDL.LU.64 R4, [R1+0x48] ;  /* 0x0000480001047983 */ /* 0x006ea80000300a00 */
[----:B------:R-:W-:Y:S04]  /*144b0*/  STL [R1+0x244], R174 ;  /* 0x000244ae01007387 */ /* 0x000fe80000100800 */
[----:B------:R-:W-:Y:S04]  /*144c0*/  STL [R1+0x240], R196 ;  /* 0x000240c401007387 */ /* 0x000fe80000100800 */
[----:B------:R-:W-:Y:S04]  /*144d0*/  STL.64 [R1+0x238], R48 ;  /* 0x0002383001007387 */ /* 0x000fe80000100a00 */
[----:B------:R-:W-:Y:S04]  /*144e0*/  STL.64 [R1+0x230], R30 ;  /* 0x0002301e01007387 */ /* 0x000fe80000100a00 */
[----:B------:R-:W-:Y:S04]  /*144f0*/  STL.64 [R1+0x228], R28 ;  /* 0x0002281c01007387 */ /* 0x000fe80000100a00 */
[----:B------:R-:W-:Y:S04]  /*14500*/  STL.64 [R1+0x220], R32 ;  /* 0x0002202001007387 */ /* 0x000fe80000100a00 */
        /* <DEDUP_REMOVED lines=12> */
[----:B------:R-:W-:Y:S01]  /*145d0*/  STL [R1+0x1c8], R175 ;  /* 0x0001c8af01007387 */ /* 0x000fe20000100800 */
[----:B---3--:R-:W-:-:S04]  /*145e0*/  FMNMX.FTZ R104, R3, R18, !PT ;  /* 0x0000001203687209 */ /* 0x008fc80007810000 */
        /* <DEDUP_REMOVED lines=14> */
[----:B------:R-:W-:-:S05]  /*146d0*/  FMNMX.FTZ R104, R6, R104, !PT ;  /* 0x0000006806687209 */ /* 0x000fca0007810000 */
[----:B------:R-:W1:Y:S02]  /*146e0*/  SHFL.BFLY PT, R0, R104, 0x2, 0x1f ;  /* 0x0c401f0068007f89 */ /* 0x000e6400000e0000 */
[----:B-1----:R-:W-:-:S05]  /*146f0*/  FMNMX.FTZ R104, R104, R0, !PT ;  /* 0x0000000068687209 */ /* 0x002fca0007810000 */
[----:B------:R-:W1:Y:S02]  /*14700*/  SHFL.BFLY PT, R0, R104, 0x1, 0x1f ;  /* 0x0c201f0068007f89 */ /* 0x000e6400000e0000 */
[----:B-1----:R-:W-:-:S04]  /*14710*/  FMNMX.FTZ R104, R104, R0, !PT ;  /* 0x0000000068687209 */ /* 0x002fc80007810000 */
[----:B------:R-:W-:-:S04]  /*14720*/  FSETP.NEU.FTZ.AND P1, PT, R104, -INF , PT ;  /* 0xff8000006800780b */ /* 0x000fc80003f3d000 */
[----:B------:R-:W-:-:S05]  /*14730*/  FSEL R0, R104, RZ, P1 ;  /* 0x000000ff68007208 */ /* 0x000fca0000800000 */
[----:B------:R-:W-:Y:S02]  /*14740*/  FADD.FTZ R3, R3, -R0 ;  /* 0x8000000003037221 */ /* 0x000fe40000010000 */
[----:B------:R-:W3:Y:S01]  /*14750*/  LD.E R0, desc[UR4][R172.64+0xdc] ;  /* 0x0000dc04ac007980 */ /* 0x000ee2000c101900 */
[----:B----4-:R-:W-:-:S03]  /*14760*/  IMAD.MOV.U32 R191, RZ, RZ, R184 ;  /* 0x000000ffffbf7224 */ /* 0x010fc600078e00b8 */
[----:B------:R-:W4:Y:S01]  /*14770*/  LDL.LU R184, [R1+0x134] ;  /* 0x0001340001b87983 */ /* 0x000f220000300800 */
[----:B------:R-:W-:-:S04]  /*14780*/  IMAD.MOV.U32 R208, RZ, RZ, R100 ;  /* 0x000000ffffd07224 */ /* 0x000fc800078e0064 */
[----:B------:R-:W-:Y:S02]  /*14790*/  IMAD.MOV.U32 R174, RZ, RZ, R208 ;  /* 0x000000ffffae7224 */ /* 0x000fe400078e00d0 */
[----:B------:R-:W-:Y:S01]  /*147a0*/  IMAD.MOV.U32 R208, RZ, RZ, R105 ;  /* 0x000000ffffd07224 */ /* 0x000fe200078e0069 */
[----:B------:R-:W-:-:S04]  /*147b0*/  FMNMX.FTZ R105, R249, R22, !PT ;  /* 0x00000016f9697209 */ /* 0x000fc80007810000 */
[----:B------:R-:W-:-:S04]  /*147c0*/  FMNMX.FTZ R105, R42, R105, !PT ;  /* 0x000000692a697209 */ /* 0x000fc80007810000 */
[----:B------:R-:W-:-:S04]  /*147d0*/  FMNMX.FTZ R105, R43, R105, !PT ;  /* 0x000000692b697209 */ /* 0x000fc80007810000 */
[----:B------:R-:W-:-:S04]  /*147e0*/  FMNMX.FTZ R105, R41, R105, !PT ;  /* 0x0000006929697209 */ /* 0x000fc80007810000 */
[----:B------:R-:W-:Y:S01]  /*147f0*/  FMNMX.FTZ R105, R40, R105, !PT ;  /* 0x0000006928697209 */ /* 0x000fe20007810000 */
[----:B------:R-:W-:-:S03]  /*14800*/  IMAD.MOV.U32 R192, RZ, RZ, R2 ;  /* 0x000000ffffc07224 */ /* 0x000fc600078e0002 */
[----:B------:R-:W-:-:S04]  /*14810*/  FMNMX.FTZ R105, R39, R105, !PT ;  /* 0x0000006927697209 */ /* 0x000fc80007810000 */
[----:B------:R-:W-:-:S04]  /*14820*/  FMNMX.FTZ R105, R38, R105, !PT ;  /* 0x0000006926697209 */ /* 0x000fc80007810000 */
[----:B------:R-:W-:Y:S01]  /*14830*/  FMNMX.FTZ R105, R37, R105, !PT ;  /* 0x0000006925697209 */ /* 0x000fe20007810000 */
[----:B------:R-:W-:Y:S02]  /*14840*/  IMAD.MOV.U32 R190, RZ, RZ, R188 ;  /* 0x000000ffffbe7224 */ /* 0x000fe400078e00bc */
[----:B------:R-:W-:Y:S01]  /*14850*/  IMAD.MOV.U32 R210, RZ, RZ, R186 ;  /* 0x000000ffffd27224 */ /* 0x000fe200078e00ba */
[----:B------:R-:W-:Y:S01]  /*14860*/  FMNMX.FTZ R105, R36, R105, !PT ;  /* 0x0000006924697209 */ /* 0x000fe20007810000 */
        /* <DEDUP_REMOVED lines=8> */
[----:B------:R-:W-:Y:S01]  /*148f0*/  FMNMX.FTZ R105, R24, R105, !PT ;  /* 0x0000006918697209 */ /* 0x000fe20007810000 */
[----:B------:R-:W-:Y:S03]  /*14900*/  STL [R1+0x200], R172 ;  /* 0x000200ac01007387 */ /* 0x000fe60000100800 */
[----:B------:R-:W-:Y:S01]  /*14910*/  FMNMX.FTZ R105, R23, R105, !PT ;  /* 0x0000006917697209 */ /* 0x000fe20007810000 */
[----:B------:R-:W-:Y:S01]  /*14920*/  STL [R1+0x1fc], R173 ;  /* 0x0001fcad01007387 */ /* 0x000fe20000100800 */
[----:B------:R-:W-:-:S03]  /*14930*/  IMAD.MOV.U32 R49, RZ, RZ, R211 ;  /* 0x000000ffff317224 */ /* 0x000fc600078e00d3 */
[----:B------:R-:W-:Y:S01]  /*14940*/  STL [R1+0x204], R104 ;  /* 0x0002046801007387 */ /* 0x000fe20000100800 */
[----:B------:R-:W-:Y:S02]  /*14950*/  IMAD.MOV.U32 R217, RZ, RZ, R209 ;  /* 0x000000ffffd97224 */ /* 0x000fe400078e00d1 */
[----:B------:R-:W-:Y:S02]  /*14960*/  IMAD.MOV.U32 R241, RZ, RZ, R192 ;  /* 0x000000fffff17224 */ /* 0x000fe400078e00c0 */
[----:B------:R-:W-:Y:S02]  /*14970*/  IMAD.MOV.U32 R240, RZ, RZ, R191 ;  /* 0x000000fffff07224 */ /* 0x000fe400078e00bf */
[----:B------:R-:W-:Y:S02]  /*14980*/  IMAD.MOV.U32 R237, RZ, RZ, R190 ;  /* 0x000000ffffed7224 */ /* 0x000fe400078e00be */
[----:B------:R-:W-:Y:S02]  /*14990*/  IMAD.MOV.U32 R209, RZ, RZ, R189 ;  /* 0x000000ffffd17224 */ /* 0x000fe400078e00bd */
[----:B--2---:R-:W-:-:S02]  /*149a0*/  IMAD.MOV.U32 R222, RZ, RZ, R4 ;  /* 0x000000ffffde7224 */ /* 0x004fc400078e0004 */
[----:B------:R-:W-:Y:S02]  /*149b0*/  IMAD.MOV.U32 R223, RZ, RZ, R5 ;  /* 0x000000ffffdf7224 */ /* 0x000fe400078e0005 */
        /* <DEDUP_REMOVED lines=18> */
[----:B------:R-:W-:-:S06]  /*14ae0*/  FMUL.FTZ R2, R0, R3 ;  /* 0x0000000300027220 */ /* 0x000fcc0000410000 */
[----:B------:R-:W1:Y:S08]  /*14af0*/  MUFU.EX2 R2, R2 ;  /* 0x0000000200027308 */ /* 0x000e700000000800 */
[----:B------:R-:W4:Y:S01]  /*14b00*/  MUFU.EX2 R195, R18 ;  /* 0x0000001200c37308 */ /* 0x000f220000000800 */
[-C--:B-1----:R-:W-:Y:S01]  /*14b10*/  FMUL.FTZ R210, R150, R2.reuse ;  /* 0x0000000296d27220 */ /* 0x082fe20000410000 */
[-C--:B------:R-:W-:Y:S01]  /*14b20*/  FMUL.FTZ R211, R151, R2.reuse ;  /* 0x0000000297d37220 */ /* 0x080fe20000410000 */
[-C--:B------:R-:W-:Y:S01]  /*14b30*/  FMUL.FTZ R214, R146, R2.reuse ;  /* 0x0000000292d67220 */ /* 0x080fe20000410000 */
[-C--:B------:R-:W-:Y:S01]  /*14b40*/  FMUL.FTZ R215, R147, R2.reuse ;  /* 0x0000000293d77220 */ /* 0x080fe20000410000 */
[-C--:B------:R-:W-:Y:S01]  /*14b50*/  FMUL.FTZ R226, R134, R2.reuse ;  /* 0x0000000286e27220 */ /* 0x080fe20000410000 */
[----:B------:R1:W-:Y:S01]  /*14b60*/  STL [R1+0x248], R210 ;  /* 0x000248d201007387 */ /* 0x0003e20000100800 */
[-C--:B------:R-:W-:Y:S01]  /*14b70*/  FMUL.FTZ R227, R135, R2.reuse ;  /* 0x0000000287e37220 */ /* 0x080fe20000410000 */
[-C--:B------:R-:W-:Y:S01]  /*14b80*/  FMUL.FTZ R230, R130, R2.reuse ;  /* 0x0000000282e67220 */ /* 0x080fe20000410000 */
[-C--:B----4-:R-:W-:Y:S01]  /*14b90*/  FFMA.FTZ R184, R184, R2.reuse, R195 ;  /* 0x00000002b8b87223 */ /* 0x090fe200000100c3 */
        /* <DEDUP_REMOVED lines=16> */
[----:B-1----:R-:W-:-:S02]  /*14ca0*/  FMUL.FTZ R210, R111, R2 ;  /* 0x000000026fd27220 */ /* 0x002fc40000410000 */
[----:B------:R-:W1:Y:S02]  /*14cb0*/  SHFL.BFLY PT, R2, R105, 0x2, 0x1f ;  /* 0x0c401f0069027f89 */ /* 0x000e6400000e0000 */
[----:B-1----:R-:W-:-:S05]  /*14cc0*/  FMNMX.FTZ R105, R105, R2, !PT ;  /* 0x0000000269697209 */ /* 0x002fca0007810000 */
[----:B------:R-:W1:Y:S02]  /*14cd0*/  SHFL.BFLY PT, R2, R105, 0x1, 0x1f ;  /* 0x0c201f0069027f89 */ /* 0x000e6400000e0000 */
[----:B-1----:R-:W-:-:S04]  /*14ce0*/  FMNMX.FTZ R105, R105, R2, !PT ;  /* 0x0000000269697209 */ /* 0x002fc80007810000 */
[----:B------:R-:W-:-:S04]  /*14cf0*/  FSETP.NEU.FTZ.AND P1, PT, R105, -INF , PT ;  /* 0xff8000006900780b */ /* 0x000fc80003f3d000 */
[----:B------:R-:W-:-:S05]  /*14d00*/  FSEL R2, R105, RZ, P1 ;  /* 0x000000ff69027208 */ /* 0x000fca0000800000 */
[----:B------:R-:W-:-:S04]  /*14d10*/  FADD.FTZ R3, R249, -R2 ;  /* 0x80000002f9037221 */ /* 0x000fc80000010000 */
[C---:B------:R-:W-:Y:S01]  /*14d20*/  FMUL.FTZ R3, R0.reuse, R3 ;  /* 0x0000000300037220 */ /* 0x040fe20000410000 */
[----:B------:R-:W-:-:S05]  /*14d30*/  FMUL.FTZ R2, R0, R105 ;  /* 0x0000006900027220 */ /* 0x000fca0000410000 */
[----:B------:R-:W1:Y:S01]  /*14d40*/  MUFU.EX2 R3, R3 ;  /* 0x0000000300037308 */ /* 0x000e620000000800 */
        /* <DEDUP_REMOVED lines=17> */
[-C--:B-1----:R-:W-:Y:S01]  /*14e60*/  FMUL.FTZ R2, R161, R3.reuse ;  /* 0x00000003a1027220 */ /* 0x082fe20000410000 */
[----:B------:R-:W-:Y:S04]  /*14e70*/  STL [R1+0x208], R105 ;  /* 0x0002086901007387 */ /* 0x000fe80000100800 */
[----:B------:R1:W-:Y:S04]  /*14e80*/  STL [R1+0xb4], R2 ;  /* 0x0000b40201007387 */ /* 0x0003e80000100800 */
[----:B------:R-:W2:Y:S01]  /*14e90*/  LDL.LU R29, [R1+0x12c] ;  /* 0x00012c00011d7983 */ /* 0x000ea20000300800 */
[-C--:B------:R-:W-:Y:S01]  /*14ea0*/  FMUL.FTZ R6, R152, R3.reuse ;  /* 0x0000000398067220 */ /* 0x080fe20000410000 */
[----:B------:R-:W-:-:S04]  /*14eb0*/  FMUL.FTZ R104, R136, R3 ;  /* 0x0000000388687220 */ /* 0x000fc80000410000 */
[----:B------:R3:W-:Y:S01]  /*14ec0*/  STL [R1+0xd0], R6 ;  /* 0x0000d00601007387 */ /* 0x0007e20000100800 */
[-C--:B------:R-:W-:Y:S01]  /*14ed0*/  FMUL.FTZ R172, R137, R3.reuse ;  /* 0x0000000389ac7220 */ /* 0x080fe20000410000 */
[-C--:B------:R-:W-:Y:S01]  /*14ee0*/  FMUL.FTZ R247, R124, R3.reuse ;  /* 0x000000037cf77220 */ /* 0x080fe20000410000 */
[-C--:B------:R-:W-:Y:S01]  /*14ef0*/  FMUL.FTZ R221, R125, R3.reuse ;  /* 0x000000037ddd7220 */ /* 0x080fe20000410000 */
[-C--:B------:R-:W-:Y:S01]  /*14f00*/  FMUL.FTZ R204, R68, R3.reuse ;  /* 0x0000000344cc7220 */ /* 0x080fe20000410000 */
[----:B-1----:R-:W-:-:S05]  /*14f10*/  FMUL.FTZ R2, R153, R3 ;  /* 0x0000000399027220 */ /* 0x002fca0000410000 */
[----:B------:R1:W-:Y:S01]  /*14f20*/  STL [R1+0xd4], R2 ;  /* 0x0000d40201007387 */ /* 0x0003e20000100800 */
[----:B---3--:R-:W-:-:S05]  /*14f30*/  FMUL.FTZ R6, R140, R3 ;  /* 0x000000038c067220 */ /* 0x008fca0000410000 */
[----:B------:R-:W-:Y:S04]  /*14f40*/  STL [R1+0xe0], R6 ;  /* 0x0000e00601007387 */ /* 0x000fe80000100800 */
[----:B------:R-:W-:Y:S01]  /*14f50*/  STL [R1+0x20c], R104 ;  /* 0x00020c6801007387 */ /* 0x000fe20000100800 */
[----:B-1----:R-:W-:-:S05]  /*14f60*/  FMUL.FTZ R2, R141, R3 ;  /* 0x000000038d027220 */ /* 0x002fca0000410000 */
[----:B------:R1:W-:Y:S04]  /*14f70*/  STL [R1+0xe4], R2 ;  /* 0x0000e40201007387 */ /* 0x0003e80000100800 */
[----:B------:R-:W-:Y:S04]  /*14f80*/  STL [R1+0x210], R172 ;  /* 0x000210ac01007387 */ /* 0x000fe80000100800 */
[----:B------:R-:W-:Y:S04]  /*14f90*/  STL [R1+0x214], R247 ;  /* 0x000214f701007387 */ /* 0x000fe80000100800 */
[----:B------:R-:W-:Y:S04]  /*14fa0*/  STL [R1+0x218], R221 ;  /* 0x000218dd01007387 */ /* 0x000fe80000100800 */
[----:B------:R-:W-:Y:S04]  /*14fb0*/  STL [R1+0x21c], R204 ;  /* 0x00021ccc01007387 */ /* 0x000fe80000100800 */
[----:B------:R-:W3:Y:S04]  /*14fc0*/  LDL.LU R28, [R1+0x130] ;  /* 0x00013000011c7983 */ /* 0x000ee80000300800 */
[----:B------:R-:W4:Y:S01]  /*14fd0*/  LDL.LU R33, [R1+0x18] ;  /* 0x0000180001217983 */ /* 0x000f220000300800 */
[----:B-1----:R-:W-:-:S04]  /*14fe0*/  FMNMX.FTZ R2, R252, R44, !PT ;  /* 0x0000002cfc027209 */ /* 0x002fc80007810000 */
        /* <DEDUP_REMOVED lines=9> */
[----:B------:R-:W-:Y:S03]  /*15080*/  MUFU.EX2 R4, R4 ;  /* 0x0000000400047308 */ /* 0x000fe60000000800 */
[----:B------:R-:W-:-:S04]  /*15090*/  FMNMX.FTZ R2, R57, R2, !PT ;  /* 0x0000000239027209 */ /* 0x000fc80007810000 */
[----:B------:R-:W-:Y:S01]  /*150a0*/  FMNMX.FTZ R2, R56, R2, !PT ;  /* 0x0000000238027209 */ /* 0x000fe20007810000 */
[----:B------:R-:W1:Y:S03]  /*150b0*/  MUFU.EX2 R5, R5 ;  /* 0x0000000500057308 */ /* 0x000e660000000800 */
[----:B------:R-:W-:-:S04]  /*150c0*/  FMNMX.FTZ R2, R51, R2, !PT ;  /* 0x0000000233027209 */ /* 0x000fc80007810000 */
[----:B------:R-:W-:Y:S01]  /*150d0*/  FMNMX.FTZ R2, R46, R2, !PT ;  /* 0x000000022e027209 */ /* 0x000fe20007810000 */
[-C--:B------:R-:W-:Y:S01]  /*150e0*/  FMUL.FTZ R236, R168, R3.reuse ;  /* 0x00000003a8ec7220 */ /* 0x080fe20000410000 */
[-C--:B------:R-:W-:Y:S02]  /*150f0*/  FMUL.FTZ R233, R169, R3.reuse ;  /* 0x00000003a9e97220 */ /* 0x080fe40000410000 */
[----:B------:R-:W-:Y:S01]  /*15100*/  FMNMX.FTZ R2, R47, R2, !PT ;  /* 0x000000022f027209 */ /* 0x000fe20007810000 */
        /* <DEDUP_REMOVED lines=12> */
[----:B------:R-:W-:-:S02]  /*151d0*/  FMNMX.FTZ R2, R45, R2, !PT ;  /* 0x000000022d027209 */ /* 0x000fc40007810000 */
[----:B-1----:R-:W-:Y:S01]  /*151e0*/  F2FP.F16.F32.PACK_AB R67, R5, R4 ;  /* 0x000000040543723e */ /* 0x002fe200000000ff */
[----:B--2---:R-:W-:-:S04]  /*151f0*/  FFMA.FTZ R3, R29, R3, R4 ;  /* 0x000000031d037223 */ /* 0x004fc80000010004 */
[----:B------:R-:W-:Y:S02]  /*15200*/  FADD.FTZ R22, R5, R3 ;  /* 0x0000000305167221 */ /* 0x000fe40000010000 */
        /* <DEDUP_REMOVED lines=26> */
[----:B----4-:R-:W-:-:S04]  /*153b0*/  FMNMX.FTZ R2, R33, R50, !PT ;  /* 0x0000003221027209 */ /* 0x010fc80007810000 */
        /* <DEDUP_REMOVED lines=8> */
[----:B------:R1:W-:Y:S03]  /*15440*/  MUFU.EX2 R10, R3 ;  /* 0x00000003000a7308 */ /* 0x0003e60000000800 */
[----:B------:R-:W-:-:S04]  /*15450*/  FMNMX.FTZ R2, R176, R2, !PT ;  /* 0x00000002b0027209 */ /* 0x000fc80007810000 */
[----:B------:R-:W-:Y:S01]  /*15460*/  FMNMX.FTZ R2, R107, R2, !PT ;  /* 0x000000026b027209 */ /* 0x000fe20007810000 */
[----:B------:R-:W-:Y:S03]  /*15470*/  MUFU.EX2 R5, R5 ;  /* 0x0000000500057308 */ /* 0x000fe60000000800 */
[----:B------:R-:W-:Y:S01]  /*15480*/  FMNMX.FTZ R2, R106, R2, !PT ;  /* 0x000000026a027209 */ /* 0x000fe20007810000 */
[----:B-1----:R-:W-:-:S04]  /*15490*/  FMUL.FTZ R3, R0, R4 ;  /* 0x0000000400037220 */ /* 0x002fc80000410000 */
[----:B------:R-:W3:Y:S01]  /*154a0*/  MUFU.EX2 R4, R3 ;  /* 0x0000000300047308 */ /* 0x000ee20000000800 */
[----:B------:R-:W-:-:S04]  /*154b0*/  FMNMX.FTZ R2, R66, R2, !PT ;  /* 0x0000000242027209 */ /* 0x000fc80007810000 */
[----:B------:R-:W-:-:S04]  /*154c0*/  FMNMX.FTZ R2, R55, R2, !PT ;  /* 0x0000000237027209 */ /* 0x000fc80007810000 */
[----:B------:R-:W-:-:S04]  /*154d0*/  FMNMX.FTZ R2, R54, R2, !PT ;  /* 0x0000000236027209 */ /* 0x000fc80007810000 */
[----:B------:R-:W-:Y:S01]  /*154e0*/  FMNMX.FTZ R2, R53, R2, !PT ;  /* 0x0000000235027209 */ /* 0x000fe20007810000 */
[----:B---3--:R-:W-:-:S04]  /*154f0*/  FFMA.FTZ R3, R28, R4, R10 ;  /* 0x000000041c037223 */ /* 0x008fc8000001000a */
[----:B------:R-:W-:Y:S02]  /*15500*/  FADD.FTZ R20, R5, R3 ;  /* 0x0000000305147221 */ /* 0x000fe40000010000 */
[----:B------:R-:W1:Y:S02]  /*15510*/  SHFL.BFLY PT, R3, R2, 0x2, 0x1f ;  /* 0x0c401f0002037f89 */ /* 0x000e6400000e0000 */
[----:B-1----:R-:W-:-:S05]  /*15520*/  FMNMX.FTZ R2, R2, R3, !PT ;  /* 0x0000000302027209 */ /* 0x002fca0007810000 */
[----:B------:R-:W1:Y:S01]  /*15530*/  SHFL.BFLY PT, R3, R2, 0x1, 0x1f ;  /* 0x0c201f0002037f89 */ /* 0x000e6200000e0000 */
[----:B------:R-:W-:Y:S02]  /*15540*/  IMAD.MOV.U32 R28, RZ, RZ, R209 ;  /* 0x000000ffff1c7224 */ /* 0x000fe400078e00d1 */
[----:B------:R-:W-:Y:S02]  /*15550*/  IMAD.MOV.U32 R209, RZ, RZ, R208 ;  /* 0x000000ffffd17224 */ /* 0x000fe400078e00d0 */
[----:B------:R-:W-:Y:S01]  /*15560*/  IMAD.MOV.U32 R208, RZ, RZ, R103 ;  /* 0x000000ffffd07224 */ /* 0x000fe200078e0067 */
[----:B------:R-:W-:Y:S02]  /*15570*/  F2FP.F16.F32.PACK_AB R25, R5, R10 ;  /* 0x0000000a0519723e */ /* 0x000fe400000000ff */
[----:B-1----:R-:W-:-:S04]  /*15580*/  FMNMX.FTZ R103, R2, R3, !PT ;  /* 0x0000000302677209 */ /* 0x002fc80007810000 */
[----:B------:R-:W-:-:S04]  /*15590*/  FSETP.NEU.FTZ.AND P1, PT, R103, -INF , PT ;  /* 0xff8000006700780b */ /* 0x000fc80003f3d000 */
[----:B------:R-:W-:-:S05]  /*155a0*/  FSEL R2, R103, RZ, P1 ;  /* 0x000000ff67027208 */ /* 0x000fca0000800000 */
[----:B------:R-:W-:Y:S02]  /*155b0*/  FADD.FTZ R5, R33, -R2 ;  /* 0x8000000221057221 */ /* 0x000fe40000010000 */
[----:B------:R-:W2:Y:S01]  /*155c0*/  LDL.LU R33, [R1+0x138] ;  /* 0x0001380001217983 */ /* 0x000ea20000300800 */
[----:B------:R-:W-:-:S05]  /*155d0*/  FMUL.FTZ R2, R0, R103 ;  /* 0x0000006700027220 */ /* 0x000fca0000410000 */
[----:B------:R-:W-:Y:S01]  /*155e0*/  FSEL R2, R2, RZ, P1 ;  /* 0x000000ff02027208 */ /* 0x000fe20000800000 */
[----:B------:R-:W-:Y:S04]  /*155f0*/  MUFU.EX2 R39, R21 ;  /* 0x0000001500277308 */ /* 0x000fe80000000800 */
[----:B------:R-:W-:-:S04]  /*15600*/  FFMA.FTZ R3, R50, R0, -R2 ;  /* 0x0000000032037223 */ /* 0x000fc80000010802 */
[----:B------:R-:W-:Y:S08]  /*15610*/  MUFU.EX2 R21, R11 ;  /* 0x0000000b00157308 */ /* 0x000ff00000000800 */
[----:B------:R1:W-:Y:S02]  /*15620*/  MUFU.EX2 R11, R3 ;  /* 0x00000003000b7308 */ /* 0x0003e40000000800 */
[----:B-1----:R-:W-:-:S06]  /*15630*/  FFMA.FTZ R3, R101, R0, -R2 ;  /* 0x0000000065037223 */ /* 0x002fcc0000010802 */
[----:B------:R1:W-:Y:S08]  /*15640*/  MUFU.EX2 R10, R3 ;  /* 0x00000003000a7308 */ /* 0x0003f00000000800 */
[----:B------:R3:W4:Y:S01]  /*15650*/  MUFU.EX2 R15, R100 ;  /* 0x00000064000f7308 */ /* 0x0007220000000800 */
[----:B-1----:R-:W-:-:S07]  /*15660*/  FMUL.FTZ R3, R0, R5 ;  /* 0x0000000500037220 */ /* 0x002fce0000410000 */
[----:B------:R-:W2:Y:S01]  /*15670*/  MUFU.EX2 R3, R3 ;  /* 0x0000000300037308 */ /* 0x000ea20000000800 */
[-CC-:B------:R-:W-:Y:S01]  /*15680*/  FFMA.FTZ R5, R183, R0.reuse, -R2.reuse ;  /* 0x00000000b7057223 */ /* 0x180fe20000010802 */
[-CC-:B------:R-:W-:Y:S01]  /*15690*/  FFMA.FTZ R34, R177, R0.reuse, -R2.reuse ;  /* 0x00000000b1227223 */ /* 0x180fe20000010802 */
[-CC-:B------:R-:W-:Y:S01]  /*156a0*/  FFMA.FTZ R35, R176, R0.reuse, -R2.reuse ;  /* 0x00000000b0237223 */ /* 0x180fe20000010802 */
[-CC-:B------:R-:W-:Y:S01]  /*156b0*/  FFMA.FTZ R37, R107, R0.reuse, -R2.reuse ;  /* 0x000000006b257223 */ /* 0x180fe20000010802 */
[----:B------:R-:W-:-:S03]  /*156c0*/  FFMA.FTZ R40, R106, R0, -R2 ;  /* 0x000000006a287223 */ /* 0x000fc60000010802 */
[----:B------:R-:W-:Y:S01]  /*156d0*/  MUFU.EX2 R38, R19 ;  /* 0x0000001300267308 */ /* 0x000fe20000000800 */
[-CC-:B---3--:R-:W-:Y:S01]  /*156e0*/  FFMA.FTZ R100, R66, R0.reuse, -R2.reuse ;  /* 0x0000000042647223 */ /* 0x188fe20000010802 */
[-CC-:B------:R-:W-:Y:S01]  /*156f0*/  FFMA.FTZ R111, R55, R0.reuse, -R2.reuse ;  /* 0x00000000376f7223 */ /* 0x180fe20000010802 */
[-CC-:B------:R-:W-:Y:S01]  /*15700*/  FFMA.FTZ R114, R54, R0.reuse, -R2.reuse ;  /* 0x0000000036727223 */ /* 0x180fe20000010802 */
[----:B------:R-:W-:Y:S01]  /*15710*/  FFMA.FTZ R115, R53, R0, -R2 ;  /* 0x0000000035737223 */ /* 0x000fe20000010802 */
[----:B----4-:R-:W-:-:S03]  /*15720*/  F2FP.F16.F32.PACK_AB R168, R15, R195 ;  /* 0x000000c30fa8723e */ /* 0x010fc600000000ff */
[----:B------:R-:W-:Y:S01]  /*15730*/  MUFU.EX2 R19, R14 ;  /* 0x0000000e00137308 */ /* 0x000fe20000000800 */
[----:B------:R-:W-:-:S07]  /*15740*/  IMAD.MOV.U32 R195, RZ, RZ, R28 ;  /* 0x000000ffffc37224 */ /* 0x000fce00078e001c */
[----:B------:R-:W-:Y:S01]  /*15750*/  MUFU.EX2 R18, R13 ;  /* 0x0000000d00127308 */ /* 0x000fe20000000800 */
[----:B------:R-:W-:-:S07]  /*15760*/  IMAD.MOV.U32 R104, RZ, RZ, R48 ;  /* 0x000000ffff687224 */ /* 0x000fce00078e0030 */
[----:B------:R1:W-:Y:S01]  /*15770*/  MUFU.EX2 R45, R17 ;  /* 0x00000011002d7308 */ /* 0x0003e20000000800 */
[----:B------:R-:W-:-:S07]  /*15780*/  IMAD.MOV.U32 R105, RZ, RZ, R49 ;  /* 0x000000ffff697224 */ /* 0x000fce00078e0031 */
[----:B------:R3:W-:Y:S08]  /*15790*/  MUFU.EX2 R44, R16 ;  /* 0x00000010002c7308 */ /* 0x0007f00000000800 */
[----:B------:R4:W2:Y:S01]  /*157a0*/  MUFU.EX2 R14, R6 ;  /* 0x00000006000e7308 */ /* 0x0008a20000000800 */
[----:B-1----:R-:W-:-:S07]  /*157b0*/  FFMA.FTZ R17, R178, R0, -R2 ;  /* 0x00000000b2117223 */ /* 0x002fce0000010802 */
[----:B------:R1:W2:Y:S01]  /*157c0*/  MUFU.EX2 R13, R7 ;  /* 0x00000007000d7308 */ /* 0x0002a20000000800 */
[----:B---3--:R-:W-:-:S07]  /*157d0*/  FFMA.FTZ R16, R179, R0, -R2 ;  /* 0x00000000b3107223 */ /* 0x008fce0000010802 */
[----:B------:R3:W2:Y:S01]  /*157e0*/  MUFU.EX2 R36, R8 ;  /* 0x0000000800247308 */ /* 0x0006a20000000800 */
[-CC-:B----4-:R-:W-:Y:S01]  /*157f0*/  FFMA.FTZ R6, R180, R0.reuse, -R2.reuse ;  /* 0x00000000b4067223 */ /* 0x190fe20000010802 */
[-CC-:B-1----:R-:W-:Y:S01]  /*15800*/  FFMA.FTZ R7, R181, R0.reuse, -R2.reuse ;  /* 0x00000000b5077223 */ /* 0x182fe20000010802 */
[----:B---3--:R-:W-:Y:S01]  /*15810*/  FFMA.FTZ R8, R182, R0, -R2 ;  /* 0x00000000b6087223 */ /* 0x008fe20000010802 */
[----:B--2---:R-:W-:Y:S01]  /*15820*/  FFMA.FTZ R0, R33, R3, R11 ;  /* 0x0000000321007223 */ /* 0x004fe2000001000b */
[----:B------:R-:W-:Y:S02]  /*15830*/  IMAD.MOV.U32 R33, RZ, RZ, R29 ;  /* 0x000000ffff217224 */ /* 0x000fe400078e001d */
[----:B------:R-:W2:Y:S04]  /*15840*/  LDL.64 R28, [R1+0x120] ;  /* 0x00012000011c7983 */ /* 0x000ea80000100a00 */
[----:B------:R-:W3:Y:S01]  /*15850*/  LDL.LU.64 R48, [R1+0x30] ;  /* 0x0000300001307983 */ /* 0x000ee20000300a00 */
[----:B------:R-:W1:Y:S01]  /*15860*/  MUFU.EX2 R23, R9 ;  /* 0x0000000900177308 */ /* 0x000e620000000800 */
[----:B------:R-:W-:-:S07]  /*15870*/  F2FP.F16.F32.PACK_AB R151, R10, R11 ;  /* 0x0000000b0a97723e */ /* 0x000fce00000000ff */
[----:B------:R-:W4:Y:S08]  /*15880*/  MUFU.EX2 R42, R12 ;  /* 0x0000000c002a7308 */ /* 0x000f300000000800 */
[----:B------:R1:W-:Y:S08]  /*15890*/  MUFU.EX2 R12, R5 ;  /* 0x00000005000c7308 */ /* 0x0003f00000000800 */
[----:B------:R4:W-:Y:S01]  /*158a0*/  MUFU.EX2 R9, R8 ;  /* 0x0000000800097308 */ /* 0x0009e20000000800 */
[----:B-1----:R-:W-:Y:S01]  /*158b0*/  FADD.FTZ R5, R10, R0 ;  /* 0x000000000a057221 */ /* 0x002fe20000010000 */
[----:B------:R-:W-:-:S06]  /*158c0*/  FADD.FTZ R0, R14, R20 ;  /* 0x000000140e007221 */ /* 0x000fcc0000010000 */
[----:B------:R1:W-:Y:S01]  /*158d0*/  MUFU.EX2 R10, R6 ;  /* 0x00000006000a7308 */ /* 0x0003e20000000800 */
[----:B------:R-:W-:Y:S01]  /*158e0*/  FADD.FTZ R0, R13, R0 ;  /* 0x000000000d007221 */ /* 0x000fe20000010000 */
[----:B----4-:R-:W-:-:S03]  /*158f0*/  FADD.FTZ R8, R15, R184 ;  /* 0x000000b80f087221 */ /* 0x010fc60000010000 */
[----:B------:R-:W-:Y:S01]  /*15900*/  FADD.FTZ R0, R36, R0 ;  /* 0x0000000024007221 */ /* 0x000fe20000010000 */
[----:B------:R-:W-:Y:S01]  /*15910*/  FADD.FTZ R2, R19, R22 ;  /* 0x0000001613027221 */ /* 0x000fe20000010000 */
[----:B-1----:R-:W-:Y:S02]  /*15920*/  FADD.FTZ R6, R39, R8 ;  /* 0x0000000827067221 */ /* 0x002fe40000010000 */
[----:B------:R-:W-:Y:S02]  /*15930*/  FADD.FTZ R15, R23, R0 ;  /* 0x00000000170f7221 */ /* 0x000fe40000010000 */
[----:B------:R-:W-:Y:S01]  /*15940*/  FADD.FTZ R6, R38, R6 ;  /* 0x0000000626067221 */ /* 0x000fe20000010000 */
[----:B------:R-:W-:-:S03]  /*15950*/  FADD.FTZ R2, R18, R2 ;  /* 0x0000000212027221 */ /* 0x000fc60000010000 */
[----:B------:R-:W-:Y:S01]  /*15960*/  FADD.FTZ R0, R45, R6 ;  /* 0x000000062d007221 */ /* 0x000fe20000010000 */
[----:B------:R-:W-:-:S03]  /*15970*/  F2FP.F16.F32.PACK_AB R22, R18, R19 ;  /* 0x000000131216723e */ /* 0x000fc600000000ff */
[----:B------:R-:W-:Y:S01]  /*15980*/  FADD.FTZ R18, R44, R0 ;  /* 0x000000002c127221 */ /* 0x000fe20000010000 */
[----:B------:R-:W-:Y:S01]  /*15990*/  IMAD.SHL.U32 R0, R244, 0x2, RZ ;  /* 0x00000002f4007824 */ /* 0x000fe200078e00ff */
[----:B------:R-:W1:Y:S01]  /*159a0*/  MUFU.EX2 R8, R41 ;  /* 0x0000002900087308 */ /* 0x000e620000000800 */
[----:B------:R-:W-:-:S07]  /*159b0*/  FADD.FTZ R2, R42, R2 ;  /* 0x000000022a027221 */ /* 0x000fce0000010000 */
[----:B------:R-:W-:Y:S08]  /*159c0*/  MUFU.EX2 R11, R7 ;  /* 0x00000007000b7308 */ /* 0x000ff00000000800 */
[----:B------:R-:W4:Y:S01]  /*159d0*/  MUFU.EX2 R7, R43 ;  /* 0x0000002b00077308 */ /* 0x000f220000000800 */
[----:B------:R-:W-:-:S04]  /*159e0*/  FADD.FTZ R2, R21, R2 ;  /* 0x0000000215027221 */ /* 0x000fc80000010000 */
[----:B-1----:R-:W-:Y:S01]  /*159f0*/  FADD.FTZ R2, R8, R2 ;  /* 0x0000000208027221 */ /* 0x002fe20000010000 */
[----:B------:R-:W-:Y:S01]  /*15a00*/  FADD.FTZ R5, R12, R5 ;  /* 0x000000050c057221 */ /* 0x000fe20000010000 */
[----:B------:R-:W-:Y:S02]  /*15a10*/  F2FP.F16.F32.PACK_AB R24, R13, R14 ;  /* 0x0000000e0d18723e */ /* 0x000fe400000000ff */
[C---:B----4-:R-:W-:Y:S01]  /*15a20*/  FADD.FTZ R19, R7.reuse, R2 ;  /* 0x0000000207137221 */ /* 0x050fe20000010000 */
[----:B------:R-:W-:Y:S01]  /*15a30*/  F2FP.F16.F32.PACK_AB R20, R7, R8 ;  /* 0x000000080714723e */ /* 0x000fe200000000ff */
[C---:B------:R-:W-:Y:S01]  /*15a40*/  FADD.FTZ R5, R9.reuse, R5 ;  /* 0x0000000509057221 */ /* 0x040fe20000010000 */
[----:B------:R-:W-:-:S03]  /*15a50*/  F2FP.F16.F32.PACK_AB R152, R9, R12 ;  /* 0x0000000c0998723e */ /* 0x000fc600000000ff */
[----:B------:R-:W-:Y:S01]  /*15a60*/  FADD.FTZ R5, R11, R5 ;  /* 0x000000050b057221 */ /* 0x000fe20000010000 */
[----:B------:R-:W-:-:S03]  /*15a70*/  F2FP.F16.F32.PACK_AB R156, R10, R11 ;  /* 0x0000000b0a9c723e */ /* 0x000fc600000000ff */
[----:B------:R-:W-:Y:S01]  /*15a80*/  FADD.FTZ R14, R10, R5 ;  /* 0x000000050a0e7221 */ /* 0x000fe20000010000 */
[----:B------:R-:W-:Y:S01]  /*15a90*/  MUFU.EX2 R16, R16 ;  /* 0x0000001000107308 */ /* 0x000fe20000000800 */
[C---:B------:R-:W-:Y:S02]  /*15aa0*/  PRMT R75, R25.reuse, 0x7632, R75 ;  /* 0x00007632194b7816 */ /* 0x040fe4000000004b */
[----:B------:R-:W-:-:S04]  /*15ab0*/  PRMT R69, R25, 0x7610, R69 ;  /* 0x0000761019457816 */ /* 0x000fc80000000045 */
[----:B------:R-:W-:Y:S02]  /*15ac0*/  PRMT R181, R69, 0x5410, R75 ;  /* 0x0000541045b57816 */ /* 0x000fe4000000004b */
[----:B--2---:R-:W-:-:S04]  /*15ad0*/  LOP3.LUT R0, R29, R0, RZ, 0x3c, !PT ;  /* 0x000000001d007212 */ /* 0x004fc800078e3cff */
[----:B---3--:R-:W-:-:S05]  /*15ae0*/  LOP3.LUT R0, R0, R49, RZ, 0x3c, !PT ;  /* 0x0000003100007212 */ /* 0x008fca00078e3cff */
[----:B------:R-:W-:-:S05]  /*15af0*/  IMAD.WIDE.U32 R176, R0, -0x326172a9, RZ ;  /* 0xcd9e8d5700b07825 */ /* 0x000fca00078e00ff */
[----:B------:R-:W-:-:S05]  /*15b00*/  LOP3.LUT R0, R177, R195, R104, 0x96, !PT ;  /* 0x000000c3b1007212 */ /* 0x000fca00078e9668 */
[----:B------:R-:W-:-:S05]  /*15b10*/  IMAD.WIDE.U32 R90, R0, -0x2daee0ad, RZ ;  /* 0xd2511f53005a7825 */ /* 0x000fca00078e00ff */
[----:B------:R-:W-:Y:S02]  /*15b20*/  LOP3.LUT R0, R91, R217, R222, 0x96, !PT ;  /* 0x000000d95b007212 */ /* 0x000fe400078e96de */
[----:B------:R-:W-:-:S03]  /*15b30*/  LOP3.LUT R2, R251, R33, R176, 0x96, !PT ;  /* 0x00000021fb027212 */ /* 0x000fc600078e96b0 */
        /* <DEDUP_REMOVED lines=8> */
[----:B------:R-:W-:-:S05]  /*15bc0*/  IMAD.WIDE.U32 R8, R0, -0x326172a9, RZ ;  /* 0xcd9e8d5700087825 */ /* 0x000fca00078e00ff */
[----:B------:R-:W-:Y:S01]  /*15bd0*/  LOP3.LUT R5, R9, R240, R10, 0x96, !PT ;  /* 0x000000f009057212 */ /* 0x000fe200078e960a */
[----:B------:R-:W-:-:S05]  /*15be0*/  IMAD.WIDE.U32 R10, R2, -0x2daee0ad, RZ ;  /* 0xd2511f53020a7825 */ /* 0x000fca00078e00ff */
[----:B------:R-:W-:-:S05]  /*15bf0*/  LOP3.LUT R0, R11, R208, R12, 0x96, !PT ;  /* 0x000000d00b007212 */ /* 0x000fca00078e960c */
[----:B------:R-:W-:-:S05]  /*15c00*/  IMAD.WIDE.U32 R6, R0, -0x326172a9, RZ ;  /* 0xcd9e8d5700067825 */ /* 0x000fca00078e00ff */
[----:B------:R-:W-:-:S04]  /*15c10*/  LOP3.LUT R0, R7, R245, R8, 0x96, !PT ;  /* 0x000000f507007212 */ /* 0x000fc800078e9608 */
[----:B------:R-:W-:-:S04]  /*15c20*/  LOP3.LUT R2, R0, 0xff, RZ, 0xc0, !PT ;  /* 0x000000ff00027812 */ /* 0x000fc800078ec0ff */
[----:B------:R-:W-:Y:S02]  /*15c30*/  ISETP.GE.U32.AND P2, PT, R200, R2, PT ;  /* 0x00000002c800720c */ /* 0x000fe40003f46070 */
[----:B------:R-:W-:-:S04]  /*15c40*/  LOP3.LUT R2, R0, 0xffff, RZ, 0xc0, !PT ;  /* 0x0000ffff00027812 */ /* 0x000fc800078ec0ff */
[----:B------:R-:W-:Y:S01]  /*15c50*/  SHF.R.U32.HI R2, RZ, 0x8, R2 ;  /* 0x00000008ff027819 */ /* 0x000fe20000011602 */
[----:B------:R-:W1:Y:S03]  /*15c60*/  MUFU.EX2 R13, R26 ;  /* 0x0000001a000d7308 */ /* 0x000e660000000800 */
[----:B------:R-:W-:-:S04]  /*15c70*/  LOP3.LUT R2, R2, 0xffff, RZ, 0xc0, !PT ;  /* 0x0000ffff02027812 */ /* 0x000fc800078ec0ff */
[----:B------:R-:W-:Y:S01]  /*15c80*/  ISETP.GE.U32.AND P5, PT, R200, R2, PT ;  /* 0x00000002c800720c */ /* 0x000fe20003fa6070 */
[----:B------:R-:W2:Y:S01]  /*15c90*/  MUFU.EX2 R11, R27 ;  /* 0x0000001b000b7308 */ /* 0x000ea20000000800 */
[--C-:B------:R-:W-:Y:S02]  /*15ca0*/  SHF.R.U32.HI R2, RZ, 0x10, R0.reuse ;  /* 0x00000010ff027819 */ /* 0x100fe40000011600 */
[----:B------:R-:W-:-:S05]  /*15cb0*/  SHF.R.U32.HI R0, RZ, 0x18, R0 ;  /* 0x00000018ff007819 */ /* 0x000fca0000011600 */
[----:B------:R-:W3:Y:S01]  /*15cc0*/  MUFU.EX2 R9, R17 ;  /* 0x0000001100097308 */ /* 0x000ee20000000800 */
[----:B------:R-:W-:Y:S02]  /*15cd0*/  ISETP.GE.U32.AND P4, PT, R200, R0, PT ;  /* 0x00000000c800720c */ /* 0x000fe40003f86070 */
[----:B------:R-:W-:Y:S02]  /*15ce0*/  LOP3.LUT R0, R6, 0xff, RZ, 0xc0, !PT ;  /* 0x000000ff06007812 */ /* 0x000fe400078ec0ff */
[----:B------:R-:W-:Y:S02]  /*15cf0*/  LOP3.LUT R2, R2, 0xff, RZ, 0xc0, !PT ;  /* 0x000000ff02027812 */ /* 0x000fe400078ec0ff */
[C---:B------:R-:W-:Y:S02]  /*15d00*/  ISETP.GE.U32.AND P3, PT, R200.reuse, R0, PT ;  /* 0x00000000c800720c */ /* 0x040fe40003f66070 */
[----:B------:R-:W-:Y:S02]  /*15d10*/  SHF.R.U32.HI R0, RZ, 0x18, R6 ;  /* 0x00000018ff007819 */ /* 0x000fe40000011606 */
[C---:B------:R-:W-:Y:S01]  /*15d20*/  ISETP.GE.U32.AND P6, PT, R200.reuse, R2, PT ;  /* 0x00000002c800720c */ /* 0x040fe20003fc6070 */
[----:B-1----:R-:W-:Y:S01]  /*15d30*/  FADD.FTZ R2, R13, R15 ;  /* 0x0000000f0d027221 */ /* 0x002fe20000010000 */
[----:B------:R-:W-:Y:S01]  /*15d40*/  ISETP.GE.U32.AND P1, PT, R200, R0, PT ;  /* 0x00000000c800720c */ /* 0x000fe20003f26070 */
[----:B------:R-:W-:Y:S01]  /*15d50*/  FADD.FTZ R0, R16, R14 ;  /* 0x0000000e10007221 */ /* 0x000fe20000010000 */
[----:B------:R-:W-:Y:S01]  /*15d60*/  LOP3.LUT R8, R6, 0xffff, RZ, 0xc0, !PT ;  /* 0x0000ffff06087812 */ /* 0x000fe200078ec0ff */
[----:B--2---:R-:W-:Y:S01]  /*15d70*/  FADD.FTZ R12, R11, R2 ;  /* 0x000000020b0c7221 */ /* 0x004fe20000010000 */
[----:B------:R-:W-:-:S02]  /*15d80*/  SHF.R.U32.HI R6, RZ, 0x10, R6 ;  /* 0x00000010ff067819 */ /* 0x000fc40000011606 */
[----:B------:R-:W-:Y:S01]  /*15d90*/  F2FP.F16.F32.PACK_AB R11, R11, R13 ;  /* 0x0000000d0b0b723e */ /* 0x000fe200000000ff */
[----:B---3--:R-:W-:Y:S01]  /*15da0*/  FADD.FTZ R13, R9, R0 ;  /* 0x00000000090d7221 */ /* 0x008fe20000010000 */
[----:B------:R-:W-:Y:S01]  /*15db0*/  LOP3.LUT R0, R6, 0xff, RZ, 0xc0, !PT ;  /* 0x000000ff06007812 */ /* 0x000fe200078ec0ff */
[----:B------:R-:W-:-:S04]  /*15dc0*/  IMAD.WIDE.U32 R6, R5, -0x2daee0ad, RZ ;  /* 0xd2511f5305067825 */ /* 0x000fc800078e00ff */
[----:B------:R-:W-:Y:S01]  /*15dd0*/  @!P4 HADD2 R50, -R75.H0_H0, -RZ.H0_H0 ;  /* 0xa00000ff4b32c230 */ /* 0x000fe20000000900 */
[----:B------:R-:W-:-:S04]  /*15de0*/  LOP3.LUT R5, R6, 0xff, RZ, 0xc0, !PT ;  /* 0x000000ff06057812 */ /* 0x000fc800078ec0ff */
[----:B------:R-:W-:Y:S02]  /*15df0*/  @!P4 PRMT R75, R50, 0x5410, RZ ;  /* 0x00005410324bc816 */ /* 0x000fe400000000ff */
[----:B------:R-:W-:Y:S02]  /*15e00*/  ISETP.GE.U32.AND P4, PT, R200, R5, PT ;  /* 0x00000005c800720c */ /* 0x000fe40003f86070 */
[----:B------:R1:W-:Y:S02]  /*15e10*/  MUFU.EX2 R5, R186 ;  /* 0x000000ba00057308 */ /* 0x0003e40000000800 */
[----:B-1----:R-:W-:Y:S02]  /*15e20*/  IMAD.MOV.U32 R186, RZ, RZ, R33 ;  /* 0x000000ffffba7224 */ /* 0x002fe400078e0021 */
[----:B------:R-:W2:Y:S01]  /*15e30*/  LDL.LU R33, [R1+0x158] ;  /* 0x0001580001217983 */ /* 0x000ea20000300800 */
[C---:B------:R-:W-:Y:S02]  /*15e40*/  PRMT R84, R67.reuse, 0x7610, R84 ;  /* 0x0000761043547816 */ /* 0x040fe40000000054 */
[----:B------:R-:W-:-:S03]  /*15e50*/  PRMT R81, R67, 0x7632, R81 ;  /* 0x0000763243517816 */ /* 0x000fc60000000051 */
[----:B------:R-:W-:Y:S01]  /*15e60*/  @!P2 HADD2 R46, -R84.H0_H0, -RZ.H0_H0 ;  /* 0xa00000ff542ea230 */ /* 0x000fe20000000900 */
[----:B------:R-:W-:Y:S01]  /*15e70*/  SHF.R.U32.HI R2, RZ, 0x8, R8 ;  /* 0x00000008ff027819 */ /* 0x000fe20000011608 */
[----:B------:R-:W-:Y:S01]  /*15e80*/  @!P5 HADD2 R47, -R81.H0_H0, -RZ.H0_H0 ;  /* 0xa00000ff512fd230 */ /* 0x000fe20000000900 */
[----:B------:R-:W1:Y:S01]  /*15e90*/  MUFU.EX2 R8, R185 ;  /* 0x000000b900087308 */ /* 0x000e620000000800 */
[----:B------:R-:W-:Y:S02]  /*15ea0*/  PRMT R182, R84, 0x5410, R81 ;  /* 0x0000541054b67816 */ /* 0x000fe40000000051 */
[----:B------:R-:W-:Y:S02]  /*15eb0*/  @!P2 PRMT R84, R46, 0x5410, RZ ;  /* 0x000054102e54a816 */ /* 0x000fe400000000ff */
[----:B------:R-:W-:Y:S02]  /*15ec0*/  ISETP.GE.U32.AND P2, PT, R200, R0, PT ;  /* 0x00000000c800720c */ /* 0x000fe40003f46070 */
[----:B------:R-:W-:-:S02]  /*15ed0*/  LOP3.LUT R2, R2, 0xffff, RZ, 0xc0, !PT ;  /* 0x0000ffff02027812 */ /* 0x000fc400078ec0ff */
[----:B------:R-:W-:Y:S02]  /*15ee0*/  LOP3.LUT R0, R7, R246, R10, 0x96, !PT ;  /* 0x000000f607007212 */ /* 0x000fe400078e960a */
[----:B------:R-:W-:Y:S02]  /*15ef0*/  @!P5 PRMT R81, R47, 0x5410, RZ ;  /* 0x000054102f51d816 */ /* 0x000fe400000000ff */
[----:B------:R-:W-:Y:S02]  /*15f00*/  ISETP.GE.U32.AND P5, PT, R200, R2, PT ;  /* 0x00000002c800720c */ /* 0x000fe40003fa6070 */
[----:B------:R-:W-:Y:S01]  /*15f10*/  SHF.R.U32.HI R2, RZ, 0x10, R0 ;  /* 0x00000010ff027819 */ /* 0x000fe20000011600 */
[----:B------:R-:W-:-:S03]  /*15f20*/  @!P6 HADD2 R51, -R69.H0_H0, -RZ.H0_H0 ;  /* 0xa00000ff4533e230 */ /* 0x000fc60000000900 */
[----:B------:R-:W-:Y:S02]  /*15f30*/  LOP3.LUT R2, R2, 0xff, RZ, 0xc0, !PT ;  /* 0x000000ff02027812 */ /* 0x000fe400078ec0ff */
[----:B------:R-:W-:Y:S02]  /*15f40*/  @!P6 PRMT R69, R51, 0x5410, RZ ;  /* 0x000054103345e816 */ /* 0x000fe400000000ff */
[----:B------:R-:W-:Y:S02]  /*15f50*/  PRMT R68, R22, 0x7610, R68 ;  /* 0x0000761016447816 */ /* 0x000fe40000000044 */
[----:B------:R-:W-:Y:S01]  /*15f60*/  ISETP.GE.U32.AND P6, PT, R200, R2, PT ;  /* 0x00000002c800720c */ /* 0x000fe20003fc6070 */
[----:B-1----:R-:W-:Y:S01]  /*15f70*/  FADD.FTZ R2, R8, R18 ;  /* 0x0000001208027221 */ /* 0x002fe20000010000 */
[----:B------:R-:W-:Y:S01]  /*15f80*/  F2FP.F16.F32.PACK_AB R119, R9, R16 ;  /* 0x000000100977723e */ /* 0x000fe200000000ff */
[----:B------:R-:W-:Y:S01]  /*15f90*/  @!P3 HADD2 R53, -R68.H0_H0, -RZ.H0_H0 ;  /* 0xa00000ff4435b230 */ /* 0x000fe20000000900 */
[----:B------:R-:W-:Y:S01]  /*15fa0*/  LOP3.LUT R9, R6, 0xffff, RZ, 0xc0, !PT ;  /* 0x0000ffff06097812 */ /* 0x000fe200078ec0ff */
[----:B------:R-:W-:Y:S01]  /*15fb0*/  FADD.FTZ R7, R5, R2 ;  /* 0x0000000205077221 */ /* 0x000fe20000010000 */
[----:B------:R-:W-:-:S02]  /*15fc0*/  PRMT R67, R22, 0x7632, R67 ;  /* 0x0000763216437816 */ /* 0x000fc40000000043 */
[----:B------:R-:W-:Y:S02]  /*15fd0*/  LOP3.LUT R2, R0, 0xff, RZ, 0xc0, !PT ;  /* 0x000000ff00027812 */ /* 0x000fe400078ec0ff */
[----:B------:R-:W-:Y:S02]  /*15fe0*/  PRMT R179, R68, 0x5410, R67 ;  /* 0x0000541044b37816 */ /* 0x000fe40000000043 */
[----:B------:R-:W-:Y:S02]  /*15ff0*/  @!P3 PRMT R68, R53, 0x5410, RZ ;  /* 0x000054103544b816 */ /* 0x000fe400000000ff */
[----:B------:R-:W-:Y:S02]  /*16000*/  ISETP.GE.U32.AND P3, PT, R200, R2, PT ;  /* 0x00000002c800720c */ /* 0x000fe40003f66070 */
[----:B------:R-:W-:Y:S02]  /*16010*/  SHF.R.U32.HI R2, RZ, 0x18, R0 ;  /* 0x00000018ff027819 */ /* 0x000fe40000011600 */
[----:B------:R-:W-:-:S02]  /*16020*/  LOP3.LUT R0, R0, 0xffff, RZ, 0xc0, !PT ;  /* 0x0000ffff00007812 */ /* 0x000fc400078ec0ff */
[C---:B------:R-:W-:Y:S02]  /*16030*/  PRMT R65, R24.reuse, 0x7610, R65 ;  /* 0x0000761018417816 */ /* 0x040fe40000000041 */
[----:B------:R-:W-:Y:S02]  /*16040*/  SHF.R.U32.HI R0, RZ, 0x8, R0 ;  /* 0x00000008ff007819 */ /* 0x000fe40000011600 */
[----:B------:R-:W-:Y:S01]  /*16050*/  PRMT R66, R24, 0x7632, R66 ;  /* 0x0000763218427816 */ /* 0x000fe20000000042 */
[----:B------:R-:W-:Y:S01]  /*16060*/  @!P2 HADD2 R56, -R65.H0_H0, -RZ.H0_H0 ;  /* 0xa00000ff4138a230 */ /* 0x000fe20000000900 */
[----:B------:R-:W-:Y:S02]  /*16070*/  LOP3.LUT R0, R0, 0xffff, RZ, 0xc0, !PT ;  /* 0x0000ffff00007812 */ /* 0x000fe400078ec0ff */
[----:B------:R-:W-:Y:S02]  /*16080*/  PRMT R178, R65, 0x5410, R66 ;  /* 0x0000541041b27816 */ /* 0x000fe40000000042 */
[----:B------:R-:W-:-:S02]  /*16090*/  F2FP.F16.F32.PACK_AB R21, R21, R42 ;  /* 0x0000002a1515723e */ /* 0x000fc400000000ff */
[----:B------:R-:W-:Y:S02]  /*160a0*/  @!P2 PRMT R65, R56, 0x5410, RZ ;  /* 0x000054103841a816 */ /* 0x000fe400000000ff */
[----:B------:R-:W-:Y:S02]  /*160b0*/  ISETP.GE.U32.AND P2, PT, R200, R0, PT ;  /* 0x00000000c800720c */ /* 0x000fe40003f46070 */
[----:B------:R-:W-:Y:S02]  /*160c0*/  F2FP.F16.F32.PACK_AB R122, R5, R8 ;  /* 0x00000008057a723e */ /* 0x000fe400000000ff */
[----:B------:R-:W1:Y:S01]  /*160d0*/  MUFU.EX2 R8, R74 ;  /* 0x0000004a00087308 */ /* 0x000e620000000800 */
[C---:B------:R-:W-:Y:S01]  /*160e0*/  PRMT R53, R21.reuse, 0x7610, R53 ;  /* 0x0000761015357816 */ /* 0x040fe20000000035 */
[----:B------:R-:W-:Y:S01]  /*160f0*/  @!P5 HADD2 R54, -R67.H0_H0, -RZ.H0_H0 ;  /* 0xa00000ff4336d230 */ /* 0x000fe20000000900 */
[----:B------:R-:W-:Y:S02]  /*16100*/  SHF.R.U32.HI R0, RZ, 0x8, R9 ;  /* 0x00000008ff007819 */ /* 0x000fe40000011609 */
[----:B------:R-:W-:Y:S01]  /*16110*/  PRMT R51, R21, 0x7632, R51 ;  /* 0x0000763215337816 */ /* 0x000fe20000000033 */
[----:B------:R-:W-:-:S02]  /*16120*/  @!P3 HADD2 R59, -R53.H0_H0, -RZ.H0_H0 ;  /* 0xa00000ff353bb230 */ /* 0x000fc40000000900 */
[----:B------:R-:W3:Y:S01]  /*16130*/  MUFU.EX2 R5, R78 ;  /* 0x0000004e00057308 */ /* 0x000ee20000000800 */
[----:B------:R-:W-:Y:S02]  /*16140*/  @!P5 PRMT R67, R54, 0x5410, RZ ;  /* 0x000054103643d816 */ /* 0x000fe400000000ff */
[----:B------:R-:W-:Y:S02]  /*16150*/  LOP3.LUT R0, R0, 0xffff, RZ, 0xc0, !PT ;  /* 0x0000ffff00007812 */ /* 0x000fe400078ec0ff */
[----:B------:R-:W-:-:S03]  /*16160*/  SHF.R.U32.HI R10, RZ, 0x10, R6 ;  /* 0x00000010ff0a7819 */ /* 0x000fc60000011606 */
[----:B------:R-:W4:Y:S01]  /*16170*/  MUFU.EX2 R14, R52 ;  /* 0x00000034000e7308 */ /* 0x000f220000000800 */
[----:B------:R-:W-:Y:S01]  /*16180*/  ISETP.GE.U32.AND P5, PT, R200, R2, PT ;  /* 0x00000002c800720c */ /* 0x000fe20003fa6070 */
[----:B------:R-:W-:Y:S01]  /*16190*/  @!P2 HADD2 R63, -R51.H0_H0, -RZ.H0_H0 ;  /* 0xa00000ff333fa230 */ /* 0x000fe20000000900 */
[----:B------:R-:W-:Y:S02]  /*161a0*/  PRMT R183, R53, 0x5410, R51 ;  /* 0x0000541035b77816 */ /* 0x000fe40000000033 */
[----:B------:R-:W-:-:S03]  /*161b0*/  @!P3 PRMT R53, R59, 0x5410, RZ ;  /* 0x000054103b35b816 */ /* 0x000fc600000000ff */
[----:B------:R-:W4:Y:S01]  /*161c0*/  MUFU.EX2 R2, R58 ;  /* 0x0000003a00027308 */ /* 0x000f220000000800 */
[----:B------:R-:W-:Y:S02]  /*161d0*/  ISETP.GE.U32.AND P3, PT, R200, R0, PT ;  /* 0x00000000c800720c */ /* 0x000fe40003f66070 */
[----:B------:R-:W-:Y:S01]  /*161e0*/  LOP3.LUT R0, R10, 0xff, RZ, 0xc0, !PT ;  /* 0x000000ff0a007812 */ /* 0x000fe200078ec0ff */
[----:B------:R-:W-:-:S04]  /*161f0*/  @!P1 HADD2 R55, -R66.H0_H0, -RZ.H0_H0 ;  /* 0xa00000ff42379230 */ /* 0x000fc80000000900 */
[----:B------:R-:W4:Y:S01]  /*16200*/  MUFU.EX2 R25, R187 ;  /* 0x000000bb00197308 */ /* 0x000f220000000800 */
[----:B------:R-:W-:Y:S02]  /*16210*/  @!P2 PRMT R51, R63, 0x5410, RZ ;  /* 0x000054103f33a816 */ /* 0x000fe400000000ff */
[----:B------:R-:W-:Y:S02]  /*16220*/  SHF.R.U32.HI R6, RZ, 0x18, R6 ;  /* 0x00000018ff067819 */ /* 0x000fe40000011606 */
[----:B------:R-:W-:-:S03]  /*16230*/  ISETP.GE.U32.AND P2, PT, R200, R0, PT ;  /* 0x00000000c800720c */ /* 0x000fc60003f46070 */
[----:B------:R-:W4:Y:S01]  /*16240*/  MUFU.EX2 R16, R188 ;  /* 0x000000bc00107308 */ /* 0x000f220000000800 */
[----:B-1----:R-:W-:Y:S01]  /*16250*/  FADD.FTZ R0, R8, R19 ;  /* 0x0000001308007221 */ /* 0x002fe20000010000 */
[----:B------:R-:W-:-:S06]  /*16260*/  @!P1 PRMT R66, R55, 0x5410, RZ ;  /* 0x0000541037429816 */ /* 0x000fcc00000000ff */
[----:B------:R-:W1:Y:S01]  /*16270*/  MUFU.EX2 R15, R57 ;  /* 0x00000039000f7308 */ /* 0x000e620000000800 */
[----:B------:R-:W-:Y:S01]  /*16280*/  ISETP.GE.U32.AND P1, PT, R200, R6, PT ;  /* 0x00000006c800720c */ /* 0x000fe20003f26070 */
[----:B---3--:R-:W-:Y:S01]  /*16290*/  FADD.FTZ R6, R5, R0 ;  /* 0x0000000005067221 */ /* 0x008fe20000010000 */
[----:B----4-:R-:W-:-:S05]  /*162a0*/  FADD.FTZ R0, R14, R12 ;  /* 0x0000000c0e007221 */ /* 0x010fca0000010000 */
[----:B------:R-:W3:Y:S01]  /*162b0*/  MUFU.EX2 R10, R60 ;  /* 0x0000003c000a7308 */ /* 0x000ee20000000800 */
[----:B------:R-:W-:Y:S01]  /*162c0*/  F2FP.F16.F32.PACK_AB R18, R5, R8 ;  /* 0x000000080512723e */ /* 0x000fe200000000ff */
[----:B------:R-:W-:Y:S01]  /*162d0*/  FADD.FTZ R5, R2, R0 ;  /* 0x0000000002057221 */ /* 0x000fe20000010000 */
[----:B------:R-:W-:-:S05]  /*162e0*/  FADD.FTZ R0, R25, R7 ;  /* 0x0000000719007221 */ /* 0x000fca0000010000 */
[----:B------:R-:W4:Y:S01]  /*162f0*/  MUFU.EX2 R9, R34 ;  /* 0x0000002200097308 */ /* 0x000f220000000800 */
[----:B------:R-:W-:Y:S01]  /*16300*/  FADD.FTZ R17, R16, R0 ;  /* 0x0000000010117221 */ /* 0x000fe20000010000 */
[----:B-1----:R-:W-:-:S06]  /*16310*/  FADD.FTZ R0, R15, R5 ;  /* 0x000000050f007221 */ /* 0x002fcc0000010000 */
[----:B------:R-:W1:Y:S08]  /*16320*/  MUFU.EX2 R8, R35 ;  /* 0x0000002300087308 */ /* 0x000e700000000800 */
[----:B------:R1:W1:Y:S01]  /*16330*/  MUFU.EX2 R24, R79 ;  /* 0x0000004f00187308 */ /* 0x0002620000000800 */
[----:B---3--:R-:W-:Y:S01]  /*16340*/  FADD.FTZ R19, R10, R0 ;  /* 0x000000000a137221 */ /* 0x008fe20000010000 */
[----:B------:R-:W-:-:S06]  /*16350*/  F2FP.F16.F32.PACK_AB R21, R2, R14 ;  /* 0x0000000e0215723e */ /* 0x000fcc00000000ff */
[----:B------:R3:W3:Y:S01]  /*16360*/  MUFU.EX2 R22, R110 ;  /* 0x0000006e00167308 */ /* 0x0006e20000000800 */
[----:B------:R-:W-:Y:S01]  /*16370*/  PRMT R78, R11, 0x7632, R78 ;  /* 0x000076320b4e7816 */ /* 0x000fe2000000004e */
[----:B----4-:R-:W-:Y:S01]  /*16380*/  FADD.FTZ R2, R9, R13 ;  /* 0x0000000d09027221 */ /* 0x010fe20000010000 */
[----:B-1----:R-:W-:Y:S02]  /*16390*/  F2FP.F16.F32.PACK_AB R107, R8, R9 ;  /* 0x00000009086b723e */ /* 0x002fe400000000ff */
[----:B------:R-:W-:-:S03]  /*163a0*/  PRMT R79, R11, 0x7610, R79 ;  /* 0x000076100b4f7816 */ /* 0x000fc6000000004f */
[----:B------:R-:W1:Y:S01]  /*163b0*/  MUFU.EX2 R11, R37 ;  /* 0x00000025000b7308 */ /* 0x000e620000000800 */
[----:B------:R-:W-:Y:S01]  /*163c0*/  FADD.FTZ R7, R8, R2 ;  /* 0x0000000208077221 */ /* 0x000fe20000010000 */
[----:B------:R-:W-:Y:S01]  /*163d0*/  FADD.FTZ R2, R24, R6 ;  /* 0x0000000618027221 */ /* 0x000fe20000010000 */
[----:B------:R-:W-:-:S05]  /*163e0*/  PRMT R74, R20, 0x7610, R74 ;  /* 0x00007610144a7816 */ /* 0x000fca000000004a */
[----:B------:R-:W4:Y:S01]  /*163f0*/  MUFU.EX2 R8, R40 ;  /* 0x0000002800087308 */ /* 0x000f220000000800 */
[----:B------:R-:W-:Y:S02]  /*16400*/  PRMT R80, R20, 0x7632, R80 ;  /* 0x0000763214507816 */ /* 0x000fe40000000050 */
[----:B---3--:R-:W-:Y:S01]  /*16410*/  F2FP.F16.F32.PACK_AB R110, R16, R25 ;  /* 0x00000019106e723e */ /* 0x008fe200000000ff */
[C---:B------:R-:W-:Y:S01]  /*16420*/  FADD.FTZ R16, R22.reuse, R2 ;  /* 0x0000000216107221 */ /* 0x040fe20000010000 */
[----:B------:R-:W-:Y:S01]  /*16430*/  F2FP.F16.F32.PACK_AB R20, R22, R24 ;  /* 0x000000181614723e */ /* 0x000fe200000000ff */
[----:B------:R-:W-:Y:S01]  /*16440*/  IMAD.MOV.U32 R184, RZ, RZ, R104 ;  /* 0x000000ffffb87224 */ /* 0x000fe200078e0068 */
[----:B------:R-:W-:Y:S02]  /*16450*/  F2FP.F16.F32.PACK_AB R22, R10, R15 ;  /* 0x0000000f0a16723e */ /* 0x000fe400000000ff */
[----:B------:R-:W-:Y:S01]  /*16460*/  F2FP.F16.F32.PACK_AB R23, R23, R36 ;  /* 0x000000241717723e */ /* 0x000fe200000000ff */
[----:B-1----:R-:W-:Y:S01]  /*16470*/  FADD.FTZ R2, R11, R7 ;  /* 0x000000070b027221 */ /* 0x002fe20000010000 */
[----:B------:R-:W-:-:S02]  /*16480*/  IMAD.MOV.U32 R187, RZ, RZ, R217 ;  /* 0x000000ffffbb7224 */ /* 0x000fc400078e00d9 */
[C---:B------:R-:W-:Y:S02]  /*16490*/  PRMT R52, R23.reuse, 0x7632, R52 ;  /* 0x0000763217347816 */ /* 0x040fe40000000034 */
[----:B------:R-:W-:Y:S01]  /*164a0*/  PRMT R50, R23, 0x7610, R50 ;  /* 0x0000761017327816 */ /* 0x000fe20000000032 */
[C---:B----4-:R-:W-:Y:S01]  /*164b0*/  FADD.FTZ R23, R8.reuse, R2 ;  /* 0x0000000208177221 */ /* 0x050fe20000010000 */
[----:B------:R-:W-:-:S03]  /*164c0*/  F2FP.F16.F32.PACK_AB R106, R8, R11 ;  /* 0x0000000b086a723e */ /* 0x000fc600000000ff */
[----:B------:R-:W-:Y:S01]  /*164d0*/  @!P6 HADD2 R62, -R50.H0_H0, -RZ.H0_H0 ;  /* 0xa00000ff323ee230 */ /* 0x000fe20000000900 */
[----:B------:R-:W-:-:S04]  /*164e0*/  PRMT R252, R50, 0x5410, R52 ;  /* 0x0000541032fc7816 */ /* 0x000fc80000000034 */
[----:B------:R-:W-:Y:S01]  /*164f0*/  @!P6 PRMT R50, R62, 0x5410, RZ ;  /* 0x000054103e32e816 */ /* 0x000fe200000000ff */
[----:B------:R-:W-:Y:S01]  /*16500*/  @!P5 HADD2 R61, -R52.H0_H0, -RZ.H0_H0 ;  /* 0xa00000ff343dd230 */ /* 0x000fe20000000900 */
[----:B------:R-:W1:Y:S01]  /*16510*/  MUFU.EX2 R24, R193 ;  /* 0x000000c100187308 */ /* 0x000e620000000800 */
[----:B------:R-:W-:-:S03]  /*16520*/  @!P4 HADD2 R85, -R74.H0_H0, -RZ.H0_H0 ;  /* 0xa00000ff4a55c230 */ /* 0x000fc60000000900 */
[----:B------:R-:W-:Y:S01]  /*16530*/  @!P5 PRMT R52, R61, 0x5410, RZ ;  /* 0x000054103d34d816 */ /* 0x000fe200000000ff */
[----:B--2---:R-:W-:-:S05]  /*16540*/  VIADD R0, R33, 0xffffffff ;  /* 0xffffffff21007836 */ /* 0x004fca0000000000 */
[----:B------:R-:W-:-:S04]  /*16550*/  LOP3.LUT R180, R29, R0, RZ, 0x3c, !PT ;  /* 0x000000001db47212 */ /* 0x000fc800078e3cff */
[----:B------:R-:W-:-:S05]  /*16560*/  LOP3.LUT R0, R180, R49, RZ, 0x3c, !PT ;  /* 0x00000031b4007212 */ /* 0x000fca00078e3cff */
[----:B------:R-:W-:-:S05]  /*16570*/  IMAD.WIDE.U32 R14, R0, -0x326172a9, RZ ;  /* 0xcd9e8d57000e7825 */ /* 0x000fca00078e00ff */
[----:B------:R-:W-:Y:S02]  /*16580*/  LOP3.LUT R0, R15, R195, R184, 0x96, !PT ;  /* 0x000000c30f007212 */ /* 0x000fe400078e96b8 */
[----:B------:R-:W-:-:S03]  /*16590*/  LOP3.LUT R2, R251, R186, R14, 0x96, !PT ;  /* 0x000000bafb027212 */ /* 0x000fc600078e960e */
[----:B------:R-:W-:-:S04]  /*165a0*/  IMAD.WIDE.U32 R6, R0, -0x2daee0ad, RZ ;  /* 0xd2511f5300067825 */ /* 0x000fc800078e00ff */
[----:B------:R-:W-:Y:S01]  /*165b0*/  IMAD.WIDE.U32 R8, R2, -0x2daee0ad, RZ ;  /* 0xd2511f5302087825 */ /* 0x000fe200078e00ff */
[----:B------:R-:W-:-:S05]  /*165c0*/  LOP3.LUT R0, R7, R187, R222, 0x96, !PT ;  /* 0x000000bb07007212 */ /* 0x000fca00078e96de */
[----:B------:R-:W-:Y:S01]  /*165d0*/  IMAD.WIDE.U32 R12, R0, -0x326172a9, RZ ;  /* 0xcd9e8d57000c7825 */ /* 0x000fe200078e00ff */
[----:B------:R-:W-:-:S05]  /*165e0*/  LOP3.LUT R0, R9, R174, R6, 0x96, !PT ;  /* 0x000000ae09007212 */ /* 0x000fca00078e9606 */
        /* <DEDUP_REMOVED lines=9> */
[----:B------:R-:W-:-:S04]  /*16680*/  LOP3.LUT R0, R7, R245, R8, 0x96, !PT ;  /* 0x000000f507007212 */ /* 0x000fc800078e9608 */
[----:B------:R-:W-:-:S04]  /*16690*/  LOP3.LUT R2, R0, 0xff, RZ, 0xc0, !PT ;  /* 0x000000ff00027812 */ /* 0x000fc800078ec0ff */
[----:B------:R-:W-:Y:S02]  /*166a0*/  ISETP.GE.U32.AND P6, PT, R200, R2, PT ;  /* 0x00000002c800720c */ /* 0x000fe40003fc6070 */
[----:B------:R-:W-:-:S04]  /*166b0*/  LOP3.LUT R2, R0, 0xffff, RZ, 0xc0, !PT ;  /* 0x0000ffff00027812 */ /* 0x000fc800078ec0ff */
[----:B------:R-:W-:-:S04]  /*166c0*/  SHF.R.U32.HI R2, RZ, 0x8, R2 ;  /* 0x00000008ff027819 */ /* 0x000fc80000011602 */
[----:B------:R-:W-:Y:S02]  /*166d0*/  LOP3.LUT R2, R2, 0xffff, RZ, 0xc0, !PT ;  /* 0x0000ffff02027812 */ /* 0x000fe400078ec0ff */
[----:B------:R-:W-:Y:S02]  /*166e0*/  LOP3.LUT R5, R9, R240, R10, 0x96, !PT ;  /* 0x000000f009057212 */ /* 0x000fe400078e960a */
[----:B------:R-:W-:Y:S02]  /*166f0*/  ISETP.GE.U32.AND P5, PT, R200, R2, PT ;  /* 0x00000002c800720c */ /* 0x000fe40003fa6070 */
[--C-:B------:R-:W-:Y:S01]  /*16700*/  SHF.R.U32.HI R2, RZ, 0x10, R0.reuse ;  /* 0x00000010ff027819 */ /* 0x100fe20000011600 */
[----:B------:R-:W2:Y:S01]  /*16710*/  MUFU.EX2 R9, R189 ;  /* 0x000000bd00097308 */ /* 0x000ea20000000800 */
[----:B------:R-:W-:Y:S01]  /*16720*/  SHF.R.U32.HI R0, RZ, 0x18, R0 ;  /* 0x00000018ff007819 */ /* 0x000fe20000011600 */
[----:B------:R-:W-:Y:S01]  /*16730*/  @!P2 HADD2 R97, -R79.H0_H0, -RZ.H0_H0 ;  /* 0xa00000ff4f61a230 */ /* 0x000fe20000000900 */
[----:B------:R-:W-:-:S02]  /*16740*/  PRMT R249, R74, 0x5410, R80 ;  /* 0x000054104af97816 */ /* 0x000fc40000000050 */
[----:B------:R-:W-:-:S03]  /*16750*/  @!P4 PRMT R74, R85, 0x5410, RZ ;  /* 0x00005410554ac816 */ /* 0x000fc600000000ff */
[----:B------:R-:W3:Y:S01]  /*16760*/  MUFU.EX2 R13, R194 ;  /* 0x000000c2000d7308 */ /* 0x000ee20000000800 */
[----:B------:R-:W-:Y:S02]  /*16770*/  ISETP.GE.U32.AND P4, PT, R200, R0, PT ;  /* 0x00000000c800720c */ /* 0x000fe40003f86070 */
[----:B------:R-:W-:Y:S01]  /*16780*/  LOP3.LUT R0, R6, 0xff, RZ, 0xc0, !PT ;  /* 0x000000ff06007812 */ /* 0x000fe200078ec0ff */
[----:B------:R-:W-:Y:S01]  /*16790*/  @!P1 HADD2 R96, -R78.H0_H0, -RZ.H0_H0 ;  /* 0xa00000ff4e609230 */ /* 0x000fe20000000900 */
[----:B------:R-:W-:-:S03]  /*167a0*/  PRMT R217, R79, 0x5410, R78 ;  /* 0x000054104fd97816 */ /* 0x000fc6000000004e */
[----:B------:R-:W4:Y:S01]  /*167b0*/  MUFU.EX2 R10, R190 ;  /* 0x000000be000a7308 */ /* 0x000f220000000800 */
[----:B------:R-:W-:Y:S01]  /*167c0*/  @!P2 PRMT R79, R97, 0x5410, RZ ;  /* 0x00005410614fa816 */ /* 0x000fe200000000ff */
[----:B------:R-:W-:Y:S01]  /*167d0*/  @!P3 HADD2 R64, -R80.H0_H0, -RZ.H0_H0 ;  /* 0xa00000ff5040b230 */ /* 0x000fe20000000900 */
[----:B------:R-:W-:Y:S02]  /*167e0*/  ISETP.GE.U32.AND P2, PT, R200, R0, PT ;  /* 0x00000000c800720c */ /* 0x000fe40003f46070 */
[----:B------:R-:W-:Y:S02]  /*167f0*/  SHF.R.U32.HI R0, RZ, 0x18, R6 ;  /* 0x00000018ff007819 */ /* 0x000fe40000011606 */
[----:B------:R-:W-:Y:S02]  /*16800*/  @!P1 PRMT R78, R96, 0x5410, RZ ;  /* 0x00005410604e9816 */ /* 0x000fe400000000ff */
[----:B------:R-:W-:Y:S02]  /*16810*/  LOP3.LUT R2, R2, 0xff, RZ, 0xc0, !PT ;  /* 0x000000ff02027812 */ /* 0x000fe400078ec0ff */
[----:B------:R-:W-:-:S02]  /*16820*/  @!P3 PRMT R80, R64, 0x5410, RZ ;  /* 0x000054104050b816 */ /* 0x000fc400000000ff */
[----:B------:R-:W-:Y:S01]  /*16830*/  ISETP.GE.U32.AND P1, PT, R200, R0, PT ;  /* 0x00000000c800720c */ /* 0x000fe20003f26070 */
[----:B-1----:R-:W-:Y:S01]  /*16840*/  FADD.FTZ R0, R24, R17 ;  /* 0x0000001118007221 */ /* 0x002fe20000010000 */
[----:B------:R-:W-:Y:S02]  /*16850*/  LOP3.LUT R8, R6, 0xffff, RZ, 0xc0, !PT ;  /* 0x0000ffff06087812 */ /* 0x000fe400078ec0ff */
[----:B------:R-:W-:Y:S02]  /*16860*/  PRMT R64, R18, 0x7610, R64 ;  /* 0x0000761012407816 */ /* 0x000fe40000000040 */
[----:B------:R-:W-:Y:S02]  /*16870*/  SHF.R.U32.HI R6, RZ, 0x10, R6 ;  /* 0x00000010ff067819 */ /* 0x000fe40000011606 */
[----:B------:R-:W-:Y:S01]  /*16880*/  ISETP.GE.U32.AND P3, PT, R200, R2, PT ;  /* 0x00000002c800720c */ /* 0x000fe20003f66070 */
[----:B--2---:R-:W-:Y:S01]  /*16890*/  FADD.FTZ R2, R9, R16 ;  /* 0x0000001009027221 */ /* 0x004fe20000010000 */
[----:B---3--:R-:W-:Y:S01]  /*168a0*/  FADD.FTZ R11, R13, R0 ;  /* 0x000000000d0b7221 */ /* 0x008fe20000010000 */
[----:B------:R-:W-:Y:S01]  /*168b0*/  @!P6 HADD2 R118, -R64.H0_H0, -RZ.H0_H0 ;  /* 0xa00000ff4076e230 */ /* 0x000fe20000000900 */
[----:B------:R-:W-:-:S02]  /*168c0*/  PRMT R63, R18, 0x7632, R63 ;  /* 0x00007632123f7816 */ /* 0x000fc4000000003f */
[----:B------:R-:W-:Y:S01]  /*168d0*/  LOP3.LUT R0, R6, 0xff, RZ, 0xc0, !PT ;  /* 0x000000ff06007812 */ /* 0x000fe200078ec0ff */
[----:B------:R-:W-:Y:S01]  /*168e0*/  IMAD.WIDE.U32 R6, R5, -0x2daee0ad, RZ ;  /* 0xd2511f5305067825 */ /* 0x000fe200078e00ff */
[----:B------:R-:W-:Y:S02]  /*168f0*/  PRMT R62, R21, 0x7632, R62 ;  /* 0x00007632153e7816 */ /* 0x000fe4000000003e */
[----:B------:R-:W-:Y:S01]  /*16900*/  F2FP.F16.F32.PACK_AB R101, R13, R24 ;  /* 0x000000180d65723e */ /* 0x000fe200000000ff */
[----:B----4-:R-:W-:Y:S01]  /*16910*/  FADD.FTZ R13, R10, R2 ;  /* 0x000000020a0d7221 */ /* 0x010fe20000010000 */
[----:B------:R-:W-:Y:S01]  /*16920*/  SHF.R.U32.HI R2, RZ, 0x8, R8 ;  /* 0x00000008ff027819 */ /* 0x000fe20000011608 */
[----:B------:R-:W-:Y:S01]  /*16930*/  @!P5 HADD2 R123, -R63.H0_H0, -RZ.H0_H0 ;  /* 0xa00000ff3f7bd230 */ /* 0x000fe20000000900 */
[----:B------:R-:W-:Y:S01]  /*16940*/  PRMT R194, R64, 0x5410, R63 ;  /* 0x0000541040c27816 */ /* 0x000fe2000000003f */
[----:B------:R-:W-:Y:S01]  /*16950*/  @!P4 HADD2 R124, -R62.H0_H0, -RZ.H0_H0 ;  /* 0xa00000ff3e7cc230 */ /* 0x000fe20000000900 */
[----:B------:R-:W-:-:S02]  /*16960*/  @!P6 PRMT R64, R118, 0x5410, RZ ;  /* 0x000054107640e816 */ /* 0x000fc400000000ff */
[----:B------:R-:W-:Y:S02]  /*16970*/  PRMT R61, R21, 0x7610, R61 ;  /* 0x00007610153d7816 */ /* 0x000fe4000000003d */
[----:B------:R-:W-:Y:S02]  /*16980*/  ISETP.GE.U32.AND P6, PT, R200, R0, PT ;  /* 0x00000000c800720c */ /* 0x000fe40003fc6070 */
[----:B------:R-:W-:Y:S02]  /*16990*/  LOP3.LUT R5, R6, 0xff, RZ, 0xc0, !PT ;  /* 0x000000ff06057812 */ /* 0x000fe400078ec0ff */
[----:B------:R-:W-:Y:S02]  /*169a0*/  LOP3.LUT R0, R7, R246, R12, 0x96, !PT ;  /* 0x000000f607007212 */ /* 0x000fe400078e960c */
[----:B------:R-:W-:Y:S01]  /*169b0*/  LOP3.LUT R2, R2, 0xffff, RZ, 0xc0, !PT ;  /* 0x0000ffff02027812 */ /* 0x000fe200078ec0ff */
[----:B------:R-:W1:Y:S01]  /*169c0*/  MUFU.EX2 R12, R136 ;  /* 0x00000088000c7308 */ /* 0x000e620000000800 */
[----:B------:R-:W-:-:S02]  /*169d0*/  PRMT R190, R61, 0x5410, R62 ;  /* 0x000054103dbe7816 */ /* 0x000fc4000000003e */
[----:B------:R-:W-:Y:S02]  /*169e0*/  @!P5 PRMT R63, R123, 0x5410, RZ ;  /* 0x000054107b3fd816 */ /* 0x000fe400000000ff */
[----:B------:R-:W-:Y:S02]  /*169f0*/  @!P4 PRMT R62, R124, 0x5410, RZ ;  /* 0x000054107c3ec816 */ /* 0x000fe400000000ff */
[C---:B------:R-:W-:Y:S02]  /*16a00*/  ISETP.GE.U32.AND P5, PT, R200.reuse, R2, PT ;  /* 0x00000002c800720c */ /* 0x040fe40003fa6070 */
[----:B------:R-:W-:Y:S02]  /*16a10*/  ISETP.GE.U32.AND P4, PT, R200, R5, PT ;  /* 0x00000005c800720c */ /* 0x000fe40003f86070 */
[----:B------:R-:W-:Y:S01]  /*16a20*/  LOP3.LUT R2, R0, 0xffff, RZ, 0xc0, !PT ;  /* 0x0000ffff00027812 */ /* 0x000fe200078ec0ff */
[----:B------:R-:W2:Y:S01]  /*16a30*/  MUFU.EX2 R5, R137 ;  /* 0x0000008900057308 */ /* 0x000ea20000000800 */
[----:B------:R-:W-:-:S02]  /*16a40*/  @!P3 HADD2 R125, -R61.H0_H0, -RZ.H0_H0 ;  /* 0xa00000ff3d7db230 */ /* 0x000fc40000000900 */
[----:B------:R-:W-:-:S04]  /*16a50*/  SHF.R.U32.HI R2, RZ, 0x8, R2 ;  /* 0x00000008ff027819 */ /* 0x000fc80000011602 */
[----:B------:R-:W-:Y:S02]  /*16a60*/  LOP3.LUT R2, R2, 0xffff, RZ, 0xc0, !PT ;  /* 0x0000ffff02027812 */ /* 0x000fe400078ec0ff */
[----:B------:R-:W-:Y:S02]  /*16a70*/  @!P3 PRMT R61, R125, 0x5410, RZ ;  /* 0x000054107d3db816 */ /* 0x000fe400000000ff */
[----:B------:R-:W-:Y:S02]  /*16a80*/  PRMT R60, R20, 0x7610, R60 ;  /* 0x00007610143c7816 */ /* 0x000fe4000000003c */
[----:B------:R-:W-:Y:S01]  /*16a90*/  ISETP.GE.U32.AND P3, PT, R200, R2, PT ;  /* 0x00000002c800720c */ /* 0x000fe20003f66070 */
[----:B-1----:R-:W-:Y:S01]  /*16aa0*/  FADD.FTZ R2, R12, R19 ;  /* 0x000000130c027221 */ /* 0x002fe20000010000 */
[----:B------:R-:W-:Y:S01]  /*16ab0*/  PRMT R59, R20, 0x7632, R59 ;  /* 0x00007632143b7816 */ /* 0x000fe2000000003b */
[----:B------:R-:W-:Y:S02]  /*16ac0*/  @!P2 HADD2 R130, -R60.H0_H0, -RZ.H0_H0 ;  /* 0xa00000ff3c82a230 */ /* 0x000fe40000000900 */
[----:B--2---:R-:W-:Y:S01]  /*16ad0*/  FADD.FTZ R8, R5, R2 ;  /* 0x0000000205087221 */ /* 0x004fe20000010000 */
[----:B------:R-:W-:-:S02]  /*16ae0*/  LOP3.LUT R2, R0, 0xff, RZ, 0xc0, !PT ;  /* 0x000000ff00027812 */ /* 0x000fc400078ec0ff */
[----:B------:R-:W-:Y:S02]  /*16af0*/  PRMT R204, R60, 0x5410, R59 ;  /* 0x000054103ccc7816 */ /* 0x000fe4000000003b */
[----:B------:R-:W-:Y:S02]  /*16b00*/  @!P2 PRMT R60, R130, 0x5410, RZ ;  /* 0x00005410823ca816 */ /* 0x000fe400000000ff */
[----:B------:R-:W-:Y:S02]  /*16b10*/  PRMT R58, R22, 0x7632, R58 ;  /* 0x00007632163a7816 */ /* 0x000fe4000000003a */
[----:B------:R-:W-:Y:S02]  /*16b20*/  ISETP.GE.U32.AND P2, PT, R200, R2, PT ;  /* 0x00000002c800720c */ /* 0x000fe40003f46070 */
[----:B------:R-:W-:Y:S02]  /*16b30*/  F2FP.F16.F32.PACK_AB R10, R10, R9 ;  /* 0x000000090a0a723e */ /* 0x000fe400000000ff */
[----:B------:R-:W-:Y:S01]  /*16b40*/  PRMT R57, R22, 0x7610, R57 ;  /* 0x0000761016397816 */ /* 0x000fe20000000039 */
[----:B------:R-:W-:Y:S01]  /*16b50*/  @!P1 HADD2 R134, -R58.H0_H0, -RZ.H0_H0 ;  /* 0xa00000ff3a869230 */ /* 0x000fe20000000900 */
[----:B------:R-:W-:-:S02]  /*16b60*/  LOP3.LUT R9, R6, 0xffff, RZ, 0xc0, !PT ;  /* 0x0000ffff06097812 */ /* 0x000fc400078ec0ff */
[----:B------:R-:W-:Y:S02]  /*16b70*/  SHF.R.U32.HI R7, RZ, 0x10, R6 ;  /* 0x00000010ff077819 */ /* 0x000fe40000011606 */
[----:B------:R-:W-:Y:S02]  /*16b80*/  SHF.R.U32.HI R2, RZ, 0x18, R0 ;  /* 0x00000018ff027819 */ /* 0x000fe40000011600 */
[----:B------:R-:W-:Y:S02]  /*16b90*/  SHF.R.U32.HI R6, RZ, 0x18, R6 ;  /* 0x00000018ff067819 */ /* 0x000fe40000011606 */
[----:B------:R-:W-:Y:S01]  /*16ba0*/  SHF.R.U32.HI R0, RZ, 0x10, R0 ;  /* 0x00000010ff007819 */ /* 0x000fe20000011600 */
[----:B------:R1:W-:Y:S01]  /*16bb0*/  MUFU.EX2 R19, R192 ;  /* 0x000000c000137308 */ /* 0x0003e20000000800 */
[----:B------:R-:W-:Y:S01]  /*16bc0*/  @!P6 HADD2 R135, -R57.H0_H0, -RZ.H0_H0 ;  /* 0xa00000ff3987e230 */ /* 0x000fe20000000900 */
[----:B------:R-:W-:Y:S01]  /*16bd0*/  PRMT R56, R10, 0x7610, R56 ;  /* 0x000076100a387816 */ /* 0x000fe20000000038 */
[----:B------:R-:W-:Y:S01]  /*16be0*/  @!P5 HADD2 R131, -R59.H0_H0, -RZ.H0_H0 ;  /* 0xa00000ff3b83d230 */ /* 0x000fe20000000900 */
[----:B------:R-:W-:-:S02]  /*16bf0*/  LOP3.LUT R0, R0, 0xff, RZ, 0xc0, !PT ;  /* 0x000000ff00007812 */ /* 0x000fc400078ec0ff */
[----:B------:R-:W-:Y:S01]  /*16c00*/  PRMT R55, R10, 0x7632, R55 ;  /* 0x000076320a377816 */ /* 0x000fe20000000037 */
[----:B------:R-:W-:Y:S01]  /*16c10*/  @!P2 HADD2 R141, -R56.H0_H0, -RZ.H0_H0 ;  /* 0xa00000ff388da230 */ /* 0x000fe20000000900 */
[----:B------:R-:W-:Y:S02]  /*16c20*/  @!P5 PRMT R59, R131, 0x5410, RZ ;  /* 0x00005410833bd816 */ /* 0x000fe400000000ff */
[----:B------:R-:W-:Y:S02]  /*16c30*/  ISETP.GE.U32.AND P5, PT, R200, R2, PT ;  /* 0x00000002c800720c */ /* 0x000fe40003fa6070 */
[----:B-1----:R-:W-:Y:S02]  /*16c40*/  PRMT R192, R57, 0x5410, R58 ;  /* 0x0000541039c07816 */ /* 0x002fe4000000003a */
[----:B------:R-:W-:Y:S02]  /*16c50*/  @!P1 PRMT R58, R134, 0x5410, RZ ;  /* 0x00005410863a9816 */ /* 0x000fe400000000ff */
[----:B------:R-:W-:-:S02]  /*16c60*/  ISETP.GE.U32.AND P1, PT, R200, R6, PT ;  /* 0x00000006c800720c */ /* 0x000fc40003f26070 */
[----:B------:R-:W1:Y:S01]  /*16c70*/  MUFU.EX2 R6, R100 ;  /* 0x0000006400067308 */ /* 0x000e620000000800 */
[----:B------:R-:W-:Y:S02]  /*16c80*/  @!P6 PRMT R57, R135, 0x5410, RZ ;  /* 0x000054108739e816 */ /* 0x000fe400000000ff */
[----:B------:R-:W-:Y:S02]  /*16c90*/  ISETP.GE.U32.AND P6, PT, R200, R0, PT ;  /* 0x00000000c800720c */ /* 0x000fe40003fc6070 */
[----:B------:R-:W-:Y:S02]  /*16ca0*/  LOP3.LUT R0, R7, 0xff, RZ, 0xc0, !PT ;  /* 0x000000ff07007812 */ /* 0x000fe400078ec0ff */
[----:B------:R-:W-:Y:S01]  /*16cb0*/  PRMT R247, R56, 0x5410, R55 ;  /* 0x0000541038f77816 */ /* 0x000fe20000000037 */
[----:B------:R-:W2:Y:S01]  /*16cc0*/  MUFU.EX2 R2, R111 ;  /* 0x0000006f00027308 */ /* 0x000ea20000000800 */
[----:B------:R-:W-:Y:S02]  /*16cd0*/  @!P2 PRMT R56, R141, 0x5410, RZ ;  /* 0x000054108d38a816 */ /* 0x000fe400000000ff */
[----:B------:R-:W-:-:S02]  /*16ce0*/  ISETP.GE.U32.AND P2, PT, R200, R0, PT ;  /* 0x00000000c800720c */ /* 0x000fc40003f46070 */
[----:B------:R-:W-:-:S03]  /*16cf0*/  SHF.R.U32.HI R0, RZ, 0x8, R9 ;  /* 0x00000008ff007819 */ /* 0x000fc60000011609 */
[----:B------:R-:W3:Y:S01]  /*16d00*/  MUFU.EX2 R18, R191 ;  /* 0x000000bf00127308 */ /* 0x000ee20000000800 */
[----:B------:R-:W-:Y:S01]  /*16d10*/  F2FP.F16.F32.PACK_AB R5, R5, R12 ;  /* 0x0000000c0505723e */ /* 0x000fe200000000ff */
[----:B------:R-:W-:Y:S01]  /*16d20*/  @!P3 HADD2 R140, -R55.H0_H0, -RZ.H0_H0 ;  /* 0xa00000ff378cb230 */ /* 0x000fe20000000900 */
[----:B------:R-:W-:-:S05]  /*16d30*/  LOP3.LUT R0, R0, 0xffff, RZ, 0xc0, !PT ;  /* 0x0000ffff00007812 */ /* 0x000fca00078ec0ff */
[----:B------:R-:W-:Y:S01]  /*16d40*/  MUFU.EX2 R12, R150 ;  /* 0x00000096000c7308 */ /* 0x000fe20000000800 */
[----:B------:R-:W-:-:S07]  /*16d50*/  @!P3 PRMT R55, R140, 0x5410, RZ ;  /* 0x000054108c37b816 */ /* 0x000fce00000000ff */
[----:B------:R-:W-:Y:S01]  /*16d60*/  MUFU.EX2 R21, R160 ;  /* 0x000000a000157308 */ /* 0x000fe20000000800 */
[----:B------:R-:W-:Y:S01]  /*16d70*/  ISETP.GE.U32.AND P3, PT, R200, R0, PT ;  /* 0x00000000c800720c */ /* 0x000fe20003f66070 */
[----:B-1----:R-:W-:-:S06]  /*16d80*/  FADD.FTZ R0, R6, R23 ;  /* 0x0000001706007221 */ /* 0x002fcc0000010000 */
[----:B------:R-:W1:Y:S01]  /*16d90*/  MUFU.EX2 R9, R114 ;  /* 0x0000007200097308 */ /* 0x000e620000000800 */
[----:B------:R-:W-:-:S07]  /*16da0*/  PRMT R54, R5, 0x7610, R54 ;  /* 0x0000761005367816 */ /* 0x000fce0000000036 */
[----:B------:R-:W4:Y:S01]  /*16db0*/  MUFU.EX2 R17, R202 ;  /* 0x000000ca00117308 */ /* 0x000f220000000800 */
[----:B------:R-:W-:Y:S01]  /*16dc0*/  PRMT R47, R5, 0x7632, R47 ;  /* 0x00007632052f7816 */ /* 0x000fe2000000002f */
[----:B--2---:R-:W-:-:S06]  /*16dd0*/  FADD.FTZ R5, R2, R0 ;  /* 0x0000000002057221 */ /* 0x004fcc0000010000 */
[----:B------:R-:W2:Y:S01]  /*16de0*/  MUFU.EX2 R7, R115 ;  /* 0x0000007300077308 */ /* 0x000ea20000000800 */
[----:B---3--:R-:W-:-:S07]  /*16df0*/  F2FP.F16.F32.PACK_AB R0, R19, R18 ;  /* 0x000000121300723e */ /* 0x008fce00000000ff */
[----:B------:R-:W3:Y:S01]  /*16e00*/  MUFU.EX2 R16, R203 ;  /* 0x000000cb00107308 */ /* 0x000ee20000000800 */
[----:B------:R-:W-:Y:S02]  /*16e10*/  F2FP.F16.F32.PACK_AB R96, R2, R6 ;  /* 0x000000060260723e */ /* 0x000fe400000000ff */
[----:B------:R-:W-:-:S05]  /*16e20*/  F2FP.F16.F32.PACK_AB R169, R44, R45 ;  /* 0x0000002d2ca9723e */ /* 0x000fca00000000ff */
[----:B------:R3:W3:Y:S01]  /*16e30*/  MUFU.EX2 R20, R206 ;  /* 0x000000ce00147308 */ /* 0x0006e20000000800 */
[C---:B------:R-:W-:Y:S02]  /*16e40*/  PRMT R46, R0.reuse, 0x7610, R46 ;  /* 0x00007610002e7816 */ /* 0x040fe4000000002e */
[----:B------:R-:W-:Y:S01]  /*16e50*/  PRMT R45, R0, 0x7632, R45 ;  /* 0x00007632002d7816 */ /* 0x000fe2000000002d */
[----:B-1----:R-:W-:Y:S01]  /*16e60*/  FADD.FTZ R5, R9, R5 ;  /* 0x0000000509057221 */ /* 0x002fe20000010000 */
[----:B------:R-:W-:-:S03]  /*16e70*/  F2FP.F16.F32.PACK_AB R0, R21, R12 ;  /* 0x0000000c1500723e */ /* 0x000fc600000000ff */
[----:B------:R-:W1:Y:S01]  /*16e80*/  MUFU.EX2 R6, R207 ;  /* 0x000000cf00067308 */ /* 0x000e620000000800 */
[----:B----4-:R-:W-:Y:S01]  /*16e90*/  FADD.FTZ R2, R17, R11 ;  /* 0x0000000b11027221 */ /* 0x010fe20000010000 */
[C---:B------:R-:W-:Y:S02]  /*16ea0*/  PRMT R44, R0.reuse, 0x7610, R44 ;  /* 0x00007610002c7816 */ /* 0x040fe4000000002c */
[----:B------:R-:W-:Y:S01]  /*16eb0*/  PRMT R43, R0, 0x7632, R43 ;  /* 0x00007632002b7816 */ /* 0x000fe2000000002b */
[----:B--2---:R-:W-:Y:S01]  /*16ec0*/  FADD.FTZ R0, R7, R5 ;  /* 0x0000000507007221 */ /* 0x004fe20000010000 */
[----:B---3--:R-:W-:-:S04]  /*16ed0*/  FADD.FTZ R2, R16, R2 ;  /* 0x0000000210027221 */ /* 0x008fc80000010000 */
[----:B------:R2:W-:Y:S01]  /*16ee0*/  STL [R1+0x138], R0 ;  /* 0x0001380001007387 */ /* 0x0005e20000100800 */
[----:B------:R-:W-:Y:S02]  /*16ef0*/  IMAD.MOV.U32 R160, RZ, RZ, R31 ;  /* 0x000000ffffa07224 */ /* 0x000fe400078e001f */
[----:B------:R-:W-:Y:S02]  /*16f00*/  IMAD.MOV.U32 R206, RZ, RZ, R30 ;  /* 0x000000ffffce7224 */ /* 0x000fe400078e001e */
[----:B--2---:R-:W-:-:S04]  /*16f10*/  FADD.FTZ R0, R20, R2 ;  /* 0x0000000214007221 */ /* 0x004fc80000010000 */
[----:B-1----:R-:W-:-:S05]  /*16f20*/  FADD.FTZ R0, R6, R0 ;  /* 0x0000000006007221 */ /* 0x002fca0000010000 */
[----:B------:R1:W-:Y:S04]  /*16f30*/  STL [R1+0x134], R0 ;  /* 0x0001340001007387 */ /* 0x0003e80000100800 */
[----:B------:R-:W2:Y:S04]  /*16f40*/  LDL.LU.64 R28, [R1+0x20] ;  /* 0x00002000011c7983 */ /* 0x000ea80000300a00 */
[----:B------:R-:W3:Y:S04]  /*16f50*/  LDL.LU.64 R32, [R1+0x10] ;  /* 0x0000100001207983 */ /* 0x000ee80000300a00 */
[----:B------:R-:W4:Y:S01]  /*16f60*/  LDL.LU.64 R30, [R1+0x1a8] ;  /* 0x0001a800011e7983 */ /* 0x000f220000300a00 */
[----:B------:R-:W-:-:S02]  /*16f70*/  @!P4 HADD2 R157, -R46.H0_H0, -RZ.H0_H0 ;  /* 0xa00000ff2e9dc230 */ /* 0x000fc40000000900 */
[----:B------:R-:W-:Y:S01]  /*16f80*/  IMAD.MOV.U32 R136, RZ, RZ, R208 ;  /* 0x000000ffff887224 */ /* 0x000fe200078e00d0 */
[----:B------:R-:W-:Y:S01]  /*16f90*/  PRMT R140, R46, 0x5410, R45 ;  /* 0x000054102e8c7816 */ /* 0x000fe2000000002d */
[-C--:B------:R-:W-:Y:S01]  /*16fa0*/  FMUL.FTZ R131, R163, R4.reuse ;  /* 0x00000004a3837220 */ /* 0x080fe20000410000 */
[----:B------:R-:W-:Y:S01]  /*16fb0*/  FMUL.FTZ R137, R158, R4 ;  /* 0x000000049e897220 */ /* 0x000fe20000410000 */
[----:B------:R-:W-:Y:S01]  /*16fc0*/  @!P4 PRMT R46, R157, 0x5410, RZ ;  /* 0x000054109d2ec816 */ /* 0x000fe200000000ff */
[----:B------:R-:W-:Y:S02]  /*16fd0*/  IMAD.MOV.U32 R191, RZ, RZ, R213 ;  /* 0x000000ffffbf7224 */ /* 0x000fe400078e00d5 */
[----:B------:R-:W-:Y:S01]  /*16fe0*/  FMUL.FTZ R203, R72, R3 ;  /* 0x0000000348cb7220 */ /* 0x000fe20000410000 */
[----:B------:R-:W-:Y:S01]  /*16ff0*/  IMAD.MOV.U32 R189, RZ, RZ, R212 ;  /* 0x000000ffffbd7224 */ /* 0x000fe200078e00d4 */
[----:B------:R-:W-:Y:S01]  /*17000*/  F2FP.F16.F32.PACK_AB R85, R7, R9 ;  /* 0x000000090755723e */ /* 0x000fe200000000ff */
[----:B------:R-:W-:-:S02]  /*17010*/  IMAD.MOV.U32 R10, RZ, RZ, R209 ;  /* 0x000000ffff0a7224 */ /* 0x000fc400078e00d1 */
[----:B-1----:R-:W-:Y:S01]  /*17020*/  FADD.FTZ R0, R18, R13 ;  /* 0x0000000d12007221 */ /* 0x002fe20000010000 */
[-C--:B------:R-:W-:Y:S01]  /*17030*/  FMUL.FTZ R130, R162, R4.reuse ;  /* 0x00000004a2827220 */ /* 0x080fe20000410000 */
[----:B------:R-:W-:Y:S02]  /*17040*/  IMAD.MOV.U32 R163, RZ, RZ, R241 ;  /* 0x000000ffffa37224 */ /* 0x000fe400078e00f1 */
[----:B------:R-:W-:Y:S01]  /*17050*/  FMUL.FTZ R123, R159, R4 ;  /* 0x000000049f7b7220 */ /* 0x000fe20000410000 */
        /* <DEDUP_REMOVED lines=33> */
[----:B------:R-:W-:Y:S01]  /*17270*/  FADD.FTZ R0, R19, R0 ;  /* 0x0000000013007221 */ /* 0x000fe20000010000 */
[----:B------:R-:W-:-:S02]  /*17280*/  @!P1 HADD2 R161, -R43.H0_H0, -RZ.H0_H0 ;  /* 0xa00000ff2ba19230 */ /* 0x000fc40000000900 */
[----:B------:R-:W-:Y:S02]  /*17290*/  IMAD.MOV.U32 R7, RZ, RZ, R220 ;  /* 0x000000ffff077224 */ /* 0x000fe400078e00dc */
[----:B------:R2:W-:Y:S01]  /*172a0*/  STL [R1+0x12c], R0 ;  /* 0x00012c0001007387 */ /* 0x0005e20000100800 */
[----:B------:R-:W-:Y:S01]  /*172b0*/  PRMT R221, R44, 0x5410, R43 ;  /* 0x000054102cdd7816 */ /* 0x000fe2000000002b */
[----:B------:R-:W-:Y:S01]  /*172c0*/  IMAD.MOV.U32 R148, RZ, RZ, R7 ;  /* 0x000000ffff947224 */ /* 0x000fe200078e0007 */
[----:B------:R-:W-:Y:S01]  /*172d0*/  @!P1 PRMT R43, R161, 0x5410, RZ ;  /* 0x00005410a12b9816 */ /* 0x000fe200000000ff */
[----:B------:R-:W-:Y:S01]  /*172e0*/  FMUL.FTZ R111, R171, R4 ;  /* 0x00000004ab6f7220 */ /* 0x000fe20000410000 */
[----:B------:R-:W-:Y:S01]  /*172f0*/  F2FP.F16.F32.PACK_AB R100, R6, R20 ;  /* 0x000000140664723e */ /* 0x000fe200000000ff */
[----:B------:R-:W-:Y:S02]  /*17300*/  IMAD.MOV.U32 R161, RZ, RZ, R11 ;  /* 0x000000ffffa17224 */ /* 0x000fe400078e000b */
[----:B------:R-:W-:-:S02]  /*17310*/  IMAD.MOV.U32 R11, RZ, RZ, R23 ;  /* 0x000000ffff0b7224 */ /* 0x000fc400078e0017 */
[----:B------:R-:W-:Y:S02]  /*17320*/  IMAD.MOV.U32 R171, RZ, RZ, R22 ;  /* 0x000000ffffab7224 */ /* 0x000fe400078e0016 */
[----:B------:R-:W-:Y:S02]  /*17330*/  @!P6 HADD2 R147, -R54.H0_H0, -RZ.H0_H0 ;  /* 0xa00000ff3693e230 */ /* 0x000fe40000000900 */
[----:B------:R-:W-:Y:S02]  /*17340*/  IMAD.MOV.U32 R193, RZ, RZ, R174 ;  /* 0x000000ffffc17224 */ /* 0x000fe400078e00ae */
[----:B------:R-:W-:Y:S02]  /*17350*/  @!P5 HADD2 R146, -R47.H0_H0, -RZ.H0_H0 ;  /* 0xa00000ff2f92d230 */ /* 0x000fe40000000900 */
[----:B------:R-:W-:Y:S02]  /*17360*/  @!P3 HADD2 R153, -R45.H0_H0, -RZ.H0_H0 ;  /* 0xa00000ff2d99b230 */ /* 0x000fe40000000900 */
[----:B------:R-:W-:Y:S01]  /*17370*/  @!P2 HADD2 R164, -R44.H0_H0, -RZ.H0_H0 ;  /* 0xa00000ff2ca4a230 */ /* 0x000fe20000000900 */
[----:B------:R-:W-:Y:S01]  /*17380*/  PRMT R141, R54, 0x5410, R47 ;  /* 0x00005410368d7816 */ /* 0x000fe2000000002f */
[----:B------:R-:W-:Y:S01]  /*17390*/  IMAD.MOV.U32 R185, RZ, RZ, R105 ;  /* 0x000000ffffb97224 */ /* 0x000fe200078e0069 */
[----:B------:R-:W-:Y:S01]  /*173a0*/  @!P6 PRMT R54, R147, 0x5410, RZ ;  /* 0x000054109336e816 */ /* 0x000fe200000000ff */
[-C--:B------:R-:W-:Y:S01]  /*173b0*/  FMUL.FTZ R174, R170, R4.reuse ;  /* 0x00000004aaae7220 */ /* 0x080fe20000410000 */
[----:B------:R-:W-:Y:S01]  /*173c0*/  @!P5 PRMT R47, R146, 0x5410, RZ ;  /* 0x00005410922fd816 */ /* 0x000fe200000000ff */
[-C--:B------:R-:W-:Y:S01]  /*173d0*/  FMUL.FTZ R134, R166, R4.reuse ;  /* 0x00000004a6867220 */ /* 0x080fe20000410000 */
[----:B------:R-:W-:Y:S01]  /*173e0*/  @!P3 PRMT R45, R153, 0x5410, RZ ;  /* 0x00005410992db816 */ /* 0x000fe200000000ff */
[----:B------:R-:W-:Y:S01]  /*173f0*/  FMUL.FTZ R135, R167, R4 ;  /* 0x00000004a7877220 */ /* 0x000fe20000410000 */
[----:B------:R-:W-:Y:S01]  /*17400*/  @!P2 PRMT R44, R164, 0x5410, RZ ;  /* 0x00005410a42ca816 */ /* 0x000fe200000000ff */
[----:B------:R-:W-:-:S02]  /*17410*/  IMAD.MOV.U32 R115, RZ, RZ, R219 ;  /* 0x000000ffff737224 */ /* 0x000fc400078e00db */
        /* <DEDUP_REMOVED lines=19> */
[----:B------:R-:W-:Y:S02]  /*17550*/  IMAD.MOV.U32 R73, RZ, RZ, R10 ;  /* 0x000000ffff497224 */ /* 0x000fe400078e000a */
[----:B------:R-:W-:Y:S01]  /*17560*/  FADD.FTZ R10, R12, R8 ;  /* 0x000000080c0a7221 */ /* 0x000fe20000010000 */
[C---:B------:R-:W-:Y:S02]  /*17570*/  PRMT R42, R151.reuse, 0x7610, R42 ;  /* 0x00007610972a7816 */ /* 0x040fe4000000002a */
[----:B------:R-:W-:Y:S01]  /*17580*/  PRMT R41, R151, 0x7632, R41 ;  /* 0x0000763297297816 */ /* 0x000fe20000000029 */
[----:B------:R-:W-:Y:S01]  /*17590*/  FADD.FTZ R10, R21, R10 ;  /* 0x0000000a150a7221 */ /* 0x000fe20000010000 */
[----:B------:R-:W-:Y:S01]  /*175a0*/  IMAD.MOV.U32 R151, RZ, RZ, R196 ;  /* 0x000000ffff977224 */ /* 0x000fe200078e00c4 */
[----:B------:R-:W-:Y:S02]  /*175b0*/  F2FP.F16.F32.PACK_AB R165, R38, R39 ;  /* 0x0000002726a5723e */ /* 0x000fe400000000ff */
[----:B------:R-:W-:-:S02]  /*175c0*/  PRMT R39, R168, 0x7632, R39 ;  /* 0x00007632a8277816 */ /* 0x000fc40000000027 */
[----:B------:R-:W-:Y:S02]  /*175d0*/  PRMT R40, R168, 0x7610, R40 ;  /* 0x00007610a8287816 */ /* 0x000fe40000000028 */
[C---:B------:R-:W-:Y:S02]  /*175e0*/  PRMT R38, R152.reuse, 0x7610, R38 ;  /* 0x0000761098267816 */ /* 0x040fe40000000026 */
[----:B------:R-:W-:Y:S02]  /*175f0*/  PRMT R37, R152, 0x7632, R37 ;  /* 0x0000763298257816 */ /* 0x000fe40000000025 */
[----:B------:R-:W-:Y:S02]  /*17600*/  PRMT R35, R165, 0x7632, R35 ;  /* 0x00007632a5237816 */ /* 0x000fe40000000023 */
[----:B----4-:R-:W-:-:S05]  /*17610*/  LOP3.LUT R2, R177, R195, R30, 0x96, !PT ;  /* 0x000000c3b1027212 */ /* 0x010fca00078e961e */
[----:B------:R-:W-:-:S05]  /*17620*/  IMAD.WIDE.U32 R2, R2, -0x2daee0ad, RZ ;  /* 0xd2511f5302027825 */ /* 0x000fca00078e00ff */
[----:B--2---:R-:W-:Y:S02]  /*17630*/  LOP3.LUT R0, R3, R187, R28, 0x96, !PT ;  /* 0x000000bb03007212 */ /* 0x004fe400078e961c */
[----:B---3--:R-:W-:-:S03]  /*17640*/  LOP3.LUT R3, R33, R186, R176, 0x96, !PT ;  /* 0x000000ba21037212 */ /* 0x008fc600078e96b0 */
        /* <DEDUP_REMOVED lines=9> */
[----:B------:R-:W-:Y:S02]  /*176e0*/  IMAD.MOV.U32 R0, RZ, RZ, R9 ;  /* 0x000000ffff007224 */ /* 0x000fe400078e0009 */
[----:B------:R-:W-:Y:S01]  /*176f0*/  IMAD.WIDE.U32 R8, R3, -0x2daee0ad, RZ ;  /* 0xd2511f5303087825 */ /* 0x000fe200078e00ff */
[----:B------:R-:W-:-:S04]  /*17700*/  LOP3.LUT R5, R7, R157, R2, 0x96, !PT ;  /* 0x0000009d07057212 */ /* 0x000fc800078e9602 */
[----:B------:R-:W-:Y:S01]  /*17710*/  LOP3.LUT R2, R9, R72, R4, 0x96, !PT ;  /* 0x0000004809027212 */ /* 0x000fe200078e9604 */
[----:B------:R-:W-:-:S04]  /*17720*/  IMAD.MOV.U32 R4, RZ, RZ, R0 ;  /* 0x000000ffff047224 */ /* 0x000fc800078e0000 */
[----:B------:R-:W-:-:S05]  /*17730*/  IMAD.WIDE.U32 R2, R2, -0x326172a9, RZ ;  /* 0xcd9e8d5702027825 */ /* 0x000fca00078e00ff */
[----:B------:R-:W-:Y:S01]  /*17740*/  LOP3.LUT R0, R3, R245, R6, 0x96, !PT ;  /* 0x000000f503007212 */ /* 0x000fe200078e9606 */
[----:B------:R-:W-:-:S03]  /*17750*/  IMAD.MOV.U32 R7, RZ, RZ, R4 ;  /* 0x000000ffff077224 */ /* 0x000fc600078e0004 */
[----:B------:R-:W-:-:S04]  /*17760*/  LOP3.LUT R4, R0, 0xff, RZ, 0xc0, !PT ;  /* 0x000000ff00047812 */ /* 0x000fc800078ec0ff */
[----:B------:R-:W-:Y:S01]  /*17770*/  ISETP.GE.U32.AND P1, PT, R200, R4, PT ;  /* 0x00000004c800720c */ /* 0x000fe20003f26070 */
[----:B------:R-:W-:Y:S02]  /*17780*/  IMAD.MOV.U32 R6, RZ, RZ, R210 ;  /* 0x000000ffff067224 */ /* 0x000fe400078e00d2 */
[----:B------:R-:W2:Y:S01]  /*17790*/  LDL.LU R210, [R1+0x248] ;  /* 0x0002480001d27983 */ /* 0x000ea20000300800 */
[----:B------:R-:W-:-:S03]  /*177a0*/  IMAD.MOV.U32 R4, RZ, RZ, R174 ;  /* 0x000000ffff047224 */ /* 0x000fc600078e00ae */
[----:B------:R-:W3:Y:S04]  /*177b0*/  LDL.LU R174, [R1+0x244] ;  /* 0x0002440001ae7983 */ /* 0x000ee80000300800 */
[----:B------:R-:W4:Y:S02]  /*177c0*/  LDL.LU R196, [R1+0x240] ;  /* 0x0002400001c47983 */ /* 0x000f240000300800 */
[----:B------:R-:W-:Y:S02]  /*177d0*/  @!P1 HADD2 R70, -R42.H0_H0, -RZ.H0_H0 ;  /* 0xa00000ff2a469230 */ /* 0x000fe40000000900 */
[----:B------:R1:W-:Y:S02]  /*177e0*/  STL [R1+0x130], R10 ;  /* 0x0001300a01007387 */ /* 0x0003e40000100800 */
[----:B-1----:R-:W-:-:S02]  /*177f0*/  IMAD.MOV.U32 R10, RZ, RZ, R151 ;  /* 0x000000ffff0a7224 */ /* 0x002fc400078e0097 */
[----:B------:R-:W-:Y:S02]  /*17800*/  IMAD.MOV.U32 R151, RZ, RZ, R6 ;  /* 0x000000ffff977224 */ /* 0x000fe400078e0006 */
[----:B------:R-:W-:Y:S02]  /*17810*/  IMAD.MOV.U32 R6, RZ, RZ, R7 ;  /* 0x000000ffff067224 */ /* 0x000fe400078e0007 */
[----:B------:R-:W-:Y:S01]  /*17820*/  IMAD.MOV.U32 R7, RZ, RZ, R72 ;  /* 0x000000ffff077224 */ /* 0x000fe200078e0048 */
[----:B------:R-:W-:Y:S02]  /*17830*/  PRMT R72, R42, 0x5410, R41 ;  /* 0x000054102a487816 */ /* 0x000fe40000000029 */
[----:B------:R-:W-:Y:S01]  /*17840*/  @!P1 PRMT R42, R70, 0x5410, RZ ;  /* 0x00005410462a9816 */ /* 0x000fe200000000ff */
[----:B------:R-:W-:Y:S01]  /*17850*/  IMAD.MOV.U32 R70, RZ, RZ, R4 ;  /* 0x000000ffff467224 */ /* 0x000fe200078e0004 */
[----:B------:R-:W-:-:S04]  /*17860*/  LOP3.LUT R4, R0, 0xffff, RZ, 0xc0, !PT ;  /* 0x0000ffff00047812 */ /* 0x000fc800078ec0ff */
[----:B------:R-:W-:-:S04]  /*17870*/  SHF.R.U32.HI R4, RZ, 0x8, R4 ;  /* 0x00000008ff047819 */ /* 0x000fc80000011604 */
[----:B------:R-:W-:-:S04]  /*17880*/  LOP3.LUT R4, R4, 0xffff, RZ, 0xc0, !PT ;  /* 0x0000ffff04047812 */ /* 0x000fc800078ec0ff */
[----:B------:R-:W-:Y:S02]  /*17890*/  ISETP.GE.U32.AND P1, PT, R200, R4, PT ;  /* 0x00000004c800720c */ /* 0x000fe40003f26070 */
[----:B------:R-:W-:-:S11]  /*178a0*/  SHF.R.U32.HI R4, RZ, 0x18, R0 ;  /* 0x00000018ff047819 */ /* 0x000fd60000011600 */
[----:B------:R-:W-:-:S05]  /*178b0*/  @!P1 HADD2 R71, -R41.H0_H0, -RZ.H0_H0 ;  /* 0xa00000ff29479230 */ /* 0x000fca0000000900 */
[----:B------:R-:W-:Y:S02]  /*178c0*/  @!P1 PRMT R41, R71, 0x5410, RZ ;  /* 0x0000541047299816 */ /* 0x000fe400000000ff */
[----:B------:R-:W-:Y:S02]  /*178d0*/  ISETP.GE.U32.AND P1, PT, R200, R4, PT ;  /* 0x00000004c800720c */ /* 0x000fe40003f26070 */
[----:B------:R-:W-:-:S04]  /*178e0*/  SHF.R.U32.HI R0, RZ, 0x10, R0 ;  /* 0x00000010ff007819 */ /* 0x000fc80000011600 */
[----:B------:R-:W-:Y:S01]  /*178f0*/  LOP3.LUT R0, R0, 0xff, RZ, 0xc0, !PT ;  /* 0x000000ff00007812 */ /* 0x000fe200078ec0ff */
[----:B------:R-:W-:-:S03]  /*17900*/  IMAD.MOV.U32 R71, RZ, RZ, R73 ;  /* 0x000000ffff477224 */ /* 0x000fc600078e0049 */
[----:B------:R-:W-:-:S03]  /*17910*/  ISETP.GE.U32.AND P2, PT, R200, R0, PT ;  /* 0x00000000c800720c */ /* 0x000fc60003f46070 */
[----:B------:R-:W-:Y:S01]  /*17920*/  @!P1 HADD2 R76, -R39.H0_H0, -RZ.H0_H0 ;  /* 0xa00000ff274c9230 */ /* 0x000fe20000000900 */
[----:B------:R-:W-:Y:S02]  /*17930*/  LOP3.LUT R0, R2, 0xff, RZ, 0xc0, !PT ;  /* 0x000000ff02007812 */ /* 0x000fe400078ec0ff */
[----:B------:R-:W-:Y:S02]  /*17940*/  PRMT R73, R40, 0x5410, R39 ;  /* 0x0000541028497816 */ /* 0x000fe40000000027 */
[----:B------:R-:W-:Y:S02]  /*17950*/  @!P1 PRMT R39, R76, 0x5410, RZ ;  /* 0x000054104c279816 */ /* 0x000fe400000000ff */
[----:B------:R-:W-:Y:S02]  /*17960*/  ISETP.GE.U32.AND P1, PT, R200, R0, PT ;  /* 0x00000000c800720c */ /* 0x000fe40003f26070 */
[----:B------:R-:W-:-:S04]  /*17970*/  LOP3.LUT R0, R2, 0xffff, RZ, 0xc0, !PT ;  /* 0x0000ffff02007812 */ /* 0x000fc800078ec0ff */
[----:B------:R-:W-:Y:S01]  /*17980*/  SHF.R.U32.HI R0, RZ, 0x8, R0 ;  /* 0x00000008ff007819 */ /* 0x000fe20000011600 */
[----:B------:R-:W-:Y:S01]  /*17990*/  IMAD.MOV.U32 R4, RZ, RZ, R71 ;  /* 0x000000ffff047224 */ /* 0x000fe200078e0047 */
[----:B------:R-:W-:Y:S02]  /*179a0*/  PRMT R71, R38, 0x5410, R37 ;  /* 0x0000541026477816 */ /* 0x000fe40000000025 */
[----:B------:R-:W-:-:S03]  /*179b0*/  LOP3.LUT R0, R0, 0xffff, RZ, 0xc0, !PT ;  /* 0x0000ffff00007812 */ /* 0x000fc600078ec0ff */
[----:B------:R-:W-:-:S05]  /*179c0*/  @!P1 HADD2 R82, -R38.H0_H0, -RZ.H0_H0 ;  /* 0xa00000ff26529230 */ /* 0x000fca0000000900 */
[----:B------:R-:W-:Y:S02]  /*179d0*/  @!P1 PRMT R38, R82, 0x5410, RZ ;  /* 0x0000541052269816 */ /* 0x000fe400000000ff */
[----:B------:R-:W-:Y:S02]  /*179e0*/  ISETP.GE.U32.AND P1, PT, R200, R0, PT ;  /* 0x00000000c800720c */ /* 0x000fe40003f26070 */
[--C-:B------:R-:W-:Y:S02]  /*179f0*/  SHF.R.U32.HI R0, RZ, 0x10, R2.reuse ;  /* 0x00000010ff007819 */ /* 0x100fe40000011602 */
[----:B------:R-:W-:-:S09]  /*17a00*/  SHF.R.U32.HI R2, RZ, 0x18, R2 ;  /* 0x00000018ff027819 */ /* 0x000fd20000011602 */
[----:B------:R-:W-:-:S05]  /*17a10*/  @!P1 HADD2 R83, -R37.H0_H0, -RZ.H0_H0 ;  /* 0xa00000ff25539230 */ /* 0x000fca0000000900 */
[----:B------:R-:W-:Y:S02]  /*17a20*/  @!P1 PRMT R37, R83, 0x5410, RZ ;  /* 0x0000541053259816 */ /* 0x000fe400000000ff */
[----:B------:R-:W-:Y:S01]  /*17a30*/  ISETP.GE.U32.AND P1, PT, R200, R2, PT ;  /* 0x00000002c800720c */ /* 0x000fe20003f26070 */
[----:B------:R-:W-:Y:S01]  /*17a40*/  @!P2 HADD2 R77, -R40.H0_H0, -RZ.H0_H0 ;  /* 0xa00000ff284da230 */ /* 0x000fe20000000900 */
[----:B------:R-:W-:Y:S01]  /*17a50*/  LOP3.LUT R0, R0, 0xff, RZ, 0xc0, !PT ;  /* 0x000000ff00007812 */ /* 0x000fe200078ec0ff */
[----:B------:R-:W-:-:S03]  /*17a60*/  IMAD.WIDE.U32 R2, R5, -0x2daee0ad, RZ ;  /* 0xd2511f5305027825 */ /* 0x000fc600078e00ff */
[----:B------:R-:W-:Y:S02]  /*17a70*/  @!P2 PRMT R40, R77, 0x5410, RZ ;  /* 0x000054104d28a816 */ /* 0x000fe400000000ff */
[----:B------:R-:W-:Y:S02]  /*17a80*/  ISETP.GE.U32.AND P2, PT, R200, R0, PT ;  /* 0x00000000c800720c */ /* 0x000fe40003f46070 */
[----:B------:R-:W-:Y:S02]  /*17a90*/  LOP3.LUT R0, R3, R246, R8, 0x96, !PT ;  /* 0x000000f603007212 */ /* 0x000fe400078e9608 */
[----:B------:R-:W-:Y:S01]  /*17aa0*/  PRMT R36, R165, 0x7610, R36 ;  /* 0x00007610a5247816 */ /* 0x000fe20000000024 */
[----:B------:R-:W-:Y:S02]  /*17ab0*/  @!P1 HADD2 R87, -R35.H0_H0, -RZ.H0_H0 ;  /* 0xa00000ff23579230 */ /* 0x000fe40000000900 */
        /* <DEDUP_REMOVED lines=21> */
[C---:B------:R-:W-:Y:S01]  /*17c10*/  PRMT R25, R169.reuse, 0x7632, R25 ;  /* 0x00007632a9197816 */ /* 0x040fe20000000019 */
[----:B------:R-:W-:Y:S01]  /*17c20*/  @!P2 HADD2 R86, -R36.H0_H0, -RZ.H0_H0 ;  /* 0xa00000ff2456a230 */ /* 0x000fe20000000900 */
[----:B------:R-:W-:Y:S02]  /*17c30*/  PRMT R26, R169, 0x7610, R26 ;  /* 0x00007610a91a7816 */ /* 0x000fe4000000001a */
[----:B------:R-:W-:Y:S02]  /*17c40*/  LOP3.LUT R0, R2, 0xff, RZ, 0xc0, !PT ;  /* 0x000000ff02007812 */ /* 0x000fe400078ec0ff */
[----:B------:R-:W-:Y:S01]  /*17c50*/  @!P2 PRMT R36, R86, 0x5410, RZ ;  /* 0x000054105624a816 */ /* 0x000fe200000000ff */
[----:B------:R-:W-:-:S04]  /*17c60*/  IMAD.MOV.U32 R86, RZ, RZ, R157 ;  /* 0x000000ffff567224 */ /* 0x000fc800078e009d */
[----:B------:R-:W-:Y:S01]  /*17c70*/  @!P1 HADD2 R93, -R25.H0_H0, -RZ.H0_H0 ;  /* 0xa00000ff195d9230 */ /* 0x000fe20000000900 */
[----:B------:R-:W-:-:S04]  /*17c80*/  PRMT R157, R26, 0x5410, R25 ;  /* 0x000054101a9d7816 */ /* 0x000fc80000000019 */
[----:B------:R-:W-:Y:S02]  /*17c90*/  @!P1 PRMT R25, R93, 0x5410, RZ ;  /* 0x000054105d199816 */ /* 0x000fe400000000ff */
[----:B------:R-:W-:Y:S02]  /*17ca0*/  ISETP.GE.U32.AND P1, PT, R200, R0, PT ;  /* 0x00000000c800720c */ /* 0x000fe40003f26070 */
[----:B------:R-:W-:Y:S02]  /*17cb0*/  LOP3.LUT R0, R2, 0xffff, RZ, 0xc0, !PT ;  /* 0x0000ffff02007812 */ /* 0x000fe400078ec0ff */
[C---:B------:R-:W-:Y:S02]  /*17cc0*/  PRMT R24, R119.reuse, 0x7610, R24 ;  /* 0x0000761077187816 */ /* 0x040fe40000000018 */
[----:B------:R-:W-:Y:S02]  /*17cd0*/  SHF.R.U32.HI R0, RZ, 0x8, R0 ;  /* 0x00000008ff007819 */ /* 0x000fe40000011600 */
[----:B------:R-:W-:-:S02]  /*17ce0*/  PRMT R21, R119, 0x7632, R21 ;  /* 0x0000763277157816 */ /* 0x000fc40000000015 */
[----:B------:R-:W-:-:S03]  /*17cf0*/  LOP3.LUT R0, R0, 0xffff, RZ, 0xc0, !PT ;  /* 0x0000ffff00007812 */ /* 0x000fc600078ec0ff */
[----:B------:R-:W-:Y:S01]  /*17d00*/  @!P1 HADD2 R98, -R24.H0_H0, -RZ.H0_H0 ;  /* 0xa00000ff18629230 */ /* 0x000fe20000000900 */
[----:B------:R-:W-:Y:S01]  /*17d10*/  PRMT R156, R24, 0x5410, R21 ;  /* 0x00005410189c7816 */ /* 0x000fe20000000015 */
[----:B------:R-:W-:-:S03]  /*17d20*/  IMAD.MOV.U32 R82, RZ, RZ, R30 ;  /* 0x000000ffff527224 */ /* 0x000fc600078e001e */
[----:B------:R-:W-:Y:S02]  /*17d30*/  @!P1 PRMT R24, R98, 0x5410, RZ ;  /* 0x0000541062189816 */ /* 0x000fe400000000ff */
[----:B------:R-:W-:Y:S02]  /*17d40*/  ISETP.GE.U32.AND P1, PT, R200, R0, PT ;  /* 0x00000000c800720c */ /* 0x000fe40003f26070 */
[----:B------:R-:W-:Y:S01]  /*17d50*/  SHF.R.U32.HI R0, RZ, 0x10, R2 ;  /* 0x00000010ff007819 */ /* 0x000fe20000011602 */
[----:B------:R-:W-:Y:S02]  /*17d60*/  IMAD.MOV.U32 R119, RZ, RZ, R86 ;  /* 0x000000ffff777224 */ /* 0x000fe400078e0056 */
[----:B------:R-:W-:Y:S01]  /*17d70*/  IMAD.MOV.U32 R86, RZ, RZ, R82 ;  /* 0x000000ffff567224 */ /* 0x000fe200078e0052 */
[----:B------:R-:W-:Y:S02]  /*17d80*/  LOP3.LUT R0, R0, 0xff, RZ, 0xc0, !PT ;  /* 0x000000ff00007812 */ /* 0x000fe400078ec0ff */
[----:B------:R-:W-:-:S02]  /*17d90*/  LOP3.LUT R4, R4, 0xff, RZ, 0xc0, !PT ;  /* 0x000000ff04047812 */ /* 0x000fc400078ec0ff */
[C---:B------:R-:W-:Y:S02]  /*17da0*/  ISETP.GE.U32.AND P3, PT, R200.reuse, R0, PT ;  /* 0x00000000c800720c */ /* 0x040fe40003f66070 */
[----:B------:R-:W-:Y:S02]  /*17db0*/  LOP3.LUT R0, R15, R195, R86, 0x96, !PT ;  /* 0x000000c30f007212 */ /* 0x000fe400078e9656 */
[----:B------:R-:W-:Y:S01]  /*17dc0*/  ISETP.GE.U32.AND P2, PT, R200, R4, PT ;  /* 0x00000004c800720c */ /* 0x000fe20003f46070 */
[----:B------:R-:W-:Y:S02]  /*17dd0*/  IMAD.MOV.U32 R76, RZ, RZ, R48 ;  /* 0x000000ffff4c7224 */ /* 0x000fe400078e0030 */
[----:B------:R-:W-:-:S04]  /*17de0*/  IMAD.WIDE.U32 R4, R0, -0x2daee0ad, RZ ;  /* 0xd2511f5300047825 */ /* 0x000fc800078e00ff */
[----:B------:R-:W-:Y:S01]  /*17df0*/  IMAD.MOV.U32 R82, RZ, RZ, R76 ;  /* 0x000000ffff527224 */ /* 0x000fe200078e004c */
[----:B------:R-:W-:Y:S01]  /*17e00*/  LOP3.LUT R0, R5, R187, R28, 0x96, !PT ;  /* 0x000000bb05007212 */ /* 0x000fe200078e961c */
[----:B------:R-:W-:Y:S02]  /*17e10*/  IMAD.MOV.U32 R76, RZ, RZ, R168 ;  /* 0x000000ffff4c7224 */ /* 0x000fe400078e00a8 */
[----:B------:R-:W-:Y:S02]  /*17e20*/  IMAD.MOV.U32 R168, RZ, RZ, R10 ;  /* 0x000000ffffa87224 */ /* 0x000fe400078e000a */
[----:B------:R-:W-:Y:S02]  /*17e30*/  IMAD.MOV.U32 R98, RZ, RZ, R165 ;  /* 0x000000ffff627224 */ /* 0x000fe400078e00a5 */
[----:B------:R-:W-:Y:S02]  /*17e40*/  IMAD.MOV.U32 R10, RZ, RZ, R151 ;  /* 0x000000ffff0a7224 */ /* 0x000fe400078e0097 */
[----:B------:R-:W-:-:S02]  /*17e50*/  IMAD.MOV.U32 R151, RZ, RZ, R6 ;  /* 0x000000ffff977224 */ /* 0x000fc400078e0006 */
[----:B------:R-:W-:Y:S02]  /*17e60*/  IMAD.MOV.U32 R165, RZ, RZ, R7 ;  /* 0x000000ffffa57224 */ /* 0x000fe400078e0007 */
[----:B------:R-:W-:Y:S02]  /*17e70*/  @!P2 HADD2 R92, -R26.H0_H0, -RZ.H0_H0 ;  /* 0xa00000ff1a5ca230 */ /* 0x000fe40000000900 */
[----:B------:R-:W-:Y:S01]  /*17e80*/  IMAD.WIDE.U32 R6, R0, -0x326172a9, RZ ;  /* 0xcd9e8d5700067825 */ /* 0x000fe200078e00ff */
[----:B------:R-:W-:-:S03]  /*17e90*/  LOP3.LUT R3, R33, R186, R14, 0x96, !PT ;  /* 0x000000ba21037212 */ /* 0x000fc600078e960e */
[----:B------:R-:W-:Y:S02]  /*17ea0*/  IMAD.MOV.U32 R77, RZ, RZ, R49 ;  /* 0x000000ffff4d7224 */ /* 0x000fe400078e0031 */
[----:B------:R-:W2:Y:S01]  /*17eb0*/  LDL.LU.64 R48, [R1+0x238] ;  /* 0x0002380001307983 */ /* 0x000ea20000300a00 */
[----:B------:R-:W-:Y:S01]  /*17ec0*/  IMAD.MOV.U32 R83, RZ, RZ, R31 ;  /* 0x000000ffff537224 */ /* 0x000fe200078e001f */
[----:B------:R-:W-:Y:S02]  /*17ed0*/  LOP3.LUT R0, R7, R163, R32, 0x96, !PT ;  /* 0x000000a307007212 */ /* 0x000fe400078e9620 */
[----:B------:R-:W3:Y:S01]  /*17ee0*/  LDL.LU.64 R30, [R1+0x230] ;  /* 0x00023000011e7983 */ /* 0x000ee20000300a00 */
[----:B------:R-:W-:Y:S01]  /*17ef0*/  @!P2 PRMT R26, R92, 0x5410, RZ ;  /* 0x000054105c1aa816 */ /* 0x000fe200000000ff */
[----:B------:R-:W-:Y:S02]  /*17f00*/  IMAD.MOV.U32 R88, RZ, RZ, R188 ;  /* 0x000000ffff587224 */ /* 0x000fe400078e00bc */
[----:B------:R-:W4:Y:S01]  /*17f10*/  LDL.LU.64 R28, [R1+0x228] ;  /* 0x00022800011c7983 */ /* 0x000f220000300a00 */
[----:B------:R-:W-:-:S03]  /*17f20*/  IMAD.MOV.U32 R188, RZ, RZ, R222 ;  /* 0x000000ffffbc7224 */ /* 0x000fc600078e00de */
[----:B------:R-:W4:Y:S04]  /*17f30*/  LDL.LU.64 R32, [R1+0x220] ;  /* 0x0002200001207983 */ /* 0x000f280000300a00 */
[----:B------:R-:W4:Y:S04]  /*17f40*/  LDL R92, [R1+0x160] ;  /* 0x00016000015c7983 */ /* 0x000f280000100800 */
[----:B------:R-:W4:Y:S01]  /*17f50*/  LDL.LU R222, [R1+0x1b4] ;  /* 0x0001b40001de7983 */ /* 0x000f220000300800 */
[----:B------:R-:W-:Y:S02]  /*17f60*/  @!P1 HADD2 R99, -R21.H0_H0, -RZ.H0_H0 ;  /* 0xa00000ff15639230 */ /* 0x000fe40000000900 */
[----:B------:R-:W-:-:S03]  /*17f70*/  IMAD.WIDE.U32 R8, R3, -0x2daee0ad, RZ ;  /* 0xd2511f5303087825 */ /* 0x000fc600078e00ff */
[----:B------:R-:W-:Y:S01]  /*17f80*/  @!P1 PRMT R21, R99, 0x5410, RZ ;  /* 0x0000541063159816 */ /* 0x000fe200000000ff */
[----:B------:R-:W-:Y:S01]  /*17f90*/  IMAD.MOV.U32 R99, RZ, RZ, R152 ;  /* 0x000000ffff637224 */ /* 0x000fe200078e0098 */
[----:B------:R-:W-:Y:S01]  /*17fa0*/  LOP3.LUT R3, R9, R193, R4, 0x96, !PT ;  /* 0x000000c109037212 */ /* 0x000fe200078e9604 */
[----:B------:R-:W-:-:S05]  /*17fb0*/  IMAD.WIDE.U32 R4, R0, -0x2daee0ad, RZ ;  /* 0xd2511f5300047825 */ /* 0x000fca00078e00ff */
[----:B------:R-:W-:Y:S01]  /*17fc0*/  LOP3.LUT R5, R5, R99, R8, 0x96, !PT ;  /* 0x0000006305057212 */ /* 0x000fe200078e9608 */
        /* <DEDUP_REMOVED lines=11> */
[----:B------:R-:W-:Y:S01]  /*18080*/  IMAD.WIDE.U32 R10, R0, -0x2daee0ad, RZ ;  /* 0xd2511f53000a7825 */ /* 0x000fe200078e00ff */
[----:B------:R-:W-:-:S04]  /*18090*/  SHF.R.U32.HI R6, RZ, 0x18, R2 ;  /* 0x00000018ff067819 */ /* 0x000fc80000011602 */
[----:B------:R-:W-:Y:S01]  /*180a0*/  LOP3.LUT R3, R11, R165, R4, 0x96, !PT ;  /* 0x000000a50b037212 */ /* 0x000fe200078e9604 */
[----:B------:R-:W-:-:S04]  /*180b0*/  IMAD.WIDE.U32 R4, R5, -0x326172a9, RZ ;  /* 0xcd9e8d5705047825 */ /* 0x000fc800078e00ff */
[----:B------:R-:W-:-:S05]  /*180c0*/  IMAD.WIDE.U32 R2, R3, -0x326172a9, RZ ;  /* 0xcd9e8d5703027825 */ /* 0x000fca00078e00ff */
[----:B------:R-:W-:-:S04]  /*180d0*/  LOP3.LUT R0, R3, R245, R4, 0x96, !PT ;  /* 0x000000f503007212 */ /* 0x000fc800078e9604 */
[----:B------:R-:W-:-:S04]  /*180e0*/  LOP3.LUT R4, R0, 0xff, RZ, 0xc0, !PT ;  /* 0x000000ff00047812 */ /* 0x000fc800078ec0ff */
[----:B------:R-:W-:Y:S02]  /*180f0*/  ISETP.GE.U32.AND P1, PT, R200, R4, PT ;  /* 0x00000004c800720c */ /* 0x000fe40003f26070 */
[----:B------:R-:W-:Y:S02]  /*18100*/  LOP3.LUT R4, R0, 0xffff, RZ, 0xc0, !PT ;  /* 0x0000ffff00047812 */ /* 0x000fe400078ec0ff */
[C---:B------:R-:W-:Y:S01]  /*18110*/  PRMT R18, R107.reuse, 0x7610, R18 ;  /* 0x000076106b127816 */ /* 0x040fe20000000012 */
[----:B------:R-:W-:Y:S01]  /*18120*/  IMAD.MOV.U32 R87, RZ, RZ, R83 ;  /* 0x000000ffff577224 */ /* 0x000fe200078e0053 */
[----:B------:R-:W-:Y:S01]  /*18130*/  SHF.R.U32.HI R4, RZ, 0x8, R4 ;  /* 0x00000008ff047819 */ /* 0x000fe20000011604 */
[----:B------:R-:W-:Y:S01]  /*18140*/  IMAD.MOV.U32 R83, RZ, RZ, R152 ;  /* 0x000000ffff537224 */ /* 0x000fe200078e0098 */
[----:B------:R-:W-:Y:S01]  /*18150*/  F2FP.F16.F32.PACK_AB R97, R16, R17 ;  /* 0x000000111061723e */ /* 0x000fe200000000ff */
[----:B------:R-:W-:Y:S01]  /*18160*/  IMAD.MOV.U32 R152, RZ, RZ, R151 ;  /* 0x000000ffff987224 */ /* 0x000fe200078e0097 */
[----:B------:R-:W-:Y:S01]  /*18170*/  PRMT R17, R107, 0x7632, R17 ;  /* 0x000076326b117816 */ /* 0x000fe20000000011 */
[----:B------:R-:W-:-:S02]  /*18180*/  IMAD.MOV.U32 R151, RZ, RZ, R114 ;  /* 0x000000ffff977224 */ /* 0x000fc400078e0072 */
[----:B------:R-:W-:Y:S02]  /*18190*/  @!P1 HADD2 R109, -R18.H0_H0, -RZ.H0_H0 ;  /* 0xa00000ff126d9230 */ /* 0x000fe40000000900 */
[----:B------:R-:W-:Y:S01]  /*181a0*/  IMAD.MOV.U32 R114, RZ, RZ, R206 ;  /* 0x000000ffff727224 */ /* 0x000fe200078e00ce */
[----:B------:R-:W-:Y:S01]  /*181b0*/  LOP3.LUT R4, R4, 0xffff, RZ, 0xc0, !PT ;  /* 0x0000ffff04047812 */ /* 0x000fe200078ec0ff */
[----:B------:R-:W-:Y:S01]  /*181c0*/  IMAD.MOV.U32 R206, RZ, RZ, R202 ;  /* 0x000000ffffce7224 */ /* 0x000fe200078e00ca */
[----:B------:R-:W-:Y:S02]  /*181d0*/  PRMT R202, R18, 0x5410, R17 ;  /* 0x0000541012ca7816 */ /* 0x000fe40000000011 */
[----:B------:R-:W-:Y:S02]  /*181e0*/  @!P1 PRMT R18, R109, 0x5410, RZ ;  /* 0x000054106d129816 */ /* 0x000fe400000000ff */
[----:B------:R-:W-:Y:S02]  /*181f0*/  ISETP.GE.U32.AND P1, PT, R200, R4, PT ;  /* 0x00000004c800720c */ /* 0x000fe40003f26070 */
[----:B------:R-:W-:-:S02]  /*18200*/  SHF.R.U32.HI R4, RZ, 0x10, R0 ;  /* 0x00000010ff047819 */ /* 0x000fc40000011600 */
[----:B------:R-:W-:-:S09]  /*18210*/  SHF.R.U32.HI R0, RZ, 0x18, R0 ;  /* 0x00000018ff007819 */ /* 0x000fd20000011600 */
[----:B------:R-:W-:-:S05]  /*18220*/  @!P1 HADD2 R113, -R17.H0_H0, -RZ.H0_H0 ;  /* 0xa00000ff11719230 */ /* 0x000fca0000000900 */
[----:B------:R-:W-:Y:S02]  /*18230*/  @!P1 PRMT R17, R113, 0x5410, RZ ;  /* 0x0000541071119816 */ /* 0x000fe400000000ff */
[----:B------:R-:W-:Y:S02]  /*18240*/  ISETP.GE.U32.AND P1, PT, R200, R0, PT ;  /* 0x00000000c800720c */ /* 0x000fe40003f26070 */
[C---:B------:R-:W-:Y:S02]  /*18250*/  PRMT R15, R110.reuse, 0x7632, R15 ;  /* 0x000076326e0f7816 */ /* 0x040fe4000000000f */
[----:B------:R-:W-:Y:S02]  /*18260*/  PRMT R16, R110, 0x7610, R16 ;  /* 0x000076106e107816 */ /* 0x000fe40000000010 */
        /* <DEDUP_REMOVED lines=16> */
[----:B------:R-:W-:Y:S01]  /*18370*/  IMAD.MOV.U32 R86, RZ, RZ, R82 ;  /* 0x000000ffff567224 */ /* 0x000fe200078e0052 */
[----:B------:R-:W-:Y:S01]  /*18380*/  PRMT R20, R122, 0x7610, R20 ;  /* 0x000076107a147816 */ /* 0x000fe20000000014 */
[----:B------:R-:W-:-:S02]  /*18390*/  IMAD.MOV.U32 R82, RZ, RZ, R168 ;  /* 0x000000ffff527224 */ /* 0x000fc400078e00a8 */
[----:B------:R-:W-:Y:S02]  /*183a0*/  @!P2 HADD2 R112, -R19.H0_H0, -RZ.H0_H0 ;  /* 0xa00000ff1370a230 */ /* 0x000fe40000000900 */
[----:B------:R-:W-:Y:S01]  /*183b0*/  IMAD.MOV.U32 R168, RZ, RZ, R149 ;  /* 0x000000ffffa87224 */ /* 0x000fe200078e0095 */
[----:B------:R-:W-:Y:S01]  /*183c0*/  LOP3.LUT R4, R4, 0xff, RZ, 0xc0, !PT ;  /* 0x000000ff04047812 */ /* 0x000fe200078ec0ff */
[----:B------:R-:W-:Y:S02]  /*183d0*/  IMAD.MOV.U32 R149, RZ, RZ, R115 ;  /* 0x000000ffff957224 */ /* 0x000fe400078e0073 */
[----:B------:R-:W-:Y:S01]  /*183e0*/  IMAD.MOV.U32 R115, RZ, RZ, R160 ;  /* 0x000000ffff737224 */ /* 0x000fe200078e00a0 */
[----:B------:R-:W-:Y:S02]  /*183f0*/  PRMT R160, R20, 0x5410, R19 ;  /* 0x0000541014a07816 */ /* 0x000fe40000000013 */
[----:B------:R-:W-:Y:S02]  /*18400*/  @!P2 PRMT R19, R112, 0x5410, RZ ;  /* 0x000054107013a816 */ /* 0x000fe400000000ff */
[----:B------:R-:W-:Y:S01]  /*18410*/  ISETP.GE.U32.AND P2, PT, R200, R4, PT ;  /* 0x00000004c800720c */ /* 0x000fe20003f46070 */
[----:B------:R-:W-:Y:S01]  /*18420*/  @!P1 HADD2 R121, -R13.H0_H0, -RZ.H0_H0 ;  /* 0xa00000ff0d799230 */ /* 0x000fe20000000900 */
[----:B------:R-:W-:-:S02]  /*18430*/  SHF.R.U32.HI R0, RZ, 0x10, R2 ;  /* 0x00000010ff007819 */ /* 0x000fc40000011602 */
[----:B------:R-:W-:Y:S02]  /*18440*/  SHF.R.U32.HI R2, RZ, 0x18, R2 ;  /* 0x00000018ff027819 */ /* 0x000fe40000011602 */
[----:B------:R-:W-:Y:S02]  /*18450*/  @!P1 PRMT R13, R121, 0x5410, RZ ;  /* 0x00005410790d9816 */ /* 0x000fe400000000ff */
[----:B------:R-:W-:Y:S02]  /*18460*/  ISETP.GE.U32.AND P1, PT, R200, R2, PT ;  /* 0x00000002c800720c */ /* 0x000fe40003f26070 */
[----:B------:R-:W-:-:S03]  /*18470*/  LOP3.LUT R5, R5, R119, R8, 0x96, !PT ;  /* 0x0000007705057212 */ /* 0x000fc600078e9608 */
[----:B------:R-:W-:Y:S01]  /*18480*/  @!P2 HADD2 R117, -R16.H0_H0, -RZ.H0_H0 ;  /* 0xa00000ff1075a230 */ /* 0x000fe20000000900 */
[----:B------:R-:W-:Y:S01]  /*18490*/  LOP3.LUT R0, R0, 0xff, RZ, 0xc0, !PT ;  /* 0x000000ff00007812 */ /* 0x000fe200078ec0ff */
[----:B------:R-:W-:Y:S01]  /*184a0*/  IMAD.WIDE.U32 R2, R5, -0x2daee0ad, RZ ;  /* 0xd2511f5305027825 */ /* 0x000fe200078e00ff */
[----:B------:R-:W-:Y:S02]  /*184b0*/  PRMT R11, R101, 0x7632, R11 ;  /* 0x00007632650b7816 */ /* 0x000fe4000000000b */
[----:B------:R-:W-:Y:S02]  /*184c0*/  @!P2 PRMT R16, R117, 0x5410, RZ ;  /* 0x000054107510a816 */ /* 0x000fe400000000ff */
[----:B------:R-:W-:Y:S02]  /*184d0*/  ISETP.GE.U32.AND P2, PT, R200, R0, PT ;  /* 0x00000000c800720c */ /* 0x000fe40003f46070 */
[----:B------:R-:W-:Y:S01]  /*184e0*/  LOP3.LUT R0, R3, R246, R10, 0x96, !PT ;  /* 0x000000f603007212 */ /* 0x000fe200078e960a */
[----:B------:R-:W-:Y:S01]  /*184f0*/  @!P1 HADD2 R126, -R11.H0_H0, -RZ.H0_H0 ;  /* 0xa00000ff0b7e9230 */ /* 0x000fe20000000900 */
[----:B------:R-:W-:-:S02]  /*18500*/  PRMT R12, R101, 0x7610, R12 ;  /* 0x00007610650c7816 */ /* 0x000fc4000000000c */
[----:B------:R-:W-:Y:S02]  /*18510*/  LOP3.LUT R4, R0, 0xff, RZ, 0xc0, !PT ;  /* 0x000000ff00047812 */ /* 0x000fe400078ec0ff */
[----:B------:R-:W-:Y:S02]  /*18520*/  PRMT R101, R12, 0x5410, R11 ;  /* 0x000054100c657816 */ /* 0x000fe4000000000b */
[----:B------:R-:W-:Y:S02]  /*18530*/  @!P1 PRMT R11, R126, 0x5410, RZ ;  /* 0x000054107e0b9816 */ /* 0x000fe400000000ff */
[----:B------:R-:W-:Y:S02]  /*18540*/  ISETP.GE.U32.AND P1, PT, R200, R4, PT ;  /* 0x00000004c800720c */ /* 0x000fe40003f26070 */
[----:B------:R-:W-:Y:S02]  /*18550*/  LOP3.LUT R4, R0, 0xffff, RZ, 0xc0, !PT ;  /* 0x0000ffff00047812 */ /* 0x000fe400078ec0ff */
[----:B------:R-:W-:-:S02]  /*18560*/  PRMT R10, R96, 0x7610, R10 ;  /* 0x00007610600a7816 */ /* 0x000fc4000000000a */
[----:B------:R-:W-:Y:S01]  /*18570*/  SHF.R.U32.HI R4, RZ, 0x8, R4 ;  /* 0x00000008ff047819 */ /* 0x000fe20000011604 */
[----:B------:R-:W-:Y:S01]  /*18580*/  IMAD.MOV.U32 R122, RZ, RZ, R165 ;  /* 0x000000ffff7a7224 */ /* 0x000fe200078e00a5 */
[----:B------:R-:W-:Y:S01]  /*18590*/  PRMT R9, R96, 0x7632, R9 ;  /* 0x0000763260097816 */ /* 0x000fe20000000009 */
[----:B------:R-:W-:Y:S01]  /*185a0*/  IMAD.MOV.U32 R165, RZ, RZ, R189 ;  /* 0x000000ffffa57224 */ /* 0x000fe200078e00bd */
[----:B------:R-:W-:Y:S01]  /*185b0*/  LOP3.LUT R4, R4, 0xffff, RZ, 0xc0, !PT ;  /* 0x0000ffff04047812 */ /* 0x000fe200078ec0ff */
[----:B------:R-:W-:Y:S02]  /*185c0*/  IMAD.MOV.U32 R169, RZ, RZ, R136 ;  /* 0x000000ffffa97224 */ /* 0x000fe400078e0088 */
[----:B------:R-:W-:Y:S02]  /*185d0*/  @!P1 HADD2 R128, -R10.H0_H0, -RZ.H0_H0 ;  /* 0xa00000ff0a809230 */ /* 0x000fe40000000900 */
[----:B------:R-:W-:Y:S02]  /*185e0*/  IMAD.MOV.U32 R189, RZ, RZ, R223 ;  /* 0x000000ffffbd7224 */ /* 0x000fe400078e00df */
[----:B------:R-:W-:Y:S01]  /*185f0*/  IMAD.MOV.U32 R136, RZ, RZ, R216 ;  /* 0x000000ffff887224 */ /* 0x000fe200078e00d8 */
[----:B------:R-:W-:-:S02]  /*18600*/  PRMT R216, R10, 0x5410, R9 ;  /* 0x000054100ad87816 */ /* 0x000fc40000000009 */
        /* <DEDUP_REMOVED lines=8> */
[----:B------:R-:W-:Y:S01]  /*18690*/  IMAD.MOV.U32 R109, RZ, RZ, R87 ;  /* 0x000000ffff6d7224 */ /* 0x000fe200078e0057 */
[----:B------:R-:W-:Y:S01]  /*186a0*/  PRMT R8, R97, 0x7610, R8 ;  /* 0x0000761061087816 */ /* 0x000fe20000000008 */
[----:B------:R-:W-:Y:S01]  /*186b0*/  IMAD.MOV.U32 R87, RZ, RZ, R82 ;  /* 0x000000ffff577224 */ /* 0x000fe200078e0052 */
[----:B------:R-:W-:Y:S01]  /*186c0*/  LOP3.LUT R0, R2, 0xff, RZ, 0xc0, !PT ;  /* 0x000000ff02007812 */ /* 0x000fe200078ec0ff */
[----:B------:R-:W-:Y:S02]  /*186d0*/  IMAD.MOV.U32 R82, RZ, RZ, R168 ;  /* 0x000000ffff527224 */ /* 0x000fe400078e00a8 */
[----:B------:R-:W-:Y:S01]  /*186e0*/  IMAD.MOV.U32 R168, RZ, RZ, R151 ;  /* 0x000000ffffa87224 */ /* 0x000fe200078e0097 */
[----:B--2---:R-:W-:Y:S04]  /*186f0*/  ST.E.U16 desc[UR4][R48.64+-0x100], R84 ;  /* 0xffff005430007985 */ /* 0x004fe8000c101504 */
[----:B------:R-:W-:Y:S04]  /*18700*/  ST.E.U16 desc[UR4][R48.64+-0xfe], R81 ;  /* 0xffff025130007985 */ /* 0x000fe8000c101504 */
[----:B---3--:R-:W-:Y:S04]  /*18710*/  ST.E.U16 desc[UR4][R30.64+-0x100], R69 ;  /* 0xffff00451e007985 */ /* 0x008fe8000c101504 */
[----:B------:R-:W-:Y:S04]  /*18720*/  ST.E.U16 desc[UR4][R30.64+-0xfe], R75 ;  /* 0xffff024b1e007985 */ /* 0x000fe8000c101504 */
[----:B----4-:R-:W-:Y:S04]  /*18730*/  ST.E.U16 desc[UR4][R28.64+-0x100], R42 ;  /* 0xffff002a1c007985 */ /* 0x010fe8000c101504 */
[----:B------:R-:W-:Y:S01]  /*18740*/  ST.E.U16 desc[UR4][R28.64+-0xfe], R41 ;  /* 0xffff02291c007985 */ /* 0x000fe2000c101504 */
[----:B------:R-:W-:-:S03]  /*18750*/  IMAD.WIDE.U32 R222, R222, -0x326172a9, RZ ;  /* 0xcd9e8d57dede7825 */ /* 0x000fc600078e00ff */
        /* <DEDUP_REMOVED lines=8> */
[----:B------:R1:W-:Y:S02]  /*187e0*/  ST.E.U16 desc[UR4][R32.64+-0xee], R35 ;  /* 0xffff122320007985 */ /* 0x0003e4000c101504 */
[----:B-1----:R-:W-:-:S02]  /*187f0*/  LOP3.LUT R35, R92, R223, RZ, 0x3c, !PT ;  /* 0x000000df5c237212 */ /* 0x002fc400078e3cff */
[----:B------:R-:W2:Y:S01]  /*18800*/  LDL.LU R92, [R1+0x1b0] ;  /* 0x0001b000015c7983 */ /* 0x000ea20000300800 */
[----:B------:R-:W-:Y:S02]  /*18810*/  @!P1 HADD2 R132, -R7.H0_H0, -RZ.H0_H0 ;  /* 0xa00000ff07849230 */ /* 0x000fe40000000900 */
[----:B------:R-:W-:Y:S01]  /*18820*/  IMAD.MOV.U32 R151, RZ, RZ, R207 ;  /* 0x000000ffff977224 */ /* 0x000fe200078e00cf */
[----:B------:R-:W-:Y:S01]  /*18830*/  PRMT R207, R8, 0x5410, R7 ;  /* 0x0000541008cf7816 */ /* 0x000fe20000000007 */
[----:B------:R-:W-:Y:S01]  /*18840*/  @!P2 HADD2 R127, -R12.H0_H0, -RZ.H0_H0 ;  /* 0xa00000ff0c7fa230 */ /* 0x000fe20000000900 */
[----:B------:R-:W-:Y:S01]  /*18850*/  LOP3.LUT R4, R4, 0xff, RZ, 0xc0, !PT ;  /* 0x000000ff04047812 */ /* 0x000fe200078ec0ff */
[----:B------:R-:W-:Y:S01]  /*18860*/  @!P3 HADD2 R108, -R20.H0_H0, -RZ.H0_H0 ;  /* 0xa00000ff146cb230 */ /* 0x000fe20000000900 */
[----:B------:R-:W-:Y:S02]  /*18870*/  @!P1 PRMT R7, R132, 0x5410, RZ ;  /* 0x0000541084079816 */ /* 0x000fe400000000ff */
[----:B------:R-:W-:Y:S01]  /*18880*/  PRMT R5, R85, 0x7610, R5 ;  /* 0x0000761055057816 */ /* 0x000fe20000000005 */
[----:B------:R-:W-:Y:S01]  /*18890*/  ST.E.U16 desc[UR4][R32.64+-0xf0], R36 ;  /* 0xffff102420007985 */ /* 0x000fe2000c101504 */
[----:B------:R-:W-:-:S02]  /*188a0*/  ISETP.GE.U32.AND P1, PT, R200, R0, PT ;  /* 0x00000000c800720c */ /* 0x000fc40003f26070 */
[----:B------:R-:W-:Y:S02]  /*188b0*/  LOP3.LUT R0, R2, 0xffff, RZ, 0xc0, !PT ;  /* 0x0000ffff02007812 */ /* 0x000fe400078ec0ff */
[----:B------:R-:W-:Y:S01]  /*188c0*/  PRMT R6, R100, 0x7632, R6 ;  /* 0x0000763264067816 */ /* 0x000fe20000000006 */
[----:B------:R-:W-:Y:S01]  /*188d0*/  IMAD.MOV.U32 R128, RZ, RZ, R191 ;  /* 0x000000ffff807224 */ /* 0x000fe200078e00bf */
[----:B------:R-:W-:Y:S01]  /*188e0*/  @!P2 PRMT R12, R127, 0x5410, RZ ;  /* 0x000054107f0ca816 */ /* 0x000fe200000000ff */
[----:B------:R-:W3:Y:S01]  /*188f0*/  LDL.LU R129, [R1+0xb4] ;  /* 0x0000b40001817983 */ /* 0x000ee20000300800 */
[----:B------:R-:W-:Y:S02]  /*18900*/  SHF.R.U32.HI R0, RZ, 0x8, R0 ;  /* 0x00000008ff007819 */ /* 0x000fe40000011600 */
[----:B------:R-:W-:Y:S01]  /*18910*/  @!P3 PRMT R20, R108, 0x5410, RZ ;  /* 0x000054106c14b816 */ /* 0x000fe200000000ff */
[----:B------:R-:W-:Y:S01]  /*18920*/  IMAD.MOV.U32 R108, RZ, RZ, R86 ;  /* 0x000000ffff6c7224 */ /* 0x000fe200078e0056 */
[----:B------:R-:W-:Y:S01]  /*18930*/  ISETP.GE.U32.AND P2, PT, R200, R4, PT ;  /* 0x00000004c800720c */ /* 0x000fe20003f46070 */
[----:B------:R-:W-:Y:S01]  /*18940*/  @!P1 HADD2 R138, -R5.H0_H0, -RZ.H0_H0 ;  /* 0xa00000ff058a9230 */ /* 0x000fe20000000900 */
[----:B------:R-:W-:Y:S01]  /*18950*/  PRMT R4, R85, 0x7632, R4 ;  /* 0x0000763255047816 */ /* 0x000fe20000000004 */
[----:B------:R-:W-:Y:S01]  /*18960*/  IMAD.MOV.U32 R86, RZ, RZ, R83 ;  /* 0x000000ffff567224 */ /* 0x000fe200078e0053 */
[----:B------:R-:W-:Y:S01]  /*18970*/  LOP3.LUT R0, R0, 0xffff, RZ, 0xc0, !PT ;  /* 0x0000ffff00007812 */ /* 0x000fe200078ec0ff */
[----:B------:R-:W-:-:S02]  /*18980*/  IMAD.MOV.U32 R83, RZ, RZ, R152 ;  /* 0x000000ffff537224 */ /* 0x000fc400078e0098 */
[----:B------:R-:W-:Y:S01]  /*18990*/  IMAD.MOV.U32 R152, RZ, RZ, R206 ;  /* 0x000000ffff987224 */ /* 0x000fe200078e00ce */
[----:B------:R-:W-:Y:S02]  /*189a0*/  PRMT R206, R5, 0x5410, R4 ;  /* 0x0000541005ce7816 */ /* 0x000fe40000000004 */
[----:B------:R-:W-:Y:S02]  /*189b0*/  @!P1 PRMT R5, R138, 0x5410, RZ ;  /* 0x000054108a059816 */ /* 0x000fe400000000ff */
[----:B------:R-:W-:Y:S02]  /*189c0*/  ISETP.GE.U32.AND P1, PT, R200, R0, PT ;  /* 0x00000000c800720c */ /* 0x000fe40003f26070 */
[--C-:B------:R-:W-:Y:S01]  /*189d0*/  SHF.R.U32.HI R0, RZ, 0x10, R2.reuse ;  /* 0x00000010ff007819 */ /* 0x100fe20000011602 */
[----:B------:R-:W-:Y:S01]  /*189e0*/  @!P2 HADD2 R133, -R8.H0_H0, -RZ.H0_H0 ;  /* 0xa00000ff0885a230 */ /* 0x000fe20000000900 */
[----:B------:R-:W-:Y:S02]  /*189f0*/  SHF.R.U32.HI R2, RZ, 0x18, R2 ;  /* 0x00000018ff027819 */ /* 0x000fe40000011602 */
[----:B------:R-:W-:Y:S01]  /*18a00*/  LOP3.LUT R0, R0, 0xff, RZ, 0xc0, !PT ;  /* 0x000000ff00007812 */ /* 0x000fe200078ec0ff */
[----:B------:R-:W-:Y:S06]  /*18a10*/  ST.E.U16 desc[UR4][R48.64+-0xe0], R53 ;  /* 0xffff203530007985 */ /* 0x000fec000c101504 */
[----:B------:R-:W-:Y:S01]  /*18a20*/  @!P1 HADD2 R139, -R4.H0_H0, -RZ.H0_H0 ;  /* 0xa00000ff048b9230 */ /* 0x000fe20000000900 */
[----:B------:R-:W-:Y:S01]  /*18a30*/  @!P2 PRMT R8, R133, 0x5410, RZ ;  /* 0x000054108508a816 */ /* 0x000fe200000000ff */
[----:B------:R-:W-:Y:S01]  /*18a40*/  ST.E.U16 desc[UR4][R48.64+-0xde], R51 ;  /* 0xffff223330007985 */ /* 0x000fe2000c101504 */
[----:B------:R-:W-:-:S02]  /*18a50*/  ISETP.GE.U32.AND P2, PT, R200, R0, PT ;  /* 0x00000000c800720c */ /* 0x000fc40003f46070 */
[----:B------:R-:W-:Y:S01]  /*18a60*/  @!P1 PRMT R4, R139, 0x5410, RZ ;  /* 0x000054108b049816 */ /* 0x000fe200000000ff */
[----:B------:R-:W-:Y:S01]  /*18a70*/  ST.E.U16 desc[UR4][R30.64+-0xe0], R50 ;  /* 0xffff20321e007985 */ /* 0x000fe2000c101504 */
[----:B------:R-:W-:-:S03]  /*18a80*/  ISETP.GE.U32.AND P1, PT, R200, R2, PT ;  /* 0x00000002c800720c */ /* 0x000fc60003f26070 */
        /* <DEDUP_REMOVED lines=8> */
[----:B------:R-:W-:Y:S01]  /*18b10*/  ST.E.U16 desc[UR4][R30.64+-0xce], R78 ;  /* 0xffff324e1e007985 */ /* 0x000fe2000c101504 */
[----:B------:R-:W-:-:S03]  /*18b20*/  PRMT R0, R100, 0x7610, R0 ;  /* 0x0000761064007816 */ /* 0x000fc60000000000 */
        /* <DEDUP_REMOVED lines=8> */
[----:B------:R-:W-:-:S03]  /*18bb0*/  @!P1 HADD2 R142, -R6.H0_H0, -RZ.H0_H0 ;  /* 0xa00000ff068e9230 */ /* 0x000fc60000000900 */
[----:B------:R-:W-:Y:S04]  /*18bc0*/  ST.E.U16 desc[UR4][R28.64+-0xc0], R18 ;  /* 0xffff40121c007985 */ /* 0x000fe8000c101504 */
[----:B------:R-:W-:Y:S01]  /*18bd0*/  ST.E.U16 desc[UR4][R28.64+-0xbe], R17 ;  /* 0xffff42111c007985 */ /* 0x000fe2000c101504 */
[----:B------:R-:W-:-:S03]  /*18be0*/  @!P2 HADD2 R143, -R0.H0_H0, -RZ.H0_H0 ;  /* 0xa00000ff008fa230 */ /* 0x000fc60000000900 */
[----:B------:R-:W-:Y:S01]  /*18bf0*/  ST.E.U16 desc[UR4][R32.64+-0xc0], R16 ;  /* 0xffff401020007985 */ /* 0x000fe2000c101504 */
[----:B------:R-:W-:-:S03]  /*18c00*/  IMAD.MOV.U32 R191, RZ, RZ, R204 ;  /* 0x000000ffffbf7224 */ /* 0x000fc600078e00cc */
[----:B------:R-:W-:Y:S04]  /*18c10*/  ST.E.U16 desc[UR4][R32.64+-0xbe], R15 ;  /* 0xffff420f20007985 */ /* 0x000fe8000c101504 */
[----:B------:R-:W-:Y:S04]  /*18c20*/  ST.E.U16 desc[UR4][R48.64+-0xb0], R60 ;  /* 0xffff503c30007985 */ /* 0x000fe8000c101504 */
[----:B------:R1:W-:Y:S01]  /*18c30*/  ST.E.U16 desc[UR4][R48.64+-0xae], R59 ;  /* 0xffff523b30007985 */ /* 0x0003e2000c101504 */
[----:B------:R-:W-:-:S03]  /*18c40*/  IMAD.MOV.U32 R89, RZ, RZ, R203 ;  /* 0x000000ffff597224 */ /* 0x000fc600078e00cb */
[----:B------:R4:W-:Y:S04]  /*18c50*/  ST.E.U16 desc[UR4][R30.64+-0xb0], R57 ;  /* 0xffff50391e007985 */ /* 0x0009e8000c101504 */
[----:B------:R4:W-:Y:S01]  /*18c60*/  ST.E.U16 desc[UR4][R30.64+-0xae], R58 ;  /* 0xffff523a1e007985 */ /* 0x0009e2000c101504 */
[----:B------:R-:W-:-:S03]  /*18c70*/  PRMT R203, R0, 0x5410, R6 ;  /* 0x0000541000cb7816 */ /* 0x000fc60000000006 */
[----:B------:R-:W-:Y:S04]  /*18c80*/  ST.E.U16 desc[UR4][R28.64+-0xb0], R14 ;  /* 0xffff500e1c007985 */ /* 0x000fe8000c101504 */
[----:B------:R-:W-:Y:S01]  /*18c90*/  ST.E.U16 desc[UR4][R28.64+-0xae], R13 ;  /* 0xffff520d1c007985 */ /* 0x000fe2000c101504 */
[----:B------:R-:W-:-:S03]  /*18ca0*/  @!P1 PRMT R6, R142, 0x5410, RZ ;  /* 0x000054108e069816 */ /* 0x000fc600000000ff */
[----:B------:R-:W-:Y:S04]  /*18cb0*/  ST.E.U16 desc[UR4][R32.64+-0xb0], R12 ;  /* 0xffff500c20007985 */ /* 0x000fe8000c101504 */
[----:B------:R-:W-:Y:S01]  /*18cc0*/  ST.E.U16 desc[UR4][R32.64+-0xae], R11 ;  /* 0xffff520b20007985 */ /* 0x000fe2000c101504 */
[----:B-1----:R-:W-:-:S03]  /*18cd0*/  IMAD.MOV.U32 R59, RZ, RZ, R161 ;  /* 0x000000ffff3b7224 */ /* 0x002fc600078e00a1 */
[----:B------:R-:W3:Y:S01]  /*18ce0*/  LDL.LU R204, [R1+0x21c] ;  /* 0x00021c0001cc7983 */ /* 0x000ee20000300800 */
[----:B------:R-:W-:Y:S02]  /*18cf0*/  IMAD.MOV.U32 R161, RZ, RZ, R221 ;  /* 0x000000ffffa17224 */ /* 0x000fe400078e00dd */
[----:B----4-:R-:W-:Y:S01]  /*18d00*/  IMAD.MOV.U32 R57, RZ, RZ, R162 ;  /* 0x000000ffff397224 */ /* 0x010fe200078e00a2 */
[----:B------:R1:W-:Y:S01]  /*18d10*/  ST.E.U16 desc[UR4][R48.64+-0xa0], R56 ;  /* 0xffff603830007985 */ /* 0x0003e2000c101504 */
[----:B------:R-:W-:Y:S02]  /*18d20*/  IMAD.MOV.U32 R162, RZ, RZ, R247 ;  /* 0x000000ffffa27224 */ /* 0x000fe400078e00f7 */
[----:B------:R-:W-:Y:S01]  /*18d30*/  IMAD.MOV.U32 R58, RZ, RZ, R171 ;  /* 0x000000ffff3a7224 */ /* 0x000fe200078e00ab */
[----:B------:R-:W4:Y:S01]  /*18d40*/  LDL.LU R221, [R1+0x218] ;  /* 0x0002180001dd7983 */ /* 0x000f220000300800 */
[----:B------:R-:W-:Y:S01]  /*18d50*/  IMAD.MOV.U32 R171, RZ, RZ, R140 ;  /* 0x000000ffffab7224 */ /* 0x000fe200078e008c */
[----:B------:R-:W-:-:S02]  /*18d60*/  @!P2 PRMT R0, R143, 0x5410, RZ ;  /* 0x000054108f00a816 */ /* 0x000fc400000000ff */
[----:B------:R-:W3:Y:S01]  /*18d70*/  LDL.LU R247, [R1+0x214] ;  /* 0x0002140001f77983 */ /* 0x000ee20000300800 */
[----:B------:R-:W-:-:S03]  /*18d80*/  IMAD.MOV.U32 R142, RZ, RZ, R172 ;  /* 0x000000ffff8e7224 */ /* 0x000fc600078e00ac */
[----:B------:R-:W4:Y:S01]  /*18d90*/  LDL.LU R140, [R1+0xd0] ;  /* 0x0000d000018c7983 */ /* 0x000f220000300800 */
[----:B------:R-:W-:Y:S02]  /*18da0*/  IMAD.MOV.U32 R143, RZ, RZ, R104 ;  /* 0x000000ffff8f7224 */ /* 0x000fe400078e0068 */
[----:B-1----:R-:W-:Y:S02]  /*18db0*/  IMAD.MOV.U32 R56, RZ, RZ, R159 ;  /* 0x000000ffff387224 */ /* 0x002fe400078e009f */
[----:B------:R-:W-:Y:S02]  /*18dc0*/  IMAD.MOV.U32 R159, RZ, RZ, R141 ;  /* 0x000000ffff9f7224 */ /* 0x000fe400078e008d */
[----:B------:R-:W4:Y:S04]  /*18dd0*/  LDL.LU R141, [R1+0xd4] ;  /* 0x0000d400018d7983 */ /* 0x000f280000300800 */
[----:B------:R-:W3:Y:S04]  /*18de0*/  LDL.LU R172, [R1+0x210] ;  /* 0x0002100001ac7983 */ /* 0x000ee80000300800 */
[----:B------:R-:W4:Y:S01]  /*18df0*/  LDL.LU R104, [R1+0x20c] ;  /* 0x00020c0001687983 */ /* 0x000f220000300800 */
[----:B------:R-:W-:-:S02]  /*18e00*/  IMAD.MOV.U32 R63, RZ, RZ, R148 ;  /* 0x000000ffff3f7224 */ /* 0x000fc400078e0094 */
[----:B------:R-:W-:Y:S01]  /*18e10*/  IMAD.MOV.U32 R62, RZ, RZ, R149 ;  /* 0x000000ffff3e7224 */ /* 0x000fe200078e0095 */
[----:B------:R-:W4:Y:S04]  /*18e20*/  LDL.LU R148, [R1+0xe0] ;  /* 0x0000e00001947983 */ /* 0x000f280000300800 */
[----:B------:R-:W4:Y:S01]  /*18e30*/  LDL.LU R149, [R1+0xe4] ;  /* 0x0000e40001957983 */ /* 0x000f220000300800 */
[----:B------:R-:W-:Y:S01]  /*18e40*/  LOP3.LUT R2, R177, R195, R222, 0x96, !PT ;  /* 0x000000c3b1027212 */ /* 0x000fe200078e96de */
[----:B------:R-:W-:-:S04]  /*18e50*/  IMAD.WIDE.U32 R68, R35, -0x2daee0ad, RZ ;  /* 0xd2511f5323447825 */ /* 0x000fc800078e00ff */
[----:B------:R-:W-:-:S04]  /*18e60*/  IMAD.WIDE.U32 R2, R2, -0x2daee0ad, RZ ;  /* 0xd2511f5302027825 */ /* 0x000fc800078e00ff */
[----:B------:R-:W-:Y:S01]  /*18e70*/  IMAD.MOV.U32 R176, RZ, RZ, R108 ;  /* 0x000000ffffb07224 */ /* 0x000fe200078e006c */
[----:B------:R-:W-:Y:S02]  /*18e80*/  LOP3.LUT R23, R23, R193, R2, 0x96, !PT ;  /* 0x000000c117177212 */ /* 0x000fe400078e9602 */
[----:B------:R-:W-:-:S03]  /*18e90*/  LOP3.LUT R2, R3, R187, R68, 0x96, !PT ;  /* 0x000000bb03027212 */ /* 0x000fc600078e9644 */
[----:B------:R-:W-:Y:S01]  /*18ea0*/  IMAD.WIDE.U32 R50, R23, -0x326172a9, RZ ;  /* 0xcd9e8d5717327825 */ /* 0x000fe200078e00ff */
        /* <DEDUP_REMOVED lines=9> */
[----:B--2---:R-:W-:-:S05]  /*18f40*/  LOP3.LUT R3, R69, R92, R176, 0x96, !PT ;  /* 0x0000005c45037212 */ /* 0x004fca00078e96b0 */
[----:B------:R-:W-:-:S04]  /*18f50*/  IMAD.WIDE.U32 R66, R3, -0x326172a9, RZ ;  /* 0xcd9e8d5703427825 */ /* 0x000fc800078e00ff */
[----:B------:R-:W-:-:S05]  /*18f60*/  IMAD.WIDE.U32 R2, R2, -0x326172a9, RZ ;  /* 0xcd9e8d5702027825 */ /* 0x000fca00078e00ff */
[----:B------:R-:W-:Y:S02]  /*18f70*/  LOP3.LUT R3, R3, R163, R66, 0x96, !PT ;  /* 0x000000a303037212 */ /* 0x000fe400078e9642 */
[----:B------:R-:W-:-:S03]  /*18f80*/  LOP3.LUT R23, R51, R98, R2, 0x96, !PT ;  /* 0x0000006233177212 */ /* 0x000fc600078e9602 */
[----:B------:R-:W-:-:S04]  /*18f90*/  IMAD.WIDE.U32 R2, R3, -0x2daee0ad, RZ ;  /* 0xd2511f5303027825 */ /* 0x000fc800078e00ff */
[----:B------:R-:W-:Y:S01]  /*18fa0*/  IMAD.WIDE.U32 R52, R23, -0x2daee0ad, RZ ;  /* 0xd2511f5317347825 */ /* 0x000fe200078e00ff */
[----:B------:R-:W-:Y:S01]  /*18fb0*/  LOP3.LUT R3, R3, R99, R22, 0x96, !PT ;  /* 0x0000006303037212 */ /* 0x000fe200078e9616 */
[----:B------:R-:W-:Y:S03]  /*18fc0*/  ST.E.U16 desc[UR4][R30.64+-0x90], R44 ;  /* 0xffff702c1e007985 */ /* 0x000fe6000c101504 */
[----:B------:R-:W-:Y:S01]  /*18fd0*/  LOP3.LUT R2, R53, R122, R2, 0x96, !PT ;  /* 0x0000007a35027212 */ /* 0x000fe200078e9602 */
[----:B------:R1:W-:Y:S04]  /*18fe0*/  ST.E.U16 desc[UR4][R30.64+-0x8e], R43 ;  /* 0xffff722b1e007985 */ /* 0x0003e8000c101504 */
[----:B------:R-:W-:Y:S04]  /*18ff0*/  ST.E.U16 desc[UR4][R28.64+-0x90], R5 ;  /* 0xffff70051c007985 */ /* 0x000fe8000c101504 */
[----:B------:R-:W-:Y:S04]  /*19000*/  ST.E.U16 desc[UR4][R28.64+-0x8e], R4 ;  /* 0xffff72041c007985 */ /* 0x000fe8000c101504 */
[----:B------:R2:W-:Y:S04]  /*19010*/  ST.E.U16 desc[UR4][R32.64+-0x90], R0 ;  /* 0xffff700020007985 */ /* 0x0005e8000c101504 */
[----:B------:R2:W-:Y:S04]  /*19020*/  ST.E.U16 desc[UR4][R32.64+-0x8e], R6 ;  /* 0xffff720620007985 */ /* 0x0005e8000c101504 */
[----:B------:R-:W2:Y:S01]  /*19030*/  LDSM.16.MT88.4 R36, [R174+0x9000] ;  /* 0x00900000ae24783b */ /* 0x000ea20000004200 */
[----:B------:R-:W-:-:S03]  /*19040*/  PRMT R92, R200, 0x7054, R200 ;  /* 0x00007054c85c7816 */ /* 0x000fc600000000c8 */
[----:B------:R-:W3:Y:S01]  /*19050*/  LDSM.16.MT88.4 R40, [R196+0xb000] ;  /* 0x00b00000c428783b */ /* 0x000ee20000004200 */
[----:B-1----:R-:W-:-:S03]  /*19060*/  IMAD.WIDE.U32 R30, R3, -0x326172a9, RZ ;  /* 0xcd9e8d57031e7825 */ /* 0x002fc600078e00ff */
[----:B------:R-:W1:Y:S01]  /*19070*/  LDSM.16.MT88.4 R24, [R196+0x9000] ;  /* 0x00900000c418783b */ /* 0x000e620000004200 */
[----:B------:R-:W-:Y:S01]  /*19080*/  IMAD.WIDE.U32 R2, R2, -0x326172a9, RZ ;  /* 0xcd9e8d5702027825 */ /* 0x000fe200078e00ff */
[----:B------:R-:W-:Y:S02]  /*19090*/  LOP3.LUT R9, R91, R187, R188, 0x96, !PT ;  /* 0x000000bb5b097212 */ /* 0x000fe400078e96bc */
[----:B------:R-:W1:Y:S01]  /*190a0*/  LDSM.16.MT88.4 R20, [R174+0xa000] ;  /* 0x00a00000ae14783b */ /* 0x000e620000004200 */
[----:B------:R-:W-:Y:S01]  /*190b0*/  LOP3.LUT R10, R95, R193, R90, 0x96, !PT ;  /* 0x000000c15f0a7212 */ /* 0x000fe200078e965a */
[----:B------:R-:W-:Y:S02]  /*190c0*/  IMAD.MOV.U32 R93, RZ, RZ, R88 ;  /* 0x000000ffff5d7224 */ /* 0x000fe400078e0058 */
[----:B------:R-:W-:Y:S01]  /*190d0*/  IMAD.MOV.U32 R113, RZ, RZ, R118 ;  /* 0x000000ffff717224 */ /* 0x000fe200078e0076 */
[----:B------:R-:W1:Y:S01]  /*190e0*/  LDSM.16.MT88.4 R32, [R196+0xa000] ;  /* 0x00a00000c420783b */ /* 0x000e620000004200 */
[----:B--2---:R-:W-:-:S02]  /*190f0*/  LOP3.LUT R0, R3, R245, R30, 0x96, !PT ;  /* 0x000000f503007212 */ /* 0x004fc400078e961e */
[----:B------:R-:W-:Y:S01]  /*19100*/  LOP3.LUT R3, R2, 0xffff, RZ, 0xc0, !PT ;  /* 0x0000ffff02037812 */ /* 0x000fe200078ec0ff */
[----:B------:R-:W2:Y:S01]  /*19110*/  LDSM.16.MT88.4 R44, [R174+0xb000] ;  /* 0x00b00000ae2c783b */ /* 0x000ea20000004200 */
[C---:B------:R-:W-:Y:S02]  /*19120*/  LOP3.LUT R4, R0.reuse, 0xffff, RZ, 0xc0, !PT ;  /* 0x0000ffff00047812 */ /* 0x040fe400078ec0ff */
[----:B------:R-:W-:Y:S02]  /*19130*/  SHF.R.U32.HI R5, RZ, 0x8, R3 ;  /* 0x00000008ff057819 */ /* 0x000fe40000011603 */
[----:B------:R-:W-:Y:S02]  /*19140*/  LOP3.LUT R6, R0, 0xff, RZ, 0xc0, !PT ;  /* 0x000000ff00067812 */ /* 0x000fe400078ec0ff */
[----:B------:R-:W-:Y:S02]  /*19150*/  SHF.R.U32.HI R3, RZ, 0x8, R4 ;  /* 0x00000008ff037819 */ /* 0x000fe40000011604 */
[----:B------:R-:W-:-:S02]  /*19160*/  LOP3.LUT R7, R2, 0xff, RZ, 0xc0, !PT ;  /* 0x000000ff02077812 */ /* 0x000fc400078ec0ff */
[--C-:B------:R-:W-:Y:S02]  /*19170*/  SHF.R.U32.HI R4, RZ, 0x10, R2.reuse ;  /* 0x00000010ff047819 */ /* 0x100fe40000011602 */
[----:B------:R-:W-:Y:S02]  /*19180*/  SHF.R.U32.HI R8, RZ, 0x18, R2 ;  /* 0x00000018ff087819 */ /* 0x000fe40000011602 */
[----:B------:R-:W-:Y:S02]  /*19190*/  PRMT R2, R6, 0x5410, R3 ;  /* 0x0000541006027816 */ /* 0x000fe40000000003 */
[----:B------:R-:W-:Y:S02]  /*191a0*/  SHF.R.U32.HI R3, RZ, 0x10, R0 ;  /* 0x00000010ff037819 */ /* 0x000fe40000011600 */
[----:B------:R-:W-:Y:S02]  /*191b0*/  PRMT R7, R7, 0x5410, R5 ;  /* 0x0000541007077816 */ /* 0x000fe40000000005 */
        /* <DEDUP_REMOVED lines=9> */
[----:B------:R-:W-:Y:S02]  /*19250*/  HSET2.LE.AND R0, R5, R92, PT ;  /* 0x0000005c05007233 */ /* 0x000fe40003803000 */
[----:B------:R-:W-:Y:S02]  /*19260*/  LOP3.LUT R6, R71, R2, RZ, 0xc0, !PT ;  /* 0x0000000247067212 */ /* 0x000fe400078ec0ff */
[----:B------:R-:W-:Y:S02]  /*19270*/  LOP3.LUT R7, R70, R3, RZ, 0xc0, !PT ;  /* 0x0000000346077212 */ /* 0x000fe400078ec0ff */
[----:B------:R-:W-:Y:S01]  /*19280*/  LOP3.LUT R5, R73, R0, RZ, 0xc0, !PT ;  /* 0x0000000049057212 */ /* 0x000fe200078ec0ff */
[----:B------:R-:W-:-:S02]  /*19290*/  IMAD.MOV.U32 R92, RZ, RZ, R89 ;  /* 0x000000ffff5c7224 */ /* 0x000fc400078e0059 */
[----:B------:R-:W-:Y:S02]  /*192a0*/  IMAD.MOV.U32 R89, RZ, RZ, R137 ;  /* 0x000000ffff597224 */ /* 0x000fe400078e0089 */
[----:B------:R-:W-:Y:S02]  /*192b0*/  IMAD.MOV.U32 R88, RZ, RZ, R136 ;  /* 0x000000ffff587224 */ /* 0x000fe400078e0088 */
[----:B------:R-:W-:Y:S01]  /*192c0*/  HMMA.16816.F32 R136, R4, R36, R208 ;  /* 0x000000240488723c */ /* 0x000fe200000018d0 */
[----:B------:R-:W-:-:S04]  /*192d0*/  IMAD.WIDE.U32 R2, R9, -0x326172a9, RZ ;  /* 0xcd9e8d5709027825 */ /* 0x000fc800078e00ff */
[----:B------:R-:W-:-:S04]  /*192e0*/  IMAD.WIDE.U32 R18, R10, -0x326172a9, RZ ;  /* 0xcd9e8d570a127825 */ /* 0x000fc800078e00ff */
[----:B------:R-:W-:Y:S01]  /*192f0*/  IMAD.MOV.U32 R210, RZ, RZ, R98 ;  /* 0x000000ffffd27224 */ /* 0x000fe200078e0062 */
[----:B------:R-:W-:Y:S01]  /*19300*/  LOP3.LUT R3, R3, R163, R250, 0x96, !PT ;  /* 0x000000a303037212 */ /* 0x000fe200078e96fa */
[----:B------:R-:W-:-:S03]  /*19310*/  IMAD.MOV.U32 R208, RZ, RZ, R122 ;  /* 0x000000ffffd07224 */ /* 0x000fc600078e007a */
[----:B------:R-:W-:Y:S01]  /*19320*/  LOP3.LUT R0, R19, R210, R2, 0x96, !PT ;  /* 0x000000d213007212 */ /* 0x000fe200078e9602 */
[----:B------:R-:W-:Y:S02]  /*19330*/  IMAD.MOV.U32 R122, RZ, RZ, R119 ;  /* 0x000000ffff7a7224 */ /* 0x000fe400078e0077 */
[----:B------:R-:W-:Y:S02]  /*19340*/  IMAD.MOV.U32 R209, RZ, RZ, R99 ;  /* 0x000000ffffd17224 */ /* 0x000fe400078e0063 */
[----:B------:R-:W-:Y:S02]  /*19350*/  IMAD.MOV.U32 R119, RZ, RZ, R88 ;  /* 0x000000ffff777224 */ /* 0x000fe400078e0058 */
[----:B------:R-:W-:-:S04]  /*19360*/  IMAD.WIDE.U32 R2, R3, -0x2daee0ad, RZ ;  /* 0xd2511f5303027825 */ /* 0x000fc800078e00ff */
[----:B------:R-:W-:-:S04]  /*19370*/  IMAD.WIDE.U32 R28, R0, -0x2daee0ad, RZ ;  /* 0xd2511f53001c7825 */ /* 0x000fc800078e00ff */
[----:B------:R-:W-:Y:S01]  /*19380*/  IMAD.MOV.U32 R88, RZ, RZ, R76 ;  /* 0x000000ffff587224 */ /* 0x000fe200078e004c */
[----:B------:R-:W-:Y:S01]  /*19390*/  LOP3.LUT R0, R3, R209, R94, 0x96, !PT ;  /* 0x000000d103007212 */ /* 0x000fe200078e965e */
[----:B------:R-:W-:Y:S01]  /*193a0*/  IMAD.MOV.U32 R99, RZ, RZ, R93 ;  /* 0x000000ffff637224 */ /* 0x000fe200078e005d */
[----:B------:R-:W-:Y:S01]  /*193b0*/  LOP3.LUT R2, R29, R208, R2, 0x96, !PT ;  /* 0x000000d01d027212 */ /* 0x000fe200078e9602 */
[----:B------:R-:W-:Y:S02]  /*193c0*/  IMAD.MOV.U32 R112, RZ, RZ, R88 ;  /* 0x000000ffff707224 */ /* 0x000fe400078e0058 */
[----:B------:R-:W-:Y:S02]  /*193d0*/  IMAD.MOV.U32 R93, RZ, RZ, R87 ;  /* 0x000000ffff5d7224 */ /* 0x000fe400078e0057 */
[----:B------:R-:W-:Y:S02]  /*193e0*/  IMAD.MOV.U32 R87, RZ, RZ, R111 ;  /* 0x000000ffff577224 */ /* 0x000fe400078e006f */
[----:B------:R-:W-:-:S02]  /*193f0*/  IMAD.MOV.U32 R126, RZ, RZ, R112 ;  /* 0x000000ffff7e7224 */ /* 0x000fc400078e0070 */
[----:B------:R-:W-:Y:S02]  /*19400*/  IMAD.MOV.U32 R80, RZ, RZ, R93 ;  /* 0x000000ffff507224 */ /* 0x000fe400078e005d */
[----:B------:R-:W-:Y:S02]  /*19410*/  IMAD.MOV.U32 R127, RZ, RZ, R86 ;  /* 0x000000ffff7f7224 */ /* 0x000fe400078e0056 */
[----:B------:R-:W-:-:S04]  /*19420*/  IMAD.WIDE.U32 R16, R0, -0x326172a9, RZ ;  /* 0xcd9e8d5700107825 */ /* 0x000fc800078e00ff */
[----:B------:R-:W-:-:S04]  /*19430*/  IMAD.WIDE.U32 R2, R2, -0x326172a9, RZ ;  /* 0xcd9e8d5702027825 */ /* 0x000fc800078e00ff */
        /* <DEDUP_REMOVED lines=8> */
[----:B------:R1:W5:Y:S01]  /*194c0*/  LDL.LU R105, [R1+0x208] ;  /* 0x0002080001697983 */ /* 0x0003620000300800 */
[----:B------:R-:W-:Y:S02]  /*194d0*/  IMAD.MOV.U32 R60, RZ, RZ, R145 ;  /* 0x000000ffff3c7224 */ /* 0x000fe400078e0091 */
[----:B------:R-:W-:Y:S01]  /*194e0*/  IMAD.MOV.U32 R162, RZ, RZ, R171 ;  /* 0x000000ffffa27224 */ /* 0x000fe200078e00ab */
[----:B------:R-:W-:Y:S01]  /*194f0*/  LOP3.LUT R0, R3, R245, R16, 0x96, !PT ;  /* 0x000000f503007212 */ /* 0x000fe200078e9610 */
[----:B------:R-:W-:Y:S02]  /*19500*/  IMAD.MOV.U32 R132, RZ, RZ, R127 ;  /* 0x000000ffff847224 */ /* 0x000fe400078e007f */
[----:B------:R-:W-:Y:S01]  /*19510*/  IMAD.MOV.U32 R171, RZ, RZ, R164 ;  /* 0x000000ffffab7224 */ /* 0x000fe200078e00a4 */
[----:B------:R-:W-:Y:S01]  /*19520*/  LOP3.LUT R3, R2, 0xffff, RZ, 0xc0, !PT ;  /* 0x0000ffff02037812 */ /* 0x000fe200078ec0ff */
[----:B------:R-:W-:-:S02]  /*19530*/  IMAD.MOV.U32 R127, RZ, RZ, R93 ;  /* 0x000000ffff7f7224 */ /* 0x000fc400078e005d */
[----:B------:R-:W-:Y:S02]  /*19540*/  IMAD.MOV.U32 R72, RZ, RZ, R92 ;  /* 0x000000ffff487224 */ /* 0x000fe400078e005c */
[----:B------:R-:W-:Y:S01]  /*19550*/  IMAD.MOV.U32 R74, RZ, RZ, R165 ;  /* 0x000000ffff4a7224 */ /* 0x000fe200078e00a5 */
[----:B---3--:R-:W-:Y:S01]  /*19560*/  HMMA.16816.F32 R92, R4, R40, R56 ;  /* 0x00000028045c723c */ /* 0x008fe20000001838 */
[----:B------:R-:W-:Y:S02]  /*19570*/  IMAD.MOV.U32 R164, RZ, RZ, R173 ;  /* 0x000000ffffa47224 */ /* 0x000fe400078e00ad */
[----:B------:R-:W-:Y:S02]  /*19580*/  IMAD.MOV.U32 R165, RZ, RZ, R248 ;  /* 0x000000ffffa57224 */ /* 0x000fe400078e00f8 */
[----:B------:R-:W-:Y:S02]  /*19590*/  IMAD.MOV.U32 R145, RZ, RZ, R172 ;  /* 0x000000ffff917224 */ /* 0x000fe400078e00ac */
[----:B----4-:R-:W-:-:S02]  /*195a0*/  IMAD.MOV.U32 R144, RZ, RZ, R104 ;  /* 0x000000ffff907224 */ /* 0x010fc400078e0068 */
[----:B------:R3:W5:Y:S01]  /*195b0*/  LDL.LU R104, [R1+0x204] ;  /* 0x0002040001687983 */ /* 0x0007620000300800 */
[----:B------:R-:W-:-:S03]  /*195c0*/  IMAD.MOV.U32 R56, RZ, RZ, R247 ;  /* 0x000000ffff387224 */ /* 0x000fc600078e00f7 */
[----:B------:R3:W5:Y:S01]  /*195d0*/  LDL.LU R172, [R1+0x200] ;  /* 0x0002000001ac7983 */ /* 0x0007620000300800 */
[----:B------:R-:W-:-:S03]  /*195e0*/  IMAD.MOV.U32 R98, RZ, RZ, R89 ;  /* 0x000000ffff627224 */ /* 0x000fc600078e0059 */
[----:B------:R3:W5:Y:S01]  /*195f0*/  LDL.LU R173, [R1+0x1fc] ;  /* 0x0001fc0001ad7983 */ /* 0x0007620000300800 */
[----:B------:R-:W-:-:S03]  /*19600*/  IMAD.MOV.U32 R57, RZ, RZ, R221 ;  /* 0x000000ffff397224 */ /* 0x000fc600078e00dd */
[----:B------:R3:W5:Y:S01]  /*19610*/  LDL.LU R248, [R1+0x1f8] ;  /* 0x0001f80001f87983 */ /* 0x0007620000300800 */
[----:B------:R-:W-:Y:S01]  /*19620*/  IMAD.MOV.U32 R89, RZ, RZ, R83 ;  /* 0x000000ffff597224 */ /* 0x000fe200078e0053 */
[----:B------:R-:W-:Y:S01]  /*19630*/  LOP3.LUT R8, R0, 0xffff, RZ, 0xc0, !PT ;  /* 0x0000ffff00087812 */ /* 0x000fe200078ec0ff */
[----:B------:R-:W-:Y:S01]  /*19640*/  IMAD.MOV.U32 R58, RZ, RZ, R220 ;  /* 0x000000ffff3a7224 */ /* 0x000fe200078e00dc */
[----:B------:R3:W5:Y:S01]  /*19650*/  LDL.LU R247, [R1+0x1f4] ;  /* 0x0001f40001f77983 */ /* 0x0007620000300800 */
[----:B------:R-:W-:Y:S01]  /*19660*/  SHF.R.U32.HI R9, RZ, 0x8, R3 ;  /* 0x00000008ff097819 */ /* 0x000fe20000011603 */
[----:B------:R-:W-:Y:S02]  /*19670*/  IMAD.MOV.U32 R59, RZ, RZ, R219 ;  /* 0x000000ffff3b7224 */ /* 0x000fe400078e00db */
[----:B------:R3:W5:Y:S01]  /*19680*/  LDL.LU R221, [R1+0x1f0] ;  /* 0x0001f00001dd7983 */ /* 0x0007620000300800 */
[----:B------:R-:W-:Y:S01]  /*19690*/  IMAD.MOV.U32 R65, RZ, RZ, R168 ;  /* 0x000000ffff417224 */ /* 0x000fe200078e00a8 */
[----:B------:R-:W-:Y:S01]  /*196a0*/  SHF.R.U32.HI R3, RZ, 0x10, R0 ;  /* 0x00000010ff037819 */ /* 0x000fe20000011600 */
        /* <DEDUP_REMOVED lines=10> */
[----:B------:R-:W-:Y:S01]  /*19750*/  SHF.R.U32.HI R11, RZ, 0x8, R8 ;  /* 0x00000008ff0b7819 */ /* 0x000fe20000011608 */
[----:B------:R-:W-:Y:S01]  /*19760*/  IMAD.MOV.U32 R81, RZ, RZ, R89 ;  /* 0x000000ffff517224 */ /* 0x000fe200078e0059 */
[----:B------:R3:W5:Y:S01]  /*19770*/  LDL.LU R205, [R1+0x1e0] ;  /* 0x0001e00001cd7983 */ /* 0x0007620000300800 */
[----:B------:R-:W-:Y:S01]  /*19780*/  IMAD.MOV.U32 R171, RZ, RZ, R153 ;  /* 0x000000ffffab7224 */ /* 0x000fe200078e0099 */
[----:B-1----:R-:W-:Y:S01]  /*19790*/  HMMA.16816.F32 R88, R4, R26, R228 ;  /* 0x0000001a0458723c */ /* 0x002fe200000018e4 */
[----:B------:R-:W-:Y:S01]  /*197a0*/  IMAD.MOV.U32 R152, RZ, RZ, R204 ;  /* 0x000000ffff987224 */ /* 0x000fe200078e00cc */
[----:B------:R-:W-:Y:S01]  /*197b0*/  SHF.R.U32.HI R10, RZ, 0x18, R0 ;  /* 0x00000018ff0a7819 */ /* 0x000fe20000011600 */
[----:B------:R3:W5:Y:S01]  /*197c0*/  LDL.LU R204, [R1+0x1dc] ;  /* 0x0001dc0001cc7983 */ /* 0x0007620000300800 */
[----:B------:R-:W-:Y:S01]  /*197d0*/  IMAD.MOV.U32 R153, RZ, RZ, R201 ;  /* 0x000000ffff997224 */ /* 0x000fe200078e00c9 */
[----:B------:R-:W-:-:S02]  /*197e0*/  LOP3.LUT R8, R3, 0xff, RZ, 0xc0, !PT ;  /* 0x000000ff03087812 */ /* 0x000fc400078ec0ff */
[----:B------:R3:W5:Y:S01]  /*197f0*/  LDL.LU R201, [R1+0x1d8] ;  /* 0x0001d80001c97983 */ /* 0x0007620000300800 */
[----:B------:R-:W-:Y:S02]  /*19800*/  IMAD.MOV.U32 R228, RZ, RZ, R199 ;  /* 0x000000ffffe47224 */ /* 0x000fe400078e00c7 */
[----:B------:R-:W-:Y:S01]  /*19810*/  IMAD.MOV.U32 R229, RZ, RZ, R198 ;  /* 0x000000ffffe57224 */ /* 0x000fe200078e00c6 */
[----:B------:R3:W5:Y:S01]  /*19820*/  LDL.LU R199, [R1+0x1d4] ;  /* 0x0001d40001c77983 */ /* 0x0007620000300800 */
[----:B------:R-:W-:Y:S01]  /*19830*/  IMAD.MOV.U32 R83, RZ, RZ, R77 ;  /* 0x000000ffff537224 */ /* 0x000fe200078e004d */
[----:B------:R-:W-:Y:S01]  /*19840*/  LOP3.LUT R12, R2, 0xff, RZ, 0xc0, !PT ;  /* 0x000000ff020c7812 */ /* 0x000fe200078ec0ff */
[----:B------:R-:W-:Y:S01]  /*19850*/  IMAD.MOV.U32 R230, RZ, RZ, R197 ;  /* 0x000000ffffe67224 */ /* 0x000fe200078e00c5 */
[----:B------:R3:W5:Y:S01]  /*19860*/  LDL.LU R198, [R1+0x1d0] ;  /* 0x0001d00001c67983 */ /* 0x0007620000300800 */
[----:B------:R-:W-:Y:S01]  /*19870*/  HMMA.16816.F32 R76, R4, R24, R224 ;  /* 0x00000018044c723c */ /* 0x000fe200000018e0 */
[--C-:B------:R-:W-:Y:S01]  /*19880*/  SHF.R.U32.HI R15, RZ, 0x10, R2.reuse ;  /* 0x00000010ff0f7819 */ /* 0x100fe20000011602 */
[----:B------:R-:W-:Y:S01]  /*19890*/  IMAD.MOV.U32 R231, RZ, RZ, R175 ;  /* 0x000000ffffe77224 */ /* 0x000fe200078e00af */
[----:B------:R-:W-:Y:S01]  /*198a0*/  SHF.R.U32.HI R14, RZ, 0x18, R2 ;  /* 0x00000018ff0e7819 */ /* 0x000fe20000011602 */
[----:B------:R3:W5:Y:S01]  /*198b0*/  LDL.LU R197, [R1+0x1cc] ;  /* 0x0001cc0001c57983 */ /* 0x0007620000300800 */
[----:B------:R-:W-:-:S02]  /*198c0*/  PRMT R2, R8, 0x5410, R10 ;  /* 0x0000541008027816 */ /* 0x000fc4000000000a */
[----:B------:R-:W-:Y:S01]  /*198d0*/  PRMT R226, R200, 0x7054, R200 ;  /* 0x00007054c8e27816 */ /* 0x000fe200000000c8 */
[----:B------:R3:W5:Y:S01]  /*198e0*/  LDL.LU R175, [R1+0x1c8] ;  /* 0x0001c80001af7983 */ /* 0x0007620000300800 */
[----:B------:R-:W-:Y:S01]  /*198f0*/  PRMT R3, R12, 0x5410, R9 ;  /* 0x000054100c037816 */ /* 0x000fe20000000009 */
[----:B------:R-:W-:Y:S01]  /*19900*/  IMAD.MOV.U32 R225, RZ, RZ, R122 ;  /* 0x000000ffffe17224 */ /* 0x000fe200078e007a */
[----:B------:R-:W-:Y:S02]  /*19910*/  LOP3.LUT R13, R0, 0xff, RZ, 0xc0, !PT ;  /* 0x000000ff000d7812 */ /* 0x000fe400078ec0ff */
[--C-:B------:R-:W-:Y:S02]  /*19920*/  HSET2.LE.AND R2, R2, R226.reuse, PT ;  /* 0x000000e202027233 */ /* 0x100fe40003803000 */
[----:B------:R-:W-:Y:S02]  /*19930*/  PRMT R0, R13, 0x5410, R11 ;  /* 0x000054100d007816 */ /* 0x000fe4000000000b */
[----:B------:R-:W-:-:S02]  /*19940*/  HSET2.LE.AND R3, R3, R226, PT ;  /* 0x000000e203037233 */ /* 0x000fc40003803000 */
[----:B------:R-:W-:Y:S02]  /*19950*/  LOP3.LUT R9, R181, R2, RZ, 0xc0, !PT ;  /* 0x00000002b5097212 */ /* 0x000fe400078ec0ff */
[----:B------:R-:W-:Y:S02]  /*19960*/  LOP3.LUT R2, R31, R225, R50, 0x96, !PT ;  /* 0x000000e11f027212 */ /* 0x000fe400078e9632 */
[----:B------:R-:W-:Y:S02]  /*19970*/  HSET2.LE.AND R0, R0, R226, PT ;  /* 0x000000e200007233 */ /* 0x000fe40003803000 */
[----:B------:R-:W-:Y:S01]  /*19980*/  LOP3.LUT R10, R179, R3, RZ, 0xc0, !PT ;  /* 0x00000003b30a7212 */ /* 0x000fe200078ec0ff */
[----:B------:R-:W-:Y:S01]  /*19990*/  IMAD.WIDE.U32 R2, R2, -0x2daee0ad, RZ ;  /* 0xd2511f5302027825 */ /* 0x000fe200078e00ff */
[C---:B------:R-:W-:Y:S01]  /*199a0*/  HMMA.16816.F32 R84, R4.reuse, R20, R232 ;  /* 0x000000140454723c */ /* 0x040fe200000018e8 */
[----:B------:R-:W-:Y:S02]  /*199b0*/  LOP3.LUT R8, R182, R0, RZ, 0xc0, !PT ;  /* 0x00000000b6087212 */ /* 0x000fe400078ec0ff */
[----:B------:R-:W-:Y:S01]  /*199c0*/  IMAD.MOV.U32 R177, RZ, RZ, R109 ;  /* 0x000000ffffb17224 */ /* 0x000fe200078e006d */
[----:B------:R-:W-:Y:S01]  /*199d0*/  LOP3.LUT R0, R2, 0xffff, RZ, 0xc0, !PT ;  /* 0x0000ffff02007812 */ /* 0x000fe200078ec0ff */
[----:B------:R-:W-:Y:S01]  /*199e0*/  IMAD.MOV.U32 R121, RZ, RZ, R99 ;  /* 0x000000ffff797224 */ /* 0x000fe200078e0063 */
[----:B------:R-:W-:Y:S01]  /*199f0*/  HMMA.16816.F32 R108, R4, R38, R212 ;  /* 0x00000026046c723c */ /* 0x000fe200000018d4 */
[----:B------:R-:W-:-:S02]  /*19a00*/  IMAD.MOV.U32 R122, RZ, RZ, R98 ;  /* 0x000000ffff7a7224 */ /* 0x000fc400078e0062 */
[----:B------:R-:W-:-:S03]  /*19a10*/  IMAD.MOV.U32 R120, RZ, RZ, R119 ;  /* 0x000000ffff787224 */ /* 0x000fc600078e0077 */
[C---:B------:R-:W-:Y:S06]  /*19a20*/  HMMA.16816.F32 R96, R4.reuse, R22, R236 ;  /* 0x000000160460723c */ /* 0x040fec00000018ec */
[C---:B------:R-:W-:Y:S06]  /*19a30*/  HMMA.16816.F32 R116, R4.reuse, R32, R240 ;  /* 0x000000200474723c */ /* 0x040fec00000018f0 */
[C---:B------:R-:W-:Y:S06]  /*19a40*/  HMMA.16816.F32 R80, R4.reuse, R34, R80 ;  /* 0x000000220450723c */ /* 0x040fec0000001850 */
[C---:B--2---:R-:W-:Y:S06]  /*19a50*/  HMMA.16816.F32 R72, R4.reuse, R44, R72 ;  /* 0x0000002c0448723c */ /* 0x044fec0000001848 */
[C---:B------:R-:W-:Y:S06]  /*19a60*/  HMMA.16816.F32 R60, R4.reuse, R46, R60 ;  /* 0x0000002e043c723c */ /* 0x040fec000000183c */
[----:B------:R-:W-:Y:S07]  /*19a70*/  HMMA.16816.F32 R112, R4, R42, R112 ;  /* 0x0000002a0470723c */ /* 0x000fee0000001870 */
[----:B------:R-:W-:-:S02]  /*19a80*/  SHF.R.U32.HI R4, RZ, 0x10, R2 ;  /* 0x00000010ff047819 */ /* 0x000fc40000011602 */
[----:B------:R-:W-:Y:S02]  /*19a90*/  SHF.R.U32.HI R5, RZ, 0x8, R0 ;  /* 0x00000008ff057819 */ /* 0x000fe40000011600 */
[----:B------:R-:W-:Y:S02]  /*19aa0*/  LOP3.LUT R7, R2, 0xff, RZ, 0xc0, !PT ;  /* 0x000000ff02077812 */ /* 0x000fe400078ec0ff */
[----:B------:R-:W-:Y:S02]  /*19ab0*/  SHF.R.U32.HI R6, RZ, 0x18, R2 ;  /* 0x00000018ff067819 */ /* 0x000fe40000011602 */
[----:B------:R-:W-:Y:S02]  /*19ac0*/  LOP3.LUT R0, R4, 0xff, RZ, 0xc0, !PT ;  /* 0x000000ff04007812 */ /* 0x000fe400078ec0ff */
[----:B------:R-:W-:Y:S02]  /*19ad0*/  LOP3.LUT R2, R3, R246, R52, 0x96, !PT ;  /* 0x000000f603027212 */ /* 0x000fe400078e9634 */
[----:B------:R-:W-:Y:S01]  /*19ae0*/  PRMT R6, R0, 0x5410, R6 ;  /* 0x0000541000067816 */ /* 0x000fe20000000006 */
[----:B------:R-:W-:Y:S01]  /*19af0*/  IMAD.MOV.U32 R70, RZ, RZ, R159 ;  /* 0x000000ffff467224 */ /* 0x000fe200078e009f */
[----:B------:R-:W-:Y:S01]  /*19b00*/  LOP3.LUT R11, R15, 0xff, RZ, 0xc0, !PT ;  /* 0x000000ff0f0b7812 */ /* 0x000fe200078ec0ff */
[----:B------:R-:W-:Y:S01]  /*19b10*/  LDSM.16.MT88.4 R52, [R196+0xa400] ;  /* 0x00a40000c434783b */ /* 0x000fe20000004200 */
[----:B------:R-:W-:-:S02]  /*19b20*/  LOP3.LUT R0, R2, 0xffff, RZ, 0xc0, !PT ;  /* 0x0000ffff02007812 */ /* 0x000fc400078ec0ff */
[----:B------:R-:W-:Y:S02]  /*19b30*/  SHF.R.U32.HI R3, RZ, 0x10, R2 ;  /* 0x00000010ff037819 */ /* 0x000fe40000011602 */
[----:B------:R-:W-:Y:S02]  /*19b40*/  PRMT R7, R7, 0x5410, R5 ;  /* 0x0000541007077816 */ /* 0x000fe40000000005 */
[----:B------:R-:W-:Y:S02]  /*19b50*/  PRMT R11, R11, 0x5410, R14 ;  /* 0x000054100b0b7816 */ /* 0x000fe4000000000e */
[----:B------:R-:W-:Y:S02]  /*19b60*/  LOP3.LUT R5, R2, 0xff, RZ, 0xc0, !PT ;  /* 0x000000ff02057812 */ /* 0x000fe400078ec0ff */
[----:B------:R-:W-:Y:S02]  /*19b70*/  SHF.R.U32.HI R0, RZ, 0x8, R0 ;  /* 0x00000008ff007819 */ /* 0x000fe40000011600 */
[----:B------:R-:W-:-:S02]  /*19b80*/  SHF.R.U32.HI R4, RZ, 0x18, R2 ;  /* 0x00000018ff047819 */ /* 0x000fc40000011602 */
[----:B------:R-:W-:Y:S02]  /*19b90*/  LOP3.LUT R2, R3, 0xff, RZ, 0xc0, !PT ;  /* 0x000000ff03027812 */ /* 0x000fe400078ec0ff */
[----:B------:R-:W-:Y:S02]  /*19ba0*/  PRMT R0, R5, 0x5410, R0 ;  /* 0x0000541005007816 */ /* 0x000fe40000000000 */
[--C-:B------:R-:W-:Y:S02]  /*19bb0*/  HSET2.LE.AND R11, R11, R226.reuse, PT ;  /* 0x000000e20b0b7233 */ /* 0x100fe40003803000 */
[----:B------:R-:W-:Y:S02]  /*19bc0*/  PRMT R2, R2, 0x5410, R4 ;  /* 0x0000541002027816 */ /* 0x000fe40000000004 */
[----:B------:R-:W-:Y:S02]  /*19bd0*/  HSET2.LE.AND R0, R0, R226, PT ;  /* 0x000000e200007233 */ /* 0x000fe40003803000 */
[----:B------:R-:W-:-:S02]  /*19be0*/  LOP3.LUT R11, R178, R11, RZ, 0xc0, !PT ;  /* 0x0000000bb20b7212 */ /* 0x000fc400078ec0ff */
[--C-:B------:R-:W-:Y:S02]  /*19bf0*/  HSET2.LE.AND R2, R2, R226.reuse, PT ;  /* 0x000000e202027233 */ /* 0x100fe40003803000 */
[--C-:B------:R-:W-:Y:S02]  /*19c00*/  HSET2.LE.AND R3, R7, R226.reuse, PT ;  /* 0x000000e207037233 */ /* 0x100fe40003803000 */
[----:B------:R-:W-:Y:S02]  /*19c10*/  LOP3.LUT R4, R158, R0, RZ, 0xc0, !PT ;  /* 0x000000009e047212 */ /* 0x000fe400078ec0ff */
[----:B------:R-:W-:Y:S01]  /*19c20*/  HSET2.LE.AND R0, R6, R226, PT ;  /* 0x000000e206007233 */ /* 0x000fe20003803000 */
[----:B------:R-:W-:Y:S01]  /*19c30*/  HMMA.16816.F32 R144, R8, R32, R144 ;  /* 0x000000200890723c */ /* 0x000fe20000001890 */
[----:B------:R-:W-:Y:S02]  /*19c40*/  LOP3.LUT R5, R157, R2, RZ, 0xc0, !PT ;  /* 0x000000029d057212 */ /* 0x000fe400078ec0ff */
[----:B------:R-:W-:-:S02]  /*19c50*/  LOP3.LUT R6, R156, R3, RZ, 0xc0, !PT ;  /* 0x000000039c067212 */ /* 0x000fc400078ec0ff */
[----:B------:R-:W-:Y:S01]  /*19c60*/  LOP3.LUT R2, R17, R225, R18, 0x96, !PT ;  /* 0x000000e111027212 */ /* 0x000fe200078e9612 */
[C---:B------:R-:W-:Y:S06]  /*19c70*/  HMMA.16816.F32 R152, R8.reuse, R44, R152 ;  /* 0x0000002c0898723c */ /* 0x040fec0000001898 */
[----:B------:R-:W-:Y:S01]  /*19c80*/  HMMA.16816.F32 R156, R8, R46, R228 ;  /* 0x0000002e089c723c */ /* 0x000fe200000018e4 */
[----:B------:R-:W1:Y:S01]  /*19c90*/  LDSM.16.MT88.4 R44, [R196+0xb400] ;  /* 0x00b40000c42c783b */ /* 0x000e620000004200 */
[----:B------:R-:W-:-:S04]  /*19ca0*/  IMAD.WIDE.U32 R2, R2, -0x2daee0ad, RZ ;  /* 0xd2511f5302027825 */ /* 0x000fc800078e00ff */
[C---:B------:R-:W-:Y:S06]  /*19cb0*/  HMMA.16816.F32 R124, R8.reuse, R36, R124 ;  /* 0x00000024087c723c */ /* 0x040fec000000187c */
[C---:B------:R-:W-:Y:S01]  /*19cc0*/  HMMA.16816.F32 R132, R8.reuse, R38, R132 ;  /* 0x000000260884723c */ /* 0x040fe20000001884 */
[----:B------:R-:W-:Y:S05]  /*19cd0*/  LDSM.16.MT88.4 R36, [R196+0x9400] ;  /* 0x00940000c424783b */ /* 0x000fea0000004200 */
[C---:B------:R-:W-:Y:S06]  /*19ce0*/  HMMA.16816.F32 R128, R8.reuse, R24, R128 ;  /* 0x000000180880723c */ /* 0x040fec0000001880 */
[C---:B------:R-:W-:Y:S01]  /*19cf0*/  HMMA.16816.F32 R120, R8.reuse, R26, R120 ;  /* 0x0000001a0878723c */ /* 0x040fe20000001878 */
[----:B------:R-:W2:Y:S05]  /*19d00*/  LDSM.16.MT88.4 R24, [R174+0x9400] ;  /* 0x00940000ae18783b */ /* 0x000eaa0000004200 */
[C---:B------:R-:W-:Y:S06]  /*19d10*/  HMMA.16816.F32 R140, R8.reuse, R20, R140 ;  /* 0x00000014088c723c */ /* 0x040fec000000188c */
[C---:B------:R-:W-:Y:S01]  /*19d20*/  HMMA.16816.F32 R148, R8.reuse, R22, R148 ;  /* 0x000000160894723c */ /* 0x040fe20000001894 */
[----:B------:R-:W4:Y:S05]  /*19d30*/  LDSM.16.MT88.4 R20, [R174+0xa400] ;  /* 0x00a40000ae14783b */ /* 0x000f2a0000004200 */
[----:B------:R-:W-:Y:S01]  /*19d40*/  HMMA.16816.F32 R32, R8, R34, R56 ;  /* 0x000000220820723c */ /* 0x000fe20000001838 */
[----:B------:R-:W3:Y:S01]  /*19d50*/  LDSM.16.MT88.4 R56, [R174+0xb400] ;  /* 0x00b40000ae38783b */ /* 0x000ee20000004200 */
[----:B------:R-:W-:Y:S01]  /*19d60*/  IMAD.MOV.U32 R64, RZ, RZ, R100 ;  /* 0x000000ffff407224 */ /* 0x000fe200078e0064 */
[----:B------:R-:W-:Y:S01]  /*19d70*/  LOP3.LUT R7, R160, R0, RZ, 0xc0, !PT ;  /* 0x00000000a0077212 */ /* 0x000fe200078ec0ff */
[----:B------:R-:W-:-:S02]  /*19d80*/  IMAD.MOV.U32 R211, RZ, RZ, R163 ;  /* 0x000000ffffd37224 */ /* 0x000fc400078e00a3 */
[----:B------:R-:W-:Y:S01]  /*19d90*/  IMAD.MOV.U32 R100, RZ, RZ, R162 ;  /* 0x000000ffff647224 */ /* 0x000fe200078e00a2 */
[----:B------:R-:W-:Y:S01]  /*19da0*/  HMMA.16816.F32 R164, R8, R42, R164 ;  /* 0x0000002a08a4723c */ /* 0x000fe200000018a4 */
[----:B------:R-:W-:Y:S01]  /*19db0*/  IMAD.MOV.U32 R71, RZ, RZ, R161 ;  /* 0x000000ffff477224 */ /* 0x000fe200078e00a1 */
[----:B------:R-:W-:-:S04]  /*19dc0*/  LOP3.LUT R0, R3, R246, R28, 0x96, !PT ;  /* 0x000000f603007212 */ /* 0x000fc800078e961c */
[----:B------:R-:W-:Y:S07]  /*19dd0*/  HMMA.16816.F32 R160, R8, R40, R168 ;  /* 0x0000002808a0723c */ /* 0x000fee00000018a8 */
[C---:B------:R-:W-:Y:S02]  /*19de0*/  LOP3.LUT R8, R2.reuse, 0xffff, RZ, 0xc0, !PT ;  /* 0x0000ffff02087812 */ /* 0x040fe400078ec0ff */
[----:B------:R-:W-:Y:S02]  /*19df0*/  LOP3.LUT R9, R2, 0xff, RZ, 0xc0, !PT ;  /* 0x000000ff02097812 */ /* 0x000fe400078ec0ff */
[----:B------:R-:W-:-:S02]  /*19e00*/  SHF.R.U32.HI R3, RZ, 0x8, R8 ;  /* 0x00000008ff037819 */ /* 0x000fc40000011608 */
[--C-:B------:R-:W-:Y:S02]  /*19e10*/  SHF.R.U32.HI R10, RZ, 0x10, R2.reuse ;  /* 0x00000010ff0a7819 */ /* 0x100fe40000011602 */
[----:B------:R-:W-:Y:S02]  /*19e20*/  SHF.R.U32.HI R12, RZ, 0x18, R2 ;  /* 0x00000018ff0c7819 */ /* 0x000fe40000011602 */
[C---:B------:R-:W-:Y:S02]  /*19e30*/  LOP3.LUT R2, R0.reuse, 0xffff, RZ, 0xc0, !PT ;  /* 0x0000ffff00027812 */ /* 0x040fe400078ec0ff */
[----:B------:R-:W-:Y:S02]  /*19e40*/  PRMT R13, R9, 0x5410, R3 ;  /* 0x00005410090d7816 */ /* 0x000fe40000000003 */
[----:B------:R-:W-:Y:S02]  /*19e50*/  SHF.R.U32.HI R3, RZ, 0x10, R0 ;  /* 0x00000010ff037819 */ /* 0x000fe40000011600 */
[----:B------:R-:W-:-:S02]  /*19e60*/  LOP3.LUT R9, R0, 0xff, RZ, 0xc0, !PT ;  /* 0x000000ff00097812 */ /* 0x000fc400078ec0ff */
[----:B------:R-:W-:Y:S02]  /*19e70*/  SHF.R.U32.HI R8, RZ, 0x8, R2 ;  /* 0x00000008ff087819 */ /* 0x000fe40000011602 */
[----:B------:R-:W-:Y:S02]  /*19e80*/  SHF.R.U32.HI R11, RZ, 0x18, R0 ;  /* 0x00000018ff0b7819 */ /* 0x000fe40000011600 */
[----:B------:R-:W-:Y:S02]  /*19e90*/  LOP3.LUT R2, R3, 0xff, RZ, 0xc0, !PT ;  /* 0x000000ff03027812 */ /* 0x000fe400078ec0ff */
[----:B------:R-:W-:Y:S01]  /*19ea0*/  PRMT R0, R9, 0x5410, R8 ;  /* 0x0000541009007816 */ /* 0x000fe20000000008 */
[----:B------:R-:W-:Y:S01]  /*19eb0*/  IMAD.MOV.U32 R215, RZ, RZ, R177 ;  /* 0x000000ffffd77224 */ /* 0x000fe200078e00b1 */
[----:B------:R-:W-:Y:S02]  /*19ec0*/  PRMT R2, R2, 0x5410, R11 ;  /* 0x0000541002027816 */ /* 0x000fe4000000000b */
[----:B------:R-:W-:-:S02]  /*19ed0*/  LOP3.LUT R10, R10, 0xff, RZ, 0xc0, !PT ;  /* 0x000000ff0a0a7812 */ /* 0x000fc400078ec0ff */
[--C-:B------:R-:W-:Y:S02]  /*19ee0*/  HSET2.LE.AND R0, R0, R226.reuse, PT ;  /* 0x000000e200007233 */ /* 0x100fe40003803000 */
[----:B------:R-:W-:Y:S02]  /*19ef0*/  PRMT R3, R10, 0x5410, R12 ;  /* 0x000054100a037816 */ /* 0x000fe4000000000c */
[--C-:B------:R-:W-:Y:S02]  /*19f00*/  HSET2.LE.AND R2, R2, R226.reuse, PT ;  /* 0x000000e202027233 */ /* 0x100fe40003803000 */
[----:B------:R-:W-:Y:S01]  /*19f10*/  LOP3.LUT R14, R180, R215, RZ, 0x3c, !PT ;  /* 0x000000d7b40e7212 */ /* 0x000fe200078e3cff */
[----:B------:R-:W-:Y:S01]  /*19f20*/  IMAD.MOV.U32 R214, RZ, RZ, R176 ;  /* 0x000000ffffd67224 */ /* 0x000fe200078e00b0 */
[----:B------:R-:W-:Y:S01]  /*19f30*/  LOP3.LUT R8, R183, R0, RZ, 0xc0, !PT ;  /* 0x00000000b7087212 */ /* 0x000fe200078ec0ff */
[----:B------:R-:W-:Y:S01]  /*19f40*/  IMAD.MOV.U32 R215, RZ, RZ, R64 ;  /* 0x000000ffffd77224 */ /* 0x000fe200078e0040 */
[--C-:B------:R-:W-:Y:S01]  /*19f50*/  HSET2.LE.AND R0, R13, R226.reuse, PT ;  /* 0x000000e20d007233 */ /* 0x100fe20003803000 */
[----:B------:R-:W-:Y:S01]  /*19f60*/  IMAD.MOV.U32 R214, RZ, RZ, R65 ;  /* 0x000000ffffd67224 */ /* 0x000fe200078e0041 */
[----:B------:R-:W-:Y:S01]  /*19f70*/  HSET2.LE.AND R11, R3, R226, PT ;  /* 0x000000e2030b7233 */ /* 0x000fe20003803000 */
[----:B------:R-:W-:Y:S01]  /*19f80*/  IMAD.MOV.U32 R65, RZ, RZ, R186 ;  /* 0x000000ffff417224 */ /* 0x000fe200078e00ba */
[----:B------:R-:W-:Y:S01]  /*19f90*/  LOP3.LUT R9, R252, R2, RZ, 0xc0, !PT ;  /* 0x00000002fc097212 */ /* 0x000fe200078ec0ff */
[----:B------:R-:W-:-:S02]  /*19fa0*/  IMAD.MOV.U32 R64, RZ, RZ, R195 ;  /* 0x000000ffff407224 */ /* 0x000fc400078e00c3 */
[----:B------:R-:W-:Y:S01]  /*19fb0*/  IMAD.WIDE.U32 R2, R14, -0x326172a9, RZ ;  /* 0xcd9e8d570e027825 */ /* 0x000fe200078e00ff */
[C---:B-1----:R-:W-:Y:S01]  /*19fc0*/  HMMA.16816.F32 R180, R4.reuse, R44, R92 ;  /* 0x0000002c04b4723c */ /* 0x042fe2000000185c */
[----:B------:R-:W-:Y:S02]  /*19fd0*/  LOP3.LUT R10, R249, R0, RZ, 0xc0, !PT ;  /* 0x00000000f90a7212 */ /* 0x000fe400078ec0ff */
[----:B------:R-:W-:Y:S02]  /*19fe0*/  IMAD.MOV.U32 R228, RZ, RZ, R208 ;  /* 0x000000ffffe47224 */ /* 0x000fe400078e00d0 */
[----:B------:R-:W-:Y:S01]  /*19ff0*/  IMAD.MOV.U32 R235, RZ, RZ, R209 ;  /* 0x000000ffffeb7224 */ /* 0x000fe200078e00d1 */
[----:B--2---:R-:W-:Y:S01]  /*1a000*/  HMMA.16816.F32 R136, R4, R24, R136 ;  /* 0x000000180488723c */ /* 0x004fe20000001888 */
[----:B------:R-:W-:Y:S02]  /*1a010*/  IMAD.MOV.U32 R234, RZ, RZ, R210 ;  /* 0x000000ffffea7224 */ /* 0x000fe400078e00d2 */
[----:B------:R-:W-:-:S02]  /*1a020*/  IMAD.MOV.U32 R233, RZ, RZ, R211 ;  /* 0x000000ffffe97224 */ /* 0x000fc400078e00d3 */
        /* <DEDUP_REMOVED lines=9> */
[C---:B------:R-:W-:Y:S01]  /*1a0c0*/  HMMA.16816.F32 R176, R4.reuse, R38, R88 ;  /* 0x0000002604b0723c */ /* 0x040fe20000001858 */
[----:B------:R-:W-:Y:S02]  /*1a0d0*/  IMAD.MOV.U32 R239, RZ, RZ, R189 ;  /* 0x000000ffffef7224 */ /* 0x000fe400078e00bd */
[----:B------:R-:W-:Y:S02]  /*1a0e0*/  IMAD.MOV.U32 R236, RZ, RZ, R184 ;  /* 0x000000ffffec7224 */ /* 0x000fe400078e00b8 */
[----:B------:R-:W-:Y:S01]  /*1a0f0*/  IMAD.MOV.U32 R237, RZ, RZ, R185 ;  /* 0x000000ffffed7224 */ /* 0x000fe200078e00b9 */
[----:B----4-:R-:W-:Y:S01]  /*1a100*/  HMMA.16816.F32 R84, R4, R20, R84 ;  /* 0x000000140454723c */ /* 0x010fe20000001854 */
[----:B------:R-:W-:-:S05]  /*1a110*/  LOP3.LUT R0, R3, R64, R222, 0x96, !PT ;  /* 0x0000004003007212 */ /* 0x000fca00078e96de */
[C---:B------:R-:W-:Y:S06]  /*1a120*/  HMMA.16816.F32 R96, R4.reuse, R22, R96 ;  /* 0x000000160460723c */ /* 0x040fec0000001860 */
[C---:B------:R-:W-:Y:S06]  /*1a130*/  HMMA.16816.F32 R184, R4.reuse, R52, R116 ;  /* 0x0000003404b8723c */ /* 0x040fec0000001874 */
[C---:B------:R-:W-:Y:S06]  /*1a140*/  HMMA.16816.F32 R192, R4.reuse, R54, R80 ;  /* 0x0000003604c0723c */ /* 0x040fec0000001850 */
[C---:B---3--:R-:W-:Y:S06]  /*1a150*/  HMMA.16816.F32 R208, R4.reuse, R56, R72 ;  /* 0x0000003804d0723c */ /* 0x048fec0000001848 */
[C---:B------:R-:W-:Y:S06]  /*1a160*/  HMMA.16816.F32 R188, R4.reuse, R58, R60 ;  /* 0x0000003a04bc723c */ /* 0x040fec000000183c */
[----:B------:R-:W-:Y:S07]  /*1a170*/  HMMA.16816.F32 R92, R4, R46, R112 ;  /* 0x0000002e045c723c */ /* 0x000fee0000001870 */
        /* <DEDUP_REMOVED lines=10> */
[----:B------:R-:W-:-:S03]  /*1a220*/  LOP3.LUT R11, R217, R11, RZ, 0xc0, !PT ;  /* 0x0000000bd90b7212 */ /* 0x000fc600078ec0ff */
[----:B------:R-:W-:Y:S01]  /*1a230*/  IMAD.WIDE.U32 R40, R0, -0x2daee0ad, RZ ;  /* 0xd2511f5300287825 */ /* 0x000fe200078e00ff */
[----:B------:R-:W-:Y:S02]  /*1a240*/  LOP3.LUT R6, R3, R64, R236, 0x96, !PT ;  /* 0x0000004003067212 */ /* 0x000fe400078e96ec */
[----:B------:R-:W-:Y:S02]  /*1a250*/  LOP3.LUT R3, R251, R65, R2, 0x96, !PT ;  /* 0x00000041fb037212 */ /* 0x000fe400078e9602 */
[----:B------:R-:W-:Y:S02]  /*1a260*/  LOP3.LUT R2, R41, R228, R4, 0x96, !PT ;  /* 0x000000e429027212 */ /* 0x000fe400078e9604 */
[----:B------:R-:W-:Y:S01]  /*1a270*/  LOP3.LUT R0, R5, R235, R12, 0x96, !PT ;  /* 0x000000eb05007212 */ /* 0x000fe200078e960c */
[----:B------:R-:W-:Y:S04]  /*1a280*/  HMMA.16816.F32 R124, R8, R24, R124 ;  /* 0x00000018087c723c */ /* 0x000fe8000000187c */
[----:B------:R-:W-:-:S04]  /*1a290*/  IMAD.WIDE.U32 R28, R0, -0x326172a9, RZ ;  /* 0xcd9e8d57001c7825 */ /* 0x000fc800078e00ff */
[----:B------:R-:W-:-:S04]  /*1a2a0*/  IMAD.WIDE.U32 R24, R3, -0x2daee0ad, RZ ;  /* 0xd2511f5303187825 */ /* 0x000fc800078e00ff */
[----:B------:R-:W-:-:S05]  /*1a2b0*/  IMAD.WIDE.U32 R2, R2, -0x326172a9, RZ ;  /* 0xcd9e8d5702027825 */ /* 0x000fca00078e00ff */
[----:B------:R-:W-:Y:S01]  /*1a2c0*/  LOP3.LUT R0, R3, R245, R28, 0x96, !PT ;  /* 0x000000f503007212 */ /* 0x000fe200078e961c */
[----:B------:R-:W-:Y:S01]  /*1a2d0*/  IMAD.WIDE.U32 R6, R6, -0x2daee0ad, RZ ;  /* 0xd2511f5306067825 */ /* 0x000fe200078e00ff */
[----:B------:R-:W-:Y:S02]  /*1a2e0*/  LOP3.LUT R4, R2, 0xffff, RZ, 0xc0, !PT ;  /* 0x0000ffff02047812 */ /* 0x000fe400078ec0ff */
[----:B------:R-:W-:Y:S02]  /*1a2f0*/  LOP3.LUT R3, R0, 0xffff, RZ, 0xc0, !PT ;  /* 0x0000ffff00037812 */ /* 0x000fe400078ec0ff */
[----:B------:R-:W-:Y:S02]  /*1a300*/  SHF.R.U32.HI R5, RZ, 0x10, R0 ;  /* 0x00000010ff057819 */ /* 0x000fe40000011600 */
[----:B------:R-:W-:Y:S02]  /*1a310*/  LOP3.LUT R17, R7, R230, R238, 0x96, !PT ;  /* 0x000000e607117212 */ /* 0x000fe400078e96ee */
[----:B------:R-:W-:-:S02]  /*1a320*/  LOP3.LUT R16, R25, R231, R6, 0x96, !PT ;  /* 0x000000e719107212 */ /* 0x000fc400078e9606 */
[----:B------:R-:W-:Y:S02]  /*1a330*/  SHF.R.U32.HI R7, RZ, 0x8, R4 ;  /* 0x00000008ff077819 */ /* 0x000fe40000011604 */
[----:B------:R-:W-:Y:S02]  /*1a340*/  LOP3.LUT R13, R0, 0xff, RZ, 0xc0, !PT ;  /* 0x000000ff000d7812 */ /* 0x000fe400078ec0ff */
[----:B------:R-:W-:Y:S02]  /*1a350*/  SHF.R.U32.HI R6, RZ, 0x8, R3 ;  /* 0x00000008ff067819 */ /* 0x000fe40000011603 */
[----:B------:R-:W-:Y:S02]  /*1a360*/  SHF.R.U32.HI R4, RZ, 0x18, R0 ;  /* 0x00000018ff047819 */ /* 0x000fe40000011600 */
[----:B------:R-:W-:Y:S02]  /*1a370*/  LOP3.LUT R3, R5, 0xff, RZ, 0xc0, !PT ;  /* 0x000000ff05037812 */ /* 0x000fe400078ec0ff */
[----:B------:R-:W-:-:S02]  /*1a380*/  SHF.R.U32.HI R14, RZ, 0x10, R2 ;  /* 0x00000010ff0e7819 */ /* 0x000fc40000011602 */
[----:B------:R-:W-:Y:S02]  /*1a390*/  LOP3.LUT R12, R2, 0xff, RZ, 0xc0, !PT ;  /* 0x000000ff020c7812 */ /* 0x000fe400078ec0ff */
[----:B------:R-:W-:Y:S02]  /*1a3a0*/  SHF.R.U32.HI R5, RZ, 0x18, R2 ;  /* 0x00000018ff057819 */ /* 0x000fe40000011602 */
[----:B------:R-:W-:Y:S02]  /*1a3b0*/  PRMT R0, R13, 0x5410, R6 ;  /* 0x000054100d007816 */ /* 0x000fe40000000006 */
[----:B------:R-:W-:Y:S02]  /*1a3c0*/  PRMT R2, R3, 0x5410, R4 ;  /* 0x0000541003027816 */ /* 0x000fe40000000004 */
[----:B------:R-:W-:Y:S02]  /*1a3d0*/  LOP3.LUT R3, R14, 0xff, RZ, 0xc0, !PT ;  /* 0x000000ff0e037812 */ /* 0x000fe400078ec0ff */
[----:B------:R-:W-:-:S02]  /*1a3e0*/  HSET2.LE.AND R0, R0, R226, PT ;  /* 0x000000e200007233 */ /* 0x000fc40003803000 */
[----:B------:R-:W-:Y:S02]  /*1a3f0*/  PRMT R7, R12, 0x5410, R7 ;  /* 0x000054100c077816 */ /* 0x000fe40000000007 */
[----:B------:R-:W-:Y:S01]  /*1a400*/  PRMT R6, R3, 0x5410, R5 ;  /* 0x0000541003067816 */ /* 0x000fe20000000005 */
[----:B------:R-:W-:Y:S01]  /*1a410*/  IMAD.MOV.U32 R230, RZ, RZ, R227 ;  /* 0x000000ffffe67224 */ /* 0x000fe200078e00e3 */
[----:B------:R-:W-:Y:S01]  /*1a420*/  LOP3.LUT R4, R202, R0, RZ, 0xc0, !PT ;  /* 0x00000000ca047212 */ /* 0x000fe200078ec0ff */
[----:B------:R-:W-:Y:S01]  /*1a430*/  IMAD.MOV.U32 R229, RZ, RZ, R224 ;  /* 0x000000ffffe57224 */ /* 0x000fe200078e00e0 */
[--C-:B------:R-:W-:Y:S01]  /*1a440*/  HSET2.LE.AND R2, R2, R226.reuse, PT ;  /* 0x000000e202027233 */ /* 0x100fe20003803000 */
[----:B------:R-:W-:Y:S01]  /*1a450*/  IMAD.MOV.U32 R231, RZ, RZ, R212 ;  /* 0x000000ffffe77224 */ /* 0x000fe200078e00d4 */
[--C-:B------:R-:W-:Y:S01]  /*1a460*/  HSET2.LE.AND R3, R7, R226.reuse, PT ;  /* 0x000000e207037233 */ /* 0x100fe20003803000 */
[C---:B------:R-:W-:Y:S01]  /*1a470*/  HMMA.16816.F32 R80, R8.reuse, R36, R128 ;  /* 0x000000240850723c */ /* 0x040fe20000001880 */
[----:B------:R-:W-:Y:S01]  /*1a480*/  HSET2.LE.AND R0, R6, R226, PT ;  /* 0x000000e206007233 */ /* 0x000fe20003803000 */
[----:B------:R-:W-:Y:S01]  /*1a490*/  IMAD.MOV.U32 R227, RZ, RZ, R215 ;  /* 0x000000ffffe37224 */ /* 0x000fe200078e00d7 */
[----:B------:R-:W-:Y:S01]  /*1a4a0*/  LOP3.LUT R5, R107, R2, RZ, 0xc0, !PT ;  /* 0x000000026b057212 */ /* 0x000fe200078ec0ff */
[----:B------:R-:W-:Y:S01]  /*1a4b0*/  IMAD.MOV.U32 R215, RZ, RZ, R100 ;  /* 0x000000ffffd77224 */ /* 0x000fe200078e0064 */
[----:B------:R-:W-:Y:S01]  /*1a4c0*/  LOP3.LUT R6, R106, R3, RZ, 0xc0, !PT ;  /* 0x000000036a067212 */ /* 0x000fe200078ec0ff */
[----:B------:R-:W-:Y:S01]  /*1a4d0*/  IMAD.WIDE.U32 R2, R17, -0x326172a9, RZ ;  /* 0xcd9e8d5711027825 */ /* 0x000fe200078e00ff */
[----:B------:R-:W-:Y:S01]  /*1a4e0*/  LOP3.LUT R7, R101, R0, RZ, 0xc0, !PT ;  /* 0x0000000065077212 */ /* 0x000fe200078ec0ff */
[----:B------:R-:W-:Y:S01]  /*1a4f0*/  HMMA.16816.F32 R120, R8, R38, R120 ;  /* 0x000000260878723c */ /* 0x000fe20000001878 */
[----:B------:R-:W1:Y:S01]  /*1a500*/  LDSM.16.MT88.4 R36, [R174+0x9800] ;  /* 0x00980000ae24783b */ /* 0x000e620000004200 */
[----:B------:R-:W-:Y:S01]  /*1a510*/  IMAD.WIDE.U32 R100, R16, -0x326172a9, RZ ;  /* 0xcd9e8d5710647825 */ /* 0x000fe200078e00ff */
[----:B------:R-:W-:-:S02]  /*1a520*/  LOP3.LUT R3, R3, R233, R250, 0x96, !PT ;  /* 0x000000e903037212 */ /* 0x000fc400078e96fa */
[----:B------:R-:W-:Y:S02]  /*1a530*/  LDSM.16.MT88.4 R12, [R196+0xa800] ;  /* 0x00a80000c40c783b */ /* 0x000fe40000004200 */
[----:B------:R-:W-:Y:S01]  /*1a540*/  LOP3.LUT R0, R101, R234, R2, 0x96, !PT ;  /* 0x000000ea65007212 */ /* 0x000fe200078e9602 */
[----:B------:R-:W-:Y:S01]  /*1a550*/  IMAD.WIDE.U32 R2, R3, -0x2daee0ad, RZ ;  /* 0xd2511f5303027825 */ /* 0x000fe200078e00ff */
[C---:B------:R-:W-:Y:S01]  /*1a560*/  HMMA.16816.F32 R76, R8.reuse, R20, R140 ;  /* 0x00000014084c723c */ /* 0x040fe2000000188c */
[----:B------:R-:W-:Y:S02]  /*1a570*/  LDSM.16.MT88.4 R16, [R174+0xb800] ;  /* 0x00b80000ae10783b */ /* 0x000fe40000004200 */
[----:B------:R-:W-:Y:S01]  /*1a580*/  IMAD.WIDE.U32 R50, R0, -0x2daee0ad, RZ ;  /* 0xd2511f5300327825 */ /* 0x000fe200078e00ff */
[----:B------:R-:W-:Y:S01]  /*1a590*/  LOP3.LUT R0, R3, R235, R24, 0x96, !PT ;  /* 0x000000eb03007212 */ /* 0x000fe200078e9618 */
[----:B------:R-:W-:Y:S03]  /*1a5a0*/  LDSM.16.MT88.4 R140, [R174+0xac00] ;  /* 0x00ac0000ae8c783b */ /* 0x000fe60000004200 */
[----:B------:R-:W-:Y:S01]  /*1a5b0*/  LOP3.LUT R2, R51, R228, R2, 0x96, !PT ;  /* 0x000000e433027212 */ /* 0x000fe200078e9602 */
[----:B------:R-:W-:Y:S01]  /*1a5c0*/  HMMA.16816.F32 R72, R8, R22, R148 ;  /* 0x000000160848723c */ /* 0x000fe20000001894 */
[----:B------:R-:W-:Y:S01]  /*1a5d0*/  IMAD.MOV.U32 R224, RZ, RZ, R213 ;  /* 0x000000ffffe07224 */ /* 0x000fe200078e00d5 */
[----:B------:R-:W-:Y:S01]  /*1a5e0*/  LDSM.16.MT88.4 R20, [R174+0xa800] ;  /* 0x00a80000ae14783b */ /* 0x000fe20000004200 */
[----:B------:R-:W-:-:S02]  /*1a5f0*/  IMAD.MOV.U32 R212, RZ, RZ, R214 ;  /* 0x000000ffffd47224 */ /* 0x000fc400078e00d6 */
[----:B------:R-:W-:Y:S01]  /*1a600*/  IMAD.WIDE.U32 R2, R2, -0x326172a9, RZ ;  /* 0xcd9e8d5702027825 */ /* 0x000fe200078e00ff */
[C---:B------:R-:W-:Y:S01]  /*1a610*/  HMMA.16816.F32 R60, R8.reuse, R54, R32 ;  /* 0x00000036083c723c */ /* 0x040fe20000001820 */
[----:B------:R-:W2:Y:S02]  /*1a620*/  LDSM.16.MT88.4 R32, [R196+0x9800] ;  /* 0x00980000c420783b */ /* 0x000ea40000004200 */
[----:B------:R-:W-:Y:S02]  /*1a630*/  IMAD.MOV.U32 R213, RZ, RZ, R70 ;  /* 0x000000ffffd57224 */ /* 0x000fe400078e0046 */
[----:B------:R-:W-:Y:S01]  /*1a640*/  IMAD.MOV.U32 R214, RZ, RZ, R71 ;  /* 0x000000ffffd67224 */ /* 0x000fe200078e0047 */
[C---:B------:R-:W-:Y:S01]  /*1a650*/  HMMA.16816.F32 R88, R8.reuse, R26, R132 ;  /* 0x0000001a0858723c */ /* 0x040fe20000001884 */
[----:B------:R-:W-:Y:S01]  /*1a660*/  IMAD.WIDE.U32 R30, R0, -0x326172a9, RZ ;  /* 0xcd9e8d57001e7825 */ /* 0x000fe200078e00ff */
[----:B------:R-:W3:Y:S04]  /*1a670*/  LDSM.16.MT88.4 R24, [R196+0xb800] ;  /* 0x00b80000c418783b */ /* 0x000ee80000004200 */
[----:B------:R-:W-:Y:S01]  /*1a680*/  HMMA.16816.F32 R64, R8, R52, R144 ;  /* 0x000000340840723c */ /* 0x000fe20000001890 */
[----:B------:R-:W-:-:S05]  /*1a690*/  LOP3.LUT R0, R3, R245, R30, 0x96, !PT ;  /* 0x000000f503007212 */ /* 0x000fca00078e961e */
[C---:B------:R-:W-:Y:S06]  /*1a6a0*/  HMMA.16816.F32 R52, R8.reuse, R56, R152 ;  /* 0x000000380834723c */ /* 0x040fec0000001898 */
[C---:B------:R-:W-:Y:S01]  /*1a6b0*/  HMMA.16816.F32 R68, R8.reuse, R58, R156 ;  /* 0x0000003a0844723c */ /* 0x040fe2000000189c */
[C---:B------:R-:W-:Y:S01]  /*1a6c0*/  LOP3.LUT R30, R2.reuse, 0xff, RZ, 0xc0, !PT ;  /* 0x000000ff021e7812 */ /* 0x040fe200078ec0ff */
[----:B------:R-:W-:Y:S04]  /*1a6d0*/  LDSM.16.MT88.4 R156, [R196+0x9c00] ;  /* 0x009c0000c49c783b */ /* 0x000fe80000004200 */
[C---:B------:R-:W-:Y:S06]  /*1a6e0*/  HMMA.16816.F32 R56, R8.reuse, R44, R160 ;  /* 0x0000002c0838723c */ /* 0x040fec00000018a0 */
[----:B------:R-:W-:Y:S01]  /*1a6f0*/  HMMA.16816.F32 R44, R8, R46, R164 ;  /* 0x0000002e082c723c */ /* 0x000fe200000018a4 */
[----:B------:R-:W-:Y:S01]  /*1a700*/  SHF.R.U32.HI R43, RZ, 0x10, R2 ;  /* 0x00000010ff2b7819 */ /* 0x000fe20000011602 */
[----:B------:R-:W-:Y:S05]  /*1a710*/  LDSM.16.MT88.4 R164, [R174+0x9c00] ;  /* 0x009c0000aea4783b */ /* 0x000fea0000004200 */
[----:B------:R-:W-:-:S04]  /*1a720*/  LOP3.LUT R8, R2, 0xffff, RZ, 0xc0, !PT ;  /* 0x0000ffff02087812 */ /* 0x000fc800078ec0ff */
[----:B------:R-:W-:Y:S02]  /*1a730*/  SHF.R.U32.HI R28, RZ, 0x8, R8 ;  /* 0x00000008ff1c7819 */ /* 0x000fe40000011608 */
[--C-:B------:R-:W-:Y:S02]  /*1a740*/  SHF.R.U32.HI R8, RZ, 0x10, R0.reuse ;  /* 0x00000010ff087819 */ /* 0x100fe40000011600 */
[----:B------:R-:W-:Y:S02]  /*1a750*/  LOP3.LUT R3, R0, 0xffff, RZ, 0xc0, !PT ;  /* 0x0000ffff00037812 */ /* 0x000fe400078ec0ff */
[----:B------:R-:W-:Y:S02]  /*1a760*/  SHF.R.U32.HI R9, RZ, 0x18, R0 ;  /* 0x00000018ff097819 */ /* 0x000fe40000011600 */
[----:B------:R-:W-:Y:S02]  /*1a770*/  LOP3.LUT R8, R8, 0xff, RZ, 0xc0, !PT ;  /* 0x000000ff08087812 */ /* 0x000fe400078ec0ff */
[----:B------:R-:W-:-:S02]  /*1a780*/  SHF.R.U32.HI R41, RZ, 0x18, R2 ;  /* 0x00000018ff297819 */ /* 0x000fc40000011602 */
[----:B------:R-:W-:Y:S02]  /*1a790*/  LOP3.LUT R11, R0, 0xff, RZ, 0xc0, !PT ;  /* 0x000000ff000b7812 */ /* 0x000fe400078ec0ff */
[----:B------:R-:W-:Y:S02]  /*1a7a0*/  SHF.R.U32.HI R10, RZ, 0x8, R3 ;  /* 0x00000008ff0a7819 */ /* 0x000fe40000011603 */
[----:B------:R-:W-:Y:S02]  /*1a7b0*/  PRMT R2, R8, 0x5410, R9 ;  /* 0x0000541008027816 */ /* 0x000fe40000000009 */
[----:B------:R-:W-:Y:S02]  /*1a7c0*/  PRMT R0, R11, 0x5410, R10 ;  /* 0x000054100b007816 */ /* 0x000fe4000000000a */
[----:B------:R-:W-:Y:S02]  /*1a7d0*/  PRMT R3, R30, 0x5410, R28 ;  /* 0x000054101e037816 */ /* 0x000fe4000000001c */
[----:B------:R-:W-:-:S02]  /*1a7e0*/  LOP3.LUT R11, R43, 0xff, RZ, 0xc0, !PT ;  /* 0x000000ff2b0b7812 */ /* 0x000fc400078ec0ff */
[--C-:B------:R-:W-:Y:S02]  /*1a7f0*/  HSET2.LE.AND R2, R2, R226.reuse, PT ;  /* 0x000000e202027233 */ /* 0x100fe40003803000 */
[----:B------:R-:W-:Y:S02]  /*1a800*/  PRMT R11, R11, 0x5410, R41 ;  /* 0x000054100b0b7816 */ /* 0x000fe40000000029 */
[--C-:B------:R-:W-:Y:S02]  /*1a810*/  HSET2.LE.AND R3, R3, R226.reuse, PT ;  /* 0x000000e203037233 */ /* 0x100fe40003803000 */
[----:B------:R-:W-:Y:S02]  /*1a820*/  LOP3.LUT R9, R230, R2, RZ, 0xc0, !PT ;  /* 0x00000002e6097212 */ /* 0x000fe400078ec0ff */
[----:B------:R-:W-:Y:S02]  /*1a830*/  LOP3.LUT R2, R29, R225, R42, 0x96, !PT ;  /* 0x000000e11d027212 */ /* 0x000fe400078e962a */
[----:B------:R-:W-:-:S02]  /*1a840*/  HSET2.LE.AND R0, R0, R226, PT ;  /* 0x000000e200007233 */ /* 0x000fc40003803000 */
[----:B------:R-:W-:Y:S02]  /*1a850*/  HSET2.LE.AND R11, R11, R226, PT ;  /* 0x000000e20b0b7233 */ /* 0x000fe40003803000 */
[----:B------:R-:W-:Y:S01]  /*1a860*/  LOP3.LUT R10, R231, R3, RZ, 0xc0, !PT ;  /* 0x00000003e70a7212 */ /* 0x000fe200078ec0ff */
[----:B------:R-:W-:Y:S01]  /*1a870*/  IMAD.WIDE.U32 R2, R2, -0x2daee0ad, RZ ;  /* 0xd2511f5302027825 */ /* 0x000fe200078e00ff */
[----:B------:R-:W-:Y:S02]  /*1a880*/  LOP3.LUT R8, R229, R0, RZ, 0xc0, !PT ;  /* 0x00000000e5087212 */ /* 0x000fe400078ec0ff */
[----:B------:R-:W-:Y:S02]  /*1a890*/  LOP3.LUT R11, R224, R11, RZ, 0xc0, !PT ;  /* 0x0000000be00b7212 */ /* 0x000fe400078ec0ff */
[----:B------:R-:W-:Y:S01]  /*1a8a0*/  LOP3.LUT R0, R3, R246, R40, 0x96, !PT ;  /* 0x000000f603007212 */ /* 0x000fe200078e9628 */
[----:B-1----:R-:W-:Y:S01]  /*1a8b0*/  HMMA.16816.F32 R148, R4, R36, R136 ;  /* 0x000000240494723c */ /* 0x002fe20000001888 */
[----:B------:R-:W-:-:S05]  /*1a8c0*/  LOP3.LUT R3, R2, 0xffff, RZ, 0xc0, !PT ;  /* 0x0000ffff02037812 */ /* 0x000fca00078ec0ff */
[C---:B------:R-:W-:Y:S06]  /*1a8d0*/  HMMA.16816.F32 R144, R4.reuse, R38, R108 ;  /* 0x000000260490723c */ /* 0x040fec000000186c */
[C---:B--2---:R-:W-:Y:S06]  /*1a8e0*/  HMMA.16816.F32 R128, R4.reuse, R34, R176 ;  /* 0x000000220480723c */ /* 0x044fec00000018b0 */
[C---:B------:R-:W-:Y:S06]  /*1a8f0*/  HMMA.16816.F32 R116, R4.reuse, R22, R96 ;  /* 0x000000160474723c */ /* 0x040fec0000001860 */
[C---:B------:R-:W-:Y:S06]  /*1a900*/  HMMA.16816.F32 R132, R4.reuse, R32, R168 ;  /* 0x000000200484723c */ /* 0x040fec00000018a8 */
[C---:B------:R-:W-:Y:S06]  /*1a910*/  HMMA.16816.F32 R84, R4.reuse, R20, R84 ;  /* 0x000000140454723c */ /* 0x040fec0000001854 */
[C---:B------:R-:W-:Y:S06]  /*1a920*/  HMMA.16816.F32 R112, R4.reuse, R12, R184 ;  /* 0x0000000c0470723c */ /* 0x040fec00000018b8 */
[C---:B------:R-:W-:Y:S06]  /*1a930*/  HMMA.16816.F32 R108, R4.reuse, R14, R192 ;  /* 0x0000000e046c723c */ /* 0x040fec00000018c0 */
[C---:B------:R-:W-:Y:S06]  /*1a940*/  HMMA.16816.F32 R96, R4.reuse, R16, R208 ;  /* 0x000000100460723c */ /* 0x040fec00000018d0 */
[C---:B------:R-:W-:Y:S06]  /*1a950*/  HMMA.16816.F32 R176, R4.reuse, R18, R188 ;  /* 0x0000001204b0723c */ /* 0x040fec00000018bc */
[C---:B---3--:R-:W-:Y:S06]  /*1a960*/  HMMA.16816.F32 R180, R4.reuse, R24, R180 ;  /* 0x0000001804b4723c */ /* 0x048fec00000018b4 */
[----:B------:R-:W-:Y:S06]  /*1a970*/  HMMA.16816.F32 R136, R4, R26, R92 ;  /* 0x0000001a0488723c */ /* 0x000fec000000185c */
[----:B------:R-:W-:Y:S01]  /*1a980*/  HMMA.16816.F32 R64, R8, R12, R64 ;  /* 0x0000000c0840723c */ /* 0x000fe20000001840 */
[----:B------:R-:W-:-:S02]  /*1a990*/  LOP3.LUT R4, R0, 0xffff, RZ, 0xc0, !PT ;  /* 0x0000ffff00047812 */ /* 0x000fc400078ec0ff */
[----:B------:R-:W-:Y:S02]  /*1a9a0*/  SHF.R.U32.HI R6, RZ, 0x10, R0 ;  /* 0x00000010ff067819 */ /* 0x000fe40000011600 */
[--C-:B------:R-:W-:Y:S02]  /*1a9b0*/  SHF.R.U32.HI R5, RZ, 0x10, R2.reuse ;  /* 0x00000010ff057819 */ /* 0x100fe40000011602 */
[----:B------:R-:W-:Y:S02]  /*1a9c0*/  LOP3.LUT R12, R2, 0xff, RZ, 0xc0, !PT ;  /* 0x000000ff020c7812 */ /* 0x000fe400078ec0ff */
[----:B------:R-:W-:Y:S02]  /*1a9d0*/  SHF.R.U32.HI R7, RZ, 0x18, R2 ;  /* 0x00000018ff077819 */ /* 0x000fe40000011602 */
[----:B------:R-:W-:Y:S02]  /*1a9e0*/  SHF.R.U32.HI R2, RZ, 0x8, R3 ;  /* 0x00000008ff027819 */ /* 0x000fe40000011603 */
[----:B------:R-:W-:-:S02]  /*1a9f0*/  SHF.R.U32.HI R3, RZ, 0x8, R4 ;  /* 0x00000008ff037819 */ /* 0x000fc40000011604 */
[----:B------:R-:W-:Y:S02]  /*1aa00*/  SHF.R.U32.HI R13, RZ, 0x18, R0 ;  /* 0x00000018ff0d7819 */ /* 0x000fe40000011600 */
[----:B------:R-:W-:Y:S02]  /*1aa10*/  LOP3.LUT R4, R6, 0xff, RZ, 0xc0, !PT ;  /* 0x000000ff06047812 */ /* 0x000fe400078ec0ff */
[----:B------:R-:W-:Y:S02]  /*1aa20*/  PRMT R6, R12, 0x5410, R2 ;  /* 0x000054100c067816 */ /* 0x000fe40000000002 */
[----:B------:R-:W-:Y:S01]  /*1aa30*/  PRMT R2, R4, 0x5410, R13 ;  /* 0x0000541004027816 */ /* 0x000fe2000000000d */
[----:B------:R-:W-:Y:S04]  /*1aa40*/  HMMA.16816.F32 R60, R8, R14, R60 ;  /* 0x0000000e083c723c */ /* 0x000fe8000000183c */
[----:B------:R-:W-:-:S03]  /*1aa50*/  HSET2.LE.AND R2, R2, R226, PT ;  /* 0x000000e202027233 */ /* 0x000fc60003803000 */
[----:B------:R-:W-:Y:S02]  /*1aa60*/  LOP3.LUT R14, R0, 0xff, RZ, 0xc0, !PT ;  /* 0x000000ff000e7812 */ /* 0x000fe400078ec0ff */
[----:B------:R-:W-:Y:S01]  /*1aa70*/  LOP3.LUT R0, R5, 0xff, RZ, 0xc0, !PT ;  /* 0x000000ff05007812 */ /* 0x000fe200078ec0ff */
[C---:B------:R-:W-:Y:S01]  /*1aa80*/  HMMA.16816.F32 R160, R8.reuse, R32, R80 ;  /* 0x0000002008a0723c */ /* 0x040fe20000001850 */
[----:B------:R-:W1:Y:S02]  /*1aa90*/  LDSM.16.MT88.4 R80, [R174+0xbc00] ;  /* 0x00bc0000ae50783b */ /* 0x000e640000004200 */
[----:B------:R-:W-:Y:S02]  /*1aaa0*/  PRMT R5, R0, 0x5410, R7 ;  /* 0x0000541000057816 */ /* 0x000fe40000000007 */
[----:B------:R-:W-:Y:S02]  /*1aab0*/  PRMT R0, R14, 0x5410, R3 ;  /* 0x000054100e007816 */ /* 0x000fe40000000003 */
[----:B------:R-:W-:Y:S01]  /*1aac0*/  HSET2.LE.AND R3, R6, R226, PT ;  /* 0x000000e206037233 */ /* 0x000fe20003803000 */
[----:B------:R-:W-:Y:S01]  /*1aad0*/  HMMA.16816.F32 R168, R8, R36, R124 ;  /* 0x0000002408a8723c */ /* 0x000fe2000000187c */
[----:B------:R-:W-:Y:S01]  /*1aae0*/  LOP3.LUT R93, R207, R2, RZ, 0xc0, !PT ;  /* 0x00000002cf5d7212 */ /* 0x000fe200078ec0ff */
[----:B------:R-:W2:Y:S01]  /*1aaf0*/  LDSM.16.MT88.4 R124, [R196+0xac00] ;  /* 0x00ac0000c47c783b */ /* 0x000ea20000004200 */
[----:B------:R-:W-:-:S03]  /*1ab00*/  LOP3.LUT R2, R31, R225, R100, 0x96, !PT ;  /* 0x000000e11f027212 */ /* 0x000fc600078e9664 */
[----:B------:R-:W3:Y:S01]  /*1ab10*/  LDSM.16.MT88.4 R12, [R196+0xbc00] ;  /* 0x00bc0000c40c783b */ /* 0x000ee20000004200 */
[--C-:B------:R-:W-:Y:S02]  /*1ab20*/  HSET2.LE.AND R0, R0, R226.reuse, PT ;  /* 0x000000e200007233 */ /* 0x100fe40003803000 */
[----:B------:R-:W-:Y:S01]  /*1ab30*/  LOP3.LUT R94, R206, R3, RZ, 0xc0, !PT ;  /* 0x00000003ce5e7212 */ /* 0x000fe200078ec0ff */
[----:B------:R-:W-:Y:S01]  /*1ab40*/  IMAD.WIDE.U32 R2, R2, -0x2daee0ad, RZ ;  /* 0xd2511f5302027825 */ /* 0x000fe200078e00ff */
[----:B------:R-:W-:Y:S02]  /*1ab50*/  HSET2.LE.AND R4, R5, R226, PT ;  /* 0x000000e205047233 */ /* 0x000fe40003803000 */
[----:B------:R-:W-:Y:S02]  /*1ab60*/  LOP3.LUT R92, R216, R0, RZ, 0xc0, !PT ;  /* 0x00000000d85c7212 */ /* 0x000fe400078ec0ff */
[----:B------:R-:W-:Y:S02]  /*1ab70*/  LOP3.LUT R0, R3, R246, R50, 0x96, !PT ;  /* 0x000000f603007212 */ /* 0x000fe400078e9632 */
[----:B------:R-:W-:-:S02]  /*1ab80*/  LOP3.LUT R95, R203, R4, RZ, 0xc0, !PT ;  /* 0x00000004cb5f7212 */ /* 0x000fc400078ec0ff */
[C---:B------:R-:W-:Y:S01]  /*1ab90*/  LOP3.LUT R4, R0.reuse, 0xffff, RZ, 0xc0, !PT ;  /* 0x0000ffff00047812 */ /* 0x040fe200078ec0ff */
[----:B------:R-:W-:Y:S01]  /*1aba0*/  HMMA.16816.F32 R152, R8, R20, R76 ;  /* 0x000000140898723c */ /* 0x000fe2000000184c */
[----:B------:R-:W-:Y:S02]  /*1abb0*/  LOP3.LUT R7, R0, 0xff, RZ, 0xc0, !PT ;  /* 0x000000ff00077812 */ /* 0x000fe400078ec0ff */
[----:B------:R-:W-:-:S03]  /*1abc0*/  SHF.R.U32.HI R4, RZ, 0x8, R4 ;  /* 0x00000008ff047819 */ /* 0x000fc60000011604 */
[----:B------:R-:W-:Y:S01]  /*1abd0*/  HMMA.16816.F32 R52, R8, R16, R52 ;  /* 0x000000100834723c */ /* 0x000fe20000001834 */
[----:B------:R-:W-:Y:S02]  /*1abe0*/  LOP3.LUT R3, R2, 0xffff, RZ, 0xc0, !PT ;  /* 0x0000ffff02037812 */ /* 0x000fe400078ec0ff */
[----:B------:R-:W-:-:S03]  /*1abf0*/  SHF.R.U32.HI R5, RZ, 0x10, R0 ;  /* 0x00000010ff057819 */ /* 0x000fc60000011600 */
[----:B------:R-:W-:Y:S01]  /*1ac00*/  HMMA.16816.F32 R36, R8, R38, R88 ;  /* 0x000000260824723c */ /* 0x000fe20000001858 */
[----:B------:R-:W-:-:S05]  /*1ac10*/  LOP3.LUT R6, R2, 0xff, RZ, 0xc0, !PT ;  /* 0x000000ff02067812 */ /* 0x000fca00078ec0ff */
[----:B------:R-:W-:Y:S01]  /*1ac20*/  HMMA.16816.F32 R32, R8, R34, R120 ;  /* 0x000000220820723c */ /* 0x000fe20000001878 */
[----:B------:R-:W-:-:S05]  /*1ac30*/  SHF.R.U32.HI R3, RZ, 0x8, R3 ;  /* 0x00000008ff037819 */ /* 0x000fca0000011603 */
[----:B------:R-:W-:Y:S01]  /*1ac40*/  HMMA.16816.F32 R20, R8, R22, R72 ;  /* 0x000000160814723c */ /* 0x000fe20000001848 */
[----:B------:R-:W-:-:S05]  /*1ac50*/  LOP3.LUT R5, R5, 0xff, RZ, 0xc0, !PT ;  /* 0x000000ff05057812 */ /* 0x000fca00078ec0ff */
[C---:B------:R-:W-:Y:S06]  /*1ac60*/  HMMA.16816.F32 R16, R8.reuse, R18, R68 ;  /* 0x000000120810723c */ /* 0x040fec0000001844 */
[C---:B------:R-:W-:Y:S06]  /*1ac70*/  HMMA.16816.F32 R56, R8.reuse, R24, R56 ;  /* 0x000000180838723c */ /* 0x040fec0000001838 */
[----:B------:R-:W-:Y:S07]  /*1ac80*/  HMMA.16816.F32 R44, R8, R26, R44 ;  /* 0x0000001a082c723c */ /* 0x000fee000000182c */
[----:B------:R-:W-:-:S02]  /*1ac90*/  SHF.R.U32.HI R9, RZ, 0x10, R2 ;  /* 0x00000010ff097819 */ /* 0x000fc40000011602 */
[----:B------:R-:W-:Y:S02]  /*1aca0*/  SHF.R.U32.HI R8, RZ, 0x18, R0 ;  /* 0x00000018ff087819 */ /* 0x000fe40000011600 */
[----:B------:R-:W-:Y:S02]  /*1acb0*/  PRMT R0, R7, 0x5410, R4 ;  /* 0x0000541007007816 */ /* 0x000fe40000000004 */
[----:B------:R-:W-:Y:S02]  /*1acc0*/  SHF.R.U32.HI R10, RZ, 0x18, R2 ;  /* 0x00000018ff0a7819 */ /* 0x000fe40000011602 */
[----:B------:R-:W-:Y:S02]  /*1acd0*/  LOP3.LUT R4, R9, 0xff, RZ, 0xc0, !PT ;  /* 0x000000ff09047812 */ /* 0x000fe400078ec0ff */
[----:B------:R-:W-:Y:S02]  /*1ace0*/  PRMT R3, R6, 0x5410, R3 ;  /* 0x0000541006037816 */ /* 0x000fe40000000003 */
[----:B------:R-:W-:-:S02]  /*1acf0*/  PRMT R2, R5, 0x5410, R8 ;  /* 0x0000541005027816 */ /* 0x000fc40000000008 */
[----:B------:R-:W-:Y:S02]  /*1ad00*/  PRMT R4, R4, 0x5410, R10 ;  /* 0x0000541004047816 */ /* 0x000fe4000000000a */
[--C-:B------:R-:W-:Y:S02]  /*1ad10*/  HSET2.LE.AND R3, R3, R226.reuse, PT ;  /* 0x000000e203037233 */ /* 0x100fe40003803000 */
[--C-:B------:R-:W-:Y:S02]  /*1ad20*/  HSET2.LE.AND R0, R0, R226.reuse, PT ;  /* 0x000000e200007233 */ /* 0x100fe40003803000 */
[--C-:B------:R-:W-:Y:S02]  /*1ad30*/  HSET2.LE.AND R2, R2, R226.reuse, PT ;  /* 0x000000e202027233 */ /* 0x100fe40003803000 */
[----:B------:R-:W-:Y:S01]  /*1ad40*/  HSET2.LE.AND R4, R4, R226, PT ;  /* 0x000000e204047233 */ /* 0x000fe20003803000 */
[----:B-1----:R-:W-:Y:S07]  /*1ad50*/  HMMA.16816.F32 R72, R92, R80, R96 ;  /* 0x000000505c48723c */ /* 0x002fee0000001860 */
[----:B------:R-:W-:-:S02]  /*1ad60*/  LOP3.LUT R96, R227, R0, RZ, 0xc0, !PT ;  /* 0x00000000e3607212 */ /* 0x000fc400078ec0ff */
[----:B------:R-:W-:Y:S02]  /*1ad70*/  LOP3.LUT R97, R212, R2, RZ, 0xc0, !PT ;  /* 0x00000002d4617212 */ /* 0x000fe400078ec0ff */
[----:B------:R-:W-:Y:S02]  /*1ad80*/  LOP3.LUT R98, R213, R3, RZ, 0xc0, !PT ;  /* 0x00000003d5627212 */ /* 0x000fe400078ec0ff */
[----:B------:R-:W-:Y:S01]  /*1ad90*/  LOP3.LUT R99, R214, R4, RZ, 0xc0, !PT ;  /* 0x00000004d6637212 */ /* 0x000fe200078ec0ff */
[----:B------:R-:W-:Y:S01]  /*1ada0*/  HMMA.16816.F32 R148, R92, R164, R148 ;  /* 0x000000a45c94723c */ /* 0x000fe20000001894 */
[----:B------:R-:W-:-:S05]  /*1adb0*/  IADD3 R202, P1, R48, -0x180, RZ ;  /* 0xfffffe8030ca7810 */ /* 0x000fca0007f3e0ff */
[C---:B------:R-:W-:Y:S06]  /*1adc0*/  HMMA.16816.F32 R144, R92.reuse, R166, R144 ;  /* 0x000000a65c90723c */ /* 0x040fec0000001890 */
[C---:B------:R-:W-:Y:S06]  /*1add0*/  HMMA.16816.F32 R132, R92.reuse, R156, R132 ;  /* 0x0000009c5c84723c */ /* 0x040fec0000001884 */
[C---:B------:R-:W-:Y:S06]  /*1ade0*/  HMMA.16816.F32 R128, R92.reuse, R158, R128 ;  /* 0x0000009e5c80723c */ /* 0x040fec0000001880 */
[C---:B------:R-:W-:Y:S06]  /*1adf0*/  HMMA.16816.F32 R120, R92.reuse, R140, R84 ;  /* 0x0000008c5c78723c */ /* 0x040fec0000001854 */
[C---:B------:R-:W-:Y:S06]  /*1ae00*/  HMMA.16816.F32 R116, R92.reuse, R142, R116 ;  /* 0x0000008e5c74723c */ /* 0x040fec0000001874 */
[C---:B--2---:R-:W-:Y:S06]  /*1ae10*/  HMMA.16816.F32 R112, R92.reuse, R124, R112 ;  /* 0x0000007c5c70723c */ /* 0x044fec0000001870 */
[C---:B------:R-:W-:Y:S06]  /*1ae20*/  HMMA.16816.F32 R108, R92.reuse, R126, R108 ;  /* 0x0000007e5c6c723c */ /* 0x040fec000000186c */
[C---:B------:R-:W-:Y:S06]  /*1ae30*/  HMMA.16816.F32 R76, R92.reuse, R82, R176 ;  /* 0x000000525c4c723c */ /* 0x040fec00000018b0 */
[C---:B---3--:R-:W-:Y:S06]  /*1ae40*/  HMMA.16816.F32 R88, R92.reuse, R12, R180 ;  /* 0x0000000c5c58723c */ /* 0x048fec00000018b4 */
[----:B------:R-:W-:Y:S01]  /*1ae50*/  HMMA.16816.F32 R92, R92, R14, R136 ;  /* 0x0000000e5c5c723c */ /* 0x000fe20000001888 */
[----:B------:R-:W-:-:S05]  /*1ae60*/  IMAD.MOV.U32 R222, RZ, RZ, R244 ;  /* 0x000000ffffde7224 */ /* 0x000fca00078e00f4 */
[----:B------:R-:W-:Y:S01]  /*1ae70*/  HMMA.16816.F32 R168, R96, R164, R168 ;  /* 0x000000a460a8723c */ /* 0x000fe200000018a8 */
[----:B------:R-:W-:-:S05]  /*1ae80*/  @P0 VIADD R213, R215, 0xfffffffc ;  /* 0xfffffffcd7d50836 */ /* 0x000fca0000000000 */
        /* <DEDUP_REMOVED lines=14> */
.L_x_695:
[----:B-----5:R-:W-:-:S07]  /*1af70*/  IADD3 R213, R222, -0x1, RZ ;  /* 0xffffffffded57810 */ /* 0x020fce0007ffe0ff */
.L_x_704:
[----:B------:R-:W-:Y:S05]  /*1af80*/  BSYNC B2 ;  /* 0x0000000000027941 */ /* 0x000fea0003800000 */
.L_x_694:
[----:B------:R-:W-:-:S13]  /*1af90*/  ISETP.GE.AND P0, PT, R213, RZ, PT ;  /* 0x000000ffd500720c */ /* 0x000fda0003f06270 */
[----:B------:R-:W-:Y:S05]  /*1afa0*/  @!P0 BRA `(.L_x_705) ;  /* 0x00000078004c8947 */ /* 0x000fea0003800000 */
[----:B------:R-:W2:Y:S04]  /*1afb0*/  LDL R0, [R1+0x114] ;  /* 0x0001140001007983 */ /* 0x000ea80000100800 */
[----:B------:R-:W3:Y:S01]  /*1afc0*/  LDL.LU R6, [R1+0x19c] ;  /* 0x00019c0001067983 */ /* 0x000ee20000300800 */
[----:B------:R-:W-:Y:S02]  /*1afd0*/  IMAD.MOV.U32 R106, RZ, RZ, R102 ;  /* 0x000000ffff6a7224 */ /* 0x000fe400078e0066 */
[----:B-----5:R-:W-:Y:S02]  /*1afe0*/  IMAD.MOV.U32 R100, RZ, RZ, R105 ;  /* 0x000000ffff647224 */ /* 0x020fe400078e0069 */
[----:B------:R-:W-:Y:S02]  /*1aff0*/  IMAD.MOV.U32 R2, RZ, RZ, R104 ;  /* 0x000000ffff027224 */ /* 0x000fe400078e0068 */
[----:B------:R-:W-:Y:S01]  /*1b000*/  IMAD.MOV.U32 R101, RZ, RZ, R103 ;  /* 0x000000ffff657224 */ /* 0x000fe200078e0067 */
[----:B--2---:R-:W-:-:S02]  /*1b010*/  ISETP.GE.AND P0, PT, R0, R205, PT ;  /* 0x000000cd0000720c */ /* 0x004fc40003f06270 */
[C---:B---3--:R-:W-:Y:S01]  /*1b020*/  SHF.L.U32 R4, R6.reuse, 0x3, RZ ;  /* 0x0000000306047819 */ /* 0x048fe200000006ff */
[C---:B------:R-:W-:Y:S01]  /*1b030*/  IMAD R5, R6.reuse, 0x48, RZ ;  /* 0x0000004806057824 */ /* 0x040fe200078e02ff */
[----:B------:R-:W-:Y:S01]  /*1b040*/  SHF.R.S32.HI R3, RZ, 0x1f, R6 ;  /* 0x0000001fff037819 */ /* 0x000fe20000011406 */
[----:B------:R-:W-:-:S03]  /*1b050*/  IMAD.WIDE.U32 R8, R6, 0x70, RZ ;  /* 0x0000007006087825 */ /* 0x000fc600078e00ff */
[----:B------:R-:W-:Y:S01]  /*1b060*/  SHF.R.S32.HI R7, RZ, 0x1f, R5 ;  /* 0x0000001fff077819 */ /* 0x000fe20000011405 */
[--C-:B------:R-:W-:Y:S01]  /*1b070*/  IMAD R0, R6, 0x38, R4.reuse ;  /* 0x0000003806007824 */ /* 0x100fe200078e0204 */
[----:B------:R-:W-:Y:S01]  /*1b080*/  SHF.R.S32.HI R6, RZ, 0x1f, R4 ;  /* 0x0000001fff067819 */ /* 0x000fe20000011404 */
[----:B------:R-:W-:Y:S01]  /*1b090*/  IMAD R3, R3, 0x70, RZ ;  /* 0x0000007003037824 */ /* 0x000fe200078e02ff */
[----:B------:R-:W-:Y:S01]  /*1b0a0*/  STL.64 [R1+0x140], R8 ;  /* 0x0001400801007387 */ /* 0x000fe20000100a00 */
[----:B------:R-:W-:Y:S02]  /*1b0b0*/  SHF.L.U64.HI R7, R5, 0x1, R7 ;  /* 0x0000000105077819 */ /* 0x000fe40000010207 */
[C---:B------:R-:W-:Y:S01]  /*1b0c0*/  SHF.L.U64.HI R10, R4.reuse, 0x1, R6 ;  /* 0x00000001040a7819 */ /* 0x040fe20000010206 */
[----:B------:R-:W-:Y:S01]  /*1b0d0*/  IMAD.SHL.U32 R6, R4, 0x2, RZ ;  /* 0x0000000204067824 */ /* 0x000fe200078e00ff */
[----:B------:R-:W-:-:S03]  /*1b0e0*/  IADD3 R0, R0, 0x1, RZ ;  /* 0x0000000100007810 */ /* 0x000fc60007ffe0ff */
[----:B------:R-:W-:Y:S01]  /*1b0f0*/  STL [R1+0x15c], R10 ;  /* 0x00015c0a01007387 */ /* 0x000fe20000100800 */
[----:B------:R-:W-:-:S03]  /*1b100*/  SHF.R.S32.HI R4, RZ, 0x1f, R0 ;  /* 0x0000001fff047819 */ /* 0x000fc60000011400 */
[----:B------:R1:W-:Y:S04]  /*1b110*/  STL [R1+0x154], R6 ;  /* 0x0001540601007387 */ /* 0x0003e80000100800 */
[----:B------:R2:W-:Y:S01]  /*1b120*/  STL [R1+0x158], R7 ;  /* 0x0001580701007387 */ /* 0x0005e20000100800 */
[----:B-1----:R-:W-:Y:S01]  /*1b130*/  SHF.L.U32 R6, R5, 0x1, RZ ;  /* 0x0000000105067819 */ /* 0x002fe200000006ff */
[----:B------:R-:W-:Y:S01]  /*1b140*/  IMAD.IADD R5, R9, 0x1, R3 ;  /* 0x0000000109057824 */ /* 0x000fe200078e0203 */
[C---:B------:R-:W-:Y:S02]  /*1b150*/  SHF.L.U64.HI R3, R0.reuse, 0x1, R4 ;  /* 0x0000000100037819 */ /* 0x040fe40000010204 */
[----:B------:R-:W-:Y:S01]  /*1b160*/  SHF.L.U32 R0, R0, 0x1, RZ ;  /* 0x0000000100007819 */ /* 0x000fe200000006ff */
[----:B------:R2:W-:Y:S04]  /*1b170*/  STL [R1+0x150], R6 ;  /* 0x0001500601007387 */ /* 0x0005e80000100800 */
[----:B------:R2:W-:Y:S04]  /*1b180*/  STL [R1+0x148], R5 ;  /* 0x0001480501007387 */ /* 0x0005e80000100800 */
[----:B------:R2:W-:Y:S04]  /*1b190*/  STL [R1+0x13c], R0 ;  /* 0x00013c0001007387 */ /* 0x0005e80000100800 */
[----:B------:R2:W-:Y:S02]  /*1b1a0*/  STL [R1+0x14c], R3 ;  /* 0x00014c0301007387 */ /* 0x0005e40000100800 */
.L_x_708:
[----:B------:R-:W3:Y:S01]  /*1b1b0*/  LDL.64 R8, [R1+0x118] ;  /* 0x0001180001087983 */ /* 0x000ee20000100a00 */
[----:B------:R-:W-:Y:S04]  /*1b1c0*/  DEPBAR.LE SB0, 0x0 ;  /* 0x000080000000791a */ /* 0x000fe80000000000 */
[----:B------:R-:W4:Y:S01]  /*1b1d0*/  LDL.64 R10, [R1+0x170] ;  /* 0x00017000010a7983 */ /* 0x000f220000100a00 */
[-C--:B------:R-:W-:Y:S01]  /*1b1e0*/  ISETP.GE.AND P5, PT, R247, R205.reuse, PT ;  /* 0x000000cdf700720c */ /* 0x080fe20003fa6270 */
[----:B------:R-:W-:Y:S05]  /*1b1f0*/  WARPSYNC.ALL ;  /* 0x0000000000007948 */ /* 0x000fea0003800000 */
[----:B--2---:R-:W4:Y:S01]  /*1b200*/  LDL.64 R4, [R1+0x178] ;  /* 0x0001780001047983 */ /* 0x004f220000100a00 */
[----:B------:R-:W-:Y:S01]  /*1b210*/  SHF.R.S32.HI R0, RZ, 0x1f, R213 ;  /* 0x0000001fff007819 */ /* 0x000fe200000114d5 */
[----:B------:R-:W-:Y:S01]  /*1b220*/  BSSY B0, `(.L_x_706) ;  /* 0x0000106000007945 */ /* 0x000fe20003800000 */
[----:B------:R-:W-:Y:S01]  /*1b230*/  BAR.SYNC.DEFER_BLOCKING 0x0 ;  /* 0x0000000000007b1d */ /* 0x000fe20000010000 */
[----:B------:R-:W-:Y:S05]  /*1b240*/  ISETP.GE.AND P4, PT, R248, R205, PT ;  /* 0x000000cdf800720c */ /* 0x000fea0003f86270 */
[----:B------:R-:W-:Y:S05]  /*1b250*/  @P0 STS [R204+0x9000], RZ ;  /* 0x009000ffcc000388 */ /* 0x000fea0000000800 */
[----:B------:R-:W-:Y:S05]  /*1b260*/  @P0 STS [R204+0x9004], RZ ;  /* 0x009004ffcc000388 */ /* 0x000fea0000000800 */
[----:B------:R-:W-:Y:S01]  /*1b270*/  @P0 STS.64 [R204+0x9008], RZ ;  /* 0x009008ffcc000388 */ /* 0x000fe20000000a00 */
[----:B----4-:R-:W-:Y:S01]  /*1b280*/  IMAD.MOV.U32 R5, RZ, RZ, R11 ;  /* 0x000000ffff057224 */ /* 0x010fe200078e000b */
[C---:B---3--:R-:W-:Y:S01]  /*1b290*/  SHF.L.U64.HI R3, R8.reuse, 0x6, R9 ;  /* 0x0000000608037819 */ /* 0x048fe20000010209 */
[----:B------:R-:W-:Y:S04]  /*1b2a0*/  IMAD.SHL.U32 R6, R8, 0x40, RZ ;  /* 0x0000004008067824 */ /* 0x000fe800078e00ff */
[----:B------:R-:W-:Y:S02]  /*1b2b0*/  IMAD R3, R3, R213, RZ ;  /* 0x000000d503037224 */ /* 0x000fe400078e02ff */
[-C--:B------:R-:W-:Y:S04]  /*1b2c0*/  IMAD.WIDE.U32 R4, R213, R6.reuse, R4 ;  /* 0x00000006d5047225 */ /* 0x080fe800078e0004 */
[----:B------:R-:W-:Y:S01]  /*1b2d0*/  IMAD R3, R0, R6, R3 ;  /* 0x0000000600037224 */ /* 0x000fe200078e0203 */
[----:B------:R-:W-:Y:S02]  /*1b2e0*/  @!P5 LEA R12, P1, R4, R220, 0x1 ;  /* 0x000000dc040cd211 */ /* 0x000fe400078208ff */
[----:B------:R-:W-:Y:S01]  /*1b2f0*/  LEA R0, P6, R8, R4, 0x5 ;  /* 0x0000000408007211 */ /* 0x000fe200078c28ff */
[----:B------:R-:W-:Y:S01]  /*1b300*/  IMAD.IADD R3, R5, 0x1, R3 ;  /* 0x0000000105037824 */ /* 0x000fe200078e0203 */
[CC--:B------:R-:W-:Y:S02]  /*1b310*/  @!P0 LEA R15, P2, R4.reuse, R220.reuse, 0x1 ;  /* 0x000000dc040f8211 */ /* 0x0c0fe400078408ff */
[CC--:B------:R-:W-:Y:S02]  /*1b320*/  @!P4 LEA R10, P3, R4.reuse, R220.reuse, 0x1 ;  /* 0x000000dc040ac211 */ /* 0x0c0fe400078608ff */
[----:B------:R-:W-:Y:S02]  /*1b330*/  @!P5 LEA.HI.X R13, R4, R221, R3, 0x1, P1 ;  /* 0x000000dd040dd211 */ /* 0x000fe400008f0c03 */
[----:B------:R-:W-:Y:S02]  /*1b340*/  LEA.HI.X R5, R8, R3, R9, 0x5, P6 ;  /* 0x0000000308057211 */ /* 0x000fe400030f2c09 */
[-CC-:B------:R-:W-:Y:S02]  /*1b350*/  @!P0 LEA.HI.X R14, R4, R221.reuse, R3.reuse, 0x1, P2 ;  /* 0x000000dd040e8211 */ /* 0x180fe400010f0c03 */
[CC--:B------:R-:W-:Y:S02]  /*1b360*/  @!P0 LEA R16, P6, R0.reuse, R220.reuse, 0x1 ;  /* 0x000000dc00108211 */ /* 0x0c0fe400078c08ff */
[CC--:B------:R-:W-:Y:S02]  /*1b370*/  @!P5 LEA R8, P2, R0.reuse, R220.reuse, 0x1 ;  /* 0x000000dc0008d211 */ /* 0x0c0fe400078408ff */
[----:B------:R-:W-:Y:S02]  /*1b380*/  @!P4 LEA R6, P1, R0, R220, 0x1 ;  /* 0x000000dc0006c211 */ /* 0x000fe400078208ff */
[-C--:B------:R-:W-:Y:S01]  /*1b390*/  @!P4 LEA.HI.X R11, R4, R221.reuse, R3, 0x1, P3 ;  /* 0x000000dd040bc211 */ /* 0x080fe200018f0c03 */
[----:B------:R-:W-:Y:S01]  /*1b3a0*/  @!P0 IMAD.MOV.U32 R4, RZ, RZ, R15 ;  /* 0x000000ffff048224 */ /* 0x000fe200078e000f */
[CCC-:B------:R-:W-:Y:S02]  /*1b3b0*/  @!P5 LEA.HI.X R9, R0.reuse, R221.reuse, R5.reuse, 0x1, P2 ;  /* 0x000000dd0009d211 */ /* 0x1c0fe400010f0c05 */
[CCC-:B------:R-:W-:Y:S02]  /*1b3c0*/  @!P4 LEA.HI.X R7, R0.reuse, R221.reuse, R5.reuse, 0x1, P1 ;  /* 0x000000dd0007c211 */ /* 0x1c0fe400008f0c05 */
[----:B------:R-:W-:Y:S01]  /*1b3d0*/  @!P0 LEA.HI.X R3, R0, R221, R5, 0x1, P6 ;  /* 0x000000dd00038211 */ /* 0x000fe200030f0c05 */
[----:B------:R-:W-:Y:S01]  /*1b3e0*/  @!P0 IMAD.MOV.U32 R5, RZ, RZ, R14 ;  /* 0x000000ffff058224 */ /* 0x000fe200078e000e */
[----:B------:R-:W-:Y:S04]  /*1b3f0*/  ISETP.GE.AND P1, PT, R213, 0x1, PT ;  /* 0x00000001d500780c */ /* 0x000fe80003f26270 */
        /* <DEDUP_REMOVED lines=13> */
[----:B------:R-:W-:Y:S05]  /*1b4d0*/  @!P4 LDGSTS.E.BYPASS.LTC128B.128 [R204+0xb000], desc[UR4][R10.64+0x80] ;  /* 0x0b0000800acccfae */ /* 0x000fea000b901d44 */
[----:B------:R-:W-:Y:S01]  /*1b4e0*/  @P0 STS.128 [R204+0x9800], RZ ;  /* 0x009800ffcc000388 */ /* 0x000fe20000000c00 */
[----:B-1----:R-:W-:Y:S02]  /*1b4f0*/  @!P0 IMAD.MOV.U32 R4, RZ, RZ, R16 ;  /* 0x000000ffff048224 */ /* 0x002fe400078e0010 */
[----:B------:R-:W-:Y:S05]  /*1b500*/  @!P0 IMAD.MOV.U32 R5, RZ, RZ, R3 ;  /* 0x000000ffff058224 */ /* 0x000fea00078e0003 */
        /* <DEDUP_REMOVED lines=15> */
[----:B-----5:R-:W1:Y:S05]  /*1b600*/  LDSM.16.M88.4 R16, [R175+0x6000] ;  /* 0x00600000af10783b */ /* 0x020e6a0000000200 */
[----:B------:R-:W2:Y:S05]  /*1b610*/  LDSM.16.M88.4 R60, [R198+0x1000] ;  /* 0x00100000c63c783b */ /* 0x000eaa0000000200 */
[----:B------:R-:W3:Y:S05]  /*1b620*/  LDSM.16.M88.4 R32, [R175+0x6400] ;  /* 0x00640000af20783b */ /* 0x000eea0000000200 */
[----:B------:R-:W0:Y:S05]  /*1b630*/  LDGDEPBAR ;  /* 0x00000000000079af */ /* 0x000e2a0000000000 */
[----:B------:R-:W4:Y:S05]  /*1b640*/  LDSM.16.M88.4 R48, [R175+0x6800] ;  /* 0x00680000af30783b */ /* 0x000f2a0000000200 */
[----:B------:R-:W5:Y:S05]  /*1b650*/  LDSM.16.M88.4 R176, [R175+0x6c00] ;  /* 0x006c0000afb0783b */ /* 0x000f6a0000000200 */
[----:B------:R-:W-:Y:S05]  /*1b660*/  LDSM.16.M88.4 R180, [R199] ;  /* 0x00000000c7b4783b */ /* 0x000fea0000000200 */
[----:B------:R-:W5:Y:S01]  /*1b670*/  LDSM.16.M88.4 R184, [R197+0x6000] ;  /* 0x00600000c5b8783b */ /* 0x000f620000000200 */
[-C--:B-1----:R-:W-:Y:S06]  /*1b680*/  HMMA.16816.F32 R4, R64, R16.reuse, RZ ;  /* 0x000000104004723c */ /* 0x082fec00000018ff */
        /* <DEDUP_REMOVED lines=15> */
[----:B------:R-:W1:Y:S05]  /*1b780*/  LDSM.16.M88.4 R176, [R199+0x1000] ;  /* 0x00100000c7b0783b */ /* 0x000e6a0000000200 */
[-C--:B------:R-:W-:Y:S06]  /*1b790*/  HMMA.16816.F32 R4, R180, R184.reuse, R4 ;  /* 0x000000b8b404723c */ /* 0x080fec0000001804 */
[C---:B-1----:R-:W-:Y:S06]  /*1b7a0*/  HMMA.16816.F32 R8, R176.reuse, R184, R8 ;  /* 0x000000b8b008723c */ /* 0x042fec0000001808 */
        /* <DEDUP_REMOVED lines=18> */
[----:B------:R-:W1:Y:S05]  /*1b8d0*/  LDSM.16.M88.4 R180, [R175+0x7000] ;  /* 0x00700000afb4783b */ /* 0x000e6a0000000200 */
[----:B------:R-:W2:Y:S01]  /*1b8e0*/  LDSM.16.M88.4 R184, [R198+0x3000] ;  /* 0x00300000c6b8783b */ /* 0x000ea20000000200 */
[-C--:B-1----:R-:W-:Y:S06]  /*1b8f0*/  HMMA.16816.F32 R4, R176, R180.reuse, R4 ;  /* 0x000000b4b004723c */ /* 0x082fec0000001804 */
[C---:B--2---:R-:W-:Y:S06]  /*1b900*/  HMMA.16816.F32 R8, R184.reuse, R180, R8 ;  /* 0x000000b4b808723c */ /* 0x044fec0000001808 */
        /* <DEDUP_REMOVED lines=78> */
[----:B------:R-:W1:Y:S01]  /*1bdf0*/  LDSM.16.M88.4 R176, [R197+0x8c00] ;  /* 0x008c0000c5b0783b */ /* 0x000e620000000200 */
[----:B------:R-:W-:Y:S04]  /*1be00*/  DEPBAR.LE SB0, 0x0 ;  /* 0x000080000000791a */ /* 0x000fe80000000000 */
[----:B------:R-:W-:Y:S01]  /*1be10*/  BAR.SYNC.DEFER_BLOCKING 0x0 ;  /* 0x0000000000007b1d */ /* 0x000fe20000010000 */
[-C--:B-1----:R-:W-:Y:S06]  /*1be20*/  HMMA.16816.F32 R52, R184, R176.reuse, R52 ;  /* 0x000000b0b834723c */ /* 0x082fec0000001834 */
[C---:B------:R-:W-:Y:S06]  /*1be30*/  HMMA.16816.F32 R56, R180.reuse, R176, R56 ;  /* 0x000000b0b438723c */ /* 0x040fec0000001838 */
[-C--:B------:R-:W-:Y:S06]  /*1be40*/  HMMA.16816.F32 R60, R180, R178.reuse, R60 ;  /* 0x000000b2b43c723c */ /* 0x080fec000000183c */
[----:B------:R-:W-:Y:S01]  /*1be50*/  HMMA.16816.F32 R64, R184, R178, R64 ;  /* 0x000000b2b840723c */ /* 0x000fe20000001840 */
[----:B------:R-:W-:Y:S11]  /*1be60*/  @!UPT UIADD3 URZ, URZ, URZ, URZ ;  /* 0x0000003f3f3ff290 */ /* 0x000ff6000fffe03f */
[----:B------:R-:W-:Y:S01]  /*1be70*/  @!UPT UIADD3 URZ, URZ, URZ, URZ ;  /* 0x0000003f3f3ff290 */ /* 0x000fe2000fffe03f */
[----:B------:R-:W-:Y:S11]  /*1be80*/  @!P1 BRA `(.L_x_707) ;  /* 0x0000000000fc9947 */ /* 0x000ff60003800000 */
[----:B------:R-:W2:Y:S01]  /*1be90*/  LDL R103, [R1+0x198] ;  /* 0x0001980001677983 */ /* 0x000ea20000100800 */
[----:B------:R-:W-:Y:S03]  /*1bea0*/  VIADD R0, R213, 0xffffffff ;  /* 0xffffffffd5007836 */ /* 0x000fe60000000000 */
[----:B------:R-:W3:Y:S02]  /*1beb0*/  LDL R104, [R1+0x114] ;  /* 0x0001140001687983 */ /* 0x000ee40000100800 */
[----:B------:R-:W-:Y:S02]  /*1bec0*/  SHF.R.S32.HI R102, RZ, 0x1f, R0 ;  /* 0x0000001fff667819 */ /* 0x000fe40000011400 */
[----:B------:R-:W4:Y:S04]  /*1bed0*/  LDL R105, [R1+0x164] ;  /* 0x0001640001697983 */ /* 0x000f280000100800 */
[----:B------:R-:W5:Y:S04]  /*1bee0*/  LDL.64 R192, [R1+0x168] ;  /* 0x0001680001c07983 */ /* 0x000f680000100a00 */
[----:B------:R-:W5:Y:S04]  /*1bef0*/  LDL.64 R190, [R1+0x188] ;  /* 0x0001880001be7983 */ /* 0x000f680000100a00 */
[----:B------:R-:W5:Y:S04]  /*1bf00*/  LDL R188, [R1+0x180] ;  /* 0x0001800001bc7983 */ /* 0x000f680000100800 */
[----:B------:R-:W5:Y:S01]  /*1bf10*/  LDL R107, [R1+0x184] ;  /* 0x00018400016b7983 */ /* 0x000f620000100800 */
[----:B--2---:R-:W-:Y:S01]  /*1bf20*/  IMAD R3, R103, R0, RZ ;  /* 0x0000000067037224 */ /* 0x004fe200078e02ff */
[----:B---3--:R-:W-:Y:S03]  /*1bf30*/  ISETP.GE.AND P0, PT, R104, R205, PT ;  /* 0x000000cd6800720c */ /* 0x008fe60003f06270 */
[-C--:B----4-:R-:W-:Y:S02]  /*1bf40*/  IMAD R3, R102, R105.reuse, R3 ;  /* 0x0000006966037224 */ /* 0x090fe400078e0203 */
[----:B-----5:R-:W-:Y:S02]  /*1bf50*/  IMAD.MOV.U32 R103, RZ, RZ, R193 ;  /* 0x000000ffff677224 */ /* 0x020fe400078e00c1 */
[----:B------:R-:W-:Y:S06]  /*1bf60*/  IMAD.MOV.U32 R102, RZ, RZ, R190 ;  /* 0x000000ffff667224 */ /* 0x000fec00078e00be */
[----:B------:R1:W-:Y:S01]  /*1bf70*/  @P0 STS [R204+0x6000], RZ ;  /* 0x006000ffcc000388 */ /* 0x0003e20000000800 */
[----:B------:R-:W-:Y:S03]  /*1bf80*/  IMAD.WIDE.U32 R102, R0, R105, R102 ;  /* 0x0000006900667225 */ /* 0x000fe600078e0066 */
[----:B------:R1:W-:Y:S01]  /*1bf90*/  @P0 STS [R204+0x6004], RZ ;  /* 0x006004ffcc000388 */ /* 0x0003e20000000800 */
[----:B------:R-:W-:Y:S03]  /*1bfa0*/  IMAD.IADD R0, R103, 0x1, R3 ;  /* 0x0000000167007824 */ /* 0x000fe600078e0203 */
[----:B------:R1:W-:Y:S01]  /*1bfb0*/  @P0 STS.64 [R204+0x6008], RZ ;  /* 0x006008ffcc000388 */ /* 0x0003e20000000a00 */
[CC--:B------:R-:W-:Y:S04]  /*1bfc0*/  @!P0 LEA R104, P1, R102.reuse, R218.reuse, 0x1 ;  /* 0x000000da66688211 */ /* 0x0c0fe800078208ff */
[CCC-:B------:R-:W-:Y:S05]  /*1bfd0*/  @!P0 LEA.HI.X R105, R102.reuse, R219.reuse, R0.reuse, 0x1, P1 ;  /* 0x000000db66698211 */ /* 0x1c0fea00008f0c00 */
[----:B------:R-:W-:Y:S01]  /*1bfe0*/  @!PT LDS RZ, [RZ] ;  /* 0x00000000fffff984 */ /* 0x000fe20000000800 */
[----:B------:R-:W-:Y:S01]  /*1bff0*/  @!PT LDS RZ, [RZ] ;  /* 0x00000000fffff984 */ /* 0x000fe20000000800 */
[----:B------:R-:W-:Y:S01]  /*1c000*/  @!PT LDS RZ, [RZ] ;  /* 0x00000000fffff984 */ /* 0x000fe20000000800 */
[----:B------:R2:W-:Y:S04]  /*1c010*/  @!P0 LDGSTS.E.BYPASS.LTC128B.128 [R204+0x6000], desc[UR4][R104.64] ;  /* 0x0600000068cc8fae */ /* 0x0005e8000b901d44 */
[----:B------:R1:W-:Y:S01]  /*1c020*/  @P5 STS.128 [R204+0x7000], RZ ;  /* 0x007000ffcc005388 */ /* 0x0003e20000000c00 */
[CC--:B--2---:R-:W-:Y:S04]  /*1c030*/  @!P5 LEA R104, P1, R102.reuse, R218.reuse, 0x1 ;  /* 0x000000da6668d211 */ /* 0x0c4fe800078208ff */
[CCC-:B------:R-:W-:Y:S05]  /*1c040*/  @!P5 LEA.HI.X R105, R102.reuse, R219.reuse, R0.reuse, 0x1, P1 ;  /* 0x000000db6669d211 */ /* 0x1c0fea00008f0c00 */
[----:B------:R-:W-:Y:S01]  /*1c050*/  @!PT LDS RZ, [RZ] ;  /* 0x00000000fffff984 */ /* 0x000fe20000000800 */
[----:B------:R-:W-:Y:S01]  /*1c060*/  @!PT LDS RZ, [RZ] ;  /* 0x00000000fffff984 */ /* 0x000fe20000000800 */
[----:B------:R-:W-:Y:S01]  /*1c070*/  @!PT LDS RZ, [RZ] ;  /* 0x00000000fffff984 */ /* 0x000fe20000000800 */
[----:B------:R2:W-:Y:S04]  /*1c080*/  @!P5 LDGSTS.E.BYPASS.LTC128B.128 [R204+0x7000], desc[UR4][R104.64+0x40] ;  /* 0x0700004068ccdfae */ /* 0x0005e8000b901d44 */
[----:B------:R1:W-:Y:S01]  /*1c090*/  @P4 STS.128 [R204+0x8000], RZ ;  /* 0x008000ffcc004388 */ /* 0x0003e20000000c00 */
[C---:B--2---:R-:W-:Y:S04]  /*1c0a0*/  @!P4 LEA R104, P1, R102.reuse, R218, 0x1 ;  /* 0x000000da6668c211 */ /* 0x044fe800078208ff */
[-CC-:B------:R-:W-:Y:S02]  /*1c0b0*/  @!P4 LEA.HI.X R105, R102, R219.reuse, R0.reuse, 0x1, P1 ;  /* 0x000000db6669c211 */ /* 0x180fe400008f0c00 */
[----:B------:R-:W-:Y:S03]  /*1c0c0*/  IADD3 R102, P2, R188, R102, RZ ;  /* 0x00000066bc667210 */ /* 0x000fe60007f5e0ff */
[----:B------:R-:W-:Y:S01]  /*1c0d0*/  @!PT LDS RZ, [RZ] ;  /* 0x00000000fffff984 */ /* 0x000fe20000000800 */
[----:B------:R-:W-:Y:S01]  /*1c0e0*/  @!PT LDS RZ, [RZ] ;  /* 0x00000000fffff984 */ /* 0x000fe20000000800 */
[----:B------:R-:W-:Y:S01]  /*1c0f0*/  @!PT LDS RZ, [RZ] ;  /* 0x00000000fffff984 */ /* 0x000fe20000000800 */
[----:B------:R2:W-:Y:S02]  /*1c100*/  @!P4 LDGSTS.E.BYPASS.LTC128B.128 [R204+0x8000], desc[UR4][R104.64+0x80] ;  /* 0x0800008068cccfae */ /* 0x0005e4000b901d44 */
[----:B------:R-:W-:Y:S02]  /*1c110*/  IMAD.X R0, R107, 0x1, R0, P2 ;  /* 0x000000016b007824 */ /* 0x000fe400010e0600 */
        /* <DEDUP_REMOVED lines=16> */
[----:B------:R-:W-:Y:S05]  /*1c220*/  @!P4 LEA.HI.X R105, R102, R219, R0, 0x1, P1 ;  /* 0x000000db6669c211 */ /* 0x000fea00008f0c00 */
[----:B------:R-:W-:Y:S01]  /*1c230*/  @!PT LDS RZ, [RZ] ;  /* 0x00000000fffff984 */ /* 0x000fe20000000800 */
[----:B------:R-:W-:Y:S01]  /*1c240*/  @!PT LDS RZ, [RZ] ;  /* 0x00000000fffff984 */ /* 0x000fe20000000800 */
[----:B------:R-:W-:Y:S01]  /*1c250*/  @!PT LDS RZ, [RZ] ;  /* 0x00000000fffff984 */ /* 0x000fe20000000800 */
[----:B------:R1:W-:Y:S04]  /*1c260*/  @!P4 LDGSTS.E.BYPASS.LTC128B.128 [R204+0x8800], desc[UR4][R104.64+0x80] ;  /* 0x0880008068cccfae */ /* 0x0003e8000b901d44 */
[----:B------:R-:W0:Y:S02]  /*1c270*/  LDGDEPBAR ;  /* 0x00000000000079af */ /* 0x000e240000000000 */
.L_x_707:
[----:B------:R-:W-:Y:S05]  /*1c280*/  BSYNC B0 ;  /* 0x0000000000007941 */ /* 0x000fea0003800000 */
.L_x_706:
[----:B------:R-:W2:Y:S01]  /*1c290*/  LD.E R0, desc[UR4][R172.64+0xdc] ;  /* 0x0000dc04ac007980 */ /* 0x000ea2000c101900 */
[----:B------:R-:W3:Y:S03]  /*1c2a0*/  S2R R3, SR_TID.X ;  /* 0x0000000000037919 */ /* 0x000ee60000002100 */
[----:B------:R4:W-:Y:S04]  /*1c2b0*/  STL [R1+0x1c8], R175 ;  /* 0x0001c8af01007387 */ /* 0x0009e80000100800 */
[----:B----4-:R-:W4:Y:S01]  /*1c2c0*/  LDL.LU R175, [R1+0x12c] ;  /* 0x00012c0001af7983 */ /* 0x010f220000300800 */
[----:B---3--:R-:W-:Y:S05]  /*1c2d0*/  IMAD.SHL.U32 R3, R3, 0x2, RZ ;  /* 0x0000000203037824 */ /* 0x008fea00078e00ff */
[----:B------:R-:W-:Y:S05]  /*1c2e0*/  LOP3.LUT R3, R3, 0x6, RZ, 0xc0, !PT ;  /* 0x0000000603037812 */ /* 0x000fea00078ec0ff */
[----:B------:R-:W-:Y:S04]  /*1c2f0*/  IMAD R3, R213, 0x40, R3 ;  /* 0x00000040d5037824 */ /* 0x000fe800078e0203 */
[C---:B------:R-:W-:Y:S01]  /*1c300*/  VIADD R102, R3.reuse, 0x1 ;  /* 0x0000000103667836 */ /* 0x040fe20000000000 */
[----:B------:R-:W-:Y:S01]  /*1c310*/  I2FP.F32.S32 R103, R3 ;  /* 0x0000000300677245 */ /* 0x000fe20000201400 */
[C---:B-1----:R-:W-:Y:S02]  /*1c320*/  VIADD R104, R3.reuse, 0x8 ;  /* 0x0000000803687836 */ /* 0x042fe40000000000 */
[----:B------:R-:W-:Y:S01]  /*1c330*/  VIADD R105, R3, 0x9 ;  /* 0x0000000903697836 */ /* 0x000fe20000000000 */
[----:B------:R-:W-:Y:S01]  /*1c340*/  I2FP.F32.S32 R102, R102 ;  /* 0x0000006600667245 */ /* 0x000fe20000201400 */
[CC--:B------:R-:W-:Y:S01]  /*1c350*/  FFMA.FTZ R8, R103.reuse, R201.reuse, R8 ;  /* 0x000000c967087223 */ /* 0x0c0fe20000010008 */
[CC--:B------:R-:W-:Y:S01]  /*1c360*/  FFMA.FTZ R4, R103.reuse, R201.reuse, R4 ;  /* 0x000000c967047223 */ /* 0x0c0fe20000010004 */
[CC--:B------:R-:W-:Y:S01]  /*1c370*/  FFMA.FTZ R6, R103.reuse, R201.reuse, R6 ;  /* 0x000000c967067223 */ /* 0x0c0fe20000010006 */
[-C--:B------:R-:W-:Y:S01]  /*1c380*/  FFMA.FTZ R10, R103, R201.reuse, R10 ;  /* 0x000000c9670a7223 */ /* 0x080fe2000001000a */
[----:B------:R-:W-:Y:S01]  /*1c390*/  I2FP.F32.S32 R103, R104 ;  /* 0x0000006800677245 */ /* 0x000fe20000201400 */
[C---:B------:R-:W-:Y:S01]  /*1c3a0*/  FFMA.FTZ R5, R102.reuse, R201, R5 ;  /* 0x000000c966057223 */ /* 0x040fe20000010005 */
[----:B------:R-:W-:Y:S01]  /*1c3b0*/  I2FP.F32.S32 R104, R105 ;  /* 0x0000006900687245 */ /* 0x000fe20000201400 */
[C---:B------:R-:W-:Y:S02]  /*1c3c0*/  VIADD R105, R3.reuse, 0x11 ;  /* 0x0000001103697836 */ /* 0x040fe40000000000 */
[CC--:B------:R-:W-:Y:S01]  /*1c3d0*/  FFMA.FTZ R7, R102.reuse, R201.reuse, R7 ;  /* 0x000000c966077223 */ /* 0x0c0fe20000010007 */
[CC--:B------:R-:W-:Y:S01]  /*1c3e0*/  FFMA.FTZ R11, R102.reuse, R201.reuse, R11 ;  /* 0x000000c9660b7223 */ /* 0x0c0fe2000001000b */
[-C--:B------:R-:W-:Y:S01]  /*1c3f0*/  FFMA.FTZ R9, R102, R201.reuse, R9 ;  /* 0x000000c966097223 */ /* 0x080fe20000010009 */
[----:B------:R-:W-:Y:S02]  /*1c400*/  VIADD R102, R3, 0x10 ;  /* 0x0000001003667836 */ /* 0x000fe40000000000 */
[CC--:B------:R-:W-:Y:S01]  /*1c410*/  FFMA.FTZ R14, R103.reuse, R201.reuse, R14 ;  /* 0x000000c9670e7223 */ /* 0x0c0fe2000001000e */
[CC--:B------:R-:W-:Y:S01]  /*1c420*/  FFMA.FTZ R12, R103.reuse, R201.reuse, R12 ;  /* 0x000000c9670c7223 */ /* 0x0c0fe2000001000c */
[CC--:B------:R-:W-:Y:S01]  /*1c430*/  FFMA.FTZ R16, R103.reuse, R201.reuse, R16 ;  /* 0x000000c967107223 */ /* 0x0c0fe20000010010 */
[----:B------:R-:W-:Y:S01]  /*1c440*/  FFMA.FTZ R18, R103, R201, R18 ;  /* 0x000000c967127223 */ /* 0x000fe20000010012 */
[----:B------:R-:W-:Y:S01]  /*1c450*/  I2FP.F32.S32 R103, R105 ;  /* 0x0000006900677245 */ /* 0x000fe20000201400 */
[CC--:B------:R-:W-:Y:S01]  /*1c460*/  FFMA.FTZ R13, R104.reuse, R201.reuse, R13 ;  /* 0x000000c9680d7223 */ /* 0x0c0fe2000001000d */
[----:B------:R-:W-:Y:S01]  /*1c470*/  I2FP.F32.S32 R102, R102 ;  /* 0x0000006600667245 */ /* 0x000fe20000201400 */
[CC--:B------:R-:W-:Y:S01]  /*1c480*/  FFMA.FTZ R15, R104.reuse, R201.reuse, R15 ;  /* 0x000000c9680f7223 */ /* 0x0c0fe2000001000f */
[CC--:B------:R-:W-:Y:S01]  /*1c490*/  FFMA.FTZ R17, R104.reuse, R201.reuse, R17 ;  /* 0x000000c968117223 */ /* 0x0c0fe20000010011 */
[-C--:B------:R-:W-:Y:S01]  /*1c4a0*/  FFMA.FTZ R19, R104, R201.reuse, R19 ;  /* 0x000000c968137223 */ /* 0x080fe20000010013 */
[----:B------:R-:W-:Y:S02]  /*1c4b0*/  VIADD R104, R3, 0x18 ;  /* 0x0000001803687836 */ /* 0x000fe40000000000 */
[-C--:B------:R-:W-:Y:S01]  /*1c4c0*/  FFMA.FTZ R23, R103, R201.reuse, R23 ;  /* 0x000000c967177223 */ /* 0x080fe20000010017 */
[----:B------:R-:W-:Y:S02]  /*1c4d0*/  VIADD R105, R3, 0x19 ;  /* 0x0000001903697836 */ /* 0x000fe40000000000 */
[CC--:B------:R-:W-:Y:S01]  /*1c4e0*/  FFMA.FTZ R21, R103.reuse, R201.reuse, R21 ;  /* 0x000000c967157223 */ /* 0x0c0fe20000010015 */
[CC--:B------:R-:W-:Y:S01]  /*1c4f0*/  FFMA.FTZ R25, R103.reuse, R201.reuse, R25 ;  /* 0x000000c967197223 */ /* 0x0c0fe20000010019 */
[-C--:B------:R-:W-:Y:S01]  /*1c500*/  FFMA.FTZ R27, R103, R201.reuse, R27 ;  /* 0x000000c9671b7223 */ /* 0x080fe2000001001b */
[C---:B------:R-:W-:Y:S02]  /*1c510*/  VIADD R103, R3.reuse, 0x20 ;  /* 0x0000002003677836 */ /* 0x040fe40000000000 */
[CC--:B------:R-:W-:Y:S01]  /*1c520*/  FFMA.FTZ R24, R102.reuse, R201.reuse, R24 ;  /* 0x000000c966187223 */ /* 0x0c0fe20000010018 */
[CC--:B------:R-:W-:Y:S01]  /*1c530*/  FFMA.FTZ R20, R102.reuse, R201.reuse, R20 ;  /* 0x000000c966147223 */ /* 0x0c0fe20000010014 */
[CC--:B------:R-:W-:Y:S01]  /*1c540*/  FFMA.FTZ R22, R102.reuse, R201.reuse, R22 ;  /* 0x000000c966167223 */ /* 0x0c0fe20000010016 */
[----:B------:R-:W-:Y:S01]  /*1c550*/  FFMA.FTZ R26, R102, R201, R26 ;  /* 0x000000c9661a7223 */ /* 0x000fe2000001001a */
[----:B------:R-:W-:Y:S01]  /*1c560*/  I2FP.F32.S32 R102, R104 ;  /* 0x0000006800667245 */ /* 0x000fe20000201400 */
[C---:B------:R-:W-:Y:S01]  /*1c570*/  VIADD R176, R3.reuse, 0x39 ;  /* 0x0000003903b07836 */ /* 0x040fe20000000000 */
[----:B------:R-:W-:Y:S01]  /*1c580*/  I2FP.F32.S32 R104, R105 ;  /* 0x0000006900687245 */ /* 0x000fe20000201400 */
[----:B------:R-:W-:Y:S01]  /*1c590*/  VIADD R105, R3, 0x21 ;  /* 0x0000002103697836 */ /* 0x000fe20000000000 */
[----:B------:R-:W-:Y:S01]  /*1c5a0*/  I2FP.F32.S32 R103, R103 ;  /* 0x0000006700677245 */ /* 0x000fe20000201400 */
[CC--:B------:R-:W-:Y:S01]  /*1c5b0*/  FFMA.FTZ R28, R102.reuse, R201.reuse, R28 ;  /* 0x000000c9661c7223 */ /* 0x0c0fe2000001001c */
[----:B------:R-:W-:Y:S01]  /*1c5c0*/  I2FP.F32.S32 R176, R176 ;  /* 0x000000b000b07245 */ /* 0x000fe20000201400 */
[CC--:B------:R-:W-:Y:S01]  /*1c5d0*/  FFMA.FTZ R30, R102.reuse, R201.reuse, R30 ;  /* 0x000000c9661e7223 */ /* 0x0c0fe2000001001e */
[CC--:B------:R-:W-:Y:S01]  /*1c5e0*/  FFMA.FTZ R32, R102.reuse, R201.reuse, R32 ;  /* 0x000000c966207223 */ /* 0x0c0fe20000010020 */
[----:B------:R-:W-:Y:S01]  /*1c5f0*/  FFMA.FTZ R34, R102, R201, R34 ;  /* 0x000000c966227223 */ /* 0x000fe20000010022 */
[----:B------:R-:W-:Y:S01]  /*1c600*/  I2FP.F32.S32 R102, R105 ;  /* 0x0000006900667245 */ /* 0x000fe20000201400 */
[CC--:B------:R-:W-:Y:S01]  /*1c610*/  FFMA.FTZ R29, R104.reuse, R201.reuse, R29 ;  /* 0x000000c9681d7223 */ /* 0x0c0fe2000001001d */
[CC--:B------:R-:W-:Y:S01]  /*1c620*/  FFMA.FTZ R38, R103.reuse, R201.reuse, R38 ;  /* 0x000000c967267223 */ /* 0x0c0fe20000010026 */
[CC--:B------:R-:W-:Y:S01]  /*1c630*/  FFMA.FTZ R40, R103.reuse, R201.reuse, R40 ;  /* 0x000000c967287223 */ /* 0x0c0fe20000010028 */
[CC--:B------:R-:W-:Y:S01]  /*1c640*/  FFMA.FTZ R31, R104.reuse, R201.reuse, R31 ;  /* 0x000000c9681f7223 */ /* 0x0c0fe2000001001f */
[CC--:B------:R-:W-:Y:S01]  /*1c650*/  FFMA.FTZ R33, R104.reuse, R201.reuse, R33 ;  /* 0x000000c968217223 */ /* 0x0c0fe20000010021 */
[CC--:B------:R-:W-:Y:S01]  /*1c660*/  FFMA.FTZ R36, R103.reuse, R201.reuse, R36 ;  /* 0x000000c967247223 */ /* 0x0c0fe20000010024 */
[-C--:B------:R-:W-:Y:S01]  /*1c670*/  FFMA.FTZ R42, R103, R201.reuse, R42 ;  /* 0x000000c9672a7223 */ /* 0x080fe2000001002a */
[-C--:B------:R-:W-:Y:S01]  /*1c680*/  FFMA.FTZ R35, R104, R201.reuse, R35 ;  /* 0x000000c968237223 */ /* 0x080fe20000010023 */
[C---:B------:R-:W-:Y:S02]  /*1c690*/  VIADD R103, R3.reuse, 0x30 ;  /* 0x0000003003677836 */ /* 0x040fe40000000000 */
[CC--:B------:R-:W-:Y:S01]  /*1c6a0*/  FFMA.FTZ R39, R102.reuse, R201.reuse, R39 ;  /* 0x000000c966277223 */ /* 0x0c0fe20000010027 */
[C---:B------:R-:W-:Y:S02]  /*1c6b0*/  VIADD R104, R3.reuse, 0x29 ;  /* 0x0000002903687836 */ /* 0x040fe40000000000 */
[CC--:B------:R-:W-:Y:S01]  /*1c6c0*/  FFMA.FTZ R43, R102.reuse, R201.reuse, R43 ;  /* 0x000000c9662b7223 */ /* 0x0c0fe2000001002b */
[C---:B------:R-:W-:Y:S01]  /*1c6d0*/  FFMA.FTZ R41, R102.reuse, R201, R41 ;  /* 0x000000c966297223 */ /* 0x040fe20000010029 */
[----:B------:R-:W-:Y:S01]  /*1c6e0*/  I2FP.F32.S32 R103, R103 ;  /* 0x0000006700677245 */ /* 0x000fe20000201400 */
[-C--:B------:R-:W-:Y:S01]  /*1c6f0*/  FFMA.FTZ R37, R102, R201.reuse, R37 ;  /* 0x000000c966257223 */ /* 0x080fe20000010025 */
[----:B------:R-:W-:Y:S01]  /*1c700*/  I2FP.F32.S32 R104, R104 ;  /* 0x0000006800687245 */ /* 0x000fe20000201400 */
[----:B------:R-:W-:Y:S02]  /*1c710*/  VIADD R102, R3, 0x31 ;  /* 0x0000003103667836 */ /* 0x000fe40000000000 */
[-C--:B------:R-:W-:Y:S01]  /*1c720*/  FFMA.FTZ R65, R176, R201.reuse, R65 ;  /* 0x000000c9b0417223 */ /* 0x080fe20000010041 */
[CC--:B------:R-:W-:Y:S01]  /*1c730*/  FFMA.FTZ R54, R103.reuse, R201.reuse, R54 ;  /* 0x000000c967367223 */ /* 0x0c0fe20000010036 */
[-C--:B------:R-:W-:Y:S01]  /*1c740*/  FFMA.FTZ R52, R103, R201.reuse, R52 ;  /* 0x000000c967347223 */ /* 0x080fe20000010034 */
[CC--:B------:R-:W-:Y:S01]  /*1c750*/  FFMA.FTZ R47, R104.reuse, R201.reuse, R47 ;  /* 0x000000c9682f7223 */ /* 0x0c0fe2000001002f */
[----:B------:R-:W-:Y:S01]  /*1c760*/  I2FP.F32.S32 R102, R102 ;  /* 0x0000006600667245 */ /* 0x000fe20000201400 */
[----:B------:R-:W-:Y:S02]  /*1c770*/  VIADD R105, R3, 0x28 ;  /* 0x0000002803697836 */ /* 0x000fe40000000000 */
[CC--:B------:R-:W-:Y:S01]  /*1c780*/  FFMA.FTZ R56, R103.reuse, R201.reuse, R56 ;  /* 0x000000c967387223 */ /* 0x0c0fe20000010038 */
[CC--:B------:R-:W-:Y:S01]  /*1c790*/  FFMA.FTZ R45, R104.reuse, R201.reuse, R45 ;  /* 0x000000c9682d7223 */ /* 0x0c0fe2000001002d */
[CC--:B------:R-:W-:Y:S01]  /*1c7a0*/  FFMA.FTZ R49, R104.reuse, R201.reuse, R49 ;  /* 0x000000c968317223 */ /* 0x0c0fe20000010031 */
[----:B------:R-:W-:Y:S01]  /*1c7b0*/  FFMA.FTZ R51, R104, R201, R51 ;  /* 0x000000c968337223 */ /* 0x000fe20000010033 */
[----:B------:R-:W-:Y:S01]  /*1c7c0*/  I2FP.F32.S32 R105, R105 ;  /* 0x0000006900697245 */ /* 0x000fe20000201400 */
[-C--:B------:R-:W-:Y:S01]  /*1c7d0*/  FFMA.FTZ R58, R103, R201.reuse, R58 ;  /* 0x000000c9673a7223 */ /* 0x080fe2000001003a */
[----:B------:R-:W-:Y:S01]  /*1c7e0*/  FMNMX.FTZ R103, R10, R2, !PT ;  /* 0x000000020a677209 */ /* 0x000fe20007810000 */
[----:B------:R-:W-:Y:S02]  /*1c7f0*/  VIADD R104, R3, 0x38 ;  /* 0x0000003803687836 */ /* 0x000fe40000000000 */
[CC--:B------:R-:W-:Y:S01]  /*1c800*/  FFMA.FTZ R53, R102.reuse, R201.reuse, R53 ;  /* 0x000000c966357223 */ /* 0x0c0fe20000010035 */
[CC--:B------:R-:W-:Y:S01]  /*1c810*/  FFMA.FTZ R59, R102.reuse, R201.reuse, R59 ;  /* 0x000000c9663b7223 */ /* 0x0c0fe2000001003b */
[CC--:B------:R-:W-:Y:S01]  /*1c820*/  FFMA.FTZ R57, R102.reuse, R201.reuse, R57 ;  /* 0x000000c966397223 */ /* 0x0c0fe20000010039 */
[----:B------:R-:W-:Y:S01]  /*1c830*/  FFMA.FTZ R55, R102, R201, R55 ;  /* 0x000000c966377223 */ /* 0x000fe20000010037 */
[----:B------:R-:W-:Y:S01]  /*1c840*/  FMNMX.FTZ R102, R11, R103, !PT ;  /* 0x000000670b667209 */ /* 0x000fe20007810000 */
[CC--:B------:R-:W-:Y:S01]  /*1c850*/  FFMA.FTZ R46, R105.reuse, R201.reuse, R46 ;  /* 0x000000c9692e7223 */ /* 0x0c0fe2000001002e */
[----:B------:R-:W-:Y:S01]  /*1c860*/  I2FP.F32.S32 R3, R104 ;  /* 0x0000006800037245 */ /* 0x000fe20000201400 */
[CC--:B------:R-:W-:Y:S01]  /*1c870*/  FFMA.FTZ R44, R105.reuse, R201.reuse, R44 ;  /* 0x000000c9692c7223 */ /* 0x0c0fe2000001002c */
[----:B------:R-:W-:Y:S01]  /*1c880*/  FMNMX.FTZ R104, R4, R100, !PT ;  /* 0x0000006404687209 */ /* 0x000fe20007810000 */
[----:B------:R-:W-:Y:S01]  /*1c890*/  FFMA.FTZ R48, R105, R201, R48 ;  /* 0x000000c969307223 */ /* 0x000fe20000010030 */
[----:B------:R-:W-:Y:S01]  /*1c8a0*/  FMNMX.FTZ R103, R8, R101, !PT ;  /* 0x0000006508677209 */ /* 0x000fe20007810000 */
[-C--:B------:R-:W-:Y:S01]  /*1c8b0*/  FFMA.FTZ R64, R3, R201.reuse, R64 ;  /* 0x000000c903407223 */ /* 0x080fe20000010040 */
[----:B------:R-:W-:Y:S01]  /*1c8c0*/  FMNMX.FTZ R102, R14, R102, !PT ;  /* 0x000000660e667209 */ /* 0x000fe20007810000 */
[-C--:B------:R-:W-:Y:S01]  /*1c8d0*/  FFMA.FTZ R50, R105, R201.reuse, R50 ;  /* 0x000000c969327223 */ /* 0x080fe20000010032 */
[----:B------:R-:W-:Y:S01]  /*1c8e0*/  FMNMX.FTZ R105, R6, R106, !PT ;  /* 0x0000006a06697209 */ /* 0x000fe20007810000 */
[CC--:B------:R-:W-:Y:S01]  /*1c8f0*/  FFMA.FTZ R61, R176.reuse, R201.reuse, R61 ;  /* 0x000000c9b03d7223 */ /* 0x0c0fe2000001003d */
[----:B------:R-:W-:Y:S01]  /*1c900*/  FMNMX.FTZ R107, R5, R104, !PT ;  /* 0x00000068056b7209 */ /* 0x000fe20007810000 */
[----:B------:R-:W-:Y:S01]  /*1c910*/  FFMA.FTZ R62, R3, R201, R62 ;  /* 0x000000c9033e7223 */ /* 0x000fe2000001003e */
[----:B------:R-:W-:Y:S01]  /*1c920*/  FMNMX.FTZ R103, R9, R103, !PT ;  /* 0x0000006709677209 */ /* 0x000fe20007810000 */
[CC--:B------:R-:W-:Y:S01]  /*1c930*/  FFMA.FTZ R63, R176.reuse, R201.reuse, R63 ;  /* 0x000000c9b03f7223 */ /* 0x0c0fe2000001003f */
[----:B------:R-:W-:Y:S01]  /*1c940*/  FMNMX.FTZ R102, R15, R102, !PT ;  /* 0x000000660f667209 */ /* 0x000fe20007810000 */
[----:B------:R-:W-:Y:S01]  /*1c950*/  FFMA.FTZ R60, R3, R201, R60 ;  /* 0x000000c9033c7223 */ /* 0x000fe2000001003c */
[----:B------:R-:W-:Y:S01]  /*1c960*/  FMNMX.FTZ R104, R7, R105, !PT ;  /* 0x0000006907687209 */ /* 0x000fe20007810000 */
[----:B------:R-:W-:Y:S01]  /*1c970*/  FFMA.FTZ R67, R176, R201, R67 ;  /* 0x000000c9b0437223 */ /* 0x000fe20000010043 */
[----:B------:R-:W-:Y:S01]  /*1c980*/  FMNMX.FTZ R107, R16, R107, !PT ;  /* 0x0000006b106b7209 */ /* 0x000fe20007810000 */
[----:B------:R-:W-:Y:S01]  /*1c990*/  FFMA.FTZ R66, R3, R201, R66 ;  /* 0x000000c903427223 */ /* 0x000fe20000010042 */
        /* <DEDUP_REMOVED lines=45> */
[----:B------:R-:W-:Y:S03]  /*1cc70*/  FMNMX.FTZ R103, R50, R103, !PT ;  /* 0x0000006732677209 */ /* 0x000fe60007810000 */
[----:B------:R-:W3:Y:S01]  /*1cc80*/  SHFL.BFLY PT, R177, R105, 0x2, 0x1f ;  /* 0x0c401f0069b17f89 */ /* 0x000ee200000e0000 */
[----:B------:R-:W-:Y:S02]  /*1cc90*/  FMNMX.FTZ R102, R57, R102, !PT ;  /* 0x0000006639667209 */ /* 0x000fe40007810000 */
[----:B------:R-:W-:Y:S02]  /*1cca0*/  FMNMX.FTZ R103, R51, R103, !PT ;  /* 0x0000006733677209 */ /* 0x000fe40007810000 */
[----:B------:R-:W-:Y:S02]  /*1ccb0*/  FMNMX.FTZ R102, R60, R102, !PT ;  /* 0x000000663c667209 */ /* 0x000fe40007810000 */
[----:B------:R-:W-:Y:S02]  /*1ccc0*/  FMNMX.FTZ R103, R54, R103, !PT ;  /* 0x0000006736677209 */ /* 0x000fe40007810000 */
[----:B------:R-:W-:Y:S02]  /*1ccd0*/  FMNMX.FTZ R102, R61, R102, !PT ;  /* 0x000000663d667209 */ /* 0x000fe40007810000 */
[----:B------:R-:W-:Y:S03]  /*1cce0*/  FMNMX.FTZ R3, R55, R103, !PT ;  /* 0x0000006737037209 */ /* 0x000fe60007810000 */
[----:B------:R-:W2:Y:S01]  /*1ccf0*/  SHFL.BFLY PT, R107, R102, 0x2, 0x1f ;  /* 0x0c401f00666b7f89 */ /* 0x000ea200000e0000 */
[----:B------:R-:W-:Y:S02]  /*1cd00*/  FMNMX.FTZ R3, R66, R3, !PT ;  /* 0x0000000342037209 */ /* 0x000fe40007810000 */
[----:B-1----:R-:W-:Y:S02]  /*1cd10*/  FMNMX.FTZ R104, R104, R178, !PT ;  /* 0x000000b268687209 */ /* 0x002fe40007810000 */
[----:B------:R-:W-:Y:S03]  /*1cd20*/  FMNMX.FTZ R3, R67, R3, !PT ;  /* 0x0000000343037209 */ /* 0x000fe60007810000 */
[----:B------:R-:W1:Y:S01]  /*1cd30*/  SHFL.BFLY PT, R103, R104, 0x1, 0x1f ;  /* 0x0c201f0068677f89 */ /* 0x000e6200000e0000 */
[----:B---3--:R-:W-:Y:S07]  /*1cd40*/  FMNMX.FTZ R105, R105, R177, !PT ;  /* 0x000000b169697209 */ /* 0x008fee0007810000 */
[----:B------:R-:W3:Y:S08]  /*1cd50*/  SHFL.BFLY PT, R176, R3, 0x2, 0x1f ;  /* 0x0c401f0003b07f89 */ /* 0x000ef000000e0000 */
[----:B------:R-:W3:Y:S01]  /*1cd60*/  SHFL.BFLY PT, R177, R105, 0x1, 0x1f ;  /* 0x0c201f0069b17f89 */ /* 0x000ee200000e0000 */
[----:B--2---:R-:W-:Y:S07]  /*1cd70*/  FMNMX.FTZ R102, R102, R107, !PT ;  /* 0x0000006b66667209 */ /* 0x004fee0007810000 */
[----:B------:R-:W2:Y:S01]  /*1cd80*/  SHFL.BFLY PT, R178, R102, 0x1, 0x1f ;  /* 0x0c201f0066b27f89 */ /* 0x000ea200000e0000 */
[----:B-1----:R-:W-:Y:S02]  /*1cd90*/  FMNMX.FTZ R104, R104, R103, !PT ;  /* 0x0000006768687209 */ /* 0x002fe40007810000 */
[----:B---3--:R-:W-:Y:S03]  /*1cda0*/  FMNMX.FTZ R107, R3, R176, !PT ;  /* 0x000000b0036b7209 */ /* 0x008fe60007810000 */
[C---:B------:R-:W-:Y:S01]  /*1cdb0*/  FADD.FTZ R2, -R104.reuse, R2 ;  /* 0x0000000268027221 */ /* 0x040fe20000010100 */
[----:B------:R-:W-:Y:S02]  /*1cdc0*/  FSETP.NEU.FTZ.AND P1, PT, R104, -INF , PT ;  /* 0xff8000006800780b */ /* 0x000fe40003f3d000 */
[----:B------:R-:W-:Y:S01]  /*1cdd0*/  FMNMX.FTZ R105, R105, R177, !PT ;  /* 0x000000b169697209 */ /* 0x000fe20007810000 */
[----:B------:R-:W-:Y:S01]  /*1cde0*/  FMUL.FTZ R3, R0, R2 ;  /* 0x0000000200037220 */ /* 0x000fe20000410000 */
[----:B------:R-:W1:Y:S03]  /*1cdf0*/  SHFL.BFLY PT, R176, R107, 0x1, 0x1f ;  /* 0x0c201f006bb07f89 */ /* 0x000e6600000e0000 */
[----:B------:R-:W-:Y:S02]  /*1ce00*/  FADD.FTZ R2, -R105, R100 ;  /* 0x0000006469027221 */ /* 0x000fe40000010100 */
[----:B------:R3:W4:Y:S01]  /*1ce10*/  MUFU.EX2 R100, R3 ;  /* 0x0000000300647308 */ /* 0x0007220000000800 */
[----:B--2---:R-:W-:Y:S05]  /*1ce20*/  FMNMX.FTZ R103, R102, R178, !PT ;  /* 0x000000b266677209 */ /* 0x004fea0007810000 */
[C---:B------:R-:W-:Y:S01]  /*1ce30*/  FMUL.FTZ R177, R0.reuse, R103 ;  /* 0x0000006700b17220 */ /* 0x040fe20000410000 */
[C---:B---3--:R-:W-:Y:S01]  /*1ce40*/  FMUL.FTZ R3, R0.reuse, R2 ;  /* 0x0000000200037220 */ /* 0x048fe20000410000 */
[----:B------:R-:W-:Y:S01]  /*1ce50*/  FADD.FTZ R2, -R103, R101 ;  /* 0x0000006567027221 */ /* 0x000fe20000010100 */
[----:B-1----:R-:W-:Y:S01]  /*1ce60*/  FMNMX.FTZ R102, R107, R176, !PT ;  /* 0x000000b06b667209 */ /* 0x002fe20007810000 */
[----:B------:R-:W-:Y:S01]  /*1ce70*/  FMUL.FTZ R107, R0, R104 ;  /* 0x00000068006b7220 */ /* 0x000fe20000410000 */
[----:B------:R1:W2:Y:S01]  /*1ce80*/  MUFU.EX2 R101, R3 ;  /* 0x0000000300657308 */ /* 0x0002a20000000800 */
[----:B----4-:R-:W-:Y:S01]  /*1ce90*/  FMUL.FTZ R74, R100, R74 ;  /* 0x0000004a644a7220 */ /* 0x010fe20000410000 */
[----:B------:R-:W-:Y:S01]  /*1cea0*/  FSETP.NEU.FTZ.AND P2, PT, R102, -INF , PT ;  /* 0xff8000006600780b */ /* 0x000fe20003f5d000 */
[C---:B------:R-:W-:Y:S01]  /*1ceb0*/  FMUL.FTZ R75, R100.reuse, R75 ;  /* 0x0000004b644b7220 */ /* 0x040fe20000410000 */
[----:B------:R-:W-:Y:S01]  /*1cec0*/  FSEL R107, R107, RZ, P1 ;  /* 0x000000ff6b6b7208 */ /* 0x000fe20000800000 */
[C---:B------:R-:W-:Y:S01]  /*1ced0*/  FMUL.FTZ R78, R100.reuse, R78 ;  /* 0x0000004e644e7220 */ /* 0x040fe20000410000 */
[----:B------:R-:W-:Y:S01]  /*1cee0*/  FSETP.NEU.FTZ.AND P1, PT, R105, -INF , PT ;  /* 0xff8000006900780b */ /* 0x000fe20003f3d000 */
[C---:B------:R-:W-:Y:S01]  /*1cef0*/  FMUL.FTZ R79, R100.reuse, R79 ;  /* 0x0000004f644f7220 */ /* 0x040fe20000410000 */
[----:B------:R-:W-:Y:S01]  /*1cf00*/  FMUL.FTZ R90, R100, R90 ;  /* 0x0000005a645a7220 */ /* 0x000fe20000410000 */
[-CC-:B------:R-:W-:Y:S01]  /*1cf10*/  FFMA.FTZ R10, R10, R0.reuse, -R107.reuse ;  /* 0x000000000a0a7223 */ /* 0x180fe2000001086b */
[-CC-:B------:R-:W-:Y:S01]  /*1cf20*/  FFMA.FTZ R187, R26, R0.reuse, -R107.reuse ;  /* 0x000000001abb7223 */ /* 0x180fe2000001086b */
[-CC-:B------:R-:W-:Y:S01]  /*1cf30*/  FFMA.FTZ R191, R27, R0.reuse, -R107.reuse ;  /* 0x000000001bbf7223 */ /* 0x180fe2000001086b */
[-CC-:B------:R-:W-:Y:S01]  /*1cf40*/  FFMA.FTZ R215, R42, R0.reuse, -R107.reuse ;  /* 0x000000002ad77223 */ /* 0x180fe2000001086b */
[----:B------:R3:W-:Y:S01]  /*1cf50*/  MUFU.EX2 R179, R10 ;  /* 0x0000000a00b37308 */ /* 0x0007e20000000800 */
[-CC-:B------:R-:W-:Y:S01]  /*1cf60*/  FFMA.FTZ R216, R43, R0.reuse, -R107.reuse ;  /* 0x000000002bd87223 */ /* 0x180fe2000001086b */
[-CC-:B------:R-:W-:Y:S01]  /*1cf70*/  FFMA.FTZ R217, R46, R0.reuse, -R107.reuse ;  /* 0x000000002ed97223 */ /* 0x180fe2000001086b */
[--C-:B------:R-:W-:Y:S01]  /*1cf80*/  FFMA.FTZ R222, R47, R0, -R107.reuse ;  /* 0x000000002fde7223 */ /* 0x100fe2000001086b */
[----:B-1----:R-:W-:Y:S01]  /*1cf90*/  FMUL.FTZ R3, R0, R2 ;  /* 0x0000000200037220 */ /* 0x002fe20000410000 */
[----:B------:R-:W-:Y:S01]  /*1cfa0*/  FADD.FTZ R2, -R102, R106 ;  /* 0x0000006a66027221 */ /* 0x000fe20000010100 */
[----:B------:R-:W-:Y:S01]  /*1cfb0*/  FMUL.FTZ R106, R0, R105 ;  /* 0x00000069006a7220 */ /* 0x000fe20000410000 */
[C---:B------:R-:W-:Y:S01]  /*1cfc0*/  FMUL.FTZ R43, R100.reuse, R123 ;  /* 0x0000007b642b7220 */ /* 0x040fe20000410000 */
[C---:B------:R-:W-:Y:S01]  /*1cfd0*/  FMUL.FTZ R46, R100.reuse, R118 ;  /* 0x00000076642e7220 */ /* 0x040fe20000410000 */
[----:B------:R-:W-:Y:S01]  /*1cfe0*/  FMUL.FTZ R47, R100, R119 ;  /* 0x00000077642f7220 */ /* 0x000fe20000410000 */
[----:B------:R-:W1:Y:S01]  /*1cff0*/  MUFU.EX2 R3, R3 ;  /* 0x0000000300037308 */ /* 0x000e620000000800 */
[----:B------:R-:W-:Y:S01]  /*1d000*/  FSEL R106, R106, RZ, P1 ;  /* 0x000000ff6a6a7208 */ /* 0x000fe20000800000 */
[----:B------:R-:W-:Y:S01]  /*1d010*/  FMUL.FTZ R26, R100, R134 ;  /* 0x00000086641a7220 */ /* 0x000fe20000410000 */
[----:B------:R-:W-:Y:S01]  /*1d020*/  FSETP.NEU.FTZ.AND P1, PT, R103, -INF , PT ;  /* 0xff8000006700780b */ /* 0x000fe20003f3d000 */
[-CC-:B------:R-:W-:Y:S01]  /*1d030*/  FFMA.FTZ R11, R11, R0.reuse, -R107.reuse ;  /* 0x000000000b0b7223 */ /* 0x180fe2000001086b */
[-CC-:B------:R-:W-:Y:S01]  /*1d040*/  FFMA.FTZ R14, R14, R0.reuse, -R107.reuse ;  /* 0x000000000e0e7223 */ /* 0x180fe2000001086b */
[--C-:B------:R-:W-:Y:S01]  /*1d050*/  FFMA.FTZ R176, R4, R0, -R106.reuse ;  /* 0x0000000004b07223 */ /* 0x100fe2000001086a */
[----:B------:R-:W-:Y:S01]  /*1d060*/  FSEL R4, R177, RZ, P1 ;  /* 0x000000ffb1047208 */ /* 0x000fe20000800000 */
[----:B---3--:R-:W-:Y:S01]  /*1d070*/  FMUL.FTZ R10, R0, R102 ;  /* 0x00000066000a7220 */ /* 0x008fe20000410000 */
[-CC-:B------:R-:W-:Y:S01]  /*1d080*/  FFMA.FTZ R189, R21, R0.reuse, -R106.reuse ;  /* 0x0000000015bd7223 */ /* 0x180fe2000001086a */
[----:B------:R-:W-:Y:S01]  /*1d090*/  FFMA.FTZ R238, R64, R0, -R106 ;  /* 0x0000000040ee7223 */ /* 0x000fe2000001086a */
[C---:B--2---:R-:W-:Y:S01]  /*1d0a0*/  FMUL.FTZ R64, R101.reuse, R124 ;  /* 0x0000007c65407220 */ /* 0x044fe20000410000 */
[-C--:B------:R-:W-:Y:S01]  /*1d0b0*/  FFMA.FTZ R8, R8, R0.reuse, -R4 ;  /* 0x0000000008087223 */ /* 0x080fe20000010804 */
[----:B------:R-:W-:Y:S01]  /*1d0c0*/  FSEL R10, R10, RZ, P2 ;  /* 0x000000ff0a0a7208 */ /* 0x000fe20001000000 */
[--C-:B------:R-:W-:Y:S01]  /*1d0d0*/  FFMA.FTZ R228, R48, R0, -R106.reuse ;  /* 0x0000000030e47223 */ /* 0x100fe2000001086a */
[----:B------:R-:W-:Y:S01]  /*1d0e0*/  FMUL.FTZ R48, R101, R140 ;  /* 0x0000008c65307220 */ /* 0x000fe20000410000 */
[----:B------:R2:W-:Y:S01]  /*1d0f0*/  MUFU.EX2 R181, R8 ;  /* 0x0000000800b57308 */ /* 0x0005e20000000800 */
[-C--:B------:R-:W-:Y:S01]  /*1d100*/  FFMA.FTZ R233, R52, R0.reuse, -R106 ;  /* 0x0000000034e97223 */ /* 0x080fe2000001086a */
[-CC-:B------:R-:W-:Y:S01]  /*1d110*/  FFMA.FTZ R185, R23, R0.reuse, -R10.reuse ;  /* 0x0000000017b97223 */ /* 0x180fe2000001080a */
[-CC-:B------:R-:W-:Y:S01]  /*1d120*/  FFMA.FTZ R230, R54, R0.reuse, -R10.reuse ;  /* 0x0000000036e67223 */ /* 0x180fe2000001080a */
[-C--:B------:R-:W-:Y:S01]  /*1d130*/  FFMA.FTZ R211, R39, R0.reuse, -R10 ;  /* 0x0000000027d37223 */ /* 0x080fe2000001080a */
[----:B------:R-:W-:Y:S01]  /*1d140*/  FFMA.FTZ R234, R53, R0, -R106 ;  /* 0x0000000035ea7223 */ /* 0x000fe2000001086a */
[C---:B------:R-:W-:Y:S01]  /*1d150*/  FMUL.FTZ R52, R101.reuse, R136 ;  /* 0x0000008865347220 */ /* 0x040fe20000410000 */
[----:B------:R-:W-:Y:S03]  /*1d160*/  FMUL.FTZ R53, R101, R137 ;  /* 0x0000008965357220 */ /* 0x000fe60000410000 */
[----:B------:R-:W3:Y:S01]  /*1d170*/  MUFU.EX2 R180, R176 ;  /* 0x000000b000b47308 */ /* 0x000ee20000000800 */
[-CC-:B------:R-:W-:Y:S01]  /*1d180*/  FFMA.FTZ R190, R29, R0.reuse, -R4.reuse ;  /* 0x000000001dbe7223 */ /* 0x180fe20000010804 */
[C---:B-1----:R-:W-:Y:S01]  /*1d190*/  FMUL.FTZ R29, R3.reuse, R129 ;  /* 0x00000081031d7220 */ /* 0x042fe20000410000 */
[----:B------:R-:W-:Y:S01]  /*1d1a0*/  FFMA.FTZ R182, R24, R0, -R4 ;  /* 0x0000000018b67223 */ /* 0x000fe20000010804 */
[----:B------:R-:W-:Y:S01]  /*1d1b0*/  FMUL.FTZ R24, R3, R132 ;  /* 0x0000008403187220 */ /* 0x000fe20000410000 */
[-C--:B------:R-:W-:Y:S01]  /*1d1c0*/  FFMA.FTZ R240, R65, R0.reuse, -R106 ;  /* 0x0000000041f07223 */ /* 0x080fe2000001086a */
[----:B------:R-:W-:Y:S01]  /*1d1d0*/  FMUL.FTZ R65, R101, R125 ;  /* 0x0000007d65417220 */ /* 0x000fe20000410000 */
[-C--:B------:R-:W-:Y:S01]  /*1d1e0*/  FFMA.FTZ R207, R38, R0.reuse, -R10 ;  /* 0x0000000026cf7223 */ /* 0x080fe2000001080a */
[----:B------:R-:W-:Y:S01]  /*1d1f0*/  FFMA.FTZ R224, R44, R0, -R4 ;  /* 0x000000002ce07223 */ /* 0x000fe20000010804 */
[----:B--2---:R-:W2:Y:S01]  /*1d200*/  LDL.LU R8, [R1+0x134] ;  /* 0x0001340001087983 */ /* 0x004ea20000300800 */
[----:B------:R-:W-:Y:S01]  /*1d210*/  FMUL.FTZ R44, R3, R116 ;  /* 0x00000074032c7220 */ /* 0x000fe20000410000 */
[-C--:B------:R-:W-:Y:S01]  /*1d220*/  FFMA.FTZ R6, R6, R0.reuse, -R10 ;  /* 0x0000000006067223 */ /* 0x080fe2000001080a */
[-C--:B------:R-:W-:Y:S01]  /*1d230*/  FFMA.FTZ R5, R5, R0.reuse, -R106 ;  /* 0x0000000005057223 */ /* 0x080fe2000001086a */
[----:B------:R-:W4:Y:S01]  /*1d240*/  LDL.LU R23, [R1+0x138] ;  /* 0x0001380001177983 */ /* 0x000f220000300800 */
[-C--:B------:R-:W-:Y:S01]  /*1d250*/  FFMA.FTZ R7, R7, R0.reuse, -R10 ;  /* 0x0000000007077223 */ /* 0x080fe2000001080a */
[----:B------:R1:W-:Y:S01]  /*1d260*/  MUFU.EX2 R178, R6 ;  /* 0x0000000600b27308 */ /* 0x0003e20000000800 */
[-C--:B------:R-:W-:Y:S01]  /*1d270*/  FFMA.FTZ R186, R20, R0.reuse, -R106 ;  /* 0x0000000014ba7223 */ /* 0x080fe2000001086a */
[----:B------:R-:W4:Y:S01]  /*1d280*/  LDL R54, [R1+0x194] ;  /* 0x0001940001367983 */ /* 0x000f220000100800 */
[----:B---3--:R-:W-:Y:S01]  /*1d290*/  FFMA.FTZ R38, R101, R175, R180 ;  /* 0x000000af65267223 */ /* 0x008fe200000100b4 */
[-CC-:B------:R-:W-:Y:S01]  /*1d2a0*/  FFMA.FTZ R195, R32, R0.reuse, -R106.reuse ;  /* 0x0000000020c37223 */ /* 0x180fe2000001086a */
[-CC-:B------:R-:W-:Y:S01]  /*1d2b0*/  FFMA.FTZ R206, R33, R0.reuse, -R106.reuse ;  /* 0x0000000021ce7223 */ /* 0x180fe2000001086a */
[----:B------:R-:W3:Y:S01]  /*1d2c0*/  LDL.LU R39, [R1+0x130] ;  /* 0x0001300001277983 */ /* 0x000ee20000300800 */
[-CC-:B------:R-:W-:Y:S01]  /*1d2d0*/  FFMA.FTZ R15, R15, R0.reuse, -R107.reuse ;  /* 0x000000000f0f7223 */ /* 0x180fe2000001086b */
[-CC-:B------:R-:W-:Y:S01]  /*1d2e0*/  FFMA.FTZ R210, R30, R0.reuse, -R107.reuse ;  /* 0x000000001ed27223 */ /* 0x180fe2000001086b */
[-CC-:B------:R-:W-:Y:S01]  /*1d2f0*/  FFMA.FTZ R214, R31, R0.reuse, -R107.reuse ;  /* 0x000000001fd67223 */ /* 0x180fe2000001086b */
[----:B------:R-:W3:Y:S01]  /*1d300*/  LDL R124, [R1+0x128] ;  /* 0x00012800017c7983 */ /* 0x000ee20000100800 */
[-CC-:B------:R-:W-:Y:S01]  /*1d310*/  FFMA.FTZ R236, R58, R0.reuse, -R107.reuse ;  /* 0x000000003aec7223 */ /* 0x180fe2000001086b */
[-CC-:B------:R-:W-:Y:S01]  /*1d320*/  FFMA.FTZ R235, R59, R0.reuse, -R107.reuse ;  /* 0x000000003beb7223 */ /* 0x180fe2000001086b */
[-CC-:B------:R-:W-:Y:S01]  /*1d330*/  FFMA.FTZ R243, R62, R0.reuse, -R107.reuse ;  /* 0x000000003ef37223 */ /* 0x180fe2000001086b */
[----:B------:R-:W3:Y:S01]  /*1d340*/  LDL R140, [R1+0x160] ;  /* 0x00016000018c7983 */ /* 0x000ee20000100800 */
[-C--:B------:R-:W-:Y:S01]  /*1d350*/  FFMA.FTZ R244, R63, R0.reuse, -R107 ;  /* 0x000000003ff47223 */ /* 0x080fe2000001086b */
[-CC-:B------:R-:W-:Y:S01]  /*1d360*/  FFMA.FTZ R16, R16, R0.reuse, -R106.reuse ;  /* 0x0000000010107223 */ /* 0x180fe2000001086a */
[-CC-:B------:R-:W-:Y:S01]  /*1d370*/  FFMA.FTZ R17, R17, R0.reuse, -R106.reuse ;  /* 0x0000000011117223 */ /* 0x180fe2000001086a */
[----:B------:R-:W3:Y:S01]  /*1d380*/  LDL.64 R136, [R1+0x120] ;  /* 0x0001200001887983 */ /* 0x000ee20000100a00 */
[-CC-:B------:R-:W-:Y:S01]  /*1d390*/  FFMA.FTZ R209, R36, R0.reuse, -R106.reuse ;  /* 0x0000000024d17223 */ /* 0x180fe2000001086a */
[-CC-:B------:R-:W-:Y:S01]  /*1d3a0*/  FFMA.FTZ R212, R37, R0.reuse, -R106.reuse ;  /* 0x0000000025d47223 */ /* 0x180fe2000001086a */
[-C--:B------:R-:W-:Y:S01]  /*1d3b0*/  FFMA.FTZ R227, R49, R0.reuse, -R106 ;  /* 0x0000000031e37223 */ /* 0x080fe2000001086a */
[----:B------:R-:W1:Y:S01]  /*1d3c0*/  MUFU.EX2 R107, R5 ;  /* 0x00000005006b7308 */ /* 0x000e620000000800 */
[-C--:B------:R-:W-:Y:S01]  /*1d3d0*/  FFMA.FTZ R9, R9, R0.reuse, -R4 ;  /* 0x0000000009097223 */ /* 0x080fe20000010804 */
[----:B------:R-:W3:Y:S01]  /*1d3e0*/  LDL R129, [R1+0x10c] ;  /* 0x00010c0001817983 */ /* 0x000ee20000100800 */
[-CC-:B-1----:R-:W-:Y:S01]  /*1d3f0*/  FFMA.FTZ R6, R18, R0.reuse, -R10.reuse ;  /* 0x0000000012067223 */ /* 0x182fe2000001080a */
[--C-:B------:R-:W-:Y:S01]  /*1d400*/  FFMA.FTZ R19, R19, R0, -R10.reuse ;  /* 0x0000000013137223 */ /* 0x100fe2000001080a */
[----:B------:R-:W-:Y:S01]  /*1d410*/  FMUL.FTZ R63, R100, R111 ;  /* 0x0000006f643f7220 */ /* 0x000fe20000410000 */
[----:B------:R-:W3:Y:S01]  /*1d420*/  LDL R132, [R1+0x110] ;  /* 0x0001100001847983 */ /* 0x000ee20000100800 */
[----:B------:R-:W-:Y:S03]  /*1d430*/  FMUL.FTZ R2, R0, R2 ;  /* 0x0000000200027220 */ /* 0x000fe60000410000 */
[----:B------:R1:W-:Y:S01]  /*1d440*/  MUFU.EX2 R106, R7 ;  /* 0x00000007006a7308 */ /* 0x0003e20000000800 */
[-C--:B------:R-:W-:Y:S01]  /*1d450*/  FFMA.FTZ R184, R22, R0.reuse, -R10 ;  /* 0x0000000016b87223 */ /* 0x080fe2000001080a */
[----:B------:R-:W3:Y:S01]  /*1d460*/  LDL R125, [R1+0x104] ;  /* 0x00010400017d7983 */ /* 0x000ee20000100800 */
[-CC-:B------:R-:W-:Y:S01]  /*1d470*/  FFMA.FTZ R22, R12, R0.reuse, -R4.reuse ;  /* 0x000000000c167223 */ /* 0x180fe20000010804 */
[-C--:B------:R-:W-:Y:S01]  /*1d480*/  FFMA.FTZ R208, R41, R0.reuse, -R4 ;  /* 0x0000000029d07223 */ /* 0x080fe20000010804 */
[----:B------:R-:W-:Y:S01]  /*1d490*/  FMUL.FTZ R41, R3, R121 ;  /* 0x0000007903297220 */ /* 0x000fe20000410000 */
[----:B------:R-:W3:Y:S01]  /*1d4a0*/  LDL R175, [R1+0x108] ;  /* 0x0001080001af7983 */ /* 0x000ee20000100800 */
[-C--:B------:R-:W-:Y:S03]  /*1d4b0*/  FFMA.FTZ R193, R34, R0.reuse, -R10 ;  /* 0x0000000022c17223 */ /* 0x080fe6000001080a */
[----:B------:R1:W-:Y:S01]  /*1d4c0*/  MUFU.EX2 R177, R9 ;  /* 0x0000000900b17308 */ /* 0x0003e20000000800 */
[-CC-:B------:R-:W-:Y:S01]  /*1d4d0*/  FFMA.FTZ R183, R25, R0.reuse, -R4.reuse ;  /* 0x0000000019b77223 */ /* 0x180fe20000010804 */
[----:B------:R-:W3:Y:S01]  /*1d4e0*/  LDL R116, [R1+0xf0] ;  /* 0x0000f00001747983 */ /* 0x000ee20000100800 */
[C---:B------:R-:W-:Y:S01]  /*1d4f0*/  FMUL.FTZ R25, R3.reuse, R133 ;  /* 0x0000008503197220 */ /* 0x040fe20000410000 */
[--C-:B------:R-:W-:Y:S01]  /*1d500*/  FFMA.FTZ R188, R28, R0, -R4.reuse ;  /* 0x000000001cbc7223 */ /* 0x100fe20000010804 */
[----:B------:R-:W-:Y:S01]  /*1d510*/  FMUL.FTZ R28, R3, R128 ;  /* 0x00000080031c7220 */ /* 0x000fe20000410000 */
[----:B------:R-:W3:Y:S01]  /*1d520*/  LDL R123, [R1+0x100] ;  /* 0x00010000017b7983 */ /* 0x000ee20000100800 */
[----:B------:R-:W-:Y:S03]  /*1d530*/  FFMA.FTZ R194, R40, R0, -R4 ;  /* 0x0000000028c27223 */ /* 0x000fe60000010804 */
[----:B------:R-:W-:Y:S01]  /*1d540*/  MUFU.EX2 R111, R6 ;  /* 0x00000006006f7308 */ /* 0x000fe20000000800 */
[C---:B-1----:R-:W-:Y:S01]  /*1d550*/  F2FP.F16.F32.PACK_AB R7, R107.reuse, R180 ;  /* 0x000000b46b07723e */ /* 0x042fe200000000ff */
[----:B------:R-:W-:Y:S01]  /*1d560*/  FADD.FTZ R38, R107, R38 ;  /* 0x000000266b267221 */ /* 0x000fe20000010000 */
[-CC-:B------:R-:W-:Y:S01]  /*1d570*/  FFMA.FTZ R226, R50, R0.reuse, -R10.reuse ;  /* 0x0000000032e27223 */ /* 0x180fe2000001080a */
[-CC-:B------:R-:W-:Y:S01]  /*1d580*/  FFMA.FTZ R225, R51, R0.reuse, -R10.reuse ;  /* 0x0000000033e17223 */ /* 0x180fe2000001080a */
[-CC-:B------:R-:W-:Y:S01]  /*1d590*/  FFMA.FTZ R241, R66, R0.reuse, -R10.reuse ;  /* 0x0000000042f17223 */ /* 0x180fe2000001080a */
[-CC-:B------:R-:W-:Y:S01]  /*1d5a0*/  FFMA.FTZ R192, R35, R0.reuse, -R10.reuse ;  /* 0x0000000023c07223 */ /* 0x180fe2000001080a */
[-C--:B------:R-:W-:Y:S03]  /*1d5b0*/  FFMA.FTZ R232, R55, R0.reuse, -R10 ;  /* 0x0000000037e87223 */ /* 0x080fe6000001080a */
[----:B------:R-:W-:Y:S01]  /*1d5c0*/  MUFU.EX2 R6, R19 ;  /* 0x0000001300067308 */ /* 0x000fe20000000800 */
[----:B------:R-:W-:Y:S01]  /*1d5d0*/  FMUL.FTZ R9, R3, R149 ;  /* 0x0000009503097220 */ /* 0x000fe20000410000 */
[----:B------:R-:W-:Y:S02]  /*1d5e0*/  IMAD.SHL.U32 R66, R213, 0x2, RZ ;  /* 0x00000002d5427824 */ /* 0x000fe400078e00ff */
[-CC-:B------:R-:W-:Y:S01]  /*1d5f0*/  FFMA.FTZ R229, R56, R0.reuse, -R4.reuse ;  /* 0x0000000038e57223 */ /* 0x180fe20000010804 */
[-CC-:B------:R-:W-:Y:S01]  /*1d600*/  FFMA.FTZ R239, R61, R0.reuse, -R4.reuse ;  /* 0x000000003def7223 */ /* 0x180fe20000010804 */
[-CC-:B------:R-:W-:Y:S01]  /*1d610*/  FFMA.FTZ R35, R13, R0.reuse, -R4.reuse ;  /* 0x000000000d237223 */ /* 0x180fe20000010804 */
[-CC-:B------:R-:W-:Y:S01]  /*1d620*/  FFMA.FTZ R223, R45, R0.reuse, -R4.reuse ;  /* 0x000000002ddf7223 */ /* 0x180fe20000010804 */
[-CC-:B------:R-:W-:Y:S02]  /*1d630*/  FFMA.FTZ R231, R57, R0.reuse, -R4.reuse ;  /* 0x0000000039e77223 */ /* 0x180fe40000010804 */
[----:B------:R-:W-:Y:S01]  /*1d640*/  MUFU.EX2 R2, R2 ;  /* 0x0000000200027308 */ /* 0x000fe20000000800 */
[----:B------:R-:W-:Y:S01]  /*1d650*/  FFMA.FTZ R237, R60, R0, -R4 ;  /* 0x000000003ced7223 */ /* 0x000fe20000010804 */
        /* <DEDUP_REMOVED lines=14> */
[----:B------:R1:W-:Y:S01]  /*1d740*/  MUFU.EX2 R50, R15 ;  /* 0x0000000f00327308 */ /* 0x0003e20000000800 */
[C---:B------:R-:W-:Y:S01]  /*1d750*/  FMUL.FTZ R89, R3.reuse, R89 ;  /* 0x0000005903597220 */ /* 0x040fe20000410000 */
[C---:B------:R-:W-:Y:S01]  /*1d760*/  FMUL.FTZ R92, R3.reuse, R92 ;  /* 0x0000005c035c7220 */ /* 0x040fe20000410000 */
[----:B------:R-:W-:Y:S01]  /*1d770*/  FMUL.FTZ R93, R3, R93 ;  /* 0x0000005d035d7220 */ /* 0x000fe20000410000 */
[C---:B------:R-:W-:Y:S01]  /*1d780*/  FMUL.FTZ R27, R100.reuse, R135 ;  /* 0x00000087641b7220 */ /* 0x040fe20000410000 */
[----:B------:R-:W3:Y:S01]  /*1d790*/  LDL R119, [R1+0xf8] ;  /* 0x0000f80001777983 */ /* 0x000ee20000100800 */
[C---:B------:R-:W-:Y:S01]  /*1d7a0*/  FMUL.FTZ R30, R100.reuse, R130 ;  /* 0x00000082641e7220 */ /* 0x040fe20000410000 */
[C---:B------:R-:W-:Y:S03]  /*1d7b0*/  FMUL.FTZ R31, R100.reuse, R131 ;  /* 0x00000083641f7220 */ /* 0x040fe60000410000 */
[----:B------:R1:W-:Y:S01]  /*1d7c0*/  MUFU.EX2 R176, R11 ;  /* 0x0000000b00b07308 */ /* 0x0003e20000000800 */
[----:B------:R-:W3:Y:S01]  /*1d7d0*/  LDL R118, [R1+0xf4] ;  /* 0x0000f40001767983 */ /* 0x000ee20000100800 */
[C---:B------:R-:W-:Y:S01]  /*1d7e0*/  FMUL.FTZ R42, R100.reuse, R122 ;  /* 0x0000007a642a7220 */ /* 0x040fe20000410000 */
[C---:B------:R-:W-:Y:S01]  /*1d7f0*/  FMUL.FTZ R58, R100.reuse, R114 ;  /* 0x00000072643a7220 */ /* 0x040fe20000410000 */
[C---:B------:R-:W-:Y:S01]  /*1d800*/  FMUL.FTZ R59, R100.reuse, R115 ;  /* 0x00000073643b7220 */ /* 0x040fe20000410000 */
[----:B------:R2:W3:Y:S01]  /*1d810*/  LDL.S16 R109, [R1+0x78] ;  /* 0x00007800016d7983 */ /* 0x0004e20000100600 */
[C---:B------:R-:W-:Y:S01]  /*1d820*/  FMUL.FTZ R62, R100.reuse, R110 ;  /* 0x0000006e643e7220 */ /* 0x040fe20000410000 */
[C---:B------:R-:W-:Y:S03]  /*1d830*/  FMUL.FTZ R91, R100.reuse, R91 ;  /* 0x0000005b645b7220 */ /* 0x040fe60000410000 */
[----:B------:R-:W1:Y:S01]  /*1d840*/  MUFU.EX2 R51, R14 ;  /* 0x0000000e00337308 */ /* 0x000e620000000800 */
[----:B------:R2:W3:Y:S01]  /*1d850*/  LDL.S16 R112, [R1+0x74] ;  /* 0x0000740001707983 */ /* 0x0004e20000100600 */
[C---:B-1----:R-:W-:Y:S01]  /*1d860*/  FMUL.FTZ R15, R100.reuse, R147 ;  /* 0x00000093640f7220 */ /* 0x042fe20000410000 */
[C---:B------:R-:W-:Y:S01]  /*1d870*/  FMUL.FTZ R94, R100.reuse, R94 ;  /* 0x0000005e645e7220 */ /* 0x040fe20000410000 */
[C---:B------:R-:W-:Y:S01]  /*1d880*/  FMUL.FTZ R95, R100.reuse, R95 ;  /* 0x0000005f645f7220 */ /* 0x040fe20000410000 */
[C---:B------:R-:W-:Y:S01]  /*1d890*/  FMUL.FTZ R5, R101.reuse, R169 ;  /* 0x000000a965057220 */ /* 0x040fe20000410000 */
[C---:B------:R-:W-:Y:S01]  /*1d8a0*/  FMUL.FTZ R4, R101.reuse, R168 ;  /* 0x000000a865047220 */ /* 0x040fe20000410000 */
[C---:B------:R-:W-:Y:S03]  /*1d8b0*/  FMUL.FTZ R20, R101.reuse, R160 ;  /* 0x000000a065147220 */ /* 0x040fe60000410000 */
[----:B------:R1:W1:Y:S01]  /*1d8c0*/  MUFU.EX2 R55, R16 ;  /* 0x0000001000377308 */ /* 0x0002620000000800 */
        /* <DEDUP_REMOVED lines=8> */
[----:B------:R-:W-:Y:S01]  /*1d950*/  F2FP.F16.F32.PACK_AB R169, R50, R51 ;  /* 0x0000003332a9723e */ /* 0x000fe200000000ff */
[----:B------:R-:W-:Y:S01]  /*1d960*/  FMUL.FTZ R14, R100, R146 ;  /* 0x00000092640e7220 */ /* 0x000fe20000410000 */
[C---:B------:R-:W-:Y:S01]  /*1d970*/  FMUL.FTZ R69, R101.reuse, R69 ;  /* 0x0000004565457220 */ /* 0x040fe20000410000 */
[C---:B------:R-:W-:Y:S01]  /*1d980*/  FMUL.FTZ R80, R101.reuse, R80 ;  /* 0x0000005065507220 */ /* 0x040fe20000410000 */
[C---:B------:R-:W-:Y:S01]  /*1d990*/  FMUL.FTZ R81, R101.reuse, R81 ;  /* 0x0000005165517220 */ /* 0x040fe20000410000 */
[C---:B------:R-:W-:Y:S01]  /*1d9a0*/  FMUL.FTZ R84, R101.reuse, R84 ;  /* 0x0000005465547220 */ /* 0x040fe20000410000 */
[C---:B------:R-:W-:Y:S01]  /*1d9b0*/  FMUL.FTZ R85, R101.reuse, R85 ;  /* 0x0000005565557220 */ /* 0x040fe20000410000 */
[C---:B------:R-:W-:Y:S01]  /*1d9c0*/  FMUL.FTZ R96, R101.reuse, R96 ;  /* 0x0000006065607220 */ /* 0x040fe20000410000 */
[C---:B-1----:R-:W-:Y:S01]  /*1d9d0*/  FMUL.FTZ R16, R101.reuse, R164 ;  /* 0x000000a465107220 */ /* 0x042fe20000410000 */
        /* <DEDUP_REMOVED lines=10> */
[----:B------:R-:W-:Y:S01]  /*1da80*/  FFMA.FTZ R242, R67, R0, -R10 ;  /* 0x0000000043f27223 */ /* 0x000fe2000001080a */
[----:B------:R-:W-:Y:S01]  /*1da90*/  F2FP.F16.F32.PACK_AB R0, R176, R179 ;  /* 0x000000b3b000723e */ /* 0x000fe200000000ff */
[----:B------:R-:W-:Y:S01]  /*1daa0*/  FMUL.FTZ R10, R100, R150 ;  /* 0x00000096640a7220 */ /* 0x000fe20000410000 */
[----:B------:R-:W-:Y:S06]  /*1dab0*/  FADD.FTZ R38, R55, R38 ;  /* 0x0000002637267221 */ /* 0x000fec0000010000 */
[----:B------:R-:W-:Y:S01]  /*1dac0*/  MUFU.EX2 R35, R35 ;  /* 0x0000002300237308 */ /* 0x000fe20000000800 */
[----:B-1----:R-:W-:Y:S01]  /*1dad0*/  F2FP.F16.F32.PACK_AB R150, R18, R55 ;  /* 0x000000371296723e */ /* 0x002fe200000000ff */
[----:B------:R-:W-:Y:S01]  /*1dae0*/  FMUL.FTZ R17, R101, R165 ;  /* 0x000000a565117220 */ /* 0x000fe20000410000 */
[----:B--2---:R-:W-:Y:S01]  /*1daf0*/  FFMA.FTZ R34, R100, R8, R179 ;  /* 0x0000000864227223 */ /* 0x004fe200000100b3 */
[C---:B------:R-:W-:Y:S01]  /*1db00*/  FMUL.FTZ R8, R3.reuse, R148 ;  /* 0x0000009403087220 */ /* 0x040fe20000410000 */
[----:B----4-:R-:W-:Y:S02]  /*1db10*/  FFMA.FTZ R23, R3, R23, R181 ;  /* 0x0000001703177223 */ /* 0x010fe400000100b5 */
[----:B------:R-:W-:Y:S01]  /*1db20*/  FADD.FTZ R34, R176, R34 ;  /* 0x00000022b0227221 */ /* 0x000fe20000010000 */
[----:B------:R-:W-:Y:S04]  /*1db30*/  IMAD.WIDE.U32 R134, R54, -0x2daee0ad, RZ ;  /* 0xd2511f5336867825 */ /* 0x000fe800078e00ff */
[----:B------:R-:W-:Y:S01]  /*1db40*/  FADD.FTZ R100, R177, R23 ;  /* 0x00000017b1647221 */ /* 0x000fe20000010000 */
[----:B------:R-:W-:Y:S01]  /*1db50*/  FADD.FTZ R34, R51, R34 ;  /* 0x0000002233227221 */ /* 0x000fe20000010000 */
[----:B---3--:R-:W-:Y:S01]  /*1db60*/  FFMA.FTZ R22, R2, R39, R178 ;  /* 0x0000002702167223 */ /* 0x008fe200000100b2 */
[----:B------:R-:W-:Y:S02]  /*1db70*/  F2FP.F16.F32.PACK_AB R178, R106, R178 ;  /* 0x000000b26ab2723e */ /* 0x000fe400000000ff */
[----:B------:R-:W-:Y:S01]  /*1db80*/  FADD.FTZ R54, R50, R34 ;  /* 0x0000002232367221 */ /* 0x000fe20000010000 */
[----:B------:R-:W-:Y:S01]  /*1db90*/  IMAD.WIDE.U32 R148, R124, -0x326172a9, RZ ;  /* 0xcd9e8d577c947825 */ /* 0x000fe200078e00ff */
[----:B------:R-:W-:Y:S03]  /*1dba0*/  MUFU.EX2 R34, R187 ;  /* 0x000000bb00227308 */ /* 0x000fe60000000800 */
[----:B------:R-:W-:Y:S01]  /*1dbb0*/  FADD.FTZ R39, R106, R22 ;  /* 0x000000166a277221 */ /* 0x000fe20000010000 */
[----:B------:R-:W-:Y:S01]  /*1dbc0*/  FADD.FTZ R106, R18, R38 ;  /* 0x00000026126a7221 */ /* 0x000fe20000010000 */
[----:B------:R-:W-:Y:S02]  /*1dbd0*/  LOP3.LUT R3, R140, R149, RZ, 0x3c, !PT ;  /* 0x000000958c037212 */ /* 0x000fe400078e3cff */
[----:B------:R-:W-:Y:S01]  /*1dbe0*/  FADD.FTZ R38, R111, R39 ;  /* 0x000000276f267221 */ /* 0x000fe20000010000 */
[C---:B------:R-:W-:Y:S01]  /*1dbf0*/  LOP3.LUT R19, R137.reuse, R66, RZ, 0x3c, !PT ;  /* 0x0000004289137212 */ /* 0x040fe200078e3cff */
[----:B------:R-:W-:Y:S01]  /*1dc00*/  VIADD R67, R137, 0xbb67ae85 ;  /* 0xbb67ae8589437836 */ /* 0x000fe20000000000 */
[C---:B------:R-:W-:Y:S01]  /*1dc10*/  F2FP.F16.F32.PACK_AB R111, R6.reuse, R111 ;  /* 0x0000006f066f723e */ /* 0x040fe200000000ff */
[----:B------:R-:W-:Y:S01]  /*1dc20*/  IMAD.WIDE.U32 R144, R3, -0x2daee0ad, RZ ;  /* 0xd2511f5303907825 */ /* 0x000fe200078e00ff */
[----:B------:R-:W-:Y:S02]  /*1dc30*/  LOP3.LUT R19, R19, R135, RZ, 0x3c, !PT ;  /* 0x0000008713137212 */ /* 0x000fe400078e3cff */
[----:B------:R-:W-:Y:S01]  /*1dc40*/  F2FP.F16.F32.PACK_AB R3, R177, R181 ;  /* 0x000000b5b103723e */ /* 0x000fe200000000ff */
[----:B------:R-:W-:Y:S01]  /*1dc50*/  FADD.FTZ R101, R6, R38 ;  /* 0x0000002606657221 */ /* 0x000fe20000010000 */
[----:B------:R-:W-:Y:S01]  /*1dc60*/  LOP3.LUT R146, R145, R67, R134, 0x96, !PT ;  /* 0x0000004391927212 */ /* 0x000fe200078e9686 */
[----:B------:R-:W-:Y:S01]  /*1dc70*/  IMAD.WIDE.U32 R22, R19, -0x326172a9, RZ ;  /* 0xcd9e8d5713167825 */ /* 0x000fe200078e00ff */
[----:B------:R-:W1:Y:S03]  /*1dc80*/  MUFU.EX2 R6, R191 ;  /* 0x000000bf00067308 */ /* 0x000e660000000800 */
[----:B------:R-:W-:Y:S01]  /*1dc90*/  IMAD.WIDE.U32 R146, R146, -0x326172a9, RZ ;  /* 0xcd9e8d5792927825 */ /* 0x000fe200078e00ff */
[----:B------:R-:W-:Y:S04]  /*1dca0*/  LOP3.LUT R19, R23, R129, R148, 0x96, !PT ;  /* 0x0000008117137212 */ /* 0x000fe800078e9694 */
[----:B------:R-:W-:Y:S01]  /*1dcb0*/  LOP3.LUT R50, R147, R132, R22, 0x96, !PT ;  /* 0x0000008493327212 */ /* 0x000fe200078e9616 */
[----:B------:R-:W-:Y:S04]  /*1dcc0*/  IMAD.WIDE.U32 R18, R19, -0x2daee0ad, RZ ;  /* 0xd2511f5313127825 */ /* 0x000fe800078e00ff */
[----:B------:R-:W-:Y:S01]  /*1dcd0*/  IMAD.WIDE.U32 R50, R50, -0x2daee0ad, RZ ;  /* 0xd2511f5332327825 */ /* 0x000fe200078e00ff */
[----:B------:R-:W-:Y:S02]  /*1dce0*/  LOP3.LUT R38, R19, R125, R144, 0x96, !PT ;  /* 0x0000007d13267212 */ /* 0x000fe400078e9690 */
[----:B-1----:R-:W-:Y:S01]  /*1dcf0*/  F2FP.F16.F32.PACK_AB R176, R6, R34 ;  /* 0x0000002206b0723e */ /* 0x002fe200000000ff */
[----:B------:R-:W-:Y:S01]  /*1dd00*/  IMAD.MOV.U32 R191, RZ, RZ, R132 ;  /* 0x000000ffffbf7224 */ /* 0x000fe200078e0084 */
[----:B------:R-:W-:Y:S01]  /*1dd10*/  LOP3.LUT R19, R51, R175, R18, 0x96, !PT ;  /* 0x000000af33137212 */ /* 0x000fe200078e9612 */
[----:B------:R-:W-:Y:S04]  /*1dd20*/  IMAD.WIDE.U32 R38, R38, -0x326172a9, RZ ;  /* 0xcd9e8d5726267825 */ /* 0x000fe800078e00ff */
[----:B------:R-:W-:Y:S01]  /*1dd30*/  FADD.FTZ R18, R107, R100 ;  /* 0x000000646b127221 */ /* 0x000fe20000010000 */
[----:B------:R-:W-:Y:S01]  /*1dd40*/  MUFU.EX2 R51, R186 ;  /* 0x000000ba00337308 */ /* 0x000fe20000000800 */
[C---:B------:R-:W-:Y:S02]  /*1dd50*/  F2FP.F16.F32.PACK_AB R107, R35.reuse, R107 ;  /* 0x0000006b236b723e */ /* 0x040fe400000000ff */
[----:B------:R-:W-:Y:S01]  /*1dd60*/  FADD.FTZ R55, R35, R18 ;  /* 0x0000001223377221 */ /* 0x000fe20000010000 */
[----:B------:R-:W-:Y:S01]  /*1dd70*/  LOP3.LUT R35, R39, R116, R146, 0x96, !PT ;  /* 0x0000007427237212 */ /* 0x000fe200078e9692 */
[----:B------:R-:W-:Y:S05]  /*1dd80*/  FADD.FTZ R18, R34, R54 ;  /* 0x0000003622127221 */ /* 0x000fea0000010000 */
[----:B------:R-:W1:Y:S01]  /*1dd90*/  MUFU.EX2 R39, R189 ;  /* 0x000000bd00277308 */ /* 0x000e620000000800 */
[----:B------:R-:W-:Y:S01]  /*1dda0*/  FADD.FTZ R108, R6, R18 ;  /* 0x00000012066c7221 */ /* 0x000fe20000010000 */
[----:B------:R-:W-:Y:S04]  /*1ddb0*/  IMAD.WIDE.U32 R34, R35, -0x2daee0ad, RZ ;  /* 0xd2511f5323227825 */ /* 0x000fe800078e00ff */
[----:B------:R-:W-:Y:S01]  /*1ddc0*/  IMAD.WIDE.U32 R18, R19, -0x326172a9, RZ ;  /* 0xcd9e8d5713127825 */ /* 0x000fe200078e00ff */
[----:B------:R-:W-:Y:S03]  /*1ddd0*/  LOP3.LUT R50, R35, R123, R50, 0x96, !PT ;  /* 0x0000007b23327212 */ /* 0x000fe600078e9632 */
[----:B------:R-:W-:Y:S02]  /*1dde0*/  MUFU.EX2 R6, R185 ;  /* 0x000000b900067308 */ /* 0x000fe40000000800 */
[----:B------:R-:W-:Y:S08]  /*1ddf0*/  IMAD.WIDE.U32 R160, R50, -0x326172a9, RZ ;  /* 0xcd9e8d5732a07825 */ /* 0x000ff000078e00ff */
[----:B------:R-:W2:Y:S01]  /*1de00*/  MUFU.EX2 R35, R184 ;  /* 0x000000b800237308 */ /* 0x000ea20000000800 */
[----:B-1----:R-:W-:Y:S01]  /*1de10*/  F2FP.F16.F32.PACK_AB R151, R39, R51 ;  /* 0x000000332797723e */ /* 0x002fe200000000ff */
[----:B------:R-:W3:Y:S08]  /*1de20*/  LDL R189, [R1+0xfc] ;  /* 0x0000fc0001bd7983 */ /* 0x000ef00000100800 */
[----:B------:R1:W-:Y:S01]  /*1de30*/  MUFU.EX2 R100, R215 ;  /* 0x000000d700647308 */ /* 0x0003e20000000800 */
[----:B------:R-:W-:Y:S09]  /*1de40*/  LOP3.LUT R149, R161, R118, R18, 0x96, !PT ;  /* 0x00000076a1957212 */ /* 0x000ff200078e9612 */
[----:B------:R-:W-:Y:S01]  /*1de50*/  MUFU.EX2 R50, R193 ;  /* 0x000000c100327308 */ /* 0x000fe20000000800 */
[----:B--2---:R-:W-:Y:S09]  /*1de60*/  F2FP.F16.F32.PACK_AB R164, R6, R35 ;  /* 0x0000002306a4723e */ /* 0x004ff200000000ff */
[----:B------:R-:W-:Y:S01]  /*1de70*/  MUFU.EX2 R54, R212 ;  /* 0x000000d400367308 */ /* 0x000fe20000000800 */
[----:B-1----:R-:W-:Y:S01]  /*1de80*/  IMAD.MOV.U32 R215, RZ, RZ, R129 ;  /* 0x000000ffffd77224 */ /* 0x002fe200078e0081 */
[----:B---3--:R-:W-:Y:S01]  /*1de90*/  LOP3.LUT R38, R19, R189, R38, 0x96, !PT ;  /* 0x000000bd13267212 */ /* 0x008fe200078e9626 */
[----:B------:R-:W-:Y:S07]  /*1dea0*/  FADD.FTZ R19, R51, R106 ;  /* 0x0000006a33137221 */ /* 0x000fee0000010000 */
[----:B------:R-:W1:Y:S01]  /*1deb0*/  MUFU.EX2 R106, R182 ;  /* 0x000000b6006a7308 */ /* 0x000e620000000800 */
[----:B------:R-:W-:Y:S04]  /*1dec0*/  IMAD.WIDE.U32 R186, R38, -0x2daee0ad, RZ ;  /* 0xd2511f5326ba7825 */ /* 0x000fe800078e00ff */
[----:B------:R-:W-:Y:S01]  /*1ded0*/  FADD.FTZ R110, R39, R19 ;  /* 0x00000013276e7221 */ /* 0x000fe20000010000 */
[----:B------:R-:W-:Y:S01]  /*1dee0*/  FADD.FTZ R19, R35, R101 ;  /* 0x0000006523137221 */ /* 0x000fe20000010000 */
[----:B------:R-:W-:Y:S03]  /*1def0*/  LOP3.LUT R130, R187, R119, R34, 0x96, !PT ;  /* 0x00000077bb827212 */ /* 0x000fe600078e9622 */
[----:B------:R2:W-:Y:S01]  /*1df00*/  MUFU.EX2 R101, R210 ;  /* 0x000000d200657308 */ /* 0x0005e20000000800 */
[----:B------:R-:W-:Y:S01]  /*1df10*/  FADD.FTZ R115, R6, R19 ;  /* 0x0000001306737221 */ /* 0x000fe20000010000 */
[----:B------:R-:W-:Y:S08]  /*1df20*/  IMAD.WIDE.U32 R130, R130, -0x326172a9, RZ ;  /* 0xcd9e8d5782827825 */ /* 0x000ff000078e00ff */
[----:B------:R-:W3:Y:S01]  /*1df30*/  MUFU.EX2 R19, R183 ;  /* 0x000000b700137308 */ /* 0x000ee20000000800 */
[----:B------:R-:W-:Y:S01]  /*1df40*/  LOP3.LUT R18, R131, R245, R160, 0x96, !PT ;  /* 0x000000f583127212 */ /* 0x000fe200078e96a0 */
[----:B-1----:R-:W-:Y:S01]  /*1df50*/  FADD.FTZ R34, R106, R55 ;  /* 0x000000376a227221 */ /* 0x002fe20000010000 */
[----:B------:R-:W-:Y:S01]  /*1df60*/  LOP3.LUT R136, R130, 0xff, RZ, 0xc0, !PT ;  /* 0x000000ff82887812 */ /* 0x000fe200078ec0ff */
[----:B------:R-:W-:Y:S01]  /*1df70*/  IMAD.MOV.U32 R182, RZ, RZ, R119 ;  /* 0x000000ffffb67224 */ /* 0x000fe200078e0077 */
[----:B------:R-:W-:Y:S02]  /*1df80*/  LOP3.LUT R6, R18, 0xff, RZ, 0xc0, !PT ;  /* 0x000000ff12067812 */ /* 0x000fe400078ec0ff */
[----:B------:R-:W-:Y:S03]  /*1df90*/  SHF.R.U32.HI R51, RZ, 0x10, R18 ;  /* 0x00000010ff337819 */ /* 0x000fe60000011612 */
[----:B------:R-:W-:Y:S01]  /*1dfa0*/  MUFU.EX2 R38, R188 ;  /* 0x000000bc00267308 */ /* 0x000fe20000000800 */
[C---:B------:R-:W-:Y:S01]  /*1dfb0*/  ISETP.GE.U32.AND P1, PT, R200.reuse, R6, PT ;  /* 0x00000006c800720c */ /* 0x040fe20003f26070 */
[----:B--2---:R-:W-:Y:S01]  /*1dfc0*/  IMAD.MOV.U32 R210, RZ, RZ, R118 ;  /* 0x000000ffffd27224 */ /* 0x004fe200078e0076 */
[----:B------:R-:W-:Y:S02]  /*1dfd0*/  PRMT R6, R7, 0x7632, R6 ;  /* 0x0000763207067816 */ /* 0x000fe40000000006 */
[----:B------:R-:W-:Y:S02]  /*1dfe0*/  LOP3.LUT R51, R51, 0xff, RZ, 0xc0, !PT ;  /* 0x000000ff33337812 */ /* 0x000fe400078ec0ff */
[----:B------:R-:W-:Y:S03]  /*1dff0*/  PRMT R117, R7, 0x5410, R6 ;  /* 0x0000541007757816 */ /* 0x000fe60000000006 */
[----:B------:R-:W1:Y:S01]  /*1e000*/  MUFU.EX2 R55, R209 ;  /* 0x000000d100377308 */ /* 0x000e620000000800 */
[----:B------:R-:W-:Y:S01]  /*1e010*/  ISETP.GE.U32.AND P3, PT, R200, R51, PT ;  /* 0x00000033c800720c */ /* 0x000fe20003f66070 */
[C---:B---3--:R-:W-:Y:S01]  /*1e020*/  FADD.FTZ R114, R19.reuse, R34 ;  /* 0x0000002213727221 */ /* 0x048fe20000010000 */
[----:B------:R-:W-:Y:S01]  /*1e030*/  F2FP.F16.F32.PACK_AB R106, R19, R106 ;  /* 0x0000006a136a723e */ /* 0x000fe200000000ff */
[----:B------:R-:W-:Y:S02]  /*1e040*/  IMAD.MOV.U32 R183, RZ, RZ, R123 ;  /* 0x000000ffffb77224 */ /* 0x000fe400078e007b */
[----:B------:R-:W-:Y:S04]  /*1e050*/  @!P1 HADD2 R109, -R7.H0_H0, -RZ.H0_H0 ;  /* 0xa00000ff076d9230 */ /* 0x000fe80000000900 */
[----:B------:R-:W-:Y:S01]  /*1e060*/  MUFU.EX2 R51, R207 ;  /* 0x000000cf00337308 */ /* 0x000fe20000000800 */
[----:B------:R-:W-:Y:S01]  /*1e070*/  PRMT R35, R109, 0x7610, R35 ;  /* 0x000076106d237816 */ /* 0x000fe20000000023 */
[----:B------:R2:W-:Y:S03]  /*1e080*/  @!P1 STL.S16 [R1+0x78], R109 ;  /* 0x0000786d01009387 */ /* 0x0005e60000100600 */
[----:B------:R-:W-:Y:S01]  /*1e090*/  @!P1 PRMT R7, R35, 0x5410, RZ ;  /* 0x0000541023079816 */ /* 0x000fe200000000ff */
[----:B------:R3:W4:Y:S01]  /*1e0a0*/  LDL.S16 R128, [R1+0x70] ;  /* 0x0000700001807983 */ /* 0x0007220000100600 */
[----:B-1----:R-:W-:Y:S03]  /*1e0b0*/  F2FP.F16.F32.PACK_AB R177, R54, R55 ;  /* 0x0000003736b1723e */ /* 0x002fe600000000ff */
[----:B------:R1:W-:Y:S01]  /*1e0c0*/  MUFU.EX2 R19, R214 ;  /* 0x000000d600137308 */ /* 0x0003e20000000800 */
[----:B------:R3:W3:Y:S04]  /*1e0d0*/  LDL.S16 R121, [R1+0x6c] ;  /* 0x00006c0001797983 */ /* 0x0006e80000100600 */
[----:B------:R2:W-:Y:S05]  /*1e0e0*/  ST.E.U16 desc[UR4][R202.64], R7 ;  /* 0x00000007ca007985 */ /* 0x0005ea000c101504 */
[----:B------:R-:W2:Y:S01]  /*1e0f0*/  MUFU.EX2 R35, R190 ;  /* 0x000000be00237308 */ /* 0x000ea20000000800 */
[----:B------:R-:W3:Y:S09]  /*1e100*/  LDL R120, [R1+0x154] ;  /* 0x0001540001787983 */ /* 0x000ef20000100800 */
[----:B------:R-:W-:Y:S01]  /*1e110*/  MUFU.EX2 R39, R192 ;  /* 0x000000c000277308 */ /* 0x000fe20000000800 */
[----:B-1----:R-:W-:Y:S09]  /*1e120*/  IMAD.MOV.U32 R214, RZ, RZ, R116 ;  /* 0x000000ffffd67224 */ /* 0x002ff200078e0074 */
[----:B--2---:R1:W-:Y:S01]  /*1e130*/  MUFU.EX2 R109, R195 ;  /* 0x000000c3006d7308 */ /* 0x0043e20000000800 */
[----:B------:R-:W-:Y:S02]  /*1e140*/  F2FP.F16.F32.PACK_AB R165, R35, R38 ;  /* 0x0000002623a5723e */ /* 0x000fe400000000ff */
[----:B------:R-:W-:Y:S02]  /*1e150*/  LOP3.LUT R7, R18, 0xffff, RZ, 0xc0, !PT ;  /* 0x0000ffff12077812 */ /* 0x000fe400078ec0ff */
[----:B------:R-:W-:Y:S02]  /*1e160*/  SHF.R.U32.HI R18, RZ, 0x18, R18 ;  /* 0x00000018ff127819 */ /* 0x000fe40000011612 */
[----:B------:R-:W-:Y:S02]  /*1e170*/  SHF.R.U32.HI R7, RZ, 0x8, R7 ;  /* 0x00000008ff077819 */ /* 0x000fe40000011607 */
[C---:B------:R-:W-:Y:S01]  /*1e180*/  ISETP.GE.U32.AND P2, PT, R200.reuse, R18, PT ;  /* 0x00000012c800720c */ /* 0x040fe20003f46070 */
[----:B------:R-:W-:Y:S01]  /*1e190*/  FADD.FTZ R18, R101, R108 ;  /* 0x0000006c65127221 */ /* 0x000fe20000010000 */
[----:B------:R-:W-:Y:S01]  /*1e1a0*/  LOP3.LUT R34, R7, 0xffff, RZ, 0xc0, !PT ;  /* 0x0000ffff07227812 */ /* 0x000fe200078ec0ff */
[----:B-1----:R-:W-:Y:S01]  /*1e1b0*/  IMAD.MOV.U32 R195, RZ, RZ, R125 ;  /* 0x000000ffffc37224 */ /* 0x002fe200078e007d */
[C---:B------:R-:W-:Y:S01]  /*1e1c0*/  F2FP.F16.F32.PACK_AB R101, R19.reuse, R101 ;  /* 0x000000651365723e */ /* 0x040fe200000000ff */
[----:B------:R-:W-:Y:S01]  /*1e1d0*/  MUFU.EX2 R7, R206 ;  /* 0x000000ce00077308 */ /* 0x000fe20000000800 */
[----:B------:R-:W-:Y:S01]  /*1e1e0*/  ISETP.GE.U32.AND P1, PT, R200, R34, PT ;  /* 0x00000022c800720c */ /* 0x000fe20003f26070 */
[----:B------:R-:W-:Y:S01]  /*1e1f0*/  FADD.FTZ R108, R19, R18 ;  /* 0x00000012136c7221 */ /* 0x000fe20000010000 */
[----:B------:R-:W-:Y:S05]  /*1e200*/  VIADD R18, R66, 0x1 ;  /* 0x0000000142127836 */ /* 0x000fea0000000000 */
[----:B------:R-:W-:Y:S02]  /*1e210*/  LOP3.LUT R18, R137, R18, RZ, 0x3c, !PT ;  /* 0x0000001289127212 */ /* 0x000fe400078e3cff */
[----:B------:R-:W-:Y:S02]  /*1e220*/  MUFU.EX2 R34, R216 ;  /* 0x000000d800227308 */ /* 0x000fe40000000800 */
[----:B------:R-:W-:Y:S02]  /*1e230*/  LOP3.LUT R145, R18, R135, RZ, 0x3c, !PT ;  /* 0x0000008712917212 */ /* 0x000fe400078e3cff */
[----:B------:R-:W-:Y:S06]  /*1e240*/  @!P1 HADD2 R112, -R6.H0_H0, -RZ.H0_H0 ;  /* 0xa00000ff06709230 */ /* 0x000fec0000000900 */
[----:B------:R-:W1:Y:S01]  /*1e250*/  MUFU.EX2 R18, R211 ;  /* 0x000000d300127308 */ /* 0x000e620000000800 */
[----:B------:R-:W-:Y:S01]  /*1e260*/  PRMT R113, R112, 0x7610, R113 ;  /* 0x0000761070717816 */ /* 0x000fe20000000071 */
[----:B------:R2:W-:Y:S03]  /*1e270*/  @!P1 STL.S16 [R1+0x74], R112 ;  /* 0x0000747001009387 */ /* 0x0005e60000100600 */
[----:B------:R-:W-:Y:S05]  /*1e280*/  @!P1 PRMT R6, R113, 0x5410, RZ ;  /* 0x0000541071069816 */ /* 0x000fea00000000ff */
[----:B------:R2:W-:Y:S01]  /*1e290*/  ST.E.U16 desc[UR4][R202.64+0x2], R6 ;  /* 0x00000206ca007985 */ /* 0x0005e2000c101504 */
[----:B-1----:R-:W-:Y:S01]  /*1e2a0*/  F2FP.F16.F32.PACK_AB R192, R18, R51 ;  /* 0x0000003312c0723e */ /* 0x002fe200000000ff */
[----:B--2---:R-:W-:Y:S02]  /*1e2b0*/  VIADD R112, R124, 0x4 ;  /* 0x000000047c707836 */ /* 0x004fe40000000000 */
[----:B------:R-:W2:Y:S02]  /*1e2c0*/  LDL R124, [R1+0x15c] ;  /* 0x00015c00017c7983 */ /* 0x000ea40000100800 */
[----:B------:R-:W-:Y:S05]  /*1e2d0*/  IMAD.WIDE.U32 R112, R112, -0x326172a9, RZ ;  /* 0xcd9e8d5770707825 */ /* 0x000fea00078e00ff */
[----:B------:R-:W-:Y:S01]  /*1e2e0*/  LOP3.LUT R19, R140, R113, RZ, 0x3c, !PT ;  /* 0x000000718c137212 */ /* 0x000fe200078e3cff */
[----:B------:R-:W-:Y:S01]  /*1e2f0*/  FADD.FTZ R6, R109, R110 ;  /* 0x0000006e6d067221 */ /* 0x000fe20000010000 */
[----:B------:R-:W-:Y:S02]  /*1e300*/  F2FP.F16.F32.PACK_AB R109, R7, R109 ;  /* 0x0000006d076d723e */ /* 0x000fe400000000ff */
[----:B------:R-:W-:Y:S01]  /*1e310*/  F2FP.F16.F32.PACK_AB R113, R39, R50 ;  /* 0x000000322771723e */ /* 0x000fe200000000ff */
[--C-:B------:R-:W-:Y:S01]  /*1e320*/  FADD.FTZ R110, R7, R6.reuse ;  /* 0x00000006076e7221 */ /* 0x100fe20000010000 */
[C---:B------:R-:W-:Y:S01]  /*1e330*/  PRMT R7, R178.reuse, 0x7610, R7 ;  /* 0x00007610b2077816 */ /* 0x040fe20000000007 */
[----:B------:R-:W-:Y:S01]  /*1e340*/  IMAD.WIDE.U32 R152, R19, -0x2daee0ad, RZ ;  /* 0xd2511f5313987825 */ /* 0x000fe200078e00ff */
[----:B------:R-:W-:Y:S03]  /*1e350*/  PRMT R6, R178, 0x7632, R6 ;  /* 0x00007632b2067816 */ /* 0x000fe60000000006 */
[----:B------:R-:W-:Y:S01]  /*1e360*/  FADD.FTZ R19, R50, R115 ;  /* 0x0000007332137221 */ /* 0x000fe20000010000 */
[----:B------:R-:W-:Y:S01]  /*1e370*/  FADD.FTZ R50, R38, R114 ;  /* 0x0000007226327221 */ /* 0x000fe20000010000 */
[----:B------:R-:W-:Y:S01]  /*1e380*/  PRMT R116, R7, 0x5410, R6 ;  /* 0x0000541007747816 */ /* 0x000fe20000000006 */
[----:B------:R-:W-:Y:S01]  /*1e390*/  MUFU.EX2 R38, R208 ;  /* 0x000000d000267308 */ /* 0x000fe20000000800 */
[----:B------:R-:W-:Y:S01]  /*1e3a0*/  LOP3.LUT R134, R153, R67, R134, 0x96, !PT ;  /* 0x0000004399867212 */ /* 0x000fe200078e9686 */
[----:B------:R-:W-:Y:S01]  /*1e3b0*/  FADD.FTZ R66, R39, R19 ;  /* 0x0000001327427221 */ /* 0x000fe20000010000 */
[----:B------:R-:W-:Y:S01]  /*1e3c0*/  FADD.FTZ R19, R100, R108 ;  /* 0x0000006c64137221 */ /* 0x000fe20000010000 */
[----:B------:R-:W-:Y:S01]  /*1e3d0*/  F2FP.F16.F32.PACK_AB R100, R34, R100 ;  /* 0x000000642264723e */ /* 0x000fe200000000ff */
[----:B------:R-:W-:Y:S01]  /*1e3e0*/  FADD.FTZ R67, R35, R50 ;  /* 0x0000003223437221 */ /* 0x000fe20000010000 */
[----:B------:R-:W-:Y:S01]  /*1e3f0*/  PRMT R108, R3, 0x7632, R108 ;  /* 0x00007632036c7816 */ /* 0x000fe2000000006c */
[----:B------:R-:W-:Y:S03]  /*1e400*/  IMAD.WIDE.U32 R134, R134, -0x326172a9, RZ ;  /* 0xcd9e8d5786867825 */ /* 0x000fe600078e00ff */
[----:B------:R-:W1:Y:S01]  /*1e410*/  MUFU.EX2 R39, R194 ;  /* 0x000000c200277308 */ /* 0x000e620000000800 */
[----:B------:R-:W-:Y:S01]  /*1e420*/  FADD.FTZ R50, R34, R19 ;  /* 0x0000001322327221 */ /* 0x000fe20000010000 */
[----:B------:R-:W-:Y:S01]  /*1e430*/  LOP3.LUT R34, R135, R191, R22, 0x96, !PT ;  /* 0x000000bf87227212 */ /* 0x000fe200078e9616 */
[----:B------:R-:W-:Y:S01]  /*1e440*/  FADD.FTZ R22, R51, R66 ;  /* 0x0000004233167221 */ /* 0x000fe20000010000 */
[C---:B------:R-:W-:Y:S01]  /*1e450*/  FMUL.FTZ R51, R2.reuse, R143 ;  /* 0x0000008f02337220 */ /* 0x040fe20000410000 */
[----:B------:R-:W-:Y:S05]  /*1e460*/  FMUL.FTZ R66, R2, R126 ;  /* 0x0000007e02427220 */ /* 0x000fea0000410000 */
[----:B------:R-:W-:Y:S01]  /*1e470*/  MUFU.EX2 R19, R217 ;  /* 0x000000d900137308 */ /* 0x000fe20000000800 */
[----:B------:R-:W-:Y:S01]  /*1e480*/  FADD.FTZ R119, R18, R22 ;  /* 0x0000001612777221 */ /* 0x000fe20000010000 */
[----:B------:R-:W-:Y:S08]  /*1e490*/  IMAD.WIDE.U32 R34, R34, -0x2daee0ad, RZ ;  /* 0xd2511f5322227825 */ /* 0x000ff000078e00ff */
[----:B------:R-:W1:Y:S02]  /*1e4a0*/  MUFU.EX2 R18, R222 ;  /* 0x000000de00127308 */ /* 0x000e640000000800 */
[----:B-1----:R-:W-:Y:S08]  /*1e4b0*/  F2FP.F16.F32.PACK_AB R187, R38, R39 ;  /* 0x0000002726bb723e */ /* 0x002ff000000000ff */
[----:B------:R-:W-:Y:S01]  /*1e4c0*/  MUFU.EX2 R126, R236 ;  /* 0x000000ec007e7308 */ /* 0x000fe20000000800 */
[----:B------:R-:W-:Y:S01]  /*1e4d0*/  F2FP.F16.F32.PACK_AB R193, R18, R19 ;  /* 0x0000001312c1723e */ /* 0x000fe200000000ff */
[----:B----4-:R-:W-:Y:S02]  /*1e4e0*/  @!P3 HADD2 R128, -R7.H0_H0, -RZ.H0_H0 ;  /* 0xa00000ff0780b230 */ /* 0x010fe40000000900 */
[----:B---3--:R-:W-:Y:S03]  /*1e4f0*/  @!P2 HADD2 R121, -R6.H0_H0, -RZ.H0_H0 ;  /* 0xa00000ff0679a230 */ /* 0x008fe60000000900 */
[----:B------:R-:W-:Y:S01]  /*1e500*/  PRMT R122, R128, 0x7610, R122 ;  /* 0x00007610807a7816 */ /* 0x000fe2000000007a */
[----:B------:R1:W-:Y:S01]  /*1e510*/  @!P3 STL.S16 [R1+0x70], R128 ;  /* 0x000070800100b387 */ /* 0x0003e20000100600 */
[----:B------:R-:W-:Y:S03]  /*1e520*/  PRMT R115, R121, 0x7610, R115 ;  /* 0x0000761079737816 */ /* 0x000fe60000000073 */
[----:B------:R2:W-:Y:S01]  /*1e530*/  @!P2 STL.S16 [R1+0x6c], R121 ;  /* 0x00006c790100a387 */ /* 0x0005e20000100600 */
[----:B------:R-:W-:Y:S02]  /*1e540*/  @!P3 PRMT R7, R122, 0x5410, RZ ;  /* 0x000054107a07b816 */ /* 0x000fe400000000ff */
[----:B------:R-:W-:Y:S01]  /*1e550*/  IADD3 R120, P1, R202, R120, RZ ;  /* 0x00000078ca787210 */ /* 0x000fe20007f3e0ff */
[----:B------:R3:W4:Y:S01]  /*1e560*/  LDL.S16 R123, [R1+0xd0] ;  /* 0x0000d000017b7983 */ /* 0x0007220000100600 */
[----:B------:R-:W-:Y:S03]  /*1e570*/  @!P2 PRMT R6, R115, 0x5410, RZ ;  /* 0x000054107306a816 */ /* 0x000fe600000000ff */
[----:B------:R-:W3:Y:S04]  /*1e580*/  LDL R114, [R1+0x148] ;  /* 0x0001480001727983 */ /* 0x000ee80000100800 */
[----:B------:R-:W3:Y:S04]  /*1e590*/  LDL R122, [R1+0x13c] ;  /* 0x00013c00017a7983 */ /* 0x000ee80000100800 */
[----:B------:R-:W3:Y:S04]  /*1e5a0*/  LDL R115, [R1+0x14c] ;  /* 0x00014c0001737983 */ /* 0x000ee80000100800 */
[----:B-1----:R-:W3:Y:S01]  /*1e5b0*/  LDL.64 R128, [R1+0x140] ;  /* 0x0001400001807983 */ /* 0x002ee20000100a00 */
[----:B--2---:R-:W-:Y:S05]  /*1e5c0*/  IMAD.X R121, R203, 0x1, R124, P1 ;  /* 0x00000001cb797824 */ /* 0x004fea00008e067c */
[----:B------:R1:W-:Y:S04]  /*1e5d0*/  ST.E.U16 desc[UR4][R120.64], R7 ;  /* 0x0000000778007985 */ /* 0x0003e8000c101504 */
[----:B------:R2:W-:Y:S01]  /*1e5e0*/  ST.E.U16 desc[UR4][R120.64+0x2], R6 ;  /* 0x0000020678007985 */ /* 0x0005e2000c101504 */
[----:B-1----:R-:W-:Y:S01]  /*1e5f0*/  FADD.FTZ R7, R55, R110 ;  /* 0x0000006e37077221 */ /* 0x002fe20000010000 */
[----:B------:R-:W-:Y:S01]  /*1e600*/  FMUL.FTZ R55, R2, R139 ;  /* 0x0000008b02377220 */ /* 0x000fe20000410000 */
[----:B--2---:R-:W-:Y:S02]  /*1e610*/  LOP3.LUT R6, R23, R215, R112, 0x96, !PT ;  /* 0x000000d717067212 */ /* 0x004fe400078e9670 */
[----:B------:R-:W-:Y:S01]  /*1e620*/  FADD.FTZ R110, R54, R7 ;  /* 0x00000007366e7221 */ /* 0x000fe20000010000 */
[----:B------:R-:W-:Y:S02]  /*1e630*/  FMUL.FTZ R54, R2, R138 ;  /* 0x0000008a02367220 */ /* 0x000fe40000410000 */
[----:B------:R-:W-:Y:S05]  /*1e640*/  IMAD.WIDE.U32 R6, R6, -0x2daee0ad, RZ ;  /* 0xd2511f5306067825 */ /* 0x000fea00078e00ff */
[----:B------:R-:W-:Y:S01]  /*1e650*/  LOP3.LUT R22, R7, R195, R152, 0x96, !PT ;  /* 0x000000c307167212 */ /* 0x000fe200078e9698 */
[----:B------:R-:W-:Y:S01]  /*1e660*/  FADD.FTZ R7, R19, R50 ;  /* 0x0000003213077221 */ /* 0x000fe20000010000 */
[----:B------:R-:W-:Y:S01]  /*1e670*/  LOP3.LUT R35, R35, R175, R6, 0x96, !PT ;  /* 0x000000af23237212 */ /* 0x000fe200078e9606 */
[----:B------:R-:W-:Y:S01]  /*1e680*/  FADD.FTZ R6, R39, R67 ;  /* 0x0000004327067221 */ /* 0x000fe20000010000 */
[----:B------:R-:W-:Y:S01]  /*1e690*/  FMUL.FTZ R39, R2, R155 ;  /* 0x0000009b02277220 */ /* 0x000fe20000410000 */
[----:B------:R-:W-:Y:S04]  /*1e6a0*/  IMAD.WIDE.U32 R22, R22, -0x326172a9, RZ ;  /* 0xcd9e8d5716167825 */ /* 0x000fe800078e00ff */
[----:B------:R-:W-:Y:S01]  /*1e6b0*/  FADD.FTZ R140, R18, R7 ;  /* 0x00000007128c7221 */ /* 0x000fe20000010000 */
[----:B------:R-:W-:Y:S01]  /*1e6c0*/  FADD.FTZ R118, R38, R6 ;  /* 0x0000000626767221 */ /* 0x000fe20000010000 */
[C---:B------:R-:W-:Y:S01]  /*1e6d0*/  FMUL.FTZ R38, R2.reuse, R154 ;  /* 0x0000009a02267220 */ /* 0x040fe20000410000 */
[----:B------:R-:W-:Y:S01]  /*1e6e0*/  LOP3.LUT R6, R23, R214, R134, 0x96, !PT ;  /* 0x000000d617067212 */ /* 0x000fe200078e9686 */
[C---:B------:R-:W-:Y:S01]  /*1e6f0*/  FMUL.FTZ R23, R2.reuse, R163 ;  /* 0x000000a302177220 */ /* 0x040fe20000410000 */
[C---:B------:R-:W-:Y:S01]  /*1e700*/  FMUL.FTZ R50, R2.reuse, R142 ;  /* 0x0000008e02327220 */ /* 0x040fe20000410000 */
[----:B------:R-:W-:Y:S01]  /*1e710*/  FMUL.FTZ R67, R2, R127 ;  /* 0x0000007f02437220 */ /* 0x000fe20000410000 */
[----:B------:R-:W-:Y:S04]  /*1e720*/  IMAD.WIDE.U32 R142, R145, -0x326172a9, RZ ;  /* 0xcd9e8d57918e7825 */ /* 0x000fe800078e00ff */
[----:B------:R-:W-:Y:S01]  /*1e730*/  IMAD.WIDE.U32 R18, R6, -0x2daee0ad, RZ ;  /* 0xd2511f5306127825 */ /* 0x000fe200078e00ff */
[CC--:B------:R-:W-:Y:S02]  /*1e740*/  LOP3.LUT R148, R143.reuse, R215.reuse, R148, 0x96, !PT ;  /* 0x000000d78f947212 */ /* 0x0c0fe400078e9694 */
[----:B------:R-:W-:Y:S01]  /*1e750*/  LOP3.LUT R155, R143, R215, R112, 0x96, !PT ;  /* 0x000000d78f9b7212 */ /* 0x000fe200078e9670 */
[----:B------:R-:W-:Y:S01]  /*1e760*/  IMAD.WIDE.U32 R6, R35, -0x326172a9, RZ ;  /* 0xcd9e8d5723067825 */ /* 0x000fe200078e00ff */
[----:B------:R-:W-:Y:S03]  /*1e770*/  LOP3.LUT R34, R19, R183, R34, 0x96, !PT ;  /* 0x000000b713227212 */ /* 0x000fe600078e9622 */
[----:B------:R-:W-:Y:S01]  /*1e780*/  FMUL.FTZ R35, R2, R159 ;  /* 0x0000009f02237220 */ /* 0x000fe20000410000 */
[----:B------:R-:W-:Y:S01]  /*1e790*/  LOP3.LUT R22, R7, R189, R22, 0x96, !PT ;  /* 0x000000bd07167212 */ /* 0x000fe200078e9616 */
[----:B------:R-:W-:Y:S04]  /*1e7a0*/  IMAD.WIDE.U32 R178, R34, -0x326172a9, RZ ;  /* 0xcd9e8d5722b27825 */ /* 0x000fe800078e00ff */
[----:B------:R-:W-:Y:S01]  /*1e7b0*/  FMUL.FTZ R34, R2, R158 ;  /* 0x0000009e02227220 */ /* 0x000fe20000410000 */
[----:B------:R-:W-:Y:S01]  /*1e7c0*/  IMAD.WIDE.U32 R180, R22, -0x2daee0ad, RZ ;  /* 0xd2511f5316b47825 */ /* 0x000fe200078e00ff */
[----:B------:R-:W-:Y:S03]  /*1e7d0*/  LOP3.LUT R141, R179, R210, R6, 0x96, !PT ;  /* 0x000000d2b38d7212 */ /* 0x000fe600078e9606 */
[----:B------:R-:W-:Y:S01]  /*1e7e0*/  FMUL.FTZ R22, R2, R162 ;  /* 0x000000a202167220 */ /* 0x000fe20000410000 */
[----:B------:R-:W-:Y:S05]  /*1e7f0*/  LOP3.LUT R124, R181, R182, R18, 0x96, !PT ;  /* 0x000000b6b57c7212 */ /* 0x000fea00078e9612 */
[----:B------:R-:W-:Y:S05]  /*1e800*/  IMAD.WIDE.U32 R124, R124, -0x326172a9, RZ ;  /* 0xcd9e8d577c7c7825 */ /* 0x000fea00078e00ff */
[----:B------:R-:W-:Y:S04]  /*1e810*/  LOP3.LUT R6, R125, R245, R178, 0x96, !PT ;  /* 0x000000f57d067212 */ /* 0x000fe800078e96b2 */
[----:B------:R-:W-:Y:S04]  /*1e820*/  LOP3.LUT R7, R6, 0xff, RZ, 0xc0, !PT ;  /* 0x000000ff06077812 */ /* 0x000fe800078ec0ff */
[----:B------:R-:W-:Y:S11]  /*1e830*/  ISETP.GE.U32.AND P2, PT, R200, R7, PT ;  /* 0x00000007c800720c */ /* 0x000ff60003f46070 */
[----:B------:R-:W-:Y:S02]  /*1e840*/  @!UPT UIADD3 URZ, URZ, URZ, URZ ;  /* 0x0000003f3f3ff290 */ /* 0x000fe4000fffe03f */
[----:B----4-:R-:W-:Y:S05]  /*1e850*/  @!P2 HADD2 R123, -R3.H0_H0, -RZ.H0_H0 ;  /* 0xa00000ff037ba230 */ /* 0x010fea0000000900 */
[----:B------:R-:W-:Y:S01]  /*1e860*/  PRMT R7, R123, 0x7610, R7 ;  /* 0x000076107b077816 */ /* 0x000fe20000000007 */
[----:B------:R1:W-:Y:S04]  /*1e870*/  @!P2 STL.S16 [R1+0xd0], R123 ;  /* 0x0000d07b0100a387 */ /* 0x0003e80000100600 */
[----:B------:R4:W2:Y:S04]  /*1e880*/  LDL.S16 R132, [R1+0xec] ;  /* 0x0000ec0001847983 */ /* 0x0008a80000100600 */
[----:B------:R-:W4:Y:S01]  /*1e890*/  LDL R133, [R1+0x158] ;  /* 0x0001580001857983 */ /* 0x000f220000100800 */
[----:B---3--:R-:W-:Y:S02]  /*1e8a0*/  IADD3 R18, P1, R128, R120, RZ ;  /* 0x0000007880127210 */ /* 0x008fe40007f3e0ff */
[----:B------:R-:W-:Y:S01]  /*1e8b0*/  PRMT R129, R3, 0x5410, R108 ;  /* 0x0000541003817816 */ /* 0x000fe2000000006c */
[----:B------:R3:W3:Y:S01]  /*1e8c0*/  LDL.S16 R128, [R1+0xe4] ;  /* 0x0000e40001807983 */ /* 0x0006e20000100600 */
[----:B------:R-:W-:Y:S01]  /*1e8d0*/  @!P2 PRMT R3, R7, 0x5410, RZ ;  /* 0x000054100703a816 */ /* 0x000fe200000000ff */
[----:B------:R-:W-:Y:S01]  /*1e8e0*/  IMAD.X R19, R114, 0x1, R121, P1 ;  /* 0x0000000172137824 */ /* 0x000fe200008e0679 */
[----:B------:R-:W-:Y:S01]  /*1e8f0*/  IADD3 R122, P1, R202, R122, RZ ;  /* 0x0000007aca7a7210 */ /* 0x000fe20007f3e0ff */
[----:B------:R-:W4:Y:S01]  /*1e900*/  LDL R114, [R1+0x150] ;  /* 0x0001500001727983 */ /* 0x000f220000100800 */
[----:B------:R-:W-:Y:S03]  /*1e910*/  FMUL.FTZ R7, R2, R171 ;  /* 0x000000ab02077220 */ /* 0x000fe60000410000 */
[----:B------:R1:W-:Y:S02]  /*1e920*/  ST.E.U16 desc[UR4][R18.64], R3 ;  /* 0x0000000312007985 */ /* 0x0003e4000c101504 */
[----:B-1----:R-:W-:Y:S01]  /*1e930*/  IMAD.X R123, R203, 0x1, R115, P1 ;  /* 0x00000001cb7b7824 */ /* 0x002fe200008e0673 */
[----:B------:R-:W-:Y:S01]  /*1e940*/  LOP3.LUT R3, R130, 0xffff, RZ, 0xc0, !PT ;  /* 0x0000ffff82037812 */ /* 0x000fe200078ec0ff */
[C---:B------:R-:W-:Y:S01]  /*1e950*/  FMUL.FTZ R18, R2.reuse, R166 ;  /* 0x000000a602127220 */ /* 0x040fe20000410000 */
[----:B------:R-:W-:Y:S02]  /*1e960*/  FMUL.FTZ R19, R2, R167 ;  /* 0x000000a702137220 */ /* 0x000fe40000410000 */
[----:B------:R-:W-:Y:S04]  /*1e970*/  SHF.R.U32.HI R3, RZ, 0x8, R3 ;  /* 0x00000008ff037819 */ /* 0x000fe80000011603 */
[----:B------:R-:W-:Y:S02]  /*1e980*/  LOP3.LUT R137, R3, 0xffff, RZ, 0xc0, !PT ;  /* 0x0000ffff03897812 */ /* 0x000fe400078ec0ff */
[--C-:B------:R-:W-:Y:S04]  /*1e990*/  SHF.R.U32.HI R3, RZ, 0x10, R130.reuse ;  /* 0x00000010ff037819 */ /* 0x100fe80000011682 */
[----:B------:R-:W-:Y:S04]  /*1e9a0*/  LOP3.LUT R3, R3, 0xff, RZ, 0xc0, !PT ;  /* 0x000000ff03037812 */ /* 0x000fe800078ec0ff */
[C---:B------:R-:W-:Y:S02]  /*1e9b0*/  ISETP.GE.U32.AND P6, PT, R200.reuse, R3, PT ;  /* 0x00000003c800720c */ /* 0x040fe40003fc6070 */
[----:B------:R-:W-:Y:S04]  /*1e9c0*/  SHF.R.U32.HI R3, RZ, 0x18, R130 ;  /* 0x00000018ff037819 */ /* 0x000fe80000011682 */
[----:B------:R-:W-:Y:S02]  /*1e9d0*/  ISETP.GE.U32.AND P5, PT, R200, R3, PT ;  /* 0x00000003c800720c */ /* 0x000fe40003fa6070 */
[----:B------:R-:W-:Y:S04]  /*1e9e0*/  LOP3.LUT R3, R6, 0xffff, RZ, 0xc0, !PT ;  /* 0x0000ffff06037812 */ /* 0x000fe800078ec0ff */
[----:B------:R-:W-:Y:S04]  /*1e9f0*/  SHF.R.U32.HI R3, RZ, 0x8, R3 ;  /* 0x00000008ff037819 */ /* 0x000fe80000011603 */
[----:B------:R-:W-:Y:S04]  /*1ea00*/  LOP3.LUT R3, R3, 0xffff, RZ, 0xc0, !PT ;  /* 0x0000ffff03037812 */ /* 0x000fe800078ec0ff */
[C---:B------:R-:W-:Y:S02]  /*1ea10*/  ISETP.GE.U32.AND P4, PT, R200.reuse, R3, PT ;  /* 0x00000003c800720c */ /* 0x040fe40003f86070 */
[--C-:B------:R-:W-:Y:S02]  /*1ea20*/  SHF.R.U32.HI R3, RZ, 0x10, R6.reuse ;  /* 0x00000010ff037819 */ /* 0x100fe40000011606 */
[----:B------:R-:W-:Y:S02]  /*1ea30*/  SHF.R.U32.HI R6, RZ, 0x18, R6 ;  /* 0x00000018ff067819 */ /* 0x000fe40000011606 */
[----:B------:R-:W-:Y:S02]  /*1ea40*/  LOP3.LUT R3, R3, 0xff, RZ, 0xc0, !PT ;  /* 0x000000ff03037812 */ /* 0x000fe400078ec0ff */
[----:B------:R-:W-:Y:S01]  /*1ea50*/  ISETP.GE.U32.AND P2, PT, R200, R6, PT ;  /* 0x00000006c800720c */ /* 0x000fe20003f46070 */
[----:B------:R-:W-:Y:S01]  /*1ea60*/  FMUL.FTZ R6, R2, R170 ;  /* 0x000000aa02067220 */ /* 0x000fe20000410000 */
[----:B------:R-:W-:Y:S02]  /*1ea70*/  ISETP.GE.U32.AND P3, PT, R200, R3, PT ;  /* 0x00000003c800720c */ /* 0x000fe40003f66070 */
[----:B------:R-:W1:Y:S02]  /*1ea80*/  MUFU.EX2 R3, R228 ;  /* 0x000000e400037308 */ /* 0x000e640000000800 */
[----:B-1----:R-:W-:Y:S01]  /*1ea90*/  FADD.FTZ R110, R3, R110 ;  /* 0x0000006e036e7221 */ /* 0x002fe20000010000 */
[----:B--2---:R-:W-:Y:S05]  /*1eaa0*/  @!P4 HADD2 R132, -R108.H0_H0, -RZ.H0_H0 ;  /* 0xa00000ff6c84c230 */ /* 0x004fea0000000900 */
[----:B------:R-:W-:Y:S01]  /*1eab0*/  PRMT R2, R132, 0x7610, R2 ;  /* 0x0000761084027816 */ /* 0x000fe20000000002 */
[----:B------:R1:W-:Y:S03]  /*1eac0*/  @!P4 STL.S16 [R1+0xec], R132 ;  /* 0x0000ec840100c387 */ /* 0x0003e60000100600 */
[----:B------:R-:W-:Y:S01]  /*1ead0*/  @!P4 PRMT R108, R2, 0x5410, RZ ;  /* 0x00005410026cc816 */ /* 0x000fe200000000ff */
[----:B------:R2:W2:Y:S01]  /*1eae0*/  LDL.S16 R153, [R1+0xe0] ;  /* 0x0000e00001997983 */ /* 0x0004a20000100600 */
[----:B------:R-:W-:Y:S01]  /*1eaf0*/  ISETP.GE.U32.AND P4, PT, R200, R136, PT ;  /* 0x00000088c800720c */ /* 0x000fe20003f86070 */
[----:B---3--:R-:W-:Y:S01]  /*1eb00*/  @!P3 HADD2 R128, -R0.H0_H0, -RZ.H0_H0 ;  /* 0xa00000ff0080b230 */ /* 0x008fe20000000900 */
[----:B------:R-:W3:Y:S01]  /*1eb10*/  MUFU.EX2 R2, R227 ;  /* 0x000000e300027308 */ /* 0x000ee20000000800 */
[----:B----4-:R-:W-:Y:S01]  /*1eb20*/  IADD3 R114, P1, R202, R114, RZ ;  /* 0x00000072ca727210 */ /* 0x010fe20007f3e0ff */
[----:B------:R4:W4:Y:S02]  /*1eb30*/  LDL.S16 R154, [R1+0xc8] ;  /* 0x0000c800019a7983 */ /* 0x0009240000100600 */
[----:B------:R-:W-:Y:S02]  /*1eb40*/  PRMT R127, R128, 0x7610, R127 ;  /* 0x00007610807f7816 */ /* 0x000fe4000000007f */
[----:B------:R-:W-:Y:S01]  /*1eb50*/  @!P3 STL.S16 [R1+0xe4], R128 ;  /* 0x0000e4800100b387 */ /* 0x000fe20000100600 */
[----:B------:R-:W-:Y:S03]  /*1eb60*/  IMAD.X R115, R203, 0x1, R133, P1 ;  /* 0x00000001cb737824 */ /* 0x000fe600008e0685 */
[----:B------:R2:W4:Y:S04]  /*1eb70*/  LDL.S16 R139, [R1+0xd8] ;  /* 0x0000d800018b7983 */ /* 0x0005280000100600 */
[----:B------:R1:W-:Y:S01]  /*1eb80*/  ST.E.U16 desc[UR4][R122.64], R108 ;  /* 0x0000006c7a007985 */ /* 0x0003e2000c101504 */
[C---:B---3--:R-:W-:Y:S01]  /*1eb90*/  F2FP.F16.F32.PACK_AB R156, R2.reuse, R3 ;  /* 0x00000003029c723e */ /* 0x048fe200000000ff */
[----:B-1----:R-:W-:Y:S01]  /*1eba0*/  FADD.FTZ R132, R2, R110 ;  /* 0x0000006e02847221 */ /* 0x002fe20000010000 */
[----:B------:R-:W1:Y:S10]  /*1ebb0*/  MUFU.EX2 R3, R226 ;  /* 0x000000e200037308 */ /* 0x000e740000000800 */
[----:B------:R-:W3:Y:S01]  /*1ebc0*/  MUFU.EX2 R2, R225 ;  /* 0x000000e100027308 */ /* 0x000ee20000000800 */
[----:B-1----:R-:W-:Y:S09]  /*1ebd0*/  FADD.FTZ R110, R3, R119 ;  /* 0x00000077036e7221 */ /* 0x002ff20000010000 */
[----:B------:R-:W-:Y:S01]  /*1ebe0*/  MUFU.EX2 R119, R233 ;  /* 0x000000e900777308 */ /* 0x000fe20000000800 */
[----:B------:R-:W-:Y:S02]  /*1ebf0*/  PRMT R108, R0, 0x7632, R108 ;  /* 0x00007632006c7816 */ /* 0x000fe4000000006c */
[C---:B---3--:R-:W-:Y:S01]  /*1ec00*/  F2FP.F16.F32.PACK_AB R157, R2.reuse, R3 ;  /* 0x00000003029d723e */ /* 0x048fe200000000ff */
[----:B------:R-:W-:Y:S01]  /*1ec10*/  FADD.FTZ R133, R2, R110 ;  /* 0x0000006e02857221 */ /* 0x000fe20000010000 */
[----:B------:R-:W-:Y:S05]  /*1ec20*/  PRMT R128, R0, 0x5410, R108 ;  /* 0x0000541000807816 */ /* 0x000fea000000006c */
[----:B------:R-:W-:Y:S01]  /*1ec30*/  MUFU.EX2 R2, R223 ;  /* 0x000000df00027308 */ /* 0x000fe20000000800 */
[----:B------:R-:W-:Y:S05]  /*1ec40*/  @!P3 PRMT R0, R127, 0x5410, RZ ;  /* 0x000054107f00b816 */ /* 0x000fea00000000ff */
[----:B------:R1:W-:Y:S04]  /*1ec50*/  ST.E.U16 desc[UR4][R114.64], R0 ;  /* 0x0000000072007985 */ /* 0x0003e8000c101504 */
[----:B------:R-:W3:Y:S10]  /*1ec60*/  MUFU.EX2 R3, R224 ;  /* 0x000000e000037308 */ /* 0x000ef40000000800 */
[----:B------:R-:W1:Y:S10]  /*1ec70*/  MUFU.EX2 R110, R235 ;  /* 0x000000eb006e7308 */ /* 0x000e740000000800 */
[----:B------:R-:W1:Y:S01]  /*1ec80*/  MUFU.EX2 R127, R230 ;  /* 0x000000e6007f7308 */ /* 0x000e620000000800 */
[----:B---3--:R-:W-:Y:S01]  /*1ec90*/  FADD.FTZ R118, R3, R118 ;  /* 0x0000007603767221 */ /* 0x008fe20000010000 */
[C---:B------:R-:W-:Y:S03]  /*1eca0*/  F2FP.F16.F32.PACK_AB R3, R2.reuse, R3 ;  /* 0x000000030203723e */ /* 0x040fe600000000ff */
[----:B------:R-:W-:Y:S01]  /*1ecb0*/  FADD.FTZ R138, R2, R118 ;  /* 0x00000076028a7221 */ /* 0x000fe20000010000 */
[----:B------:R-:W-:Y:S04]  /*1ecc0*/  FADD.FTZ R2, R126, R140 ;  /* 0x0000008c7e027221 */ /* 0x000fe80000010000 */
[----:B------:R-:W3:Y:S01]  /*1ecd0*/  MUFU.EX2 R118, R234 ;  /* 0x000000ea00767308 */ /* 0x000ee20000000800 */
[----:B-1----:R-:W-:Y:S01]  /*1ece0*/  LOP3.LUT R0, R124, 0xff, RZ, 0xc0, !PT ;  /* 0x000000ff7c007812 */ /* 0x002fe200078ec0ff */
[--C-:B------:R-:W-:Y:S01]  /*1ecf0*/  FADD.FTZ R143, R110, R2.reuse ;  /* 0x000000026e8f7221 */ /* 0x100fe20000010000 */
[----:B------:R-:W-:Y:S02]  /*1ed00*/  PRMT R2, R150, 0x7610, R2 ;  /* 0x0000761096027816 */ /* 0x000fe40000000002 */
[----:B------:R-:W-:Y:S02]  /*1ed10*/  ISETP.GE.U32.AND P1, PT, R200, R0, PT ;  /* 0x00000000c800720c */ /* 0x000fe40003f26070 */
[----:B------:R-:W-:Y:S02]  /*1ed20*/  SHF.R.U32.HI R0, RZ, 0x10, R124 ;  /* 0x00000010ff007819 */ /* 0x000fe4000001167c */
[----:B------:R-:W-:Y:S01]  /*1ed30*/  F2FP.F16.F32.PACK_AB R181, R110, R126 ;  /* 0x0000007e6eb5723e */ /* 0x000fe200000000ff */
[----:B------:R-:W-:Y:S01]  /*1ed40*/  FADD.FTZ R133, R127, R133 ;  /* 0x000000857f857221 */ /* 0x000fe20000010000 */
[----:B------:R-:W-:Y:S02]  /*1ed50*/  LOP3.LUT R112, R0, 0xff, RZ, 0xc0, !PT ;  /* 0x000000ff00707812 */ /* 0x000fe400078ec0ff */
[----:B------:R-:W-:Y:S01]  /*1ed60*/  PRMT R110, R150, 0x7632, R110 ;  /* 0x00007632966e7816 */ /* 0x000fe2000000006e */
[----:B------:R-:W1:Y:S01]  /*1ed70*/  MUFU.EX2 R0, R232 ;  /* 0x000000e800007308 */ /* 0x000e620000000800 */
[----:B------:R-:W-:Y:S02]  /*1ed80*/  LOP3.LUT R126, R124, 0xffff, RZ, 0xc0, !PT ;  /* 0x0000ffff7c7e7812 */ /* 0x000fe400078ec0ff */
[----:B---3--:R-:W-:Y:S02]  /*1ed90*/  F2FP.F16.F32.PACK_AB R161, R118, R119 ;  /* 0x0000007776a1723e */ /* 0x008fe400000000ff */
[----:B-1----:R-:W-:Y:S01]  /*1eda0*/  F2FP.F16.F32.PACK_AB R168, R0, R127 ;  /* 0x0000007f00a8723e */ /* 0x002fe200000000ff */
[----:B--2---:R-:W-:Y:S05]  /*1edb0*/  @!P2 HADD2 R153, -R108.H0_H0, -RZ.H0_H0 ;  /* 0xa00000ff6c99a230 */ /* 0x004fea0000000900 */
[----:B------:R-:W-:Y:S01]  /*1edc0*/  PRMT R145, R153, 0x7610, R145 ;  /* 0x0000761099917816 */ /* 0x000fe20000000091 */
[----:B------:R1:W-:Y:S01]  /*1edd0*/  @!P2 STL.S16 [R1+0xe0], R153 ;  /* 0x0000e0990100a387 */ /* 0x0003e20000100600 */
[----:B----4-:R-:W-:Y:S02]  /*1ede0*/  @!P4 HADD2 R154, -R2.H0_H0, -RZ.H0_H0 ;  /* 0xa00000ff029ac230 */ /* 0x010fe40000000900 */
[----:B------:R-:W-:Y:S02]  /*1edf0*/  @!P2 PRMT R108, R145, 0x5410, RZ ;  /* 0x00005410916ca816 */ /* 0x000fe400000000ff */
[----:B------:R-:W-:Y:S01]  /*1ee00*/  ISETP.GE.U32.AND P2, PT, R200, R112, PT ;  /* 0x00000070c800720c */ /* 0x000fe20003f46070 */
[----:B------:R-:W-:Y:S01]  /*1ee10*/  FADD.FTZ R112, R119, R132 ;  /* 0x0000008477707221 */ /* 0x000fe20000010000 */
[----:B------:R-:W-:Y:S01]  /*1ee20*/  PRMT R136, R154, 0x7610, R136 ;  /* 0x000076109a887816 */ /* 0x000fe20000000088 */
[----:B------:R-:W2:Y:S01]  /*1ee30*/  MUFU.EX2 R132, R229 ;  /* 0x000000e500847308 */ /* 0x000ea20000000800 */
[----:B------:R-:W-:Y:S01]  /*1ee40*/  ST.E.U16 desc[UR4][R114.64+0x2], R108 ;  /* 0x0000026c72007985 */ /* 0x000fe2000c101504 */
[----:B------:R-:W-:Y:S01]  /*1ee50*/  FADD.FTZ R145, R118, R112 ;  /* 0x0000007076917221 */ /* 0x000fe20000010000 */
[----:B------:R-:W-:Y:S02]  /*1ee60*/  PRMT R118, R2, 0x5410, R110 ;  /* 0x0000541002767816 */ /* 0x000fe4000000006e */
[----:B------:R-:W-:Y:S02]  /*1ee70*/  @!P4 PRMT R2, R136, 0x5410, RZ ;  /* 0x000054108802c816 */ /* 0x000fe400000000ff */
[----:B------:R-:W-:Y:S03]  /*1ee80*/  SHF.R.U32.HI R112, RZ, 0x18, R124 ;  /* 0x00000018ff707819 */ /* 0x000fe6000001167c */
[----:B------:R-:W3:Y:S01]  /*1ee90*/  MUFU.EX2 R119, R231 ;  /* 0x000000e700777308 */ /* 0x000ee20000000800 */
[----:B------:R4:W-:Y:S01]  /*1eea0*/  ST.E.U16 desc[UR4][R202.64+0x10], R2 ;  /* 0x00001002ca007985 */ /* 0x0009e2000c101504 */
[----:B------:R-:W-:Y:S02]  /*1eeb0*/  ISETP.GE.U32.AND P3, PT, R200, R112, PT ;  /* 0x00000070c800720c */ /* 0x000fe40003f66070 */
[----:B------:R-:W-:Y:S04]  /*1eec0*/  SHF.R.U32.HI R112, RZ, 0x8, R126 ;  /* 0x00000008ff707819 */ /* 0x000fe8000001167e */
[----:B------:R-:W-:Y:S01]  /*1eed0*/  LOP3.LUT R112, R112, 0xffff, RZ, 0xc0, !PT ;  /* 0x0000ffff70707812 */ /* 0x000fe200078ec0ff */
[----:B-1----:R1:W3:Y:S01]  /*1eee0*/  LDL.S16 R153, [R1+0xd4] ;  /* 0x0000d40001997983 */ /* 0x0022e20000100600 */
[----:B--2---:R-:W-:Y:S03]  /*1eef0*/  FADD.FTZ R127, R132, R138 ;  /* 0x0000008a847f7221 */ /* 0x004fe60000010000 */
[----:B------:R2:W-:Y:S01]  /*1ef00*/  @!P4 STL.S16 [R1+0xc8], R154 ;  /* 0x0000c89a0100c387 */ /* 0x0005e20000100600 */
[----:B------:R-:W-:Y:S01]  /*1ef10*/  ISETP.GE.U32.AND P4, PT, R200, R137, PT ;  /* 0x00000089c800720c */ /* 0x000fe20003f86070 */
[----:B------:R-:W-:Y:S02]  /*1ef20*/  IMAD.WIDE.U32 R136, R149, -0x2daee0ad, RZ ;  /* 0xd2511f5395887825 */ /* 0x000fe400078e00ff */
[----:B------:R1:W3:Y:S04]  /*1ef30*/  LDL.S16 R190, [R1+0xe8] ;  /* 0x0000e80001be7983 */ /* 0x0002e80000100600 */
[----:B------:R1:W3:Y:S06]  /*1ef40*/  LDL.S16 R140, [R1+0xdc] ;  /* 0x0000dc00018c7983 */ /* 0x0002ec0000100600 */
[----:B------:R-:W-:Y:S01]  /*1ef50*/  @!P4 HADD2 R139, -R110.H0_H0, -RZ.H0_H0 ;  /* 0xa00000ff6e8bc230 */ /* 0x000fe20000000900 */
[----:B----4-:R-:W-:Y:S04]  /*1ef60*/  PRMT R2, R107, 0x7632, R2 ;  /* 0x000076326b027816 */ /* 0x010fe80000000002 */
[----:B------:R-:W-:Y:S01]  /*1ef70*/  PRMT R126, R139, 0x7610, R126 ;  /* 0x000076108b7e7816 */ /* 0x000fe2000000007e */
[----:B------:R4:W-:Y:S03]  /*1ef80*/  @!P4 STL.S16 [R1+0xd8], R139 ;  /* 0x0000d88b0100c387 */ /* 0x0009e60000100600 */
[----:B------:R-:W-:Y:S01]  /*1ef90*/  @!P4 PRMT R110, R126, 0x5410, RZ ;  /* 0x000054107e6ec816 */ /* 0x000fe200000000ff */
[----:B------:R1:W4:Y:S01]  /*1efa0*/  LDL.S16 R208, [R1+0xc0] ;  /* 0x0000c00001d07983 */ /* 0x0003220000100600 */
[----:B------:R-:W-:Y:S01]  /*1efb0*/  ISETP.GE.U32.AND P4, PT, R200, R112, PT ;  /* 0x00000070c800720c */ /* 0x000fe20003f86070 */
[----:B--2---:R-:W-:Y:S01]  /*1efc0*/  FADD.FTZ R154, R0, R133 ;  /* 0x00000085009a7221 */ /* 0x004fe20000010000 */
[----:B------:R-:W-:Y:S01]  /*1efd0*/  PRMT R112, R111, 0x7632, R112 ;  /* 0x000076326f707816 */ /* 0x000fe20000000070 */
[----:B------:R2:W-:Y:S01]  /*1efe0*/  ST.E.U16 desc[UR4][R202.64+0x12], R110 ;  /* 0x0000126eca007985 */ /* 0x0005e2000c101504 */
[----:B---3--:R-:W-:Y:S02]  /*1eff0*/  F2FP.F16.F32.PACK_AB R0, R119, R132 ;  /* 0x000000847700723e */ /* 0x008fe400000000ff */
[----:B------:R-:W-:Y:S04]  /*1f000*/  LOP3.LUT R126, R137, R246, R186, 0x96, !PT ;  /* 0x000000f6897e7212 */ /* 0x000fe800078e96ba */
[----:B------:R-:W-:Y:S01]  /*1f010*/  LOP3.LUT R108, R126, 0xff, RZ, 0xc0, !PT ;  /* 0x000000ff7e6c7812 */ /* 0x000fe200078ec0ff */
[----:B----4-:R1:W3:Y:S01]  /*1f020*/  LDL.S16 R139, [R1+0xcc] ;  /* 0x0000cc00018b7983 */ /* 0x0102e20000100600 */
[----:B--2---:R-:W-:Y:S01]  /*1f030*/  PRMT R110, R169, 0x7610, R110 ;  /* 0x00007610a96e7816 */ /* 0x004fe2000000006e */
[----:B------:R-:W-:Y:S05]  /*1f040*/  @!P6 HADD2 R153, -R111.H0_H0, -RZ.H0_H0 ;  /* 0xa00000ff6f99e230 */ /* 0x000fea0000000900 */
[----:B------:R-:W-:Y:S01]  /*1f050*/  PRMT R207, R153, 0x7610, R207 ;  /* 0x0000761099cf7816 */ /* 0x000fe200000000cf */
[----:B------:R2:W-:Y:S01]  /*1f060*/  @!P6 STL.S16 [R1+0xd4], R153 ;  /* 0x0000d4990100e387 */ /* 0x0005e20000100600 */
[----:B------:R-:W-:Y:S02]  /*1f070*/  @!P5 HADD2 R190, -R112.H0_H0, -RZ.H0_H0 ;  /* 0xa00000ff70bed230 */ /* 0x000fe40000000900 */
[----:B------:R-:W-:Y:S03]  /*1f080*/  @!P1 HADD2 R140, -R107.H0_H0, -RZ.H0_H0 ;  /* 0xa00000ff6b8c9230 */ /* 0x000fe60000000900 */
[----:B------:R-:W-:Y:S01]  /*1f090*/  PRMT R133, R190, 0x7610, R133 ;  /* 0x00007610be857816 */ /* 0x000fe20000000085 */
[----:B------:R4:W-:Y:S01]  /*1f0a0*/  @!P5 STL.S16 [R1+0xe8], R190 ;  /* 0x0000e8be0100d387 */ /* 0x0009e20000100600 */
[----:B------:R-:W-:Y:S03]  /*1f0b0*/  PRMT R138, R140, 0x7610, R138 ;  /* 0x000076108c8a7816 */ /* 0x000fe6000000008a */
[----:B------:R1:W-:Y:S01]  /*1f0c0*/  @!P1 STL.S16 [R1+0xdc], R140 ;  /* 0x0000dc8c01009387 */ /* 0x0003e20000100600 */
[----:B------:R-:W-:Y:S02]  /*1f0d0*/  @!P2 HADD2 R208, -R110.H0_H0, -RZ.H0_H0 ;  /* 0xa00000ff6ed0a230 */ /* 0x000fe40000000900 */
[----:B--2---:R-:W-:Y:S01]  /*1f0e0*/  FADD.FTZ R153, R119, R127 ;  /* 0x0000007f77997221 */ /* 0x004fe20000010000 */
[----:B------:R-:W-:Y:S02]  /*1f0f0*/  PRMT R119, R111, 0x5410, R112 ;  /* 0x000054106f777816 */ /* 0x000fe40000000070 */
[----:B------:R-:W-:Y:S02]  /*1f100*/  @!P6 PRMT R111, R207, 0x5410, RZ ;  /* 0x00005410cf6fe816 */ /* 0x000fe400000000ff */
[----:B------:R-:W-:Y:S01]  /*1f110*/  @!P5 PRMT R112, R133, 0x5410, RZ ;  /* 0x000054108570d816 */ /* 0x000fe200000000ff */
[----:B------:R2:W2:Y:S01]  /*1f120*/  LDL.S16 R207, [R1+0xbc] ;  /* 0x0000bc0001cf7983 */ /* 0x0004a20000100600 */
[----:B------:R-:W-:Y:S02]  /*1f130*/  PRMT R133, R107, 0x5410, R2 ;  /* 0x000054106b857816 */ /* 0x000fe40000000002 */
[----:B------:R-:W-:Y:S01]  /*1f140*/  @!P1 PRMT R107, R138, 0x5410, RZ ;  /* 0x000054108a6b9816 */ /* 0x000fe200000000ff */
[----:B----4-:R4:W4:Y:S01]  /*1f150*/  LDL.S16 R190, [R1+0xc4] ;  /* 0x0000c40001be7983 */ /* 0x0109220000100600 */
[----:B------:R-:W-:Y:S02]  /*1f160*/  ISETP.GE.U32.AND P6, PT, R200, R108, PT ;  /* 0x0000006cc800720c */ /* 0x000fe40003fc6070 */
[----:B------:R-:W-:Y:S01]  /*1f170*/  LOP3.LUT R108, R126, 0xffff, RZ, 0xc0, !PT ;  /* 0x0000ffff7e6c7812 */ /* 0x000fe200078ec0ff */
[----:B-1----:R1:W4:Y:S01]  /*1f180*/  LDL.S16 R140, [R1+0xb8] ;  /* 0x0000b800018c7983 */ /* 0x0023220000100600 */
[----:B------:R-:W-:Y:S02]  /*1f190*/  PRMT R167, R208, 0x7610, R167 ;  /* 0x00007610d0a77816 */ /* 0x000fe400000000a7 */
[----:B------:R-:W-:Y:S01]  /*1f1a0*/  SHF.R.U32.HI R108, RZ, 0x8, R108 ;  /* 0x00000008ff6c7819 */ /* 0x000fe2000001166c */
[----:B---3--:R-:W-:Y:S01]  /*1f1b0*/  @!P4 HADD2 R139, -R2.H0_H0, -RZ.H0_H0 ;  /* 0xa00000ff028bc230 */ /* 0x008fe20000000900 */
[----:B------:R-:W-:Y:S02]  /*1f1c0*/  ST.E.U16 desc[UR4][R120.64+0x10], R111 ;  /* 0x0000106f78007985 */ /* 0x000fe4000c101504 */
[----:B------:R-:W-:Y:S02]  /*1f1d0*/  LOP3.LUT R108, R108, 0xffff, RZ, 0xc0, !PT ;  /* 0x0000ffff6c6c7812 */ /* 0x000fe400078ec0ff */
[----:B------:R-:W-:Y:S01]  /*1f1e0*/  PRMT R132, R139, 0x7610, R132 ;  /* 0x000076108b847816 */ /* 0x000fe20000000084 */
[----:B------:R3:W-:Y:S01]  /*1f1f0*/  @!P4 STL.S16 [R1+0xcc], R139 ;  /* 0x0000cc8b0100c387 */ /* 0x0007e20000100600 */
[----:B------:R-:W-:Y:S02]  /*1f200*/  ISETP.GE.U32.AND P5, PT, R200, R108, PT ;  /* 0x0000006cc800720c */ /* 0x000fe40003fa6070 */
[----:B------:R-:W-:Y:S01]  /*1f210*/  SHF.R.U32.HI R108, RZ, 0x18, R126 ;  /* 0x00000018ff6c7819 */ /* 0x000fe2000001167e */
[----:B------:R-:W-:Y:S01]  /*1f220*/  ST.E.U16 desc[UR4][R120.64+0x12], R112 ;  /* 0x0000127078007985 */ /* 0x000fe2000c101504 */
[----:B------:R-:W-:Y:S02]  /*1f230*/  @!P4 PRMT R2, R132, 0x5410, RZ ;  /* 0x000054108402c816 */ /* 0x000fe400000000ff */
[----:B------:R-:W-:Y:S01]  /*1f240*/  ISETP.GE.U32.AND P1, PT, R200, R108, PT ;  /* 0x0000006cc800720c */ /* 0x000fe20003f26070 */
[----:B------:R1:W-:Y:S01]  /*1f250*/  ST.E.U16 desc[UR4][R122.64+0xe], R107 ;  /* 0x00000e6b7a007985 */ /* 0x0003e2000c101504 */
[----:B------:R-:W-:Y:S02]  /*1f260*/  PRMT R108, R169, 0x7632, R108 ;  /* 0x00007632a96c7816 */ /* 0x000fe4000000006c */
[----:B------:R-:W-:Y:S01]  /*1f270*/  SHF.R.U32.HI R126, RZ, 0x10, R126 ;  /* 0x00000010ff7e7819 */ /* 0x000fe2000001167e */
[----:B------:R1:W-:Y:S01]  /*1f280*/  ST.E.U16 desc[UR4][R122.64+0x10], R2 ;  /* 0x000010027a007985 */ /* 0x0003e2000c101504 */
[----:B------:R-:W-:Y:S02]  /*1f290*/  PRMT R132, R110, 0x5410, R108 ;  /* 0x000054106e847816 */ /* 0x000fe4000000006c */
[----:B------:R-:W-:Y:S02]  /*1f2a0*/  @!P2 PRMT R110, R167, 0x5410, RZ ;  /* 0x00005410a76ea816 */ /* 0x000fe400000000ff */
[----:B------:R-:W-:Y:S03]  /*1f2b0*/  LOP3.LUT R126, R126, 0xff, RZ, 0xc0, !PT ;  /* 0x000000ff7e7e7812 */ /* 0x000fe600078ec0ff */
[----:B------:R1:W-:Y:S01]  /*1f2c0*/  ST.E.U16 desc[UR4][R114.64+0x10], R110 ;  /* 0x0000106e72007985 */ /* 0x0003e2000c101504 */
[----:B------:R-:W-:Y:S01]  /*1f2d0*/  ISETP.GE.U32.AND P4, PT, R200, R126, PT ;  /* 0x0000007ec800720c */ /* 0x000fe20003f86070 */
[----:B---3--:R-:W-:Y:S02]  /*1f2e0*/  IMAD.WIDE.U32 R138, R141, -0x2daee0ad, RZ ;  /* 0xd2511f538d8a7825 */ /* 0x008fe400078e00ff */
[----:B------:R3:W3:Y:S03]  /*1f2f0*/  LDL.S16 R141, [R1+0xb4] ;  /* 0x0000b400018d7983 */ /* 0x0006e60000100600 */
[----:B------:R-:W-:Y:S01]  /*1f300*/  LOP3.LUT R126, R139, R246, R180, 0x96, !PT ;  /* 0x000000f68b7e7212 */ /* 0x000fe200078e96b4 */
[----:B------:R-:W-:Y:S03]  /*1f310*/  @!P2 STL.S16 [R1+0xc0], R208 ;  /* 0x0000c0d00100a387 */ /* 0x000fe60000100600 */
[----:B------:R-:W-:Y:S01]  /*1f320*/  LOP3.LUT R111, R126, 0xff, RZ, 0xc0, !PT ;  /* 0x000000ff7e6f7812 */ /* 0x000fe200078ec0ff */
[----:B------:R2:W3:Y:S01]  /*1f330*/  LDL.S16 R167, [R1+0xb0] ;  /* 0x0000b00001a77983 */ /* 0x0004e20000100600 */
[C---:B-1----:R-:W-:Y:S02]  /*1f340*/  PRMT R107, R151.reuse, 0x7610, R107 ;  /* 0x00007610976b7816 */ /* 0x042fe4000000006b */
[----:B------:R-:W-:Y:S02]  /*1f350*/  ISETP.GE.U32.AND P2, PT, R200, R111, PT ;  /* 0x0000006fc800720c */ /* 0x000fe40003f46070 */
[----:B------:R-:W-:Y:S04]  /*1f360*/  LOP3.LUT R2, R126, 0xffff, RZ, 0xc0, !PT ;  /* 0x0000ffff7e027812 */ /* 0x000fe800078ec0ff */
[--C-:B------:R-:W-:Y:S02]  /*1f370*/  SHF.R.U32.HI R111, RZ, 0x8, R2.reuse ;  /* 0x00000008ff6f7819 */ /* 0x100fe40000011602 */
[----:B------:R-:W-:Y:S02]  /*1f380*/  PRMT R2, R151, 0x7632, R2 ;  /* 0x0000763297027816 */ /* 0x000fe40000000002 */
[----:B------:R-:W-:Y:S02]  /*1f390*/  PRMT R110, R164, 0x7610, R110 ;  /* 0x00007610a46e7816 */ /* 0x000fe4000000006e */
[----:B------:R-:W-:Y:S01]  /*1f3a0*/  LOP3.LUT R111, R111, 0xffff, RZ, 0xc0, !PT ;  /* 0x0000ffff6f6f7812 */ /* 0x000fe200078ec0ff */
[----:B--2---:R-:W-:Y:S02]  /*1f3b0*/  @!P3 HADD2 R207, -R108.H0_H0, -RZ.H0_H0 ;  /* 0xa00000ff6ccfb230 */ /* 0x004fe40000000900 */
[----:B----4-:R-:W-:Y:S03]  /*1f3c0*/  @!P6 HADD2 R190, -R107.H0_H0, -RZ.H0_H0 ;  /* 0xa00000ff6bbee230 */ /* 0x010fe60000000900 */
[----:B------:R-:W-:Y:S01]  /*1f3d0*/  PRMT R188, R207, 0x7610, R188 ;  /* 0x00007610cfbc7816 */ /* 0x000fe200000000bc */
[----:B------:R-:W-:Y:S01]  /*1f3e0*/  @!P3 STL.S16 [R1+0xbc], R207 ;  /* 0x0000bccf0100b387 */ /* 0x000fe20000100600 */
[----:B------:R-:W-:Y:S01]  /*1f3f0*/  @!P5 HADD2 R140, -R2.H0_H0, -RZ.H0_H0 ;  /* 0xa00000ff028cd230 */ /* 0x000fe20000000900 */
[----:B------:R-:W-:Y:S02]  /*1f400*/  PRMT R112, R190, 0x7610, R112 ;  /* 0x00007610be707816 */ /* 0x000fe40000000070 */
[----:B------:R-:W-:Y:S01]  /*1f410*/  @!P6 STL.S16 [R1+0xc4], R190 ;  /* 0x0000c4be0100e387 */ /* 0x000fe20000100600 */
[----:B------:R-:W-:Y:S02]  /*1f420*/  @!P3 PRMT R108, R188, 0x5410, RZ ;  /* 0x00005410bc6cb816 */ /* 0x000fe400000000ff */
[----:B------:R-:W-:Y:S01]  /*1f430*/  PRMT R185, R140, 0x7610, R185 ;  /* 0x000076108cb97816 */ /* 0x000fe200000000b9 */
[----:B------:R1:W-:Y:S01]  /*1f440*/  @!P5 STL.S16 [R1+0xb8], R140 ;  /* 0x0000b88c0100d387 */ /* 0x0003e20000100600 */
[----:B------:R-:W-:Y:S02]  /*1f450*/  ISETP.GE.U32.AND P3, PT, R200, R111, PT ;  /* 0x0000006fc800720c */ /* 0x000fe40003f66070 */
[--C-:B------:R-:W-:Y:S01]  /*1f460*/  SHF.R.U32.HI R111, RZ, 0x18, R126.reuse ;  /* 0x00000018ff6f7819 */ /* 0x100fe2000001167e */
[----:B------:R4:W2:Y:S01]  /*1f470*/  LDL.S16 R151, [R1+0xac] ;  /* 0x0000ac0001977983 */ /* 0x0008a20000100600 */
[----:B------:R-:W-:Y:S03]  /*1f480*/  SHF.R.U32.HI R126, RZ, 0x10, R126 ;  /* 0x00000010ff7e7819 */ /* 0x000fe6000001167e */
[----:B------:R4:W-:Y:S01]  /*1f490*/  ST.E.U16 desc[UR4][R114.64+0x12], R108 ;  /* 0x0000126c72007985 */ /* 0x0009e2000c101504 */
[----:B------:R-:W-:Y:S02]  /*1f4a0*/  LOP3.LUT R126, R126, 0xff, RZ, 0xc0, !PT ;  /* 0x000000ff7e7e7812 */ /* 0x000fe400078ec0ff */
[----:B-1----:R-:W-:Y:S02]  /*1f4b0*/  PRMT R140, R107, 0x5410, R2 ;  /* 0x000054106b8c7816 */ /* 0x002fe40000000002 */
[----:B------:R-:W-:Y:S02]  /*1f4c0*/  @!P6 PRMT R107, R112, 0x5410, RZ ;  /* 0x00005410706be816 */ /* 0x000fe400000000ff */
[----:B------:R-:W-:Y:S01]  /*1f4d0*/  @!P5 PRMT R2, R185, 0x5410, RZ ;  /* 0x00005410b902d816 */ /* 0x000fe200000000ff */
[----:B------:R1:W2:Y:S01]  /*1f4e0*/  LDL.S16 R112, [R1+0xa8] ;  /* 0x0000a80001707983 */ /* 0x0002a20000100600 */
[----:B------:R-:W-:Y:S01]  /*1f4f0*/  ISETP.GE.U32.AND P6, PT, R200, R111, PT ;  /* 0x0000006fc800720c */ /* 0x000fe20003fc6070 */
[----:B---3--:R-:W-:Y:S01]  /*1f500*/  @!P4 HADD2 R141, -R110.H0_H0, -RZ.H0_H0 ;  /* 0xa00000ff6e8dc230 */ /* 0x008fe20000000900 */
[----:B------:R-:W-:Y:S01]  /*1f510*/  PRMT R111, R164, 0x7632, R111 ;  /* 0x00007632a46f7816 */ /* 0x000fe2000000006f */
[----:B------:R1:W3:Y:S01]  /*1f520*/  LDL.S16 R185, [R1+0xa4] ;  /* 0x0000a40001b97983 */ /* 0x0002e20000100600 */
[----:B----4-:R-:W-:Y:S02]  /*1f530*/  LOP3.LUT R108, R136, 0xff, RZ, 0xc0, !PT ;  /* 0x000000ff886c7812 */ /* 0x010fe400078ec0ff */
[----:B------:R-:W-:Y:S01]  /*1f540*/  PRMT R184, R141, 0x7610, R184 ;  /* 0x000076108db87816 */ /* 0x000fe200000000b8 */
[----:B------:R4:W-:Y:S01]  /*1f550*/  @!P4 STL.S16 [R1+0xb4], R141 ;  /* 0x0000b48d0100c387 */ /* 0x0009e20000100600 */
[----:B------:R-:W-:Y:S01]  /*1f560*/  ISETP.GE.U32.AND P5, PT, R200, R108, PT ;  /* 0x0000006cc800720c */ /* 0x000fe20003fa6070 */
[----:B------:R-:W-:Y:S01]  /*1f570*/  @!P1 HADD2 R167, -R111.H0_H0, -RZ.H0_H0 ;  /* 0xa00000ff6fa79230 */ /* 0x000fe20000000900 */
[----:B------:R-:W-:Y:S01]  /*1f580*/  LOP3.LUT R108, R136, 0xffff, RZ, 0xc0, !PT ;  /* 0x0000ffff886c7812 */ /* 0x000fe200078ec0ff */
[----:B------:R1:W-:Y:S03]  /*1f590*/  ST.E.U16 desc[UR4][R202.64+0x22], R2 ;  /* 0x00002202ca007985 */ /* 0x0003e6000c101504 */
[----:B------:R-:W-:Y:S01]  /*1f5a0*/  PRMT R166, R167, 0x7610, R166 ;  /* 0x00007610a7a67816 */ /* 0x000fe200000000a6 */
[----:B------:R1:W-:Y:S01]  /*1f5b0*/  ST.E.U16 desc[UR4][R202.64+0x20], R107 ;  /* 0x0000206bca007985 */ /* 0x0003e2000c101504 */
[----:B------:R-:W-:Y:S04]  /*1f5c0*/  SHF.R.U32.HI R108, RZ, 0x8, R108 ;  /* 0x00000008ff6c7819 */ /* 0x000fe8000001166c */
[----:B------:R-:W-:Y:S02]  /*1f5d0*/  LOP3.LUT R108, R108, 0xffff, RZ, 0xc0, !PT ;  /* 0x0000ffff6c6c7812 */ /* 0x000fe400078ec0ff */
[----:B----4-:R-:W-:Y:S02]  /*1f5e0*/  PRMT R141, R110, 0x5410, R111 ;  /* 0x000054106e8d7816 */ /* 0x010fe4000000006f */
[----:B------:R-:W-:Y:S02]  /*1f5f0*/  @!P4 PRMT R110, R184, 0x5410, RZ ;  /* 0x00005410b86ec816 */ /* 0x000fe400000000ff */
[----:B------:R-:W-:Y:S01]  /*1f600*/  @!P1 PRMT R111, R166, 0x5410, RZ ;  /* 0x00005410a66f9816 */ /* 0x000fe200000000ff */
[----:B------:R4:W4:Y:S01]  /*1f610*/  LDL.S16 R184, [R1+0xa0] ;  /* 0x0000a00001b87983 */ /* 0x0009220000100600 */
[----:B-1----:R-:W-:Y:S02]  /*1f620*/  PRMT R2, R106, 0x7632, R2 ;  /* 0x000076326a027816 */ /* 0x002fe40000000002 */
[C---:B------:R-:W-:Y:S01]  /*1f630*/  ISETP.GE.U32.AND P4, PT, R200.reuse, R126, PT ;  /* 0x0000007ec800720c */ /* 0x040fe20003f86070 */
[----:B------:R1:W-:Y:S01]  /*1f640*/  @!P1 STL.S16 [R1+0xb0], R167 ;  /* 0x0000b0a701009387 */ /* 0x0003e20000100600 */
[----:B------:R-:W-:Y:S02]  /*1f650*/  SHF.R.U32.HI R107, RZ, 0x10, R136 ;  /* 0x00000010ff6b7819 */ /* 0x000fe40000011688 */
[----:B------:R-:W-:Y:S01]  /*1f660*/  ISETP.GE.U32.AND P1, PT, R200, R108, PT ;  /* 0x0000006cc800720c */ /* 0x000fe20003f26070 */
[----:B------:R2:W4:Y:S01]  /*1f670*/  LDL.S16 R166, [R1+0x98] ;  /* 0x0000980001a67983 */ /* 0x0005220000100600 */
[----:B------:R-:W-:Y:S02]  /*1f680*/  LOP3.LUT R107, R107, 0xff, RZ, 0xc0, !PT ;  /* 0x000000ff6b6b7812 */ /* 0x000fe400078ec0ff */
[----:B------:R-:W-:Y:S01]  /*1f690*/  PRMT R108, R176, 0x7610, R108 ;  /* 0x00007610b06c7816 */ /* 0x000fe2000000006c */
[----:B------:R1:W-:Y:S04]  /*1f6a0*/  ST.E.U16 desc[UR4][R120.64+0x20], R110 ;  /* 0x0000206e78007985 */ /* 0x0003e8000c101504 */
[----:B------:R1:W-:Y:S04]  /*1f6b0*/  ST.E.U16 desc[UR4][R120.64+0x22], R111 ;  /* 0x0000226f78007985 */ /* 0x0003e8000c101504 */
[----:B-1----:R1:W4:Y:S01]  /*1f6c0*/  LDL.S16 R167, [R1+0x9c] ;  /* 0x00009c0001a77983 */ /* 0x0023220000100600 */
[----:B------:R-:W-:Y:S01]  /*1f6d0*/  MUFU.EX2 R110, R244 ;  /* 0x000000f4006e7308 */ /* 0x000fe20000000800 */
[----:B------:R-:W-:Y:S04]  /*1f6e0*/  LOP3.LUT R111, R138, 0xffff, RZ, 0xc0, !PT ;  /* 0x0000ffff8a6f7812 */ /* 0x000fe800078ec0ff */
[----:B------:R-:W-:Y:S01]  /*1f6f0*/  SHF.R.U32.HI R111, RZ, 0x8, R111 ;  /* 0x00000008ff6f7819 */ /* 0x000fe2000001166f */
[----:B--2---:R-:W-:Y:S05]  /*1f700*/  @!P2 HADD2 R151, -R106.H0_H0, -RZ.H0_H0 ;  /* 0xa00000ff6a97a230 */ /* 0x004fea0000000900 */
[----:B------:R-:W-:Y:S01]  /*1f710*/  PRMT R126, R151, 0x7610, R126 ;  /* 0x00007610977e7816 */ /* 0x000fe2000000007e */
[----:B------:R2:W-:Y:S01]  /*1f720*/  @!P2 STL.S16 [R1+0xac], R151 ;  /* 0x0000ac970100a387 */ /* 0x0005e20000100600 */
[----:B------:R-:W-:Y:S02]  /*1f730*/  @!P3 HADD2 R112, -R2.H0_H0, -RZ.H0_H0 ;  /* 0xa00000ff0270b230 */ /* 0x000fe40000000900 */
[----:B---3--:R-:W-:Y:S03]  /*1f740*/  @!P4 HADD2 R185, -R108.H0_H0, -RZ.H0_H0 ;  /* 0xa00000ff6cb9c230 */ /* 0x008fe60000000900 */
[----:B------:R-:W-:Y:S01]  /*1f750*/  PRMT R150, R112, 0x7610, R150 ;  /* 0x0000761070967816 */ /* 0x000fe20000000096 */
[----:B------:R3:W-:Y:S01]  /*1f760*/  @!P3 STL.S16 [R1+0xa8], R112 ;  /* 0x0000a8700100b387 */ /* 0x0007e20000100600 */
[----:B--2---:R-:W-:Y:S02]  /*1f770*/  PRMT R151, R106, 0x5410, R2 ;  /* 0x000054106a977816 */ /* 0x004fe40000000002 */
[----:B------:R-:W-:Y:S01]  /*1f780*/  @!P2 PRMT R106, R126, 0x5410, RZ ;  /* 0x000054107e6aa816 */ /* 0x000fe200000000ff */
[----:B------:R-:W-:Y:S01]  /*1f790*/  @!P4 STL.S16 [R1+0xa4], R185 ;  /* 0x0000a4b90100c387 */ /* 0x000fe20000100600 */
[----:B------:R-:W-:Y:S02]  /*1f7a0*/  ISETP.GE.U32.AND P2, PT, R200, R107, PT ;  /* 0x0000006bc800720c */ /* 0x000fe40003f46070 */
[----:B------:R-:W-:Y:S01]  /*1f7b0*/  PRMT R107, R176, 0x7632, R107 ;  /* 0x00007632b06b7816 */ /* 0x000fe2000000006b */
[----:B------:R-:W-:Y:S01]  /*1f7c0*/  ST.E.U16 desc[UR4][R122.64+0x1e], R106 ;  /* 0x00001e6a7a007985 */ /* 0x000fe2000c101504 */
[----:B------:R-:W-:Y:S02]  /*1f7d0*/  SHF.R.U32.HI R126, RZ, 0x18, R136 ;  /* 0x00000018ff7e7819 */ /* 0x000fe40000011688 */
[----:B------:R-:W-:Y:S02]  /*1f7e0*/  PRMT R127, R185, 0x7610, R127 ;  /* 0x00007610b97f7816 */ /* 0x000fe4000000007f */
[----:B------:R-:W-:Y:S02]  /*1f7f0*/  @!P3 PRMT R2, R150, 0x5410, RZ ;  /* 0x000054109602b816 */ /* 0x000fe400000000ff */
[----:B------:R-:W-:Y:S02]  /*1f800*/  ISETP.GE.U32.AND P3, PT, R200, R126, PT ;  /* 0x0000007ec800720c */ /* 0x000fe40003f66070 */
[----:B------:R-:W-:Y:S01]  /*1f810*/  PRMT R150, R108, 0x5410, R107 ;  /* 0x000054106c967816 */ /* 0x000fe2000000006b */
[----:B------:R-:W-:Y:S01]  /*1f820*/  ST.E.U16 desc[UR4][R122.64+0x20], R2 ;  /* 0x000020027a007985 */ /* 0x000fe2000c101504 */
[----:B------:R-:W-:Y:S02]  /*1f830*/  LOP3.LUT R126, R138, 0xff, RZ, 0xc0, !PT ;  /* 0x000000ff8a7e7812 */ /* 0x000fe400078ec0ff */
[----:B------:R-:W-:Y:S02]  /*1f840*/  @!P4 PRMT R108, R127, 0x5410, RZ ;  /* 0x000054107f6cc816 */ /* 0x000fe400000000ff */
[----:B------:R-:W-:Y:S01]  /*1f850*/  ISETP.GE.U32.AND P4, PT, R200, R126, PT ;  /* 0x0000007ec800720c */ /* 0x000fe20003f86070 */
[----:B------:R-:W-:Y:S02]  /*1f860*/  MUFU.EX2 R127, R238 ;  /* 0x000000ee007f7308 */ /* 0x000fe40000000800 */
[----:B------:R2:W-:Y:S08]  /*1f870*/  ST.E.U16 desc[UR4][R114.64+0x20], R108 ;  /* 0x0000206c72007985 */ /* 0x0005f0000c101504 */
[----:B---3--:R-:W3:Y:S01]  /*1f880*/  MUFU.EX2 R112, R243 ;  /* 0x000000f300707308 */ /* 0x008ee20000000800 */
[----:B----4-:R-:W-:Y:S05]  /*1f890*/  @!P6 HADD2 R184, -R107.H0_H0, -RZ.H0_H0 ;  /* 0xa00000ff6bb8e230 */ /* 0x010fea0000000900 */
[----:B------:R-:W-:Y:S01]  /*1f8a0*/  PRMT R170, R184, 0x7610, R170 ;  /* 0x00007610b8aa7816 */ /* 0x000fe200000000aa */
[----:B------:R-:W-:Y:S03]  /*1f8b0*/  @!P6 STL.S16 [R1+0xa0], R184 ;  /* 0x0000a0b80100e387 */ /* 0x000fe60000100600 */
[----:B------:R-:W4:Y:S01]  /*1f8c0*/  MUFU.EX2 R126, R240 ;  /* 0x000000f0007e7308 */ /* 0x000f220000000800 */
[----:B------:R-:W-:Y:S05]  /*1f8d0*/  @!P6 PRMT R107, R170, 0x5410, RZ ;  /* 0x00005410aa6be816 */ /* 0x000fea00000000ff */
[----:B------:R-:W-:Y:S01]  /*1f8e0*/  ST.E.U16 desc[UR4][R114.64+0x22], R107 ;  /* 0x0000226b72007985 */ /* 0x000fe2000c101504 */
[----:B---3--:R-:W-:Y:S01]  /*1f8f0*/  F2FP.F16.F32.PACK_AB R179, R110, R112 ;  /* 0x000000706eb3723e */ /* 0x008fe200000000ff */
[----:B------:R-:W-:Y:S01]  /*1f900*/  FADD.FTZ R143, R112, R143 ;  /* 0x0000008f708f7221 */ /* 0x000fe20000010000 */
[----:B--2---:R-:W-:Y:S03]  /*1f910*/  PRMT R108, R165, 0x7632, R108 ;  /* 0x00007632a56c7816 */ /* 0x004fe6000000006c */
[----:B------:R-:W-:Y:S01]  /*1f920*/  FADD.FTZ R112, R110, R143 ;  /* 0x0000008f6e707221 */ /* 0x000fe20000010000 */
[----:B------:R-:W-:Y:S02]  /*1f930*/  LOP3.LUT R110, R111, 0xffff, RZ, 0xc0, !PT ;  /* 0x0000ffff6f6e7812 */ /* 0x000fe400078ec0ff */
[----:B------:R-:W-:Y:S02]  /*1f940*/  PRMT R111, R109, 0x7632, R111 ;  /* 0x000076326d6f7816 */ /* 0x000fe4000000006f */
[----:B----4-:R-:W-:Y:S01]  /*1f950*/  F2FP.F16.F32.PACK_AB R163, R126, R127 ;  /* 0x0000007f7ea3723e */ /* 0x010fe200000000ff */
[----:B------:R2:W-:Y:S01]  /*1f960*/  STL [R1+0x134], R112 ;  /* 0x0001347001007387 */ /* 0x0005e20000100800 */
[----:B------:R-:W-:Y:S01]  /*1f970*/  ISETP.GE.U32.AND P6, PT, R200, R110, PT ;  /* 0x0000006ec800720c */ /* 0x000fe20003fc6070 */
[----:B------:R-:W-:Y:S01]  /*1f980*/  @!P5 HADD2 R167, -R109.H0_H0, -RZ.H0_H0 ;  /* 0xa00000ff6da7d230 */ /* 0x000fe20000000900 */
[----:B------:R-:W-:Y:S01]  /*1f990*/  SHF.R.U32.HI R110, RZ, 0x10, R138 ;  /* 0x00000010ff6e7819 */ /* 0x000fe2000001168a */
[----:B------:R-:W-:Y:S03]  /*1f9a0*/  @!P1 HADD2 R166, -R111.H0_H0, -RZ.H0_H0 ;  /* 0xa00000ff6fa69230 */ /* 0x000fe60000000900 */
[----:B------:R-:W-:Y:S01]  /*1f9b0*/  PRMT R164, R167, 0x7610, R164 ;  /* 0x00007610a7a47816 */ /* 0x000fe200000000a4 */
[----:B------:R-:W-:Y:S01]  /*1f9c0*/  @!P5 STL.S16 [R1+0x9c], R167 ;  /* 0x00009ca70100d387 */ /* 0x000fe20000100600 */
[----:B------:R-:W-:Y:S02]  /*1f9d0*/  PRMT R149, R166, 0x7610, R149 ;  /* 0x00007610a6957816 */ /* 0x000fe40000000095 */
[----:B------:R-:W-:Y:S01]  /*1f9e0*/  LOP3.LUT R110, R110, 0xff, RZ, 0xc0, !PT ;  /* 0x000000ff6e6e7812 */ /* 0x000fe200078ec0ff */
[----:B------:R-:W-:Y:S01]  /*1f9f0*/  @!P1 STL.S16 [R1+0x98], R166 ;  /* 0x000098a601009387 */ /* 0x000fe20000100600 */
[----:B--2---:R-:W-:Y:S01]  /*1fa00*/  FADD.FTZ R112, R127, R145 ;  /* 0x000000917f707221 */ /* 0x004fe20000010000 */
[----:B------:R-:W-:Y:S02]  /*1fa10*/  PRMT R145, R109, 0x5410, R111 ;  /* 0x000054106d917816 */ /* 0x000fe4000000006f */
[----:B------:R-:W-:Y:S01]  /*1fa20*/  @!P5 PRMT R109, R164, 0x5410, RZ ;  /* 0x00005410a46dd816 */ /* 0x000fe200000000ff */
[----:B------:R-:W-:Y:S01]  /*1fa30*/  FADD.FTZ R112, R126, R112 ;  /* 0x000000707e707221 */ /* 0x000fe20000010000 */
[----:B------:R-:W-:Y:S01]  /*1fa40*/  @!P1 PRMT R111, R149, 0x5410, RZ ;  /* 0x00005410956f9816 */ /* 0x000fe200000000ff */
[----:B------:R-:W-:Y:S01]  /*1fa50*/  IMAD.WIDE.U32 R148, R148, -0x2daee0ad, RZ ;  /* 0xd2511f5394947825 */ /* 0x000fe200078e00ff */
[-CC-:B------:R-:W-:Y:S01]  /*1fa60*/  LOP3.LUT R126, R147, R191.reuse, R142.reuse, 0x96, !PT ;  /* 0x000000bf937e7212 */ /* 0x180fe200078e968e */
[----:B------:R-:W-:Y:S01]  /*1fa70*/  ST.E.U16 desc[UR4][R202.64+0x30], R109 ;  /* 0x0000306dca007985 */ /* 0x000fe2000c101504 */
[----:B------:R-:W-:Y:S02]  /*1fa80*/  LOP3.LUT R147, R135, R191, R142, 0x96, !PT ;  /* 0x000000bf87937212 */ /* 0x000fe400078e968e */
[----:B------:R-:W-:Y:S01]  /*1fa90*/  LOP3.LUT R149, R149, R195, R144, 0x96, !PT ;  /* 0x000000c395957212 */ /* 0x000fe200078e9690 */
[----:B------:R2:W-:Y:S01]  /*1faa0*/  STL [R1+0x12c], R112 ;  /* 0x00012c7001007387 */ /* 0x0005e20000100800 */
[----:B------:R-:W-:Y:S01]  /*1fab0*/  ISETP.GE.U32.AND P5, PT, R200, R110, PT ;  /* 0x0000006ec800720c */ /* 0x000fe20003fa6070 */
[----:B------:R-:W-:Y:S01]  /*1fac0*/  IMAD.WIDE.U32 R126, R126, -0x2daee0ad, RZ ;  /* 0xd2511f537e7e7825 */ /* 0x000fe200078e00ff */
[----:B------:R-:W-:Y:S01]  /*1fad0*/  SHF.R.U32.HI R110, RZ, 0x18, R138 ;  /* 0x00000018ff6e7819 */ /* 0x000fe2000001168a */
[----:B------:R1:W3:Y:S01]  /*1fae0*/  LDL.S16 R188, [R1+0x94] ;  /* 0x0000940001bc7983 */ /* 0x0002e20000100600 */
[----:B------:R-:W-:Y:S02]  /*1faf0*/  MUFU.EX2 R135, R237 ;  /* 0x000000ed00877308 */ /* 0x000fe40000000800 */
[----:B------:R-:W-:Y:S01]  /*1fb00*/  LOP3.LUT R127, R127, R175, R148, 0x96, !PT ;  /* 0x000000af7f7f7212 */ /* 0x000fe200078e9694 */
[----:B------:R1:W4:Y:S01]  /*1fb10*/  LDL.S16 R170, [R1+0x90] ;  /* 0x0000900001aa7983 */ /* 0x0003220000100600 */
[----:B------:R-:W-:Y:S01]  /*1fb20*/  ISETP.GE.U32.AND P1, PT, R200, R110, PT ;  /* 0x0000006ec800720c */ /* 0x000fe20003f26070 */
[----:B------:R-:W-:Y:S02]  /*1fb30*/  IMAD.WIDE.U32 R148, R149, -0x326172a9, RZ ;  /* 0xcd9e8d5795947825 */ /* 0x000fe400078e00ff */
[----:B------:R1:W4:Y:S03]  /*1fb40*/  LDL.S16 R164, [R1+0x8c] ;  /* 0x00008c0001a47983 */ /* 0x0003260000100600 */
[----:B------:R-:W-:Y:S01]  /*1fb50*/  MUFU.EX2 R110, R242 ;  /* 0x000000f2006e7308 */ /* 0x000fe20000000800 */
[----:B------:R-:W-:Y:S01]  /*1fb60*/  LOP3.LUT R142, R149, R214, R146, 0x96, !PT ;  /* 0x000000d6958e7212 */ /* 0x000fe200078e9692 */
[----:B------:R1:W-:Y:S04]  /*1fb70*/  ST.E.U16 desc[UR4][R202.64+0x32], R111 ;  /* 0x0000326fca007985 */ /* 0x0003e8000c101504 */
[----:B------:R-:W-:Y:S05]  /*1fb80*/  IMAD.WIDE.U32 R142, R142, -0x2daee0ad, RZ ;  /* 0xd2511f538e8e7825 */ /* 0x000fea00078e00ff */
[----:B------:R-:W-:Y:S01]  /*1fb90*/  LOP3.LUT R143, R143, R183, R126, 0x96, !PT ;  /* 0x000000b78f8f7212 */ /* 0x000fe200078e967e */
[----:B--2---:R-:W2:Y:S01]  /*1fba0*/  MUFU.EX2 R112, R241 ;  /* 0x000000f100707308 */ /* 0x004ea20000000800 */
[----:B------:R-:W-:Y:S04]  /*1fbb0*/  IMAD.WIDE.U32 R126, R127, -0x326172a9, RZ ;  /* 0xcd9e8d577f7e7825 */ /* 0x000fe800078e00ff */
[----:B------:R-:W-:Y:S01]  /*1fbc0*/  IMAD.WIDE.U32 R184, R143, -0x326172a9, RZ ;  /* 0xcd9e8d578fb87825 */ /* 0x000fe200078e00ff */
[----:B------:R-:W-:Y:S04]  /*1fbd0*/  LOP3.LUT R148, R127, R189, R148, 0x96, !PT ;  /* 0x000000bd7f947212 */ /* 0x000fe800078e9694 */
[----:B------:R-:W1:Y:S01]  /*1fbe0*/  MUFU.EX2 R127, R239 ;  /* 0x000000ef007f7308 */ /* 0x000e620000000800 */
[----:B------:R-:W-:Y:S01]  /*1fbf0*/  LOP3.LUT R176, R185, R210, R126, 0x96, !PT ;  /* 0x000000d2b9b07212 */ /* 0x000fe200078e967e */
[----:B------:R-:W-:Y:S05]  /*1fc00*/  IMAD.WIDE.U32 R190, R148, -0x2daee0ad, RZ ;  /* 0xd2511f5394be7825 */ /* 0x000fea00078e00ff */
[----:B------:R-:W-:Y:S01]  /*1fc10*/  LOP3.LUT R166, R191, R182, R142, 0x96, !PT ;  /* 0x000000b6bfa67212 */ /* 0x000fe200078e968e */
[----:B--2---:R-:W-:Y:S01]  /*1fc20*/  FADD.FTZ R142, R112, R154 ;  /* 0x0000009a708e7221 */ /* 0x004fe20000010000 */
[C---:B------:R-:W-:Y:S02]  /*1fc30*/  F2FP.F16.F32.PACK_AB R169, R110.reuse, R112 ;  /* 0x000000706ea9723e */ /* 0x040fe400000000ff */
[----:B------:R-:W-:Y:S01]  /*1fc40*/  PRMT R112, R113, 0x7632, R112 ;  /* 0x0000763271707816 */ /* 0x000fe20000000070 */
[----:B------:R-:W-:Y:S01]  /*1fc50*/  FADD.FTZ R110, R110, R142 ;  /* 0x0000008e6e6e7221 */ /* 0x000fe20000010000 */
[----:B-1----:R-:W-:Y:S01]  /*1fc60*/  PRMT R111, R187, 0x7632, R111 ;  /* 0x00007632bb6f7816 */ /* 0x002fe2000000006f */
[----:B------:R-:W-:Y:S01]  /*1fc70*/  IMAD.WIDE.U32 R166, R166, -0x326172a9, RZ ;  /* 0xcd9e8d57a6a67825 */ /* 0x000fe200078e00ff */
[----:B------:R-:W-:Y:S02]  /*1fc80*/  F2FP.F16.F32.PACK_AB R146, R127, R135 ;  /* 0x000000877f92723e */ /* 0x000fe400000000ff */
[----:B------:R1:W-:Y:S02]  /*1fc90*/  STL [R1+0x130], R110 ;  /* 0x0001306e01007387 */ /* 0x0003e40000100800 */
[----:B------:R-:W-:Y:S04]  /*1fca0*/  LOP3.LUT R126, R167, R245, R184, 0x96, !PT ;  /* 0x000000f5a77e7212 */ /* 0x000fe800078e96b8 */
[C---:B------:R-:W-:Y:S02]  /*1fcb0*/  LOP3.LUT R106, R126.reuse, 0xff, RZ, 0xc0, !PT ;  /* 0x000000ff7e6a7812 */ /* 0x040fe400078ec0ff */
[----:B------:R-:W-:Y:S04]  /*1fcc0*/  LOP3.LUT R2, R126, 0xffff, RZ, 0xc0, !PT ;  /* 0x0000ffff7e027812 */ /* 0x000fe800078ec0ff */
[----:B------:R-:W-:Y:S04]  /*1fcd0*/  SHF.R.U32.HI R2, RZ, 0x8, R2 ;  /* 0x00000008ff027819 */ /* 0x000fe80000011602 */
[----:B------:R-:W-:Y:S01]  /*1fce0*/  LOP3.LUT R2, R2, 0xffff, RZ, 0xc0, !PT ;  /* 0x0000ffff02027812 */ /* 0x000fe200078ec0ff */
[----:B-1----:R-:W-:Y:S04]  /*1fcf0*/  FADD.FTZ R110, R135, R153 ;  /* 0x00000099876e7221 */ /* 0x002fe80000010000 */
[--C-:B------:R-:W-:Y:S01]  /*1fd00*/  FADD.FTZ R144, R127, R110.reuse ;  /* 0x0000006e7f907221 */ /* 0x100fe20000010000 */
[----:B------:R-:W-:Y:S04]  /*1fd10*/  PRMT R110, R165, 0x7610, R110 ;  /* 0x00007610a56e7816 */ /* 0x000fe8000000006e */
[----:B------:R-:W-:Y:S01]  /*1fd20*/  PRMT R148, R110, 0x5410, R108 ;  /* 0x000054106e947816 */ /* 0x000fe2000000006c */
[----:B---3--:R-:W-:Y:S02]  /*1fd30*/  @!P2 HADD2 R188, -R113.H0_H0, -RZ.H0_H0 ;  /* 0xa00000ff71bca230 */ /* 0x008fe40000000900 */
[----:B----4-:R-:W-:Y:S03]  /*1fd40*/  @!P3 HADD2 R170, -R112.H0_H0, -RZ.H0_H0 ;  /* 0xa00000ff70aab230 */ /* 0x010fe60000000900 */
[----:B------:R-:W-:Y:S01]  /*1fd50*/  PRMT R143, R188, 0x7610, R143 ;  /* 0x00007610bc8f7816 */ /* 0x000fe2000000008f */
[----:B------:R-:W-:Y:S01]  /*1fd60*/  @!P2 STL.S16 [R1+0x94], R188 ;  /* 0x000094bc0100a387 */ /* 0x000fe20000100600 */
[----:B------:R-:W-:Y:S01]  /*1fd70*/  @!P4 HADD2 R164, -R110.H0_H0, -RZ.H0_H0 ;  /* 0xa00000ff6ea4c230 */ /* 0x000fe20000000900 */
[----:B------:R-:W-:Y:S02]  /*1fd80*/  PRMT R142, R170, 0x7610, R142 ;  /* 0x00007610aa8e7816 */ /* 0x000fe4000000008e */
[----:B------:R1:W-:Y:S04]  /*1fd90*/  STL [R1+0x138], R144 ;  /* 0x0001389001007387 */ /* 0x0003e80000100800 */
[----:B------:R3:W2:Y:S04]  /*1fda0*/  LDL.S16 R208, [R1+0x88] ;  /* 0x0000880001d07983 */ /* 0x0006a80000100600 */
[----:B------:R-:W-:Y:S04]  /*1fdb0*/  @!P3 STL.S16 [R1+0x90], R170 ;  /* 0x000090aa0100b387 */ /* 0x000fe80000100600 */
[----:B------:R4:W-:Y:S04]  /*1fdc0*/  @!P4 STL.S16 [R1+0x8c], R164 ;  /* 0x00008ca40100c387 */ /* 0x0009e80000100600 */
[----:B------:R3:W3:Y:S04]  /*1fdd0*/  LDL.S16 R207, [R1+0x80] ;  /* 0x0000800001cf7983 */ /* 0x0006e80000100600 */
[----:B------:R2:W3:Y:S01]  /*1fde0*/  LDL.S16 R149, [R1+0x7c] ;  /* 0x00007c0001957983 */ /* 0x0004e20000100600 */
[----:B-1----:R-:W-:Y:S02]  /*1fdf0*/  PRMT R144, R113, 0x5410, R112 ;  /* 0x0000541071907816 */ /* 0x002fe40000000070 */
[----:B------:R-:W-:Y:S02]  /*1fe00*/  @!P2 PRMT R113, R143, 0x5410, RZ ;  /* 0x000054108f71a816 */ /* 0x000fe400000000ff */
[----:B------:R-:W-:Y:S02]  /*1fe10*/  ISETP.GE.U32.AND P2, PT, R200, R106, PT ;  /* 0x0000006ac800720c */ /* 0x000fe40003f46070 */
[----:B------:R-:W-:Y:S01]  /*1fe20*/  PRMT R106, R164, 0x7610, R106 ;  /* 0x00007610a46a7816 */ /* 0x000fe2000000006a */
[----:B------:R-:W-:Y:S01]  /*1fe30*/  ST.E.U16 desc[UR4][R120.64+0x30], R113 ;  /* 0x0000307178007985 */ /* 0x000fe2000c101504 */
[----:B------:R-:W-:Y:S01]  /*1fe40*/  @!P3 PRMT R112, R142, 0x5410, RZ ;  /* 0x000054108e70b816 */ /* 0x000fe200000000ff */
[----:B------:R-:W-:Y:S01]  /*1fe50*/  IMAD.WIDE.U32 R142, R155, -0x2daee0ad, RZ ;  /* 0xd2511f539b8e7825 */ /* 0x000fe200078e00ff */
[----:B------:R-:W-:Y:S02]  /*1fe60*/  @!P4 PRMT R110, R106, 0x5410, RZ ;  /* 0x000054106a6ec816 */ /* 0x000fe400000000ff */
[C---:B------:R-:W-:Y:S01]  /*1fe70*/  ISETP.GE.U32.AND P3, PT, R200.reuse, R2, PT ;  /* 0x00000002c800720c */ /* 0x040fe20003f66070 */
[----:B------:R-:W-:Y:S01]  /*1fe80*/  IMAD.WIDE.U32 R106, R147, -0x2daee0ad, RZ ;  /* 0xd2511f53936a7825 */ /* 0x000fe200078e00ff */
[----:B------:R-:W-:Y:S01]  /*1fe90*/  LOP3.LUT R143, R143, R195, R152, 0x96, !PT ;  /* 0x000000c38f8f7212 */ /* 0x000fe200078e9698 */
[----:B------:R-:W-:Y:S01]  /*1fea0*/  ST.E.U16 desc[UR4][R120.64+0x32], R112 ;  /* 0x0000327078007985 */ /* 0x000fe2000c101504 */
[----:B------:R-:W-:Y:S02]  /*1feb0*/  SHF.R.U32.HI R2, RZ, 0x18, R126 ;  /* 0x00000018ff027819 */ /* 0x000fe4000001167e */
[----:B------:R-:W-:Y:S01]  /*1fec0*/  LOP3.LUT R107, R107, R175, R142, 0x96, !PT ;  /* 0x000000af6b6b7212 */ /* 0x000fe200078e968e */
[----:B------:R-:W-:Y:S01]  /*1fed0*/  IMAD.WIDE.U32 R142, R143, -0x326172a9, RZ ;  /* 0xcd9e8d578f8e7825 */ /* 0x000fe200078e00ff */
[----:B------:R-:W-:Y:S01]  /*1fee0*/  ISETP.GE.U32.AND P4, PT, R200, R2, PT ;  /* 0x00000002c800720c */ /* 0x000fe20003f86070 */
[----:B------:R1:W5:Y:S01]  /*1fef0*/  LDL.LU R175, [R1+0x1c8] ;  /* 0x0001c80001af7983 */ /* 0x0003620000300800 */
[----:B------:R-:W-:Y:S02]  /*1ff00*/  SHF.R.U32.HI R126, RZ, 0x10, R126 ;  /* 0x00000010ff7e7819 */ /* 0x000fe4000001167e */
[----:B------:R-:W-:Y:S01]  /*1ff10*/  LOP3.LUT R134, R143, R214, R134, 0x96, !PT ;  /* 0x000000d68f867212 */ /* 0x000fe200078e9686 */
[----:B------:R1:W3:Y:S01]  /*1ff20*/  LDL.S16 R155, [R1+0x84] ;  /* 0x00008400019b7983 */ /* 0x0002e20000100600 */
[----:B------:R-:W-:Y:S03]  /*1ff30*/  LOP3.LUT R126, R126, 0xff, RZ, 0xc0, !PT ;  /* 0x000000ff7e7e7812 */ /* 0x000fe600078ec0ff */
[----:B------:R1:W3:Y:S01]  /*1ff40*/  LDL.S16 R195, [R1+0x68] ;  /* 0x0000680001c37983 */ /* 0x0002e20000100600 */
[----:B------:R-:W-:Y:S03]  /*1ff50*/  IMAD.WIDE.U32 R134, R134, -0x2daee0ad, RZ ;  /* 0xd2511f5386867825 */ /* 0x000fe600078e00ff */
[----:B------:R1:W-:Y:S02]  /*1ff60*/  ST.E.U16 desc[UR4][R122.64+0x2e], R110 ;  /* 0x00002e6e7a007985 */ /* 0x0003e4000c101504 */
[----:B------:R-:W-:Y:S01]  /*1ff70*/  LOP3.LUT R2, R135, R183, R106, 0x96, !PT ;  /* 0x000000b787027212 */ /* 0x000fe200078e966a */
[----:B------:R-:W-:Y:S05]  /*1ff80*/  IMAD.WIDE.U32 R106, R107, -0x326172a9, RZ ;  /* 0xcd9e8d576b6a7825 */ /* 0x000fea00078e00ff */
[----:B------:R-:W-:Y:S02]  /*1ff90*/  LOP3.LUT R142, R107, R189, R142, 0x96, !PT ;  /* 0x000000bd6b8e7212 */ /* 0x000fe400078e968e */
[----:B------:R-:W-:Y:S03]  /*1ffa0*/  PRMT R107, R177, 0x7610, R107 ;  /* 0x00007610b16b7816 */ /* 0x000fe6000000006b */
[----:B------:R-:W-:Y:S05]  /*1ffb0*/  IMAD.WIDE.U32 R188, R142, -0x2daee0ad, RZ ;  /* 0xd2511f538ebc7825 */ /* 0x000fea00078e00ff */
[----:B----4-:R-:W-:Y:S01]  /*1ffc0*/  LOP3.LUT R164, R189, R182, R134, 0x96, !PT ;  /* 0x000000b6bda47212 */ /* 0x010fe200078e9686 */
[----:B------:R-:W-:Y:S01]  /*1ffd0*/  IMAD.WIDE.U32 R182, R2, -0x326172a9, RZ ;  /* 0xcd9e8d5702b67825 */ /* 0x000fe200078e00ff */
[----:B------:R-:W-:Y:S03]  /*1ffe0*/  PRMT R2, R101, 0x7632, R2 ;  /* 0x0000763265027816 */ /* 0x000fe60000000002 */
[----:B------:R-:W-:Y:S01]  /*1fff0*/  IMAD.WIDE.U32 R164, R164, -0x326172a9, RZ ;  /* 0xcd9e8d57a4a47825 */ /* 0x000fe200078e00ff */
[----:B------:R-:W-:Y:S02]  /*20000*/  LOP3.LUT R170, R183, R210, R106, 0x96, !PT ;  /* 0x000000d2b7aa7212 */ /* 0x000fe400078e966a */
[----:B-1----:R-:W-:Y:S01]  /*20010*/  PRMT R110, R192, 0x7610, R110 ;  /* 0x00007610c06e7816 */ /* 0x002fe2000000006e */
[----:B--2---:R-:W-:Y:S05]  /*20020*/  @!P6 HADD2 R208, -R108.H0_H0, -RZ.H0_H0 ;  /* 0xa00000ff6cd0e230 */ /* 0x004fea0000000900 */
[----:B------:R-:W-:Y:S01]  /*20030*/  PRMT R106, R208, 0x7610, R106 ;  /* 0x00007610d06a7816 */ /* 0x000fe2000000006a */
[----:B------:R-:W-:Y:S03]  /*20040*/  @!P6 STL.S16 [R1+0x88], R208 ;  /* 0x000088d00100e387 */ /* 0x000fe60000100600 */
[----:B------:R-:W-:Y:S01]  /*20050*/  @!P6 PRMT R108, R106, 0x5410, RZ ;  /* 0x000054106a6ce816 */ /* 0x000fe200000000ff */
[----:B------:R1:W2:Y:S01]  /*20060*/  LDL.S16 R153, [R1+0x64] ;  /* 0x0000640001997983 */ /* 0x0002a20000100600 */
[----:B------:R-:W-:Y:S01]  /*20070*/  ISETP.GE.U32.AND P6, PT, R200, R126, PT ;  /* 0x0000007ec800720c */ /* 0x000fe20003fc6070 */
[----:B---3--:R-:W-:Y:S01]  /*20080*/  @!P5 HADD2 R207, -R101.H0_H0, -RZ.H0_H0 ;  /* 0xa00000ff65cfd230 */ /* 0x008fe20000000900 */
[----:B------:R-:W-:Y:S01]  /*20090*/  LOP3.LUT R126, R165, R245, R182, 0x96, !PT ;  /* 0x000000f5a57e7212 */ /* 0x000fe200078e96b6 */
[----:B------:R3:W-:Y:S01]  /*200a0*/  ST.E.U16 desc[UR4][R122.64+0x30], R108 ;  /* 0x0000306c7a007985 */ /* 0x0007e2000c101504 */
[----:B------:R-:W-:Y:S02]  /*200b0*/  @!P1 HADD2 R149, -R2.H0_H0, -RZ.H0_H0 ;  /* 0xa00000ff02959230 */ /* 0x000fe40000000900 */
[----:B------:R-:W-:Y:S01]  /*200c0*/  PRMT R152, R207, 0x7610, R152 ;  /* 0x00007610cf987816 */ /* 0x000fe20000000098 */
[----:B------:R-:W-:Y:S01]  /*200d0*/  @!P5 STL.S16 [R1+0x80], R207 ;  /* 0x000080cf0100d387 */ /* 0x000fe20000100600 */
[C---:B------:R-:W-:Y:S02]  /*200e0*/  LOP3.LUT R106, R126.reuse, 0xff, RZ, 0xc0, !PT ;  /* 0x000000ff7e6a7812 */ /* 0x040fe400078ec0ff */
[----:B------:R-:W-:Y:S01]  /*200f0*/  PRMT R109, R149, 0x7610, R109 ;  /* 0x00007610956d7816 */ /* 0x000fe2000000006d */
[----:B------:R4:W-:Y:S01]  /*20100*/  @!P1 STL.S16 [R1+0x7c], R149 ;  /* 0x00007c9501009387 */ /* 0x0009e20000100600 */
[----:B---3--:R-:W-:Y:S04]  /*20110*/  LOP3.LUT R108, R126, 0xffff, RZ, 0xc0, !PT ;  /* 0x0000ffff7e6c7812 */ /* 0x008fe800078ec0ff */
[----:B------:R-:W-:Y:S01]  /*20120*/  SHF.R.U32.HI R108, RZ, 0x8, R108 ;  /* 0x00000008ff6c7819 */ /* 0x000fe2000001166c */
[----:B------:R-:W-:Y:S01]  /*20130*/  @!P2 HADD2 R155, -R107.H0_H0, -RZ.H0_H0 ;  /* 0xa00000ff6b9ba230 */ /* 0x000fe20000000900 */
[----:B----4-:R-:W-:Y:S02]  /*20140*/  PRMT R149, R101, 0x5410, R2 ;  /* 0x0000541065957816 */ /* 0x010fe40000000002 */
[----:B------:R-:W-:Y:S02]  /*20150*/  @!P5 PRMT R101, R152, 0x5410, RZ ;  /* 0x000054109865d816 */ /* 0x000fe400000000ff */
[----:B------:R-:W-:Y:S01]  /*20160*/  ISETP.GE.U32.AND P5, PT, R200, R106, PT ;  /* 0x0000006ac800720c */ /* 0x000fe20003fa6070 */
[----:B------:R1:W3:Y:S01]  /*20170*/  LDL.S16 R152, [R1+0x60] ;  /* 0x0000600001987983 */ /* 0x0002e20000100600 */
[----:B------:R-:W-:Y:S02]  /*20180*/  LOP3.LUT R106, R166, 0xff, RZ, 0xc0, !PT ;  /* 0x000000ffa66a7812 */ /* 0x000fe400078ec0ff */
[----:B------:R-:W-:Y:S01]  /*20190*/  @!P1 PRMT R2, R109, 0x5410, RZ ;  /* 0x000054106d029816 */ /* 0x000fe200000000ff */
[----:B------:R4:W-:Y:S01]  /*201a0*/  @!P2 STL.S16 [R1+0x84], R155 ;  /* 0x0000849b0100a387 */ /* 0x0009e20000100600 */
[----:B------:R-:W-:Y:S02]  /*201b0*/  ISETP.GE.U32.AND P1, PT, R200, R106, PT ;  /* 0x0000006ac800720c */ /* 0x000fe40003f26070 */
[----:B------:R-:W-:Y:S01]  /*201c0*/  LOP3.LUT R106, R166, 0xffff, RZ, 0xc0, !PT ;  /* 0x0000ffffa66a7812 */ /* 0x000fe200078ec0ff */
[----:B------:R1:W3:Y:S01]  /*201d0*/  LDL.S16 R207, [R1+0x5c] ;  /* 0x00005c0001cf7983 */ /* 0x0002e20000100600 */
[----:B------:R-:W-:Y:S02]  /*201e0*/  PRMT R159, R155, 0x7610, R159 ;  /* 0x000076109b9f7816 */ /* 0x000fe4000000009f */
[--C-:B------:R-:W-:Y:S01]  /*201f0*/  SHF.R.U32.HI R109, RZ, 0x8, R106.reuse ;  /* 0x00000008ff6d7819 */ /* 0x100fe2000001166a */
[----:B------:R-:W-:Y:S01]  /*20200*/  ST.E.U16 desc[UR4][R114.64+0x30], R101 ;  /* 0x0000306572007985 */ /* 0x000fe2000c101504 */
[----:B------:R-:W-:Y:S02]  /*20210*/  PRMT R106, R177, 0x7632, R106 ;  /* 0x00007632b16a7816 */ /* 0x000fe4000000006a */
[----:B------:R-:W-:Y:S01]  /*20220*/  LOP3.LUT R109, R109, 0xffff, RZ, 0xc0, !PT ;  /* 0x0000ffff6d6d7812 */ /* 0x000fe200078ec0ff */
[----:B------:R1:W-:Y:S01]  /*20230*/  ST.E.U16 desc[UR4][R114.64+0x32], R2 ;  /* 0x0000320272007985 */ /* 0x0003e2000c101504 */
[----:B------:R-:W-:Y:S01]  /*20240*/  LOP3.LUT R108, R108, 0xffff, RZ, 0xc0, !PT ;  /* 0x0000ffff6c6c7812 */ /* 0x000fe200078ec0ff */
[----:B------:R-:W-:Y:S05]  /*20250*/  @!P3 HADD2 R195, -R106.H0_H0, -RZ.H0_H0 ;  /* 0xa00000ff6ac3b230 */ /* 0x000fea0000000900 */
[----:B------:R-:W-:Y:S02]  /*20260*/  PRMT R194, R195, 0x7610, R194 ;  /* 0x00007610c3c27816 */ /* 0x000fe400000000c2 */
[----:B----4-:R-:W-:Y:S02]  /*20270*/  PRMT R155, R107, 0x5410, R106 ;  /* 0x000054106b9b7816 */ /* 0x010fe4000000006a */
[----:B------:R-:W-:Y:S02]  /*20280*/  @!P2 PRMT R107, R159, 0x5410, RZ ;  /* 0x000054109f6ba816 */ /* 0x000fe400000000ff */
[----:B------:R-:W-:Y:S01]  /*20290*/  @!P3 PRMT R106, R194, 0x5410, RZ ;  /* 0x00005410c26ab816 */ /* 0x000fe200000000ff */
[----:B------:R4:W4:Y:S01]  /*202a0*/  LDL.S16 R159, [R1+0x58] ;  /* 0x00005800019f7983 */ /* 0x0009220000100600 */
[C---:B------:R-:W-:Y:S02]  /*202b0*/  ISETP.GE.U32.AND P2, PT, R200.reuse, R109, PT ;  /* 0x0000006dc800720c */ /* 0x040fe40003f46070 */
[--C-:B------:R-:W-:Y:S01]  /*202c0*/  SHF.R.U32.HI R109, RZ, 0x10, R126.reuse ;  /* 0x00000010ff6d7819 */ /* 0x100fe2000001167e */
[----:B------:R-:W-:Y:S01]  /*202d0*/  @!P3 STL.S16 [R1+0x68], R195 ;  /* 0x000068c30100b387 */ /* 0x000fe20000100600 */
[----:B------:R-:W-:Y:S02]  /*202e0*/  SHF.R.U32.HI R126, RZ, 0x18, R126 ;  /* 0x00000018ff7e7819 */ /* 0x000fe4000001167e */
[----:B------:R-:W-:Y:S01]  /*202f0*/  LOP3.LUT R109, R109, 0xff, RZ, 0xc0, !PT ;  /* 0x000000ff6d6d7812 */ /* 0x000fe200078ec0ff */
[----:B------:R2:W4:Y:S01]  /*20300*/  LDL.S16 R194, [R1+0x54] ;  /* 0x0000540001c27983 */ /* 0x0005220000100600 */
[----:B-1----:R-:W-:Y:S02]  /*20310*/  SHF.R.U32.HI R2, RZ, 0x18, R166 ;  /* 0x00000018ff027819 */ /* 0x002fe400000116a6 */
[----:B------:R-:W-:Y:S01]  /*20320*/  ISETP.GE.U32.AND P3, PT, R200, R109, PT ;  /* 0x0000006dc800720c */ /* 0x000fe20003f66070 */
[----:B------:R-:W-:Y:S01]  /*20330*/  ST.E.U16 desc[UR4][R202.64+0x42], R106 ;  /* 0x0000426aca007985 */ /* 0x000fe2000c101504 */
[----:B------:R-:W-:Y:S03]  /*20340*/  PRMT R109, R192, 0x7632, R109 ;  /* 0x00007632c06d7816 */ /* 0x000fe6000000006d */
[----:B------:R1:W-:Y:S02]  /*20350*/  ST.E.U16 desc[UR4][R202.64+0x40], R107 ;  /* 0x0000406bca007985 */ /* 0x0003e4000c101504 */
[----:B-1----:R-:W-:Y:S01]  /*20360*/  PRMT R107, R156, 0x7632, R107 ;  /* 0x000076329c6b7816 */ /* 0x002fe2000000006b */
[----:B--2---:R-:W-:Y:S05]  /*20370*/  @!P6 HADD2 R153, -R110.H0_H0, -RZ.H0_H0 ;  /* 0xa00000ff6e99e230 */ /* 0x004fea0000000900 */
[----:B------:R-:W-:Y:S01]  /*20380*/  PRMT R171, R153, 0x7610, R171 ;  /* 0x0000761099ab7816 */ /* 0x000fe200000000ab */
[----:B------:R1:W-:Y:S04]  /*20390*/  @!P6 STL.S16 [R1+0x64], R153 ;  /* 0x000064990100e387 */ /* 0x0003e80000100600 */
[----:B------:R2:W2:Y:S01]  /*203a0*/  LDL.S16 R195, [R1+0x50] ;  /* 0x0000500001c37983 */ /* 0x0004a20000100600 */
[----:B-1----:R-:W-:Y:S02]  /*203b0*/  PRMT R153, R110, 0x5410, R109 ;  /* 0x000054106e997816 */ /* 0x002fe4000000006d */
[----:B------:R-:W-:Y:S02]  /*203c0*/  @!P6 PRMT R110, R171, 0x5410, RZ ;  /* 0x00005410ab6ee816 */ /* 0x000fe400000000ff */
[----:B------:R-:W-:Y:S02]  /*203d0*/  ISETP.GE.U32.AND P6, PT, R200, R108, PT ;  /* 0x0000006cc800720c */ /* 0x000fe40003fc6070 */
[----:B------:R-:W-:Y:S01]  /*203e0*/  PRMT R108, R187, 0x7610, R108 ;  /* 0x00007610bb6c7816 */ /* 0x000fe2000000006c */
[----:B------:R-:W-:Y:S01]  /*203f0*/  ST.E.U16 desc[UR4][R120.64+0x40], R110 ;  /* 0x0000406e78007985 */ /* 0x000fe2000c101504 */
[----:B---3--:R-:W-:Y:S05]  /*20400*/  @!P4 HADD2 R152, -R109.H0_H0, -RZ.H0_H0 ;  /* 0xa00000ff6d98c230 */ /* 0x008fea0000000900 */
[----:B------:R-:W-:Y:S01]  /*20410*/  PRMT R101, R152, 0x7610, R101 ;  /* 0x0000761098657816 */ /* 0x000fe20000000065 */
[----:B------:R1:W-:Y:S01]  /*20420*/  @!P4 STL.S16 [R1+0x60], R152 ;  /* 0x000060980100c387 */ /* 0x0003e20000100600 */
[----:B------:R-:W-:Y:S02]  /*20430*/  @!P5 HADD2 R207, -R108.H0_H0, -RZ.H0_H0 ;  /* 0xa00000ff6ccfd230 */ /* 0x000fe40000000900 */
[----:B------:R-:W-:Y:S01]  /*20440*/  @!P4 PRMT R109, R101, 0x5410, RZ ;  /* 0x00005410656dc816 */ /* 0x000fe200000000ff */
[----:B------:R3:W3:Y:S01]  /*20450*/  LDL.S16 R171, [R1+0x4c] ;  /* 0x00004c0001ab7983 */ /* 0x0006e20000100600 */
[----:B------:R-:W-:Y:S02]  /*20460*/  ISETP.GE.U32.AND P4, PT, R200, R126, PT ;  /* 0x0000007ec800720c */ /* 0x000fe40003f86070 */
[----:B------:R-:W-:Y:S01]  /*20470*/  PRMT R206, R207, 0x7610, R206 ;  /* 0x00007610cfce7816 */ /* 0x000fe200000000ce */
[----:B------:R4:W-:Y:S01]  /*20480*/  ST.E.U16 desc[UR4][R120.64+0x42], R109 ;  /* 0x0000426d78007985 */ /* 0x0009e2000c101504 */
[----:B------:R-:W-:Y:S04]  /*20490*/  SHF.R.U32.HI R101, RZ, 0x10, R166 ;  /* 0x00000010ff657819 */ /* 0x000fe800000116a6 */
[----:B------:R-:W-:Y:S01]  /*204a0*/  LOP3.LUT R101, R101, 0xff, RZ, 0xc0, !PT ;  /* 0x000000ff65657812 */ /* 0x000fe200078ec0ff */
[----:B-1----:R1:W3:Y:S01]  /*204b0*/  LDL.S16 R152, [R1+0x48] ;  /* 0x0000480001987983 */ /* 0x0022e20000100600 */
[----:B----4-:R-:W-:Y:S03]  /*204c0*/  @!P6 HADD2 R159, -R111.H0_H0, -RZ.H0_H0 ;  /* 0xa00000ff6f9fe230 */ /* 0x010fe60000000900 */
[----:B------:R-:W-:Y:S02]  /*204d0*/  @!P5 STL.S16 [R1+0x5c], R207 ;  /* 0x00005ccf0100d387 */ /* 0x000fe40000100600 */
[----:B------:R-:W-:Y:S02]  /*204e0*/  PRMT R158, R159, 0x7610, R158 ;  /* 0x000076109f9e7816 */ /* 0x000fe4000000009e */
[----:B------:R4:W-:Y:S01]  /*204f0*/  @!P6 STL.S16 [R1+0x58], R159 ;  /* 0x0000589f0100e387 */ /* 0x0009e20000100600 */
[----:B------:R-:W-:Y:S01]  /*20500*/  LOP3.LUT R109, R164, 0xffff, RZ, 0xc0, !PT ;  /* 0x0000ffffa46d7812 */ /* 0x000fe200078ec0ff */
[----:B------:R-:W-:Y:S05]  /*20510*/  @!P3 HADD2 R194, -R100.H0_H0, -RZ.H0_H0 ;  /* 0xa00000ff64c2b230 */ /* 0x000fea0000000900 */
[----:B------:R-:W-:Y:S01]  /*20520*/  PRMT R106, R194, 0x7610, R106 ;  /* 0x00007610c26a7816 */ /* 0x000fe2000000006a */
[----:B------:R1:W-:Y:S01]  /*20530*/  @!P3 STL.S16 [R1+0x54], R194 ;  /* 0x000054c20100b387 */ /* 0x0003e20000100600 */
[----:B----4-:R-:W-:Y:S02]  /*20540*/  PRMT R159, R108, 0x5410, R111 ;  /* 0x000054106c9f7816 */ /* 0x010fe4000000006f */
[----:B------:R-:W-:Y:S02]  /*20550*/  @!P5 PRMT R108, R206, 0x5410, RZ ;  /* 0x00005410ce6cd816 */ /* 0x000fe400000000ff */
[----:B------:R-:W-:Y:S02]  /*20560*/  ISETP.GE.U32.AND P5, PT, R200, R2, PT ;  /* 0x00000002c800720c */ /* 0x000fe40003fa6070 */
[----:B------:R-:W-:Y:S01]  /*20570*/  PRMT R2, R100, 0x7632, R2 ;  /* 0x0000763264027816 */ /* 0x000fe20000000002 */
[----:B------:R4:W-:Y:S01]  /*20580*/  ST.E.U16 desc[UR4][R122.64+0x3e], R108 ;  /* 0x00003e6c7a007985 */ /* 0x0009e2000c101504 */
[----:B------:R-:W-:Y:S02]  /*20590*/  @!P6 PRMT R111, R158, 0x5410, RZ ;  /* 0x000054109e6fe816 */ /* 0x000fe400000000ff */
[----:B------:R-:W-:Y:S01]  /*205a0*/  ISETP.GE.U32.AND P6, PT, R200, R101, PT ;  /* 0x00000065c800720c */ /* 0x000fe20003fc6070 */
[----:B-1----:R1:W3:Y:S01]  /*205b0*/  LDL.S16 R194, [R1+0x44] ;  /* 0x0000440001c27983 */ /* 0x0022e20000100600 */
[----:B------:R-:W-:Y:S02]  /*205c0*/  LOP3.LUT R101, R164, 0xff, RZ, 0xc0, !PT ;  /* 0x000000ffa4657812 */ /* 0x000fe400078ec0ff */
[----:B------:R-:W-:Y:S01]  /*205d0*/  PRMT R158, R100, 0x5410, R2 ;  /* 0x00005410649e7816 */ /* 0x000fe20000000002 */
[----:B------:R-:W-:Y:S01]  /*205e0*/  ST.E.U16 desc[UR4][R122.64+0x40], R111 ;  /* 0x0000406f7a007985 */ /* 0x000fe2000c101504 */
[----:B------:R-:W-:Y:S02]  /*205f0*/  @!P3 PRMT R100, R106, 0x5410, RZ ;  /* 0x000054106a64b816 */ /* 0x000fe400000000ff */
[----:B------:R-:W-:Y:S02]  /*20600*/  ISETP.GE.U32.AND P3, PT, R200, R101, PT ;  /* 0x00000065c800720c */ /* 0x000fe40003f66070 */
[--C-:B------:R-:W-:Y:S01]  /*20610*/  SHF.R.U32.HI R101, RZ, 0x10, R164.reuse ;  /* 0x00000010ff657819 */ /* 0x100fe200000116a4 */
[----:B------:R-:W-:Y:S03]  /*20620*/  ST.E.U16 desc[UR4][R114.64+0x40], R100 ;  /* 0x0000406472007985 */ /* 0x000fe6000c101504 */
[----:B------:R-:W-:Y:S02]  /*20630*/  LOP3.LUT R106, R101, 0xff, RZ, 0xc0, !PT ;  /* 0x000000ff656a7812 */ /* 0x000fe400078ec0ff */
[----:B------:R-:W-:Y:S02]  /*20640*/  PRMT R101, R156, 0x7610, R101 ;  /* 0x000076109c657816 */ /* 0x000fe40000000065 */
[----:B----4-:R-:W-:Y:S01]  /*20650*/  SHF.R.U32.HI R108, RZ, 0x18, R164 ;  /* 0x00000018ff6c7819 */ /* 0x010fe200000116a4 */
[----:B--2---:R-:W-:Y:S05]  /*20660*/  @!P4 HADD2 R195, -R2.H0_H0, -RZ.H0_H0 ;  /* 0xa00000ff02c3c230 */ /* 0x004fea0000000900 */
[----:B------:R-:W-:Y:S01]  /*20670*/  PRMT R177, R195, 0x7610, R177 ;  /* 0x00007610c3b17816 */ /* 0x000fe200000000b1 */
[----:B------:R2:W-:Y:S03]  /*20680*/  @!P4 STL.S16 [R1+0x50], R195 ;  /* 0x000050c30100c387 */ /* 0x0005e60000100600 */
[----:B------:R-:W-:Y:S01]  /*20690*/  @!P4 PRMT R2, R177, 0x5410, RZ ;  /* 0x00005410b102c816 */ /* 0x000fe200000000ff */
[----:B------:R1:W4:Y:S01]  /*206a0*/  LDL.S16 R206, [R1+0x40] ;  /* 0x0000400001ce7983 */ /* 0x0003220000100600 */
[----:B------:R-:W-:Y:S01]  /*206b0*/  ISETP.GE.U32.AND P4, PT, R200, R106, PT ;  /* 0x0000006ac800720c */ /* 0x000fe20003f86070 */
[----:B------:R-:W-:Y:S01]  /*206c0*/  IMAD.WIDE.U32 R176, R176, -0x2daee0ad, RZ ;  /* 0xd2511f53b0b07825 */ /* 0x000fe200078e00ff */
[--C-:B------:R-:W-:Y:S01]  /*206d0*/  SHF.R.U32.HI R106, RZ, 0x8, R109.reuse ;  /* 0x00000008ff6a7819 */ /* 0x100fe2000001166d */
[----:B------:R-:W-:Y:S03]  /*206e0*/  ST.E.U16 desc[UR4][R114.64+0x42], R2 ;  /* 0x0000420272007985 */ /* 0x000fe6000c101504 */
[----:B------:R-:W-:Y:S01]  /*206f0*/  LOP3.LUT R106, R106, 0xffff, RZ, 0xc0, !PT ;  /* 0x0000ffff6a6a7812 */ /* 0x000fe200078ec0ff */
[----:B--2---:R1:W2:Y:S01]  /*20700*/  LDL.S16 R195, [R1+0x3c] ;  /* 0x00003c0001c37983 */ /* 0x0042a20000100600 */
[----:B---3--:R-:W-:Y:S05]  /*20710*/  @!P1 HADD2 R171, -R101.H0_H0, -RZ.H0_H0 ;  /* 0xa00000ff65ab9230 */ /* 0x008fea0000000900 */
[----:B------:R-:W-:Y:S01]  /*20720*/  PRMT R156, R171, 0x7610, R156 ;  /* 0x00007610ab9c7816 */ /* 0x000fe2000000009c */
[----:B------:R3:W-:Y:S01]  /*20730*/  @!P1 STL.S16 [R1+0x4c], R171 ;  /* 0x00004cab01009387 */ /* 0x0007e20000100600 */
[----:B------:R-:W-:Y:S05]  /*20740*/  @!P2 HADD2 R152, -R107.H0_H0, -RZ.H0_H0 ;  /* 0xa00000ff6b98a230 */ /* 0x000fea0000000900 */
[----:B------:R-:W-:Y:S01]  /*20750*/  PRMT R109, R152, 0x7610, R109 ;  /* 0x00007610986d7816 */ /* 0x000fe2000000006d */
[----:B------:R1:W-:Y:S04]  /*20760*/  @!P2 STL.S16 [R1+0x48], R152 ;  /* 0x000048980100a387 */ /* 0x0003e80000100600 */
[----:B---3--:R3:W3:Y:S01]  /*20770*/  LDL.S16 R171, [R1+0x38] ;  /* 0x0000380001ab7983 */ /* 0x0086e20000100600 */
[----:B-1----:R-:W-:Y:S02]  /*20780*/  PRMT R152, R101, 0x5410, R107 ;  /* 0x0000541065987816 */ /* 0x002fe4000000006b */
[----:B------:R-:W-:Y:S02]  /*20790*/  @!P1 PRMT R101, R156, 0x5410, RZ ;  /* 0x000054109c659816 */ /* 0x000fe400000000ff */
[C---:B------:R-:W-:Y:S02]  /*207a0*/  ISETP.GE.U32.AND P1, PT, R200.reuse, R106, PT ;  /* 0x0000006ac800720c */ /* 0x040fe40003f26070 */
[----:B------:R-:W-:Y:S01]  /*207b0*/  PRMT R106, R157, 0x7610, R106 ;  /* 0x000076109d6a7816 */ /* 0x000fe2000000006a */
[----:B------:R1:W-:Y:S01]  /*207c0*/  ST.E.U16 desc[UR4][R202.64+0x50], R101 ;  /* 0x00005065ca007985 */ /* 0x0003e2000c101504 */
[----:B------:R-:W-:Y:S02]  /*207d0*/  @!P2 PRMT R107, R109, 0x5410, RZ ;  /* 0x000054106d6ba816 */ /* 0x000fe400000000ff */
[----:B------:R-:W-:Y:S02]  /*207e0*/  ISETP.GE.U32.AND P2, PT, R200, R108, PT ;  /* 0x0000006cc800720c */ /* 0x000fe40003f46070 */
[----:B------:R-:W-:Y:S01]  /*207f0*/  PRMT R108, R157, 0x7632, R108 ;  /* 0x000076329d6c7816 */ /* 0x000fe2000000006c */
[----:B------:R1:W-:Y:S01]  /*20800*/  ST.E.U16 desc[UR4][R202.64+0x52], R107 ;  /* 0x0000526bca007985 */ /* 0x0003e2000c101504 */
[----:B------:R-:W-:Y:S01]  /*20810*/  LOP3.LUT R109, R177, R246, R190, 0x96, !PT ;  /* 0x000000f6b16d7212 */ /* 0x000fe200078e96be */
[----:B------:R-:W-:Y:S01]  /*20820*/  @!P6 HADD2 R194, -R106.H0_H0, -RZ.H0_H0 ;  /* 0xa00000ff6ac2e230 */ /* 0x000fe20000000900 */
[----:B------:R-:W-:Y:S02]  /*20830*/  PRMT R156, R106, 0x5410, R108 ;  /* 0x000054106a9c7816 */ /* 0x000fe4000000006c */
[C---:B------:R-:W-:Y:S02]  /*20840*/  LOP3.LUT R2, R109.reuse, 0xffff, RZ, 0xc0, !PT ;  /* 0x0000ffff6d027812 */ /* 0x040fe400078ec0ff */
[----:B------:R-:W-:Y:S01]  /*20850*/  PRMT R154, R194, 0x7610, R154 ;  /* 0x00007610c29a7816 */ /* 0x000fe2000000009a */
[----:B------:R1:W-:Y:S01]  /*20860*/  @!P6 STL.S16 [R1+0x44], R194 ;  /* 0x000044c20100e387 */ /* 0x0003e20000100600 */
[----:B------:R-:W-:Y:S02]  /*20870*/  LOP3.LUT R100, R109, 0xff, RZ, 0xc0, !PT ;  /* 0x000000ff6d647812 */ /* 0x000fe400078ec0ff */
[----:B------:R-:W-:Y:S02]  /*20880*/  @!P6 PRMT R106, R154, 0x5410, RZ ;  /* 0x000054109a6ae816 */ /* 0x000fe400000000ff */
[----:B------:R-:W-:Y:S01]  /*20890*/  SHF.R.U32.HI R2, RZ, 0x8, R2 ;  /* 0x00000008ff027819 */ /* 0x000fe20000011602 */
[----:B------:R2:W3:Y:S01]  /*208a0*/  LDL.S16 R154, [R1+0x2c] ;  /* 0x00002c00019a7983 */ /* 0x0004e20000100600 */
[----:B------:R-:W-:Y:S02]  /*208b0*/  ISETP.GE.U32.AND P6, PT, R200, R100, PT ;  /* 0x00000064c800720c */ /* 0x000fe40003fc6070 */
[----:B------:R-:W-:Y:S01]  /*208c0*/  LOP3.LUT R100, R2, 0xffff, RZ, 0xc0, !PT ;  /* 0x0000ffff02647812 */ /* 0x000fe200078ec0ff */
[----:B------:R-:W-:Y:S01]  /*208d0*/  ST.E.U16 desc[UR4][R120.64+0x50], R106 ;  /* 0x0000506a78007985 */ /* 0x000fe2000c101504 */
[----:B------:R-:W-:Y:S02]  /*208e0*/  PRMT R2, R3, 0x7632, R2 ;  /* 0x0000763203027816 */ /* 0x000fe40000000002 */
[----:B-1----:R-:W-:Y:S02]  /*208f0*/  PRMT R101, R193, 0x7610, R101 ;  /* 0x00007610c1657816 */ /* 0x002fe40000000065 */
[----:B------:R-:W-:Y:S02]  /*20900*/  PRMT R157, R3, 0x5410, R2 ;  /* 0x00005410039d7816 */ /* 0x000fe40000000002 */
[----:B------:R-:W-:Y:S01]  /*20910*/  PRMT R107, R161, 0x7610, R107 ;  /* 0x00007610a16b7816 */ /* 0x000fe2000000006b */
[----:B------:R1:W3:Y:S01]  /*20920*/  LDL.S16 R194, [R1+0x30] ;  /* 0x0000300001c27983 */ /* 0x0002e20000100600 */
[----:B----4-:R-:W-:Y:S05]  /*20930*/  @!P5 HADD2 R206, -R108.H0_H0, -RZ.H0_H0 ;  /* 0xa00000ff6cced230 */ /* 0x010fea0000000900 */
[----:B------:R-:W-:Y:S01]  /*20940*/  PRMT R142, R206, 0x7610, R142 ;  /* 0x00007610ce8e7816 */ /* 0x000fe2000000008e */
[----:B------:R-:W-:Y:S03]  /*20950*/  @!P5 STL.S16 [R1+0x40], R206 ;  /* 0x000040ce0100d387 */ /* 0x000fe60000100600 */
[----:B------:R-:W-:Y:S02]  /*20960*/  @!P5 PRMT R108, R142, 0x5410, RZ ;  /* 0x000054108e6cd816 */ /* 0x000fe400000000ff */
[C---:B------:R-:W-:Y:S02]  /*20970*/  ISETP.GE.U32.AND P5, PT, R200.reuse, R100, PT ;  /* 0x00000064c800720c */ /* 0x040fe40003fa6070 */
[--C-:B------:R-:W-:Y:S01]  /*20980*/  SHF.R.U32.HI R100, RZ, 0x18, R109.reuse ;  /* 0x00000018ff647819 */ /* 0x100fe2000001166d */
[----:B------:R-:W-:Y:S01]  /*20990*/  ST.E.U16 desc[UR4][R120.64+0x52], R108 ;  /* 0x0000526c78007985 */ /* 0x000fe2000c101504 */
[----:B------:R-:W-:Y:S04]  /*209a0*/  SHF.R.U32.HI R109, RZ, 0x10, R109 ;  /* 0x00000010ff6d7819 */ /* 0x000fe8000001166d */
[----:B------:R-:W-:Y:S01]  /*209b0*/  LOP3.LUT R109, R109, 0xff, RZ, 0xc0, !PT ;  /* 0x000000ff6d6d7812 */ /* 0x000fe200078ec0ff */
[----:B--2---:R-:W-:Y:S05]  /*209c0*/  @!P3 HADD2 R195, -R3.H0_H0, -RZ.H0_H0 ;  /* 0xa00000ff03c3b230 */ /* 0x004fea0000000900 */
[----:B------:R-:W-:Y:S01]  /*209d0*/  PRMT R127, R195, 0x7610, R127 ;  /* 0x00007610c37f7816 */ /* 0x000fe2000000007f */
[----:B------:R-:W-:Y:S03]  /*209e0*/  @!P3 STL.S16 [R1+0x3c], R195 ;  /* 0x00003cc30100b387 */ /* 0x000fe60000100600 */
[----:B------:R-:W-:Y:S01]  /*209f0*/  @!P3 PRMT R3, R127, 0x5410, RZ ;  /* 0x000054107f03b816 */ /* 0x000fe200000000ff */
[----:B------:R1:W2:Y:S01]  /*20a00*/  LDL.S16 R142, [R1+0x34] ;  /* 0x00003400018e7983 */ /* 0x0002a20000100600 */
[----:B------:R-:W-:Y:S02]  /*20a10*/  ISETP.GE.U32.AND P3, PT, R200, R100, PT ;  /* 0x00000064c800720c */ /* 0x000fe40003f66070 */
[----:B------:R-:W-:Y:S01]  /*20a20*/  PRMT R100, R193, 0x7632, R100 ;  /* 0x00007632c1647816 */ /* 0x000fe20000000064 */
[----:B------:R1:W4:Y:S04]  /*20a30*/  LDL.S16 R127, [R1+0x28] ;  /* 0x00002800017f7983 */ /* 0x0003280000100600 */
[----:B------:R1:W-:Y:S01]  /*20a40*/  ST.E.U16 desc[UR4][R122.64+0x4e], R3 ;  /* 0x00004e037a007985 */ /* 0x0003e2000c101504 */
[----:B---3--:R-:W-:Y:S01]  /*20a50*/  @!P1 HADD2 R171, -R2.H0_H0, -RZ.H0_H0 ;  /* 0xa00000ff02ab9230 */ /* 0x008fe20000000900 */
[----:B-1----:R-:W-:Y:S04]  /*20a60*/  LOP3.LUT R3, R176, 0xff, RZ, 0xc0, !PT ;  /* 0x000000ffb0037812 */ /* 0x002fe800078ec0ff */
[----:B------:R-:W-:Y:S01]  /*20a70*/  PRMT R110, R171, 0x7610, R110 ;  /* 0x00007610ab6e7816 */ /* 0x000fe2000000006e */
[----:B------:R1:W-:Y:S03]  /*20a80*/  @!P1 STL.S16 [R1+0x38], R171 ;  /* 0x000038ab01009387 */ /* 0x0003e60000100600 */
[----:B------:R-:W-:Y:S02]  /*20a90*/  @!P1 PRMT R2, R110, 0x5410, RZ ;  /* 0x000054106e029816 */ /* 0x000fe400000000ff */
[----:B------:R-:W-:Y:S01]  /*20aa0*/  ISETP.GE.U32.AND P1, PT, R200, R109, PT ;  /* 0x0000006dc800720c */ /* 0x000fe20003f26070 */
[----:B------:R3:W3:Y:S04]  /*20ab0*/  LDL.S16 R110, [R1+0x24] ;  /* 0x00002400016e7983 */ /* 0x0006e80000100600 */
[----:B------:R1:W-:Y:S02]  /*20ac0*/  ST.E.U16 desc[UR4][R122.64+0x50], R2 ;  /* 0x000050027a007985 */ /* 0x0003e4000c101504 */
[----:B-1----:R-:W-:Y:S05]  /*20ad0*/  IMAD.WIDE.U32 R170, R170, -0x2daee0ad, RZ ;  /* 0xd2511f53aaaa7825 */ /* 0x002fea00078e00ff */
[----:B------:R-:W-:Y:S04]  /*20ae0*/  LOP3.LUT R109, R171, R246, R188, 0x96, !PT ;  /* 0x000000f6ab6d7212 */ /* 0x000fe800078e96bc */
[----:B------:R-:W-:Y:S02]  /*20af0*/  LOP3.LUT R106, R109, 0xff, RZ, 0xc0, !PT ;  /* 0x000000ff6d6a7812 */ /* 0x000fe400078ec0ff */
[----:B------:R-:W-:Y:S04]  /*20b00*/  LOP3.LUT R2, R176, 0xffff, RZ, 0xc0, !PT ;  /* 0x0000ffffb0027812 */ /* 0x000fe800078ec0ff */
[----:B------:R-:W-:Y:S01]  /*20b10*/  SHF.R.U32.HI R2, RZ, 0x8, R2 ;  /* 0x00000008ff027819 */ /* 0x000fe20000011602 */
[----:B------:R-:W-:Y:S03]  /*20b20*/  @!P2 HADD2 R154, -R100.H0_H0, -RZ.H0_H0 ;  /* 0xa00000ff649aa230 */ /* 0x000fe60000000900 */
[----:B------:R-:W-:Y:S02]  /*20b30*/  LOP3.LUT R2, R2, 0xffff, RZ, 0xc0, !PT ;  /* 0x0000ffff02027812 */ /* 0x000fe400078ec0ff */
[----:B------:R-:W-:Y:S01]  /*20b40*/  PRMT R162, R154, 0x7610, R162 ;  /* 0x000076109aa27816 */ /* 0x000fe200000000a2 */
[----:B------:R-:W-:Y:S05]  /*20b50*/  @!P4 HADD2 R194, -R101.H0_H0, -RZ.H0_H0 ;  /* 0xa00000ff65c2c230 */ /* 0x000fea0000000900 */
[----:B------:R-:W-:Y:S01]  /*20b60*/  @!P4 STL.S16 [R1+0x30], R194 ;  /* 0x000030c20100c387 */ /* 0x000fe20000100600 */
[----:B------:R-:W-:Y:S03]  /*20b70*/  PRMT R192, R194, 0x7610, R192 ;  /* 0x00007610c2c07816 */ /* 0x000fe600000000c0 */
[----:B------:R1:W-:Y:S04]  /*20b80*/  @!P2 STL.S16 [R1+0x2c], R154 ;  /* 0x00002c9a0100a387 */ /* 0x0003e80000100600 */
[----:B------:R2:W3:Y:S01]  /*20b90*/  LDL.S16 R193, [R1+0x1c] ;  /* 0x00001c0001c17983 */ /* 0x0004e20000100600 */
[----:B-1----:R-:W-:Y:S02]  /*20ba0*/  PRMT R154, R101, 0x5410, R100 ;  /* 0x00005410659a7816 */ /* 0x002fe40000000064 */
[----:B------:R-:W-:Y:S02]  /*20bb0*/  @!P4 PRMT R101, R192, 0x5410, RZ ;  /* 0x00005410c065c816 */ /* 0x000fe400000000ff */
[----:B------:R1:W3:Y:S01]  /*20bc0*/  LDL.S16 R192, [R1+0x20] ;  /* 0x0000200001c07983 */ /* 0x0002e20000100600 */
[----:B------:R-:W-:Y:S02]  /*20bd0*/  ISETP.GE.U32.AND P4, PT, R200, R106, PT ;  /* 0x0000006ac800720c */ /* 0x000fe40003f86070 */
[----:B------:R-:W-:Y:S01]  /*20be0*/  PRMT R106, R161, 0x7632, R106 ;  /* 0x00007632a16a7816 */ /* 0x000fe2000000006a */
[----:B------:R-:W-:Y:S01]  /*20bf0*/  ST.E.U16 desc[UR4][R114.64+0x50], R101 ;  /* 0x0000506572007985 */ /* 0x000fe2000c101504 */
[----:B------:R-:W-:Y:S02]  /*20c00*/  @!P2 PRMT R100, R162, 0x5410, RZ ;  /* 0x00005410a264a816 */ /* 0x000fe400000000ff */
[----:B------:R-:W-:Y:S02]  /*20c10*/  ISETP.GE.U32.AND P2, PT, R200, R3, PT ;  /* 0x00000003c800720c */ /* 0x000fe40003f46070 */
[----:B------:R-:W-:Y:S01]  /*20c20*/  PRMT R3, R168, 0x7610, R3 ;  /* 0x00007610a8037816 */ /* 0x000fe20000000003 */
[----:B------:R-:W-:Y:S01]  /*20c30*/  ST.E.U16 desc[UR4][R114.64+0x52], R100 ;  /* 0x0000526472007985 */ /* 0x000fe2000c101504 */
[----:B------:R-:W-:Y:S01]  /*20c40*/  PRMT R162, R107, 0x5410, R106 ;  /* 0x000054106ba27816 */ /* 0x000fe2000000006a */
[----:B--2---:R-:W-:Y:S02]  /*20c50*/  @!P6 HADD2 R142, -R107.H0_H0, -RZ.H0_H0 ;  /* 0xa00000ff6b8ee230 */ /* 0x004fe40000000900 */
[----:B----4-:R-:W-:Y:S03]  /*20c60*/  @!P5 HADD2 R127, -R106.H0_H0, -RZ.H0_H0 ;  /* 0xa00000ff6a7fd230 */ /* 0x010fe60000000900 */
[----:B------:R2:W-:Y:S01]  /*20c70*/  @!P6 STL.S16 [R1+0x34], R142 ;  /* 0x0000348e0100e387 */ /* 0x0005e20000100600 */
[----:B------:R-:W-:Y:S02]  /*20c80*/  PRMT R135, R142, 0x7610, R135 ;  /* 0x000076108e877816 */ /* 0x000fe40000000087 */
[----:B------:R-:W-:Y:S02]  /*20c90*/  PRMT R126, R127, 0x7610, R126 ;  /* 0x000076107f7e7816 */ /* 0x000fe4000000007e */
[----:B------:R-:W-:Y:S02]  /*20ca0*/  @!P6 PRMT R107, R135, 0x5410, RZ ;  /* 0x00005410876be816 */ /* 0x000fe400000000ff */
[----:B------:R-:W-:Y:S02]  /*20cb0*/  @!P5 PRMT R106, R126, 0x5410, RZ ;  /* 0x000054107e6ad816 */ /* 0x000fe400000000ff */
[----:B------:R-:W-:Y:S01]  /*20cc0*/  ISETP.GE.U32.AND P6, PT, R200, R2, PT ;  /* 0x00000002c800720c */ /* 0x000fe20003fc6070 */
[----:B------:R4:W-:Y:S01]  /*20cd0*/  ST.E.U16 desc[UR4][R202.64+0x60], R107 ;  /* 0x0000606bca007985 */ /* 0x0009e2000c101504 */
[--C-:B------:R-:W-:Y:S03]  /*20ce0*/  SHF.R.U32.HI R2, RZ, 0x10, R109.reuse ;  /* 0x00000010ff027819 */ /* 0x100fe6000001166d */
[----:B------:R-:W-:Y:S01]  /*20cf0*/  ST.E.U16 desc[UR4][R202.64+0x62], R106 ;  /* 0x0000626aca007985 */ /* 0x000fe2000c101504 */
[----:B------:R-:W-:Y:S03]  /*20d00*/  LOP3.LUT R2, R2, 0xff, RZ, 0xc0, !PT ;  /* 0x000000ff02027812 */ /* 0x000fe600078ec0ff */
[----:B--2---:R1:W2:Y:S04]  /*20d10*/  LDL.S16 R142, [R1+0x18] ;  /* 0x00001800018e7983 */ /* 0x0042a80000100600 */
[----:B------:R1:W-:Y:S01]  /*20d20*/  @!P5 STL.S16 [R1+0x28], R127 ;  /* 0x0000287f0100d387 */ /* 0x0003e20000100600 */
[----:B------:R-:W-:Y:S02]  /*20d30*/  ISETP.GE.U32.AND P5, PT, R200, R2, PT ;  /* 0x00000002c800720c */ /* 0x000fe40003fa6070 */
[----:B------:R-:W-:Y:S01]  /*20d40*/  LOP3.LUT R2, R109, 0xffff, RZ, 0xc0, !PT ;  /* 0x0000ffff6d027812 */ /* 0x000fe200078ec0ff */
[----:B------:R1:W2:Y:S01]  /*20d50*/  LDL.S16 R135, [R1+0x10] ;  /* 0x0000100001877983 */ /* 0x0002a20000100600 */
[----:B------:R-:W-:Y:S02]  /*20d60*/  SHF.R.U32.HI R109, RZ, 0x18, R109 ;  /* 0x00000018ff6d7819 */ /* 0x000fe4000001166d */
[--C-:B------:R-:W-:Y:S02]  /*20d70*/  SHF.R.U32.HI R100, RZ, 0x8, R2.reuse ;  /* 0x00000008ff647819 */ /* 0x100fe40000011602 */
[----:B------:R-:W-:Y:S01]  /*20d80*/  PRMT R2, R168, 0x7632, R2 ;  /* 0x00007632a8027816 */ /* 0x000fe20000000002 */
[----:B---3--:R-:W-:Y:S01]  /*20d90*/  @!P1 HADD2 R110, -R3.H0_H0, -RZ.H0_H0 ;  /* 0xa00000ff036e9230 */ /* 0x008fe20000000900 */
[----:B------:R-:W-:Y:S02]  /*20da0*/  LOP3.LUT R100, R100, 0xffff, RZ, 0xc0, !PT ;  /* 0x0000ffff64647812 */ /* 0x000fe400078ec0ff */
[----:B------:R-:W-:Y:S02]  /*20db0*/  PRMT R161, R3, 0x5410, R2 ;  /* 0x0000541003a17816 */ /* 0x000fe40000000002 */
[----:B------:R3:W-:Y:S01]  /*20dc0*/  @!P1 STL.S16 [R1+0x24], R110 ;  /* 0x0000246e01009387 */ /* 0x0007e20000100600 */
[----:B------:R-:W-:Y:S02]  /*20dd0*/  PRMT R101, R110, 0x7610, R101 ;  /* 0x000076106e657816 */ /* 0x000fe40000000065 */
[----:B----4-:R-:W-:Y:S01]  /*20de0*/  PRMT R107, R163, 0x7632, R107 ;  /* 0x00007632a36b7816 */ /* 0x010fe2000000006b */
[----:B------:R4:W4:Y:S01]  /*20df0*/  LDL.S16 R126, [R1+0x14] ;  /* 0x00001400017e7983 */ /* 0x0009220000100600 */
[----:B------:R-:W-:Y:S02]  /*20e00*/  @!P1 PRMT R3, R101, 0x5410, RZ ;  /* 0x0000541065039816 */ /* 0x000fe400000000ff */
[----:B------:R-:W-:Y:S02]  /*20e10*/  ISETP.GE.U32.AND P1, PT, R200, R100, PT ;  /* 0x00000064c800720c */ /* 0x000fe40003f26070 */
[C---:B------:R-:W-:Y:S01]  /*20e20*/  PRMT R100, R0.reuse, 0x7632, R100 ;  /* 0x0000763200647816 */ /* 0x040fe20000000064 */
[----:B-1----:R1:W4:Y:S01]  /*20e30*/  LDL.S16 R127, [R1+0x8] ;  /* 0x00000800017f7983 */ /* 0x0023220000100600 */
[----:B------:R-:W-:Y:S02]  /*20e40*/  SHF.R.U32.HI R101, RZ, 0x18, R176 ;  /* 0x00000018ff657819 */ /* 0x000fe400000116b0 */
[----:B------:R-:W-:Y:S01]  /*20e50*/  PRMT R168, R0, 0x5410, R100 ;  /* 0x0000541000a87816 */ /* 0x000fe20000000064 */
[----:B------:R1:W-:Y:S04]  /*20e60*/  ST.E.U16 desc[UR4][R120.64+0x60], R3 ;  /* 0x0000600378007985 */ /* 0x0003e8000c101504 */
[----:B---3--:R3:W3:Y:S01]  /*20e70*/  LDL.S16 R110, [R1+0xc] ;  /* 0x00000c00016e7983 */ /* 0x0086e20000100600 */
[----:B-1----:R-:W-:Y:S01]  /*20e80*/  PRMT R3, R163, 0x7610, R3 ;  /* 0x00007610a3037816 */ /* 0x002fe20000000003 */
[----:B------:R-:W-:Y:S05]  /*20e90*/  @!P3 HADD2 R193, -R2.H0_H0, -RZ.H0_H0 ;  /* 0xa00000ff02c1b230 */ /* 0x000fea0000000900 */
[----:B------:R-:W-:Y:S01]  /*20ea0*/  PRMT R147, R193, 0x7610, R147 ;  /* 0x00007610c1937816 */ /* 0x000fe20000000093 */
[----:B------:R-:W-:Y:S03]  /*20eb0*/  @!P3 STL.S16 [R1+0x1c], R193 ;  /* 0x00001cc10100b387 */ /* 0x000fe60000100600 */
[----:B------:R-:W-:Y:S02]  /*20ec0*/  @!P3 PRMT R2, R147, 0x5410, RZ ;  /* 0x000054109302b816 */ /* 0x000fe400000000ff */
[----:B------:R-:W-:Y:S03]  /*20ed0*/  ISETP.GE.U32.AND P3, PT, R200, R101, PT ;  /* 0x00000065c800720c */ /* 0x000fe60003f66070 */
[----:B------:R1:W-:Y:S01]  /*20ee0*/  ST.E.U16 desc[UR4][R120.64+0x62], R2 ;  /* 0x0000620278007985 */ /* 0x0003e2000c101504 */
[----:B------:R-:W-:Y:S05]  /*20ef0*/  @!P4 HADD2 R192, -R0.H0_H0, -RZ.H0_H0 ;  /* 0xa00000ff00c0c230 */ /* 0x000fea0000000900 */
[----:B------:R-:W-:Y:S01]  /*20f00*/  PRMT R143, R192, 0x7610, R143 ;  /* 0x00007610c08f7816 */ /* 0x000fe2000000008f */
[----:B------:R-:W-:Y:S03]  /*20f10*/  @!P4 STL.S16 [R1+0x20], R192 ;  /* 0x000020c00100c387 */ /* 0x000fe60000100600 */
[----:B------:R-:W-:Y:S02]  /*20f20*/  @!P4 PRMT R0, R143, 0x5410, RZ ;  /* 0x000054108f00c816 */ /* 0x000fe400000000ff */
[----:B------:R-:W-:Y:S03]  /*20f30*/  ISETP.GE.U32.AND P4, PT, R200, R109, PT ;  /* 0x0000006dc800720c */ /* 0x000fe60003f86070 */
[----:B------:R1:W-:Y:S02]  /*20f40*/  ST.E.U16 desc[UR4][R122.64+0x5e], R0 ;  /* 0x00005e007a007985 */ /* 0x0003e4000c101504 */
[C---:B-1----:R-:W-:Y:S02]  /*20f50*/  PRMT R2, R181.reuse, 0x7610, R2 ;  /* 0x00007610b5027816 */ /* 0x042fe40000000002 */
[----:B------:R-:W-:Y:S04]  /*20f60*/  SHF.R.U32.HI R0, RZ, 0x10, R176 ;  /* 0x00000010ff007819 */ /* 0x000fe800000116b0 */
[----:B------:R-:W-:Y:S02]  /*20f70*/  LOP3.LUT R101, R0, 0xff, RZ, 0xc0, !PT ;  /* 0x000000ff00657812 */ /* 0x000fe400078ec0ff */
[----:B------:R-:W-:Y:S02]  /*20f80*/  PRMT R0, R181, 0x7632, R0 ;  /* 0x00007632b5007816 */ /* 0x000fe40000000000 */
[----:B------:R-:W-:Y:S02]  /*20f90*/  PRMT R181, R200, 0x7054, R200 ;  /* 0x00007054c8b57816 */ /* 0x000fe400000000c8 */
[----:B------:R-:W-:Y:S01]  /*20fa0*/  PRMT R163, R2, 0x5410, R0 ;  /* 0x0000541002a37816 */ /* 0x000fe20000000000 */
[----:B--2---:R-:W-:Y:S05]  /*20fb0*/  @!P1 HADD2 R142, -R100.H0_H0, -RZ.H0_H0 ;  /* 0xa00000ff648e9230 */ /* 0x004fea0000000900 */
[----:B------:R-:W-:Y:S01]  /*20fc0*/  @!P1 STL.S16 [R1+0x18], R142 ;  /* 0x0000188e01009387 */ /* 0x000fe20000100600 */
[----:B------:R-:W-:Y:S01]  /*20fd0*/  PRMT R134, R142, 0x7610, R134 ;  /* 0x000076108e867816 */ /* 0x000fe20000000086 */
[----:B------:R-:W-:Y:S03]  /*20fe0*/  @!P5 HADD2 R135, -R2.H0_H0, -RZ.H0_H0 ;  /* 0xa00000ff0287d230 */ /* 0x000fe60000000900 */
[----:B------:R-:W-:Y:S02]  /*20ff0*/  @!P1 PRMT R100, R134, 0x5410, RZ ;  /* 0x0000541086649816 */ /* 0x000fe400000000ff */
[----:B------:R-:W-:Y:S01]  /*21000*/  ISETP.GE.U32.AND P1, PT, R200, R101, PT ;  /* 0x00000065c800720c */ /* 0x000fe20003f26070 */
[----:B------:R-:W-:Y:S01]  /*21010*/  @!P5 STL.S16 [R1+0x10], R135 ;  /* 0x000010870100d387 */ /* 0x000fe20000100600 */
[----:B------:R-:W-:Y:S02]  /*21020*/  PRMT R113, R135, 0x7610, R113 ;  /* 0x0000761087717816 */ /* 0x000fe40000000071 */
[----:B------:R-:W-:Y:S01]  /*21030*/  LOP3.LUT R101, R170, 0xff, RZ, 0xc0, !PT ;  /* 0x000000ffaa657812 */ /* 0x000fe200078ec0ff */
[----:B------:R-:W-:Y:S01]  /*21040*/  ST.E.U16 desc[UR4][R122.64+0x60], R100 ;  /* 0x000060647a007985 */ /* 0x000fe2000c101504 */
[----:B------:R-:W-:Y:S02]  /*21050*/  @!P5 PRMT R2, R113, 0x5410, RZ ;  /* 0x000054107102d816 */ /* 0x000fe400000000ff */
[----:B------:R-:W-:Y:S02]  /*21060*/  ISETP.GE.U32.AND P5, PT, R200, R101, PT ;  /* 0x00000065c800720c */ /* 0x000fe40003fa6070 */
[----:B------:R-:W-:Y:S01]  /*21070*/  LOP3.LUT R101, R170, 0xffff, RZ, 0xc0, !PT ;  /* 0x0000ffffaa657812 */ /* 0x000fe200078ec0ff */
[----:B----4-:R-:W-:Y:S01]  /*21080*/  @!P6 HADD2 R126, -R107.H0_H0, -RZ.H0_H0 ;  /* 0xa00000ff6b7ee230 */ /* 0x010fe20000000900 */
[----:B------:R1:W-:Y:S02]  /*21090*/  ST.E.U16 desc[UR4][R114.64+0x60], R2 ;  /* 0x0000600272007985 */ /* 0x0003e4000c101504 */
[----:B------:R-:W-:Y:S02]  /*210a0*/  SHF.R.U32.HI R101, RZ, 0x8, R101 ;  /* 0x00000008ff657819 */ /* 0x000fe40000011665 */
[----:B------:R-:W-:Y:S01]  /*210b0*/  PRMT R108, R126, 0x7610, R108 ;  /* 0x000076107e6c7816 */ /* 0x000fe2000000006c */
[----:B------:R-:W-:Y:S01]  /*210c0*/  @!P2 HADD2 R127, -R3.H0_H0, -RZ.H0_H0 ;  /* 0xa00000ff037fa230 */ /* 0x000fe20000000900 */
[----:B------:R-:W-:Y:S04]  /*210d0*/  LOP3.LUT R101, R101, 0xffff, RZ, 0xc0, !PT ;  /* 0x0000ffff65657812 */ /* 0x000fe800078ec0ff */
[----:B------:R-:W-:Y:S01]  /*210e0*/  @!P2 STL.S16 [R1+0x8], R127 ;  /* 0x0000087f0100a387 */ /* 0x000fe20000100600 */
[----:B------:R-:W-:Y:S03]  /*210f0*/  PRMT R109, R127, 0x7610, R109 ;  /* 0x000076107f6d7816 */ /* 0x000fe6000000006d */
[----:B------:R2:W-:Y:S01]  /*21100*/  @!P6 STL.S16 [R1+0x14], R126 ;  /* 0x0000147e0100e387 */ /* 0x0005e20000100600 */
[----:B---3--:R-:W-:Y:S05]  /*21110*/  @!P4 HADD2 R110, -R0.H0_H0, -RZ.H0_H0 ;  /* 0xa00000ff006ec230 */ /* 0x008fea0000000900 */
[----:B------:R-:W-:Y:S01]  /*21120*/  @!P4 STL.S16 [R1+0xc], R110 ;  /* 0x00000c6e0100c387 */ /* 0x000fe20000100600 */
[----:B------:R-:W-:Y:S02]  /*21130*/  PRMT R106, R110, 0x7610, R106 ;  /* 0x000076106e6a7816 */ /* 0x000fe4000000006a */
[----:B-1----:R-:W-:Y:S01]  /*21140*/  PRMT R2, R146, 0x7610, R2 ;  /* 0x0000761092027816 */ /* 0x002fe20000000002 */
[----:B------:R1:W3:Y:S01]  /*21150*/  LDL.S16 R113, [R1] ;  /* 0x0000000001717983 */ /* 0x0002e20000100600 */
[----:B------:R-:W-:Y:S02]  /*21160*/  @!P4 PRMT R0, R106, 0x5410, RZ ;  /* 0x000054106a00c816 */ /* 0x000fe400000000ff */
[----:B------:R-:W-:Y:S01]  /*21170*/  SHF.R.U32.HI R106, RZ, 0x10, R170 ;  /* 0x00000010ff6a7819 */ /* 0x000fe200000116aa */
[----:B------:R1:W4:Y:S01]  /*21180*/  LDL.S16 R135, [R1+0x4] ;  /* 0x0000040001877983 */ /* 0x0003220000100600 */
[----:B------:R-:W-:Y:S01]  /*21190*/  ISETP.GE.U32.AND P4, PT, R200, R101, PT ;  /* 0x00000065c800720c */ /* 0x000fe20003f86070 */
[----:B------:R-:W-:Y:S01]  /*211a0*/  @!P5 HADD2 R252, -R2.H0_H0, -RZ.H0_H0 ;  /* 0xa00000ff02fcd230 */ /* 0x000fe20000000900 */
[----:B------:R-:W-:Y:S01]  /*211b0*/  LOP3.LUT R106, R106, 0xff, RZ, 0xc0, !PT ;  /* 0x000000ff6a6a7812 */ /* 0x000fe200078ec0ff */
[----:B------:R1:W-:Y:S01]  /*211c0*/  ST.E.U16 desc[UR4][R114.64+0x62], R0 ;  /* 0x0000620072007985 */ /* 0x0003e2000c101504 */
[-C--:B------:R-:W-:Y:S02]  /*211d0*/  LOP3.LUT R101, R131, R245.reuse, R160, 0x96, !PT ;  /* 0x000000f583657212 */ /* 0x080fe400078e96a0 */
[----:B------:R-:W-:Y:S02]  /*211e0*/  PRMT R160, R3, 0x5410, R107 ;  /* 0x0000541003a07816 */ /* 0x000fe4000000006b */
[----:B------:R-:W-:Y:S02]  /*211f0*/  @!P2 PRMT R3, R109, 0x5410, RZ ;  /* 0x000054106d03a816 */ /* 0x000fe400000000ff */
[----:B------:R-:W-:Y:S02]  /*21200*/  ISETP.GE.U32.AND P2, PT, R200, R106, PT ;  /* 0x0000006ac800720c */ /* 0x000fe40003f46070 */
[----:B------:R-:W-:Y:S01]  /*21210*/  SHF.R.U32.HI R106, RZ, 0x18, R170 ;  /* 0x00000018ff6a7819 */ /* 0x000fe200000116aa */
[----:B------:R1:W-:Y:S01]  /*21220*/  ST.E.U16 desc[UR4][R202.64+0x70], R3 ;  /* 0x00007003ca007985 */ /* 0x0003e2000c101504 */
[C---:B------:R-:W-:Y:S02]  /*21230*/  LOP3.LUT R100, R101.reuse, 0xffff, RZ, 0xc0, !PT ;  /* 0x0000ffff65647812 */ /* 0x040fe400078ec0ff */
[----:B------:R-:W-:Y:S02]  /*21240*/  @!P6 PRMT R107, R108, 0x5410, RZ ;  /* 0x000054106c6be816 */ /* 0x000fe400000000ff */
[----:B------:R-:W-:Y:S02]  /*21250*/  ISETP.GE.U32.AND P6, PT, R200, R106, PT ;  /* 0x0000006ac800720c */ /* 0x000fe40003fc6070 */
[----:B------:R-:W-:Y:S01]  /*21260*/  LOP3.LUT R106, R101, 0xff, RZ, 0xc0, !PT ;  /* 0x000000ff656a7812 */ /* 0x000fe200078ec0ff */
[----:B------:R1:W-:Y:S01]  /*21270*/  ST.E.U16 desc[UR4][R202.64+0x72], R107 ;  /* 0x0000726bca007985 */ /* 0x0003e2000c101504 */
[----:B------:R-:W-:Y:S02]  /*21280*/  SHF.R.U32.HI R100, RZ, 0x8, R100 ;  /* 0x00000008ff647819 */ /* 0x000fe40000011664 */
[--C-:B------:R-:W-:Y:S02]  /*21290*/  SHF.R.U32.HI R109, RZ, 0x18, R101.reuse ;  /* 0x00000018ff6d7819 */ /* 0x100fe40000011665 */
[----:B--2---:R-:W-:Y:S02]  /*212a0*/  PRMT R126, R106, 0x5410, R100 ;  /* 0x000054106a7e7816 */ /* 0x004fe40000000064 */
[C---:B------:R-:W-:Y:S02]  /*212b0*/  LOP3.LUT R100, R130.reuse, 0xffff, RZ, 0xc0, !PT ;  /* 0x0000ffff82647812 */ /* 0x040fe400078ec0ff */
[----:B------:R-:W-:Y:S02]  /*212c0*/  LOP3.LUT R106, R130, 0xff, RZ, 0xc0, !PT ;  /* 0x000000ff826a7812 */ /* 0x000fe400078ec0ff */
[----:B------:R-:W-:Y:S02]  /*212d0*/  SHF.R.U32.HI R100, RZ, 0x8, R100 ;  /* 0x00000008ff647819 */ /* 0x000fe40000011664 */
[----:B-1----:R-:W-:Y:S02]  /*212e0*/  PRMT R0, R146, 0x7632, R0 ;  /* 0x0000763292007816 */ /* 0x002fe40000000000 */
[----:B------:R-:W-:Y:S02]  /*212f0*/  PRMT R127, R106, 0x5410, R100 ;  /* 0x000054106a7f7816 */ /* 0x000fe40000000064 */
[----:B------:R-:W-:Y:S01]  /*21300*/  SHF.R.U32.HI R100, RZ, 0x10, R101 ;  /* 0x00000010ff647819 */ /* 0x000fe20000011665 */
[----:B------:R-:W-:Y:S01]  /*21310*/  @!P4 HADD2 R251, -R0.H0_H0, -RZ.H0_H0 ;  /* 0xa00000ff00fbc230 */ /* 0x000fe20000000900 */
[----:B------:R-:W-:Y:S02]  /*21320*/  SHF.R.U32.HI R106, RZ, 0x10, R130 ;  /* 0x00000010ff6a7819 */ /* 0x000fe40000011682 */
[----:B------:R-:W-:Y:S02]  /*21330*/  LOP3.LUT R101, R100, 0xff, RZ, 0xc0, !PT ;  /* 0x000000ff64657812 */ /* 0x000fe400078ec0ff */
[C---:B------:R-:W-:Y:S02]  /*21340*/  LOP3.LUT R100, R124.reuse, 0xffff, RZ, 0xc0, !PT ;  /* 0x0000ffff7c647812 */ /* 0x040fe400078ec0ff */
[----:B------:R-:W-:Y:S02]  /*21350*/  PRMT R109, R101, 0x5410, R109 ;  /* 0x00005410656d7816 */ /* 0x000fe4000000006d */
[----:B------:R-:W-:Y:S02]  /*21360*/  LOP3.LUT R101, R124, 0xff, RZ, 0xc0, !PT ;  /* 0x000000ff7c657812 */ /* 0x000fe400078ec0ff */
[----:B------:R-:W-:Y:S02]  /*21370*/  SHF.R.U32.HI R100, RZ, 0x8, R100 ;  /* 0x00000008ff647819 */ /* 0x000fe40000011664 */
[----:B------:R-:W-:Y:S02]  /*21380*/  SHF.R.U32.HI R130, RZ, 0x18, R130 ;  /* 0x00000018ff827819 */ /* 0x000fe40000011682 */
[----:B------:R-:W-:Y:S02]  /*21390*/  PRMT R134, R101, 0x5410, R100 ;  /* 0x0000541065867816 */ /* 0x000fe40000000064 */
[----:B------:R-:W-:Y:S02]  /*213a0*/  PRMT R101, R169, 0x7632, R101 ;  /* 0x00007632a9657816 */ /* 0x000fe40000000065 */
[----:B------:R-:W-:Y:S02]  /*213b0*/  LOP3.LUT R106, R106, 0xff, RZ, 0xc0, !PT ;  /* 0x000000ff6a6a7812 */ /* 0x000fe400078ec0ff */
[----:B------:R-:W-:Y:S02]  /*213c0*/  PRMT R3, R179, 0x7632, R3 ;  /* 0x00007632b3037816 */ /* 0x000fe40000000003 */
[----:B------:R-:W-:Y:S02]  /*213d0*/  PRMT R130, R106, 0x5410, R130 ;  /* 0x000054106a827816 */ /* 0x000fe40000000082 */
[----:B------:R-:W-:Y:S01]  /*213e0*/  PRMT R106, R169, 0x7610, R106 ;  /* 0x00007610a96a7816 */ /* 0x000fe2000000006a */
[----:B------:R-:W-:Y:S01]  /*213f0*/  @!P6 HADD2 R249, -R3.H0_H0, -RZ.H0_H0 ;  /* 0xa00000ff03f9e230 */ /* 0x000fe20000000900 */
[----:B------:R-:W-:Y:S02]  /*21400*/  PRMT R100, R179, 0x7610, R100 ;  /* 0x00007610b3647816 */ /* 0x000fe40000000064 */
[----:B------:R-:W-:Y:S02]  /*21410*/  PRMT R107, R106, 0x5410, R101 ;  /* 0x000054106a6b7816 */ /* 0x000fe40000000065 */
[----:B------:R-:W-:Y:S01]  /*21420*/  LOP3.LUT R108, R125, R245, R178, 0x96, !PT ;  /* 0x000000f57d6c7212 */ /* 0x000fe200078e96b2 */
[----:B------:R-:W-:Y:S01]  /*21430*/  @!P2 HADD2 R250, -R100.H0_H0, -RZ.H0_H0 ;  /* 0xa00000ff64faa230 */ /* 0x000fe20000000900 */
[--C-:B------:R-:W-:Y:S02]  /*21440*/  SHF.R.U32.HI R110, RZ, 0x10, R124.reuse ;  /* 0x00000010ff6e7819 */ /* 0x100fe4000001167c */
[----:B------:R-:W-:Y:S02]  /*21450*/  SHF.R.U32.HI R124, RZ, 0x18, R124 ;  /* 0x00000018ff7c7819 */ /* 0x000fe4000001167c */
[----:B------:R-:W-:Y:S02]  /*21460*/  LOP3.LUT R110, R110, 0xff, RZ, 0xc0, !PT ;  /* 0x000000ff6e6e7812 */ /* 0x000fe400078ec0ff */
[--C-:B------:R-:W-:Y:S05]  /*21470*/  HSET2.LE.AND R109, R109, R181.reuse, PT ;  /* 0x000000b56d6d7233 */ /* 0x100fea0003803000 */
[----:B------:R-:W-:Y:S01]  /*21480*/  LOP3.LUT R109, R116, R109, RZ, 0xc0, !PT ;  /* 0x0000006d746d7212 */ /* 0x000fe200078ec0ff */
[----:B---3--:R-:W-:Y:S02]  /*21490*/  @!P3 HADD2 R113, -R101.H0_H0, -RZ.H0_H0 ;  /* 0xa00000ff6571b230 */ /* 0x008fe40000000900 */
[----:B----4-:R-:W-:Y:S03]  /*214a0*/  @!P1 HADD2 R135, -R106.H0_H0, -RZ.H0_H0 ;  /* 0xa00000ff6a879230 */ /* 0x010fe60000000900 */
[----:B------:R-:W-:Y:S04]  /*214b0*/  PRMT R111, R113, 0x7610, R111 ;  /* 0x00007610716f7816 */ /* 0x000fe8000000006f */
[----:B------:R-:W-:Y:S01]  /*214c0*/  @!P3 PRMT R101, R111, 0x5410, RZ ;  /* 0x000054106f65b816 */ /* 0x000fe200000000ff */
[----:B------:R-:W-:Y:S01]  /*214d0*/  @!P1 STL.S16 [R1+0x4], R135 ;  /* 0x0000048701009387 */ /* 0x000fe20000100600 */
[----:B------:R-:W-:Y:S02]  /*214e0*/  PRMT R112, R135, 0x7610, R112 ;  /* 0x0000761087707816 */ /* 0x000fe40000000070 */
[----:B------:R-:W-:Y:S01]  /*214f0*/  LOP3.LUT R111, R108, 0xff, RZ, 0xc0, !PT ;  /* 0x000000ff6c6f7812 */ /* 0x000fe200078ec0ff */
[----:B------:R1:W-:Y:S01]  /*21500*/  ST.E.U16 desc[UR4][R120.64+0x72], R101 ;  /* 0x0000726578007985 */ /* 0x0003e2000c101504 */
[----:B------:R-:W-:Y:S02]  /*21510*/  @!P1 PRMT R106, R112, 0x5410, RZ ;  /* 0x00005410706a9816 */ /* 0x000fe400000000ff */
[----:B------:R-:W-:Y:S01]  /*21520*/  IADD3 R202, P1, R202, -0x80, RZ ;  /* 0xffffff80caca7810 */ /* 0x000fe20007f3e0ff */
[----:B------:R-:W-:Y:S03]  /*21530*/  @!P3 STL.S16 [R1], R113 ;  /* 0x000000710100b387 */ /* 0x000fe60000100600 */
[----:B------:R-:W-:Y:S01]  /*21540*/  IADD3.X R203, R203, -0x1, RZ, P1, !PT ;  /* 0xffffffffcbcb7810 */ /* 0x000fe20000ffe4ff */
[----:B------:R2:W-:Y:S01]  /*21550*/  ST.E.U16 desc[UR4][R120.64+0x70], R106 ;  /* 0x0000706a78007985 */ /* 0x0005e2000c101504 */
[----:B-1----:R-:W-:Y:S02]  /*21560*/  PRMT R101, R2, 0x5410, R0 ;  /* 0x0000541002657816 */ /* 0x002fe40000000000 */
[----:B------:R-:W-:Y:S02]  /*21570*/  @!P4 PRMT R0, R251, 0x5410, RZ ;  /* 0x00005410fb00c816 */ /* 0x000fe400000000ff */
[----:B------:R-:W-:Y:S03]  /*21580*/  @!P5 PRMT R2, R252, 0x5410, RZ ;  /* 0x00005410fc02d816 */ /* 0x000fe600000000ff */
[----:B------:R1:W-:Y:S01]  /*21590*/  ST.E.U16 desc[UR4][R122.64+0x70], R0 ;  /* 0x000070007a007985 */ /* 0x0003e2000c101504 */
[--C-:B--2---:R-:W-:Y:S03]  /*215a0*/  SHF.R.U32.HI R106, RZ, 0x18, R108.reuse ;  /* 0x00000018ff6a7819 */ /* 0x104fe6000001166c */
[----:B------:R2:W-:Y:S01]  /*215b0*/  ST.E.U16 desc[UR4][R122.64+0x6e], R2 ;  /* 0x00006e027a007985 */ /* 0x0005e2000c101504 */
[----:B-1----:R-:W-:Y:S02]  /*215c0*/  PRMT R0, R100, 0x5410, R3 ;  /* 0x0000541064007816 */ /* 0x002fe40000000003 */
[----:B------:R-:W-:Y:S02]  /*215d0*/  @!P6 PRMT R3, R249, 0x5410, RZ ;  /* 0x00005410f903e816 */ /* 0x000fe400000000ff */
[----:B------:R-:W-:Y:S02]  /*215e0*/  @!P2 PRMT R100, R250, 0x5410, RZ ;  /* 0x00005410fa64a816 */ /* 0x000fe400000000ff */
[----:B--2---:R-:W-:Y:S01]  /*215f0*/  LOP3.LUT R2, R108, 0xffff, RZ, 0xc0, !PT ;  /* 0x0000ffff6c027812 */ /* 0x004fe200078ec0ff */
[----:B------:R1:W-:Y:S01]  /*21600*/  ST.E.U16 desc[UR4][R114.64+0x72], R3 ;  /* 0x0000720372007985 */ /* 0x0003e2000c101504 */
[----:B------:R-:W-:Y:S03]  /*21610*/  ISETP.GT.AND P2, PT, R213, RZ, PT ;  /* 0x000000ffd500720c */ /* 0x000fe60003f44270 */
[----:B------:R2:W-:Y:S04]  /*21620*/  ST.E.U16 desc[UR4][R114.64+0x70], R100 ;  /* 0x0000706472007985 */ /* 0x0005e8000c101504 */
[----:B------:R-:W3:Y:S08]  /*21630*/  LDSM.16.MT88.4 R112, [R174+0x9000] ;  /* 0x00900000ae70783b */ /* 0x000ef00000004200 */
[----:B------:R-:W4:Y:S08]  /*21640*/  LDSM.16.MT88.4 R120, [R196+0x9000] ;  /* 0x00900000c478783b */ /* 0x000f300000004200 */
[----:B------:R-:W-:Y:S01]  /*21650*/  LDSM.16.MT88.4 R192, [R196+0xbc00] ;  /* 0x00bc0000c4c0783b */ /* 0x000fe20000004200 */
[----:B-1----:R-:W-:Y:S02]  /*21660*/  SHF.R.U32.HI R3, RZ, 0x10, R108 ;  /* 0x00000010ff037819 */ /* 0x002fe4000001166c */
[--C-:B------:R-:W-:Y:S02]  /*21670*/  HSET2.LE.AND R108, R126, R181.reuse, PT ;  /* 0x000000b57e6c7233 */ /* 0x100fe40003803000 */
[----:B--2---:R-:W-:Y:S02]  /*21680*/  SHF.R.U32.HI R100, RZ, 0x8, R2 ;  /* 0x00000008ff647819 */ /* 0x004fe40000011602 */
[----:B------:R-:W-:Y:S02]  /*21690*/  LOP3.LUT R2, R3, 0xff, RZ, 0xc0, !PT ;  /* 0x000000ff03027812 */ /* 0x000fe400078ec0ff */
[----:B------:R-:W-:Y:S02]  /*216a0*/  PRMT R3, R110, 0x5410, R124 ;  /* 0x000054106e037816 */ /* 0x000fe4000000007c */
[----:B------:R-:W-:Y:S02]  /*216b0*/  PRMT R100, R111, 0x5410, R100 ;  /* 0x000054106f647816 */ /* 0x000fe40000000064 */
[--C-:B------:R-:W-:Y:S02]  /*216c0*/  HSET2.LE.AND R110, R127, R181.reuse, PT ;  /* 0x000000b57f6e7233 */ /* 0x100fe40003803000 */
[--C-:B------:R-:W-:Y:S01]  /*216d0*/  HSET2.LE.AND R111, R130, R181.reuse, PT ;  /* 0x000000b5826f7233 */ /* 0x100fe20003803000 */
[----:B------:R-:W1:Y:S01]  /*216e0*/  LDSM.16.MT88.4 R124, [R174+0xa000] ;  /* 0x00a00000ae7c783b */ /* 0x000e620000004200 */
[----:B------:R-:W-:Y:S02]  /*216f0*/  PRMT R2, R2, 0x5410, R106 ;  /* 0x0000541002027816 */ /* 0x000fe4000000006a */
[----:B------:R-:W-:Y:S02]  /*21700*/  LOP3.LUT R108, R117, R108, RZ, 0xc0, !PT ;  /* 0x0000006c756c7212 */ /* 0x000fe400078ec0ff */
[----:B------:R-:W-:Y:S02]  /*21710*/  LOP3.LUT R110, R118, R110, RZ, 0xc0, !PT ;  /* 0x0000006e766e7212 */ /* 0x000fe400078ec0ff */
[----:B------:R-:W-:Y:S02]  /*21720*/  LOP3.LUT R111, R119, R111, RZ, 0xc0, !PT ;  /* 0x0000006f776f7212 */ /* 0x000fe400078ec0ff */
[--C-:B------:R-:W-:Y:S02]  /*21730*/  HSET2.LE.AND R118, R134, R181.reuse, PT ;  /* 0x000000b586767233 */ /* 0x100fe40003803000 */
[--C-:B------:R-:W-:Y:S02]  /*21740*/  HSET2.LE.AND R116, R100, R181.reuse, PT ;  /* 0x000000b564747233 */ /* 0x100fe40003803000 */
[--C-:B------:R-:W-:Y:S01]  /*21750*/  HSET2.LE.AND R117, R2, R181.reuse, PT ;  /* 0x000000b502757233 */ /* 0x100fe20003803000 */
[-C--:B---3--:R-:W-:Y:S05]  /*21760*/  HMMA.16816.F32 R4, R108, R112.reuse, R4 ;  /* 0x000000706c04723c */ /* 0x088fea0000001804 */
[--C-:B------:R-:W-:Y:S02]  /*21770*/  HSET2.LE.AND R119, R3, R181.reuse, PT ;  /* 0x000000b503777233 */ /* 0x100fe40003803000 */
[----:B------:R-:W-:Y:S04]  /*21780*/  LOP3.LUT R116, R129, R116, RZ, 0xc0, !PT ;  /* 0x0000007481747212 */ /* 0x000fe800078ec0ff */
[----:B------:R-:W-:Y:S02]  /*21790*/  LOP3.LUT R117, R128, R117, RZ, 0xc0, !PT ;  /* 0x0000007580757212 */ /* 0x000fe400078ec0ff */
[----:B------:R-:W-:Y:S01]  /*217a0*/  LOP3.LUT R118, R133, R118, RZ, 0xc0, !PT ;  /* 0x0000007685767212 */ /* 0x000fe200078ec0ff */
[----:B------:R-:W2:Y:S01]  /*217b0*/  LDSM.16.MT88.4 R128, [R196+0xa000] ;  /* 0x00a00000c480783b */ /* 0x000ea20000004200 */
[----:B------:R-:W-:Y:S02]  /*217c0*/  LOP3.LUT R119, R132, R119, RZ, 0xc0, !PT ;  /* 0x0000007784777212 */ /* 0x000fe400078ec0ff */
[-C--:B------:R-:W-:Y:S02]  /*217d0*/  LOP3.LUT R3, R137, R246.reuse, R186, 0x96, !PT ;  /* 0x000000f689037212 */ /* 0x080fe400078e96ba */
[----:B------:R-:W-:Y:S02]  /*217e0*/  LOP3.LUT R2, R139, R246, R180, 0x96, !PT ;  /* 0x000000f68b027212 */ /* 0x000fe400078e96b4 */
[----:B------:R-:W-:Y:S01]  /*217f0*/  SHF.R.U32.HI R106, RZ, 0x10, R138 ;  /* 0x00000010ff6a7819 */ /* 0x000fe2000001168a */
[C---:B------:R-:W-:Y:S01]  /*21800*/  HMMA.16816.F32 R8, R116.reuse, R112, R8 ;  /* 0x000000707408723c */ /* 0x040fe20000001808 */
[----:B------:R-:W3:Y:S03]  /*21810*/  LDSM.16.MT88.4 R132, [R174+0xb000] ;  /* 0x00b00000ae84783b */ /* 0x000ee60000004200 */
[----:B------:R-:W-:Y:S02]  /*21820*/  LOP3.LUT R106, R106, 0xff, RZ, 0xc0, !PT ;  /* 0x000000ff6a6a7812 */ /* 0x000fe400078ec0ff */
[-C--:B------:R-:W-:Y:S05]  /*21830*/  HMMA.16816.F32 R12, R116, R114.reuse, R12 ;  /* 0x00000072740c723c */ /* 0x080fea000000180c */
[----:B------:R-:W-:Y:S01]  /*21840*/  LOP3.LUT R100, R3, 0xffff, RZ, 0xc0, !PT ;  /* 0x0000ffff03647812 */ /* 0x000fe200078ec0ff */
[C---:B------:R-:W-:Y:S01]  /*21850*/  HMMA.16816.F32 R16, R108.reuse, R114, R16 ;  /* 0x000000726c10723c */ /* 0x040fe20000001810 */
[----:B------:R-:W3:Y:S04]  /*21860*/  LDSM.16.MT88.4 R112, [R196+0xb000] ;  /* 0x00b00000c470783b */ /* 0x000ee80000004200 */
[----:B------:R-:W-:Y:S01]  /*21870*/  SHF.R.U32.HI R100, RZ, 0x8, R100 ;  /* 0x00000008ff647819 */ /* 0x000fe20000011664 */
[-C--:B----4-:R-:W-:Y:S06]  /*21880*/  HMMA.16816.F32 R20, R108, R120.reuse, R20 ;  /* 0x000000786c14723c */ /* 0x090fec0000001814 */
[C---:B------:R-:W-:Y:S06]  /*21890*/  HMMA.16816.F32 R24, R116.reuse, R120, R24 ;  /* 0x000000787418723c */ /* 0x040fec0000001818 */
[-C--:B------:R-:W-:Y:S05]  /*218a0*/  HMMA.16816.F32 R28, R116, R122.reuse, R28 ;  /* 0x0000007a741c723c */ /* 0x080fea000000181c */
[----:B------:R-:W-:Y:S01]  /*218b0*/  LOP3.LUT R120, R138, 0xffff, RZ, 0xc0, !PT ;  /* 0x0000ffff8a787812 */ /* 0x000fe200078ec0ff */
[C---:B------:R-:W-:Y:S05]  /*218c0*/  HMMA.16816.F32 R32, R108.reuse, R122, R32 ;  /* 0x0000007a6c20723c */ /* 0x040fea0000001820 */
[----:B------:R-:W-:Y:S01]  /*218d0*/  SHF.R.U32.HI R120, RZ, 0x8, R120 ;  /* 0x00000008ff787819 */ /* 0x000fe20000011678 */
[-C--:B-1----:R-:W-:Y:S05]  /*218e0*/  HMMA.16816.F32 R36, R108, R124.reuse, R36 ;  /* 0x0000007c6c24723c */ /* 0x082fea0000001824 */
[C---:B------:R-:W-:Y:S01]  /*218f0*/  LOP3.LUT R123, R136.reuse, 0xffff, RZ, 0xc0, !PT ;  /* 0x0000ffff887b7812 */ /* 0x040fe200078ec0ff */
[C---:B------:R-:W-:Y:S05]  /*21900*/  HMMA.16816.F32 R40, R116.reuse, R124, R40 ;  /* 0x0000007c7428723c */ /* 0x040fea0000001828 */
[----:B------:R-:W-:Y:S01]  /*21910*/  SHF.R.U32.HI R123, RZ, 0x8, R123 ;  /* 0x00000008ff7b7819 */ /* 0x000fe2000001167b */
[-C--:B------:R-:W-:Y:S05]  /*21920*/  HMMA.16816.F32 R44, R116, R126.reuse, R44 ;  /* 0x0000007e742c723c */ /* 0x080fea000000182c */
[----:B------:R-:W-:Y:S01]  /*21930*/  LOP3.LUT R125, R136, 0xff, RZ, 0xc0, !PT ;  /* 0x000000ff887d7812 */ /* 0x000fe200078ec0ff */
[C---:B------:R-:W-:Y:S05]  /*21940*/  HMMA.16816.F32 R48, R108.reuse, R126, R48 ;  /* 0x0000007e6c30723c */ /* 0x040fea0000001830 */
[----:B------:R-:W-:Y:S01]  /*21950*/  LOP3.LUT R124, R138, 0xff, RZ, 0xc0, !PT ;  /* 0x000000ff8a7c7812 */ /* 0x000fe200078ec0ff */
[-C--:B--2---:R-:W-:Y:S05]  /*21960*/  HMMA.16816.F32 R52, R108, R128.reuse, R52 ;  /* 0x000000806c34723c */ /* 0x084fea0000001834 */
[----:B------:R-:W-:Y:S01]  /*21970*/  PRMT R123, R125, 0x5410, R123 ;  /* 0x000054107d7b7816 */ /* 0x000fe2000000007b */
[C---:B------:R-:W-:Y:S05]  /*21980*/  HMMA.16816.F32 R56, R116.reuse, R128, R56 ;  /* 0x000000807438723c */ /* 0x040fea0000001838 */
[----:B------:R-:W-:Y:S01]  /*21990*/  SHF.R.U32.HI R138, RZ, 0x18, R138 ;  /* 0x00000018ff8a7819 */ /* 0x000fe2000001168a */
[-C--:B------:R-:W-:Y:S05]  /*219a0*/  HMMA.16816.F32 R60, R116, R130.reuse, R60 ;  /* 0x00000082743c723c */ /* 0x080fea000000183c */
[--C-:B------:R-:W-:Y:S01]  /*219b0*/  SHF.R.U32.HI R122, RZ, 0x10, R136.reuse ;  /* 0x00000010ff7a7819 */ /* 0x100fe20000011688 */
[C---:B------:R-:W-:Y:S05]  /*219c0*/  HMMA.16816.F32 R64, R108.reuse, R130, R64 ;  /* 0x000000826c40723c */ /* 0x040fea0000001840 */
[----:B------:R-:W-:Y:S01]  /*219d0*/  SHF.R.U32.HI R136, RZ, 0x18, R136 ;  /* 0x00000018ff887819 */ /* 0x000fe20000011688 */
[-C--:B---3--:R-:W-:Y:S05]  /*219e0*/  HMMA.16816.F32 R68, R108, R132.reuse, R68 ;  /* 0x000000846c44723c */ /* 0x088fea0000001844 */
[----:B------:R-:W-:Y:S01]  /*219f0*/  PRMT R130, R124, 0x5410, R120 ;  /* 0x000054107c827816 */ /* 0x000fe20000000078 */
[C---:B------:R-:W-:Y:S01]  /*21a00*/  HMMA.16816.F32 R72, R116.reuse, R132, R72 ;  /* 0x000000847448723c */ /* 0x040fe20000001848 */
[----:B------:R-:W1:Y:S04]  /*21a10*/  LDSM.16.MT88.4 R124, [R174+0x9400] ;  /* 0x00940000ae7c783b */ /* 0x000e680000004200 */
[----:B------:R-:W-:Y:S01]  /*21a20*/  PRMT R131, R106, 0x5410, R138 ;  /* 0x000054106a837816 */ /* 0x000fe2000000008a */
[-C--:B------:R-:W-:Y:S05]  /*21a30*/  HMMA.16816.F32 R76, R116, R134.reuse, R76 ;  /* 0x00000086744c723c */ /* 0x080fea000000184c */
[----:B------:R-:W-:Y:S01]  /*21a40*/  LOP3.LUT R122, R122, 0xff, RZ, 0xc0, !PT ;  /* 0x000000ff7a7a7812 */ /* 0x000fe200078ec0ff */
[C---:B------:R-:W-:Y:S01]  /*21a50*/  HMMA.16816.F32 R80, R108.reuse, R134, R80 ;  /* 0x000000866c50723c */ /* 0x040fe20000001850 */
[----:B------:R-:W-:Y:S04]  /*21a60*/  LDSM.16.MT88.4 R132, [R174+0xa400] ;  /* 0x00a40000ae84783b */ /* 0x000fe80000004200 */
[----:B------:R-:W-:Y:S01]  /*21a70*/  LOP3.LUT R121, R3, 0xff, RZ, 0xc0, !PT ;  /* 0x000000ff03797812 */ /* 0x000fe200078ec0ff */
[-C--:B------:R-:W-:Y:S05]  /*21a80*/  HMMA.16816.F32 R84, R108, R112.reuse, R84 ;  /* 0x000000706c54723c */ /* 0x080fea0000001854 */
[----:B------:R-:W-:Y:S01]  /*21a90*/  PRMT R120, R121, 0x5410, R100 ;  /* 0x0000541079787816 */ /* 0x000fe20000000064 */
[C---:B------:R-:W-:Y:S05]  /*21aa0*/  HMMA.16816.F32 R88, R116.reuse, R112, R88 ;  /* 0x000000707458723c */ /* 0x040fea0000001858 */
[--C-:B------:R-:W-:Y:S01]  /*21ab0*/  SHF.R.U32.HI R100, RZ, 0x10, R3.reuse ;  /* 0x00000010ff647819 */ /* 0x100fe20000011603 */
[-C--:B------:R-:W-:Y:S05]  /*21ac0*/  HMMA.16816.F32 R92, R116, R114.reuse, R92 ;  /* 0x00000072745c723c */ /* 0x080fea000000185c */
[----:B------:R-:W-:Y:S01]  /*21ad0*/  SHF.R.U32.HI R121, RZ, 0x18, R3 ;  /* 0x00000018ff797819 */ /* 0x000fe20000011603 */
[----:B------:R-:W-:Y:S01]  /*21ae0*/  HMMA.16816.F32 R96, R108, R114, R96 ;  /* 0x000000726c60723c */ /* 0x000fe20000001860 */
[----:B------:R-:W-:Y:S04]  /*21af0*/  LDSM.16.MT88.4 R108, [R196+0xb400] ;  /* 0x00b40000c46c783b */ /* 0x000fe80000004200 */
[----:B------:R-:W-:Y:S02]  /*21b00*/  LOP3.LUT R3, R2, 0xffff, RZ, 0xc0, !PT ;  /* 0x0000ffff02037812 */ /* 0x000fe400078ec0ff */
[----:B------:R-:W-:Y:S04]  /*21b10*/  LOP3.LUT R100, R100, 0xff, RZ, 0xc0, !PT ;  /* 0x000000ff64647812 */ /* 0x000fe800078ec0ff */
[----:B------:R-:W-:Y:S02]  /*21b20*/  PRMT R128, R122, 0x5410, R136 ;  /* 0x000054107a807816 */ /* 0x000fe40000000088 */
[--C-:B------:R-:W-:Y:S01]  /*21b30*/  SHF.R.U32.HI R106, RZ, 0x10, R2.reuse ;  /* 0x00000010ff6a7819 */ /* 0x100fe20000011602 */
[----:B------:R-:W2:Y:S01]  /*21b40*/  LDSM.16.MT88.4 R136, [R196+0x9400] ;  /* 0x00940000c488783b */ /* 0x000ea20000004200 */
[----:B------:R-:W-:Y:S02]  /*21b50*/  LOP3.LUT R122, R2, 0xff, RZ, 0xc0, !PT ;  /* 0x000000ff027a7812 */ /* 0x000fe400078ec0ff */
[----:B------:R-:W-:Y:S02]  /*21b60*/  SHF.R.U32.HI R3, RZ, 0x8, R3 ;  /* 0x00000008ff037819 */ /* 0x000fe40000011603 */
[----:B------:R-:W-:Y:S02]  /*21b70*/  PRMT R121, R100, 0x5410, R121 ;  /* 0x0000541064797816 */ /* 0x000fe40000000079 */
[----:B------:R-:W-:Y:S02]  /*21b80*/  SHF.R.U32.HI R2, RZ, 0x18, R2 ;  /* 0x00000018ff027819 */ /* 0x000fe40000011602 */
[----:B------:R-:W-:Y:S02]  /*21b90*/  LOP3.LUT R106, R106, 0xff, RZ, 0xc0, !PT ;  /* 0x000000ff6a6a7812 */ /* 0x000fe400078ec0ff */
[----:B------:R-:W-:Y:S02]  /*21ba0*/  PRMT R3, R122, 0x5410, R3 ;  /* 0x000054107a037816 */ /* 0x000fe40000000003 */
[--C-:B------:R-:W-:Y:S02]  /*21bb0*/  HSET2.LE.AND R122, R123, R181.reuse, PT ;  /* 0x000000b57b7a7233 */ /* 0x100fe40003803000 */
[--C-:B------:R-:W-:Y:S02]  /*21bc0*/  HSET2.LE.AND R120, R120, R181.reuse, PT ;  /* 0x000000b578787233 */ /* 0x100fe40003803000 */
[--C-:B------:R-:W-:Y:S02]  /*21bd0*/  HSET2.LE.AND R121, R121, R181.reuse, PT ;  /* 0x000000b579797233 */ /* 0x100fe40003803000 */
[--C-:B------:R-:W-:Y:S02]  /*21be0*/  HSET2.LE.AND R123, R128, R181.reuse, PT ;  /* 0x000000b5807b7233 */ /* 0x100fe40003803000 */
[----:B------:R-:W-:Y:S02]  /*21bf0*/  PRMT R2, R106, 0x5410, R2 ;  /* 0x000054106a027816 */ /* 0x000fe40000000002 */
[----:B------:R-:W-:Y:S02]  /*21c00*/  LOP3.LUT R120, R140, R120, RZ, 0xc0, !PT ;  /* 0x000000788c787212 */ /* 0x000fe400078ec0ff */
[----:B------:R-:W-:Y:S02]  /*21c10*/  LOP3.LUT R121, R141, R121, RZ, 0xc0, !PT ;  /* 0x000000798d797212 */ /* 0x000fe400078ec0ff */
[----:B------:R-:W-:Y:S01]  /*21c20*/  LOP3.LUT R122, R145, R122, RZ, 0xc0, !PT ;  /* 0x0000007a917a7212 */ /* 0x000fe200078ec0ff */
[----:B------:R-:W3:Y:S01]  /*21c30*/  LDSM.16.MT88.4 R140, [R196+0xa400] ;  /* 0x00a40000c48c783b */ /* 0x000ee20000004200 */
[----:B------:R-:W-:Y:S02]  /*21c40*/  LOP3.LUT R123, R144, R123, RZ, 0xc0, !PT ;  /* 0x0000007b907b7212 */ /* 0x000fe400078ec0ff */
[--C-:B------:R-:W-:Y:S02]  /*21c50*/  HSET2.LE.AND R128, R3, R181.reuse, PT ;  /* 0x000000b503807233 */ /* 0x100fe40003803000 */
[--C-:B------:R-:W-:Y:S02]  /*21c60*/  HSET2.LE.AND R129, R2, R181.reuse, PT ;  /* 0x000000b502817233 */ /* 0x100fe40003803000 */
[--C-:B------:R-:W-:Y:S01]  /*21c70*/  HSET2.LE.AND R130, R130, R181.reuse, PT ;  /* 0x000000b582827233 */ /* 0x100fe20003803000 */
[-C--:B-1----:R-:W-:Y:S01]  /*21c80*/  HMMA.16816.F32 R4, R120, R124.reuse, R4 ;  /* 0x0000007c7804723c */ /* 0x082fe20000001804 */
[----:B------:R-:W1:Y:S04]  /*21c90*/  LDSM.16.MT88.4 R144, [R174+0xb400] ;  /* 0x00b40000ae90783b */ /* 0x000e680000004200 */
[--C-:B------:R-:W-:Y:S02]  /*21ca0*/  HSET2.LE.AND R131, R131, R181.reuse, PT ;  /* 0x000000b583837233 */ /* 0x100fe40003803000 */
[----:B------:R-:W-:Y:S04]  /*21cb0*/  LOP3.LUT R128, R151, R128, RZ, 0xc0, !PT ;  /* 0x0000008097807212 */ /* 0x000fe800078ec0ff */
[----:B------:R-:W-:Y:S02]  /*21cc0*/  LOP3.LUT R129, R150, R129, RZ, 0xc0, !PT ;  /* 0x0000008196817212 */ /* 0x000fe400078ec0ff */
[----:B------:R-:W-:Y:S02]  /*21cd0*/  LOP3.LUT R130, R148, R130, RZ, 0xc0, !PT ;  /* 0x0000008294827212 */ /* 0x000fe400078ec0ff */
[----:B------:R-:W-:Y:S02]  /*21ce0*/  LOP3.LUT R131, R149, R131, RZ, 0xc0, !PT ;  /* 0x0000008395837212 */ /* 0x000fe400078ec0ff */
[-C--:B------:R-:W-:Y:S02]  /*21cf0*/  LOP3.LUT R2, R167, R245.reuse, R184, 0x96, !PT ;  /* 0x000000f5a7027212 */ /* 0x080fe400078e96b8 */
[----:B------:R-:W-:Y:S01]  /*21d00*/  LDSM.16.MT88.4 R184, [R196+0xac00] ;  /* 0x00ac0000c4b8783b */ /* 0x000fe20000004200 */
[C---:B------:R-:W-:Y:S02]  /*21d10*/  LOP3.LUT R112, R166.reuse, 0xffff, RZ, 0xc0, !PT ;  /* 0x0000ffffa6707812 */ /* 0x040fe400078ec0ff */
[C---:B------:R-:W-:Y:S04]  /*21d20*/  HMMA.16816.F32 R8, R128.reuse, R124, R8 ;  /* 0x0000007c8008723c */ /* 0x040fe80000001808 */
[----:B------:R-:W-:Y:S02]  /*21d30*/  LOP3.LUT R117, R166, 0xff, RZ, 0xc0, !PT ;  /* 0x000000ffa6757812 */ /* 0x000fe400078ec0ff */
[-C--:B------:R-:W-:Y:S05]  /*21d40*/  HMMA.16816.F32 R12, R128, R126.reuse, R12 ;  /* 0x0000007e800c723c */ /* 0x080fea000000180c */
[----:B------:R-:W-:Y:S01]  /*21d50*/  SHF.R.U32.HI R116, RZ, 0x10, R164 ;  /* 0x00000010ff747819 */ /* 0x000fe200000116a4 */
[C---:B------:R-:W-:Y:S05]  /*21d60*/  HMMA.16816.F32 R16, R120.reuse, R126, R16 ;  /* 0x0000007e7810723c */ /* 0x040fea0000001810 */
[----:B------:R-:W-:Y:S01]  /*21d70*/  LOP3.LUT R115, R164, 0xffff, RZ, 0xc0, !PT ;  /* 0x0000ffffa4737812 */ /* 0x000fe200078ec0ff */
[-C--:B--2---:R-:W-:Y:S05]  /*21d80*/  HMMA.16816.F32 R20, R120, R136.reuse, R20 ;  /* 0x000000887814723c */ /* 0x084fea0000001814 */
[----:B------:R-:W-:Y:S01]  /*21d90*/  LOP3.LUT R3, R165, R245, R182, 0x96, !PT ;  /* 0x000000f5a5037212 */ /* 0x000fe200078e96b6 */
[C---:B------:R-:W-:Y:S05]  /*21da0*/  HMMA.16816.F32 R24, R128.reuse, R136, R24 ;  /* 0x000000888018723c */ /* 0x040fea0000001818 */
[----:B------:R-:W-:Y:S01]  /*21db0*/  SHF.R.U32.HI R112, RZ, 0x8, R112 ;  /* 0x00000008ff707819 */ /* 0x000fe20000011670 */
[-C--:B------:R-:W-:Y:S05]  /*21dc0*/  HMMA.16816.F32 R28, R128, R138.reuse, R28 ;  /* 0x0000008a801c723c */ /* 0x080fea000000181c */
[----:B------:R-:W-:Y:S01]  /*21dd0*/  PRMT R125, R117, 0x5410, R112 ;  /* 0x00005410757d7816 */ /* 0x000fe20000000070 */
[C---:B------:R-:W-:Y:S01]  /*21de0*/  HMMA.16816.F32 R32, R120.reuse, R138, R32 ;  /* 0x0000008a7820723c */ /* 0x040fe20000001820 */
[----:B------:R-:W-:Y:S04]  /*21df0*/  LDSM.16.MT88.4 R136, [R174+0xa800] ;  /* 0x00a80000ae88783b */ /* 0x000fe80000004200 */
[C---:B------:R-:W-:Y:S01]  /*21e00*/  LOP3.LUT R100, R2.reuse, 0xffff, RZ, 0xc0, !PT ;  /* 0x0000ffff02647812 */ /* 0x040fe200078ec0ff */
[-C--:B------:R-:W-:Y:S05]  /*21e10*/  HMMA.16816.F32 R36, R120, R132.reuse, R36 ;  /* 0x000000847824723c */ /* 0x080fea0000001824 */
[----:B------:R-:W-:Y:S01]  /*21e20*/  LOP3.LUT R114, R2, 0xff, RZ, 0xc0, !PT ;  /* 0x000000ff02727812 */ /* 0x000fe200078ec0ff */
[C---:B------:R-:W-:Y:S05]  /*21e30*/  HMMA.16816.F32 R40, R128.reuse, R132, R40 ;  /* 0x000000848028723c */ /* 0x040fea0000001828 */
[----:B------:R-:W-:Y:S01]  /*21e40*/  SHF.R.U32.HI R112, RZ, 0x18, R2 ;  /* 0x00000018ff707819 */ /* 0x000fe20000011602 */
[-C--:B------:R-:W-:Y:S05]  /*21e50*/  HMMA.16816.F32 R44, R128, R134.reuse, R44 ;  /* 0x00000086802c723c */ /* 0x080fea000000182c */
[----:B------:R-:W-:Y:S01]  /*21e60*/  LOP3.LUT R124, R164, 0xff, RZ, 0xc0, !PT ;  /* 0x000000ffa47c7812 */ /* 0x000fe200078ec0ff */
[C---:B------:R-:W-:Y:S01]  /*21e70*/  HMMA.16816.F32 R48, R120.reuse, R134, R48 ;  /* 0x000000867830723c */ /* 0x040fe20000001830 */
[----:B------:R-:W-:Y:S04]  /*21e80*/  LDSM.16.MT88.4 R132, [R196+0x9800] ;  /* 0x00980000c484783b */ /* 0x000fe80000004200 */
[----:B------:R-:W-:Y:S01]  /*21e90*/  SHF.R.U32.HI R164, RZ, 0x18, R164 ;  /* 0x00000018ffa47819 */ /* 0x000fe200000116a4 */
[-C--:B---3--:R-:W-:Y:S05]  /*21ea0*/  HMMA.16816.F32 R52, R120, R140.reuse, R52 ;  /* 0x0000008c7834723c */ /* 0x088fea0000001834 */
[----:B------:R-:W-:Y:S01]  /*21eb0*/  SHF.R.U32.HI R113, RZ, 0x8, R100 ;  /* 0x00000008ff717819 */ /* 0x000fe20000011664 */
[C---:B------:R-:W-:Y:S05]  /*21ec0*/  HMMA.16816.F32 R56, R128.reuse, R140, R56 ;  /* 0x0000008c8038723c */ /* 0x040fea0000001838 */
[----:B------:R-:W-:Y:S01]  /*21ed0*/  SHF.R.U32.HI R100, RZ, 0x10, R2 ;  /* 0x00000010ff647819 */ /* 0x000fe20000011602 */
[-C--:B------:R-:W-:Y:S05]  /*21ee0*/  HMMA.16816.F32 R60, R128, R142.reuse, R60 ;  /* 0x0000008e803c723c */ /* 0x080fea000000183c */
[----:B------:R-:W-:Y:S01]  /*21ef0*/  LOP3.LUT R2, R116, 0xff, RZ, 0xc0, !PT ;  /* 0x000000ff74027812 */ /* 0x000fe200078ec0ff */
[C---:B------:R-:W-:Y:S01]  /*21f00*/  HMMA.16816.F32 R64, R120.reuse, R142, R64 ;  /* 0x0000008e7840723c */ /* 0x040fe20000001840 */
[----:B------:R-:W2:Y:S04]  /*21f10*/  LDSM.16.MT88.4 R116, [R174+0x9800] ;  /* 0x00980000ae74783b */ /* 0x000ea80000004200 */
[----:B------:R-:W-:Y:S01]  /*21f20*/  PRMT R127, R2, 0x5410, R164 ;  /* 0x00005410027f7816 */ /* 0x000fe200000000a4 */
[-C--:B-1----:R-:W-:Y:S03]  /*21f30*/  HMMA.16816.F32 R68, R120, R144.reuse, R68 ;  /* 0x000000907844723c */ /* 0x082fe60000001844 */
[----:B------:R-:W1:Y:S02]  /*21f40*/  LDSM.16.MT88.4 R140, [R196+0xa800] ;  /* 0x00a80000c48c783b */ /* 0x000e640000004200 */
[--C-:B------:R-:W-:Y:S01]  /*21f50*/  SHF.R.U32.HI R106, RZ, 0x10, R166.reuse ;  /* 0x00000010ff6a7819 */ /* 0x100fe200000116a6 */
[C---:B------:R-:W-:Y:S05]  /*21f60*/  HMMA.16816.F32 R72, R128.reuse, R144, R72 ;  /* 0x000000908048723c */ /* 0x040fea0000001848 */
[----:B------:R-:W-:Y:S01]  /*21f70*/  SHF.R.U32.HI R166, RZ, 0x18, R166 ;  /* 0x00000018ffa67819 */ /* 0x000fe200000116a6 */
[-C--:B------:R-:W-:Y:S05]  /*21f80*/  HMMA.16816.F32 R76, R128, R146.reuse, R76 ;  /* 0x00000092804c723c */ /* 0x080fea000000184c */
[----:B------:R-:W-:Y:S01]  /*21f90*/  LOP3.LUT R106, R106, 0xff, RZ, 0xc0, !PT ;  /* 0x000000ff6a6a7812 */ /* 0x000fe200078ec0ff */
[C---:B------:R-:W-:Y:S05]  /*21fa0*/  HMMA.16816.F32 R80, R120.reuse, R146, R80 ;  /* 0x000000927850723c */ /* 0x040fea0000001850 */
[----:B------:R-:W-:Y:S01]  /*21fb0*/  PRMT R166, R106, 0x5410, R166 ;  /* 0x000054106aa67816 */ /* 0x000fe200000000a6 */
[-C--:B------:R-:W-:Y:S05]  /*21fc0*/  HMMA.16816.F32 R84, R120, R108.reuse, R84 ;  /* 0x0000006c7854723c */ /* 0x080fea0000001854 */
[----:B------:R-:W-:Y:S01]  /*21fd0*/  LOP3.LUT R106, R100, 0xff, RZ, 0xc0, !PT ;  /* 0x000000ff646a7812 */ /* 0x000fe200078ec0ff */
[C---:B------:R-:W-:Y:S05]  /*21fe0*/  HMMA.16816.F32 R88, R128.reuse, R108, R88 ;  /* 0x0000006c8058723c */ /* 0x040fea0000001858 */
[----:B------:R-:W-:Y:S01]  /*21ff0*/  SHF.R.U32.HI R100, RZ, 0x8, R115 ;  /* 0x00000008ff647819 */ /* 0x000fe20000011673 */
[-C--:B------:R-:W-:Y:S05]  /*22000*/  HMMA.16816.F32 R92, R128, R110.reuse, R92 ;  /* 0x0000006e805c723c */ /* 0x080fea000000185c */
[----:B------:R-:W-:Y:S01]  /*22010*/  PRMT R126, R124, 0x5410, R100 ;  /* 0x000054107c7e7816 */ /* 0x000fe20000000064 */
[----:B------:R-:W-:Y:S01]  /*22020*/  HMMA.16816.F32 R96, R120, R110, R96 ;  /* 0x0000006e7860723c */ /* 0x000fe20000001860 */
[----:B------:R-:W3:Y:S04]  /*22030*/  LDSM.16.MT88.4 R108, [R174+0xb800] ;  /* 0x00b80000ae6c783b */ /* 0x000ee80000004200 */
[C---:B------:R-:W-:Y:S02]  /*22040*/  LOP3.LUT R2, R3.reuse, 0xffff, RZ, 0xc0, !PT ;  /* 0x0000ffff03027812 */ /* 0x040fe400078ec0ff */
[----:B------:R-:W-:Y:S04]  /*22050*/  SHF.R.U32.HI R100, RZ, 0x10, R3 ;  /* 0x00000010ff647819 */ /* 0x000fe80000011603 */
[----:B------:R-:W-:Y:S02]  /*22060*/  PRMT R114, R114, 0x5410, R113 ;  /* 0x0000541072727816 */ /* 0x000fe40000000071 */
[----:B------:R-:W-:Y:S02]  /*22070*/  PRMT R113, R106, 0x5410, R112 ;  /* 0x000054106a717816 */ /* 0x000fe40000000070 */
[----:B------:R-:W-:Y:S02]  /*22080*/  LOP3.LUT R106, R3, 0xff, RZ, 0xc0, !PT ;  /* 0x000000ff036a7812 */ /* 0x000fe400078ec0ff */
[----:B------:R-:W-:Y:S02]  /*22090*/  SHF.R.U32.HI R3, RZ, 0x18, R3 ;  /* 0x00000018ff037819 */ /* 0x000fe40000011603 */
[----:B------:R-:W-:Y:S02]  /*220a0*/  SHF.R.U32.HI R2, RZ, 0x8, R2 ;  /* 0x00000008ff027819 */ /* 0x000fe40000011602 */
[----:B------:R-:W-:Y:S02]  /*220b0*/  LOP3.LUT R100, R100, 0xff, RZ, 0xc0, !PT ;  /* 0x000000ff64647812 */ /* 0x000fe400078ec0ff */
[--C-:B------:R-:W-:Y:S02]  /*220c0*/  HSET2.LE.AND R112, R114, R181.reuse, PT ;  /* 0x000000b572707233 */ /* 0x100fe40003803000 */
[--C-:B------:R-:W-:Y:S02]  /*220d0*/  HSET2.LE.AND R115, R166, R181.reuse, PT ;  /* 0x000000b5a6737233 */ /* 0x100fe40003803000 */
[--C-:B------:R-:W-:Y:S01]  /*220e0*/  HSET2.LE.AND R113, R113, R181.reuse, PT ;  /* 0x000000b571717233 */ /* 0x100fe20003803000 */
[----:B------:R-:W-:Y:S01]  /*220f0*/  LDSM.16.MT88.4 R164, [R174+0x9c00] ;  /* 0x009c0000aea4783b */ /* 0x000fe20000004200 */
[--C-:B------:R-:W-:Y:S02]  /*22100*/  HSET2.LE.AND R114, R125, R181.reuse, PT ;  /* 0x000000b57d727233 */ /* 0x100fe40003803000 */
[----:B------:R-:W-:Y:S02]  /*22110*/  PRMT R2, R106, 0x5410, R2 ;  /* 0x000054106a027816 */ /* 0x000fe40000000002 */
[----:B------:R-:W-:Y:S02]  /*22120*/  PRMT R3, R100, 0x5410, R3 ;  /* 0x0000541064037816 */ /* 0x000fe40000000003 */
[----:B------:R-:W-:Y:S02]  /*22130*/  LOP3.LUT R115, R156, R115, RZ, 0xc0, !PT ;  /* 0x000000739c737212 */ /* 0x000fe400078ec0ff */
[----:B------:R-:W-:Y:S02]  /*22140*/  LOP3.LUT R112, R155, R112, RZ, 0xc0, !PT ;  /* 0x000000709b707212 */ /* 0x000fe400078ec0ff */
[----:B------:R-:W-:Y:S02]  /*22150*/  LOP3.LUT R113, R153, R113, RZ, 0xc0, !PT ;  /* 0x0000007199717212 */ /* 0x000fe400078ec0ff */
[----:B------:R-:W-:Y:S02]  /*22160*/  LOP3.LUT R114, R152, R114, RZ, 0xc0, !PT ;  /* 0x0000007298727212 */ /* 0x000fe400078ec0ff */
[--C-:B------:R-:W-:Y:S02]  /*22170*/  HSET2.LE.AND R124, R2, R181.reuse, PT ;  /* 0x000000b5027c7233 */ /* 0x100fe40003803000 */
[--C-:B------:R-:W-:Y:S02]  /*22180*/  HSET2.LE.AND R125, R3, R181.reuse, PT ;  /* 0x000000b5037d7233 */ /* 0x100fe40003803000 */
[--C-:B------:R-:W-:Y:S01]  /*22190*/  HSET2.LE.AND R126, R126, R181.reuse, PT ;  /* 0x000000b57e7e7233 */ /* 0x100fe20003803000 */
[-C--:B--2---:R-:W-:Y:S05]  /*221a0*/  HMMA.16816.F32 R4, R112, R116.reuse, R4 ;  /* 0x000000747004723c */ /* 0x084fea0000001804 */
[--C-:B------:R-:W-:Y:S02]  /*221b0*/  HSET2.LE.AND R127, R127, R181.reuse, PT ;  /* 0x000000b57f7f7233 */ /* 0x100fe40003803000 */
[----:B------:R-:W-:Y:S04]  /*221c0*/  LOP3.LUT R124, R159, R124, RZ, 0xc0, !PT ;  /* 0x0000007c9f7c7212 */ /* 0x000fe800078ec0ff */
[----:B------:R-:W-:Y:S02]  /*221d0*/  LOP3.LUT R125, R158, R125, RZ, 0xc0, !PT ;  /* 0x0000007d9e7d7212 */ /* 0x000fe400078ec0ff */
[----:B------:R-:W-:Y:S02]  /*221e0*/  LOP3.LUT R126, R157, R126, RZ, 0xc0, !PT ;  /* 0x0000007e9d7e7212 */ /* 0x000fe400078ec0ff */
[----:B------:R-:W-:Y:S01]  /*221f0*/  LOP3.LUT R127, R154, R127, RZ, 0xc0, !PT ;  /* 0x0000007f9a7f7212 */ /* 0x000fe200078ec0ff */
[----:B------:R-:W-:Y:S01]  /*22200*/  LDSM.16.MT88.4 R156, [R196+0x9c00] ;  /* 0x009c0000c49c783b */ /* 0x000fe20000004200 */
[-C--:B------:R-:W-:Y:S02]  /*22210*/  LOP3.LUT R3, R177, R246.reuse, R190, 0x96, !PT ;  /* 0x000000f6b1037212 */ /* 0x080fe400078e96be */
[----:B------:R-:W-:Y:S02]  /*22220*/  LOP3.LUT R2, R171, R246, R188, 0x96, !PT ;  /* 0x000000f6ab027212 */ /* 0x000fe400078e96bc */
[C---:B------:R-:W-:Y:S01]  /*22230*/  LOP3.LUT R100, R3.reuse, 0xffff, RZ, 0xc0, !PT ;  /* 0x0000ffff03647812 */ /* 0x040fe200078ec0ff */
[C---:B------:R-:W-:Y:S02]  /*22240*/  HMMA.16816.F32 R8, R124.reuse, R116, R8 ;  /* 0x000000747c08723c */ /* 0x040fe40000001808 */
[----:B------:R-:W-:Y:S02]  /*22250*/  LDSM.16.MT88.4 R188, [R174+0xbc00] ;  /* 0x00bc0000aebc783b */ /* 0x000fe40000004200 */
[----:B------:R-:W-:Y:S02]  /*22260*/  LOP3.LUT R121, R3, 0xff, RZ, 0xc0, !PT ;  /* 0x000000ff03797812 */ /* 0x000fe400078ec0ff */
[-C--:B------:R-:W-:Y:S05]  /*22270*/  HMMA.16816.F32 R12, R124, R118.reuse, R12 ;  /* 0x000000767c0c723c */ /* 0x080fea000000180c */
[----:B------:R-:W-:Y:S01]  /*22280*/  SHF.R.U32.HI R100, RZ, 0x8, R100 ;  /* 0x00000008ff647819 */ /* 0x000fe20000011664 */
[C---:B------:R-:W-:Y:S01]  /*22290*/  HMMA.16816.F32 R16, R112.reuse, R118, R16 ;  /* 0x000000767010723c */ /* 0x040fe20000001810 */
[----:B------:R-:W2:Y:S04]  /*222a0*/  LDSM.16.MT88.4 R116, [R196+0xb800] ;  /* 0x00b80000c474783b */ /* 0x000ea80000004200 */
[----:B------:R-:W-:Y:S01]  /*222b0*/  SHF.R.U32.HI R106, RZ, 0x10, R170 ;  /* 0x00000010ff6a7819 */ /* 0x000fe200000116aa */
[-C--:B------:R-:W-:Y:S05]  /*222c0*/  HMMA.16816.F32 R20, R112, R132.reuse, R20 ;  /* 0x000000847014723c */ /* 0x080fea0000001814 */
[----:B------:R-:W-:Y:S01]  /*222d0*/  PRMT R121, R121, 0x5410, R100 ;  /* 0x0000541079797816 */ /* 0x000fe20000000064 */
[C---:B------:R-:W-:Y:S05]  /*222e0*/  HMMA.16816.F32 R24, R124.reuse, R132, R24 ;  /* 0x000000847c18723c */ /* 0x040fea0000001818 */
[----:B------:R-:W-:Y:S01]  /*222f0*/  LOP3.LUT R123, R176, 0xffff, RZ, 0xc0, !PT ;  /* 0x0000ffffb07b7812 */ /* 0x000fe200078ec0ff */
[-C--:B------:R-:W-:Y:S05]  /*22300*/  HMMA.16816.F32 R28, R124, R134.reuse, R28 ;  /* 0x000000867c1c723c */ /* 0x080fea000000181c */
[----:B------:R-:W-:Y:S01]  /*22310*/  SHF.R.U32.HI R122, RZ, 0x10, R176 ;  /* 0x00000010ff7a7819 */ /* 0x000fe200000116b0 */
[C---:B------:R-:W-:Y:S05]  /*22320*/  HMMA.16816.F32 R32, R112.reuse, R134, R32 ;  /* 0x000000867020723c */ /* 0x040fea0000001820 */
[C---:B------:R-:W-:Y:S01]  /*22330*/  LOP3.LUT R120, R170.reuse, 0xffff, RZ, 0xc0, !PT ;  /* 0x0000ffffaa787812 */ /* 0x040fe200078ec0ff */
[-C--:B------:R-:W-:Y:S05]  /*22340*/  HMMA.16816.F32 R36, R112, R136.reuse, R36 ;  /* 0x000000887024723c */ /* 0x080fea0000001824 */
[----:B------:R-:W-:Y:S01]  /*22350*/  LOP3.LUT R128, R170, 0xff, RZ, 0xc0, !PT ;  /* 0x000000ffaa807812 */ /* 0x000fe200078ec0ff */
[C---:B------:R-:W-:Y:S05]  /*22360*/  HMMA.16816.F32 R40, R124.reuse, R136, R40 ;  /* 0x000000887c28723c */ /* 0x040fea0000001828 */
[----:B------:R-:W-:Y:S01]  /*22370*/  SHF.R.U32.HI R100, RZ, 0x10, R3 ;  /* 0x00000010ff647819 */ /* 0x000fe20000011603 */
[-C--:B------:R-:W-:Y:S05]  /*22380*/  HMMA.16816.F32 R44, R124, R138.reuse, R44 ;  /* 0x0000008a7c2c723c */ /* 0x080fea000000182c */
[----:B------:R-:W-:Y:S01]  /*22390*/  SHF.R.U32.HI R170, RZ, 0x18, R170 ;  /* 0x00000018ffaa7819 */ /* 0x000fe200000116aa */
[C---:B------:R-:W-:Y:S05]  /*223a0*/  HMMA.16816.F32 R48, R112.reuse, R138, R48 ;  /* 0x0000008a7030723c */ /* 0x040fea0000001830 */
[----:B------:R-:W-:Y:S01]  /*223b0*/  LOP3.LUT R106, R106, 0xff, RZ, 0xc0, !PT ;  /* 0x000000ff6a6a7812 */ /* 0x000fe200078ec0ff */
[-C--:B-1----:R-:W-:Y:S05]  /*223c0*/  HMMA.16816.F32 R52, R112, R140.reuse, R52 ;  /* 0x0000008c7034723c */ /* 0x082fea0000001834 */
[----:B------:R-:W-:Y:S01]  /*223d0*/  LOP3.LUT R129, R176, 0xff, RZ, 0xc0, !PT ;  /* 0x000000ffb0817812 */ /* 0x000fe200078ec0ff */
[C---:B------:R-:W-:Y:S05]  /*223e0*/  HMMA.16816.F32 R56, R124.reuse, R140, R56 ;  /* 0x0000008c7c38723c */ /* 0x040fea0000001838 */
[----:B------:R-:W-:Y:S01]  /*223f0*/  SHF.R.U32.HI R176, RZ, 0x18, R176 ;  /* 0x00000018ffb07819 */ /* 0x000fe200000116b0 */
[-C--:B------:R-:W-:Y:S05]  /*22400*/  HMMA.16816.F32 R60, R124, R142.reuse, R60 ;  /* 0x0000008e7c3c723c */ /* 0x080fea000000183c */
[----:B------:R-:W-:Y:S01]  /*22410*/  SHF.R.U32.HI R123, RZ, 0x8, R123 ;  /* 0x00000008ff7b7819 */ /* 0x000fe2000001167b */
[C---:B------:R-:W-:Y:S01]  /*22420*/  HMMA.16816.F32 R64, R112.reuse, R142, R64 ;  /* 0x0000008e7040723c */ /* 0x040fe20000001840 */
[----:B------:R-:W1:Y:S04]  /*22430*/  LDSM.16.MT88.4 R140, [R174+0xac00] ;  /* 0x00ac0000ae8c783b */ /* 0x000e680000004200 */
[----:B------:R-:W-:Y:S01]  /*22440*/  LOP3.LUT R122, R122, 0xff, RZ, 0xc0, !PT ;  /* 0x000000ff7a7a7812 */ /* 0x000fe200078ec0ff */
[-C--:B---3--:R-:W-:Y:S05]  /*22450*/  HMMA.16816.F32 R68, R112, R108.reuse, R68 ;  /* 0x0000006c7044723c */ /* 0x088fea0000001844 */
[----:B------:R-:W-:Y:S01]  /*22460*/  LOP3.LUT R100, R100, 0xff, RZ, 0xc0, !PT ;  /* 0x000000ff64647812 */ /* 0x000fe200078ec0ff */
[C---:B------:R-:W-:Y:S05]  /*22470*/  HMMA.16816.F32 R72, R124.reuse, R108, R72 ;  /* 0x0000006c7c48723c */ /* 0x040fea0000001848 */
[----:B------:R-:W-:Y:S01]  /*22480*/  PRMT R170, R106, 0x5410, R170 ;  /* 0x000054106aaa7816 */ /* 0x000fe200000000aa */
[-C--:B------:R-:W-:Y:S05]  /*22490*/  HMMA.16816.F32 R76, R124, R110.reuse, R76 ;  /* 0x0000006e7c4c723c */ /* 0x080fea000000184c */
[----:B------:R-:W-:Y:S01]  /*224a0*/  SHF.R.U32.HI R109, RZ, 0x18, R3 ;  /* 0x00000018ff6d7819 */ /* 0x000fe20000011603 */
[C---:B------:R-:W-:Y:S05]  /*224b0*/  HMMA.16816.F32 R80, R112.reuse, R110, R80 ;  /* 0x0000006e7050723c */ /* 0x040fea0000001850 */
[----:B------:R-:W-:Y:S01]  /*224c0*/  LOP3.LUT R3, R2, 0xffff, RZ, 0xc0, !PT ;  /* 0x0000ffff02037812 */ /* 0x000fe200078ec0ff */
[-C--:B--2---:R-:W-:Y:S05]  /*224d0*/  HMMA.16816.F32 R84, R112, R116.reuse, R84 ;  /* 0x000000747054723c */ /* 0x084fea0000001854 */
[----:B------:R-:W-:Y:S01]  /*224e0*/  SHF.R.U32.HI R106, RZ, 0x10, R2 ;  /* 0x00000010ff6a7819 */ /* 0x000fe20000011602 */
[C---:B------:R-:W-:Y:S05]  /*224f0*/  HMMA.16816.F32 R88, R124.reuse, R116, R88 ;  /* 0x000000747c58723c */ /* 0x040fea0000001858 */
[----:B------:R-:W-:Y:S01]  /*22500*/  PRMT R123, R129, 0x5410, R123 ;  /* 0x00005410817b7816 */ /* 0x000fe2000000007b */
[-C--:B------:R-:W-:Y:S05]  /*22510*/  HMMA.16816.F32 R92, R124, R118.reuse, R92 ;  /* 0x000000767c5c723c */ /* 0x080fea000000185c */
[----:B------:R-:W-:Y:S01]  /*22520*/  PRMT R122, R122, 0x5410, R176 ;  /* 0x000054107a7a7816 */ /* 0x000fe200000000b0 */
[----:B------:R-:W-:Y:S05]  /*22530*/  HMMA.16816.F32 R96, R112, R118, R96 ;  /* 0x000000767060723c */ /* 0x000fea0000001860 */
[----:B------:R-:W-:Y:S02]  /*22540*/  PRMT R100, R100, 0x5410, R109 ;  /* 0x0000541064647816 */ /* 0x000fe4000000006d */
[----:B------:R-:W-:Y:S04]  /*22550*/  SHF.R.U32.HI R120, RZ, 0x8, R120 ;  /* 0x00000008ff787819 */ /* 0x000fe80000011678 */
[----:B------:R-:W-:Y:S02]  /*22560*/  LOP3.LUT R108, R2, 0xff, RZ, 0xc0, !PT ;  /* 0x000000ff026c7812 */ /* 0x000fe400078ec0ff */
[----:B------:R-:W-:Y:S02]  /*22570*/  SHF.R.U32.HI R3, RZ, 0x8, R3 ;  /* 0x00000008ff037819 */ /* 0x000fe40000011603 */
[----:B------:R-:W-:Y:S02]  /*22580*/  SHF.R.U32.HI R2, RZ, 0x18, R2 ;  /* 0x00000018ff027819 */ /* 0x000fe40000011602 */
[----:B------:R-:W-:Y:S02]  /*22590*/  LOP3.LUT R106, R106, 0xff, RZ, 0xc0, !PT ;  /* 0x000000ff6a6a7812 */ /* 0x000fe400078ec0ff */
[----:B------:R-:W-:Y:S02]  /*225a0*/  PRMT R120, R128, 0x5410, R120 ;  /* 0x0000541080787816 */ /* 0x000fe40000000078 */
[----:B------:R-:W-:Y:S02]  /*225b0*/  PRMT R3, R108, 0x5410, R3 ;  /* 0x000054106c037816 */ /* 0x000fe40000000003 */
[--C-:B------:R-:W-:Y:S02]  /*225c0*/  HSET2.LE.AND R178, R123, R181.reuse, PT ;  /* 0x000000b57bb27233 */ /* 0x100fe40003803000 */
[--C-:B------:R-:W-:Y:S02]  /*225d0*/  HSET2.LE.AND R179, R122, R181.reuse, PT ;  /* 0x000000b57ab37233 */ /* 0x100fe40003803000 */
[--C-:B------:R-:W-:Y:S02]  /*225e0*/  HSET2.LE.AND R176, R121, R181.reuse, PT ;  /* 0x000000b579b07233 */ /* 0x100fe40003803000 */
[--C-:B------:R-:W-:Y:S01]  /*225f0*/  HSET2.LE.AND R177, R100, R181.reuse, PT ;  /* 0x000000b564b17233 */ /* 0x100fe20003803000 */
[----:B------:R-:W-:Y:S01]  /*22600*/  IMAD.MOV.U32 R100, RZ, RZ, R105 ;  /* 0x000000ffff647224 */ /* 0x000fe200078e0069 */
[----:B------:R-:W-:Y:S01]  /*22610*/  PRMT R2, R106, 0x5410, R2 ;  /* 0x000054106a027816 */ /* 0x000fe20000000002 */
[----:B------:R-:W-:Y:S01]  /*22620*/  IMAD.MOV.U32 R106, RZ, RZ, R102 ;  /* 0x000000ffff6a7224 */ /* 0x000fe200078e0066 */
[--C-:B------:R-:W-:Y:S02]  /*22630*/  HSET2.LE.AND R182, R120, R181.reuse, PT ;  /* 0x000000b578b67233 */ /* 0x100fe40003803000 */
[--C-:B------:R-:W-:Y:S02]  /*22640*/  HSET2.LE.AND R183, R170, R181.reuse, PT ;  /* 0x000000b5aab77233 */ /* 0x100fe40003803000 */
[--C-:B------:R-:W-:Y:S02]  /*22650*/  HSET2.LE.AND R180, R3, R181.reuse, PT ;  /* 0x000000b503b47233 */ /* 0x100fe40003803000 */
[----:B------:R-:W-:Y:S02]  /*22660*/  LOP3.LUT R176, R162, R176, RZ, 0xc0, !PT ;  /* 0x000000b0a2b07212 */ /* 0x000fe400078ec0ff */
[----:B------:R-:W-:Y:S02]  /*22670*/  LOP3.LUT R177, R161, R177, RZ, 0xc0, !PT ;  /* 0x000000b1a1b17212 */ /* 0x000fe400078ec0ff */
[----:B------:R-:W-:Y:S02]  /*22680*/  LOP3.LUT R178, R160, R178, RZ, 0xc0, !PT ;  /* 0x000000b2a0b27212 */ /* 0x000fe400078ec0ff */
[----:B------:R-:W-:Y:S02]  /*22690*/  LOP3.LUT R179, R107, R179, RZ, 0xc0, !PT ;  /* 0x000000b36bb37212 */ /* 0x000fe400078ec0ff */
[----:B------:R-:W-:Y:S01]  /*226a0*/  HSET2.LE.AND R181, R2, R181, PT ;  /* 0x000000b502b57233 */ /* 0x000fe20003803000 */
[----:B------:R-:W-:Y:S01]  /*226b0*/  IMAD.MOV.U32 R2, RZ, RZ, R104 ;  /* 0x000000ffff027224 */ /* 0x000fe200078e0068 */
[----:B------:R-:W-:Y:S02]  /*226c0*/  LOP3.LUT R180, R168, R180, RZ, 0xc0, !PT ;  /* 0x000000b4a8b47212 */ /* 0x000fe400078ec0ff */
[----:B------:R-:W-:Y:S01]  /*226d0*/  LOP3.LUT R182, R101, R182, RZ, 0xc0, !PT ;  /* 0x000000b665b67212 */ /* 0x000fe200078ec0ff */
[-C--:B------:R-:W-:Y:S05]  /*226e0*/  HMMA.16816.F32 R168, R176, R164.reuse, R4 ;  /* 0x000000a4b0a8723c */ /* 0x080fea0000001804 */
[----:B------:R-:W-:Y:S01]  /*226f0*/  LOP3.LUT R181, R163, R181, RZ, 0xc0, !PT ;  /* 0x000000b5a3b57212 */ /* 0x000fe200078ec0ff */
[----:B------:R-:W-:Y:S01]  /*22700*/  IMAD.MOV.U32 R101, RZ, RZ, R103 ;  /* 0x000000ffff657224 */ /* 0x000fe200078e0067 */
[----:B------:R-:W-:Y:S01]  /*22710*/  LOP3.LUT R183, R0, R183, RZ, 0xc0, !PT ;  /* 0x000000b700b77212 */ /* 0x000fe200078ec0ff */
[----:B------:R-:W-:Y:S04]  /*22720*/  VIADD R0, R213, 0xffffffff ;  /* 0xffffffffd5007836 */ /* 0x000fe80000000000 */
[----:B------:R-:W-:Y:S02]  /*22730*/  IMAD.MOV.U32 R213, RZ, RZ, R0 ;  /* 0x000000ffffd57224 */ /* 0x000fe400078e0000 */
        /* <DEDUP_REMOVED lines=22> */
[----:B------:R-:W-:Y:S01]  /*228a0*/  HMMA.16816.F32 R96, R176, R194, R96 ;  /* 0x000000c2b060723c */ /* 0x000fe20000001860 */
[----:B------:R-:W-:Y:S11]  /*228b0*/  @!UPT UIADD3 URZ, URZ, URZ, URZ ;  /* 0x0000003f3f3ff290 */ /* 0x000ff6000fffe03f */
[----:B------:R-:W-:Y:S01]  /*228c0*/  @!UPT UIADD3 URZ, URZ, URZ, URZ ;  /* 0x0000003f3f3ff290 */ /* 0x000fe2000fffe03f */
[----:B------:R-:W-:Y:S11]  /*228d0*/  @P2 BRA `(.L_x_708) ;  /* 0xffffff8800342947 */ /* 0x000ff6000383ffff */
.L_x_705:
[----:B------:R1:W5:Y:S04]  /*228e0*/  LDL R14, [R1+0x12c] ;  /* 0x00012c00010e7983 */ /* 0x0003680000100800 */
[----:B------:R1:W5:Y:S04]  /*228f0*/  LDL R13, [R1+0x130] ;  /* 0x00013000010d7983 */ /* 0x0003680000100800 */
[----:B------:R1:W5:Y:S04]  /*22900*/  LDL R11, [R1+0x134] ;  /* 0x00013400010b7983 */ /* 0x0003680000100800 */
[----:B------:R1:W5:Y:S04]  /*22910*/  LDL R12, [R1+0x138] ;  /* 0x00013800010c7983 */ /* 0x0003680000100800 */
[----:B-----5:R1:W5:Y:S04]  /*22920*/  LD.E R53, desc[UR4][R172.64+0xd8] ;  /* 0x0000d804ac357980 */ /* 0x020368000c101900 */
[----:B------:R1:W5:Y:S01]  /*22930*/  LD.E R5, desc[UR4][R172.64+0x17c] ;  /* 0x00017c04ac057980 */ /* 0x000362000c101900 */
[----:B------:R-:W-:-:S03]  /*22940*/  UMOV UR6, 0xffffffff ;  /* 0xffffffff00067882 */ /* 0x000fc60000000000 */
[----:B------:R-:W-:Y:S05]  /*22950*/  BRA.DIV UR6, `(.L_x_709) ;  /* 0x0000002a06fc7947 */ /* 0x000fea000b800000 */
[----:B------:R-:W2:Y:S04]  /*22960*/  SHFL.BFLY PT, R8, R14, 0x2, 0x1f ;  /* 0x0c401f000e087f89 */ /* 0x000ea800000e0000 */
[----:B------:R-:W3:Y:S04]  /*22970*/  SHFL.BFLY PT, R7, R13, 0x2, 0x1f ;  /* 0x0c401f000d077f89 */ /* 0x000ee800000e0000 */
[----:B------:R-:W4:Y:S04]  /*22980*/  SHFL.BFLY PT, R6, R12, 0x2, 0x1f ;  /* 0x0c401f000c067f89 */ /* 0x000f2800000e0000 */
[----:B------:R-:W1:Y:S01]  /*22990*/  SHFL.BFLY PT, R2, R11, 0x2, 0x1f ;  /* 0x0c401f000b027f89 */ /* 0x000e6200000e0000 */
[----:B--2---:R-:W-:Y:S01]  /*229a0*/  FADD.FTZ R8, R8, R14 ;  /* 0x0000000e08087221 */ /* 0x004fe20000010000 */
[----:B---3--:R-:W-:-:S04]  /*229b0*/  FADD.FTZ R7, R7, R13 ;  /* 0x0000000d07077221 */ /* 0x008fc80000010000 */
[----:B------:R-:W2:Y:S01]  /*229c0*/  SHFL.BFLY PT, R57, R8, 0x1, 0x1f ;  /* 0x0c201f0008397f89 */ /* 0x000ea200000e0000 */
[----:B----4-:R-:W-:-:S03]  /*229d0*/  FADD.FTZ R6, R6, R12 ;  /* 0x0000000c06067221 */ /* 0x010fc60000010000 */
[----:B------:R-:W3:Y:S01]  /*229e0*/  SHFL.BFLY PT, R10, R7, 0x1, 0x1f ;  /* 0x0c201f00070a7f89 */ /* 0x000ee200000e0000 */
[----:B-1----:R-:W-:-:S03]  /*229f0*/  FADD.FTZ R2, R2, R11 ;  /* 0x0000000b02027221 */ /* 0x002fc60000010000 */
[----:B------:R-:W1:Y:S04]  /*22a00*/  SHFL.BFLY PT, R9, R6, 0x1, 0x1f ;  /* 0x0c201f0006097f89 */ /* 0x000e6800000e0000 */
[----:B------:R4:W4:Y:S01]  /*22a10*/  SHFL.BFLY PT, R4, R2, 0x1, 0x1f ;  /* 0x0c201f0002047f89 */ /* 0x00092200000e0000 */
[----:B--2---:R-:W-:Y:S01]  /*22a20*/  FADD.FTZ R57, R8, R57 ;  /* 0x0000003908397221 */ /* 0x004fe20000010000 */
[----:B---3--:R-:W-:Y:S01]  /*22a30*/  FADD.FTZ R56, R7, R10 ;  /* 0x0000000a07387221 */ /* 0x008fe20000010000 */
[----:B-1----:R-:W-:-:S07]  /*22a40*/  FADD.FTZ R54, R6, R9 ;  /* 0x0000000906367221 */ /* 0x002fce0000010000 */
.L_x_746:
[----:B------:R-:W2:Y:S01]  /*22a50*/  LDL R61, [R1+0x190] ;  /* 0x00019000013d7983 */ /* 0x000ea20000100800 */
[----:B------:R-:W-:Y:S01]  /*22a60*/  FSETP.NE.FTZ.AND P5, PT, R57, RZ, PT ;  /* 0x000000ff3900720b */ /* 0x000fe20003fb5000 */
[----:B----4-:R-:W-:Y:S01]  /*22a70*/  FADD.FTZ R55, R2, R4 ;  /* 0x0000000402377221 */ /* 0x010fe20000010000 */
[----:B------:R-:W-:Y:S01]  /*22a80*/  MOV R0, 0x3f800000 ;  /* 0x3f80000000007802 */ /* 0x000fe20000000f00 */
[----:B------:R-:W1:Y:S01]  /*22a90*/  S2R R59, SR_TID.X ;  /* 0x00000000003b7919 */ /* 0x000e620000002100 */
[----:B------:R-:W-:Y:S01]  /*22aa0*/  FSETP.NE.FTZ.AND P3, PT, R54, RZ, PT ;  /* 0x000000ff3600720b */ /* 0x000fe20003f75000 */
[----:B------:R-:W3:Y:S01]  /*22ab0*/  S2UR UR6, SR_CgaCtaId ;  /* 0x00000000000679c3 */ /* 0x000ee20000008800 */
[----:B------:R-:W-:Y:S01]  /*22ac0*/  MOV R2, 0x3f800000 ;  /* 0x3f80000000027802 */ /* 0x000fe20000000f00 */
[----:B------:R-:W-:Y:S01]  /*22ad0*/  UMOV UR7, 0x400 ;  /* 0x0000040000077882 */ /* 0x000fe20000000000 */
[----:B------:R-:W-:Y:S02]  /*22ae0*/  FSETP.NE.FTZ.AND P4, PT, R56, RZ, PT ;  /* 0x000000ff3800720b */ /* 0x000fe40003f95000 */
[----:B------:R-:W-:-:S02]  /*22af0*/  FSETP.NE.FTZ.AND P2, PT, R55, RZ, PT ;  /* 0x000000ff3700720b */ /* 0x000fc40003f55000 */
[----:B------:R-:W-:Y:S01]  /*22b00*/  MOV R3, 0x3f800000 ;  /* 0x3f80000000037802 */ /* 0x000fe20000000f00 */
[----:B------:R-:W4:Y:S08]  /*22b10*/  @P5 MUFU.RCP R0, R57 ;  /* 0x0000003900005308 */ /* 0x000f300000001000 */
[----:B------:R-:W1:Y:S08]  /*22b20*/  @P3 MUFU.RCP R2, R54 ;  /* 0x0000003600023308 */ /* 0x000e700000001000 */
[----:B------:R-:W1:Y:S01]  /*22b30*/  @P4 MUFU.RCP R3, R56 ;  /* 0x0000003800034308 */ /* 0x000e620000001000 */
[----:B----45:R-:W-:Y:S01]  /*22b40*/  FMUL.FTZ R0, R5, R0 ;  /* 0x0000000005007220 */ /* 0x030fe20000410000 */
[----:B---3--:R-:W-:-:S03]  /*22b50*/  ULEA UR6, UR6, UR7, 0x18 ;  /* 0x0000000706067291 */ /* 0x008fc6000f8ec03f */
        /* <DEDUP_REMOVED lines=25> */
[C---:B-1----:R-:W-:Y:S01]  /*22cf0*/  FMUL.FTZ R2, R5.reuse, R2 ;  /* 0x0000000205027220 */ /* 0x042fe20000410000 */
[----:B------:R-:W-:Y:S01]  /*22d00*/  SHF.R.S32.HI R58, RZ, 0x1f, R59 ;  /* 0x0000001fff3a7819 */ /* 0x000fe2000001143b */
[----:B------:R-:W-:Y:S01]  /*22d10*/  FMUL.FTZ R3, R5, R3 ;  /* 0x0000000305037220 */ /* 0x000fe20000410000 */
[----:B------:R-:W-:Y:S01]  /*22d20*/  F2FP.F16.F32.PACK_AB R17, R17, R168 ;  /* 0x000000a81111723e */ /* 0x000fe200000000ff */
[----:B------:R-:W-:Y:S01]  /*22d30*/  FMUL.FTZ R148, R2, R148 ;  /* 0x0000009402947220 */ /* 0x000fe20000410000 */
[----:B------:R-:W-:Y:S01]  /*22d40*/  LEA.HI R52, R58, R59, RZ, 0x2 ;  /* 0x0000003b3a347211 */ /* 0x000fe200078f10ff */
[----:B------:R-:W1:Y:S01]  /*22d50*/  @P2 MUFU.RCP R0, R55 ;  /* 0x0000003700002308 */ /* 0x000e620000001000 */
[C---:B------:R-:W-:Y:S01]  /*22d60*/  FMUL.FTZ R22, R2.reuse, R149 ;  /* 0x0000009502167220 */ /* 0x040fe20000410000 */
[C---:B------:R-:W-:Y:S01]  /*22d70*/  FMUL.FTZ R144, R2.reuse, R144 ;  /* 0x0000009002907220 */ /* 0x040fe20000410000 */
        /* <DEDUP_REMOVED lines=23> */
[----:B-1----:R-:W-:Y:S01]  /*22ef0*/  FMUL.FTZ R0, R5, R0 ;  /* 0x0000000005007220 */ /* 0x002fe20000410000 */
        /* <DEDUP_REMOVED lines=51> */
[----:B------:R-:W-:-:S02]  /*23230*/  LEA.HI R58, R58, R59, RZ, 0x5 ;  /* 0x0000003b3a3a7211 */ /* 0x000fc400078f28ff */
[----:B------:R-:W-:Y:S02]  /*23240*/  LOP3.LUT R3, R52, 0xfffffffc, RZ, 0xc0, !PT ;  /* 0xfffffffc34037812 */ /* 0x000fe400078ec0ff */
[----:B------:R-:W-:Y:S02]  /*23250*/  LEA.HI R0, R2, R2, RZ, 0x1 ;  /* 0x0000000202007211 */ /* 0x000fe400078f08ff */
[----:B------:R-:W-:Y:S02]  /*23260*/  SHF.R.S32.HI R6, RZ, 0x5, R58 ;  /* 0x00000005ff067819 */ /* 0x000fe4000001143a */
[----:B------:R-:W-:Y:S02]  /*23270*/  IADD3 R5, -R3, R59, RZ ;  /* 0x0000003b03057210 */ /* 0x000fe40007ffe1ff */
[----:B------:R-:W-:Y:S02]  /*23280*/  SHF.R.S32.HI R3, RZ, 0x1, R0 ;  /* 0x00000001ff037819 */ /* 0x000fe40000011400 */
[----:B------:R-:W-:-:S02]  /*23290*/  LOP3.LUT R0, R0, 0x3fffffe, RZ, 0xc0, !PT ;  /* 0x03fffffe00007812 */ /* 0x000fc400078ec0ff */
[----:B------:R-:W-:Y:S02]  /*232a0*/  LEA R6, R6, R5, 0x8 ;  /* 0x0000000506067211 */ /* 0x000fe400078e40ff */
[----:B------:R-:W-:Y:S02]  /*232b0*/  SHF.L.U32 R5, R3, 0x6, RZ ;  /* 0x0000000603057819 */ /* 0x000fe400000006ff */
[----:B------:R-:W-:Y:S02]  /*232c0*/  IADD3 R0, R2, -R0, RZ ;  /* 0x8000000002007210 */ /* 0x000fe40007ffe0ff */
[----:B------:R-:W-:Y:S02]  /*232d0*/  LOP3.LUT R2, R5, 0xc0, RZ, 0xc0, !PT ;  /* 0x000000c005027812 */ /* 0x000fe400078ec0ff */
[----:B------:R-:W-:Y:S02]  /*232e0*/  LEA R5, R0, R6, 0x4 ;  /* 0x0000000600057211 */ /* 0x000fe400078e20ff */
[----:B------:R-:W-:-:S02]  /*232f0*/  LOP3.LUT R6, R3, 0x1, RZ, 0xc0, !PT ;  /* 0x0000000103067812 */ /* 0x000fc400078ec0ff */
[----:B------:R-:W-:Y:S02]  /*23300*/  LEA.HI R0, R2, R2, RZ, 0x1d ;  /* 0x0000000202007211 */ /* 0x000fe400078fe8ff */
[----:B------:R-:W-:Y:S02]  /*23310*/  ISETP.NE.U32.AND P1, PT, R6, 0x1, PT ;  /* 0x000000010600780c */ /* 0x000fe40003f25070 */
[----:B------:R-:W-:Y:S02]  /*23320*/  LEA R0, R5, R0, 0x1 ;  /* 0x0000000005007211 */ /* 0x000fe400078e08ff */
[----:B------:R-:W-:Y:S02]  /*23330*/  LOP3.LUT P0, RZ, R3, 0x2, RZ, 0xc0, !PT ;  /* 0x0000000203ff7812 */ /* 0x000fe4000780c0ff */
[----:B------:R-:W-:Y:S02]  /*23340*/  LEA R0, R0, UR6, 0x1 ;  /* 0x0000000600007c11 */ /* 0x000fe4000f8e08ff */
[----:B------:R-:W-:-:S02]  /*23350*/  MOV R3, 0x20 ;  /* 0x0000002000037802 */ /* 0x000fc40000000f00 */
[----:B------:R-:W-:Y:S01]  /*23360*/  F2FP.F16.F32.PACK_AB R4, R4, R170 ;  /* 0x000000aa0404723e */ /* 0x000fe200000000ff */
[----:B------:R-:W-:Y:S01]  /*23370*/  STS [R0], R17 ;  /* 0x0000001100007388 */ /* 0x000fe20000000800 */
[----:B------:R-:W-:Y:S02]  /*23380*/  IADD3 R2, R0, -0x10, RZ ;  /* 0xfffffff000027810 */ /* 0x000fe40007ffe0ff */
[----:B------:R-:W-:Y:S01]  /*23390*/  SEL R3, R3, 0xffffffe0, !P0 ;  /* 0xffffffe003037807 */ /* 0x000fe20004000000 */
[----:B------:R1:W-:Y:S01]  /*233a0*/  STS [R0+0x200], R4 ;  /* 0x0002000400007388 */ /* 0x0003e20000000800 */
[----:B------:R-:W-:Y:S02]  /*233b0*/  F2FP.F16.F32.PACK_AB R21, R21, R164 ;  /* 0x000000a41515723e */ /* 0x000fe400000000ff */
[----:B------:R-:W-:Y:S02]  /*233c0*/  F2FP.F16.F32.PACK_AB R20, R20, R166 ;  /* 0x000000a61414723e */ /* 0x000fe400000000ff */
[----:B------:R-:W-:-:S02]  /*233d0*/  @P1 IADD3 R2, R0, 0x10, RZ ;  /* 0x0000001000021810 */ /* 0x000fc40007ffe0ff */
[----:B------:R-:W-:Y:S02]  /*233e0*/  F2FP.F16.F32.PACK_AB R22, R22, R148 ;  /* 0x000000941616723e */ /* 0x000fe400000000ff */
[----:B------:R-:W-:Y:S01]  /*233f0*/  F2FP.F16.F32.PACK_AB R16, R16, R150 ;  /* 0x000000961010723e */ /* 0x000fe200000000ff */
[----:B------:R-:W-:Y:S01]  /*23400*/  STS [R2], R21 ;  /* 0x0000001502007388 */ /* 0x000fe20000000800 */
        /* <DEDUP_REMOVED lines=10> */
[----:B-1----:R-:W-:Y:S01]  /*234b0*/  IADD3 R4, R0, R3, RZ ;  /* 0x0000000300047210 */ /* 0x002fe20007ffe0ff */
[----:B------:R-:W-:Y:S01]  /*234c0*/  STS [R2+0x1000], R51 ;  /* 0x0010003302007388 */ /* 0x000fe20000000800 */
[----:B------:R-:W-:Y:S02]  /*234d0*/  IADD3 R3, R3, R2, RZ ;  /* 0x0000000203037210 */ /* 0x000fe40007ffe0ff */
[----:B------:R-:W-:Y:S01]  /*234e0*/  F2FP.F16.F32.PACK_AB R14, R14, R134 ;  /* 0x000000860e0e723e */ /* 0x000fe200000000ff */
[----:B------:R-:W-:Y:S01]  /*234f0*/  STS [R2+0x1200], R15 ;  /* 0x0012000f02007388 */ /* 0x000fe20000000800 */
[----:B------:R-:W-:-:S02]  /*23500*/  F2FP.F16.F32.PACK_AB R45, R45, R128 ;  /* 0x000000802d2d723e */ /* 0x000fc400000000ff */
[----:B------:R-:W-:Y:S01]  /*23510*/  F2FP.F16.F32.PACK_AB R13, R13, R130 ;  /* 0x000000820d0d723e */ /* 0x000fe200000000ff */
[----:B------:R-:W-:Y:S01]  /*23520*/  STS [R4], R50 ;  /* 0x0000003204007388 */ /* 0x000fe20000000800 */
[----:B------:R-:W-:Y:S02]  /*23530*/  F2FP.F16.F32.PACK_AB R44, R44, R152 ;  /* 0x000000982c2c723e */ /* 0x000fe400000000ff */
[----:B------:R-:W-:Y:S01]  /*23540*/  F2FP.F16.F32.PACK_AB R43, R43, R154 ;  /* 0x0000009a2b2b723e */ /* 0x000fe200000000ff */
[----:B------:R-:W-:Y:S01]  /*23550*/  STS [R4+0x200], R49 ;  /* 0x0002003104007388 */ /* 0x000fe20000000800 */
[----:B------:R-:W-:Y:S02]  /*23560*/  F2FP.F16.F32.PACK_AB R41, R41, R140 ;  /* 0x0000008c2929723e */ /* 0x000fe400000000ff */
        /* <DEDUP_REMOVED lines=43> */
[----:B------:R-:W-:Y:S04]  /*23820*/  STS [R4+0x2000], R38 ;  /* 0x0020002604007388 */ /* 0x000fe80000000800 */
[----:B------:R-:W-:Y:S04]  /*23830*/  STS [R4+0x2200], R37 ;  /* 0x0022002504007388 */ /* 0x000fe80000000800 */
[----:B------:R-:W-:Y:S04]  /*23840*/  STS [R3+0x2000], R35 ;  /* 0x0020002303007388 */ /* 0x000fe80000000800 */
[----:B------:R-:W-:Y:S01]  /*23850*/  STS [R3+0x2200], R34 ;  /* 0x0022002203007388 */ /* 0x000fe20000000800 */
[----:B--2---:R-:W-:-:S03]  /*23860*/  ISETP.NE.AND P0, PT, R61, -0x1, PT ;  /* 0xffffffff3d00780c */ /* 0x004fc60003f05270 */
        /* <DEDUP_REMOVED lines=19> */
[----:B------:R4:W-:Y:S04]  /*239a0*/  STS [R3+0x5200], R5 ;  /* 0x0052000503007388 */ /* 0x0009e80000000800 */
[----:B-1----:R-:W4:Y:S04]  /*239b0*/  LD.E.U16 R0, desc[UR4][R172.64+0x1c8] ;  /* 0x0001c804ac007980 */ /* 0x002f28000c101500 */
[----:B------:R1:W5:Y:S04]  /*239c0*/  LD.E.64 R16, desc[UR4][R172.64+0x70] ;  /* 0x00007004ac107980 */ /* 0x000368000c101b00 */
[----:B--2---:R-:W2:Y:S04]  /*239d0*/  @P0 LD.E.64 R6, desc[UR4][R172.64+0x88] ;  /* 0x00008804ac060980 */ /* 0x004ea8000c101b00 */
[----:B---3--:R1:W5:Y:S04]  /*239e0*/  LD.E.64 R18, desc[UR4][R172.64+0x90] ;  /* 0x00009004ac127980 */ /* 0x008368000c101b00 */
[----:B----4-:R-:W3:Y:S01]  /*239f0*/  @!P0 LD.E.64 R2, desc[UR4][R172.64+0x80] ;  /* 0x00008004ac028980 */ /* 0x010ee2000c101b00 */
[----:B------:R-:W4:Y:S01]  /*23a00*/  @P5 MUFU.LG2 R11, R57 ;  /* 0x00000039000b5308 */ /* 0x000f220000000c00 */
[----:B------:R-:W1:Y:S01]  /*23a10*/  S2R R60, SR_CTAID.Y ;  /* 0x00000000003c7919 */ /* 0x000e620000002600 */
[----:B------:R-:W-:-:S06]  /*23a20*/  MOV R48, 0x7f800000 ;  /* 0x7f80000000307802 */ /* 0x000fcc0000000f00 */
[----:B------:R-:W1:Y:S01]  /*23a30*/  @P4 MUFU.LG2 R10, R56 ;  /* 0x00000038000a4308 */ /* 0x000e620000000c00 */
[----:B----4-:R-:W-:Y:S01]  /*23a40*/  @P5 FMUL.FTZ R11, R11, 0.69314718246459960938 ;  /* 0x3f3172180b0b5820 */ /* 0x010fe20000410000 */
[-C--:B--2---:R-:W-:Y:S02]  /*23a50*/  @P0 IMAD R8, R7, R61.reuse, RZ ;  /* 0x0000003d07080224 */ /* 0x084fe400078e02ff */
[----:B------:R-:W-:Y:S02]  /*23a60*/  @P0 IMAD.WIDE.U32 R4, R6, R61, RZ ;  /* 0x0000003d06040225 */ /* 0x000fe400078e00ff */
[----:B------:R2:W5:Y:S02]  /*23a70*/  @!P0 LD.E.64 R6, desc[UR4][R172.64+0x88] ;  /* 0x00008804ac068980 */ /* 0x000564000c101b00 */
[----:B------:R-:W-:Y:S01]  /*23a80*/  @P5 FFMA.FTZ R48, R53, R105, R11 ;  /* 0x0000006935305223 */ /* 0x000fe2000001000b */
[C---:B------:R-:W-:Y:S01]  /*23a90*/  PRMT R11, R0.reuse, 0x7770, RZ ;  /* 0x00007770000b7816 */ /* 0x040fe200000000ff */
[----:B------:R-:W4:Y:S01]  /*23aa0*/  @P2 MUFU.LG2 R12, R55 ;  /* 0x00000037000c2308 */ /* 0x000f220000000c00 */
[----:B------:R-:W-:-:S02]  /*23ab0*/  PRMT R0, R0, 0x7771, RZ ;  /* 0x0000777100007816 */ /* 0x000fc400000000ff */
[----:B------:R-:W-:-:S05]  /*23ac0*/  ISETP.NE.AND P1, PT, R11, RZ, PT ;  /* 0x000000ff0b00720c */ /* 0x000fca0003f25270 */
[----:B------:R-:W2:Y:S01]  /*23ad0*/  @P3 MUFU.LG2 R9, R54 ;  /* 0x0000003600093308 */ /* 0x000ea20000000c00 */
[----:B------:R-:W-:Y:S01]  /*23ae0*/  ISETP.NE.OR P5, PT, R0, RZ, !P1 ;  /* 0x000000ff0000720c */ /* 0x000fe20004fa5670 */
[----:B-1----:R-:W-:Y:S01]  /*23af0*/  @P4 FMUL.FTZ R10, R10, 0.69314718246459960938 ;  /* 0x3f3172180a0a4820 */ /* 0x002fe20000410000 */
[----:B------:R-:W-:Y:S01]  /*23b00*/  @!P0 SHF.R.S32.HI R13, RZ, 0x1f, R60 ;  /* 0x0000001fff0d8819 */ /* 0x000fe2000001143c */
[----:B---3--:R-:W-:Y:S01]  /*23b10*/  @!P0 IMAD R3, R3, R60, RZ ;  /* 0x0000003c03038224 */ /* 0x008fe200078e02ff */
[----:B------:R-:W-:Y:S01]  /*23b20*/  MOV R49, 0x7f800000 ;  /* 0x7f80000000317802 */ /* 0x000fe20000000f00 */
[----:B------:R-:W-:Y:S01]  /*23b30*/  @P4 FFMA.FTZ R49, R53, R102, R10 ;  /* 0x0000006635314223 */ /* 0x000fe2000001000a */
[----:B------:R-:W-:Y:S01]  /*23b40*/  @P0 MOV R34, R4 ;  /* 0x0000000400220202 */ /* 0x000fe20000000f00 */
[----:B------:R-:W-:Y:S02]  /*23b50*/  @!P0 IMAD R10, R2, R13, R3 ;  /* 0x0000000d020a8224 */ /* 0x000fe400078e0203 */
[----:B----4-:R-:W-:Y:S01]  /*23b60*/  @P2 FMUL.FTZ R4, R12, 0.69314718246459960938 ;  /* 0x3f3172180c042820 */ /* 0x010fe20000410000 */
[----:B------:R-:W-:Y:S01]  /*23b70*/  @!P0 IMAD.WIDE.U32 R2, R2, R60, RZ ;  /* 0x0000003c02028225 */ /* 0x000fe200078e00ff */
[----:B------:R-:W-:Y:S01]  /*23b80*/  BSSY B1, `(.L_x_710) ;  /* 0x0000017000017945 */ /* 0x000fe20003800000 */
[----:B------:R-:W-:-:S02]  /*23b90*/  MOV R33, 0x7f800000 ;  /* 0x7f80000000217802 */ /* 0x000fc40000000f00 */
[----:B------:R-:W-:Y:S01]  /*23ba0*/  @P2 FFMA.FTZ R33, R53, R104, R4 ;  /* 0x0000006835212223 */ /* 0x000fe20000010004 */
[----:B------:R-:W-:Y:S01]  /*23bb0*/  @P0 IADD3 R35, R5, R8, RZ ;  /* 0x0000000805230210 */ /* 0x000fe20007ffe0ff */
[----:B--2---:R-:W-:Y:S01]  /*23bc0*/  @P3 FMUL.FTZ R9, R9, 0.69314718246459960938 ;  /* 0x3f31721809093820 */ /* 0x004fe20000410000 */
[----:B------:R-:W-:Y:S02]  /*23bd0*/  MOV R32, 0x7f800000 ;  /* 0x7f80000000207802 */ /* 0x000fe40000000f00 */
[----:B------:R-:W-:Y:S02]  /*23be0*/  CS2R R4, SRZ ;  /* 0x0000000000047805 */ /* 0x000fe4000001ff00 */
[----:B------:R-:W-:Y:S01]  /*23bf0*/  PLOP3.LUT P4, PT, PT, PT, PT, 0x8, 0x0 ;  /* 0x000000000000781c */ /* 0x000fe20003f8e170 */
[----:B------:R-:W-:Y:S01]  /*23c00*/  @P3 FFMA.FTZ R32, R53, R103, R9 ;  /* 0x0000006735203223 */ /* 0x000fe20000010009 */
[----:B------:R-:W-:Y:S02]  /*23c10*/  @!P0 IADD3 R35, R3, R10, RZ ;  /* 0x0000000a03238210 */ /* 0x000fe40007ffe0ff */
[----:B------:R-:W-:Y:S01]  /*23c20*/  @!P0 MOV R34, R2 ;  /* 0x0000000200228202 */ /* 0x000fe20000000f00 */
[----:B------:R-:W-:Y:S08]  /*23c30*/  @P5 BRA `(.L_x_711) ;  /* 0x00000000002c5947 */ /* 0x000ff00003800000 */
[----:B------:R-:W-:Y:S01]  /*23c40*/  ISETP.NE.AND P0, PT, R61, -0x1, PT ;  /* 0xffffffff3d00780c */ /* 0x000fe20003f05270 */
[----:B------:R-:W-:Y:S01]  /*23c50*/  BSSY B0, `(.L_x_712) ;  /* 0x0000006000007945 */ /* 0x000fe20003800000 */
[----:B------:R-:W-:-:S11]  /*23c60*/  PLOP3.LUT P4, PT, PT, PT, PT, 0x80, 0x0 ;  /* 0x000000000000781c */ /* 0x000fd60003f8f070 */
[----:B------:R-:W-:Y:S05]  /*23c70*/  @P0 BRA `(.L_x_713) ;  /* 0x00000000000c0947 */ /* 0x000fea0003800000 */
[----:B------:R-:W2:Y:S02]  /*23c80*/  LD.E R0, desc[UR4][R172.64+0xb4] ;  /* 0x0000b404ac007980 */ /* 0x000ea4000c101900 */
[----:B--2---:R-:W-:-:S05]  /*23c90*/  IMAD R61, R0, R60, RZ ;  /* 0x0000003c003d7224 */ /* 0x004fca00078e02ff */
[----:B------:R1:W-:Y:S02]  /*23ca0*/  STL [R1+0x190], R61 ;  /* 0x0001903d01007387 */ /* 0x0003e40000100800 */
.L_x_713:
[----:B------:R-:W-:Y:S05]  /*23cb0*/  BSYNC B0 ;  /* 0x0000000000007941 */ /* 0x000fea0003800000 */
.L_x_712:
[----:B------:R-:W-:Y:S01]  /*23cc0*/  PRMT R0, RZ, 0x7610, R0 ;  /* 0x00007610ff007816 */ /* 0x000fe20000000000 */
[--C-:B------:R-:W-:Y:S01]  /*23cd0*/  IMAD.MOV.U32 R4, RZ, RZ, R61.reuse ;  /* 0x000000ffff047224 */ /* 0x100fe200078e003d */
[----:B------:R-:W-:Y:S02]  /*23ce0*/  SHF.R.S32.HI R5, RZ, 0x1f, R61 ;  /* 0x0000001fff057819 */ /* 0x000fe4000001143d */
.L_x_711:
[----:B------:R-:W-:Y:S05]  /*23cf0*/  BSYNC B1 ;  /* 0x0000000000017941 */ /* 0x000fea0003800000 */
.L_x_710:
[----:B------:R-:W-:-:S13]  /*23d00*/  LOP3.LUT P0, RZ, R0, 0xff, RZ, 0xc0, !PT ;  /* 0x000000ff00ff7812 */ /* 0x000fda000780c0ff */
[----:B------:R-:W2:Y:S01]  /*23d10*/  @P0 LD.E.64 R8, desc[UR4][R172.64+0xb0] ;  /* 0x0000b004ac080980 */ /* 0x000ea2000c101b00 */
[----:B------:R-:W-:Y:S01]  /*23d20*/  BSSY B0, `(.L_x_714) ;  /* 0x0000009000007945 */ /* 0x000fe20003800000 */
[----:B------:R-:W-:Y:S01]  /*23d30*/  @P0 MOV R2, 0x1 ;  /* 0x0000000100020802 */ /* 0x000fe20000000f00 */
[----:B--2---:R-:W-:Y:S02]  /*23d40*/  @P0 IMAD R0, R8, R9, RZ ;  /* 0x0000000908000224 */ /* 0x004fe400078e02ff */
[----:B------:R-:W-:Y:S05]  /*23d50*/  @P0 BRA `(.L_x_715) ;  /* 0x0000000000140947 */ /* 0x000fea0003800000 */
[----:B------:R-:W2:Y:S04]  /*23d60*/  @P1 LD.E R0, desc[UR4][R172.64+0xd4] ;  /* 0x0000d404ac001980 */ /* 0x000ea8000c101900 */
[----:B------:R-:W2:Y:S04]  /*23d70*/  LD.E R2, desc[UR4][R172.64+0x60] ;  /* 0x00006004ac027980 */ /* 0x000ea8000c101900 */
[----:B------:R-:W2:Y:S01]  /*23d80*/  @!P1 LD.E R0, desc[UR4][R172.64+0xb4] ;  /* 0x0000b404ac009980 */ /* 0x000ea2000c101900 */
[----:B------:R-:W-:Y:S01]  /*23d90*/  MOV R8, 0x1 ;  /* 0x0000000100087802 */ /* 0x000fe20000000f00 */
[----:B--2---:R-:W-:-:S02]  /*23da0*/  IMAD R2, R0, R2, RZ ;  /* 0x0000000200027224 */ /* 0x004fc400078e02ff */
.L_x_715:
[----:B------:R-:W-:Y:S05]  /*23db0*/  BSYNC B0 ;  /* 0x0000000000007941 */ /* 0x000fea0003800000 */
.L_x_714:
[----:B------:R-:W2:Y:S01]  /*23dc0*/  S2R R50, SR_CTAID.Z ;  /* 0x0000000000327919 */ /* 0x000ea20000002700 */
[----:B------:R-:W-:Y:S01]  /*23dd0*/  IMAD R2, R60, R2, RZ ;  /* 0x000000023c027224 */ /* 0x000fe200078e02ff */
[----:B------:R-:W-:Y:S01]  /*23de0*/  LOP3.LUT R3, R58, 0xffffffe0, RZ, 0xc0, !PT ;  /* 0xffffffe03a037812 */ /* 0x000fe200078ec0ff */
[----:B------:R-:W3:Y:S03]  /*23df0*/  S2R R51, SR_CTAID.X ;  /* 0x0000000000337919 */ /* 0x000ee60000002500 */
[----:B------:R-:W-:Y:S01]  /*23e00*/  SEL R2, R2, RZ, !P4 ;  /* 0x000000ff02027207 */ /* 0x000fe20006000000 */
[----:B------:R-:W-:Y:S01]  /*23e10*/  IMAD.IADD R3, R59, 0x1, -R3 ;  /* 0x000000013b037824 */ /* 0x000fe200078e0a03 */
[----:B------:R-:W-:Y:S05]  /*23e20*/  WARPSYNC.ALL ;  /* 0x0000000000007948 */ /* 0x000fea0003800000 */
[----:B------:R-:W-:Y:S01]  /*23e30*/  LOP3.LUT P2, RZ, R3, 0x3, RZ, 0xc0, !PT ;  /* 0x0000000303ff7812 */ /* 0x000fe2000784c0ff */
[----:B--2---:R-:W-:-:S02]  /*23e40*/  IMAD R0, R50, R0, R2 ;  /* 0x0000000032007224 */ /* 0x004fc400078e0202 */
[----:B------:R2:W5:Y:S01]  /*23e50*/  LD.E.64 R2, desc[UR4][R172.64+0xa0] ;  /* 0x0000a004ac027980 */ /* 0x000562000c101b00 */
[----:B---3--:R-:W-:Y:S01]  /*23e60*/  IMAD R9, R51, R8, RZ ;  /* 0x0000000833097224 */ /* 0x008fe200078e02ff */
[----:B------:R-:W-:Y:S03]  /*23e70*/  BAR.SYNC.DEFER_BLOCKING 0x0 ;  /* 0x0000000000007b1d */ /* 0x000fe60000010000 */
[----:B------:R-:W-:-:S03]  /*23e80*/  IMAD.SHL.U32 R9, R9, 0x80, RZ ;  /* 0x0000008009097824 */ /* 0x000fc600078e00ff */
[----:B------:R2:W3:Y:S04]  /*23e90*/  LDS.128 R28, [R204] ;  /* 0x00000000cc1c7984 */ /* 0x0004e80000000c00 */
[----:B------:R2:W4:Y:S04]  /*23ea0*/  LDS.128 R44, [R204+0x800] ;  /* 0x00080000cc2c7984 */ /* 0x0005280000000c00 */
[----:B------:R2:W2:Y:S04]  /*23eb0*/  LDS.128 R64, [R204+0x1000] ;  /* 0x00100000cc407984 */ /* 0x0004a80000000c00 */
[----:B------:R2:W2:Y:S04]  /*23ec0*/  LDS.128 R76, [R204+0x1800] ;  /* 0x00180000cc4c7984 */ /* 0x0004a80000000c00 */
[----:B------:R2:W2:Y:S04]  /*23ed0*/  LDS.128 R24, [R204+0x2000] ;  /* 0x00200000cc187984 */ /* 0x0004a80000000c00 */
[----:B------:R2:W2:Y:S04]  /*23ee0*/  LDS.128 R40, [R204+0x2800] ;  /* 0x00280000cc287984 */ /* 0x0004a80000000c00 */
[----:B-1----:R1:W1:Y:S04]  /*23ef0*/  LDS.128 R60, [R204+0x3000] ;  /* 0x00300000cc3c7984 */ /* 0x0022680000000c00 */
[----:B------:R1:W1:Y:S04]  /*23f00*/  LDS.128 R72, [R204+0x3800] ;  /* 0x00380000cc487984 */ /* 0x0002680000000c00 */
[----:B------:R1:W1:Y:S04]  /*23f10*/  LDS.128 R20, [R204+0x4000] ;  /* 0x00400000cc147984 */ /* 0x0002680000000c00 */
[----:B------:R1:W1:Y:S04]  /*23f20*/  LDS.128 R36, [R204+0x4800] ;  /* 0x00480000cc247984 */ /* 0x0002680000000c00 */
[----:B------:R1:W1:Y:S04]  /*23f30*/  LDS.128 R56, [R204+0x5000] ;  /* 0x00500000cc387984 */ /* 0x0002680000000c00 */
[----:B------:R1:W1:Y:S01]  /*23f40*/  LDS.128 R68, [R204+0x5800] ;  /* 0x00580000cc447984 */ /* 0x0002620000000c00 */
[----:B------:R-:W-:Y:S01]  /*23f50*/  IADD3 R12, P1, P0, R9, R4, R0 ;  /* 0x00000004090c7210 */ /* 0x000fe2000783e000 */
[----:B------:R-:W-:Y:S01]  /*23f60*/  BSSY B0, `(.L_x_716) ;  /* 0x0000033000007945 */ /* 0x000fe20003800000 */
[----:B------:R-:W-:-:S02]  /*23f70*/  SHF.R.S32.HI R10, RZ, 0x1f, R9 ;  /* 0x0000001fff0a7819 */ /* 0x000fc40000011409 */
[----:B------:R-:W-:-:S04]  /*23f80*/  SHF.R.S32.HI R0, RZ, 0x1f, R0 ;  /* 0x0000001fff007819 */ /* 0x000fc80000011400 */
[----:B------:R-:W-:Y:S01]  /*23f90*/  IADD3.X R13, R10, R5, R0, P1, P0 ;  /* 0x000000050a0d7210 */ /* 0x000fe20000fe0400 */
[----:B---34-:R-:W-:Y:S06]  /*23fa0*/  @P2 BRA `(.L_x_717) ;  /* 0x0000000000b82947 */ /* 0x018fec0003800000 */
[----:B------:R-:W3:Y:S01]  /*23fb0*/  LDL.LU R11, [R1+0x1b8] ;  /* 0x0001b800010b7983 */ /* 0x000ee20000300800 */
[----:B------:R-:W4:Y:S02]  /*23fc0*/  S2R R9, SR_TID.X ;  /* 0x0000000000097919 */ /* 0x000f240000002100 */
[----:B----4-:R-:W-:-:S04]  /*23fd0*/  SHF.R.S32.HI R5, RZ, 0x1f, R9 ;  /* 0x0000001fff057819 */ /* 0x010fc80000011409 */
        /* <DEDUP_REMOVED lines=12> */
[C---:B------:R-:W-:Y:S02]  /*240a0*/  VIADD R5, R0.reuse, 0x8 ;  /* 0x0000000800057836 */ /* 0x040fe40000000000 */
[C---:B------:R-:W-:Y:S02]  /*240b0*/  VIADD R4, R0.reuse, 0x40 ;  /* 0x0000004000047836 */ /* 0x040fe40000000000 */
[C---:B------:R-:W-:Y:S01]  /*240c0*/  VIADD R9, R0.reuse, 0x48 ;  /* 0x0000004800097836 */ /* 0x040fe20000000000 */
[-C--:B---3--:R-:W-:Y:S02]  /*240d0*/  ISETP.GE.AND P6, PT, R0, R11.reuse, PT ;  /* 0x0000000b0000720c */ /* 0x088fe40003fc6270 */
[-C--:B------:R-:W-:Y:S02]  /*240e0*/  ISETP.GE.AND P5, PT, R5, R11.reuse, PT ;  /* 0x0000000b0500720c */ /* 0x080fe40003fa6270 */
[-C--:B------:R-:W-:Y:S02]  /*240f0*/  ISETP.GE.AND P4, PT, R4, R11.reuse, PT ;  /* 0x0000000b0400720c */ /* 0x080fe40003f86270 */
[----:B------:R-:W-:-:S07]  /*24100*/  ISETP.GE.AND P3, PT, R9, R11, PT ;  /* 0x0000000b0900720c */ /* 0x000fce0003f66270 */
[-C--:B------:R-:W-:Y:S02]  /*24110*/  @!P6 IMAD R0, R0, R8.reuse, RZ ;  /* 0x000000080000e224 */ /* 0x080fe400078e02ff */
[-C--:B------:R-:W-:Y:S02]  /*24120*/  @!P5 IMAD R5, R5, R8.reuse, RZ ;  /* 0x000000080505d224 */ /* 0x080fe400078e02ff */
[----:B------:R-:W-:Y:S01]  /*24130*/  @!P4 IMAD R15, R4, R8, RZ ;  /* 0x00000008040fc224 */ /* 0x000fe200078e02ff */
[----:B------:R-:W-:Y:S01]  /*24140*/  @!P6 IADD3 R11, P0, R0, R12, RZ ;  /* 0x0000000c000be210 */ /* 0x000fe20007f1e0ff */
[----:B------:R-:W-:-:S03]  /*24150*/  @!P3 IMAD R4, R9, R8, RZ ;  /* 0x000000080904b224 */ /* 0x000fc600078e02ff */
[----:B------:R-:W-:Y:S02]  /*24160*/  @!P6 LEA.HI.X.SX32 R14, R0, R13, 0x1, P0 ;  /* 0x0000000d000ee211 */ /* 0x000fe400000f0eff */
[----:B-----5:R-:W-:Y:S02]  /*24170*/  @!P6 LEA R10, P0, R11, R2, 0x2 ;  /* 0x000000020b0ae211 */ /* 0x020fe400078010ff */
[-C--:B------:R-:W-:Y:S02]  /*24180*/  @!P5 IADD3 R0, P2, R5, R12.reuse, RZ ;  /* 0x0000000c0500d210 */ /* 0x080fe40007f5e0ff */
[----:B------:R-:W-:Y:S02]  /*24190*/  @!P6 LEA.HI.X R11, R11, R3, R14, 0x2, P0 ;  /* 0x000000030b0be211 */ /* 0x000fe400000f140e */
[-C--:B------:R-:W-:Y:S02]  /*241a0*/  @!P4 IADD3 R14, P1, R15, R12.reuse, RZ ;  /* 0x0000000c0f0ec210 */ /* 0x080fe40007f3e0ff */
[----:B------:R-:W-:Y:S01]  /*241b0*/  @!P3 IADD3 R12, P0, R4, R12, RZ ;  /* 0x0000000c040cb210 */ /* 0x000fe20007f1e0ff */
[----:B------:R3:W-:Y:S01]  /*241c0*/  @!P6 ST.E desc[UR4][R10.64], R48 ;  /* 0x000000300a00e985 */ /* 0x0007e2000c101904 */
[----:B------:R-:W-:-:S02]  /*241d0*/  @!P5 LEA.HI.X.SX32 R5, R5, R13, 0x1, P2 ;  /* 0x0000000d0505d211 */ /* 0x000fc400010f0eff */
[-C--:B------:R-:W-:Y:S02]  /*241e0*/  @!P4 LEA.HI.X.SX32 R15, R15, R13.reuse, 0x1, P1 ;  /* 0x0000000d0f0fc211 */ /* 0x080fe400008f0eff */
[-C--:B------:R-:W-:Y:S02]  /*241f0*/  @!P5 LEA R8, P2, R0, R2.reuse, 0x2 ;  /* 0x000000020008d211 */ /* 0x080fe400078410ff */
[----:B------:R-:W-:Y:S02]  /*24200*/  @!P3 LEA.HI.X.SX32 R13, R4, R13, 0x1, P0 ;  /* 0x0000000d040db211 */ /* 0x000fe400000f0eff */
[-C--:B------:R-:W-:Y:S02]  /*24210*/  @!P4 LEA R4, P1, R14, R2.reuse, 0x2 ;  /* 0x000000020e04c211 */ /* 0x080fe400078210ff */
[----:B------:R-:W-:Y:S02]  /*24220*/  @!P3 LEA R2, P0, R12, R2, 0x2 ;  /* 0x000000020c02b211 */ /* 0x000fe400078010ff */
[----:B------:R-:W-:-:S02]  /*24230*/  @!P5 LEA.HI.X R9, R0, R3, R5, 0x2, P2 ;  /* 0x000000030009d211 */ /* 0x000fc400010f1405 */
[-C--:B------:R-:W-:Y:S02]  /*24240*/  @!P4 LEA.HI.X R5, R14, R3.reuse, R15, 0x2, P1 ;  /* 0x000000030e05c211 */ /* 0x080fe400008f140f */
[----:B------:R-:W-:Y:S01]  /*24250*/  @!P3 LEA.HI.X R3, R12, R3, R13, 0x2, P0 ;  /* 0x000000030c03b211 */ /* 0x000fe200000f140d */
[----:B------:R3:W-:Y:S04]  /*24260*/  @!P5 ST.E desc[UR4][R8.64], R49 ;  /* 0x000000310800d985 */ /* 0x0007e8000c101904 */
[----:B------:R3:W-:Y:S04]  /*24270*/  @!P4 ST.E desc[UR4][R4.64], R32 ;  /* 0x000000200400c985 */ /* 0x0007e8000c101904 */
[----:B------:R3:W-:Y:S02]  /*24280*/  @!P3 ST.E desc[UR4][R2.64], R33 ;  /* 0x000000210200b985 */ /* 0x0007e4000c101904 */
.L_x_717:
[----:B------:R-:W-:Y:S05]  /*24290*/  BSYNC B0 ;  /* 0x0000000000007941 */ /* 0x000fea0003800000 */
.L_x_716:
[----:B---3-5:R-:W3:Y:S04]  /*242a0*/  LDL.LU R2, [R1+0x1bc] ;  /* 0x0001bc0001027983 */ /* 0x028ee80000300800 */
[----:B------:R-:W4:Y:S04]  /*242b0*/  LDL R14, [R1+0x114] ;  /* 0x00011400010e7983 */ /* 0x000f280000100800 */
[----:B------:R1:W5:Y:S04]  /*242c0*/  LDL.64 R32, [R1+0x1a0] ;  /* 0x0001a00001207983 */ /* 0x0003680000100a00 */
[----:B------:R1:W5:Y:S01]  /*242d0*/  LD.E R0, desc[UR4][R172.64+0xc0] ;  /* 0x0000c004ac007980 */ /* 0x000362000c101900 */
[----:B------:R-:W-:-:S02]  /*242e0*/  LEA.HI.SX32 R9, R52, 0x20, 0x1e ;  /* 0x0000002034097811 */ /* 0x000fc400078ff2ff */
[C---:B------:R-:W-:Y:S01]  /*242f0*/  LEA.HI.SX32 R8, R52.reuse, 0x40, 0x1e ;  /* 0x0000004034087811 */ /* 0x040fe200078ff2ff */
[----:B------:R-:W-:Y:S01]  /*24300*/  IMAD R5, R19, R50, RZ ;  /* 0x0000003213057224 */ /* 0x000fe200078e02ff */
[----:B------:R-:W-:Y:S02]  /*24310*/  LEA.HI.SX32 R52, R52, 0x60, 0x1e ;  /* 0x0000006034347811 */ /* 0x000fe400078ff2ff */
[----:B------:R-:W-:Y:S01]  /*24320*/  SHF.R.S32.HI R10, RZ, 0x1f, R50 ;  /* 0x0000001fff0a7819 */ /* 0x000fe20000011432 */
[----:B------:R-:W-:Y:S01]  /*24330*/  BSSY B0, `(.L_x_718) ;  /* 0x000001a000007945 */ /* 0x000fe20003800000 */
[----:B---3--:R-:W-:-:S05]  /*24340*/  IMAD R4, R51, -0x80, R2 ;  /* 0xffffff8033047824 */ /* 0x008fca00078e0202 */
[----:B------:R-:W-:Y:S02]  /*24350*/  ISETP.GE.AND P0, PT, R81, R4, PT ;  /* 0x000000045100720c */ /* 0x000fe40003f06270 */
[----:B----4-:R-:W-:Y:S02]  /*24360*/  IADD3 R2, P1, R14, R34, RZ ;  /* 0x000000220e027210 */ /* 0x010fe40007f3e0ff */
[----:B------:R-:W-:Y:S02]  /*24370*/  SHF.R.S32.HI R3, RZ, 0x1f, R14 ;  /* 0x0000001fff037819 */ /* 0x000fe4000001140e */
[----:B------:R-:W-:-:S03]  /*24380*/  ISETP.GE.AND P3, PT, R9, R4, PT ;  /* 0x000000040900720c */ /* 0x000fc60003f66270 */
[----:B------:R-:W-:Y:S01]  /*24390*/  IMAD.X R3, R3, 0x1, R35, P1 ;  /* 0x0000000103037824 */ /* 0x000fe200008e0623 */
[-C--:B------:R-:W-:Y:S02]  /*243a0*/  ISETP.GE.AND P2, PT, R8, R4.reuse, PT ;  /* 0x000000040800720c */ /* 0x080fe40003f46270 */
[----:B------:R-:W-:Y:S01]  /*243b0*/  ISETP.GE.AND P1, PT, R52, R4, PT ;  /* 0x000000043400720c */ /* 0x000fe20003f26270 */
[C---:B------:R-:W-:Y:S02]  /*243c0*/  IMAD R4, R18.reuse, R10, R5 ;  /* 0x0000000a12047224 */ /* 0x040fe400078e0205 */
[----:B------:R-:W-:-:S04]  /*243d0*/  IMAD.WIDE.U32 R10, R18, R50, R2 ;  /* 0x00000032120a7225 */ /* 0x000fc800078e0002 */
[----:B------:R-:W-:Y:S01]  /*243e0*/  IMAD.IADD R5, R11, 0x1, R4 ;  /* 0x000000010b057824 */ /* 0x000fe200078e0204 */
[----:B-1----:R-:W-:Y:S06]  /*243f0*/  @P0 BRA `(.L_x_719) ;  /* 0x0000000000340947 */ /* 0x002fec0003800000 */
[----:B-----5:R-:W-:Y:S01]  /*24400*/  IMAD R2, R33, R6, RZ ;  /* 0x0000000621027224 */ /* 0x020fe200078e02ff */
[-C--:B------:R-:W-:Y:S01]  /*24410*/  ISETP.GE.AND P6, PT, R14, R0.reuse, PT ;  /* 0x000000000e00720c */ /* 0x080fe20003fc6270 */
[----:B------:R-:W-:Y:S01]  /*24420*/  IMAD.MOV.U32 R4, RZ, RZ, R10 ;  /* 0x000000ffff047224 */ /* 0x000fe200078e000a */
[-C--:B------:R-:W-:Y:S01]  /*24430*/  ISETP.GE.AND P5, PT, R247, R0.reuse, PT ;  /* 0x00000000f700720c */ /* 0x080fe20003fa6270 */
[----:B------:R-:W-:Y:S01]  /*24440*/  IMAD R2, R32, R7, R2 ;  /* 0x0000000720027224 */ /* 0x000fe200078e0202 */
[----:B------:R-:W-:Y:S01]  /*24450*/  ISETP.GE.AND P4, PT, R248, R0, PT ;  /* 0x00000000f800720c */ /* 0x000fe20003f86270 */
[----:B------:R-:W-:-:S04]  /*24460*/  IMAD.WIDE.U32 R8, R32, R6, R4 ;  /* 0x0000000620087225 */ /* 0x000fc800078e0004 */
[----:B------:R-:W-:Y:S01]  /*24470*/  IMAD.IADD R3, R9, 0x1, R2 ;  /* 0x0000000109037824 */ /* 0x000fe200078e0202 */
[----:B------:R-:W-:-:S04]  /*24480*/  LEA R2, P0, R8, R16, 0x1 ;  /* 0x0000001008027211 */ /* 0x000fc800078008ff */
[----:B------:R-:W-:-:S05]  /*24490*/  LEA.HI.X R3, R8, R17, R3, 0x1, P0 ;  /* 0x0000001108037211 */ /* 0x000fca00000f0c03 */
[----:B------:R1:W-:Y:S04]  /*244a0*/  @!P6 ST.E.128 desc[UR4][R2.64], R28 ;  /* 0x0000001c0200e985 */ /* 0x0003e8000c101d04 */
[----:B--2---:R1:W-:Y:S04]  /*244b0*/  @!P5 ST.E.128 desc[UR4][R2.64+0x40], R24 ;  /* 0x000040180200d985 */ /* 0x0043e8000c101d04 */
[----:B------:R1:W-:Y:S02]  /*244c0*/  @!P4 ST.E.128 desc[UR4][R2.64+0x80], R20 ;  /* 0x000080140200c985 */ /* 0x0003e4000c101d04 */
.L_x_719:
[----:B------:R-:W-:Y:S05]  /*244d0*/  BSYNC B0 ;  /* 0x0000000000007941 */ /* 0x000fea0003800000 */
.L_x_718:
[----:B------:R-:W-:Y:S04]  /*244e0*/  BSSY B0, `(.L_x_720) ;  /* 0x0000012000007945 */ /* 0x000fe80003800000 */
[----:B------:R-:W-:Y:S05]  /*244f0*/  @P3 BRA `(.L_x_721) ;  /* 0x0000000000403947 */ /* 0x000fea0003800000 */
[----:B-----5:R-:W-:Y:S02]  /*24500*/  IADD3 R12, P0, R32, 0x20, RZ ;  /* 0x00000020200c7810 */ /* 0x020fe40007f1e0ff */
[----:B-1----:R-:W-:Y:S02]  /*24510*/  MOV R3, R5 ;  /* 0x0000000500037202 */ /* 0x002fe40000000f00 */
[-C--:B------:R-:W-:Y:S01]  /*24520*/  ISETP.GE.AND P4, PT, R14, R0.reuse, PT ;  /* 0x000000000e00720c */ /* 0x080fe20003f86270 */
[----:B------:R-:W-:Y:S01]  /*24530*/  IMAD.X R2, RZ, RZ, R33, P0 ;  /* 0x000000ffff027224 */ /* 0x000fe200000e0621 */
[-C--:B------:R-:W-:Y:S02]  /*24540*/  ISETP.GE.AND P3, PT, R247, R0.reuse, PT ;  /* 0x00000000f700720c */ /* 0x080fe40003f66270 */
[----:B------:R-:W-:Y:S01]  /*24550*/  ISETP.GE.AND P0, PT, R248, R0, PT ;  /* 0x00000000f800720c */ /* 0x000fe20003f06270 */
[----:B------:R-:W-:Y:S02]  /*24560*/  IMAD R13, R2, R6, RZ ;  /* 0x00000006020d7224 */ /* 0x000fe400078e02ff */
[----:B------:R-:W-:-:S04]  /*24570*/  IMAD.MOV.U32 R2, RZ, RZ, R10 ;  /* 0x000000ffff027224 */ /* 0x000fc800078e000a */
[----:B------:R-:W-:-:S04]  /*24580*/  IMAD.WIDE.U32 R8, R6, R12, R2 ;  /* 0x0000000c06087225 */ /* 0x000fc800078e0002 */
[----:B------:R-:W-:Y:S01]  /*24590*/  IMAD R3, R7, R12, R13 ;  /* 0x0000000c07037224 */ /* 0x000fe200078e020d */
[----:B------:R-:W-:-:S03]  /*245a0*/  LEA R2, P5, R8, R16, 0x1 ;  /* 0x0000001008027211 */ /* 0x000fc600078a08ff */
[----:B------:R-:W-:-:S05]  /*245b0*/  IMAD.IADD R3, R9, 0x1, R3 ;  /* 0x0000000109037824 */ /* 0x000fca00078e0203 */
[----:B------:R-:W-:-:S05]  /*245c0*/  LEA.HI.X R3, R8, R17, R3, 0x1, P5 ;  /* 0x0000001108037211 */ /* 0x000fca00028f0c03 */
[----:B------:R3:W-:Y:S04]  /*245d0*/  @!P4 ST.E.128 desc[UR4][R2.64], R44 ;  /* 0x0000002c0200c985 */ /* 0x0007e8000c101d04 */
[----:B--2---:R3:W-:Y:S04]  /*245e0*/  @!P3 ST.E.128 desc[UR4][R2.64+0x40], R40 ;  /* 0x000040280200b985 */ /* 0x0047e8000c101d04 */
[----:B------:R3:W-:Y:S02]  /*245f0*/  @!P0 ST.E.128 desc[UR4][R2.64+0x80], R36 ;  /* 0x0000802402008985 */ /* 0x0007e4000c101d04 */
.L_x_721:
[----:B------:R-:W-:Y:S05]  /*24600*/  BSYNC B0 ;  /* 0x0000000000007941 */ /* 0x000fea0003800000 */
.L_x_720:
[----:B------:R-:W-:Y:S04]  /*24610*/  BSSY B0, `(.L_x_722) ;  /* 0x0000012000007945 */ /* 0x000fe80003800000 */
[----:B------:R-:W-:Y:S05]  /*24620*/  @P2 BRA `(.L_x_723) ;  /* 0x0000000000402947 */ /* 0x000fea0003800000 */
[----:B-----5:R-:W-:Y:S02]  /*24630*/  IADD3 R12, P0, R32, 0x40, RZ ;  /* 0x00000040200c7810 */ /* 0x020fe40007f1e0ff */
[----:B-1-3--:R-:W-:Y:S02]  /*24640*/  MOV R3, R5 ;  /* 0x0000000500037202 */ /* 0x00afe40000000f00 */
        /* <DEDUP_REMOVED lines=11> */
[----:B--2---:R4:W-:Y:S04]  /*24700*/  @!P3 ST.E.128 desc[UR4][R2.64], R64 ;  /* 0x000000400200b985 */ /* 0x0049e8000c101d04 */
[----:B------:R4:W-:Y:S04]  /*24710*/  @!P2 ST.E.128 desc[UR4][R2.64+0x40], R60 ;  /* 0x0000403c0200a985 */ /* 0x0009e8000c101d04 */
[----:B------:R4:W-:Y:S02]  /*24720*/  @!P0 ST.E.128 desc[UR4][R2.64+0x80], R56 ;  /* 0x0000803802008985 */ /* 0x0009e4000c101d04 */
.L_x_723:
[----:B------:R-:W-:Y:S05]  /*24730*/  BSYNC B0 ;  /* 0x0000000000007941 */ /* 0x000fea0003800000 */
.L_x_722:
[----:B------:R-:W-:Y:S02]  /*24740*/  MOV R12, 0x50 ;  /* 0x00000050000c7802 */ /* 0x000fe40000000f00 */
[----:B-1-34-:R-:W-:-:S03]  /*24750*/  MOV R3, 0x0 ;  /* 0x0000000000037802 */ /* 0x01afc60000000f00 */
[----:B------:R-:W-:-:S04]  /*24760*/  IMAD.MOV.U32 R2, RZ, RZ, R12 ;  /* 0x000000ffff027224 */ /* 0x000fc800078e000c */
[----:B--2--5:R-:W-:Y:S05]  /*24770*/  @P1 RET.REL.NODEC R2 `(_ZN5flash16flash_fwd_kernelI23Flash_fwd_kernel_traitsILi96ELi128ELi64ELi4ELb0ELb0EN7cutlass6half_tE19Flash_kernel_traitsILi96ELi128ELi64ELi4ES3_EELb1ELb1ELb0ELb1ELb0ELb0ELb0ELb1EEEvNS_16Flash_fwd_paramsE) ;  /* 0xfffffdb802201950 */ /* 0x024fea0003c3ffff */
[----:B------:R-:W-:Y:S02]  /*24780*/  IADD3 R8, P0, R32, 0x60, RZ ;  /* 0x0000006020087810 */ /* 0x000fe40007f1e0ff */
[----:B------:R-:W-:Y:S02]  /*24790*/  MOV R3, R5 ;  /* 0x0000000500037202 */ /* 0x000fe40000000f00 */
        /* <DEDUP_REMOVED lines=9> */
[----:B------:R-:W-:Y:S02]  /*24830*/  IMAD.IADD R3, R5, 0x1, R3 ;  /* 0x0000000105037824 */ /* 0x000fe400078e0203 */
[----:B------:R-:W-:-:S03]  /*24840*/  IMAD.MOV.U32 R5, RZ, RZ, 0x0 ;  /* 0x00000000ff057424 */ /* 0x000fc600078e00ff */
[----:B------:R-:W-:Y:S02]  /*24850*/  LEA.HI.X R3, R4, R17, R3, 0x1, P3 ;  /* 0x0000001104037211 */ /* 0x000fe400018f0c03 */
[----:B------:R-:W-:-:S03]  /*24860*/  MOV R4, R12 ;  /* 0x0000000c00047202 */ /* 0x000fc60000000f00 */
[----:B------:R-:W-:Y:S04]  /*24870*/  @!P2 ST.E.128 desc[UR4][R2.64], R76 ;  /* 0x0000004c0200a985 */ /* 0x000fe8000c101d04 */
[----:B------:R1:W-:Y:S02]  /*24880*/  @!P1 ST.E.128 desc[UR4][R2.64+0x40], R72 ;  /* 0x0000404802009985 */ /* 0x0003e4000c101d04 */
[----:B-1----:R-:W-:Y:S05]  /*24890*/  @P0 RET.REL.NODEC R4 `(_ZN5flash16flash_fwd_kernelI23Flash_fwd_kernel_traitsILi96ELi128ELi64ELi4ELb0ELb0EN7cutlass6half_tE19Flash_kernel_traitsILi96ELi128ELi64ELi4ES3_EELb1ELb1ELb0ELb1ELb0ELb0ELb0ELb1EEEvNS_16Flash_fwd_paramsE) ;  /* 0xfffffdb404d80950 */ /* 0x002fea0003c3ffff */
[----:B------:R1:W-:Y:S02]  /*248a0*/  ST.E.128 desc[UR4][R2.64+0x80], R68 ;  /* 0x0000804402007985 */ /* 0x0003e4000c101d04 */
[----:B-1----:R-:W-:Y:S02]  /*248b0*/  MOV R2, R12 ;  /* 0x0000000c00027202 */ /* 0x002fe40000000f00 */
[----:B------:R-:W-:-:S04]  /*248c0*/  MOV R3, 0x0 ;  /* 0x0000000000037802 */ /* 0x000fc80000000f00 */
[----:B------:R-:W-:Y:S05]  /*248d0*/  RET.REL.NODEC R2 `(_ZN5flash16flash_fwd_kernelI23Flash_fwd_kernel_traitsILi96ELi128ELi64ELi4ELb0ELb0EN7cutlass6half_tE19Flash_kernel_traitsILi96ELi128ELi64ELi4ES3_EELb1ELb1ELb0ELb1ELb0ELb0ELb0ELb1EEEvNS_16Flash_fwd_paramsE) ;  /* 0xfffffdb402c87950 */ /* 0x000fea0003c3ffff */
.L_x_673:
[----:B------:R-:W2:Y:S04]  /*248e0*/  LDL R15, [R1+0x190] ;  /* 0x00019000010f7983 */ /* 0x000ea80000100800 */
[----:B------:R-:W3:Y:S04]  /*248f0*/  LD.E.U16 R0, desc[UR4][R172.64+0x1c8] ;  /* 0x0001c804ac007980 */ /* 0x000ee8000c101500 */
[----:B------:R-:W4:Y:S04]  /*24900*/  LD.E.64 R2, desc[UR4][R172.64+0x88] ;  /* 0x00008804ac027980 */ /* 0x000f28000c101b00 */
[----:B------:R1:W5:Y:S04]  /*24910*/  LD.E.64 R10, desc[UR4][R172.64+0x70] ;  /* 0x00007004ac0a7980 */ /* 0x000368000c101b00 */
[----:B------:R1:W5:Y:S01]  /*24920*/  LD.E.64 R12, desc[UR4][R172.64+0x90] ;  /* 0x00009004ac0c7980 */ /* 0x000362000c101b00 */
[----:B--2---:R-:W-:-:S13]  /*24930*/  ISETP.NE.AND P0, PT, R15, -0x1, PT ;  /* 0xffffffff0f00780c */ /* 0x004fda0003f05270 */
[----:B------:R-:W2:Y:S01]  /*24940*/  @!P0 LD.E.64 R4, desc[UR4][R172.64+0x80] ;  /* 0x00008004ac048980 */ /* 0x000ea2000c101b00 */
[----:B------:R-:W1:Y:S01]  /*24950*/  S2R R33, SR_CTAID.Y ;  /* 0x0000000000217919 */ /* 0x000e620000002600 */
[-C--:B----4-:R-:W-:Y:S02]  /*24960*/  @P0 IMAD R8, R3, R15.reuse, RZ ;  /* 0x0000000f03080224 */ /* 0x090fe400078e02ff */
[----:B------:R-:W-:Y:S01]  /*24970*/  @P0 IMAD.WIDE.U32 R6, R2, R15, RZ ;  /* 0x0000000f02060225 */ /* 0x000fe200078e00ff */
[----:B------:R-:W-:Y:S01]  /*24980*/  BSSY B1, `(.L_x_724) ;  /* 0x000001a000017945 */ /* 0x000fe20003800000 */
[----:B------:R-:W-:Y:S02]  /*24990*/  PLOP3.LUT P1, PT, PT, PT, PT, 0x8, 0x0 ;  /* 0x000000000000781c */ /* 0x000fe40003f2e170 */
[----:B------:R-:W-:Y:S01]  /*249a0*/  CS2R R22, SRZ ;  /* 0x0000000000167805 */ /* 0x000fe2000001ff00 */
[----:B------:R-:W-:Y:S01]  /*249b0*/  @P0 IMAD.IADD R7, R7, 0x1, R8 ;  /* 0x0000000107070824 */ /* 0x000fe200078e0208 */
[----:B-1----:R-:W-:Y:S01]  /*249c0*/  @!P0 SHF.R.S32.HI R14, RZ, 0x1f, R33 ;  /* 0x0000001fff0e8819 */ /* 0x002fe20000011421 */
[----:B--2---:R-:W-:Y:S01]  /*249d0*/  @!P0 IMAD R9, R5, R33, RZ ;  /* 0x0000002105098224 */ /* 0x004fe200078e02ff */
[----:B---3--:R-:W-:-:S02]  /*249e0*/  PRMT R5, R0, 0x7770, RZ ;  /* 0x0000777000057816 */ /* 0x008fc400000000ff */
[----:B------:R-:W-:Y:S02]  /*249f0*/  PRMT R0, R0, 0x7771, RZ ;  /* 0x0000777100007816 */ /* 0x000fe400000000ff */
[----:B------:R-:W-:-:S04]  /*24a00*/  ISETP.NE.AND P4, PT, R5, RZ, PT ;  /* 0x000000ff0500720c */ /* 0x000fc80003f85270 */
[----:B------:R-:W-:Y:S01]  /*24a10*/  ISETP.NE.OR P2, PT, R0, RZ, !P4 ;  /* 0x000000ff0000720c */ /* 0x000fe20006745670 */
[C---:B------:R-:W-:Y:S02]  /*24a20*/  @!P0 IMAD R9, R4.reuse, R14, R9 ;  /* 0x0000000e04098224 */ /* 0x040fe400078e0209 */
[----:B------:R-:W-:-:S04]  /*24a30*/  @!P0 IMAD.WIDE.U32 R4, R4, R33, RZ ;  /* 0x0000002104048225 */ /* 0x000fc800078e00ff */
[----:B------:R-:W-:Y:S02]  /*24a40*/  @!P0 IMAD.MOV.U32 R6, RZ, RZ, R4 ;  /* 0x000000ffff068224 */ /* 0x000fe400078e0004 */
[----:B------:R-:W-:-:S04]  /*24a50*/  @!P0 IMAD.IADD R7, R5, 0x1, R9 ;  /* 0x0000000105078824 */ /* 0x000fc800078e0209 */
[----:B------:R-:W-:Y:S05]  /*24a60*/  @P2 BRA `(.L_x_725) ;  /* 0x00000000002c2947 */ /* 0x000fea0003800000 */
[----:B------:R-:W-:Y:S01]  /*24a70*/  ISETP.NE.AND P0, PT, R15, -0x1, PT ;  /* 0xffffffff0f00780c */ /* 0x000fe20003f05270 */
[----:B------:R-:W-:Y:S01]  /*24a80*/  BSSY B0, `(.L_x_726) ;  /* 0x0000006000007945 */ /* 0x000fe20003800000 */
[----:B------:R-:W-:-:S11]  /*24a90*/  PLOP3.LUT P1, PT, PT, PT, PT, 0x80, 0x0 ;  /* 0x000000000000781c */ /* 0x000fd60003f2f070 */
[----:B------:R-:W-:Y:S05]  /*24aa0*/  @P0 BRA `(.L_x_727) ;  /* 0x00000000000c0947 */ /* 0x000fea0003800000 */
[----:B------:R-:W2:Y:S02]  /*24ab0*/  LD.E R0, desc[UR4][R172.64+0xb4] ;  /* 0x0000b404ac007980 */ /* 0x000ea4000c101900 */
[----:B--2---:R-:W-:-:S05]  /*24ac0*/  IMAD R15, R33, R0, RZ ;  /* 0x00000000210f7224 */ /* 0x004fca00078e02ff */
[----:B------:R1:W-:Y:S02]  /*24ad0*/  STL [R1+0x190], R15 ;  /* 0x0001900f01007387 */ /* 0x0003e40000100800 */
.L_x_727:
[----:B------:R-:W-:Y:S05]  /*24ae0*/  BSYNC B0 ;  /* 0x0000000000007941 */ /* 0x000fea0003800000 */
.L_x_726:
[----:B------:R-:W-:Y:S01]  /*24af0*/  PRMT R0, RZ, 0x7610, R0 ;  /* 0x00007610ff007816 */ /* 0x000fe20000000000 */
[--C-:B------:R-:W-:Y:S01]  /*24b00*/  IMAD.MOV.U32 R22, RZ, RZ, R15.reuse ;  /* 0x000000ffff167224 */ /* 0x100fe200078e000f */
[----:B------:R-:W-:Y:S02]  /*24b10*/  SHF.R.S32.HI R23, RZ, 0x1f, R15 ;  /* 0x0000001fff177819 */ /* 0x000fe4000001140f */
.L_x_725:
[----:B------:R-:W-:Y:S05]  /*24b20*/  BSYNC B1 ;  /* 0x0000000000017941 */ /* 0x000fea0003800000 */
.L_x_724:
[----:B------:R-:W-:Y:S01]  /*24b30*/  LOP3.LUT P3, RZ, R0, 0xff, RZ, 0xc0, !PT ;  /* 0x000000ff00ff7812 */ /* 0x000fe2000786c0ff */
[----:B------:R-:W2:Y:S04]  /*24b40*/  LDL.LU R4, [R1+0x1bc] ;  /* 0x0001bc0001047983 */ /* 0x000ea80000300800 */
[----:B------:R3:W5:Y:S04]  /*24b50*/  LD.E R0, desc[UR4][R172.64+0xc0] ;  /* 0x0000c004ac007980 */ /* 0x000768000c101900 */
[----:B------:R3:W5:Y:S04]  /*24b60*/  LD.E.64 R20, desc[UR4][R172.64+0xa0] ;  /* 0x0000a004ac147980 */ /* 0x000768000c101b00 */
[----:B------:R-:W4:Y:S01]  /*24b70*/  @P3 LD.E.64 R26, desc[UR4][R172.64+0xb0] ;  /* 0x0000b004ac1a3980 */ /* 0x000f22000c101b00 */
[----:B------:R-:W1:Y:S01]  /*24b80*/  S2R R32, SR_CTAID.Z ;  /* 0x0000000000207919 */ /* 0x000e620000002700 */
[----:B------:R-:W-:Y:S01]  /*24b90*/  LEA.HI R8, R40, R152, RZ, 0x2 ;  /* 0x0000009828087211 */ /* 0x000fe200078f10ff */
[----:B------:R-:W3:Y:S03]  /*24ba0*/  S2R R14, SR_CTAID.X ;  /* 0x00000000000e7919 */ /* 0x000ee60000002500 */
[----:B------:R-:W-:-:S05]  /*24bb0*/  LOP3.LUT R18, R8, 0xfffffffc, RZ, 0xc0, !PT ;  /* 0xfffffffc08127812 */ /* 0x000fca00078ec0ff */
[----:B------:R-:W-:-:S05]  /*24bc0*/  IMAD.IADD R18, R152, 0x1, -R18 ;  /* 0x0000000198127824 */ /* 0x000fca00078e0a12 */
[C---:B------:R-:W-:Y:S01]  /*24bd0*/  ISETP.NE.AND P6, PT, R18.reuse, RZ, PT ;  /* 0x000000ff1200720c */ /* 0x040fe20003fc5270 */
[----:B------:R-:W-:Y:S01]  /*24be0*/  IMAD.SHL.U32 R18, R18, 0x8, RZ ;  /* 0x0000000812127824 */ /* 0x000fe200078e00ff */
[----:B------:R-:W-:-:S04]  /*24bf0*/  SHF.R.S32.HI R8, RZ, 0x2, R8 ;  /* 0x00000002ff087819 */ /* 0x000fc80000011408 */
[----:B------:R-:W-:Y:S01]  /*24c00*/  IADD3 R16, P0, R18, R6, RZ ;  /* 0x0000000612107210 */ /* 0x000fe20007f1e0ff */
[----:B------:R-:W-:Y:S01]  /*24c10*/  VIADD R28, R8, 0x20 ;  /* 0x00000020081c7836 */ /* 0x000fe20000000000 */
[----:B------:R-:W-:Y:S02]  /*24c20*/  SHF.R.S32.HI R9, RZ, 0x1f, R8 ;  /* 0x0000001fff097819 */ /* 0x000fe40000011408 */
[----:B------:R-:W-:Y:S01]  /*24c30*/  LEA.HI.X.SX32 R17, R18, R7, 0x1, P0 ;  /* 0x0000000712117211 */ /* 0x000fe200000f0eff */
[----:B------:R-:W-:Y:S01]  /*24c40*/  BSSY B0, `(.L_x_728) ;  /* 0x0000011000007945 */ /* 0x000fe20003800000 */
[----:B-1----:R-:W-:Y:S01]  /*24c50*/  SHF.R.S32.HI R5, RZ, 0x1f, R32 ;  /* 0x0000001fff057819 */ /* 0x002fe20000011420 */
[----:B-----5:R-:W-:-:S04]  /*24c60*/  IMAD.WIDE.U32 R16, R32, R12, R16 ;  /* 0x0000000c20107225 */ /* 0x020fc800078e0010 */
[----:B------:R-:W-:Y:S02]  /*24c70*/  @P3 IMAD.MOV.U32 R25, RZ, RZ, 0x1 ;  /* 0x00000001ff193424 */ /* 0x000fe400078e00ff */
[----:B--2---:R-:W-:Y:S02]  /*24c80*/  IMAD.IADD R19, R4, 0x1, -R157 ;  /* 0x0000000104137824 */ /* 0x004fe400078e0a9d */
[----:B------:R-:W-:-:S03]  /*24c90*/  IMAD R4, R13, R32, RZ ;  /* 0x000000200d047224 */ /* 0x000fc600078e02ff */
[----:B------:R-:W-:Y:S01]  /*24ca0*/  ISETP.GE.AND P2, PT, R8, R19, PT ;  /* 0x000000130800720c */ /* 0x000fe20003f46270 */
[----:B------:R-:W-:Y:S01]  /*24cb0*/  IMAD R7, R12, R5, R4 ;  /* 0x000000050c077224 */ /* 0x000fe200078e0204 */
[----:B------:R-:W-:Y:S01]  /*24cc0*/  ISETP.GE.AND P0, PT, R28, R19, PT ;  /* 0x000000131c00720c */ /* 0x000fe20003f06270 */
[----:B---3--:R-:W-:-:S04]  /*24cd0*/  IMAD.WIDE R4, R14, 0x80, R8 ;  /* 0x000000800e047825 */ /* 0x008fc800078e0208 */
[----:B----4-:R-:W-:Y:S01]  /*24ce0*/  @P3 IMAD R24, R26, R27, RZ ;  /* 0x0000001b1a183224 */ /* 0x010fe200078e02ff */
[----:B------:R-:W-:Y:S07]  /*24cf0*/  @P3 BRA `(.L_x_729) ;  /* 0x0000000000143947 */ /* 0x000fee0003800000 */
[----:B------:R-:W2:Y:S04]  /*24d00*/  @P4 LD.E R24, desc[UR4][R172.64+0xd4] ;  /* 0x0000d404ac184980 */ /* 0x000ea8000c101900 */
[----:B------:R-:W2:Y:S04]  /*24d10*/  LD.E R6, desc[UR4][R172.64+0x60] ;  /* 0x00006004ac067980 */ /* 0x000ea8000c101900 */
[----:B------:R-:W2:Y:S01]  /*24d20*/  @!P4 LD.E R24, desc[UR4][R172.64+0xb4] ;  /* 0x0000b404ac18c980 */ /* 0x000ea2000c101900 */
[----:B------:R-:W-:Y:S01]  /*24d30*/  MOV R26, 0x1 ;  /* 0x00000001001a7802 */ /* 0x000fe20000000f00 */
[----:B--2---:R-:W-:-:S02]  /*24d40*/  IMAD R25, R24, R6, RZ ;  /* 0x0000000618197224 */ /* 0x004fc400078e02ff */
.L_x_729:
[----:B------:R-:W-:Y:S05]  /*24d50*/  BSYNC B0 ;  /* 0x0000000000007941 */ /* 0x000fea0003800000 */
.L_x_728:
[----:B------:R-:W-:Y:S01]  /*24d60*/  BSSY B0, `(.L_x_730) ;  /* 0x0000013000007945 */ /* 0x000fe20003800000 */
[----:B------:R-:W-:Y:S01]  /*24d70*/  VIADD R27, R8, 0x40 ;  /* 0x00000040081b7836 */ /* 0x000fe20000000000 */
[C---:B------:R-:W-:Y:S01]  /*24d80*/  IADD3 R30, R18.reuse, 0x40, RZ ;  /* 0x00000040121e7810 */ /* 0x040fe20007ffe0ff */
[----:B------:R-:W-:Y:S01]  /*24d90*/  VIADD R31, R18, 0x20 ;  /* 0x00000020121f7836 */ /* 0x000fe20000000000 */
[----:B------:R-:W-:Y:S01]  /*24da0*/  IADD3 R7, R17, R7, RZ ;  /* 0x0000000711077210 */ /* 0x000fe20007ffe0ff */
[----:B------:R-:W-:Y:S06]  /*24db0*/  @P2 BRA `(.L_x_731) ;  /* 0x0000000000342947 */ /* 0x000fec0003800000 */
[----:B------:R-:W-:Y:S01]  /*24dc0*/  IMAD R12, R5, R2, RZ ;  /* 0x00000002050c7224 */ /* 0x000fe200078e02ff */
        /* <DEDUP_REMOVED lines=9> */
[----:B------:R1:W-:Y:S04]  /*24e60*/  @!P5 ST.E.128 desc[UR4][R12.64], RZ ;  /* 0x000000ff0c00d985 */ /* 0x0003e8000c101d04 */
[----:B------:R1:W-:Y:S04]  /*24e70*/  @!P4 ST.E.128 desc[UR4][R12.64+0x40], RZ ;  /* 0x000040ff0c00c985 */ /* 0x0003e8000c101d04 */
[----:B------:R1:W-:Y:S02]  /*24e80*/  @!P3 ST.E.128 desc[UR4][R12.64+0x80], RZ ;  /* 0x000080ff0c00b985 */ /* 0x0003e4000c101d04 */
.L_x_731:
[----:B------:R-:W-:Y:S05]  /*24e90*/  BSYNC B0 ;  /* 0x0000000000007941 */ /* 0x000fea0003800000 */
.L_x_730:
[----:B------:R-:W-:Y:S01]  /*24ea0*/  BSSY B0, `(.L_x_732) ;  /* 0x0000014000007945 */ /* 0x000fe20003800000 */
[----:B------:R-:W-:Y:S02]  /*24eb0*/  ISETP.GE.AND P2, PT, R27, R19, PT ;  /* 0x000000131b00720c */ /* 0x000fe40003f46270 */
[----:B------:R-:W-:Y:S01]  /*24ec0*/  IADD3 R29, R8, 0x60, RZ ;  /* 0x00000060081d7810 */ /* 0x000fe20007ffe0ff */
[----:B------:R-:W-:Y:S05]  /*24ed0*/  @P0 BRA `(.L_x_733) ;  /* 0x0000000000400947 */ /* 0x000fea0003800000 */
[----:B-1----:R-:W-:Y:S01]  /*24ee0*/  IADD3 R12, P0, R4, 0x20, RZ ;  /* 0x00000020040c7810 */ /* 0x002fe20007f1e0ff */
[----:B------:R-:W-:Y:S01]  /*24ef0*/  IMAD.MOV.U32 R14, RZ, RZ, R16 ;  /* 0x000000ffff0e7224 */ /* 0x000fe200078e0010 */
[----:B------:R-:W-:Y:S02]  /*24f00*/  MOV R15, R7 ;  /* 0x00000007000f7202 */ /* 0x000fe40000000f00 */
[-C--:B------:R-:W-:Y:S01]  /*24f10*/  ISETP.GE.AND P4, PT, R18, R0.reuse, PT ;  /* 0x000000001200720c */ /* 0x080fe20003f86270 */
[----:B------:R-:W-:Y:S01]  /*24f20*/  IMAD.X R13, RZ, RZ, R5, P0 ;  /* 0x000000ffff0d7224 */ /* 0x000fe200000e0605 */
[----:B------:R-:W-:Y:S01]  /*24f30*/  ISETP.GE.AND P3, PT, R31, R0, PT ;  /* 0x000000001f00720c */ /* 0x000fe20003f66270 */
[----:B------:R-:W-:Y:S01]  /*24f40*/  IMAD.WIDE.U32 R14, R2, R12, R14 ;  /* 0x0000000c020e7225 */ /* 0x000fe200078e000e */
[----:B------:R-:W-:-:S03]  /*24f50*/  ISETP.GE.AND P0, PT, R30, R0, PT ;  /* 0x000000001e00720c */ /* 0x000fc60003f06270 */
[----:B------:R-:W-:-:S04]  /*24f60*/  IMAD R13, R13, R2, RZ ;  /* 0x000000020d0d7224 */ /* 0x000fc800078e02ff */
[----:B------:R-:W-:Y:S01]  /*24f70*/  IMAD R13, R3, R12, R13 ;  /* 0x0000000c030d7224 */ /* 0x000fe200078e020d */
[----:B------:R-:W-:-:S03]  /*24f80*/  LEA R12, P5, R14, R10, 0x1 ;  /* 0x0000000a0e0c7211 */ /* 0x000fc600078a08ff */
[----:B------:R-:W-:-:S05]  /*24f90*/  IMAD.IADD R13, R15, 0x1, R13 ;  /* 0x000000010f0d7824 */ /* 0x000fca00078e020d */
[----:B------:R-:W-:-:S05]  /*24fa0*/  LEA.HI.X R13, R14, R11, R13, 0x1, P5 ;  /* 0x0000000b0e0d7211 */ /* 0x000fca00028f0c0d */
[----:B------:R2:W-:Y:S04]  /*24fb0*/  @!P4 ST.E.128 desc[UR4][R12.64], RZ ;  /* 0x000000ff0c00c985 */ /* 0x0005e8000c101d04 */
[----:B------:R2:W-:Y:S04]  /*24fc0*/  @!P3 ST.E.128 desc[UR4][R12.64+0x40], RZ ;  /* 0x000040ff0c00b985 */ /* 0x0005e8000c101d04 */
[----:B------:R2:W-:Y:S02]  /*24fd0*/  @!P0 ST.E.128 desc[UR4][R12.64+0x80], RZ ;  /* 0x000080ff0c008985 */ /* 0x0005e4000c101d04 */
.L_x_733:
[----:B------:R-:W-:Y:S05]  /*24fe0*/  BSYNC B0 ;  /* 0x0000000000007941 */ /* 0x000fea0003800000 */
.L_x_732:
[----:B------:R-:W-:Y:S01]  /*24ff0*/  BSSY B0, `(.L_x_734) ;  /* 0x0000014000007945 */ /* 0x000fe20003800000 */
[----:B------:R-:W-:Y:S01]  /*25000*/  ISETP.GE.AND P0, PT, R29, R19, PT ;  /* 0x000000131d00720c */ /* 0x000fe20003f06270 */
[----:B------:R-:W-:Y:S02]  /*25010*/  IMAD R25, R33, R25, RZ ;  /* 0x0000001921197224 */ /* 0x000fe400078e02ff */
[----:B------:R-:W-:Y:S10]  /*25020*/  @P2 BRA `(.L_x_735) ;  /* 0x0000000000402947 */ /* 0x000ff40003800000 */
[----:B-12---:R-:W-:Y:S01]  /*25030*/  IADD3 R12, P2, R4, 0x40, RZ ;  /* 0x00000040040c7810 */ /* 0x006fe20007f5e0ff */
        /* <DEDUP_REMOVED lines=15> */
.L_x_735:
[----:B------:R-:W-:Y:S05]  /*25130*/  BSYNC B0 ;  /* 0x0000000000007941 */ /* 0x000fea0003800000 */
.L_x_734:
[----:B-123--:R-:W-:Y:S01]  /*25140*/  SEL R12, R25, RZ, !P1 ;  /* 0x000000ff190c7207 */ /* 0x00efe20004800000 */
[----:B------:R-:W-:Y:S01]  /*25150*/  BSSY B0, `(.L_x_736) ;  /* 0x0000017000007945 */ /* 0x000fe20003800000 */
[-C--:B------:R-:W-:Y:S02]  /*25160*/  ISETP.GE.OR P5, PT, R8, R19.reuse, P6 ;  /* 0x000000130800720c */ /* 0x080fe400037a6670 */
[-C--:B------:R-:W-:Y:S01]  /*25170*/  ISETP.GE.OR P4, PT, R28, R19.reuse, P6 ;  /* 0x000000131c00720c */ /* 0x080fe20003786670 */
[----:B------:R-:W-:Y:S01]  /*25180*/  IMAD R24, R32, R24, R12 ;  /* 0x0000001820187224 */ /* 0x000fe200078e020c */
[----:B------:R-:W-:Y:S01]  /*25190*/  ISETP.GE.OR P3, PT, R27, R19, P6 ;  /* 0x000000131b00720c */ /* 0x000fe20003766670 */
[----:B------:R-:W-:Y:S01]  /*251a0*/  IMAD R12, R157, R26, RZ ;  /* 0x0000001a9d0c7224 */ /* 0x000fe200078e02ff */
[----:B------:R-:W-:Y:S11]  /*251b0*/  @P0 BRA `(.L_x_737) ;  /* 0x0000000000400947 */ /* 0x000ff60003800000 */
[----:B------:R-:W-:Y:S02]  /*251c0*/  IADD3 R6, P0, R4, 0x60, RZ ;  /* 0x0000006004067810 */ /* 0x000fe40007f1e0ff */
[-C--:B------:R-:W-:Y:S02]  /*251d0*/  ISETP.GE.AND P2, PT, R18, R0.reuse, PT ;  /* 0x000000001200720c */ /* 0x080fe40003f46270 */
[----:B------:R-:W-:Y:S01]  /*251e0*/  ISETP.GE.AND P1, PT, R31, R0, PT ;  /* 0x000000001f00720c */ /* 0x000fe20003f26270 */
[----:B------:R-:W-:Y:S01]  /*251f0*/  IMAD.X R4, RZ, RZ, R5, P0 ;  /* 0x000000ffff047224 */ /* 0x000fe200000e0605 */
[----:B------:R-:W-:-:S03]  /*25200*/  MOV R5, R7 ;  /* 0x0000000700057202 */ /* 0x000fc60000000f00 */
[----:B------:R-:W-:Y:S02]  /*25210*/  IMAD R13, R4, R2, RZ ;  /* 0x00000002040d7224 */ /* 0x000fe400078e02ff */
[----:B------:R-:W-:Y:S02]  /*25220*/  IMAD.MOV.U32 R4, RZ, RZ, R16 ;  /* 0x000000ffff047224 */ /* 0x000fe400078e0010 */
[-C--:B------:R-:W-:Y:S02]  /*25230*/  IMAD R3, R3, R6.reuse, R13 ;  /* 0x0000000603037224 */ /* 0x080fe400078e020d */
[----:B------:R-:W-:-:S04]  /*25240*/  IMAD.WIDE.U32 R4, R2, R6, R4 ;  /* 0x0000000602047225 */ /* 0x000fc800078e0004 */
[----:B------:R-:W-:Y:S01]  /*25250*/  IMAD.IADD R3, R5, 0x1, R3 ;  /* 0x0000000105037824 */ /* 0x000fe200078e0203 */
[----:B------:R-:W-:-:S04]  /*25260*/  LEA R2, P0, R4, R10, 0x1 ;  /* 0x0000000a04027211 */ /* 0x000fc800078008ff */
[----:B------:R-:W-:Y:S02]  /*25270*/  LEA.HI.X R3, R4, R11, R3, 0x1, P0 ;  /* 0x0000000b04037211 */ /* 0x000fe400000f0c03 */
[----:B------:R-:W-:-:S03]  /*25280*/  ISETP.GE.AND P0, PT, R30, R0, PT ;  /* 0x000000001e00720c */ /* 0x000fc60003f06270 */
[----:B------:R1:W-:Y:S04]  /*25290*/  @!P2 ST.E.128 desc[UR4][R2.64], RZ ;  /* 0x000000ff0200a985 */ /* 0x0003e8000c101d04 */
[----:B------:R1:W-:Y:S06]  /*252a0*/  @!P1 ST.E.128 desc[UR4][R2.64+0x40], RZ ;  /* 0x000040ff02009985 */ /* 0x0003ec000c101d04 */
[----:B------:R1:W-:Y:S02]  /*252b0*/  @!P0 ST.E.128 desc[UR4][R2.64+0x80], RZ ;  /* 0x000080ff02008985 */ /* 0x0003e4000c101d04 */
.L_x_737:
[----:B------:R-:W-:Y:S05]  /*252c0*/  BSYNC B0 ;  /* 0x0000000000007941 */ /* 0x000fea0003800000 */
.L_x_736:
[----:B------:R-:W-:Y:S01]  /*252d0*/  IADD3 R9, P1, P0, R12, R22, R24 ;  /* 0x000000160c097210 */ /* 0x000fe2000783e018 */
[-C--:B------:R-:W-:Y:S01]  /*252e0*/  @!P5 IMAD R0, R8, R26.reuse, RZ ;  /* 0x0000001a0800d224 */ /* 0x080fe200078e02ff */
[----:B-1----:R-:W-:Y:S01]  /*252f0*/  SHF.R.S32.HI R2, RZ, 0x1f, R12 ;  /* 0x0000001fff027819 */ /* 0x002fe2000001140c */
[-C--:B------:R-:W-:Y:S01]  /*25300*/  @!P4 IMAD R3, R28, R26.reuse, RZ ;  /* 0x0000001a1c03c224 */ /* 0x080fe200078e02ff */
[----:B------:R-:W-:Y:S01]  /*25310*/  SHF.R.S32.HI R22, RZ, 0x1f, R24 ;  /* 0x0000001fff167819 */ /* 0x000fe20000011418 */
[----:B------:R-:W-:Y:S01]  /*25320*/  @!P3 IMAD R5, R27, R26, RZ ;  /* 0x0000001a1b05b224 */ /* 0x000fe200078e02ff */
[----:B------:R-:W-:Y:S02]  /*25330*/  ISETP.GE.OR P6, PT, R29, R19, P6 ;  /* 0x000000131d00720c */ /* 0x000fe400037c6670 */
[----:B------:R-:W-:Y:S02]  /*25340*/  IADD3.X R22, R2, R23, R22, P1, P0 ;  /* 0x0000001702167210 */ /* 0x000fe40000fe0416 */
[----:B------:R-:W-:-:S02]  /*25350*/  @!P5 IADD3 R2, P0, R0, R9, RZ ;  /* 0x000000090002d210 */ /* 0x000fc40007f1e0ff */
[-C--:B------:R-:W-:Y:S02]  /*25360*/  @!P4 IADD3 R8, P1, R3, R9.reuse, RZ ;  /* 0x000000090308c210 */ /* 0x080fe40007f3e0ff */
[----:B------:R-:W-:Y:S02]  /*25370*/  @!P5 LEA.HI.X.SX32 R4, R0, R22, 0x1, P0 ;  /* 0x000000160004d211 */ /* 0x000fe400000f0eff */
[C---:B------:R-:W-:Y:S02]  /*25380*/  @!P5 LEA R6, P2, R2.reuse, R20, 0x2 ;  /* 0x000000140206d211 */ /* 0x040fe400078410ff */
[----:B------:R-:W-:Y:S02]  /*25390*/  @!P3 IADD3 R0, P0, R5, R9, RZ ;  /* 0x000000090500b210 */ /* 0x000fe40007f1e0ff */
[----:B------:R-:W-:Y:S02]  /*253a0*/  @!P4 LEA.HI.X.SX32 R10, R3, R22, 0x1, P1 ;  /* 0x00000016030ac211 */ /* 0x000fe400008f0eff */
[----:B------:R-:W-:-:S02]  /*253b0*/  @!P5 LEA.HI.X R7, R2, R21, R4, 0x2, P2 ;  /* 0x000000150207d211 */ /* 0x000fc400010f1404 */
[----:B------:R-:W-:Y:S02]  /*253c0*/  @!P4 LEA R4, P1, R8, R20, 0x2 ;  /* 0x000000140804c211 */ /* 0x000fe400078210ff */
[----:B------:R-:W-:Y:S02]  /*253d0*/  @!P3 LEA.HI.X.SX32 R3, R5, R22, 0x1, P0 ;  /* 0x000000160503b211 */ /* 0x000fe400000f0eff */
[----:B------:R-:W-:Y:S02]  /*253e0*/  @!P3 LEA R2, P0, R0, R20, 0x2 ;  /* 0x000000140002b211 */ /* 0x000fe400078010ff */
[-C--:B------:R-:W-:Y:S01]  /*253f0*/  @!P4 LEA.HI.X R5, R8, R21.reuse, R10, 0x2, P1 ;  /* 0x000000150805c211 */ /* 0x080fe200008f140a */
[----:B------:R-:W-:Y:S01]  /*25400*/  @!P5 IMAD.MOV.U32 R10, RZ, RZ, 0x7f800000 ;  /* 0x7f800000ff0ad424 */ /* 0x000fe200078e00ff */
[----:B------:R-:W-:Y:S01]  /*25410*/  @!P3 LEA.HI.X R3, R0, R21, R3, 0x2, P0 ;  /* 0x000000150003b211 */ /* 0x000fe200000f1403 */
[----:B------:R-:W-:Y:S01]  /*25420*/  @!P4 IMAD.MOV.U32 R8, RZ, RZ, 0x7f800000 ;  /* 0x7f800000ff08c424 */ /* 0x000fe200078e00ff */
[----:B------:R-:W-:Y:S01]  /*25430*/  MOV R11, 0x50 ;  /* 0x00000050000b7802 */ /* 0x000fe20000000f00 */
[----:B------:R-:W-:Y:S01]  /*25440*/  @!P3 IMAD.MOV.U32 R0, RZ, RZ, 0x7f800000 ;  /* 0x7f800000ff00b424 */ /* 0x000fe200078e00ff */
[----:B------:R-:W-:Y:S04]  /*25450*/  @!P5 ST.E desc[UR4][R6.64], R10 ;  /* 0x0000000a0600d985 */ /* 0x000fe8000c101904 */
[----:B------:R-:W-:Y:S04]  /*25460*/  @!P4 ST.E desc[UR4][R4.64], R8 ;  /* 0x000000080400c985 */ /* 0x000fe8000c101904 */
[----:B------:R1:W-:Y:S02]  /*25470*/  @!P3 ST.E desc[UR4][R2.64], R0 ;  /* 0x000000000200b985 */ /* 0x0003e4000c101904 */
[----:B-1----:R-:W-:-:S02]  /*25480*/  IMAD.MOV.U32 R2, RZ, RZ, R11 ;  /* 0x000000ffff027224 */ /* 0x002fc400078e000b */
[----:B------:R-:W-:-:S04]  /*25490*/  IMAD.MOV.U32 R3, RZ, RZ, 0x0 ;  /* 0x00000000ff037424 */ /* 0x000fc800078e00ff */
[----:B------:R-:W-:Y:S05]  /*254a0*/  @P6 RET.REL.NODEC R2 `(_ZN5flash16flash_fwd_kernelI23Flash_fwd_kernel_traitsILi96ELi128ELi64ELi4ELb0ELb0EN7cutlass6half_tE19Flash_kernel_traitsILi96ELi128ELi64ELi4ES3_EELb1ELb1ELb0ELb1ELb0ELb0ELb0ELb1EEEvNS_16Flash_fwd_paramsE) ;  /* 0xfffffda802d46950 */ /* 0x000fea0003c3ffff */
[----:B------:R-:W-:-:S05]  /*254b0*/  IMAD R0, R29, R26, RZ ;  /* 0x0000001a1d007224 */ /* 0x000fca00078e02ff */
[----:B------:R-:W-:-:S04]  /*254c0*/  IADD3 R3, P0, R0, R9, RZ ;  /* 0x0000000900037210 */ /* 0x000fc80007f1e0ff */
[----:B------:R-:W-:Y:S02]  /*254d0*/  LEA.HI.X.SX32 R0, R0, R22, 0x1, P0 ;  /* 0x0000001600007211 */ /* 0x000fe400000f0eff */
[----:B------:R-:W-:-:S04]  /*254e0*/  LEA R2, P0, R3, R20, 0x2 ;  /* 0x0000001403027211 */ /* 0x000fc800078010ff */
[----:B------:R-:W-:Y:S01]  /*254f0*/  LEA.HI.X R3, R3, R21, R0, 0x2, P0 ;  /* 0x0000001503037211 */ /* 0x000fe200000f1400 */
[----:B------:R-:W-:-:S05]  /*25500*/  IMAD.MOV.U32 R0, RZ, RZ, 0x7f800000 ;  /* 0x7f800000ff007424 */ /* 0x000fca00078e00ff */
[----:B------:R1:W-:Y:S02]  /*25510*/  ST.E desc[UR4][R2.64], R0 ;  /* 0x0000000002007985 */ /* 0x0003e4000c101904 */
[----:B-1----:R-:W-:Y:S02]  /*25520*/  IMAD.MOV.U32 R2, RZ, RZ, R11 ;  /* 0x000000ffff027224 */ /* 0x002fe400078e000b */
[----:B------:R-:W-:-:S04]  /*25530*/  IMAD.MOV.U32 R3, RZ, RZ, 0x0 ;  /* 0x00000000ff037424 */ /* 0x000fc800078e00ff */
[----:B------:R-:W-:Y:S05]  /*25540*/  RET.REL.NODEC R2 `(_ZN5flash16flash_fwd_kernelI23Flash_fwd_kernel_traitsILi96ELi128ELi64ELi4ELb0ELb0EN7cutlass6half_tE19Flash_kernel_traitsILi96ELi128ELi64ELi4ES3_EELb1ELb1ELb0ELb1ELb0ELb0ELb0ELb1EEEvNS_16Flash_fwd_paramsE) ;  /* 0xfffffda802ac7950 */ /* 0x000fea0003c3ffff */
.L_x_709:
[----:B------:R-:W-:Y:S01]  /*25550*/  IMAD.MOV.U32 R0, RZ, RZ, 0x2 ;  /* 0x00000002ff007424 */ /* 0x000fe200078e00ff */
[----:B------:R-:W-:Y:S01]  /*25560*/  MOV R2, R14 ;  /* 0x0000000e00027202 */ /* 0x000fe20000000f00 */
[----:B------:R-:W-:Y:S01]  /*25570*/  IMAD.MOV.U32 R4, RZ, RZ, -0x1 ;  /* 0xffffffffff047424 */ /* 0x000fe200078e00ff */
[----:B------:R-:W-:-:S07]  /*25580*/  MOV R3, 0x1f ;  /* 0x0000001f00037802 */ /* 0x000fce0000000f00 */
[----:B-1---5:R-:W-:Y:S05]  /*25590*/  WARPSYNC.COLLECTIVE R4, `(.L_x_738) ;  /* 0x0000000004087348 */ /* 0x022fea0003c00000 */
[----:B------:R2:W3:Y:S02]  /*255a0*/  SHFL.BFLY P0, R0, R2, R0, R3 ;  /* 0x0c00000002007389 */ /* 0x0004e40000000003 */
[----:B-123-5:R-:W-:Y:S01]  /*255b0*/  ENDCOLLECTIVE ;  /* 0x000000000000791b */ /* 0x02efe20003800000 */
.L_x_738:
[----:B------:R-:W-:Y:S02]  /*255c0*/  MOV R8, R0 ;  /* 0x0000000000087202 */ /* 0x000fe40000000f00 */
[----:B------:R-:W-:-:S03]  /*255d0*/  MOV R0, 0x1 ;  /* 0x0000000100007802 */ /* 0x000fc60000000f00 */
[----:B------:R-:W-:-:S04]  /*255e0*/  FADD.FTZ R8, R8, R14 ;  /* 0x0000000e08087221 */ /* 0x000fc80000010000 */
[----:B------:R-:W-:-:S07]  /*255f0*/  IMAD.MOV.U32 R2, RZ, RZ, R8 ;  /* 0x000000ffff027224 */ /* 0x000fce00078e0008 */
[----:B------:R-:W-:Y:S05]  /*25600*/  WARPSYNC.COLLECTIVE R4, `(.L_x_739) ;  /* 0x0000000004087348 */ /* 0x000fea0003c00000 */
[----:B------:R1:W2:Y:S02]  /*25610*/  SHFL.BFLY P0, R0, R2, R0, R3 ;  /* 0x0c00000002007389 */ /* 0x0002a40000000003 */
[----:B-12---:R-:W-:Y:S01]  /*25620*/  ENDCOLLECTIVE ;  /* 0x000000000000791b */ /* 0x006fe20003800000 */
.L_x_739:
[----:B------:R-:W-:Y:S01]  /*25630*/  IMAD.MOV.U32 R57, RZ, RZ, R0 ;  /* 0x000000ffff397224 */ /* 0x000fe200078e0000 */
[----:B------:R-:W-:Y:S02]  /*25640*/  MOV R0, 0x2 ;  /* 0x0000000200007802 */ /* 0x000fe40000000f00 */
[----:B------:R-:W-:Y:S01]  /*25650*/  MOV R2, R13 ;  /* 0x0000000d00027202 */ /* 0x000fe20000000f00 */
[----:B------:R-:W-:-:S07]  /*25660*/  FADD.FTZ R57, R8, R57 ;  /* 0x0000003908397221 */ /* 0x000fce0000010000 */
[----:B------:R-:W-:Y:S05]  /*25670*/  WARPSYNC.COLLECTIVE R4, `(.L_x_740) ;  /* 0x0000000004087348 */ /* 0x000fea0003c00000 */
[----:B------:R1:W2:Y:S02]  /*25680*/  SHFL.BFLY P0, R0, R2, R0, R3 ;  /* 0x0c00000002007389 */ /* 0x0002a40000000003 */
[----:B-12---:R-:W-:Y:S01]  /*25690*/  ENDCOLLECTIVE ;  /* 0x000000000000791b */ /* 0x006fe20003800000 */
.L_x_740:
[----:B------:R-:W-:Y:S01]  /*256a0*/  IMAD.MOV.U32 R7, RZ, RZ, R0 ;  /* 0x000000ffff077224 */ /* 0x000fe200078e0000 */
[----:B------:R-:W-:-:S03]  /*256b0*/  MOV R0, 0x1 ;  /* 0x0000000100007802 */ /* 0x000fc60000000f00 */
[----:B------:R-:W-:-:S05]  /*256c0*/  FADD.FTZ R7, R7, R13 ;  /* 0x0000000d07077221 */ /* 0x000fca0000010000 */
[----:B------:R-:W-:-:S07]  /*256d0*/  MOV R2, R7 ;  /* 0x0000000700027202 */ /* 0x000fce0000000f00 */
[----:B------:R-:W-:Y:S05]  /*256e0*/  WARPSYNC.COLLECTIVE R4, `(.L_x_741) ;  /* 0x0000000004087348 */ /* 0x000fea0003c00000 */
[----:B------:R1:W2:Y:S02]  /*256f0*/  SHFL.BFLY P0, R0, R2, R0, R3 ;  /* 0x0c00000002007389 */ /* 0x0002a40000000003 */
[----:B-12---:R-:W-:Y:S01]  /*25700*/  ENDCOLLECTIVE ;  /* 0x000000000000791b */ /* 0x006fe20003800000 */
.L_x_741:
[----:B------:R-:W-:Y:S01]  /*25710*/  IMAD.MOV.U32 R10, RZ, RZ, R0 ;  /* 0x000000ffff0a7224 */ /* 0x000fe200078e0000 */
[----:B------:R-:W-:Y:S02]  /*25720*/  MOV R0, 0x2 ;  /* 0x0000000200007802 */ /* 0x000fe40000000f00 */
[----:B------:R-:W-:Y:S01]  /*25730*/  MOV R2, R12 ;  /* 0x0000000c00027202 */ /* 0x000fe20000000f00 */
[----:B------:R-:W-:-:S07]  /*25740*/  FADD.FTZ R56, R7, R10 ;  /* 0x0000000a07387221 */ /* 0x000fce0000010000 */
[----:B------:R-:W-:Y:S05]  /*25750*/  WARPSYNC.COLLECTIVE R4, `(.L_x_742) ;  /* 0x0000000004087348 */ /* 0x000fea0003c00000 */
[----:B------:R1:W2:Y:S02]  /*25760*/  SHFL.BFLY P0, R0, R2, R0, R3 ;  /* 0x0c00000002007389 */ /* 0x0002a40000000003 */
[----:B-12---:R-:W-:Y:S01]  /*25770*/  ENDCOLLECTIVE ;  /* 0x000000000000791b */ /* 0x006fe20003800000 */
.L_x_742:
[----:B------:R-:W-:Y:S01]  /*25780*/  IMAD.MOV.U32 R6, RZ, RZ, R0 ;  /* 0x000000ffff067224 */ /* 0x000fe200078e0000 */
[----:B------:R-:W-:-:S03]  /*25790*/  MOV R0, 0x1 ;  /* 0x0000000100007802 */ /* 0x000fc60000000f00 */
[----:B------:R-:W-:-:S05]  /*257a0*/  FADD.FTZ R6, R6, R12 ;  /* 0x0000000c06067221 */ /* 0x000fca0000010000 */
[----:B------:R-:W-:-:S07]  /*257b0*/  MOV R2, R6 ;  /* 0x0000000600027202 */ /* 0x000fce0000000f00 */
[----:B------:R-:W-:Y:S05]  /*257c0*/  WARPSYNC.COLLECTIVE R4, `(.L_x_743) ;  /* 0x0000000004087348 */ /* 0x000fea0003c00000 */
[----:B------:R1:W2:Y:S02]  /*257d0*/  SHFL.BFLY P0, R0, R2, R0, R3 ;  /* 0x0c00000002007389 */ /* 0x0002a40000000003 */
[----:B-12---:R-:W-:Y:S01]  /*257e0*/  ENDCOLLECTIVE ;  /* 0x000000000000791b */ /* 0x006fe20003800000 */
.L_x_743:
[----:B------:R-:W-:Y:S01]  /*257f0*/  IMAD.MOV.U32 R9, RZ, RZ, R0 ;  /* 0x000000ffff097224 */ /* 0x000fe200078e0000 */
[----:B------:R-:W-:Y:S02]  /*25800*/  MOV R0, 0x2 ;  /* 0x0000000200007802 */ /* 0x000fe40000000f00 */
[----:B------:R-:W-:Y:S01]  /*25810*/  MOV R2, R11 ;  /* 0x0000000b00027202 */ /* 0x000fe20000000f00 */
[----:B------:R-:W-:-:S07]  /*25820*/  FADD.FTZ R54, R6, R9 ;  /* 0x0000000906367221 */ /* 0x000fce0000010000 */
[----:B------:R-:W-:Y:S05]  /*25830*/  WARPSYNC.COLLECTIVE R4, `(.L_x_744) ;  /* 0x0000000004087348 */ /* 0x000fea0003c00000 */
[----:B------:R1:W2:Y:S02]  /*25840*/  SHFL.BFLY P0, R0, R2, R0, R3 ;  /* 0x0c00000002007389 */ /* 0x0002a40000000003 */
[----:B-12---:R-:W-:Y:S01]  /*25850*/  ENDCOLLECTIVE ;  /* 0x000000000000791b */ /* 0x006fe20003800000 */
.L_x_744:
[----:B------:R-:W-:Y:S01]  /*25860*/  IMAD.MOV.U32 R2, RZ, RZ, R0 ;  /* 0x000000ffff027224 */ /* 0x000fe200078e0000 */
[----:B------:R-:W-:-:S03]  /*25870*/  MOV R0, 0x1 ;  /* 0x0000000100007802 */ /* 0x000fc60000000f00 */
[----:B------:R-:W-:-:S07]  /*25880*/  FADD.FTZ R2, R2, R11 ;  /* 0x0000000b02027221 */ /* 0x000fce0000010000 */
[----:B------:R-:W-:Y:S05]  /*25890*/  WARPSYNC.COLLECTIVE R4, `(.L_x_745) ;  /* 0x0000000004087348 */ /* 0x000fea0003c00000 */
[----:B------:R1:W2:Y:S02]  /*258a0*/  SHFL.BFLY P0, R0, R2, R0, R3 ;  /* 0x0c00000002007389 */ /* 0x0002a40000000003 */
[----:B-12---:R-:W-:Y:S01]  /*258b0*/  ENDCOLLECTIVE ;  /* 0x000000000000791b */ /* 0x006fe20003800000 */
.L_x_745:
[----:B------:R-:W-:Y:S01]  /*258c0*/  MOV R4, R0 ;  /* 0x0000000000047202 */ /* 0x000fe20000000f00 */
[----:B------:R-:W-:Y:S06]  /*258d0*/  BRA `(.L_x_746) ;  /* 0xffffffd0005c7947 */ /* 0x000fec000383ffff */
.L_x_747:
        /* <DEDUP_REMOVED lines=10> */
.L_x_1140:


//--------------------- .text._ZN5flash16flash_fwd_kernelI23Flash_fwd_kernel_traitsILi96ELi128ELi64ELi4ELb0ELb0EN7cutlass6half_tE19Flash_kernel_traitsILi96ELi128ELi64ELi4ES3_EELb0ELb1ELb0ELb1ELb0ELb0ELb1ELb0EEEvNS_16Flash_fwd_paramsE --------------------------
	.section	.text._ZN5flash16flash_fwd_kernelI23Flash_fwd_kernel_traitsILi96ELi128ELi64ELi4ELb0ELb0EN7cutlass6half_tE19Flash_kernel_traitsILi96ELi128ELi64ELi4ES3_EELb0ELb1ELb0ELb1ELb0ELb0ELb1ELb0EEEvNS_16Flash_fwd_paramsE,"ax",@progbits
	.align	128
        .global         _ZN5flash16flash_fwd_kernelI23Flash_fwd_kernel_traitsILi96ELi128ELi64ELi4ELb0ELb0EN7cutlass6half_tE19Flash_kernel_traitsILi96ELi128ELi64ELi4ES3_EELb0ELb1ELb0ELb1ELb0ELb0ELb1ELb0EEEvNS_16Flash_fwd_paramsE
        .type           _ZN5flash16flash_fwd_kernelI23Flash_fwd_kernel_traitsILi96ELi128ELi64ELi4ELb0ELb0EN7cutlass6half_tE19Flash_kernel_traitsILi96ELi128ELi64ELi4ES3_EELb0ELb1ELb0ELb1ELb0ELb0ELb1ELb0EEEvNS_16Flash_fwd_paramsE,@function
        .size           _ZN5flash16flash_fwd_kernelI23Flash_fwd_kernel_traitsILi96ELi128ELi64ELi4ELb0ELb0EN7cutlass6half_tE19Flash_kernel_traitsILi96ELi128ELi64ELi4ES3_EELb0ELb1ELb0ELb1ELb0ELb0ELb1ELb0EEEvNS_16Flash_fwd_paramsE,(.L_x_1158 - _ZN5flash16flash_fwd_kernelI23Flash_fwd_kernel_traitsILi96ELi128ELi64ELi4ELb0ELb0EN7cutlass6half_tE19Flash_kernel_traitsILi96ELi128ELi64ELi4ES3_EELb0ELb1ELb0ELb1ELb0ELb0ELb1ELb0EEEvNS_16Flash_fwd_paramsE)
        .other          _ZN5flash16flash_fwd_kernelI23Flash_fwd_kernel_traitsILi96ELi128ELi64ELi4ELb0ELb0EN7cutlass6half_tE19Flash_kernel_traitsILi96ELi128ELi64ELi4ES3_EELb0ELb1ELb0ELb1ELb0ELb0ELb1ELb0EEEvNS_16Flash_fwd_paramsE,@"STO_CUDA_ENTRY STV_DEFAULT"
_ZN5flash16flash_fwd_kernelI23Flash_fwd_kernel_traitsILi96ELi128ELi64ELi4ELb0ELb0EN7cutlass6half_tE19Flash_kernel_traitsILi96ELi128ELi64ELi4ES3_EELb0ELb1ELb0ELb1ELb0ELb0ELb1ELb0EEEvNS_16Flash_fwd_paramsE:
.text._ZN5flash16flash_fwd_kernelI23Flash_fwd_kernel_traitsILi96ELi128ELi64ELi4ELb0ELb0EN7cutlass6half_tE19Flash_kernel_traitsILi96ELi128ELi64ELi4ES3_EELb0ELb1ELb0ELb1ELb0ELb0ELb1ELb0EEEvNS_16Flash_fwd_paramsE:
        /* <DEDUP_REMOVED lines=55> */
.L_x_748:
[----:B------:R-:W-:-:S05]  /*0370*/  ULDC UR6, c[0x0][0x2c8] ;  /* 0x0000b20000067ab9 */ /* 0x000fca0000000800 */
.L_x_749:
        /* <DEDUP_REMOVED lines=44> */
[----:B------:R-:W-:Y:S01]  /*0640*/  UISETP.NE.AND UP0, UPT, UR11, -0x1, UPT ;  /* 0xffffffff0b00788c */ /* 0x000fe2000bf05270 */
[----:B------:R-:W-:Y:S02]  /*0650*/  LEA.HI R24, R23, R174, RZ, 0x3 ;  /* 0x000000ae17187211 */ /* 0x000fe400078f18ff */
[----:B------:R-:W-:-:S02]  /*0660*/  SHF.R.S32.HI R8, RZ, 0x2, R6 ;  /* 0x00000002ff087819 */ /* 0x000fc40000011406 */
[----:B------:R-:W-:Y:S02]  /*0670*/  SHF.R.S32.HI R20, RZ, 0x3, R24 ;  /* 0x00000003ff147819 */ /* 0x000fe40000011418 */
[----:B------:R-:W-:Y:S01]  /*0680*/  PLOP3.LUT P2, PT, PT, PT, UP0, 0x80, 0x0 ;  /* 0x000000000000781c */ /* 0x000fe20003f4f008 */
[----:B------:R-:W-:Y:S01]  /*0690*/  VIADD R4, R8, 0x40 ;  /* 0x0000004008047836 */ /* 0x000fe20000000000 */
[----:B------:R-:W-:Y:S01]  /*06a0*/  @UP1 ULDC.64 UR6, c[0x0][0x240] ;  /* 0x0000900000061ab9 */ /* 0x000fe20000000a00 */
[----:B------:R-:W-:Y:S01]  /*06b0*/  @!UP1 USHF.R.S32.HI UR8, URZ, 0x1f, UR24 ;  /* 0x0000001f3f089899 */ /* 0x000fe20008011418 */
[--C-:B------:R-:W-:Y:S01]  /*06c0*/  SHF.R.S32.HI R9, RZ, 0x1f, R8.reuse ;  /* 0x0000001fff097819 */ /* 0x100fe20000011408 */
[----:B------:R-:W-:Y:S01]  /*06d0*/  @UP1 UIMAD.WIDE.U32 UR18, UR15, UR6, URZ ;  /* 0x000000060f1212a5 */ /* 0x000fe2000f8e003f */
[----:B------:R-:W-:Y:S01]  /*06e0*/  ISETP.GE.AND P5, PT, R4, UR14, PT ;  /* 0x0000000e04007c0c */ /* 0x000fe2000bfa6270 */
[----:B------:R-:W-:Y:S01]  /*06f0*/  @UP0 UIADD3 UR12, UR10, UR11, URZ ;  /* 0x0000000b0a0c0290 */ /* 0x000fe2000fffe03f */
[----:B------:R-:W-:Y:S01]  /*0700*/  LEA.HI R21, R23, R174, RZ, 0x5 ;  /* 0x000000ae17157211 */ /* 0x000fe200078f28ff */
[----:B------:R-:W-:Y:S01]  /*0710*/  @UP1 UIMAD UR4, UR15, UR7, UR19 ;  /* 0x000000070f0412a4 */ /* 0x000fe2000f8e0213 */
[----:B-1----:R-:W-:Y:S01]  /*0720*/  IABS R0, R14 ;  /* 0x0000000e00007213 */ /* 0x002fe20000000000 */
[----:B------:R-:W-:Y:S01]  /*0730*/  IMAD.WIDE R12, R12, 0x80, R8 ;  /* 0x000000800c0c7825 */ /* 0x000fe200078e0208 */
[----:B------:R-:W-:Y:S01]  /*0740*/  @!UP1 ULDC.64 UR6, c[0x0][0x228] ;  /* 0x00008a0000069ab9 */ /* 0x000fe20000000a00 */
[----:B------:R-:W-:Y:S01]  /*0750*/  SHF.R.S32.HI R25, RZ, 0x5, R21 ;  /* 0x00000005ff197819 */ /* 0x000fe20000011415 */
[----:B------:R-:W-:Y:S01]  /*0760*/  @!UP1 UIMAD UR8, UR8, UR6, URZ ;  /* 0x00000006080892a4 */ /* 0x000fe2000f8e023f */
[----:B------:R-:W-:Y:S01]  /*0770*/  IMAD.MOV.U32 R7, RZ, RZ, R0 ;  /* 0x000000ffff077224 */ /* 0x000fe200078e0000 */
[----:B------:R-:W-:-:S02]  /*0780*/  @!UP1 UIMAD.WIDE.U32 UR30, UR24, UR6, URZ ;  /* 0x00000006181e92a5 */ /* 0x000fc4000f8e003f */
[----:B------:R-:W-:Y:S01]  /*0790*/  @!UP1 UIMAD UR7, UR24, UR7, UR8 ;  /* 0x00000007180792a4 */ /* 0x000fe2000f8e0208 */
[----:B------:R-:W1:Y:S01]  /*07a0*/  I2F.RP R2, R7 ;  /* 0x0000000700027306 */ /* 0x000e620000209400 */
[----:B--2---:R-:W-:Y:S01]  /*07b0*/  IABS R10, R10 ;  /* 0x0000000a000a7213 */ /* 0x004fe20000000000 */
[----:B------:R-:W-:Y:S01]  /*07c0*/  @UP0 ULDC.64 UR8, c[0x0][0x248] ;  /* 0x0000920000080ab9 */ /* 0x000fe20000000a00 */
[----:B------:R-:W-:Y:S02]  /*07d0*/  @!UP1 UIADD3 UR4, UR31, UR7, URZ ;  /* 0x000000071f049290 */ /* 0x000fe4000fffe03f */
[----:B------:R-:W-:Y:S02]  /*07e0*/  @UP0 UIMAD.WIDE.U32 UR28, UR12, UR8, URZ ;  /* 0x000000080c1c02a5 */ /* 0x000fe4000f8e003f */
[----:B------:R-:W-:Y:S01]  /*07f0*/  @UP0 UIMAD UR12, UR12, UR9, URZ ;  /* 0x000000090c0c02a4 */ /* 0x000fe2000f8e023f */
[----:B------:R-:W-:-:S03]  /*0800*/  @!UP1 UMOV UR18, UR30 ;  /* 0x0000001e00129c82 */ /* 0x000fc60008000000 */
[----:B------:R-:W-:Y:S01]  /*0810*/  @UP0 UIADD3 UR12, UR29, UR12, URZ ;  /* 0x0000000c1d0c0290 */ /* 0x000fe2000fffe03f */
[----:B-1----:R-:W1:Y:S02]  /*0820*/  MUFU.RCP R2, R2 ;  /* 0x0000000200027308 */ /* 0x002e640000001000 */
[----:B-1----:R-:W-:-:S06]  /*0830*/  VIADD R2, R2, 0xffffffe ;  /* 0x0ffffffe02027836 */ /* 0x002fcc0000000000 */
[----:B------:R1:W2:Y:S02]  /*0840*/  F2I.FTZ.U32.TRUNC.NTZ R3, R2 ;  /* 0x0000000200037305 */ /* 0x0002a4000021f000 */
[----:B-1----:R-:W-:Y:S02]  /*0850*/  VIADD R2, R8, 0x60 ;  /* 0x0000006008027836 */ /* 0x002fe40000000000 */
[----:B--2---:R-:W-:-:S03]  /*0860*/  IMAD.MOV R0, RZ, RZ, -R3 ;  /* 0x000000ffff007224 */ /* 0x004fc600078e0a03 */
[----:B------:R-:W-:Y:S01]  /*0870*/  ISETP.GE.AND P4, PT, R2, UR14, PT ;  /* 0x0000000e02007c0c */ /* 0x000fe2000bf86270 */
[----:B------:R-:W-:Y:S02]  /*0880*/  IMAD R0, R0, R7, RZ ;  /* 0x0000000700007224 */ /* 0x000fe400078e02ff */
[----:B------:R-:W-:-:S04]  /*0890*/  IMAD.MOV.U32 R2, RZ, RZ, RZ ;  /* 0x000000ffff027224 */ /* 0x000fc800078e00ff */
[----:B------:R-:W-:Y:S01]  /*08a0*/  IMAD.HI.U32 R3, R3, R0, R2 ;  /* 0x0000000003037227 */ /* 0x000fe200078e0002 */
[----:B------:R-:W-:-:S03]  /*08b0*/  LOP3.LUT R2, R6, 0xfffffffc, RZ, 0xc0, !PT ;  /* 0xfffffffc06027812 */ /* 0x000fc600078ec0ff */
[----:B------:R-:W-:Y:S02]  /*08c0*/  IMAD.SHL.U32 R0, R20, 0x40, RZ ;  /* 0x0000004014007824 */ /* 0x000fe400078e00ff */
[----:B------:R-:W-:Y:S02]  /*08d0*/  IMAD.IADD R2, R174, 0x1, -R2 ;  /* 0x00000001ae027824 */ /* 0x000fe400078e0a02 */
[----:B------:R-:W-:Y:S01]  /*08e0*/  IMAD.HI.U32 R4, R3, R10, RZ ;  /* 0x0000000a03047227 */ /* 0x000fe200078e00ff */
[----:B------:R-:W-:-:S03]  /*08f0*/  LOP3.LUT R0, R0, 0xc0, RZ, 0xc0, !PT ;  /* 0x000000c000007812 */ /* 0x000fc600078ec0ff */
[----:B------:R-:W-:Y:S01]  /*0900*/  IMAD.SHL.U32 R100, R2, 0x8, RZ ;  /* 0x0000000802647824 */ /* 0x000fe200078e00ff */
[----:B------:R-:W-:Y:S01]  /*0910*/  SHF.R.U32.HI R3, RZ, 0x3, R0 ;  /* 0x00000003ff037819 */ /* 0x000fe20000011600 */
[----:B------:R-:W-:-:S03]  /*0920*/  IMAD.MOV R2, RZ, RZ, -R4 ;  /* 0x000000ffff027224 */ /* 0x000fc600078e0a04 */
[----:B------:R-:W-:Y:S01]  /*0930*/  LOP3.LUT R5, R0, 0x18, R100, 0xf8, !PT ;  /* 0x0000001800057812 */ /* 0x000fe200078ef864 */
[----:B------:R-:W-:Y:S01]  /*0940*/  IMAD R0, R7, R2, R10 ;  /* 0x0000000207007224 */ /* 0x000fe200078e020a */
[----:B------:R-:W-:Y:S02]  /*0950*/  LEA.HI R2, R6, R8, RZ, 0x1 ;  /* 0x0000000806027211 */ /* 0x000fe400078f08ff */
[----:B------:R-:W-:Y:S02]  /*0960*/  LOP3.LUT R3, R5, R3, RZ, 0x3c, !PT ;  /* 0x0000000305037212 */ /* 0x000fe400078e3cff */
[----:B------:R-:W-:Y:S02]  /*0970*/  ISETP.GT.U32.AND P0, PT, R7, R0, PT ;  /* 0x000000000700720c */ /* 0x000fe40003f04070 */
[----:B------:R-:W-:-:S05]  /*0980*/  LOP3.LUT R2, R2, 0x7fffffe, RZ, 0xc0, !PT ;  /* 0x07fffffe02027812 */ /* 0x000fca00078ec0ff */
[----:B------:R-:W-:-:S06]  /*0990*/  IMAD.IADD R2, R8, 0x1, -R2 ;  /* 0x0000000108027824 */ /* 0x000fcc00078e0a02 */
        /* <DEDUP_REMOVED lines=14> */
.L_x_751:
[----:B------:R-:W-:Y:S01]  /*0a80*/  @UP0 UIADD3 UR11, UR10, UR11, URZ ;  /* 0x0000000b0a0b0290 */ /* 0x000fe2000fffe03f */
[----:B------:R-:W-:Y:S01]  /*0a90*/  ISETP.GE.U32.AND P1, PT, R0, R7, PT ;  /* 0x000000070000720c */ /* 0x000fe20003f26070 */
[----:B------:R-:W-:Y:S01]  /*0aa0*/  @UP0 ULDC.64 UR6, c[0x0][0x250] ;  /* 0x0000940000060ab9 */ /* 0x000fe20000000a00 */
[----:B------:R-:W-:Y:S01]  /*0ab0*/  IMAD R0, R25, 0x8, R2 ;  /* 0x0000000819007824 */ /* 0x000fe200078e0202 */
[----:B------:R-:W-:Y:S01]  /*0ac0*/  @UP0 UIMAD.WIDE.U32 UR30, UR11, UR6, URZ ;  /* 0x000000060b1e02a5 */ /* 0x000fe2000f8e003f */
[----:B------:R-:W-:Y:S01]  /*0ad0*/  SHF.R.S32.HI R101, RZ, 0x1f, R100 ;  /* 0x0000001fff657819 */ /* 0x000fe20000011464 */
[----:B------:R-:W-:Y:S01]  /*0ae0*/  @UP0 UIMAD UR13, UR11, UR7, URZ ;  /* 0x000000070b0d02a4 */ /* 0x000fe2000f8e023f */
[----:B------:R-:W-:Y:S01]  /*0af0*/  IMAD.U32 R234, R0, 0x20, R3 ;  /* 0x0000002000ea7824 */ /* 0x000fe200078e0003 */
[----:B------:R-:W-:Y:S01]  /*0b00*/  USHF.R.S32.HI UR25, URZ, 0x1f, UR26 ;  /* 0x0000001f3f197899 */ /* 0x000fe2000801141a */
[----:B------:R-:W-:Y:S01]  /*0b10*/  LOP3.LUT R5, R14, UR26, RZ, 0x3c, !PT ;  /* 0x0000001a0e057c12 */ /* 0x000fe2000f8e3cff */
        /* <DEDUP_REMOVED lines=14> */
.L_x_752:
[----:B------:R-:W-:Y:S01]  /*0c00*/  IMAD R0, R9, UR8, RZ ;  /* 0x0000000809007c24 */ /* 0x000fe2000f8e02ff */
[----:B------:R-:W-:Y:S01]  /*0c10*/  @!P0 IADD3 R4, R4, 0x1, RZ ;  /* 0x0000000104048810 */ /* 0x000fe20007ffe0ff */
[----:B------:R-:W-:Y:S01]  /*0c20*/  IMAD.WIDE.U32 R2, R8, UR8, R100 ;  /* 0x0000000808027c25 */ /* 0x000fe2000f8e0064 */
[----:B------:R-:W-:Y:S01]  /*0c30*/  ISETP.GE.AND P2, PT, R5, RZ, PT ;  /* 0x000000ff0500720c */ /* 0x000fe20003f46270 */
[----:B------:R-:W-:Y:S01]  /*0c40*/  ULDC.64 UR10, c[0x0][0x258] ;  /* 0x00009600000a7ab9 */ /* 0x000fe20000000a00 */
[----:B------:R-:W-:Y:S01]  /*0c50*/  ISETP.NE.AND P3, PT, R14, RZ, PT ;  /* 0x000000ff0e00720c */ /* 0x000fe20003f65270 */
[----:B------:R-:W-:Y:S01]  /*0c60*/  IMAD R0, R8, UR9, R0 ;  /* 0x0000000908007c24 */ /* 0x000fe2000f8e0200 */
[----:B------:R-:W-:Y:S01]  /*0c70*/  IADD3 R10, P0, R2, UR28, RZ ;  /* 0x0000001c020a7c10 */ /* 0x000fe2000ff1e0ff */
[----:B------:R-:W-:Y:S01]  /*0c80*/  IMAD.WIDE.U32 R6, R8, UR6, R100 ;  /* 0x0000000608067c25 */ /* 0x000fe2000f8e0064 */
[----:B------:R-:W-:Y:S01]  /*0c90*/  @P1 IADD3 R4, R4, 0x1, RZ ;  /* 0x0000000104041810 */ /* 0x000fe20007ffe0ff */
[----:B------:R-:W-:Y:S01]  /*0ca0*/  UIADD3 UR19, UR20, -0x1, URZ ;  /* 0xffffffff14137890 */ /* 0x000fe2000fffe03f */
[----:B------:R-:W-:Y:S01]  /*0cb0*/  IADD3.X R11, R3, UR12, R0, P0, !PT ;  /* 0x0000000c030b7c10 */ /* 0x000fe200087fe400 */
[----:B------:R-:W-:Y:S01]  /*0cc0*/  IMAD R2, R9, UR6, RZ ;  /* 0x0000000609027c24 */ /* 0x000fe2000f8e02ff */
[----:B------:R-:W1:Y:S01]  /*0cd0*/  S2UR UR12, SR_CgaCtaId ;  /* 0x00000000000c79c3 */ /* 0x000e620000008800 */
[----:B------:R-:W-:Y:S01]  /*0ce0*/  IMAD.MOV.U32 R0, RZ, RZ, R4 ;  /* 0x000000ffff007224 */ /* 0x000fe200078e0004 */
[----:B------:R-:W-:Y:S01]  /*0cf0*/  IADD3 R4, P1, R6, UR30, RZ ;  /* 0x0000001e06047c10 */ /* 0x000fe2000ff3e0ff */
[----:B------:R-:W-:Y:S01]  /*0d00*/  IMAD R3, R8, UR7, R2 ;  /* 0x0000000708037c24 */ /* 0x000fe2000f8e0202 */
[----:B------:R-:W-:Y:S01]  /*0d10*/  IADD3 R2, P0, R100, UR18, RZ ;  /* 0x0000001264027c10 */ /* 0x000fe2000ff1e0ff */
[----:B------:R-:W-:Y:S01]  /*0d20*/  UIMAD UR18, UR19, -0x40, UR21 ;  /* 0xffffffc0131278a4 */ /* 0x000fe2000f8e0215 */
[----:B------:R-:W-:Y:S01]  /*0d30*/  @!P2 IADD3 R0, -R0, RZ, RZ ;  /* 0x000000ff0000a210 */ /* 0x000fe20007ffe1ff */
[----:B------:R-:W-:Y:S01]  /*0d40*/  BSSY B0, `(.L_x_753) ;  /* 0x0000042000007945 */ /* 0x000fe20003800000 */
[----:B------:R-:W-:Y:S01]  /*0d50*/  @!P3 LOP3.LUT R0, RZ, R14, RZ, 0x33, !PT ;  /* 0x0000000eff00b212 */ /* 0x000fe200078e33ff */
[----:B------:R-:W-:Y:S01]  /*0d60*/  IMAD.U32 R14, RZ, RZ, UR10 ;  /* 0x0000000aff0e7e24 */ /* 0x000fe2000f8e00ff */
        /* <DEDUP_REMOVED lines=11> */
[----:B------:R-:W-:Y:S01]  /*0e20*/  IADD3 R188, R100, 0x40, RZ ;  /* 0x0000004064bc7810 */ /* 0x000fe20007ffe0ff */
[----:B------:R-:W-:Y:S01]  /*0e30*/  IMAD.WIDE.U32 R26, R0, UR10, R10 ;  /* 0x0000000a001a7c25 */ /* 0x000fe2000f8e000a */
[----:B-1----:R-:W-:Y:S01]  /*0e40*/  ULEA UR4, UR12, UR4, 0x18 ;  /* 0x000000040c047291 */ /* 0x002fe2000f8ec03f */
[----:B------:R-:W-:Y:S02]  /*0e50*/  ISETP.GE.AND P1, PT, R18, UR14, PT ;  /* 0x0000000e12007c0c */ /* 0x000fe4000bf26270 */
[C---:B------:R-:W-:Y:S01]  /*0e60*/  IMAD R19, R0.reuse, UR11, R2 ;  /* 0x0000000b00137c24 */ /* 0x040fe2000f8e0202 */
[----:B------:R-:W-:Y:S01]  /*0e70*/  ULDC.64 UR10, c[0x0][0x268] ;  /* 0x00009a00000a7ab9 */ /* 0x000fe20000000a00 */
[----:B------:R1:W-:Y:S01]  /*0e80*/  STL.64 [R1+0x40], R26 ;  /* 0x0000401a01007387 */ /* 0x0003e20000100a00 */
[----:B------:R-:W-:Y:S01]  /*0e90*/  IMAD.WIDE.U32 R28, R0, UR10, R4 ;  /* 0x0000000a001c7c25 */ /* 0x000fe2000f8e0004 */
[----:B------:R-:W-:-:S03]  /*0ea0*/  LEA R234, R234, UR4, 0x1 ;  /* 0x00000004eaea7c11 */ /* 0x000fc6000f8e08ff */
[----:B------:R-:W-:Y:S01]  /*0eb0*/  IMAD R6, R6, UR10, RZ ;  /* 0x0000000a06067c24 */ /* 0x000fe2000f8e02ff */
[----:B------:R1:W-:Y:S01]  /*0ec0*/  STL.64 [R1+0x8], R28 ;  /* 0x0000081c01007387 */ /* 0x0003e20000100a00 */
[----:B------:R-:W-:Y:S02]  /*0ed0*/  VIADD R11, R15, UR13 ;  /* 0x0000000d0f0b7c36 */ /* 0x000fe40008000000 */
[----:B------:R-:W-:Y:S02]  /*0ee0*/  IMAD R22, R0, UR11, R6 ;  /* 0x0000000b00167c24 */ /* 0x000fe4000f8e0206 */
        /* <DEDUP_REMOVED lines=39> */
.L_x_754:
[----:B------:R-:W-:Y:S05]  /*1160*/  BSYNC B0 ;  /* 0x0000000000007941 */ /* 0x000fea0003800000 */
.L_x_753:
[----:B------:R-:W-:Y:S04]  /*1170*/  BSSY B0, `(.L_x_755) ;  /* 0x0000028000007945 */ /* 0x000fe80003800000 */
[----:B------:R-:W-:Y:S05]  /*1180*/  @P1 BRA `(.L_x_756) ;  /* 0x0000000000981947 */ /* 0x000fea0003800000 */
[----:B------:R-:W-:Y:S01]  /*1190*/  ULDC UR12, c[0x0][0x2d0] ;  /* 0x0000b400000c7ab9 */ /* 0x000fe20000000800 */
[----:B------:R-:W-:Y:S01]  /*11a0*/  IADD3 R0, P0, R12, 0x20, RZ ;  /* 0x000000200c007810 */ /* 0x000fe20007f1e0ff */
[----:B------:R-:W-:Y:S01]  /*11b0*/  ULDC.64 UR10, c[0x0][0x240] ;  /* 0x00009000000a7ab9 */ /* 0x000fe20000000a00 */
[----:B------:R-:W-:Y:S01]  /*11c0*/  ISETP.GE.AND P3, PT, R100, UR12, PT ;  /* 0x0000000c64007c0c */ /* 0x000fe2000bf66270 */
[----:B--23--:R-:W-:Y:S01]  /*11d0*/  IMAD.MOV.U32 R3, RZ, RZ, R11 ;  /* 0x000000ffff037224 */ /* 0x00cfe200078e000b */
[----:B------:R-:W-:Y:S01]  /*11e0*/  ISETP.GE.AND P2, PT, R189, UR12, PT ;  /* 0x0000000cbd007c0c */ /* 0x000fe2000bf46270 */
[----:B------:R-:W-:Y:S01]  /*11f0*/  IMAD.X R2, RZ, RZ, R13, P0 ;  /* 0x000000ffff027224 */ /* 0x000fe200000e060d */
[----:B------:R-:W-:-:S03]  /*1200*/  ISETP.GE.AND P0, PT, R188, UR12, PT ;  /* 0x0000000cbc007c0c */ /* 0x000fc6000bf06270 */
[----:B------:R-:W-:Y:S02]  /*1210*/  IMAD R16, R2, UR10, RZ ;  /* 0x0000000a02107c24 */ /* 0x000fe4000f8e02ff */
[----:B------:R-:W-:-:S04]  /*1220*/  IMAD.MOV.U32 R2, RZ, RZ, R14 ;  /* 0x000000ffff027224 */ /* 0x000fc800078e000e */
[----:B------:R-:W2:Y:S01]  /*1230*/  @!P3 LDC.64 R6, c[0x0][0x210] ;  /* 0x00008400ff06bb82 */ /* 0x000ea20000000a00 */
[C---:B------:R-:W-:Y:S01]  /*1240*/  IMAD.WIDE.U32 R2, R0.reuse, UR10, R2 ;  /* 0x0000000a00027c25 */ /* 0x040fe2000f8e0002 */
[----:B------:R4:W-:Y:S03]  /*1250*/  @P3 STS.128 [R234+0x800], RZ ;  /* 0x000800ffea003388 */ /* 0x0009e60000000c00 */
[----:B------:R-:W-:-:S03]  /*1260*/  IMAD R0, R0, UR11, R16 ;  /* 0x0000000b00007c24 */ /* 0x000fc6000f8e0210 */
[----:B------:R-:W3:Y:S01]  /*1270*/  @!P2 LDC.64 R4, c[0x0][0x210] ;  /* 0x00008400ff04ab82 */ /* 0x000ee20000000a00 */
[----:B------:R-:W-:Y:S01]  /*1280*/  IMAD.IADD R0, R3, 0x1, R0 ;  /* 0x0000000103007824 */ /* 0x000fe200078e0200 */
[----:B--2---:R-:W-:-:S04]  /*1290*/  @!P3 LEA R6, P6, R2, R6, 0x1 ;  /* 0x000000060206b211 */ /* 0x004fc800078c08ff */
        /* <DEDUP_REMOVED lines=21> */
.L_x_756:
[----:B------:R-:W-:Y:S05]  /*13f0*/  BSYNC B0 ;  /* 0x0000000000007941 */ /* 0x000fea0003800000 */
.L_x_755:
        /* <DEDUP_REMOVED lines=12> */
[----:B----4-:R-:W2:Y:S01]  /*14c0*/  @!P3 LDC.64 R6, c[0x0][0x210] ;  /* 0x00008400ff06bb82 */ /* 0x010ea20000000a00 */
[C---:B------:R-:W-:Y:S01]  /*14d0*/  IMAD.WIDE.U32 R2, R0.reuse, UR10, R2 ;  /* 0x0000000a00027c25 */ /* 0x040fe2000f8e0002 */
[----:B------:R3:W-:Y:S03]  /*14e0*/  @P3 STS.128 [R234+0x1000], RZ ;  /* 0x001000ffea003388 */ /* 0x0007e60000000c00 */
[----:B------:R-:W-:-:S03]  /*14f0*/  IMAD R0, R0, UR11, R16 ;  /* 0x0000000b00007c24 */ /* 0x000fc6000f8e0210 */
[----:B------:R-:W4:Y:S01]  /*1500*/  @!P2 LDC.64 R4, c[0x0][0x210] ;  /* 0x00008400ff04ab82 */ /* 0x000f220000000a00 */
[----:B------:R-:W-:Y:S01]  /*1510*/  IMAD.IADD R0, R3, 0x1, R0 ;  /* 0x0000000103007824 */ /* 0x000fe200078e0200 */
        /* <DEDUP_REMOVED lines=22> */
.L_x_758:
[----:B------:R-:W-:Y:S05]  /*1680*/  BSYNC B0 ;  /* 0x0000000000007941 */ /* 0x000fea0003800000 */
.L_x_757:
        /* <DEDUP_REMOVED lines=8> */
[----:B--23--:R-:W-:Y:S01]  /*1710*/  IMAD.MOV.U32 R2, RZ, RZ, R14 ;  /* 0x000000ffff027224 */ /* 0x00cfe200078e000e */
[----:B------:R-:W-:Y:S01]  /*1720*/  ISETP.GE.AND P2, PT, R189, UR12, PT ;  /* 0x0000000cbd007c0c */ /* 0x000fe2000bf46270 */
[----:B------:R-:W-:Y:S01]  /*1730*/  IMAD.X R12, RZ, RZ, R13, P0 ;  /* 0x000000ffff0c7224 */ /* 0x000fe200000e060d */
[----:B------:R-:W-:Y:S01]  /*1740*/  ISETP.GE.AND P0, PT, R188, UR12, PT ;  /* 0x0000000cbc007c0c */ /* 0x000fe2000bf06270 */
[----:B------:R-:W-:Y:S02]  /*1750*/  IMAD.MOV.U32 R3, RZ, RZ, R11 ;  /* 0x000000ffff037224 */ /* 0x000fe400078e000b */
[----:B------:R-:W-:-:S02]  /*1760*/  IMAD R12, R12, UR10, RZ ;  /* 0x0000000a0c0c7c24 */ /* 0x000fc4000f8e02ff */
[----:B----4-:R-:W-:-:S04]  /*1770*/  IMAD.WIDE.U32 R6, R0, UR10, R2 ;  /* 0x0000000a00067c25 */ /* 0x010fc8000f8e0002 */
[----:B------:R-:W2:Y:S01]  /*1780*/  @!P3 LDC.64 R4, c[0x0][0x210] ;  /* 0x00008400ff04bb82 */ /* 0x000ea20000000a00 */
[----:B------:R-:W-:Y:S01]  /*1790*/  IMAD R0, R0, UR11, R12 ;  /* 0x0000000b00007c24 */ /* 0x000fe2000f8e020c */
[----:B------:R3:W-:Y:S03]  /*17a0*/  @P3 STS.128 [R234+0x1800], RZ ;  /* 0x001800ffea003388 */ /* 0x0007e60000000c00 */
[----:B------:R-:W-:-:S03]  /*17b0*/  IMAD.IADD R0, R7, 0x1, R0 ;  /* 0x0000000107007824 */ /* 0x000fc600078e0200 */
[----:B------:R-:W4:Y:S01]  /*17c0*/  @!P2 LDC.64 R16, c[0x0][0x210] ;  /* 0x00008400ff10ab82 */ /* 0x000f220000000a00 */
        /* <DEDUP_REMOVED lines=22> */
.L_x_760:
[----:B------:R-:W-:Y:S05]  /*1930*/  BSYNC B0 ;  /* 0x0000000000007941 */ /* 0x000fea0003800000 */
.L_x_759:
[----:B------:R-:W-:Y:S01]  /*1940*/  IMAD.IADD R183, R27, 0x1, R19 ;  /* 0x000000011bb77824 */ /* 0x000fe200078e0213 */
[----:B------:R-:W-:Y:S01]  /*1950*/  MOV R182, R26 ;  /* 0x0000001a00b67202 */ /* 0x000fe20000000f00 */
[----:B------:R-:W-:Y:S01]  /*1960*/  USHF.R.S32.HI UR32, URZ, 0x1f, UR19 ;  /* 0x0000001f3f207899 */ /* 0x000fe20008011413 */
[----:B------:R-:W-:Y:S01]  /*1970*/  ISETP.GE.AND P0, PT, R8, UR18, PT ;  /* 0x0000001208007c0c */ /* 0x000fe2000bf06270 */
[----:B------:R-:W-:Y:S01]  /*1980*/  UIMAD UR10, UR28, UR19, URZ ;  /* 0x000000131c0a72a4 */ /* 0x000fe2000f8e023f */
[----:B------:R-:W-:Y:S01]  /*1990*/  IMAD.U32 R181, RZ, RZ, UR29 ;  /* 0x0000001dffb57e24 */ /* 0x000fe2000f8e00ff */
[----:B------:R1:W-:Y:S01]  /*19a0*/  STL.64 [R1+0x38], R182 ;  /* 0x000038b601007387 */ /* 0x0003e20000100a00 */
[----:B------:R-:W-:Y:S01]  /*19b0*/  BSSY B0, `(.L_x_761) ;  /* 0x0000025000007945 */ /* 0x000fe20003800000 */
[----:B------:R-:W-:Y:S01]  /*19c0*/  UIMAD UR10, UR32, UR29, UR10 ;  /* 0x0000001d200a72a4 */ /* 0x000fe2000f8e020a */
[----:B--23--:R-:W-:Y:S01]  /*19d0*/  IMAD.WIDE.U32 R2, R181, UR19, R182 ;  /* 0x00000013b5027c25 */ /* 0x00cfe2000f8e00b6 */
[----:B------:R-:W-:-:S04]  /*19e0*/  ISETP.GE.AND P5, PT, R18, UR18, PT ;  /* 0x0000001212007c0c */ /* 0x000fc8000bfa6270 */
[----:B------:R-:W-:Y:S02]  /*19f0*/  IADD3 R10, R3, UR10, RZ ;  /* 0x0000000a030a7c10 */ /* 0x000fe4000fffe0ff */
[----:B------:R-:W-:Y:S07]  /*1a00*/  @P0 BRA `(.L_x_762) ;  /* 0x00000000007c0947 */ /* 0x000fee0003800000 */
[----:B------:R-:W-:Y:S02]  /*1a10*/  ULDC UR10, c[0x0][0x2d0] ;  /* 0x0000b400000a7ab9 */ /* 0x000fe40000000800 */
[----:B------:R-:W-:Y:S02]  /*1a20*/  ISETP.GE.AND P3, PT, R100, UR10, PT ;  /* 0x0000000a64007c0c */ /* 0x000fe4000bf66270 */
[----:B------:R-:W-:Y:S02]  /*1a30*/  ISETP.GE.AND P2, PT, R189, UR10, PT ;  /* 0x0000000abd007c0c */ /* 0x000fe4000bf46270 */
[----:B------:R-:W-:-:S09]  /*1a40*/  ISETP.GE.AND P0, PT, R188, UR10, PT ;  /* 0x0000000abc007c0c */ /* 0x000fd2000bf06270 */
[----:B----4-:R-:W2:Y:S01]  /*1a50*/  @!P3 LDC.64 R6, c[0x0][0x218] ;  /* 0x00008600ff06bb82 */ /* 0x010ea20000000a00 */
        /* <DEDUP_REMOVED lines=26> */
.L_x_762:
[----:B------:R-:W-:Y:S05]  /*1c00*/  BSYNC B0 ;  /* 0x0000000000007941 */ /* 0x000fea0003800000 */
.L_x_761:
        /* <DEDUP_REMOVED lines=10> */
[----:B--234-:R-:W2:Y:S01]  /*1cb0*/  @!P3 LDC.64 R4, c[0x0][0x218] ;  /* 0x00008600ff04bb82 */ /* 0x01cea20000000a00 */
[----:B------:R3:W-:Y:S07]  /*1cc0*/  @P3 STS.128 [R234+0x6800], RZ ;  /* 0x006800ffea003388 */ /* 0x0007ee0000000c00 */
        /* <DEDUP_REMOVED lines=23> */
.L_x_764:
[----:B------:R-:W-:Y:S05]  /*1e40*/  BSYNC B0 ;  /* 0x0000000000007941 */ /* 0x000fea0003800000 */
.L_x_763:
        /* <DEDUP_REMOVED lines=11> */
[----:B--234-:R-:W-:Y:S01]  /*1f00*/  LOP3.LUT R4, R24, 0xfffffff8, RZ, 0xc0, !PT ;  /* 0xfffffff818047812 */ /* 0x01cfe200078ec0ff */
[----:B------:R-:W-:Y:S01]  /*1f10*/  @UP1 UIMAD UR11, UR24, UR11, UR33 ;  /* 0x0000000b180b12a4 */ /* 0x000fe2000f8e0221 */
[----:B------:R-:W-:Y:S01]  /*1f20*/  ISETP.GE.AND P1, PT, R8, UR18, PT ;  /* 0x0000001208007c0c */ /* 0x000fe2000bf26270 */
[----:B------:R-:W-:Y:S01]  /*1f30*/  @UP1 ULEA UR12, UP0, UR34, UR12, 0x2 ;  /* 0x0000000c220c1291 */ /* 0x000fe2000f80103f */
[----:B------:R-:W-:-:S04]  /*1f40*/  DEPBAR.LE SB0, 0x0 ;  /* 0x000080000000791a */ /* 0x000fc80000000000 */
[----:B------:R-:W-:Y:S01]  /*1f50*/  @UP1 UIADD3 UR11, UR35, UR11, URZ ;  /* 0x0000000b230b1290 */ /* 0x000fe2000fffe03f */
[----:B------:R-:W-:Y:S01]  /*1f60*/  IMAD.U32 R2, RZ, RZ, UR12 ;  /* 0x0000000cff027e24 */ /* 0x000fe2000f8e00ff */
[----:B------:R-:W-:Y:S02]  /*1f70*/  @UP1 ULDC UR10, c[0x0][0x2e8] ;  /* 0x0000ba00000a1ab9 */ /* 0x000fe40000000800 */
[----:B------:R-:W-:-:S06]  /*1f80*/  @UP1 ULEA.HI.X UR13, UR34, UR13, UR11, 0x2, UP0 ;  /* 0x0000000d220d1291 */ /* 0x000fcc00080f140b */
[----:B------:R-:W-:-:S05]  /*1f90*/  IMAD.U32 R3, RZ, RZ, UR13 ;  /* 0x0000000dff037e24 */ /* 0x000fca000f8e00ff */
[----:B------:R2:W3:Y:S01]  /*1fa0*/  @P0 LDG.E R14, desc[UR22][R2.64] ;  /* 0x00000016020e0981 */ /* 0x0004e2000c1e1900 */
[----:B------:R-:W-:Y:S01]  /*1fb0*/  IMAD.IADD R4, R174, 0x1, -R4 ;  /* 0x00000001ae047824 */ /* 0x000fe200078e0a04 */
[----:B------:R-:W3:Y:S01]  /*1fc0*/  @P0 MUFU.RCP R12, UR10 ;  /* 0x0000000a000c0d08 */ /* 0x000ee20008001000 */
[----:B------:R-:W-:Y:S01]  /*1fd0*/  IMAD.SHL.U32 R13, R20, 0x8, RZ ;  /* 0x00000008140d7824 */ /* 0x000fe200078e00ff */
[----:B------:R-:W-:Y:S01]  /*1fe0*/  BAR.SYNC.DEFER_BLOCKING 0x0 ;  /* 0x0000000000007b1d */ /* 0x000fe20000010000 */
[----:B-1----:R-:W-:Y:S01]  /*1ff0*/  IMAD.IADD R27, R29, 0x1, R22 ;  /* 0x000000011d1b7824 */ /* 0x002fe200078e0216 */
[----:B------:R-:W-:Y:S01]  /*2000*/  USHF.L.U64.HI UR12, UR6, 0x6, UR7 ;  /* 0x00000006060c7899 */ /* 0x000fe20008010207 */
[----:B------:R-:W-:Y:S01]  /*2010*/  IMAD.MOV.U32 R26, RZ, RZ, R28 ;  /* 0x000000ffff1a7224 */ /* 0x000fe200078e001c */
[----:B------:R-:W-:Y:S01]  /*2020*/  USHF.L.U32 UR13, UR6, 0x6, URZ ;  /* 0x00000006060d7899 */ /* 0x000fe2000800063f */
[----:B------:R-:W-:Y:S01]  /*2030*/  ISETP.GE.AND P5, PT, R18, UR18, PT ;  /* 0x0000001212007c0c */ /* 0x000fe2000bfa6270 */
[----:B------:R-:W-:Y:S01]  /*2040*/  UIMAD UR11, UR12, UR19, URZ ;  /* 0x000000130c0b72a4 */ /* 0x000fe2000f8e023f */
[----:B------:R-:W-:Y:S01]  /*2050*/  BSSY B0, `(.L_x_765) ;  /* 0x0000061000007945 */ /* 0x000fe20003800000 */
[----:B------:R1:W-:Y:S02]  /*2060*/  STL.64 [R1], R26 ;  /* 0x0000001a01007387 */ /* 0x0003e40000100a00 */
[----:B------:R-:W-:Y:S01]  /*2070*/  UIMAD UR11, UR32, UR13, UR11 ;  /* 0x0000000d200b72a4 */ /* 0x000fe2000f8e020b */
[----:B--2---:R-:W-:-:S02]  /*2080*/  LEA.HI R2, R23, R174, RZ, 0x4 ;  /* 0x000000ae17027211 */ /* 0x004fc400078f20ff */
[----:B------:R-:W-:Y:S01]  /*2090*/  LOP3.LUT R3, R21, 0xffffffe0, RZ, 0xc0, !PT ;  /* 0xffffffe015037812 */ /* 0x000fe200078ec0ff */
[----:B------:R1:W-:Y:S01]  /*20a0*/  @P1 STS [R234+0x9000], RZ ;  /* 0x009000ffea001388 */ /* 0x0003e20000000800 */
[----:B------:R-:W-:-:S03]  /*20b0*/  SHF.R.S32.HI R6, RZ, 0x4, R2 ;  /* 0x00000004ff067819 */ /* 0x000fc60000011402 */
[----:B------:R-:W-:Y:S01]  /*20c0*/  IMAD.IADD R3, R174, 0x1, -R3 ;  /* 0x00000001ae037824 */ /* 0x000fe200078e0a03 */
[C---:B------:R-:W-:Y:S01]  /*20d0*/  LEA.HI R0, R2.reuse, R6, RZ, 0x1 ;  /* 0x0000000602007211 */ /* 0x040fe200078f08ff */
[----:B------:R1:W-:Y:S01]  /*20e0*/  @P1 STS [R234+0x9004], RZ ;  /* 0x009004ffea001388 */ /* 0x0003e20000000800 */
[----:B------:R-:W-:Y:S02]  /*20f0*/  LOP3.LUT R2, R2, 0xfffffff0, RZ, 0xc0, !PT ;  /* 0xfffffff002027812 */ /* 0x000fe400078ec0ff */
[----:B------:R-:W-:Y:S01]  /*2100*/  LOP3.LUT R5, R0, 0xfffffffe, RZ, 0xc0, !PT ;  /* 0xfffffffe00057812 */ /* 0x000fe200078ec0ff */
[----:B------:R1:W-:Y:S01]  /*2110*/  @P1 STS.64 [R234+0x9008], RZ ;  /* 0x009008ffea001388 */ /* 0x0003e20000000a00 */
[----:B------:R-:W-:Y:S01]  /*2120*/  SHF.R.S32.HI R8, RZ, 0x1f, R3 ;  /* 0x0000001fff087819 */ /* 0x000fe20000011403 */
[----:B------:R-:W-:Y:S02]  /*2130*/  IMAD.IADD R0, R174, 0x1, -R2 ;  /* 0x00000001ae007824 */ /* 0x000fe400078e0a02 */
[----:B------:R-:W-:Y:S01]  /*2140*/  IMAD.IADD R9, R6, 0x1, -R5 ;  /* 0x0000000106097824 */ /* 0x000fe200078e0a05 */
[----:B------:R-:W-:Y:S01]  /*2150*/  LEA.HI R8, R8, R3, RZ, 0x2 ;  /* 0x0000000308087211 */ /* 0x000fe200078f10ff */
[----:B------:R1:W-:Y:S01]  /*2160*/  @P1 STS.128 [R234+0xa000], RZ ;  /* 0x00a000ffea001388 */ /* 0x0003e20000000c00 */
[----:B------:R-:W-:-:S02]  /*2170*/  LEA.HI R2, R0, R0, RZ, 0x1 ;  /* 0x0000000000027211 */ /* 0x000fc400078f08ff */
[----:B------:R-:W-:Y:S01]  /*2180*/  LEA.HI R3, R4, R4, RZ, 0x1 ;  /* 0x0000000404037211 */ /* 0x000fe200078f08ff */
[----:B------:R1:W-:Y:S01]  /*2190*/  @P1 STS.128 [R234+0xb000], RZ ;  /* 0x00b000ffea001388 */ /* 0x0003e20000000c00 */
[----:B------:R-:W-:Y:S02]  /*21a0*/  LOP3.LUT R6, R2, 0x7fffffe, RZ, 0xc0, !PT ;  /* 0x07fffffe02067812 */ /* 0x000fe400078ec0ff */
[----:B------:R-:W-:Y:S02]  /*21b0*/  SHF.R.S32.HI R11, RZ, 0x1f, R0 ;  /* 0x0000001fff0b7819 */ /* 0x000fe40000011400 */
[----:B------:R-:W-:Y:S01]  /*21c0*/  SHF.R.S32.HI R7, RZ, 0x1, R2 ;  /* 0x00000001ff077819 */ /* 0x000fe20000011402 */
[----:B------:R-:W-:Y:S01]  /*21d0*/  IMAD.IADD R173, R0, 0x1, -R6 ;  /* 0x0000000100ad7824 */ /* 0x000fe200078e0a06 */
[----:B------:R-:W-:Y:S02]  /*21e0*/  SHF.R.S32.HI R2, RZ, 0x1f, R2 ;  /* 0x0000001fff027819 */ /* 0x000fe40000011402 */
[----:B------:R-:W-:-:S02]  /*21f0*/  LOP3.LUT R5, R3, 0x7fffffe, RZ, 0xc0, !PT ;  /* 0x07fffffe03057812 */ /* 0x000fc400078ec0ff */
[----:B------:R-:W-:Y:S02]  /*2200*/  LEA.HI R11, R11, R0, RZ, 0x3 ;  /* 0x000000000b0b7211 */ /* 0x000fe400078f18ff */
[----:B------:R-:W-:Y:S01]  /*2210*/  LEA.HI R0, R2, R7, RZ, 0x2 ;  /* 0x0000000702007211 */ /* 0x000fe200078f10ff */
[----:B------:R-:W-:Y:S01]  /*2220*/  IMAD.IADD R10, R4, 0x1, -R5 ;  /* 0x00000001040a7824 */ /* 0x000fe200078e0a05 */
[----:B------:R-:W-:Y:S01]  /*2230*/  SHF.R.S32.HI R17, RZ, 0x1, R3 ;  /* 0x00000001ff117819 */ /* 0x000fe20000011403 */
[----:B------:R-:W-:Y:S01]  /*2240*/  IMAD.SHL.U32 R6, R11, 0x20, RZ ;  /* 0x000000200b067824 */ /* 0x000fe200078e00ff */
[----:B------:R-:W-:Y:S01]  /*2250*/  LOP3.LUT R4, R0, 0xfffffffc, RZ, 0xc0, !PT ;  /* 0xfffffffc00047812 */ /* 0x000fe200078ec0ff */
[----:B------:R-:W-:Y:S01]  /*2260*/  IMAD R10, R9, 0x8, R10 ;  /* 0x00000008090a7824 */ /* 0x000fe200078e020a */
[----:B------:R-:W-:Y:S01]  /*2270*/  LEA R5, R25, UR27, 0x4 ;  /* 0x0000001b19057c11 */ /* 0x000fe2000f8e20ff */
[----:B------:R-:W-:Y:S01]  /*2280*/  IMAD.SHL.U32 R3, R17, 0x40, RZ ;  /* 0x0000004011037824 */ /* 0x000fe200078e00ff */
[----:B------:R-:W-:Y:S01]  /*2290*/  SHF.R.S32.HI R2, RZ, 0x2, R8 ;  /* 0x00000002ff027819 */ /* 0x000fe20000011408 */
[----:B------:R-:W-:Y:S01]  /*22a0*/  IMAD.IADD R16, R7, 0x1, -R4 ;  /* 0x0000000107107824 */ /* 0x000fe200078e0a04 */
[----:B------:R-:W-:-:S02]  /*22b0*/  LOP3.LUT R172, R6, 0xffffff00, RZ, 0xc0, !PT ;  /* 0xffffff0006ac7812 */ /* 0x000fc400078ec0ff */
[----:B------:R-:W-:Y:S01]  /*22c0*/  LOP3.LUT R0, R3, 0xc0, RZ, 0xc0, !PT ;  /* 0x000000c003007812 */ /* 0x000fe200078ec0ff */
[----:B------:R-:W-:Y:S01]  /*22d0*/  IMAD.SHL.U32 R4, R16, 0x40, RZ ;  /* 0x0000004010047824 */ /* 0x000fe200078e00ff */
[----:B------:R-:W-:Y:S01]  /*22e0*/  IADD3 R8, R5, 0x1, R2 ;  /* 0x0000000105087810 */ /* 0x000fe20007ffe002 */
[----:B------:R-:W-:Y:S01]  /*22f0*/  IMAD.SHL.U32 R3, R9, 0x8, RZ ;  /* 0x0000000809037824 */ /* 0x000fe200078e00ff */
[----:B------:R-:W-:Y:S02]  /*2300*/  LOP3.LUT R5, R0, 0x8, R13, 0xf8, !PT ;  /* 0x0000000800057812 */ /* 0x000fe400078ef80d */
[----:B------:R-:W-:Y:S02]  /*2310*/  SHF.R.U32.HI R2, RZ, 0x3, R0 ;  /* 0x00000003ff027819 */ /* 0x000fe40000011600 */
[----:B------:R-:W-:Y:S02]  /*2320*/  LOP3.LUT R0, R4, 0xc0, RZ, 0xc0, !PT ;  /* 0x000000c004007812 */ /* 0x000fe400078ec0ff */
[----:B------:R-:W-:Y:S01]  /*2330*/  LOP3.LUT R7, R5, R2, RZ, 0x3c, !PT ;  /* 0x0000000205077212 */ /* 0x000fe200078e3cff */
[----:B------:R-:W-:Y:S01]  /*2340*/  IMAD.U32 R5, RZ, RZ, UR21 ;  /* 0x00000015ff057e24 */ /* 0x000fe2000f8e00ff */
[----:B------:R-:W-:-:S02]  /*2350*/  LOP3.LUT R3, R0, 0x8, R3, 0xf8, !PT ;  /* 0x0000000800037812 */ /* 0x000fc400078ef803 */
[----:B------:R-:W-:Y:S01]  /*2360*/  SHF.R.U32.HI R2, RZ, 0x3, R0 ;  /* 0x00000003ff027819 */ /* 0x000fe20000011600 */
[----:B------:R-:W-:Y:S01]  /*2370*/  IMAD R0, R25, 0x200, R172 ;  /* 0x0000020019007824 */ /* 0x000fe200078e02ac */
[----:B------:R-:W-:Y:S02]  /*2380*/  IADD3 R5, R5, -UR17, R8 ;  /* 0x8000001105057c10 */ /* 0x000fe4000fffe008 */
[----:B------:R-:W-:Y:S01]  /*2390*/  LOP3.LUT R103, R3, R2, RZ, 0x3c, !PT ;  /* 0x0000000203677212 */ /* 0x000fe200078e3cff */
[----:B------:R-:W-:Y:S02]  /*23a0*/  IMAD R0, R173, 0x20, R0 ;  /* 0x00000020ad007824 */ /* 0x000fe400078e0200 */
[----:B------:R-:W-:Y:S01]  /*23b0*/  VIADD R102, R5, UR5 ;  /* 0x0000000505667c36 */ /* 0x000fe20008000000 */
[----:B------:R-:W-:Y:S01]  /*23c0*/  UMOV UR5, URZ ;  /* 0x0000003f00057c82 */ /* 0x000fe20008000000 */
[----:B------:R-:W-:Y:S02]  /*23d0*/  IMAD.IADD R0, R103, 0x1, R0 ;  /* 0x0000000167007824 */ /* 0x000fe400078e0200 */
[----:B------:R-:W-:-:S03]  /*23e0*/  IMAD.U32 R2, R10, 0x20, R7 ;  /* 0x000000200a027824 */ /* 0x000fc600078e0007 */
[----:B------:R-:W-:Y:S01]  /*23f0*/  LEA R232, R0, UR4, 0x1 ;  /* 0x0000000400e87c11 */ /* 0x000fe2000f8e08ff */
[----:B---3--:R-:W-:-:S05]  /*2400*/  @P0 FMUL.FTZ R4, R14, R12 ;  /* 0x0000000c0e040220 */ /* 0x008fca0000410000 */
[----:B------:R-:W-:Y:S01]  /*2410*/  @P0 R2UR UR10, R4 ;  /* 0x00000000040a02ca */ /* 0x000fe200000e0000 */
[----:B------:R-:W-:-:S04]  /*2420*/  IMAD.U32 R4, RZ, RZ, UR19 ;  /* 0x00000013ff047e24 */ /* 0x000fc8000f8e00ff */
[----:B------:R-:W-:-:S04]  /*2430*/  IMAD.WIDE.U32 R4, R4, UR13, R26 ;  /* 0x0000000d04047c25 */ /* 0x000fc8000f8e001a */
[----:B------:R-:W-:-:S04]  /*2440*/  VIADD R3, R5, UR11 ;  /* 0x0000000b05037c36 */ /* 0x000fc80008000000 */
        /* <DEDUP_REMOVED lines=33> */
.L_x_766:
[----:B------:R-:W-:Y:S05]  /*2660*/  BSYNC B0 ;  /* 0x0000000000007941 */ /* 0x000fea0003800000 */
.L_x_765:
        /* <DEDUP_REMOVED lines=12> */
[----:B-12---:R-:W-:Y:S02]  /*2730*/  IADD3.X R6, R3, UR18, RZ, P0, !PT ;  /* 0x0000001203067c10 */ /* 0x006fe400087fe4ff */
[----:B------:R-:W-:-:S07]  /*2740*/  ISETP.GE.AND P0, PT, R188, UR10, PT ;  /* 0x0000000abc007c0c */ /* 0x000fce000bf06270 */
[----:B------:R-:W1:Y:S01]  /*2750*/  @!P3 LDC.64 R8, c[0x0][0x220] ;  /* 0x00008800ff08bb82 */ /* 0x000e620000000a00 */
        /* <DEDUP_REMOVED lines=24> */
.L_x_768:
[----:B------:R-:W-:Y:S05]  /*28e0*/  BSYNC B0 ;  /* 0x0000000000007941 */ /* 0x000fea0003800000 */
.L_x_767:
[----:B--2---:R-:W-:Y:S01]  /*28f0*/  LDSM.16.M88.4 R8, [R232] ;  /* 0x00000000e808783b */ /* 0x004fe20000000200 */
[----:B------:R-:W-:Y:S01]  /*2900*/  IMAD.MOV.U32 R0, RZ, RZ, 0x10 ;  /* 0x00000010ff007424 */ /* 0x000fe200078e00ff */
[----:B------:R-:W-:Y:S01]  /*2910*/  LOP3.LUT P1, RZ, R16, 0x2, RZ, 0xc0, !PT ;  /* 0x0000000210ff7812 */ /* 0x000fe2000782c0ff */
[----:B------:R-:W-:Y:S01]  /*2920*/  ULDC UR25, c[0x0][0x39c] ;  /* 0x0000e70000197ab9 */ /* 0x000fe20000000800 */
[----:B------:R-:W2:Y:S01]  /*2930*/  LDSM.16.M88.4 R12, [R229+0x6000] ;  /* 0x00600000e50c783b */ /* 0x000ea20000000200 */
[----:B------:R-:W-:Y:S01]  /*2940*/  LOP3.LUT P0, RZ, R17, 0x2, RZ, 0xc0, !PT ;  /* 0x0000000211ff7812 */ /* 0x000fe2000780c0ff */
[----:B------:R-:W-:Y:S01]  /*2950*/  IMAD.SHL.U32 R174, R174, 0x2, RZ ;  /* 0x00000002aeae7824 */ /* 0x000fe200078e00ff */
[C---:B-1--4-:R-:W-:Y:S01]  /*2960*/  SEL R2, R0.reuse, 0xfffffff0, !P1 ;  /* 0xfffffff000027807 */ /* 0x052fe20004800000 */
[----:B------:R-:W1:Y:S01]  /*2970*/  LDSM.16.M88.4 R4, [R232+0x1000] ;  /* 0x00100000e804783b */ /* 0x000e620000000200 */
[----:B------:R-:W-:Y:S01]  /*2980*/  SEL R0, R0, 0xfffffff0, !P0 ;  /* 0xfffffff000007807 */ /* 0x000fe20004000000 */
[----:B------:R-:W-:Y:S01]  /*2990*/  UISETP.GE.AND UP0, UPT, UR20, 0x2, UPT ;  /* 0x000000021400788c */ /* 0x000fe2000bf06270 */
[----:B------:R-:W-:Y:S01]  /*29a0*/  LOP3.LUT R175, R174, 0x6, RZ, 0xc0, !PT ;  /* 0x00000006aeaf7812 */ /* 0x000fe200078ec0ff */
[----:B------:R-:W-:Y:S01]  /*29b0*/  IMAD R233, R2, 0x2, R232 ;  /* 0x0000000202e97824 */ /* 0x000fe200078e02e8 */
[----:B------:R-:W-:Y:S01]  /*29c0*/  LDSM.16.M88.4 R68, [R229+0x7000] ;  /* 0x00700000e544783b */ /* 0x000fe20000000200 */
[----:B------:R-:W-:-:S03]  /*29d0*/  IMAD R231, R0, 0x2, R229 ;  /* 0x0000000200e77824 */ /* 0x000fc600078e02e5 */
[----:B------:R-:W-:Y:S04]  /*29e0*/  LDSM.16.M88.4 R28, [R233] ;  /* 0x00000000e91c783b */ /* 0x000fe80000000200 */
[----:B------:R-:W4:Y:S04]  /*29f0*/  LDSM.16.M88.4 R44, [R231+0x6000] ;  /* 0x00600000e72c783b */ /* 0x000f280000000200 */
[----:B------:R-:W5:Y:S04]  /*2a00*/  LDSM.16.M88.4 R24, [R233+0x1000] ;  /* 0x00100000e918783b */ /* 0x000f680000000200 */
[----:B------:R-:W-:Y:S04]  /*2a10*/  LDSM.16.M88.4 R40, [R232+0x2000] ;  /* 0x00200000e828783b */ /* 0x000fe80000000200 */
[----:B------:R-:W3:Y:S04]  /*2a20*/  LDSM.16.M88.4 R16, [R229+0x6400] ;  /* 0x00640000e510783b */ /* 0x000ee80000000200 */
[----:B------:R-:W3:Y:S04]  /*2a30*/  LDSM.16.M88.4 R52, [R229+0x6c00] ;  /* 0x006c0000e534783b */ /* 0x000ee80000000200 */
[----:B------:R-:W3:Y:S01]  /*2a40*/  LDSM.16.M88.4 R48, [R229+0x6800] ;  /* 0x00680000e530783b */ /* 0x000ee20000000200 */
[-C--:B--2---:R-:W-:Y:S03]  /*2a50*/  HMMA.16816.F32 R32, R8, R12.reuse, RZ ;  /* 0x0000000c0820723c */ /* 0x084fe600000018ff */
[----:B------:R-:W2:Y:S04]  /*2a60*/  LDSM.16.M88.4 R36, [R232+0x3000] ;  /* 0x00300000e824783b */ /* 0x000ea80000000200 */
[----:B------:R-:W-:Y:S01]  /*2a70*/  LDSM.16.M88.4 R80, [R231+0x7000] ;  /* 0x00700000e750783b */ /* 0x000fe20000000200 */
[C---:B-1----:R-:W-:Y:S03]  /*2a80*/  HMMA.16816.F32 R20, R4.reuse, R12, RZ ;  /* 0x0000000c0414723c */ /* 0x042fe600000018ff */
[----:B------:R-:W-:Y:S03]  /*2a90*/  LDSM.16.M88.4 R60, [R231+0x6400] ;  /* 0x00640000e73c783b */ /* 0x000fe60000000200 */
[-C--:B------:R-:W-:Y:S01]  /*2aa0*/  HMMA.16816.F32 R76, R4, R14.reuse, RZ ;  /* 0x0000000e044c723c */ /* 0x080fe200000018ff */
[----:B------:R-:W-:Y:S04]  /*2ab0*/  LDSM.16.M88.4 R64, [R231+0x6c00] ;  /* 0x006c0000e740783b */ /* 0x000fe80000000200 */
[----:B------:R-:W-:Y:S01]  /*2ac0*/  LDSM.16.M88.4 R56, [R231+0x6800] ;  /* 0x00680000e738783b */ /* 0x000fe20000000200 */
[----:B------:R-:W-:Y:S03]  /*2ad0*/  HMMA.16816.F32 R12, R8, R14, RZ ;  /* 0x0000000e080c723c */ /* 0x000fe600000018ff */
[----:B------:R-:W-:Y:S03]  /*2ae0*/  LDSM.16.M88.4 R144, [R229+0x8000] ;  /* 0x00800000e590783b */ /* 0x000fe60000000200 */
[-C--:B----4-:R-:W-:Y:S01]  /*2af0*/  HMMA.16816.F32 R72, R28, R44.reuse, R32 ;  /* 0x0000002c1c48723c */ /* 0x090fe20000001820 */
[----:B------:R-:W1:Y:S04]  /*2b00*/  LDSM.16.M88.4 R32, [R233+0x2000] ;  /* 0x00200000e920783b */ /* 0x000e680000000200 */
[----:B------:R-:W0:Y:S01]  /*2b10*/  LDGDEPBAR ;  /* 0x00000000000079af */ /* 0x000e220000000000 */
[----:B-----5:R-:W-:Y:S03]  /*2b20*/  HMMA.16816.F32 R84, R24, R44, R20 ;  /* 0x0000002c1854723c */ /* 0x020fe60000001814 */
[----:B------:R-:W4:Y:S03]  /*2b30*/  LDSM.16.M88.4 R20, [R233+0x3000] ;  /* 0x00300000e914783b */ /* 0x000f260000000200 */
[C---:B---3--:R-:W-:Y:S06]  /*2b40*/  HMMA.16816.F32 R92, R4.reuse, R16, RZ ;  /* 0x00000010045c723c */ /* 0x048fec00000018ff */
[----:B------:R-:W-:Y:S06]  /*2b50*/  HMMA.16816.F32 R132, R4, R18, RZ ;  /* 0x000000120484723c */ /* 0x000fec00000018ff */
[----:B------:R-:W-:Y:S06]  /*2b60*/  HMMA.16816.F32 R96, R40, R68, R72 ;  /* 0x000000442860723c */ /* 0x000fec0000001848 */
[C---:B------:R-:W-:Y:S06]  /*2b70*/  HMMA.16816.F32 R124, R8.reuse, R16, RZ ;  /* 0x00000010087c723c */ /* 0x040fec00000018ff */
[----:B------:R-:W-:Y:S01]  /*2b80*/  HMMA.16816.F32 R120, R8, R18, RZ ;  /* 0x000000120878723c */ /* 0x000fe200000018ff */
[----:B------:R-:W3:Y:S05]  /*2b90*/  LDSM.16.M88.4 R16, [R232+0x4000] ;  /* 0x00400000e810783b */ /* 0x000eea0000000200 */
[C---:B------:R-:W-:Y:S06]  /*2ba0*/  HMMA.16816.F32 R116, R4.reuse, R52, RZ ;  /* 0x000000340474723c */ /* 0x040fec00000018ff */
[C---:B------:R-:W-:Y:S06]  /*2bb0*/  HMMA.16816.F32 R88, R4.reuse, R48, RZ ;  /* 0x000000300458723c */ /* 0x040fec00000018ff */
[C---:B------:R-:W-:Y:S06]  /*2bc0*/  HMMA.16816.F32 R136, R4.reuse, R50, RZ ;  /* 0x000000320488723c */ /* 0x040fec00000018ff */
[----:B------:R-:W-:Y:S06]  /*2bd0*/  HMMA.16816.F32 R128, R4, R54, RZ ;  /* 0x000000360480723c */ /* 0x000fec00000018ff */
[----:B------:R-:W-:Y:S06]  /*2be0*/  HMMA.16816.F32 R112, R8, R48, RZ ;  /* 0x000000300870723c */ /* 0x000fec00000018ff */
[----:B--2---:R-:W-:Y:S01]  /*2bf0*/  HMMA.16816.F32 R4, R36, R68, R84 ;  /* 0x000000442404723c */ /* 0x004fe20000001854 */
[----:B------:R-:W-:Y:S05]  /*2c00*/  LDSM.16.M88.4 R84, [R231+0x7c00] ;  /* 0x007c0000e754783b */ /* 0x000fea0000000200 */
[-C--:B------:R-:W-:Y:S01]  /*2c10*/  HMMA.16816.F32 R72, R28, R46.reuse, R12 ;  /* 0x0000002e1c48723c */ /* 0x080fe2000000180c */
[----:B------:R-:W-:Y:S05]  /*2c20*/  LDSM.16.M88.4 R12, [R233+0x4000] ;  /* 0x00400000e90c783b */ /* 0x000fea0000000200 */
[----:B------:R-:W-:Y:S01]  /*2c30*/  HMMA.16816.F32 R168, R24, R46, R76 ;  /* 0x0000002e18a8723c */ /* 0x000fe2000000184c */
[----:B------:R-:W-:Y:S05]  /*2c40*/  LDSM.16.M88.4 R44, [R229+0x7c00] ;  /* 0x007c0000e52c783b */ /* 0x000fea0000000200 */
[----:B-1----:R-:W-:Y:S01]  /*2c50*/  HMMA.16816.F32 R76, R32, R80, R96 ;  /* 0x00000050204c723c */ /* 0x002fe20000001860 */
[----:B------:R-:W-:Y:S05]  /*2c60*/  LDSM.16.M88.4 R96, [R231+0x8000] ;  /* 0x00800000e760783b */ /* 0x000fea0000000200 */
[C---:B------:R-:W-:Y:S01]  /*2c70*/  HMMA.16816.F32 R108, R8.reuse, R50, RZ ;  /* 0x00000032086c723c */ /* 0x040fe200000018ff */
[----:B------:R-:W-:Y:S05]  /*2c80*/  LDSM.16.M88.4 R48, [R229+0x7800] ;  /* 0x00780000e530783b */ /* 0x000fea0000000200 */
[C---:B------:R-:W-:Y:S06]  /*2c90*/  HMMA.16816.F32 R104, R8.reuse, R52, RZ ;  /* 0x000000340868723c */ /* 0x040fec00000018ff */
[----:B------:R-:W-:Y:S01]  /*2ca0*/  HMMA.16816.F32 R164, R8, R54, RZ ;  /* 0x0000003608a4723c */ /* 0x000fe200000018ff */
[----:B------:R-:W1:Y:S04]  /*2cb0*/  LDSM.16.M88.4 R52, [R229+0x7400] ;  /* 0x00740000e534783b */ /* 0x000e680000000200 */
[----:B------:R-:W2:Y:S01]  /*2cc0*/  LDSM.16.M88.4 R8, [R232+0x5000] ;  /* 0x00500000e808783b */ /* 0x000ea20000000200 */
[C---:B------:R-:W-:Y:S06]  /*2cd0*/  HMMA.16816.F32 R152, R24.reuse, R60, R92 ;  /* 0x0000003c1898723c */ /* 0x040fec000000185c */
[C---:B------:R-:W-:Y:S06]  /*2ce0*/  HMMA.16816.F32 R92, R24.reuse, R64, R116 ;  /* 0x00000040185c723c */ /* 0x040fec0000001874 */
[C---:B------:R-:W-:Y:S06]  /*2cf0*/  HMMA.16816.F32 R148, R24.reuse, R56, R88 ;  /* 0x000000381894723c */ /* 0x040fec0000001858 */
[C---:B------:R-:W-:Y:S06]  /*2d00*/  HMMA.16816.F32 R116, R24.reuse, R62, R132 ;  /* 0x0000003e1874723c */ /* 0x040fec0000001884 */
[----:B------:R-:W-:Y:S06]  /*2d10*/  HMMA.16816.F32 R140, R24, R58, R136 ;  /* 0x0000003a188c723c */ /* 0x000fec0000001888 */
[C---:B------:R-:W-:Y:S06]  /*2d20*/  HMMA.16816.F32 R132, R28.reuse, R60, R124 ;  /* 0x0000003c1c84723c */ /* 0x040fec000000187c */
[----:B------:R-:W-:Y:S06]  /*2d30*/  HMMA.16816.F32 R156, R28, R56, R112 ;  /* 0x000000381c9c723c */ /* 0x000fec0000001870 */
[----:B----4-:R-:W-:Y:S01]  /*2d40*/  HMMA.16816.F32 R88, R20, R80, R4 ;  /* 0x000000501458723c */ /* 0x010fe20000001804 */
[----:B------:R-:W-:Y:S05]  /*2d50*/  LDSM.16.M88.4 R4, [R233+0x5000] ;  /* 0x00500000e904783b */ /* 0x000fea0000000200 */
[----:B------:R-:W-:Y:S01]  /*2d60*/  HMMA.16816.F32 R136, R24, R66, R128 ;  /* 0x000000421888723c */ /* 0x000fe20000001880 */
[----:B------:R-:W4:Y:S05]  /*2d70*/  LDSM.16.M88.4 R24, [R231+0x7400] ;  /* 0x00740000e718783b */ /* 0x000f2a0000000200 */
[----:B------:R-:W-:Y:S06]  /*2d80*/  HMMA.16816.F32 R112, R40, R70, R72 ;  /* 0x000000462870723c */ /* 0x000fec0000001848 */
[----:B---3--:R-:W-:Y:S06]  /*2d90*/  HMMA.16816.F32 R76, R16, R144, R76 ;  /* 0x00000090104c723c */ /* 0x008fec000000184c */
[C---:B------:R-:W-:Y:S01]  /*2da0*/  HMMA.16816.F32 R128, R28.reuse, R58, R108 ;  /* 0x0000003a1c80723c */ /* 0x040fe2000000186c */
[----:B------:R-:W3:Y:S05]  /*2db0*/  LDSM.16.M88.4 R56, [R231+0x7800] ;  /* 0x00780000e738783b */ /* 0x000eea0000000200 */
[----:B------:R-:W-:Y:S06]  /*2dc0*/  HMMA.16816.F32 R124, R28, R62, R120 ;  /* 0x0000003e1c7c723c */ /* 0x000fec0000001878 */
[----:B------:R-:W-:Y:S06]  /*2dd0*/  HMMA.16816.F32 R68, R36, R70, R168 ;  /* 0x000000462444723c */ /* 0x000fec00000018a8 */
[C---:B------:R-:W-:Y:S06]  /*2de0*/  HMMA.16816.F32 R160, R28.reuse, R64, R104 ;  /* 0x000000401ca0723c */ /* 0x040fec0000001868 */
[----:B------:R-:W-:Y:S06]  /*2df0*/  HMMA.16816.F32 R72, R28, R66, R164 ;  /* 0x000000421c48723c */ /* 0x000fec00000018a4 */
[----:B-1----:R-:W-:Y:S06]  /*2e00*/  HMMA.16816.F32 R28, R40, R52, R132 ;  /* 0x00000034281c723c */ /* 0x002fec0000001884 */
[----:B--2---:R-:W-:Y:S06]  /*2e10*/  HMMA.16816.F32 R64, R8, R144, R88 ;  /* 0x000000900840723c */ /* 0x004fec0000001858 */
[C---:B------:R-:W-:Y:S06]  /*2e20*/  HMMA.16816.F32 R120, R36.reuse, R52, R152 ;  /* 0x000000342478723c */ /* 0x040fec0000001898 */
[C---:B------:R-:W-:Y:S06]  /*2e30*/  HMMA.16816.F32 R108, R36.reuse, R48, R148 ;  /* 0x00000030246c723c */ /* 0x040fec0000001894 */
[C---:B------:R-:W-:Y:S06]  /*2e40*/  HMMA.16816.F32 R92, R36.reuse, R44, R92 ;  /* 0x0000002c245c723c */ /* 0x040fec000000185c */
[C---:B------:R-:W-:Y:S06]  /*2e50*/  HMMA.16816.F32 R116, R36.reuse, R54, R116 ;  /* 0x000000362474723c */ /* 0x040fec0000001874 */
[C---:B------:R-:W-:Y:S06]  /*2e60*/  HMMA.16816.F32 R104, R36.reuse, R50, R140 ;  /* 0x000000322468723c */ /* 0x040fec000000188c */
[----:B------:R-:W-:Y:S06]  /*2e70*/  HMMA.16816.F32 R60, R36, R46, R136 ;  /* 0x0000002e243c723c */ /* 0x000fec0000001888 */
[----:B------:R-:W-:Y:S06]  /*2e80*/  HMMA.16816.F32 R88, R32, R82, R112 ;  /* 0x000000522058723c */ /* 0x000fec0000001870 */
[----:B------:R-:W-:Y:S06]  /*2e90*/  HMMA.16816.F32 R112, R12, R96, R76 ;  /* 0x000000600c70723c */ /* 0x000fec000000184c */
[----:B------:R-:W-:Y:S06]  /*2ea0*/  HMMA.16816.F32 R52, R40, R54, R124 ;  /* 0x000000362834723c */ /* 0x000fec000000187c */
[----:B------:R-:W-:Y:S06]  /*2eb0*/  HMMA.16816.F32 R36, R20, R82, R68 ;  /* 0x000000521424723c */ /* 0x000fec0000001844 */
[C---:B------:R-:W-:Y:S06]  /*2ec0*/  HMMA.16816.F32 R76, R40.reuse, R48, R156 ;  /* 0x00000030284c723c */ /* 0x040fec000000189c */
[----:B------:R-:W-:Y:S01]  /*2ed0*/  HMMA.16816.F32 R124, R40, R50, R128 ;  /* 0x00000032287c723c */ /* 0x000fe20000001880 */
[----:B------:R-:W-:-:S04]  /*2ee0*/  FMUL.FTZ R0, R112, UR25 ;  /* 0x0000001970007c20 */ /* 0x000fc80008410000 */
[----:B------:R1:W-:Y:S01]  /*2ef0*/  MUFU.TANH R140, R0 ;  /* 0x00000000008c7308 */ /* 0x0003e20000002400 */
[----:B----4-:R-:W-:Y:S06]  /*2f00*/  HMMA.16816.F32 R48, R32, R24, R28 ;  /* 0x000000182030723c */ /* 0x010fec000000181c */
[C---:B------:R-:W-:Y:S06]  /*2f10*/  HMMA.16816.F32 R128, R40.reuse, R44, R160 ;  /* 0x0000002c2880723c */ /* 0x040fec00000018a0 */
[----:B------:R-:W-:Y:S01]  /*2f20*/  HMMA.16816.F32 R72, R40, R46, R72 ;  /* 0x0000002e2848723c */ /* 0x000fe20000001848 */
[----:B-1----:R-:W-:-:S05]  /*2f30*/  FMUL.FTZ R0, R113, UR25 ;  /* 0x0000001971007c20 */ /* 0x002fca0008410000 */
[C---:B------:R-:W-:Y:S01]  /*2f40*/  HMMA.16816.F32 R120, R20.reuse, R24, R120 ;  /* 0x000000181478723c */ /* 0x040fe20000001878 */
[----:B------:R1:W2:Y:S05]  /*2f50*/  MUFU.TANH R133, R0 ;  /* 0x0000000000857308 */ /* 0x0002aa0000002400 */
[C---:B------:R-:W-:Y:S06]  /*2f60*/  HMMA.16816.F32 R116, R20.reuse, R26, R116 ;  /* 0x0000001a1474723c */ /* 0x040fec0000001874 */
[C---:B---3--:R-:W-:Y:S06]  /*2f70*/  HMMA.16816.F32 R108, R20.reuse, R56, R108 ;  /* 0x00000038146c723c */ /* 0x048fec000000186c */
[----:B------:R-:W-:Y:S01]  /*2f80*/  HMMA.16816.F32 R104, R20, R58, R104 ;  /* 0x0000003a1468723c */ /* 0x000fe20000001868 */
[----:B-1----:R-:W-:-:S04]  /*2f90*/  FMUL.FTZ R0, R114, UR25 ;  /* 0x0000001972007c20 */ /* 0x002fc80008410000 */
[----:B------:R1:W-:Y:S01]  /*2fa0*/  MUFU.TANH R135, R0 ;  /* 0x0000000000877308 */ /* 0x0003e20000002400 */
[C---:B------:R-:W-:Y:S06]  /*2fb0*/  HMMA.16816.F32 R92, R20.reuse, R84, R92 ;  /* 0x00000054145c723c */ /* 0x040fec000000185c */
[----:B------:R-:W-:Y:S01]  /*2fc0*/  HMMA.16816.F32 R68, R20, R86, R60 ;  /* 0x000000561444723c */ /* 0x000fe2000000183c */
[----:B------:R-:W3:Y:S05]  /*2fd0*/  LDSM.16.M88.4 R20, [R229+0x8400] ;  /* 0x00840000e514783b */ /* 0x000eea0000000200 */
[----:B------:R-:W-:Y:S01]  /*2fe0*/  HMMA.16816.F32 R28, R16, R146, R88 ;  /* 0x00000092101c723c */ /* 0x000fe20000001858 */
[----:B-1----:R-:W-:-:S05]  /*2ff0*/  FMUL.FTZ R0, R115, UR25 ;  /* 0x0000001973007c20 */ /* 0x002fca0008410000 */
[----:B------:R-:W-:Y:S01]  /*3000*/  HMMA.16816.F32 R44, R4, R96, R64 ;  /* 0x00000060042c723c */ /* 0x000fe20000001840 */
[----:B------:R1:W-:Y:S05]  /*3010*/  MUFU.TANH R132, R0 ;  /* 0x0000000000847308 */ /* 0x0003ea0000002400 */
[----:B------:R-:W-:Y:S06]  /*3020*/  HMMA.16816.F32 R60, R32, R26, R52 ;  /* 0x0000001a203c723c */ /* 0x000fec0000001834 */
[----:B------:R-:W-:Y:S01]  /*3030*/  HMMA.16816.F32 R24, R8, R146, R36 ;  /* 0x000000920818723c */ /* 0x000fe20000001824 */
[----:B------:R-:W4:Y:S05]  /*3040*/  LDSM.16.M88.4 R36, [R229+0x8800] ;  /* 0x00880000e524783b */ /* 0x000f2a0000000200 */
[----:B------:R-:W-:Y:S01]  /*3050*/  HMMA.16816.F32 R40, R12, R98, R28 ;  /* 0x000000620c28723c */ /* 0x000fe2000000181c */
[----:B------:R-:W-:Y:S05]  /*3060*/  LDSM.16.M88.4 R28, [R231+0x8400] ;  /* 0x00840000e71c783b */ /* 0x000fea0000000200 */
[----:B-1----:R-:W-:Y:S01]  /*3070*/  FMUL.FTZ R0, R44, UR25 ;  /* 0x000000192c007c20 */ /* 0x002fe20008410000 */
[C---:B------:R-:W-:Y:S03]  /*3080*/  HMMA.16816.F32 R88, R32.reuse, R56, R76 ;  /* 0x000000382058723c */ /* 0x040fe6000000184c */
[----:B------:R1:W-:Y:S03]  /*3090*/  MUFU.TANH R134, R0 ;  /* 0x0000000000867308 */ /* 0x0003e60000002400 */
[----:B------:R-:W-:Y:S06]  /*30a0*/  HMMA.16816.F32 R56, R32, R58, R124 ;  /* 0x0000003a2038723c */ /* 0x000fec000000187c */
[----:B------:R-:W-:Y:S01]  /*30b0*/  HMMA.16816.F32 R52, R4, R98, R24 ;  /* 0x000000620434723c */ /* 0x000fe20000001818 */
[----:B------:R-:W5:Y:S05]  /*30c0*/  LDSM.16.M88.4 R24, [R229+0x8c00] ;  /* 0x008c0000e518783b */ /* 0x000f6a0000000200 */
[----:B------:R-:W-:Y:S01]  /*30d0*/  HMMA.16816.F32 R80, R32, R84, R128 ;  /* 0x000000542050723c */ /* 0x000fe20000001880 */
[----:B-1----:R-:W-:-:S04]  /*30e0*/  FMUL.FTZ R0, R45, UR25 ;  /* 0x000000192d007c20 */ /* 0x002fc80008410000 */
[----:B------:R1:W2:Y:S01]  /*30f0*/  MUFU.TANH R126, R0 ;  /* 0x00000000007e7308 */ /* 0x0002a20000002400 */
[----:B------:R-:W-:Y:S06]  /*3100*/  HMMA.16816.F32 R84, R32, R86, R72 ;  /* 0x000000562054723c */ /* 0x000fec0000001848 */
[C---:B---3--:R-:W-:Y:S06]  /*3110*/  HMMA.16816.F32 R32, R8.reuse, R20, R120 ;  /* 0x000000140820723c */ /* 0x048fec0000001878 */
[----:B------:R-:W-:Y:S01]  /*3120*/  HMMA.16816.F32 R76, R8, R22, R116 ;  /* 0x00000016084c723c */ /* 0x000fe20000001874 */
[----:B-1----:R-:W-:-:S05]  /*3130*/  FMUL.FTZ R0, R46, UR25 ;  /* 0x000000192e007c20 */ /* 0x002fca0008410000 */
[C---:B----4-:R-:W-:Y:S01]  /*3140*/  HMMA.16816.F32 R64, R8.reuse, R38, R104 ;  /* 0x000000260840723c */ /* 0x050fe20000001868 */
[----:B------:R1:W-:Y:S05]  /*3150*/  MUFU.TANH R127, R0 ;  /* 0x00000000007f7308 */ /* 0x0003ea0000002400 */
[C---:B-----5:R-:W-:Y:S06]  /*3160*/  HMMA.16816.F32 R72, R8.reuse, R24, R92 ;  /* 0x000000180848723c */ /* 0x060fec000000185c */
[----:B------:R-:W-:Y:S01]  /*3170*/  HMMA.16816.F32 R68, R8, R26, R68 ;  /* 0x0000001a0844723c */ /* 0x000fe20000001844 */
[----:B-1----:R-:W-:-:S05]  /*3180*/  FMUL.FTZ R0, R47, UR25 ;  /* 0x000000192f007c20 */ /* 0x002fca0008410000 */
[C---:B------:R-:W-:Y:S01]  /*3190*/  HMMA.16816.F32 R44, R16.reuse, R20, R48 ;  /* 0x00000014102c723c */ /* 0x040fe20000001830 */
[----:B------:R1:W3:Y:S05]  /*31a0*/  MUFU.TANH R115, R0 ;  /* 0x0000000000737308 */ /* 0x0002ea0000002400 */
[----:B------:R-:W-:Y:S06]  /*31b0*/  HMMA.16816.F32 R20, R16, R22, R60 ;  /* 0x000000161014723c */ /* 0x000fec000000183c */
[----:B------:R-:W-:Y:S01]  /*31c0*/  HMMA.16816.F32 R48, R4, R28, R32 ;  /* 0x0000001c0430723c */ /* 0x000fe20000001820 */
[----:B-1----:R-:W-:-:S05]  /*31d0*/  FMUL.FTZ R0, R40, UR25 ;  /* 0x0000001928007c20 */ /* 0x002fca0008410000 */
[----:B------:R-:W-:Y:S01]  /*31e0*/  HMMA.16816.F32 R60, R8, R36, R108 ;  /* 0x00000024083c723c */ /* 0x000fe2000000186c */
[----:B------:R-:W1:Y:S01]  /*31f0*/  LDSM.16.M88.4 R8, [R231+0x8800] ;  /* 0x00880000e708783b */ /* 0x000e620000000200 */
[----:B------:R4:W5:Y:S10]  /*3200*/  MUFU.TANH R125, R0 ;  /* 0x00000000007d7308 */ /* 0x0009740000002400 */
[----:B------:R-:W-:Y:S01]  /*3210*/  HMMA.16816.F32 R32, R12, R30, R20 ;  /* 0x0000001e0c20723c */ /* 0x000fe20000001814 */
[----:B------:R-:W2:Y:S01]  /*3220*/  LDSM.16.M88.4 R20, [R231+0x8c00] ;  /* 0x008c0000e714783b */ /* 0x000ea20000000200 */
[----:B------:R-:W-:-:S04]  /*3230*/  DEPBAR.LE SB0, 0x0 ;  /* 0x000080000000791a */ /* 0x000fc80000000000 */
[----:B----4-:R-:W-:-:S04]  /*3240*/  FMUL.FTZ R0, R41, UR25 ;  /* 0x0000001929007c20 */ /* 0x010fc80008410000 */
[----:B------:R4:W-:Y:S02]  /*3250*/  MUFU.TANH R124, R0 ;  /* 0x00000000007c7308 */ /* 0x0009e40000002400 */
[----:B----4-:R-:W-:-:S06]  /*3260*/  FMUL.FTZ R0, R42, UR25 ;  /* 0x000000192a007c20 */ /* 0x010fcc0008410000 */
[----:B------:R4:W5:Y:S02]  /*3270*/  MUFU.TANH R113, R0 ;  /* 0x0000000000717308 */ /* 0x0009640000002400 */
[----:B----4-:R-:W-:Y:S02]  /*3280*/  FMUL.FTZ R0, R43, UR25 ;  /* 0x000000192b007c20 */ /* 0x010fe40008410000 */
[----:B------:R-:W-:Y:S04]  /*3290*/  HMMA.16816.F32 R40, R12, R28, R44 ;  /* 0x0000001c0c28723c */ /* 0x000fe8000000182c */
[----:B------:R4:W-:Y:S02]  /*32a0*/  MUFU.TANH R114, R0 ;  /* 0x0000000000727308 */ /* 0x0009e40000002400 */
[----:B------:R-:W-:Y:S01]  /*32b0*/  HMMA.16816.F32 R44, R16, R36, R88 ;  /* 0x00000024102c723c */ /* 0x000fe20000001858 */
[----:B----4-:R-:W-:-:S05]  /*32c0*/  FMUL.FTZ R0, R52, UR25 ;  /* 0x0000001934007c20 */ /* 0x010fca0008410000 */
[----:B------:R4:W5:-:S15]  /*32d0*/  MUFU.TANH R99, R0 ;  /* 0x0000000000637308 */ /* 0x00095e0000002400 */
[----:B------:R-:W-:-:S03]  /*32e0*/  NOP ;  /* 0x0000000000007918 */ /* 0x000fc60000000000 */
[----:B-1----:R-:W-:Y:S01]  /*32f0*/  HMMA.16816.F32 R44, R12, R8, R44 ;  /* 0x000000080c2c723c */ /* 0x002fe2000000182c */
[----:B----4-:R-:W-:-:S04]  /*3300*/  FMUL.FTZ R0, R53, UR25 ;  /* 0x0000001935007c20 */ /* 0x010fc80008410000 */
[----:B------:R1:W-:Y:S02]  /*3310*/  MUFU.TANH R112, R0 ;  /* 0x0000000000707308 */ /* 0x0003e40000002400 */
[----:B-1----:R-:W-:-:S06]  /*3320*/  FMUL.FTZ R0, R54, UR25 ;  /* 0x0000001936007c20 */ /* 0x002fcc0008410000 */
[----:B------:R1:W4:Y:S02]  /*3330*/  MUFU.TANH R96, R0 ;  /* 0x0000000000607308 */ /* 0x0003240000002400 */
[----:B-1----:R-:W-:Y:S02]  /*3340*/  FMUL.FTZ R0, R55, UR25 ;  /* 0x0000001937007c20 */ /* 0x002fe40008410000 */
[C---:B------:R-:W-:Y:S04]  /*3350*/  HMMA.16816.F32 R52, R16.reuse, R38, R56 ;  /* 0x000000261034723c */ /* 0x040fe80000001838 */
[----:B------:R1:W4:Y:S02]  /*3360*/  MUFU.TANH R98, R0 ;  /* 0x0000000000627308 */ /* 0x0003240000002400 */
[----:B------:R-:W-:Y:S06]  /*3370*/  HMMA.16816.F32 R56, R16, R24, R80 ;  /* 0x000000181038723c */ /* 0x000fec0000001850 */
[----:B------:R-:W-:Y:S01]  /*3380*/  HMMA.16816.F32 R36, R4, R8, R60 ;  /* 0x000000080424723c */ /* 0x000fe2000000183c */
[----:B-1----:R-:W-:-:S04]  /*3390*/  FMUL.FTZ R0, R40, UR25 ;  /* 0x0000001928007c20 */ /* 0x002fc80008410000 */
[----:B------:R1:W-:-:S15]  /*33a0*/  MUFU.TANH R97, R0 ;  /* 0x0000000000617308 */ /* 0x0003de0000002400 */
[----:B------:R-:W-:-:S04]  /*33b0*/  NOP ;  /* 0x0000000000007918 */ /* 0x000fc80000000000 */
[----:B------:R-:W-:Y:S01]  /*33c0*/  FMUL.FTZ R36, R36, UR25 ;  /* 0x0000001924247c20 */ /* 0x000fe20008410000 */
[----:B------:R-:W-:Y:S01]  /*33d0*/  FMUL.FTZ R38, R38, UR25 ;  /* 0x0000001926267c20 */ /* 0x000fe20008410000 */
[----:B------:R-:W-:Y:S01]  /*33e0*/  FMUL.FTZ R37, R37, UR25 ;  /* 0x0000001925257c20 */ /* 0x000fe20008410000 */
[----:B------:R-:W-:Y:S01]  /*33f0*/  FMUL.FTZ R39, R39, UR25 ;  /* 0x0000001927277c20 */ /* 0x000fe20008410000 */
[----:B-1----:R-:W-:Y:S02]  /*3400*/  FMUL.FTZ R0, R41, UR25 ;  /* 0x0000001929007c20 */ /* 0x002fe40008410000 */
[----:B------:R-:W-:Y:S08]  /*3410*/  MUFU.TANH R36, R36 ;  /* 0x0000002400247308 */ /* 0x000ff00000002400 */
[----:B------:R1:W-:Y:S08]  /*3420*/  MUFU.TANH R93, R0 ;  /* 0x00000000005d7308 */ /* 0x0003f00000002400 */
[----:B------:R-:W-:Y:S08]  /*3430*/  MUFU.TANH R38, R38 ;  /* 0x0000002600267308 */ /* 0x000ff00000002400 */
[----:B------:R-:W-:Y:S01]  /*3440*/  MUFU.TANH R37, R37 ;  /* 0x0000002500257308 */ /* 0x000fe20000002400 */
[----:B-1----:R-:W-:-:S07]  /*3450*/  FMUL.FTZ R0, R42, UR25 ;  /* 0x000000192a007c20 */ /* 0x002fce0008410000 */
[----:B------:R1:W4:Y:S08]  /*3460*/  MUFU.TANH R92, R0 ;  /* 0x00000000005c7308 */ /* 0x0003300000002400 */
[----:B------:R-:W-:Y:S01]  /*3470*/  MUFU.TANH R39, R39 ;  /* 0x0000002700277308 */ /* 0x000fe20000002400 */
[----:B-1----:R-:W-:Y:S02]  /*3480*/  FMUL.FTZ R0, R43, UR25 ;  /* 0x000000192b007c20 */ /* 0x002fe40008410000 */
[----:B------:R-:W-:Y:S05]  /*3490*/  HMMA.16816.F32 R40, R16, R26, R84 ;  /* 0x0000001a1028723c */ /* 0x000fea0000001854 */
[----:B------:R1:W-:Y:S01]  /*34a0*/  MUFU.TANH R91, R0 ;  /* 0x00000000005b7308 */ /* 0x0003e20000002400 */
[C---:B------:R-:W-:Y:S06]  /*34b0*/  HMMA.16816.F32 R16, R4.reuse, R30, R76 ;  /* 0x0000001e0410723c */ /* 0x040fec000000184c */
[C---:B------:R-:W-:Y:S06]  /*34c0*/  HMMA.16816.F32 R28, R4.reuse, R10, R64 ;  /* 0x0000000a041c723c */ /* 0x040fec0000001840 */
[----:B--2---:R-:W-:Y:S01]  /*34d0*/  HMMA.16816.F32 R24, R4, R22, R68 ;  /* 0x000000160418723c */ /* 0x004fe20000001844 */
[----:B-1----:R-:W-:-:S04]  /*34e0*/  FMUL.FTZ R0, R48, UR25 ;  /* 0x0000001930007c20 */ /* 0x002fc80008410000 */
[----:B------:R1:W2:Y:S01]  /*34f0*/  MUFU.TANH R90, R0 ;  /* 0x00000000005a7308 */ /* 0x0002a20000002400 */
[----:B------:R-:W-:Y:S06]  /*3500*/  HMMA.16816.F32 R8, R12, R10, R52 ;  /* 0x0000000a0c08723c */ /* 0x000fec0000001834 */
[----:B------:R-:W-:-:S06]  /*3510*/  FMUL.FTZ R3, R19, UR25 ;  /* 0x0000001913037c20 */ /* 0x000fcc0008410000 */
[----:B------:R-:W-:Y:S01]  /*3520*/  FMUL.FTZ R28, R28, UR25 ;  /* 0x000000191c1c7c20 */ /* 0x000fe20008410000 */
[----:B-1----:R-:W-:-:S05]  /*3530*/  FMUL.FTZ R0, R49, UR25 ;  /* 0x0000001931007c20 */ /* 0x002fca0008410000 */
[----:B------:R-:W-:Y:S01]  /*3540*/  FMUL.FTZ R76, R26, UR25 ;  /* 0x000000191a4c7c20 */ /* 0x000fe20008410000 */
[----:B------:R-:W-:Y:S01]  /*3550*/  FMUL.FTZ R83, R27, UR25 ;  /* 0x000000191b537c20 */ /* 0x000fe20008410000 */
[----:B------:R1:W-:Y:S01]  /*3560*/  MUFU.TANH R89, R0 ;  /* 0x0000000000597308 */ /* 0x0003e20000002400 */
[----:B------:R-:W-:-:S03]  /*3570*/  FMUL.FTZ R82, R25, UR25 ;  /* 0x0000001919527c20 */ /* 0x000fc60008410000 */
[----:B------:R-:W-:Y:S01]  /*3580*/  FMUL.FTZ R19, R10, UR25 ;  /* 0x000000190a137c20 */ /* 0x000fe20008410000 */
[----:B------:R-:W-:-:S05]  /*3590*/  FMUL.FTZ R11, R11, UR25 ;  /* 0x000000190b0b7c20 */ /* 0x000fca0008410000 */
[----:B------:R-:W-:Y:S01]  /*35a0*/  MUFU.TANH R19, R19 ;  /* 0x0000001300137308 */ /* 0x000fe20000002400 */
[----:B-1----:R-:W-:-:S07]  /*35b0*/  FMUL.FTZ R0, R50, UR25 ;  /* 0x0000001932007c20 */ /* 0x002fce0008410000 */
[----:B------:R1:W2:Y:S02]  /*35c0*/  MUFU.TANH R88, R0 ;  /* 0x0000000000587308 */ /* 0x0002a40000002400 */
[----:B-1----:R-:W-:-:S06]  /*35d0*/  FMUL.FTZ R0, R51, UR25 ;  /* 0x0000001933007c20 */ /* 0x002fcc0008410000 */
[----:B------:R1:W2:Y:S02]  /*35e0*/  MUFU.TANH R81, R0 ;  /* 0x0000000000517308 */ /* 0x0002a40000002400 */
[----:B-1----:R-:W-:-:S06]  /*35f0*/  FMUL.FTZ R0, R32, UR25 ;  /* 0x0000001920007c20 */ /* 0x002fcc0008410000 */
[----:B------:R1:W2:Y:S02]  /*3600*/  MUFU.TANH R84, R0 ;  /* 0x0000000000547308 */ /* 0x0002a40000002400 */
[----:B-1----:R-:W-:-:S06]  /*3610*/  FMUL.FTZ R0, R33, UR25 ;  /* 0x0000001921007c20 */ /* 0x002fcc0008410000 */
[----:B------:R1:W-:Y:S02]  /*3620*/  MUFU.TANH R85, R0 ;  /* 0x0000000000557308 */ /* 0x0003e40000002400 */
[----:B-1----:R-:W-:-:S06]  /*3630*/  FMUL.FTZ R0, R34, UR25 ;  /* 0x0000001922007c20 */ /* 0x002fcc0008410000 */
[----:B------:R1:W2:Y:S02]  /*3640*/  MUFU.TANH R79, R0 ;  /* 0x00000000004f7308 */ /* 0x0002a40000002400 */
[----:B-1----:R-:W-:Y:S02]  /*3650*/  FMUL.FTZ R0, R35, UR25 ;  /* 0x0000001923007c20 */ /* 0x002fe40008410000 */
[-C--:B------:R-:W-:Y:S04]  /*3660*/  HMMA.16816.F32 R32, R4, R20.reuse, R72 ;  /* 0x000000140420723c */ /* 0x080fe80000001848 */
[----:B------:R1:W-:Y:S02]  /*3670*/  MUFU.TANH R73, R3 ;  /* 0x0000000300497308 */ /* 0x0003e40000002400 */
[----:B------:R-:W-:Y:S01]  /*3680*/  HMMA.16816.F32 R4, R12, R20, R56 ;  /* 0x000000140c04723c */ /* 0x000fe20000001838 */
[----:B------:R-:W-:-:S05]  /*3690*/  FMUL.FTZ R75, R24, UR25 ;  /* 0x00000019184b7c20 */ /* 0x000fca0008410000 */
[----:B------:R3:W-:Y:S01]  /*36a0*/  MUFU.TANH R80, R0 ;  /* 0x0000000000507308 */ /* 0x0007e20000002400 */
[----:B------:R-:W-:Y:S01]  /*36b0*/  HMMA.16816.F32 R20, R12, R22, R40 ;  /* 0x000000160c14723c */ /* 0x000fe20000001828 */
[----:B-1----:R-:W-:-:S06]  /*36c0*/  FMUL.FTZ R3, R45, UR25 ;  /* 0x000000192d037c20 */ /* 0x002fcc0008410000 */
[----:B------:R-:W-:Y:S01]  /*36d0*/  FMUL.FTZ R14, R47, UR25 ;  /* 0x000000192f0e7c20 */ /* 0x000fe20008410000 */
[----:B------:R-:W-:Y:S01]  /*36e0*/  FMUL.FTZ R12, R44, UR25 ;  /* 0x000000192c0c7c20 */ /* 0x000fe20008410000 */
[----:B------:R-:W-:Y:S01]  /*36f0*/  FMUL.FTZ R13, R46, UR25 ;  /* 0x000000192e0d7c20 */ /* 0x000fe20008410000 */
[----:B------:R1:W-:Y:S01]  /*3700*/  MUFU.TANH R55, R3 ;  /* 0x0000000300377308 */ /* 0x0003e20000002400 */
[----:B------:R-:W-:Y:S01]  /*3710*/  FMUL.FTZ R40, R29, UR25 ;  /* 0x000000191d287c20 */ /* 0x000fe20008410000 */
[----:B------:R-:W-:Y:S01]  /*3720*/  FMUL.FTZ R53, R32, UR25 ;  /* 0x0000001920357c20 */ /* 0x000fe20008410000 */
[----:B------:R-:W-:Y:S01]  /*3730*/  FMUL.FTZ R66, R34, UR25 ;  /* 0x0000001922427c20 */ /* 0x000fe20008410000 */
[----:B---3--:R-:W-:Y:S01]  /*3740*/  FMUL.FTZ R0, R16, UR25 ;  /* 0x0000001910007c20 */ /* 0x008fe20008410000 */
[----:B------:R-:W-:Y:S01]  /*3750*/  FMUL.FTZ R71, R35, UR25 ;  /* 0x0000001923477c20 */ /* 0x000fe20008410000 */
[----:B------:R-:W-:Y:S01]  /*3760*/  FMUL.FTZ R65, R33, UR25 ;  /* 0x0000001921417c20 */ /* 0x000fe20008410000 */
[----:B------:R-:W-:Y:S01]  /*3770*/  FMUL.FTZ R42, R30, UR25 ;  /* 0x000000191e2a7c20 */ /* 0x000fe20008410000 */
[----:B------:R-:W-:Y:S01]  /*3780*/  FMUL.FTZ R47, R5, UR25 ;  /* 0x00000019052f7c20 */ /* 0x000fe20008410000 */
[----:B------:R-:W-:Y:S01]  /*3790*/  FMUL.FTZ R41, R4, UR25 ;  /* 0x0000001904297c20 */ /* 0x000fe20008410000 */
[----:B------:R-:W-:Y:S01]  /*37a0*/  IMAD.U32 R5, RZ, RZ, UR21 ;  /* 0x00000015ff057e24 */ /* 0x000fe2000f8e00ff */
[----:B------:R3:W2:Y:S01]  /*37b0*/  MUFU.TANH R77, R0 ;  /* 0x00000000004d7308 */ /* 0x0006a20000002400 */
[----:B------:R-:W-:Y:S01]  /*37c0*/  FMUL.FTZ R50, R7, UR25 ;  /* 0x0000001907327c20 */ /* 0x000fe20008410000 */
[----:B------:R-:W-:Y:S01]  /*37d0*/  FMUL.FTZ R49, R6, UR25 ;  /* 0x0000001906317c20 */ /* 0x000fe20008410000 */
[----:B------:R-:W-:Y:S01]  /*37e0*/  FMUL.FTZ R74, R23, UR25 ;  /* 0x00000019174a7c20 */ /* 0x000fe20008410000 */
[C-C-:B------:R-:W-:Y:S01]  /*37f0*/  VIADDMNMX R15, R102.reuse, 0x8, R5.reuse, PT ;  /* 0x00000008660f7846 */ /* 0x140fe20003800105 */
[----:B------:R-:W-:Y:S01]  /*3800*/  FMUL.FTZ R43, R31, UR25 ;  /* 0x000000191f2b7c20 */ /* 0x000fe20008410000 */
[----:B-1----:R-:W-:Y:S01]  /*3810*/  IMAD.U32 R3, RZ, RZ, UR19 ;  /* 0x00000013ff037e24 */ /* 0x002fe2000f8e00ff */
[----:B------:R-:W-:Y:S01]  /*3820*/  VIADDMNMX R16, R102, 0x48, R5, PT ;  /* 0x0000004866107846 */ /* 0x000fe20003800105 */
[----:B------:R1:W-:Y:S01]  /*3830*/  MUFU.TANH R32, R14 ;  /* 0x0000000e00207308 */ /* 0x0003e20000002400 */
[----:B------:R-:W-:Y:S01]  /*3840*/  FMUL.FTZ R63, R20, UR25 ;  /* 0x00000019143f7c20 */ /* 0x000fe20008410000 */
[----:B------:R-:W-:-:S02]  /*3850*/  IMAD R3, R3, 0x40, R175 ;  /* 0x0000004003037824 */ /* 0x000fc400078e02af */
[----:B------:R-:W-:Y:S01]  /*3860*/  FMUL.FTZ R70, R21, UR25 ;  /* 0x0000001915467c20 */ /* 0x000fe20008410000 */
[----:B------:R-:W-:Y:S01]  /*3870*/  FMUL.FTZ R72, R22, UR25 ;  /* 0x0000001916487c20 */ /* 0x000fe20008410000 */
[----:B------:R-:W-:Y:S02]  /*3880*/  VIADD R4, R3, 0x1 ;  /* 0x0000000103047836 */ /* 0x000fe40000000000 */
[----:B------:R5:W-:Y:S01]  /*3890*/  MUFU.TANH R54, R12 ;  /* 0x0000000c00367308 */ /* 0x000be20000002400 */
[----:B---3--:R-:W-:Y:S01]  /*38a0*/  FMUL.FTZ R0, R17, UR25 ;  /* 0x0000001911007c20 */ /* 0x008fe20008410000 */
[----:B------:R-:W-:Y:S01]  /*38b0*/  VIADDMNMX R17, R102, 0x40, R5, PT ;  /* 0x0000004066117846 */ /* 0x000fe20003800105 */
[----:B------:R-:W-:Y:S01]  /*38c0*/  VIADD R6, R3, 0x9 ;  /* 0x0000000903067836 */ /* 0x000fe20000000000 */
[----:B------:R-:W-:Y:S02]  /*38d0*/  I2FP.F32.S32 R5, R4 ;  /* 0x0000000400057245 */ /* 0x000fe40000201400 */
[----:B------:R-:W-:-:S02]  /*38e0*/  ISETP.GE.AND P0, PT, R4, R15, PT ;  /* 0x0000000f0400720c */ /* 0x000fc40003f06270 */
[----:B------:R-:W-:Y:S01]  /*38f0*/  ISETP.GE.AND P4, PT, R4, R17, PT ;  /* 0x000000110400720c */ /* 0x000fe20003f86270 */
[C---:B------:R-:W-:Y:S01]  /*3900*/  FFMA.FTZ R7, R5.reuse, UR5, R133 ;  /* 0x0000000505077c23 */ /* 0x040fe20008010085 */
[----:B-1----:R-:W-:Y:S01]  /*3910*/  VIMNMX R14, R102, UR21, PT ;  /* 0x00000015660e7c48 */ /* 0x002fe2000bfe0100 */
[----:B------:R1:W-:Y:S01]  /*3920*/  MUFU.TANH R78, R0 ;  /* 0x00000000004e7308 */ /* 0x0003e20000002400 */
[C---:B------:R-:W-:Y:S01]  /*3930*/  ISETP.GE.AND P2, PT, R4.reuse, R16, PT ;  /* 0x000000100400720c */ /* 0x040fe20003f46270 */
[----:B------:R-:W-:Y:S01]  /*3940*/  FFMA.FTZ R10, R5, UR5, R126 ;  /* 0x00000005050a7c23 */ /* 0x000fe2000801007e */
[-C--:B------:R-:W-:Y:S01]  /*3950*/  ISETP.GE.AND P1, PT, R4, R14.reuse, PT ;  /* 0x0000000e0400720c */ /* 0x080fe20003f26270 */
[----:B------:R-:W-:Y:S01]  /*3960*/  VIADD R4, R3, 0x8 ;  /* 0x0000000803047836 */ /* 0x000fe20000000000 */
[----:B------:R-:W-:Y:S01]  /*3970*/  UMOV UR21, UR19 ;  /* 0x0000001300157c82 */ /* 0x000fe20008000000 */
[----:B-----5:R-:W-:Y:S01]  /*3980*/  FMUL.FTZ R12, R8, UR25 ;  /* 0x00000019080c7c20 */ /* 0x020fe20008410000 */
[----:B------:R-:W-:Y:S01]  /*3990*/  FSEL R51, R7, -INF , !P1 ;  /* 0xff80000007337808 */ /* 0x000fe20004800000 */
[----:B------:R-:W-:Y:S01]  /*39a0*/  FFMA.FTZ R8, R5, UR5, R115 ;  /* 0x0000000505087c23 */ /* 0x000fe20008010073 */
[C---:B------:R-:W-:Y:S01]  /*39b0*/  ISETP.GE.AND P6, PT, R4.reuse, R14, PT ;  /* 0x0000000e0400720c */ /* 0x040fe20003fc6270 */
[----:B------:R-:W-:Y:S01]  /*39c0*/  MUFU.TANH R48, R13 ;  /* 0x0000000d00307308 */ /* 0x000fe20000002400 */
[----:B------:R-:W-:-:S02]  /*39d0*/  ISETP.GE.AND P5, PT, R4, R15, PT ;  /* 0x0000000f0400720c */ /* 0x000fc40003fa6270 */
[C---:B------:R-:W-:Y:S02]  /*39e0*/  ISETP.GE.AND P3, PT, R4.reuse, R17, PT ;  /* 0x000000110400720c */ /* 0x040fe40003f66270 */
[----:B------:R-:W-:Y:S02]  /*39f0*/  ISETP.GE.AND P1, PT, R4, R16, PT ;  /* 0x000000100400720c */ /* 0x000fe40003f26270 */
[----:B------:R-:W-:Y:S01]  /*3a00*/  I2FP.F32.S32 R4, R4 ;  /* 0x0000000400047245 */ /* 0x000fe20000201400 */
[----:B-1----:R-:W-:Y:S01]  /*3a10*/  FMUL.FTZ R0, R18, UR25 ;  /* 0x0000001912007c20 */ /* 0x002fe20008410000 */
[----:B------:R-:W-:Y:S01]  /*3a20*/  FMUL.FTZ R18, R9, UR25 ;  /* 0x0000001909127c20 */ /* 0x000fe20008410000 */
[----:B------:R-:W-:Y:S01]  /*3a30*/  FFMA.FTZ R9, R5, UR5, R132 ;  /* 0x0000000505097c23 */ /* 0x000fe20008010084 */
[----:B------:R-:W-:Y:S01]  /*3a40*/  FSEL R44, R8, -INF , !P2 ;  /* 0xff800000082c7808 */ /* 0x000fe20005000000 */
[----:B------:R-:W-:Y:S01]  /*3a50*/  FFMA.FTZ R7, R4, UR5, R125 ;  /* 0x0000000504077c23 */ /* 0x000fe2000801007d */
[----:B------:R-:W-:Y:S01]  /*3a60*/  FSEL R34, R10, -INF , !P4 ;  /* 0xff8000000a227808 */ /* 0x000fe20006000000 */
[C---:B------:R-:W-:Y:S01]  /*3a70*/  FFMA.FTZ R8, R4.reuse, UR5, R113 ;  /* 0x0000000504087c23 */ /* 0x040fe20008010071 */
[----:B------:R-:W-:Y:S01]  /*3a80*/  FSEL R61, R9, -INF , !P0 ;  /* 0xff800000093d7808 */ /* 0x000fe20004000000 */
[----:B------:R-:W-:Y:S01]  /*3a90*/  VIADD R5, R3, 0x10 ;  /* 0x0000001003057836 */ /* 0x000fe20000000000 */
[----:B------:R-:W-:Y:S01]  /*3aa0*/  FSEL R52, R7, -INF , !P6 ;  /* 0xff80000007347808 */ /* 0x000fe20007000000 */
[----:B------:R-:W-:Y:S01]  /*3ab0*/  FFMA.FTZ R9, R4, UR5, R99 ;  /* 0x0000000504097c23 */ /* 0x000fe20008010063 */
[C---:B------:R-:W-:Y:S01]  /*3ac0*/  ISETP.GE.AND P0, PT, R6.reuse, R14, PT ;  /* 0x0000000e0600720c */ /* 0x040fe20003f06270 */
[----:B------:R1:W3:Y:S01]  /*3ad0*/  MUFU.TANH R67, R0 ;  /* 0x0000000000437308 */ /* 0x0002e20000002400 */
[----:B------:R-:W-:-:S02]  /*3ae0*/  ISETP.GE.AND P4, PT, R6, R15, PT ;  /* 0x0000000f0600720c */ /* 0x000fc40003f86270 */
[C---:B------:R-:W-:Y:S02]  /*3af0*/  ISETP.GE.AND P2, PT, R6.reuse, R17, PT ;  /* 0x000000110600720c */ /* 0x040fe40003f46270 */
[----:B------:R-:W-:Y:S02]  /*3b00*/  ISETP.GE.AND P6, PT, R6, R16, PT ;  /* 0x000000100600720c */ /* 0x000fe40003fc6270 */
[----:B------:R-:W-:Y:S01]  /*3b10*/  I2FP.F32.S32 R7, R6 ;  /* 0x0000000600077245 */ /* 0x000fe20000201400 */
[----:B----4-:R-:W-:Y:S01]  /*3b20*/  FFMA.FTZ R6, R4, UR5, R96 ;  /* 0x0000000504067c23 */ /* 0x010fe20008010060 */
[----:B------:R-:W-:Y:S01]  /*3b30*/  FSEL R64, R8, -INF , !P5 ;  /* 0xff80000008407808 */ /* 0x000fe20006800000 */
[----:B------:R-:W-:Y:S01]  /*3b40*/  VIADD R4, R3, 0x11 ;  /* 0x0000001103047836 */ /* 0x000fe20000000000 */
[----:B------:R-:W-:Y:S01]  /*3b50*/  FSEL R35, R9, -INF , !P3 ;  /* 0xff80000009237808 */ /* 0x000fe20005800000 */
[C---:B------:R-:W-:Y:S01]  /*3b60*/  FFMA.FTZ R8, R7.reuse, UR5, R124 ;  /* 0x0000000507087c23 */ /* 0x040fe2000801007c */
[----:B------:R-:W-:Y:S01]  /*3b70*/  FSEL R45, R6, -INF , !P1 ;  /* 0xff800000062d7808 */ /* 0x000fe20004800000 */
[C---:B------:R-:W-:Y:S01]  /*3b80*/  FFMA.FTZ R9, R7.reuse, UR5, R114 ;  /* 0x0000000507097c23 */ /* 0x040fe20008010072 */
[----:B------:R-:W-:Y:S01]  /*3b90*/  I2FP.F32.S32 R6, R5 ;  /* 0x0000000500067245 */ /* 0x000fe20000201400 */
[----:B------:R4:W5:Y:S01]  /*3ba0*/  MUFU.TANH R30, R12 ;  /* 0x0000000c001e7308 */ /* 0x0009620000002400 */
[----:B------:R-:W-:Y:S01]  /*3bb0*/  FSEL R58, R8, -INF , !P0 ;  /* 0xff800000083a7808 */ /* 0x000fe20004000000 */
[----:B------:R-:W-:Y:S01]  /*3bc0*/  FFMA.FTZ R8, R7, UR5, R112 ;  /* 0x0000000507087c23 */ /* 0x000fe20008010070 */
[----:B------:R-:W-:Y:S01]  /*3bd0*/  ISETP.GE.AND P5, PT, R5, R14, PT ;  /* 0x0000000e0500720c */ /* 0x000fe20003fa6270 */
[----:B------:R-:W-:Y:S01]  /*3be0*/  FFMA.FTZ R7, R7, UR5, R98 ;  /* 0x0000000507077c23 */ /* 0x000fe20008010062 */
[C---:B------:R-:W-:Y:S01]  /*3bf0*/  ISETP.GE.AND P3, PT, R5.reuse, R15, PT ;  /* 0x0000000f0500720c */ /* 0x040fe20003f66270 */
[C---:B------:R-:W-:Y:S01]  /*3c00*/  FFMA.FTZ R10, R6.reuse, UR5, R92 ;  /* 0x00000005060a7c23 */ /* 0x040fe2000801005c */
[C---:B------:R-:W-:Y:S01]  /*3c10*/  ISETP.GE.AND P1, PT, R5.reuse, R17, PT ;  /* 0x000000110500720c */ /* 0x040fe20003f26270 */
[----:B------:R3:W-:Y:S01]  /*3c20*/  MUFU.TANH R29, R11 ;  /* 0x0000000b001d7308 */ /* 0x0007e20000002400 */
[----:B------:R-:W-:Y:S01]  /*3c30*/  ISETP.GE.AND P0, PT, R5, R16, PT ;  /* 0x000000100500720c */ /* 0x000fe20003f06270 */
[C---:B------:R-:W-:Y:S01]  /*3c40*/  FFMA.FTZ R5, R6.reuse, UR5, R97 ;  /* 0x0000000506057c23 */ /* 0x040fe20008010061 */
[----:B------:R-:W-:Y:S01]  /*3c50*/  FSEL R62, R9, -INF , !P4 ;  /* 0xff800000093e7808 */ /* 0x000fe20006000000 */
[----:B--2---:R-:W-:Y:S01]  /*3c60*/  FFMA.FTZ R9, R6, UR5, R90 ;  /* 0x0000000506097c23 */ /* 0x004fe2000801005a */
[----:B------:R-:W-:Y:S01]  /*3c70*/  FSEL R33, R8, -INF , !P2 ;  /* 0xff80000008217808 */ /* 0x000fe20005000000 */
[----:B-1----:R-:W-:Y:S01]  /*3c80*/  IMAD R0, R173, 0x20, R172 ;  /* 0x00000020ad007824 */ /* 0x002fe200078e02ac */
[----:B------:R-:W-:Y:S01]  /*3c90*/  FSEL R56, R5, -INF , !P5 ;  /* 0xff80000005387808 */ /* 0x000fe20006800000 */
[----:B------:R1:W-:Y:S01]  /*3ca0*/  MUFU.TANH R23, R49 ;  /* 0x0000003100177308 */ /* 0x0003e20000002400 */
[----:B------:R-:W-:Y:S01]  /*3cb0*/  I2FP.F32.S32 R5, R4 ;  /* 0x0000000400057245 */ /* 0x000fe20000201400 */
[----:B------:R-:W-:Y:S01]  /*3cc0*/  IMAD.IADD R0, R103, 0x1, R0 ;  /* 0x0000000167007824 */ /* 0x000fe200078e0200 */
[----:B------:R-:W-:Y:S01]  /*3cd0*/  FSEL R46, R7, -INF , !P6 ;  /* 0xff800000072e7808 */ /* 0x000fe20007000000 */
[----:B------:R-:W-:Y:S01]  /*3ce0*/  FFMA.FTZ R7, R6, UR5, R88 ;  /* 0x0000000506077c23 */ /* 0x000fe20008010058 */
[C---:B------:R-:W-:Y:S01]  /*3cf0*/  ISETP.GE.AND P4, PT, R4.reuse, R14, PT ;  /* 0x0000000e0400720c */ /* 0x040fe20003f86270 */
[C---:B------:R-:W-:Y:S01]  /*3d00*/  FFMA.FTZ R8, R5.reuse, UR5, R93 ;  /* 0x0000000505087c23 */ /* 0x040fe2000801005d */
[C---:B------:R-:W-:Y:S01]  /*3d10*/  ISETP.GE.AND P2, PT, R4.reuse, R15, PT ;  /* 0x0000000f0400720c */ /* 0x040fe20003f46270 */
[C---:B----4-:R-:W-:Y:S01]  /*3d20*/  FFMA.FTZ R12, R5.reuse, UR5, R91 ;  /* 0x00000005050c7c23 */ /* 0x050fe2000801005b */
[C---:B------:R-:W-:Y:S01]  /*3d30*/  ISETP.GE.AND P6, PT, R4.reuse, R17, PT ;  /* 0x000000110400720c */ /* 0x040fe20003fc6270 */
[----:B------:R-:W-:Y:S01]  /*3d40*/  FFMA.FTZ R13, R5, UR5, R89 ;  /* 0x00000005050d7c23 */ /* 0x000fe20008010059 */
[----:B------:R-:W-:Y:S01]  /*3d50*/  ISETP.GE.AND P5, PT, R4, R16, PT ;  /* 0x000000100400720c */ /* 0x000fe20003fa6270 */
[----:B------:R-:W-:Y:S01]  /*3d60*/  VIADD R4, R3, 0x18 ;  /* 0x0000001803047836 */ /* 0x000fe20000000000 */
[----:B------:R-:W-:Y:S01]  /*3d70*/  FSEL R152, R10, -INF , !P3 ;  /* 0xff8000000a987808 */ /* 0x000fe20005800000 */
[----:B---3--:R-:W-:Y:S01]  /*3d80*/  FFMA.FTZ R11, R5, UR5, R81 ;  /* 0x00000005050b7c23 */ /* 0x008fe20008010051 */
[----:B------:R-:W-:Y:S01]  /*3d90*/  FSEL R69, R9, -INF , !P1 ;  /* 0xff80000009457808 */ /* 0x000fe20004800000 */
[----:B------:R-:W-:Y:S01]  /*3da0*/  VIADD R6, R3, 0x19 ;  /* 0x0000001903067836 */ /* 0x000fe20000000000 */
[----:B------:R-:W-:Y:S01]  /*3db0*/  FSEL R107, R7, -INF , !P0 ;  /* 0xff800000076b7808 */ /* 0x000fe20004000000 */
[----:B------:R-:W-:Y:S01]  /*3dc0*/  VIADD R5, R3, 0x20 ;  /* 0x0000002003057836 */ /* 0x000fe20000000000 */
[----:B------:R-:W-:Y:S01]  /*3dd0*/  FSEL R57, R8, -INF , !P4 ;  /* 0xff80000008397808 */ /* 0x000fe20006000000 */
[----:B------:R-:W-:Y:S01]  /*3de0*/  MUFU.TANH R31, R18 ;  /* 0x00000012001f7308 */ /* 0x000fe20000002400 */
[----:B------:R-:W-:-:S02]  /*3df0*/  ISETP.GE.AND P3, PT, R4, R14, PT ;  /* 0x0000000e0400720c */ /* 0x000fc40003f66270 */
[C---:B------:R-:W-:Y:S02]  /*3e00*/  ISETP.GE.AND P1, PT, R4.reuse, R15, PT ;  /* 0x0000000f0400720c */ /* 0x040fe40003f26270 */
[C---:B------:R-:W-:Y:S02]  /*3e10*/  ISETP.GE.AND P0, PT, R4.reuse, R17, PT ;  /* 0x000000110400720c */ /* 0x040fe40003f06270 */
[----:B------:R-:W-:Y:S01]  /*3e20*/  ISETP.GE.AND P4, PT, R4, R16, PT ;  /* 0x000000100400720c */ /* 0x000fe20003f86270 */
[----:B------:R-:W-:Y:S01]  /*3e30*/  MUFU.TANH R18, R42 ;  /* 0x0000002a00127308 */ /* 0x000fe20000002400 */
        /* <DEDUP_REMOVED lines=9> */
[----:B------:R-:W2:Y:S01]  /*3ed0*/  MUFU.TANH R20, R28 ;  /* 0x0000001c00147308 */ /* 0x000ea20000002400 */
[----:B------:R-:W-:-:S02]  /*3ee0*/  ISETP.GE.AND P6, PT, R6, R15, PT ;  /* 0x0000000f0600720c */ /* 0x000fc40003fc6270 */
[C---:B------:R-:W-:Y:S02]  /*3ef0*/  ISETP.GE.AND P5, PT, R6.reuse, R17, PT ;  /* 0x000000110600720c */ /* 0x040fe40003fa6270 */
[----:B------:R-:W-:Y:S02]  /*3f00*/  ISETP.GE.AND P3, PT, R6, R16, PT ;  /* 0x000000100600720c */ /* 0x000fe40003f66270 */
[----:B------:R-:W-:Y:S01]  /*3f10*/  I2FP.F32.S32 R7, R6 ;  /* 0x0000000600077245 */ /* 0x000fe20000201400 */
[----:B------:R-:W-:Y:S01]  /*3f20*/  FFMA.FTZ R6, R4, UR5, R67 ;  /* 0x0000000504067c23 */ /* 0x000fe20008010043 */
[----:B------:R-:W-:Y:S01]  /*3f30*/  FSEL R160, R8, -INF , !P1 ;  /* 0xff80000008a07808 */ /* 0x000fe20004800000 */
[----:B------:R-:W-:Y:S01]  /*3f40*/  VIADD R4, R3, 0x21 ;  /* 0x0000002103047836 */ /* 0x000fe20000000000 */
[----:B------:R-:W-:Y:S01]  /*3f50*/  FSEL R67, R9, -INF , !P0 ;  /* 0xff80000009437808 */ /* 0x000fe20004000000 */
[C---:B------:R-:W-:Y:S01]  /*3f60*/  FFMA.FTZ R8, R7.reuse, UR5, R85 ;  /* 0x0000000507087c23 */ /* 0x040fe20008010055 */
[----:B------:R-:W-:Y:S01]  /*3f70*/  FSEL R136, R6, -INF , !P4 ;  /* 0xff80000006887808 */ /* 0x000fe20006000000 */
[C---:B------:R-:W-:Y:S01]  /*3f80*/  FFMA.FTZ R9, R7.reuse, UR5, R80 ;  /* 0x0000000507097c23 */ /* 0x040fe20008010050 */
[----:B------:R-:W-:Y:S01]  /*3f90*/  I2FP.F32.S32 R6, R5 ;  /* 0x0000000500067245 */ /* 0x000fe20000201400 */
[----:B------:R-:W-:Y:S01]  /*3fa0*/  MUFU.TANH R26, R41 ;  /* 0x00000029001a7308 */ /* 0x000fe20000002400 */
[----:B------:R-:W-:Y:S01]  /*3fb0*/  FSEL R59, R8, -INF , !P2 ;  /* 0xff800000083b7808 */ /* 0x000fe20005000000 */
[----:B------:R-:W-:Y:S01]  /*3fc0*/  FFMA.FTZ R8, R7, UR5, R78 ;  /* 0x0000000507087c23 */ /* 0x000fe2000801004e */
[----:B------:R-:W-:Y:S01]  /*3fd0*/  ISETP.GE.AND P1, PT, R5, R14, PT ;  /* 0x0000000e0500720c */ /* 0x000fe20003f26270 */
[----:B------:R-:W-:Y:S01]  /*3fe0*/  FFMA.FTZ R7, R7, UR5, R73 ;  /* 0x0000000507077c23 */ /* 0x000fe20008010049 */
[C---:B------:R-:W-:Y:S01]  /*3ff0*/  ISETP.GE.AND P0, PT, R5.reuse, R15, PT ;  /* 0x0000000f0500720c */ /* 0x040fe20003f06270 */
[C---:B------:R-:W-:Y:S01]  /*4000*/  FFMA.FTZ R10, R6.reuse, UR5, R48 ;  /* 0x00000005060a7c23 */ /* 0x040fe20008010030 */
[C---:B------:R-:W-:Y:S01]  /*4010*/  ISETP.GE.AND P4, PT, R5.reuse, R17, PT ;  /* 0x000000110500720c */ /* 0x040fe20003f86270 */
[----:B------:R-:W3:Y:S01]  /*4020*/  MUFU.TANH R28, R40 ;  /* 0x00000028001c7308 */ /* 0x000ee20000002400 */
[----:B------:R-:W-:Y:S01]  /*4030*/  ISETP.GE.AND P2, PT, R5, R16, PT ;  /* 0x000000100500720c */ /* 0x000fe20003f46270 */
[C---:B------:R-:W-:Y:S01]  /*4040*/  FFMA.FTZ R5, R6.reuse, UR5, R54 ;  /* 0x0000000506057c23 */ /* 0x040fe20008010036 */
[----:B------:R-:W-:Y:S01]  /*4050*/  FSEL R138, R9, -INF , !P6 ;  /* 0xff800000098a7808 */ /* 0x000fe20007000000 */
[----:B------:R-:W-:Y:S01]  /*4060*/  FFMA.FTZ R9, R6, UR5, R36 ;  /* 0x0000000506097c23 */ /* 0x000fe20008010024 */
[----:B-1----:R-:W-:-:S02]  /*4070*/  FSEL R49, R8, -INF , !P5 ;  /* 0xff80000008317808 */ /* 0x002fc40006800000 */
[----:B------:R-:W-:Y:S01]  /*4080*/  FSEL R165, R5, -INF , !P1 ;  /* 0xff80000005a57808 */ /* 0x000fe20004800000 */
[----:B------:R-:W1:Y:S01]  /*4090*/  MUFU.TANH R24, R43 ;  /* 0x0000002b00187308 */ /* 0x000e620000002400 */
[----:B------:R-:W-:Y:S02]  /*40a0*/  I2FP.F32.S32 R5, R4 ;  /* 0x0000000400057245 */ /* 0x000fe40000201400 */
[----:B------:R-:W-:Y:S01]  /*40b0*/  FSEL R137, R7, -INF , !P3 ;  /* 0xff80000007897808 */ /* 0x000fe20005800000 */
[----:B------:R-:W-:Y:S01]  /*40c0*/  FFMA.FTZ R7, R6, UR5, R38 ;  /* 0x0000000506077c23 */ /* 0x000fe20008010026 */
        /* <DEDUP_REMOVED lines=9> */
[----:B------:R-:W-:Y:S01]  /*4160*/  FFMA.FTZ R11, R5, UR5, R39 ;  /* 0x00000005050b7c23 */ /* 0x000fe20008010027 */
[----:B------:R-:W-:Y:S01]  /*4170*/  FSEL R164, R9, -INF , !P4 ;  /* 0xff80000009a47808 */ /* 0x000fe20006000000 */
[----:B------:R-:W-:Y:S01]  /*4180*/  VIADD R6, R3, 0x29 ;  /* 0x0000002903067836 */ /* 0x000fe20000000000 */
[----:B------:R-:W-:Y:S01]  /*4190*/  FSEL R171, R7, -INF , !P2 ;  /* 0xff80000007ab7808 */ /* 0x000fe20005000000 */
[----:B------:R-:W-:Y:S01]  /*41a0*/  VIADD R5, R3, 0x30 ;  /* 0x0000003003057836 */ /* 0x000fe20000000000 */
[----:B------:R-:W-:Y:S01]  /*41b0*/  FSEL R176, R8, -INF , !P6 ;  /* 0xff80000008b07808 */ /* 0x000fe20007000000 */
[----:B------:R-:W4:Y:S01]  /*41c0*/  MUFU.TANH R21, R53 ;  /* 0x0000003500157308 */ /* 0x000f220000002400 */
        /* <DEDUP_REMOVED lines=8> */
[C---:B-----5:R-:W-:Y:S01]  /*4250*/  FFMA.FTZ R7, R4.reuse, UR5, R30 ;  /* 0x0000000504077c23 */ /* 0x060fe2000801001e */
[----:B------:R-:W-:Y:S01]  /*4260*/  FSEL R170, R11, -INF , !P1 ;  /* 0xff8000000baa7808 */ /* 0x000fe20004800000 */
[----:B------:R-:W-:Y:S01]  /*4270*/  FFMA.FTZ R8, R4, UR5, R19 ;  /* 0x0000000504087c23 */ /* 0x000fe20008010013 */
[----:B------:R-:W-:Y:S01]  /*4280*/  ISETP.GE.AND P5, PT, R6, R14, PT ;  /* 0x0000000e0600720c */ /* 0x000fe20003fa6270 */
[----:B--2---:R-:W-:Y:S01]  /*4290*/  FFMA.FTZ R9, R4, UR5, R20 ;  /* 0x0000000504097c23 */ /* 0x004fe20008010014 */
        /* <DEDUP_REMOVED lines=16> */
[----:B---3--:R-:W-:Y:S01]  /*43a0*/  FFMA.FTZ R8, R7, UR5, R28 ;  /* 0x0000000507087c23 */ /* 0x008fe2000801001c */
[----:B------:R-:W-:Y:S01]  /*43b0*/  ISETP.GE.AND P4, PT, R5, R14, PT ;  /* 0x0000000e0500720c */ /* 0x000fe20003f86270 */
[----:B-1----:R-:W-:Y:S01]  /*43c0*/  FFMA.FTZ R7, R7, UR5, R24 ;  /* 0x0000000507077c23 */ /* 0x002fe20008010018 */
[C---:B------:R-:W-:Y:S01]  /*43d0*/  ISETP.GE.AND P2, PT, R5.reuse, R15, PT ;  /* 0x0000000f0500720c */ /* 0x040fe20003f46270 */
[C---:B------:R-:W-:Y:S01]  /*43e0*/  FFMA.FTZ R11, R6.reuse, UR5, R23 ;  /* 0x00000005060b7c23 */ /* 0x040fe20008010017 */
[C---:B------:R-:W-:Y:S01]  /*43f0*/  ISETP.GE.AND P6, PT, R5.reuse, R17, PT ;  /* 0x000000110500720c */ /* 0x040fe20003fc6270 */
[----:B------:R-:W1:Y:S01]  /*4400*/  MUFU.TANH R25, R50 ;  /* 0x0000003200197308 */ /* 0x000e620000002400 */
[----:B------:R-:W-:Y:S01]  /*4410*/  ISETP.GE.AND P5, PT, R5, R16, PT ;  /* 0x000000100500720c */ /* 0x000fe20003fa6270 */
[C---:B------:R-:W-:Y:S01]  /*4420*/  FFMA.FTZ R5, R6.reuse, UR5, R26 ;  /* 0x0000000506057c23 */ /* 0x040fe2000801001a */
[----:B------:R-:W-:Y:S01]  /*4430*/  FSEL R191, R9, -INF , !P3 ;  /* 0xff80000009bf7808 */ /* 0x000fe20005800000 */
[----:B----4-:R-:W-:Y:S01]  /*4440*/  FFMA.FTZ R9, R6, UR5, R21 ;  /* 0x0000000506097c23 */ /* 0x010fe20008010015 */
[----:B------:R-:W-:Y:S01]  /*4450*/  FSEL R161, R8, -INF , !P1 ;  /* 0xff80000008a17808 */ /* 0x000fe20004800000 */
[----:B--2---:R-:W-:Y:S01]  /*4460*/  FFMA.FTZ R6, R6, UR5, R10 ;  /* 0x0000000506067c23 */ /* 0x004fe2000801000a */
[----:B------:R-:W-:Y:S01]  /*4470*/  FSEL R175, R5, -INF , !P4 ;  /* 0xff80000005af7808 */ /* 0x000fe20006000000 */
[----:B------:R-:W2:Y:S01]  /*4480*/  MUFU.TANH R22, R65 ;  /* 0x0000004100167308 */ /* 0x000ea20000002400 */
[----:B------:R-:W-:-:S02]  /*4490*/  I2FP.F32.S32 R5, R4 ;  /* 0x0000000400057245 */ /* 0x000fc40000201400 */
[----:B------:R-:W-:Y:S02]  /*44a0*/  FSEL R169, R7, -INF , !P0 ;  /* 0xff80000007a97808 */ /* 0x000fe40004000000 */
[C---:B------:R-:W-:Y:S01]  /*44b0*/  ISETP.GE.AND P3, PT, R4.reuse, R14, PT ;  /* 0x0000000e0400720c */ /* 0x040fe20003f66270 */
[C---:B------:R-:W-:Y:S01]  /*44c0*/  FFMA.FTZ R7, R5.reuse, UR5, R27 ;  /* 0x0000000505077c23 */ /* 0x040fe2000801001b */
[C---:B------:R-:W-:Y:S01]  /*44d0*/  ISETP.GE.AND P1, PT, R4.reuse, R15, PT ;  /* 0x0000000f0400720c */ /* 0x040fe20003f26270 */
[----:B------:R-:W3:Y:S01]  /*44e0*/  MUFU.TANH R19, R71 ;  /* 0x0000004700137308 */ /* 0x000ee20000002400 */
[C---:B------:R-:W-:Y:S01]  /*44f0*/  ISETP.GE.AND P0, PT, R4.reuse, R17, PT ;  /* 0x000000110400720c */ /* 0x040fe20003f06270 */
[----:B-1----:R-:W-:Y:S01]  /*4500*/  FFMA.FTZ R10, R5, UR5, R25 ;  /* 0x00000005050a7c23 */ /* 0x002fe20008010019 */
[----:B------:R-:W-:Y:S01]  /*4510*/  ISETP.GE.AND P4, PT, R4, R16, PT ;  /* 0x000000100400720c */ /* 0x000fe20003f86270 */
[----:B------:R-:W-:Y:S01]  /*4520*/  VIADD R4, R3, 0x38 ;  /* 0x0000003803047836 */ /* 0x000fe20000000000 */
[----:B------:R-:W-:-:S02]  /*4530*/  FSEL R203, R9, -INF , !P6 ;  /* 0xff80000009cb7808 */ /* 0x000fc40007000000 */
[----:B------:R-:W-:Y:S01]  /*4540*/  FSEL R179, R11, -INF , !P2 ;  /* 0xff8000000bb37808 */ /* 0x000fe20005000000 */
[----:B------:R-:W1:Y:S01]  /*4550*/  MUFU.TANH R18, R72 ;  /* 0x0000004800127308 */ /* 0x000e620000002400 */
[----:B------:R-:W-:Y:S01]  /*4560*/  FSEL R207, R6, -INF , !P5 ;  /* 0xff80000006cf7808 */ /* 0x000fe20006800000 */
[----:B--2---:R-:W-:Y:S01]  /*4570*/  FFMA.FTZ R12, R5, UR5, R22 ;  /* 0x00000005050c7c23 */ /* 0x004fe20008010016 */
[----:B------:R-:W-:Y:S02]  /*4580*/  FSEL R173, R7, -INF , !P3 ;  /* 0xff80000007ad7808 */ /* 0x000fe40005800000 */
[C---:B------:R-:W-:Y:S02]  /*4590*/  ISETP.GE.AND P2, PT, R4.reuse, R14, PT ;  /* 0x0000000e0400720c */ /* 0x040fe40003f46270 */
[C---:B------:R-:W-:Y:S01]  /*45a0*/  ISETP.GE.AND P6, PT, R4.reuse, R15, PT ;  /* 0x0000000f0400720c */ /* 0x040fe20003fc6270 */
[----:B------:R-:W2:Y:S01]  /*45b0*/  MUFU.TANH R13, R75 ;  /* 0x0000004b000d7308 */ /* 0x000ea20000002400 */
[C---:B------:R-:W-:Y:S01]  /*45c0*/  ISETP.GE.AND P5, PT, R4.reuse, R17, PT ;  /* 0x000000110400720c */ /* 0x040fe20003fa6270 */
[----:B---3--:R-:W-:Y:S01]  /*45d0*/  FFMA.FTZ R8, R5, UR5, R19 ;  /* 0x0000000505087c23 */ /* 0x008fe20008010013 */
[----:B------:R-:W-:-:S02]  /*45e0*/  ISETP.GE.AND P3, PT, R4, R16, PT ;  /* 0x000000100400720c */ /* 0x000fc40003f66270 */
[----:B------:R-:W-:Y:S02]  /*45f0*/  I2FP.F32.S32 R4, R4 ;  /* 0x0000000400047245 */ /* 0x000fe40000201400 */
[----:B------:R-:W-:Y:S01]  /*4600*/  I2FP.F32.S32 R5, R3 ;  /* 0x0000000300057245 */ /* 0x000fe20000201400 */
[----:B------:R-:W3:Y:S01]  /*4610*/  MUFU.TANH R9, R76 ;  /* 0x0000004c00097308 */ /* 0x000ee20000002400 */
[----:B------:R-:W-:Y:S01]  /*4620*/  FSEL R210, R10, -INF , !P1 ;  /* 0xff8000000ad27808 */ /* 0x000fe20004800000 */
[----:B------:R-:W-:Y:S01]  /*4630*/  FFMA.FTZ R6, R4, UR5, R20 ;  /* 0x0000000504067c23 */ /* 0x000fe20008010014 */
[----:B------:R-:W-:Y:S02]  /*4640*/  FSEL R201, R12, -INF , !P0 ;  /* 0xff8000000cc97808 */ /* 0x000fe40004000000 */
[----:B------:R-:W-:Y:S02]  /*4650*/  ISETP.GE.AND P0, PT, R3, R15, PT ;  /* 0x0000000f0300720c */ /* 0x000fe40003f06270 */
[----:B------:R-:W-:Y:S01]  /*4660*/  FSEL R172, R6, -INF , !P2 ;  /* 0xff80000006ac7808 */ /* 0x000fe20005000000 */
[C---:B-1----:R-:W-:Y:S01]  /*4670*/  FFMA.FTZ R6, R4.reuse, UR5, R18 ;  /* 0x0000000504067c23 */ /* 0x042fe20008010012 */
[----:B------:R-:W1:Y:S01]  /*4680*/  MUFU.TANH R24, R70 ;  /* 0x0000004600187308 */ /* 0x000e620000002400 */
[----:B--2---:R-:W-:Y:S01]  /*4690*/  FFMA.FTZ R7, R4, UR5, R13 ;  /* 0x0000000504077c23 */ /* 0x004fe2000801000d */
[----:B------:R-:W-:Y:S01]  /*46a0*/  FSEL R206, R8, -INF , !P4 ;  /* 0xff80000008ce7808 */ /* 0x000fe20006000000 */
[C---:B------:R-:W-:Y:S01]  /*46b0*/  FFMA.FTZ R8, R5.reuse, UR5, R134 ;  /* 0x0000000505087c23 */ /* 0x040fe20008010086 */
[----:B------:R-:W-:Y:S01]  /*46c0*/  FSEL R209, R6, -INF , !P6 ;  /* 0xff80000006d17808 */ /* 0x000fe20007000000 */
[----:B------:R-:W-:Y:S01]  /*46d0*/  FFMA.FTZ R6, R5, UR5, R140 ;  /* 0x0000000505067c23 */ /* 0x000fe2000801008c */
[----:B------:R-:W-:-:S02]  /*46e0*/  ISETP.GE.AND P1, PT, R3, R14, PT ;  /* 0x0000000e0300720c */ /* 0x000fc40003f26270 */
[----:B------:R-:W2:Y:S01]  /*46f0*/  MUFU.TANH R19, R74 ;  /* 0x0000004a00137308 */ /* 0x000ea20000002400 */
[----:B---3--:R-:W-:Y:S01]  /*4700*/  FFMA.FTZ R4, R4, UR5, R9 ;  /* 0x0000000504047c23 */ /* 0x008fe20008010009 */
[----:B------:R-:W-:Y:S01]  /*4710*/  FFMA.FTZ R9, R5, UR5, R135 ;  /* 0x0000000505097c23 */ /* 0x000fe20008010087 */
[----:B------:R-:W-:Y:S01]  /*4720*/  ISETP.GE.AND P4, PT, R3, R17, PT ;  /* 0x000000110300720c */ /* 0x000fe20003f86270 */
[----:B------:R-:W-:Y:S01]  /*4730*/  FFMA.FTZ R5, R5, UR5, R127 ;  /* 0x0000000505057c23 */ /* 0x000fe2000801007f */
[C---:B------:R-:W-:Y:S01]  /*4740*/  ISETP.GE.AND P2, PT, R3.reuse, R16, PT ;  /* 0x000000100300720c */ /* 0x040fe20003f46270 */
[----:B------:R-:W-:Y:S01]  /*4750*/  VIADD R3, R3, 0x39 ;  /* 0x0000003903037836 */ /* 0x000fe20000000000 */
[----:B------:R-:W-:Y:S01]  /*4760*/  FSEL R32, R9, -INF , !P0 ;  /* 0xff80000009207808 */ /* 0x000fe20004000000 */
[----:B------:R-:W3:Y:S01]  /*4770*/  MUFU.TANH R11, R82 ;  /* 0x00000052000b7308 */ /* 0x000ee20000002400 */
[----:B------:R-:W-:Y:S02]  /*4780*/  PLOP3.LUT P0, PT, PT, PT, UP0, 0x80, 0x0 ;  /* 0x000000000000781c */ /* 0x000fe40003f0f008 */
[----:B------:R-:W-:-:S02]  /*4790*/  FSEL R200, R7, -INF , !P5 ;  /* 0xff80000007c87808 */ /* 0x000fc40006800000 */
[----:B------:R-:W-:Y:S02]  /*47a0*/  FSEL R205, R4, -INF , !P3 ;  /* 0xff80000004cd7808 */ /* 0x000fe40005800000 */
[----:B------:R-:W-:Y:S01]  /*47b0*/  FSEL R21, R6, -INF , !P1 ;  /* 0xff80000006157808 */ /* 0x000fe20004800000 */
[----:B------:R-:W4:Y:S01]  /*47c0*/  MUFU.TANH R10, R83 ;  /* 0x00000053000a7308 */ /* 0x000f220000002400 */
[----:B------:R-:W-:Y:S01]  /*47d0*/  BAR.SYNC.DEFER_BLOCKING 0x0 ;  /* 0x0000000000007b1d */ /* 0x000fe20000010000 */
[C---:B------:R-:W-:Y:S02]  /*47e0*/  ISETP.GE.AND P6, PT, R3.reuse, R14, PT ;  /* 0x0000000e0300720c */ /* 0x040fe40003fc6270 */
[C---:B------:R-:W-:Y:S02]  /*47f0*/  ISETP.GE.AND P5, PT, R3.reuse, R15, PT ;  /* 0x0000000f0300720c */ /* 0x040fe40003fa6270 */
[C---:B------:R-:W-:Y:S02]  /*4800*/  ISETP.GE.AND P3, PT, R3.reuse, R17, PT ;  /* 0x000000110300720c */ /* 0x040fe40003f66270 */
[----:B------:R-:W-:-:S02]  /*4810*/  ISETP.GE.AND P1, PT, R3, R16, PT ;  /* 0x000000100300720c */ /* 0x000fc40003f26270 */
[----:B------:R-:W-:Y:S02]  /*4820*/  I2FP.F32.S32 R3, R3 ;  /* 0x0000000300037245 */ /* 0x000fe40000201400 */
[----:B------:R-:W-:Y:S02]  /*4830*/  FSEL R20, R8, -INF , !P4 ;  /* 0xff80000008147808 */ /* 0x000fe40006000000 */
[----:B------:R-:W-:Y:S01]  /*4840*/  FSEL R22, R5, -INF , !P2 ;  /* 0xff80000005167808 */ /* 0x000fe20005000000 */
[C---:B-1----:R-:W-:Y:S01]  /*4850*/  FFMA.FTZ R7, R3.reuse, UR5, R24 ;  /* 0x0000000503077c23 */ /* 0x042fe20008010018 */
[C---:B--2---:R-:W-:Y:S01]  /*4860*/  FFMA.FTZ R6, R3.reuse, UR5, R19 ;  /* 0x0000000503067c23 */ /* 0x044fe20008010013 */
[C---:B---3--:R-:W-:Y:S01]  /*4870*/  FFMA.FTZ R4, R3.reuse, UR5, R11 ;  /* 0x0000000503047c23 */ /* 0x048fe2000801000b */
[----:B----4-:R-:W-:Y:S02]  /*4880*/  FFMA.FTZ R3, R3, UR5, R10 ;  /* 0x0000000503037c23 */ /* 0x010fe4000801000a */
[----:B------:R-:W-:-:S02]  /*4890*/  FSEL R174, R7, -INF , !P6 ;  /* 0xff80000007ae7808 */ /* 0x000fc40007000000 */
        /* <DEDUP_REMOVED lines=68> */
.L_x_771:
[----:B------:R-:W-:Y:S05]  /*4ce0*/  BSYNC B0 ;  /* 0x0000000000007941 */ /* 0x000fea0003800000 */
.L_x_770:
[----:B------:R-:W0:Y:S02]  /*4cf0*/  LDGDEPBAR ;  /* 0x00000000000079af */ /* 0x000e240000000000 */
.L_x_769:
[----:B------:R-:W-:Y:S01]  /*4d00*/  FMNMX.FTZ R3, R21, R51, !PT ;  /* 0x0000003315037209 */ /* 0x000fe20007810000 */
[----:B------:R-:W-:Y:S01]  /*4d10*/  ULDC UR19, c[0x0][0x2ec] ;  /* 0x0000bb0000137ab9 */ /* 0x000fe20000000800 */
[----:B------:R-:W-:Y:S02]  /*4d20*/  LEA R228, R0, UR4, 0x1 ;  /* 0x0000000400e47c11 */ /* 0x000fe4000f8e08ff */
[----:B------:R-:W-:Y:S02]  /*4d30*/  FMNMX.FTZ R4, R52, R3, !PT ;  /* 0x0000000334047209 */ /* 0x000fe40007810000 */
[----:B------:R-:W-:Y:S01]  /*4d40*/  FMNMX.FTZ R3, R20, R34, !PT ;  /* 0x0000002214037209 */ /* 0x000fe20007810000 */
[----:B------:R-:W-:Y:S01]  /*4d50*/  LDSM.16.MT88.4 R28, [R228+0xa000] ;  /* 0x00a00000e41c783b */ /* 0x000fe20000004200 */
        /* <DEDUP_REMOVED lines=35> */
[----:B------:R-:W-:Y:S01]  /*4f90*/  FMNMX.FTZ R4, R168, R4, !PT ;  /* 0x00000004a8047209 */ /* 0x000fe20007810000 */
[----:B------:R-:W3:Y:S01]  /*4fa0*/  SHFL.BFLY PT, R5, R3, 0x2, 0x1f ;  /* 0x0c401f0003057f89 */ /* 0x000ee200000e0000 */
[----:B------:R-:W-:Y:S02]  /*4fb0*/  FMNMX.FTZ R106, R174, R106, !PT ;  /* 0x0000006aae6a7209 */ /* 0x000fe40007810000 */
[----:B------:R-:W-:-:S02]  /*4fc0*/  FMNMX.FTZ R4, R169, R4, !PT ;  /* 0x00000004a9047209 */ /* 0x000fc40007810000 */
[----:B------:R-:W-:Y:S01]  /*4fd0*/  LEA R230, R2, R228, 0x1 ;  /* 0x000000e402e67211 */ /* 0x000fe200078e08ff */
[----:B-12---:R-:W1:Y:S01]  /*4fe0*/  SHFL.BFLY PT, R6, R106, 0x2, 0x1f ;  /* 0x0c401f006a067f89 */ /* 0x006e6200000e0000 */
[----:B------:R-:W-:-:S03]  /*4ff0*/  FMNMX.FTZ R4, R207, R4, !PT ;  /* 0x00000004cf047209 */ /* 0x000fc60007810000 */
[----:B------:R-:W-:Y:S01]  /*5000*/  LDSM.16.MT88.4 R24, [R230+0x9000] ;  /* 0x00900000e618783b */ /* 0x000fe20000004200 */
[----:B------:R-:W-:-:S03]  /*5010*/  FMNMX.FTZ R4, R206, R4, !PT ;  /* 0x00000004ce047209 */ /* 0x000fc60007810000 */
[----:B------:R-:W-:Y:S01]  /*5020*/  LDSM.16.MT88.4 R40, [R230+0xa000] ;  /* 0x00a00000e628783b */ /* 0x000fe20000004200 */
[----:B------:R-:W-:-:S04]  /*5030*/  FMNMX.FTZ R4, R205, R4, !PT ;  /* 0x00000004cd047209 */ /* 0x000fc80007810000 */
        /* <DEDUP_REMOVED lines=46> */
[----:B---3--:R-:W-:Y:S02]  /*5320*/  FFMA.FTZ R0, R45, UR19, -R12 ;  /* 0x000000132d007c23 */ /* 0x008fe4000801080c */
[----:B------:R-:W-:Y:S05]  /*5330*/  LDSM.16.MT88.4 R44, [R228+0xb000] ;  /* 0x00b00000e42c783b */ /* 0x000fea0000004200 */
        /* <DEDUP_REMOVED lines=9> */
[----:B----4-:R-:W-:-:S03]  /*53d0*/  FFMA.FTZ R2, R52, UR19, -R3 ;  /* 0x0000001334027c23 */ /* 0x010fc60008010803 */
[----:B------:R-:W-:Y:S01]  /*53e0*/  LDSM.16.MT88.4 R52, [R230+0xb000] ;  /* 0x00b00000e634783b */ /* 0x000fe20000004200 */
[----:B------:R3:W-:Y:S01]  /*53f0*/  MUFU.EX2 R213, R2 ;  /* 0x0000000200d57308 */ /* 0x0007e20000000800 */
[----:B--2---:R-:W-:-:S07]  /*5400*/  FFMA.FTZ R5, R33, UR19, -R13 ;  /* 0x0000001321057c23 */ /* 0x004fce000801080d */
[----:B------:R2:W4:Y:S01]  /*5410*/  MUFU.EX2 R186, R5 ;  /* 0x0000000500ba7308 */ /* 0x0005220000000800 */
[----:B---3--:R-:W-:Y:S01]  /*5420*/  FFMA.FTZ R2, R58, UR19, -R3 ;  /* 0x000000133a027c23 */ /* 0x008fe20008010803 */
[----:B-1----:R-:W-:Y:S02]  /*5430*/  FMNMX.FTZ R105, R0, R8, !PT ;  /* 0x0000000800697209 */ /* 0x002fe40007810000 */
        /* <DEDUP_REMOVED lines=20> */
[----:B-1----:R-:W-:-:S02]  /*5580*/  FFMA.FTZ R2, R32, UR19, -R0 ;  /* 0x0000001320027c23 */ /* 0x002fc40008010800 */
[----:B------:R-:W-:Y:S02]  /*5590*/  LDSM.16.MT88.4 R32, [R230+0xa400] ;  /* 0x00a40000e620783b */ /* 0x000fe40000004200 */
        /* <DEDUP_REMOVED lines=19> */
[C---:B------:R-:W-:Y:S01]  /*56d0*/  HMMA.16816.F32 R132, R8.reuse, R22, RZ ;  /* 0x000000160884723c */ /* 0x040fe200000018ff */
[----:B------:R-:W-:Y:S05]  /*56e0*/  LDSM.16.MT88.4 R20, [R230+0x9400] ;  /* 0x00940000e614783b */ /* 0x000fea0000004200 */
        /* <DEDUP_REMOVED lines=8> */
[----:B------:R1:W-:Y:S05]  /*5770*/  MUFU.EX2 R247, R2 ;  /* 0x0000000200f77308 */ /* 0x0003ea0000000800 */
[C---:B------:R-:W-:Y:S06]  /*5780*/  HMMA.16816.F32 R40, R8.reuse, R52, RZ ;  /* 0x000000340828723c */ /* 0x040fec00000018ff */
[----:B------:R-:W-:Y:S01]  /*5790*/  HMMA.16816.F32 R156, R8, R54, RZ ;  /* 0x00000036089c723c */ /* 0x000fe200000018ff */
[----:B------:R-:W-:Y:S01]  /*57a0*/  LDSM.16.MT88.4 R52, [R228+0x9800] ;  /* 0x00980000e434783b */ /* 0x000fe20000004200 */
[----:B-1----:R-:W-:-:S04]  /*57b0*/  FFMA.FTZ R2, R68, UR19, -R13 ;  /* 0x0000001344027c23 */ /* 0x002fc8000801080d */
[C---:B------:R-:W-:Y:S01]  /*57c0*/  HMMA.16816.F32 R68, R8.reuse, R24, RZ ;  /* 0x000000180844723c */ /* 0x040fe200000018ff */
[----:B------:R-:W1:Y:S01]  /*57d0*/  LDSM.16.MT88.4 R24, [R228+0x9400] ;  /* 0x00940000e418783b */ /* 0x000e620000004200 */
[----:B------:R2:W3:Y:S02]  /*57e0*/  MUFU.EX2 R252, R2 ;  /* 0x0000000200fc7308 */ /* 0x0004e40000000800 */
[--C-:B--2---:R-:W-:Y:S01]  /*57f0*/  FFMA.FTZ R2, R67, UR19, -R13.reuse ;  /* 0x0000001343027c23 */ /* 0x104fe2000801080d */
[----:B---3--:R-:W-:Y:S01]  /*5800*/  F2FP.F16.F32.PACK_AB R4, R252, R247 ;  /* 0x000000f7fc04723e */ /* 0x008fe200000000ff */
[----:B------:R-:W-:Y:S01]  /*5810*/  HMMA.16816.F32 R64, R8, R28, RZ ;  /* 0x0000001c0840723c */ /* 0x000fe200000018ff */
[----:B------:R-:W2:Y:S03]  /*5820*/  LDSM.16.MT88.4 R28, [R228+0xa400] ;  /* 0x00a40000e41c783b */ /* 0x000ea60000004200 */
[----:B------:R3:W-:Y:S02]  /*5830*/  MUFU.EX2 R251, R2 ;  /* 0x0000000200fb7308 */ /* 0x0007e40000000800 */
[----:B---3--:R-:W-:-:S02]  /*5840*/  FFMA.FTZ R2, R49, UR19, -R13 ;  /* 0x0000001331027c23 */ /* 0x008fc4000801080d */
[----:B------:R-:W-:Y:S04]  /*5850*/  LDSM.16.MT88.4 R48, [R230+0xb400] ;  /* 0x00b40000e630783b */ /* 0x000fe80000004200 */
[----:B------:R3:W4:Y:S02]  /*5860*/  MUFU.EX2 R250, R2 ;  /* 0x0000000200fa7308 */ /* 0x0007240000000800 */
[----:B---3--:R-:W-:Y:S01]  /*5870*/  FFMA.FTZ R2, R107, UR19, -R12 ;  /* 0x000000136b027c23 */ /* 0x008fe2000801080c */
[----:B----4-:R-:W-:-:S05]  /*5880*/  F2FP.F16.F32.PACK_AB R6, R250, R251 ;  /* 0x000000fbfa06723e */ /* 0x010fca00000000ff */
[----:B------:R3:W-:Y:S02]  /*5890*/  MUFU.EX2 R240, R2 ;  /* 0x0000000200f07308 */ /* 0x0007e40000000800 */
[--C-:B---3--:R-:W-:Y:S01]  /*58a0*/  FFMA.FTZ R2, R102, UR19, -R12.reuse ;  /* 0x0000001366027c23 */ /* 0x108fe2000801080c */
[----:B------:R-:W-:Y:S02]  /*58b0*/  MOV R102, R36 ;  /* 0x0000002400667202 */ /* 0x000fe40000000f00 */
[----:B------:R-:W3:Y:S03]  /*58c0*/  LDSM.16.MT88.4 R36, [R228+0xb400] ;  /* 0x00b40000e424783b */ /* 0x000ee60000004200 */
[----:B------:R4:W5:Y:S02]  /*58d0*/  MUFU.EX2 R243, R2 ;  /* 0x0000000200f37308 */ /* 0x0009640000000800 */
[----:B----4-:R-:W-:Y:S01]  /*58e0*/  FFMA.FTZ R2, R136, UR19, -R12 ;  /* 0x0000001388027c23 */ /* 0x010fe2000801080c */
[----:B-----5:R-:W-:-:S05]  /*58f0*/  F2FP.F16.F32.PACK_AB R5, R243, R240 ;  /* 0x000000f0f305723e */ /* 0x020fca00000000ff */
[----:B------:R4:W-:Y:S02]  /*5900*/  MUFU.EX2 R242, R2 ;  /* 0x0000000200f27308 */ /* 0x0009e40000000800 */
[----:B----4-:R-:W-:-:S06]  /*5910*/  FFMA.FTZ R2, R137, UR19, -R12 ;  /* 0x0000001389027c23 */ /* 0x010fcc000801080c */
[----:B------:R4:W5:Y:S02]  /*5920*/  MUFU.EX2 R241, R2 ;  /* 0x0000000200f17308 */ /* 0x0009640000000800 */
[----:B----4-:R-:W-:Y:S01]  /*5930*/  FFMA.FTZ R2, R152, UR19, -R0 ;  /* 0x0000001398027c23 */ /* 0x010fe20008010800 */
[----:B-----5:R-:W-:Y:S01]  /*5940*/  F2FP.F16.F32.PACK_AB R7, R241, R242 ;  /* 0x000000f2f107723e */ /* 0x020fe200000000ff */
[----:B------:R-:W-:Y:S01]  /*5950*/  HMMA.16816.F32 R152, R8, R46, RZ ;  /* 0x0000002e0898723c */ /* 0x000fe200000018ff */
[----:B------:R-:W-:Y:S03]  /*5960*/  LDSM.16.MT88.4 R44, [R230+0x9800] ;  /* 0x00980000e62c783b */ /* 0x000fe60000004200 */
[----:B------:R4:W-:Y:S02]  /*5970*/  MUFU.EX2 R238, R2 ;  /* 0x0000000200ee7308 */ /* 0x0009e40000000800 */
[----:B-1----:R-:W-:Y:S01]  /*5980*/  HMMA.16816.F32 R128, R4, R24, R128 ;  /* 0x000000180480723c */ /* 0x002fe20000001880 */
[----:B------:R-:W-:-:S02]  /*5990*/  F2FP.F16.F32.PACK_AB R8, R182, R183 ;  /* 0x000000b7b608723e */ /* 0x000fc400000000ff */
[----:B------:R-:W-:-:S03]  /*59a0*/  F2FP.F16.F32.PACK_AB R10, R102, R181 ;  /* 0x000000b5660a723e */ /* 0x000fc600000000ff */
[C---:B------:R-:W-:Y:S06]  /*59b0*/  HMMA.16816.F32 R96, R4.reuse, R26, R96 ;  /* 0x0000001a0460723c */ /* 0x040fec0000001860 */
[----:B------:R-:W-:Y:S01]  /*59c0*/  HMMA.16816.F32 R116, R4, R32, R116 ;  /* 0x000000200474723c */ /* 0x000fe20000001874 */
[----:B----4-:R-:W-:-:S04]  /*59d0*/  FFMA.FTZ R2, R139, UR19, -R0 ;  /* 0x000000138b027c23 */ /* 0x010fc80008010800 */
[----:B------:R1:W4:Y:S01]  /*59e0*/  MUFU.EX2 R239, R2 ;  /* 0x0000000200ef7308 */ /* 0x0003220000000800 */
[C---:B--2---:R-:W-:Y:S06]  /*59f0*/  HMMA.16816.F32 R120, R4.reuse, R28, R120 ;  /* 0x0000001c0478723c */ /* 0x044fec0000001878 */
[C---:B------:R-:W-:Y:S06]  /*5a00*/  HMMA.16816.F32 R124, R4.reuse, R20, R124 ;  /* 0x00000014047c723c */ /* 0x040fec000000187c */
[----:B---3--:R-:W-:Y:S01]  /*5a10*/  HMMA.16816.F32 R112, R4, R36, R112 ;  /* 0x000000240470723c */ /* 0x008fe20000001870 */
[----:B-1----:R-:W-:Y:S01]  /*5a20*/  FFMA.FTZ R2, R160, UR19, -R0 ;  /* 0x00000013a0027c23 */ /* 0x002fe20008010800 */
[----:B----4-:R-:W-:-:S04]  /*5a30*/  F2FP.F16.F32.PACK_AB R9, R239, R238 ;  /* 0x000000eeef09723e */ /* 0x010fc800000000ff */
[----:B------:R-:W-:Y:S01]  /*5a40*/  HMMA.16816.F32 R108, R4, R48, R108 ;  /* 0x00000030046c723c */ /* 0x000fe2000000186c */
[----:B------:R1:W-:Y:S02]  /*5a50*/  MUFU.EX2 R237, R2 ;  /* 0x0000000200ed7308 */ /* 0x0003e40000000800 */
[----:B-1----:R-:W-:-:S03]  /*5a60*/  FFMA.FTZ R2, R138, UR19, -R0 ;  /* 0x000000138a027c23 */ /* 0x002fc60008010800 */
[C---:B------:R-:W-:Y:S03]  /*5a70*/  HMMA.16816.F32 R136, R4.reuse, R22, R92 ;  /* 0x000000160488723c */ /* 0x040fe6000000185c */
[----:B------:R1:W2:Y:S03]  /*5a80*/  MUFU.EX2 R236, R2 ;  /* 0x0000000200ec7308 */ /* 0x0002a60000000800 */
        /* <DEDUP_REMOVED lines=11> */
[----:B------:R1:W-:Y:S05]  /*5b40*/  MUFU.EX2 R227, R2 ;  /* 0x0000000200e37308 */ /* 0x0003ea0000000800 */
[C---:B------:R-:W-:Y:S01]  /*5b50*/  HMMA.16816.F32 R60, R8.reuse, R22, R140 ;  /* 0x00000016083c723c */ /* 0x040fe2000000188c */
[----:B------:R-:W-:Y:S05]  /*5b60*/  LDSM.16.MT88.4 R20, [R228+0xb800] ;  /* 0x00b80000e414783b */ /* 0x000fea0000004200 */
[----:B------:R-:W-:Y:S01]  /*5b70*/  HMMA.16816.F32 R68, R8, R28, R64 ;  /* 0x0000001c0844723c */ /* 0x000fe20000001840 */
[----:B------:R-:W-:Y:S01]  /*5b80*/  MOV R143, R216 ;  /* 0x000000d8008f7202 */ /* 0x000fe20000000f00 */
[----:B------:R-:W-:Y:S01]  /*5b90*/  IMAD.MOV.U32 R141, RZ, RZ, R214 ;  /* 0x000000ffff8d7224 */ /* 0x000fe200078e00d6 */
[----:B------:R-:W-:-:S02]  /*5ba0*/  MOV R142, R215 ;  /* 0x000000d7008e7202 */ /* 0x000fc40000000f00 */
[----:B------:R-:W-:Y:S01]  /*5bb0*/  MOV R140, R213 ;  /* 0x000000d5008c7202 */ /* 0x000fe20000000f00 */
[C---:B------:R-:W-:Y:S01]  /*5bc0*/  HMMA.16816.F32 R64, R8.reuse, R26, R132 ;  /* 0x0000001a0840723c */ /* 0x040fe20000001884 */
[----:B-1----:R-:W-:Y:S01]  /*5bd0*/  FFMA.FTZ R2, R163, UR19, -R13 ;  /* 0x00000013a3027c23 */ /* 0x002fe2000801080d */
[----:B------:R-:W1:Y:S03]  /*5be0*/  LDSM.16.MT88.4 R24, [R230+0xa800] ;  /* 0x00a80000e618783b */ /* 0x000e660000004200 */
[----:B------:R2:W3:Y:S01]  /*5bf0*/  MUFU.EX2 R226, R2 ;  /* 0x0000000200e27308 */ /* 0x0004e20000000800 */
[----:B------:R-:W-:Y:S01]  /*5c00*/  HMMA.16816.F32 R32, R8, R34, R148 ;  /* 0x000000220820723c */ /* 0x000fe20000001894 */
[----:B------:R-:W-:Y:S02]  /*5c10*/  MOV R135, R185 ;  /* 0x000000b900877202 */ /* 0x000fe40000000f00 */
[----:B------:R-:W-:-:S02]  /*5c20*/  MOV R134, R183 ;  /* 0x000000b700867202 */ /* 0x000fc40000000f00 */
[----:B------:R-:W-:Y:S01]  /*5c30*/  MOV R133, R182 ;  /* 0x000000b600857202 */ /* 0x000fe20000000f00 */
[C---:B------:R-:W-:Y:S01]  /*5c40*/  HMMA.16816.F32 R196, R8.reuse, R48, R40 ;  /* 0x0000003008c4723c */ /* 0x040fe20000001828 */
[----:B------:R-:W-:Y:S01]  /*5c50*/  MOV R150, R211 ;  /* 0x000000d300967202 */ /* 0x000fe20000000f00 */
[----:B------:R-:W4:Y:S01]  /*5c60*/  LDSM.16.MT88.4 R40, [R228+0xa800] ;  /* 0x00a80000e428783b */ /* 0x000f220000004200 */
[----:B------:R-:W-:Y:S01]  /*5c70*/  MOV R132, R181 ;  /* 0x000000b500847202 */ /* 0x000fe20000000f00 */
[----:B------:R-:W-:Y:S01]  /*5c80*/  IMAD.MOV.U32 R148, RZ, RZ, R186 ;  /* 0x000000ffff947224 */ /* 0x000fe200078e00ba */
[----:B------:R-:W-:Y:S01]  /*5c90*/  MOV R151, R212 ;  /* 0x000000d400977202 */ /* 0x000fe20000000f00 */
[----:B------:R-:W-:Y:S01]  /*5ca0*/  HMMA.16816.F32 R192, R8, R36, R56 ;  /* 0x0000002408c0723c */ /* 0x000fe20000001838 */
[----:B------:R-:W-:Y:S01]  /*5cb0*/  MOV R149, R187 ;  /* 0x000000bb00957202 */ /* 0x000fe20000000f00 */
[----:B--2---:R-:W-:Y:S01]  /*5cc0*/  FFMA.FTZ R2, R162, UR19, -R13 ;  /* 0x00000013a2027c23 */ /* 0x004fe2000801080d */
[----:B---3--:R-:W-:-:S03]  /*5cd0*/  F2FP.F16.F32.PACK_AB R4, R226, R227 ;  /* 0x000000e3e204723e */ /* 0x008fc600000000ff */
[C---:B------:R-:W-:Y:S01]  /*5ce0*/  HMMA.16816.F32 R56, R8.reuse, R30, R144 ;  /* 0x0000001e0838723c */ /* 0x040fe20000001890 */
[----:B------:R-:W2:Y:S01]  /*5cf0*/  LDSM.16.MT88.4 R28, [R230+0xb800] ;  /* 0x00b80000e61c783b */ /* 0x000ea20000004200 */
[----:B------:R3:W-:Y:S04]  /*5d00*/  MUFU.EX2 R225, R2 ;  /* 0x0000000200e17308 */ /* 0x0007e80000000800 */
[C---:B------:R-:W-:Y:S06]  /*5d10*/  HMMA.16816.F32 R36, R8.reuse, R38, R152 ;  /* 0x000000260824723c */ /* 0x040fec0000001898 */
[----:B------:R-:W-:Y:S01]  /*5d20*/  HMMA.16816.F32 R48, R8, R50, R156 ;  /* 0x000000320830723c */ /* 0x000fe2000000189c */
[----:B------:R-:W-:Y:S01]  /*5d30*/  LDSM.16.MT88.4 R156, [R228+0xac00] ;  /* 0x00ac0000e49c783b */ /* 0x000fe20000004200 */
[----:B---3--:R-:W-:-:S04]  /*5d40*/  FFMA.FTZ R2, R161, UR19, -R13 ;  /* 0x00000013a1027c23 */ /* 0x008fc8000801080d */
[----:B------:R3:W5:Y:S02]  /*5d50*/  MUFU.EX2 R224, R2 ;  /* 0x0000000200e07308 */ /* 0x0007640000000800 */
[----:B---3--:R-:W-:Y:S01]  /*5d60*/  FFMA.FTZ R2, R171, UR19, -R12 ;  /* 0x00000013ab027c23 */ /* 0x008fe2000801080c */
[----:B-----5:R-:W-:-:S05]  /*5d70*/  F2FP.F16.F32.PACK_AB R6, R224, R225 ;  /* 0x000000e1e006723e */ /* 0x020fca00000000ff */
[----:B------:R3:W-:Y:S02]  /*5d80*/  MUFU.EX2 R223, R2 ;  /* 0x0000000200df7308 */ /* 0x0007e40000000800 */
[----:B---3--:R-:W-:-:S06]  /*5d90*/  FFMA.FTZ R2, R170, UR19, -R12 ;  /* 0x00000013aa027c23 */ /* 0x008fcc000801080c */
        /* <DEDUP_REMOVED lines=11> */
[----:B----4-:R-:W-:Y:S01]  /*5e50*/  HMMA.16816.F32 R160, R4, R40, R120 ;  /* 0x0000002804a0723c */ /* 0x010fe20000001878 */
[----:B---3--:R-:W-:Y:S01]  /*5e60*/  FFMA.FTZ R2, R177, UR19, -R3 ;  /* 0x00000013b1027c23 */ /* 0x008fe20008010803 */
[----:B-----5:R-:W-:-:S03]  /*5e70*/  F2FP.F16.F32.PACK_AB R8, R219, R235 ;  /* 0x000000ebdb08723e */ /* 0x020fc600000000ff */
[----:B------:R1:W-:Y:S01]  /*5e80*/  MUFU.EX2 R218, R2 ;  /* 0x0000000200da7308 */ /* 0x0003e20000000800 */
[C---:B------:R-:W-:Y:S06]  /*5e90*/  HMMA.16816.F32 R120, R4.reuse, R54, R96 ;  /* 0x000000360478723c */ /* 0x040fec0000001860 */
[C---:B------:R-:W-:Y:S01]  /*5ea0*/  HMMA.16816.F32 R144, R4.reuse, R44, R124 ;  /* 0x0000002c0490723c */ /* 0x040fe2000000187c */
[----:B------:R-:W3:Y:S05]  /*5eb0*/  LDSM.16.MT88.4 R124, [R228+0x9c00] ;  /* 0x009c0000e47c783b */ /* 0x000eea0000004200 */
[----:B------:R-:W-:Y:S01]  /*5ec0*/  HMMA.16816.F32 R136, R4, R46, R136 ;  /* 0x0000002e0488723c */ /* 0x000fe20000001888 */
[----:B-1----:R-:W-:-:S05]  /*5ed0*/  FFMA.FTZ R2, R178, UR19, -R3 ;  /* 0x00000013b2027c23 */ /* 0x002fca0008010803 */
[C---:B------:R-:W-:Y:S01]  /*5ee0*/  HMMA.16816.F32 R152, R4.reuse, R42, R92 ;  /* 0x0000002a0498723c */ /* 0x040fe2000000185c */
[----:B------:R1:W4:Y:S05]  /*5ef0*/  MUFU.EX2 R217, R2 ;  /* 0x0000000200d97308 */ /* 0x00032a0000000800 */
        /* <DEDUP_REMOVED lines=8> */
[----:B----4-:R-:W-:Y:S01]  /*5f80*/  F2FP.F16.F32.PACK_AB R96, R215, R216 ;  /* 0x000000d8d760723e */ /* 0x010fe200000000ff */
[----:B------:R-:W-:Y:S03]  /*5f90*/  LDSM.16.MT88.4 R172, [R230+0xac00] ;  /* 0x00ac0000e6ac783b */ /* 0x000fe60000004200 */
[----:B------:R1:W-:Y:S08]  /*5fa0*/  MUFU.EX2 R214, R2 ;  /* 0x0000000200d67308 */ /* 0x0003f00000000800 */
[----:B------:R4:W5:Y:S01]  /*5fb0*/  MUFU.EX2 R212, R3 ;  /* 0x0000000300d47308 */ /* 0x0009620000000800 */
[----:B-1----:R-:W-:-:S02]  /*5fc0*/  FFMA.FTZ R2, R180, UR19, -R0 ;  /* 0x00000013b4027c23 */ /* 0x002fc40008010800 */
[----:B------:R-:W-:Y:S05]  /*5fd0*/  HMMA.16816.F32 R180, R4, R20, R112 ;  /* 0x0000001404b4723c */ /* 0x000fea0000001870 */
[----:B------:R1:W-:Y:S01]  /*5fe0*/  MUFU.EX2 R213, R2 ;  /* 0x0000000200d57308 */ /* 0x0003e20000000800 */
[----:B----4-:R-:W-:Y:S02]  /*5ff0*/  MOV R3, R18 ;  /* 0x0000001200037202 */ /* 0x010fe40000000f00 */
[----:B-----5:R-:W-:-:S03]  /*6000*/  F2FP.F16.F32.PACK_AB R98, R212, R214 ;  /* 0x000000d6d462723e */ /* 0x020fc600000000ff */
[----:B------:R-:W-:Y:S01]  /*6010*/  FADD.FTZ R3, R3, R249 ;  /* 0x000000f903037221 */ /* 0x000fe20000010000 */
[--C-:B-1----:R-:W-:Y:S02]  /*6020*/  FFMA.FTZ R2, R184, UR19, -R0.reuse ;  /* 0x00000013b8027c23 */ /* 0x102fe40008010800 */
[C---:B--2---:R-:W-:Y:S02]  /*6030*/  HMMA.16816.F32 R184, R4.reuse, R28, R108 ;  /* 0x0000001c04b8723c */ /* 0x044fe4000000186c */
[----:B------:R1:W2:Y:S04]  /*6040*/  MUFU.EX2 R211, R2 ;  /* 0x0000000200d37308 */ /* 0x0002a80000000800 */
[----:B------:R-:W-:Y:S01]  /*6050*/  HMMA.16816.F32 R108, R4, R30, R80 ;  /* 0x0000001e046c723c */ /* 0x000fe20000001850 */
[----:B------:R-:W-:Y:S01]  /*6060*/  LDSM.16.MT88.4 R80, [R228+0xbc00] ;  /* 0x00bc0000e450783b */ /* 0x000fe20000004200 */
[----:B-1----:R-:W-:Y:S01]  /*6070*/  FFMA.FTZ R2, R202, UR19, -R0 ;  /* 0x00000013ca027c23 */ /* 0x002fe20008010800 */
[----:B--2---:R-:W-:-:S03]  /*6080*/  F2FP.F16.F32.PACK_AB R9, R211, R213 ;  /* 0x000000d5d309723e */ /* 0x004fc600000000ff */
[----:B------:R1:W-:Y:S02]  /*6090*/  MUFU.EX2 R202, R2 ;  /* 0x0000000200ca7308 */ /* 0x0003e40000000800 */
[----:B-1----:R-:W-:-:S06]  /*60a0*/  FFMA.FTZ R2, R191, UR19, -R0 ;  /* 0x00000013bf027c23 */ /* 0x002fcc0008010800 */
[----:B------:R1:W2:Y:S02]  /*60b0*/  MUFU.EX2 R191, R2 ;  /* 0x0000000200bf7308 */ /* 0x0002a40000000800 */
[----:B-1----:R-:W-:Y:S01]  /*60c0*/  FFMA.FTZ R2, R179, UR19, -R0 ;  /* 0x00000013b3027c23 */ /* 0x002fe20008010800 */
[----:B--2---:R-:W-:Y:S01]  /*60d0*/  F2FP.F16.F32.PACK_AB R11, R191, R202 ;  /* 0x000000cabf0b723e */ /* 0x004fe200000000ff */
[----:B------:R-:W-:Y:S01]  /*60e0*/  HMMA.16816.F32 R176, R4, R22, R84 ;  /* 0x0000001604b0723c */ /* 0x000fe20000001854 */
[----:B------:R-:W-:Y:S03]  /*60f0*/  LDSM.16.MT88.4 R4, [R230+0xbc00] ;  /* 0x00bc0000e604783b */ /* 0x000fe60000004200 */
[----:B------:R1:W-:Y:S02]  /*6100*/  MUFU.EX2 R107, R2 ;  /* 0x00000002006b7308 */ /* 0x0003e40000000800 */
[C---:B------:R-:W-:Y:S06]  /*6110*/  HMMA.16816.F32 R116, R8.reuse, R52, R76 ;  /* 0x000000340874723c */ /* 0x040fec000000184c */
[C---:B------:R-:W-:Y:S06]  /*6120*/  HMMA.16816.F32 R64, R8.reuse, R54, R64 ;  /* 0x000000360840723c */ /* 0x040fec0000001840 */
[----:B------:R-:W-:Y:S01]  /*6130*/  HMMA.16816.F32 R60, R8, R46, R60 ;  /* 0x0000002e083c723c */ /* 0x000fe2000000183c */
[----:B-1----:R-:W-:Y:S01]  /*6140*/  FFMA.FTZ R2, R203, UR19, -R13 ;  /* 0x00000013cb027c23 */ /* 0x002fe2000801080d */
[----:B------:R-:W-:Y:S01]  /*6150*/  IMAD.MOV.U32 R203, RZ, RZ, R102 ;  /* 0x000000ffffcb7224 */ /* 0x000fe200078e0066 */
[----:B------:R-:W-:-:S02]  /*6160*/  MOV R55, R133 ;  /* 0x0000008500377202 */ /* 0x000fc40000000f00 */
[----:B------:R1:W-:Y:S01]  /*6170*/  MUFU.EX2 R102, R2 ;  /* 0x0000000200667308 */ /* 0x0003e20000000800 */
[----:B------:R-:W-:Y:S01]  /*6180*/  MOV R54, R134 ;  /* 0x0000008600367202 */ /* 0x000fe20000000f00 */
[----:B------:R-:W-:Y:S01]  /*6190*/  HMMA.16816.F32 R56, R8, R42, R56 ;  /* 0x0000002a0838723c */ /* 0x000fe20000001838 */
[----:B------:R-:W-:Y:S02]  /*61a0*/  MOV R47, R149 ;  /* 0x00000095002f7202 */ /* 0x000fe40000000f00 */
[----:B------:R-:W-:-:S03]  /*61b0*/  MOV R46, R150 ;  /* 0x00000096002e7202 */ /* 0x000fc60000000f00 */
[----:B------:R-:W-:Y:S01]  /*61c0*/  HMMA.16816.F32 R84, R8, R28, R196 ;  /* 0x0000001c0854723c */ /* 0x000fe200000018c4 */
[----:B------:R-:W-:Y:S02]  /*61d0*/  MOV R43, R142 ;  /* 0x0000008e002b7202 */ /* 0x000fe40000000f00 */
[----:B------:R-:W-:-:S03]  /*61e0*/  MOV R42, R143 ;  /* 0x0000008f002a7202 */ /* 0x000fc60000000f00 */
[----:B------:R-:W-:Y:S01]  /*61f0*/  HMMA.16816.F32 R164, R8, R24, R164 ;  /* 0x0000001808a4723c */ /* 0x000fe200000018a4 */
[----:B-1----:R-:W-:Y:S01]  /*6200*/  FFMA.FTZ R2, R201, UR19, -R13 ;  /* 0x00000013c9027c23 */ /* 0x002fe2000801080d */
[----:B------:R-:W-:-:S04]  /*6210*/  MOV R201, R132 ;  /* 0x0000008400c97202 */ /* 0x000fc80000000f00 */
[C---:B------:R-:W-:Y:S01]  /*6220*/  HMMA.16816.F32 R32, R8.reuse, R26, R32 ;  /* 0x0000001a0820723c */ /* 0x040fe20000001820 */
[----:B------:R1:W2:Y:S05]  /*6230*/  MUFU.EX2 R53, R2 ;  /* 0x0000000200357308 */ /* 0x0002aa0000000800 */
[C---:B------:R-:W-:Y:S06]  /*6240*/  HMMA.16816.F32 R36, R8.reuse, R22, R36 ;  /* 0x000000160824723c */ /* 0x040fec0000001824 */
[----:B------:R-:W-:Y:S01]  /*6250*/  HMMA.16816.F32 R28, R8, R30, R48 ;  /* 0x0000001e081c723c */ /* 0x000fe20000001830 */
[----:B-1----:R-:W-:Y:S01]  /*6260*/  FFMA.FTZ R2, R200, UR19, -R13 ;  /* 0x00000013c8027c23 */ /* 0x002fe2000801080d */
[----:B------:R-:W-:-:S04]  /*6270*/  MOV R200, R135 ;  /* 0x0000008700c87202 */ /* 0x000fc80000000f00 */
[----:B------:R-:W-:Y:S01]  /*6280*/  HMMA.16816.F32 R132, R8, R44, R72 ;  /* 0x0000002c0884723c */ /* 0x000fe20000001848 */
[----:B------:R1:W-:Y:S01]  /*6290*/  MUFU.EX2 R52, R2 ;  /* 0x0000000200347308 */ /* 0x0003e20000000800 */
[----:B--2---:R-:W-:Y:S01]  /*62a0*/  F2FP.F16.F32.PACK_AB R92, R53, R102 ;  /* 0x00000066355c723e */ /* 0x004fe200000000ff */
[----:B-1----:R-:W-:Y:S01]  /*62b0*/  FFMA.FTZ R2, R190, UR19, -R13 ;  /* 0x00000013be027c23 */ /* 0x002fe2000801080d */
[----:B------:R-:W-:-:S05]  /*62c0*/  IMAD.MOV.U32 R190, RZ, RZ, R148 ;  /* 0x000000ffffbe7224 */ /* 0x000fca00078e0094 */
[----:B------:R1:W2:Y:S02]  /*62d0*/  MUFU.EX2 R45, R2 ;  /* 0x00000002002d7308 */ /* 0x0002a40000000800 */
[----:B-1----:R-:W-:Y:S01]  /*62e0*/  FFMA.FTZ R2, R207, UR19, -R12 ;  /* 0x00000013cf027c23 */ /* 0x002fe2000801080c */
[----:B------:R-:W-:Y:S02]  /*62f0*/  MOV R207, R151 ;  /* 0x0000009700cf7202 */ /* 0x000fe40000000f00 */
[C---:B------:R-:W-:Y:S03]  /*6300*/  HMMA.16816.F32 R148, R8.reuse, R40, R68 ;  /* 0x000000280894723c */ /* 0x040fe60000001844 */
[----:B------:R1:W-:Y:S01]  /*6310*/  MUFU.EX2 R44, R2 ;  /* 0x00000002002c7308 */ /* 0x0003e20000000800 */
[----:B--2---:R-:W-:Y:S02]  /*6320*/  F2FP.F16.F32.PACK_AB R94, R45, R52 ;  /* 0x000000342d5e723e */ /* 0x004fe400000000ff */
[----:B------:R-:W-:Y:S01]  /*6330*/  HMMA.16816.F32 R68, R8, R20, R192 ;  /* 0x000000140844723c */ /* 0x000fe200000018c0 */
[----:B------:R-:W-:-:S05]  /*6340*/  MOV R41, R140 ;  /* 0x0000008c00297202 */ /* 0x000fca0000000f00 */
[----:B------:R-:W-:-:S04]  /*6350*/  FADD.FTZ R3, R41, R3 ;  /* 0x0000000329037221 */ /* 0x000fc80000010000 */
[----:B------:R-:W-:Y:S01]  /*6360*/  FADD.FTZ R3, R47, R3 ;  /* 0x000000032f037221 */ /* 0x000fe20000010000 */
[----:B-1----:R-:W-:Y:S01]  /*6370*/  FFMA.FTZ R2, R206, UR19, -R12 ;  /* 0x00000013ce027c23 */ /* 0x002fe2000801080c */
[----:B------:R-:W-:Y:S02]  /*6380*/  IMAD.MOV.U32 R206, RZ, RZ, R141 ;  /* 0x000000ffffce7224 */ /* 0x000fe400078e008d */
[----:B------:R-:W-:Y:S01]  /*6390*/  FADD.FTZ R3, R54, R3 ;  /* 0x0000000336037221 */ /* 0x000fe20000010000 */
[----:B------:R-:W1:Y:S01]  /*63a0*/  LDSM.16.MT88.4 R140, [R230+0x9c00] ;  /* 0x009c0000e68c783b */ /* 0x000e620000004200 */
[----:B------:R2:W4:Y:S01]  /*63b0*/  MUFU.EX2 R40, R2 ;  /* 0x0000000200287308 */ /* 0x0005220000000800 */
[----:B------:R-:W-:Y:S01]  /*63c0*/  FADD.FTZ R8, R206, R43 ;  /* 0x0000002bce087221 */ /* 0x000fe20000010000 */
[----:B------:R-:W-:-:S03]  /*63d0*/  FADD.FTZ R3, R55, R3 ;  /* 0x0000000337037221 */ /* 0x000fc60000010000 */
        /* <DEDUP_REMOVED lines=177> */
[----:B------:R-:W1:Y:S04]  /*6ef0*/  LDSM.16.M88.4 R56, [R231+0x6800] ;  /* 0x00680000e738783b */ /* 0x000e680000000200 */
[----:B------:R-:W1:Y:S01]  /*6f00*/  LDSM.16.M88.4 R176, [R231+0x6c00] ;  /* 0x006c0000e7b0783b */ /* 0x000e620000000200 */
[-C--:B----4-:R-:W-:Y:S03]  /*6f10*/  HMMA.16816.F32 R60, R20, R32.reuse, RZ ;  /* 0x00000020143c723c */ /* 0x090fe600000018ff */
[----:B------:R-:W-:Y:S03]  /*6f20*/  LDSM.16.M88.4 R64, [R229+0x7000] ;  /* 0x00700000e540783b */ /* 0x000fe60000000200 */
[C---:B--2---:R-:W-:Y:S01]  /*6f30*/  HMMA.16816.F32 R180, R8.reuse, R32, RZ ;  /* 0x0000002008b4723c */ /* 0x044fe200000018ff */
[----:B------:R-:W2:Y:S04]  /*6f40*/  LDSM.16.M88.4 R36, [R232+0x2000] ;  /* 0x00200000e824783b */ /* 0x000ea80000000200 */
[----:B------:R-:W0:Y:S01]  /*6f50*/  LDGDEPBAR ;  /* 0x00000000000079af */ /* 0x000e220000000000 */
[C---:B-----5:R-:W-:Y:S06]  /*6f60*/  HMMA.16816.F32 R200, R8.reuse, R28, RZ ;  /* 0x0000001c08c8723c */ /* 0x060fec00000018ff */
[-C--:B------:R-:W-:Y:S06]  /*6f70*/  HMMA.16816.F32 R212, R8, R34.reuse, RZ ;  /* 0x0000002208d4723c */ /* 0x080fec00000018ff */
[----:B------:R-:W-:Y:S06]  /*6f80*/  HMMA.16816.F32 R220, R20, R34, RZ ;  /* 0x0000002214dc723c */ /* 0x000fec00000018ff */
[C---:B---3--:R-:W-:Y:S06]  /*6f90*/  HMMA.16816.F32 R188, R8.reuse, R42, RZ ;  /* 0x0000002a08bc723c */ /* 0x048fec00000018ff */
[----:B------:R-:W-:Y:S06]  /*6fa0*/  HMMA.16816.F32 R32, R8, R46, RZ ;  /* 0x0000002e0820723c */ /* 0x000fec00000018ff */
[----:B------:R-:W-:Y:S06]  /*6fb0*/  HMMA.16816.F32 R108, R20, R44, RZ ;  /* 0x0000002c146c723c */ /* 0x000fec00000018ff */
[C---:B------:R-:W-:Y:S06]  /*6fc0*/  HMMA.16816.F32 R192, R8.reuse, R40, RZ ;  /* 0x0000002808c0723c */ /* 0x040fec00000018ff */
[C---:B------:R-:W-:Y:S06]  /*6fd0*/  HMMA.16816.F32 R184, R8.reuse, R44, RZ ;  /* 0x0000002c08b8723c */ /* 0x040fec00000018ff */
[----:B------:R-:W-:Y:S01]  /*6fe0*/  HMMA.16816.F32 R196, R8, R30, RZ ;  /* 0x0000001e08c4723c */ /* 0x000fe200000018ff */
[----:B------:R-:W3:Y:S05]  /*6ff0*/  LDSM.16.M88.4 R8, [R232+0x3000] ;  /* 0x00300000e808783b */ /* 0x000eea0000000200 */
[C---:B------:R-:W-:Y:S06]  /*7000*/  HMMA.16816.F32 R208, R20.reuse, R28, RZ ;  /* 0x0000001c14d0723c */ /* 0x040fec00000018ff */
[----:B------:R-:W-:Y:S06]  /*7010*/  HMMA.16816.F32 R216, R20, R30, RZ ;  /* 0x0000001e14d8723c */ /* 0x000fec00000018ff */
[----:B------:R-:W-:Y:S01]  /*7020*/  HMMA.16816.F32 R28, R24, R48, R60 ;  /* 0x00000030181c723c */ /* 0x000fe2000000183c */
[----:B------:R-:W-:Y:S05]  /*7030*/  LDSM.16.M88.4 R60, [R229+0x7800] ;  /* 0x00780000e53c783b */ /* 0x000fea0000000200 */
[----:B-1----:R-:W-:Y:S06]  /*7040*/  HMMA.16816.F32 R248, R4, R52, R200 ;  /* 0x0000003404f8723c */ /* 0x002fec00000018c8 */
[C---:B------:R-:W-:Y:S06]  /*7050*/  HMMA.16816.F32 R204, R20.reuse, R40, RZ ;  /* 0x0000002814cc723c */ /* 0x040fec00000018ff */
[C---:B------:R-:W-:Y:S01]  /*7060*/  HMMA.16816.F32 R224, R20.reuse, R42, RZ ;  /* 0x0000002a14e0723c */ /* 0x040fe200000018ff */
[----:B------:R-:W-:Y:S05]  /*7070*/  LDSM.16.M88.4 R40, [R231+0x7000] ;  /* 0x00700000e728783b */ /* 0x000fea0000000200 */
[----:B------:R-:W-:Y:S06]  /*7080*/  HMMA.16816.F32 R236, R20, R46, RZ ;  /* 0x0000002e14ec723c */ /* 0x000fec00000018ff */
[C---:B------:R-:W-:Y:S06]  /*7090*/  HMMA.16816.F32 R200, R4.reuse, R58, R188 ;  /* 0x0000003a04c8723c */ /* 0x040fec00000018bc */
[C---:B------:R-:W-:Y:S06]  /*70a0*/  HMMA.16816.F32 R20, R4.reuse, R48, R180 ;  /* 0x000000300414723c */ /* 0x040fec00000018b4 */
[----:B------:R-:W-:Y:S01]  /*70b0*/  HMMA.16816.F32 R188, R4, R178, R32 ;  /* 0x000000b204bc723c */ /* 0x000fe20000001820 */
[----:B------:R-:W1:Y:S05]  /*70c0*/  LDSM.16.M88.4 R32, [R233+0x2000] ;  /* 0x00200000e920783b */ /* 0x000e6a0000000200 */
[----:B------:R-:W-:Y:S06]  /*70d0*/  HMMA.16816.F32 R108, R24, R176, R108 ;  /* 0x000000b0186c723c */ /* 0x000fec000000186c */
[C---:B------:R-:W-:Y:S06]  /*70e0*/  HMMA.16816.F32 R180, R4.reuse, R50, R212 ;  /* 0x0000003204b4723c */ /* 0x040fec00000018d4 */
[C---:B------:R-:W-:Y:S06]  /*70f0*/  HMMA.16816.F32 R244, R4.reuse, R56, R192 ;  /* 0x0000003804f4723c */ /* 0x040fec00000018c0 */
[C---:B------:R-:W-:Y:S06]  /*7100*/  HMMA.16816.F32 R240, R4.reuse, R176, R184 ;  /* 0x000000b004f0723c */ /* 0x040fec00000018b8 */
[----:B------:R-:W-:Y:S01]  /*7110*/  HMMA.16816.F32 R212, R4, R54, R196 ;  /* 0x0000003604d4723c */ /* 0x000fe200000018c4 */
[----:B------:R-:W4:Y:S01]  /*7120*/  LDSM.16.M88.4 R4, [R233+0x3000] ;  /* 0x00300000e904783b */ /* 0x000f220000000200 */
[----:B------:R-:W-:-:S02]  /*7130*/  IMAD.MOV.U32 R12, RZ, RZ, R108 ;  /* 0x000000ffff0c7224 */ /* 0x000fc400078e006c */
[----:B------:R-:W-:Y:S02]  /*7140*/  IMAD.MOV.U32 R3, RZ, RZ, R109 ;  /* 0x000000ffff037224 */ /* 0x000fe400078e006d */
[----:B--2---:R-:W-:Y:S01]  /*7150*/  HMMA.16816.F32 R44, R36, R64, R28 ;  /* 0x00000040242c723c */ /* 0x004fe2000000181c */
[----:B------:R-:W-:Y:S01]  /*7160*/  LDSM.16.M88.4 R28, [R232+0x4000] ;  /* 0x00400000e81c783b */ /* 0x000fe20000000200 */
[----:B------:R-:W-:Y:S02]  /*7170*/  IMAD.MOV.U32 R2, RZ, RZ, R110 ;  /* 0x000000ffff027224 */ /* 0x000fe400078e006e */
[----:B------:R-:W-:Y:S02]  /*7180*/  IMAD.MOV.U32 R0, RZ, RZ, R111 ;  /* 0x000000ffff007224 */ /* 0x000fe400078e006f */
[----:B------:R-:W-:Y:S01]  /*7190*/  HMMA.16816.F32 R184, R24, R50, R220 ;  /* 0x0000003218b8723c */ /* 0x000fe200000018dc */
[----:B------:R-:W2:Y:S04]  /*71a0*/  LDSM.16.M88.4 R48, [R229+0x8000] ;  /* 0x00800000e530783b */ /* 0x000ea80000000200 */
[----:B------:R-:W-:Y:S01]  /*71b0*/  LDSM.16.M88.4 R108, [R229+0x7c00] ;  /* 0x007c0000e56c783b */ /* 0x000fe20000000200 */
[----:B---3--:R-:W-:Y:S06]  /*71c0*/  HMMA.16816.F32 R20, R8, R64, R20 ;  /* 0x000000400814723c */ /* 0x008fec0000001814 */
[C---:B------:R-:W-:Y:S06]  /*71d0*/  HMMA.16816.F32 R204, R24.reuse, R56, R204 ;  /* 0x0000003818cc723c */ /* 0x040fec00000018cc */
[C---:B------:R-:W-:Y:S01]  /*71e0*/  HMMA.16816.F32 R224, R24.reuse, R58, R224 ;  /* 0x0000003a18e0723c */ /* 0x040fe200000018e0 */
[----:B------:R-:W3:Y:S05]  /*71f0*/  LDSM.16.M88.4 R56, [R229+0x7400] ;  /* 0x00740000e538783b */ /* 0x000eea0000000200 */
[C---:B------:R-:W-:Y:S06]  /*7200*/  HMMA.16816.F32 R208, R24.reuse, R52, R208 ;  /* 0x0000003418d0723c */ /* 0x040fec00000018d0 */
[C---:B------:R-:W-:Y:S06]  /*7210*/  HMMA.16816.F32 R192, R24.reuse, R54, R216 ;  /* 0x0000003618c0723c */ /* 0x040fec00000018d8 */
[----:B------:R-:W-:Y:S01]  /*7220*/  HMMA.16816.F32 R236, R24, R178, R236 ;  /* 0x000000b218ec723c */ /* 0x000fe200000018ec */
[----:B------:R-:W5:Y:S05]  /*7230*/  LDSM.16.M88.4 R24, [R232+0x5000] ;  /* 0x00500000e818783b */ /* 0x000f6a0000000200 */
[-C--:B-1----:R-:W-:Y:S01]  /*7240*/  HMMA.16816.F32 R176, R32, R40.reuse, R44 ;  /* 0x0000002820b0723c */ /* 0x082fe2000000182c */
[----:B------:R-:W-:Y:S05]  /*7250*/  LDSM.16.M88.4 R44, [R231+0x8000] ;  /* 0x00800000e72c783b */ /* 0x000fea0000000200 */
[----:B----4-:R-:W-:Y:S01]  /*7260*/  HMMA.16816.F32 R52, R4, R40, R20 ;  /* 0x000000280434723c */ /* 0x010fe20000001814 */
[----:B------:R-:W1:Y:S05]  /*7270*/  LDSM.16.M88.4 R20, [R233+0x4000] ;  /* 0x00400000e914783b */ /* 0x000e6a0000000200 */
[-C--:B------:R-:W-:Y:S06]  /*7280*/  HMMA.16816.F32 R180, R8, R66.reuse, R180 ;  /* 0x0000004208b4723c */ /* 0x080fec00000018b4 */
[----:B------:R-:W-:Y:S06]  /*7290*/  HMMA.16816.F32 R64, R36, R66, R184 ;  /* 0x000000422440723c */ /* 0x000fec00000018b8 */
[----:B--2---:R-:W-:Y:S06]  /*72a0*/  HMMA.16816.F32 R176, R28, R48, R176 ;  /* 0x000000301cb0723c */ /* 0x004fec00000018b0 */
[C---:B---3--:R-:W-:Y:S06]  /*72b0*/  HMMA.16816.F32 R196, R8.reuse, R56, R248 ;  /* 0x0000003808c4723c */ /* 0x048fec00000018f8 */
[C---:B------:R-:W-:Y:S06]  /*72c0*/  HMMA.16816.F32 R244, R8.reuse, R60, R244 ;  /* 0x0000003c08f4723c */ /* 0x040fec00000018f4 */
[C---:B------:R-:W-:Y:S06]  /*72d0*/  HMMA.16816.F32 R240, R8.reuse, R108, R240 ;  /* 0x0000006c08f0723c */ /* 0x040fec00000018f0 */
[C---:B------:R-:W-:Y:S06]  /*72e0*/  HMMA.16816.F32 R212, R8.reuse, R58, R212 ;  /* 0x0000003a08d4723c */ /* 0x040fec00000018d4 */
[C---:B------:R-:W-:Y:S06]  /*72f0*/  HMMA.16816.F32 R216, R8.reuse, R62, R200 ;  /* 0x0000003e08d8723c */ /* 0x040fec00000018c8 */
[----:B------:R-:W-:Y:S01]  /*7300*/  HMMA.16816.F32 R220, R8, R110, R188 ;  /* 0x0000006e08dc723c */ /* 0x000fe200000018bc */
[----:B------:R-:W2:Y:S05]  /*7310*/  LDSM.16.M88.4 R8, [R233+0x5000] ;  /* 0x00500000e908783b */ /* 0x000eaa0000000200 */
[----:B-----5:R-:W-:Y:S01]  /*7320*/  HMMA.16816.F32 R184, R24, R48, R52 ;  /* 0x0000003018b8723c */ /* 0x020fe20000001834 */
[----:B------:R-:W3:Y:S05]  /*7330*/  LDSM.16.M88.4 R52, [R231+0x7400] ;  /* 0x00740000e734783b */ /* 0x000eea0000000200 */
[----:B------:R-:W-:Y:S06]  /*7340*/  HMMA.16816.F32 R64, R32, R42, R64 ;  /* 0x0000002a2040723c */ /* 0x000fec0000001840 */
[----:B-1----:R-:W-:Y:S06]  /*7350*/  HMMA.16816.F32 R188, R20, R44, R176 ;  /* 0x0000002c14bc723c */ /* 0x002fec00000018b0 */
[----:B------:R-:W-:Y:S01]  /*7360*/  HMMA.16816.F32 R180, R4, R42, R180 ;  /* 0x0000002a04b4723c */ /* 0x000fe200000018b4 */
[----:B------:R-:W1:Y:S05]  /*7370*/  LDSM.16.M88.4 R40, [R229+0x8400] ;  /* 0x00840000e528783b */ /* 0x000e6a0000000200 */
[C---:B------:R-:W-:Y:S06]  /*7380*/  HMMA.16816.F32 R176, R36.reuse, R56, R208 ;  /* 0x0000003824b0723c */ /* 0x040fec00000018d0 */
[----:B------:R-:W-:Y:S06]  /*7390*/  HMMA.16816.F32 R192, R36, R58, R192 ;  /* 0x0000003a24c0723c */ /* 0x000fec00000018c0 */
[----:B------:R-:W-:Y:S06]  /*73a0*/  HMMA.16816.F32 R56, R28, R50, R64 ;  /* 0x000000321c38723c */ /* 0x000fec0000001840 */
[----:B--2---:R-:W-:Y:S06]  /*73b0*/  HMMA.16816.F32 R200, R8, R44, R184 ;  /* 0x0000002c08c8723c */ /* 0x004fec00000018b8 */
[----:B------:R-:W-:Y:S01]  /*73c0*/  HMMA.16816.F32 R180, R24, R50, R180 ;  /* 0x0000003218b4723c */ /* 0x000fe200000018b4 */
[----:B------:R-:W-:-:S02]  /*73d0*/  IMAD.MOV.U32 R187, RZ, RZ, R0 ;  /* 0x000000ffffbb7224 */ /* 0x000fc400078e0000 */
[----:B------:R-:W-:Y:S01]  /*73e0*/  FMUL.FTZ R0, R188, UR25 ;  /* 0x00000019bc007c20 */ /* 0x000fe20008410000 */
[----:B------:R-:W2:Y:S01]  /*73f0*/  LDSM.16.M88.4 R48, [R231+0x8400] ;  /* 0x00840000e730783b */ /* 0x000ea20000000200 */
[----:B------:R-:W-:Y:S01]  /*7400*/  IMAD.MOV.U32 R184, RZ, RZ, R12 ;  /* 0x000000ffffb87224 */ /* 0x000fe200078e000c */
[----:B---3--:R-:W-:Y:S01]  /*7410*/  HMMA.16816.F32 R64, R32, R52, R176 ;  /* 0x000000342040723c */ /* 0x008fe200000018b0 */
[----:B------:R3:W-:Y:S01]  /*7420*/  MUFU.TANH R251, R0 ;  /* 0x0000000000fb7308 */ /* 0x0007e20000002400 */
[----:B------:R-:W-:Y:S01]  /*7430*/  IMAD.MOV.U32 R185, RZ, RZ, R3 ;  /* 0x000000ffffb97224 */ /* 0x000fe200078e0003 */
[----:B------:R-:W4:Y:S01]  /*7440*/  S2R R12, SR_TID.X ;  /* 0x00000000000c7919 */ /* 0x000f220000002100 */
[----:B------:R-:W-:Y:S02]  /*7450*/  IMAD.MOV.U32 R186, RZ, RZ, R2 ;  /* 0x000000ffffba7224 */ /* 0x000fe400078e0002 */
[----:B------:R-:W-:Y:S06]  /*7460*/  HMMA.16816.F32 R176, R20, R46, R56 ;  /* 0x0000002e14b0723c */ /* 0x000fec0000001838 */
[----:B------:R-:W-:Y:S01]  /*7470*/  HMMA.16816.F32 R56, R4, R52, R196 ;  /* 0x000000340438723c */ /* 0x000fe200000018c4 */
[----:B---3--:R-:W-:-:S05]  /*7480*/  FMUL.FTZ R0, R189, UR25 ;  /* 0x00000019bd007c20 */ /* 0x008fca0008410000 */
[----:B------:R-:W-:Y:S01]  /*7490*/  HMMA.16816.F32 R180, R8, R46, R180 ;  /* 0x0000002e08b4723c */ /* 0x000fe200000018b4 */
[----:B------:R3:W5:Y:S05]  /*74a0*/  MUFU.TANH R248, R0 ;  /* 0x0000000000f87308 */ /* 0x00076a0000002400 */
[----:B-1----:R-:W-:Y:S06]  /*74b0*/  HMMA.16816.F32 R44, R28, R40, R64 ;  /* 0x000000281c2c723c */ /* 0x002fec0000001840 */
[----:B------:R-:W-:Y:S01]  /*74c0*/  HMMA.16816.F32 R196, R36, R62, R224 ;  /* 0x0000003e24c4723c */ /* 0x000fe200000018e0 */
[----:B----4-:R-:W-:-:S05]  /*74d0*/  IMAD.SHL.U32 R12, R12, 0x2, RZ ;  /* 0x000000020c0c7824 */ /* 0x010fca00078e00ff */
[----:B------:R-:W-:Y:S01]  /*74e0*/  HMMA.16816.F32 R56, R24, R40, R56 ;  /* 0x000000281838723c */ /* 0x000fe20000001838 */
[----:B---3--:R-:W-:Y:S01]  /*74f0*/  FMUL.FTZ R0, R190, UR25 ;  /* 0x00000019be007c20 */ /* 0x008fe20008410000 */
[----:B------:R-:W-:-:S03]  /*7500*/  LOP3.LUT R12, R12, 0x6, RZ, 0xc0, !PT ;  /* 0x000000060c0c7812 */ /* 0x000fc600078ec0ff */
[----:B------:R1:W-:Y:S01]  /*7510*/  MUFU.TANH R250, R0 ;  /* 0x0000000000fa7308 */ /* 0x0003e20000002400 */
[----:B------:R-:W-:Y:S01]  /*7520*/  HMMA.16816.F32 R64, R4, R54, R212 ;  /* 0x000000360440723c */ /* 0x000fe200000018d4 */
[----:B-1----:R-:W-:-:S05]  /*7530*/  FMUL.FTZ R0, R191, UR25 ;  /* 0x00000019bf007c20 */ /* 0x002fca0008410000 */
[----:B------:R-:W-:Y:S01]  /*7540*/  HMMA.16816.F32 R188, R36, R60, R204 ;  /* 0x0000003c24bc723c */ /* 0x000fe200000018cc */
[----:B------:R1:W3:Y:S05]  /*7550*/  MUFU.TANH R235, R0 ;  /* 0x0000000000eb7308 */ /* 0x0002ea0000002400 */
[----:B------:R-:W-:Y:S01]  /*7560*/  HMMA.16816.F32 R60, R32, R54, R192 ;  /* 0x00000036203c723c */ /* 0x000fe200000018c0 */
[----:B------:R-:W4:Y:S05]  /*7570*/  LDSM.16.M88.4 R52, [R231+0x7c00] ;  /* 0x007c0000e734783b */ /* 0x000f2a0000000200 */
[----:B------:R-:W-:Y:S06]  /*7580*/  HMMA.16816.F32 R192, R36, R108, R184 ;  /* 0x0000006c24c0723c */ /* 0x000fec00000018b8 */
[----:B--2---:R-:W-:Y:S01]  /*7590*/  HMMA.16816.F32 R184, R8, R48, R56 ;  /* 0x0000003008b8723c */ /* 0x004fe20000001838 */
[----:B-1----:R-:W-:-:S04]  /*75a0*/  FMUL.FTZ R0, R200, UR25 ;  /* 0x00000019c8007c20 */ /* 0x002fc80008410000 */
[----:B------:R1:W-:Y:S07]  /*75b0*/  MUFU.TANH R249, R0 ;  /* 0x0000000000f97308 */ /* 0x0003ee0000002400 */
[-C--:B------:R-:W-:Y:S06]  /*75c0*/  HMMA.16816.F32 R60, R28, R42.reuse, R60 ;  /* 0x0000002a1c3c723c */ /* 0x080fec000000183c */
[----:B------:R-:W-:Y:S01]  /*75d0*/  HMMA.16816.F32 R40, R24, R42, R64 ;  /* 0x0000002a1828723c */ /* 0x000fe20000001840 */
[----:B-1----:R-:W-:-:S04]  /*75e0*/  FMUL.FTZ R0, R201, UR25 ;  /* 0x00000019c9007c20 */ /* 0x002fc80008410000 */
[----:B------:R1:W2:Y:S01]  /*75f0*/  MUFU.TANH R107, R0 ;  /* 0x00000000006b7308 */ /* 0x0002a20000002400 */
[----:B----4-:R-:W-:-:S12]  /*7600*/  HMMA.16816.F32 R204, R4, R54, R220 ;  /* 0x0000003604cc723c */ /* 0x010fd800000018dc */
[----:B------:R-:W-:Y:S01]  /*7610*/  HMMA.16816.F32 R60, R20, R50, R60 ;  /* 0x00000032143c723c */ /* 0x000fe2000000183c */
[----:B-1----:R-:W-:-:S04]  /*7620*/  FMUL.FTZ R0, R203, UR25 ;  /* 0x00000019cb007c20 */ /* 0x002fc80008410000 */
[----:B------:R1:W4:Y:S02]  /*7630*/  MUFU.TANH R13, R0 ;  /* 0x00000000000d7308 */ /* 0x0003240000002400 */
[----:B-1----:R-:W-:-:S06]  /*7640*/  FMUL.FTZ R0, R176, UR25 ;  /* 0x00000019b0007c20 */ /* 0x002fcc0008410000 */
[----:B------:R1:W4:Y:S02]  /*7650*/  MUFU.TANH R209, R0 ;  /* 0x0000000000d17308 */ /* 0x0003240000002400 */
[----:B-1----:R-:W-:-:S06]  /*7660*/  FMUL.FTZ R0, R177, UR25 ;  /* 0x00000019b1007c20 */ /* 0x002fcc0008410000 */
[----:B------:R1:W-:Y:S02]  /*7670*/  MUFU.TANH R227, R0 ;  /* 0x0000000000e37308 */ /* 0x0003e40000002400 */
[----:B-1----:R-:W-:-:S06]  /*7680*/  FMUL.FTZ R0, R178, UR25 ;  /* 0x00000019b2007c20 */ /* 0x002fcc0008410000 */
[----:B------:R1:W-:Y:S02]  /*7690*/  MUFU.TANH R102, R0 ;  /* 0x0000000000667308 */ /* 0x0003e40000002400 */
[----:B-1----:R-:W-:Y:S02]  /*76a0*/  FMUL.FTZ R0, R179, UR25 ;  /* 0x00000019b3007c20 */ /* 0x002fe40008410000 */
[----:B------:R-:W-:Y:S01]  /*76b0*/  HMMA.16816.F32 R176, R20, R48, R44 ;  /* 0x0000003014b0723c */ /* 0x000fe2000000182c */
[----:B------:R-:W1:Y:S03]  /*76c0*/  LDSM.16.M88.4 R44, [R231+0x7800] ;  /* 0x00780000e72c783b */ /* 0x000e660000000200 */
[----:B------:R5:W-:Y:S02]  /*76d0*/  MUFU.TANH R226, R0 ;  /* 0x0000000000e27308 */ /* 0x000be40000002400 */
[----:B-----5:R-:W-:-:S06]  /*76e0*/  FMUL.FTZ R0, R180, UR25 ;  /* 0x00000019b4007c20 */ /* 0x020fcc0008410000 */
[----:B------:R5:W4:Y:S02]  /*76f0*/  MUFU.TANH R101, R0 ;  /* 0x0000000000657308 */ /* 0x000b240000002400 */
[----:B-----5:R-:W-:Y:S01]  /*7700*/  FMUL.FTZ R0, R181, UR25 ;  /* 0x00000019b5007c20 */ /* 0x020fe20008410000 */
[-C--:B-1----:R-:W-:Y:S05]  /*7710*/  HMMA.16816.F32 R64, R32, R44.reuse, R188 ;  /* 0x0000002c2040723c */ /* 0x082fea00000018bc */
[----:B------:R1:W-:Y:S01]  /*7720*/  MUFU.TANH R224, R0 ;  /* 0x0000000000e07308 */ /* 0x0003e20000002400 */
[----:B------:R-:W-:Y:S01]  /*7730*/  HMMA.16816.F32 R56, R4, R44, R244 ;  /* 0x0000002c0438723c */ /* 0x000fe200000018f4 */
[----:B-1----:R-:W-:-:S06]  /*7740*/  FMUL.FTZ R0, R182, UR25 ;  /* 0x00000019b6007c20 */ /* 0x002fcc0008410000 */
[----:B------:R1:W5:Y:S02]  /*7750*/  MUFU.TANH R19, R0 ;  /* 0x0000000000137308 */ /* 0x0003640000002400 */
[----:B-1----:R-:W-:Y:S02]  /*7760*/  FMUL.FTZ R0, R183, UR25 ;  /* 0x00000019b7007c20 */ /* 0x002fe40008410000 */
[----:B------:R-:W-:Y:S01]  /*7770*/  HMMA.16816.F32 R180, R36, R110, R236 ;  /* 0x0000006e24b4723c */ /* 0x000fe200000018ec */
[----:B------:R-:W1:Y:S03]  /*7780*/  LDSM.16.M88.4 R36, [R229+0x8800] ;  /* 0x00880000e524783b */ /* 0x000e660000000200 */
[----:B------:R3:W5:Y:S02]  /*7790*/  MUFU.TANH R100, R0 ;  /* 0x0000000000647308 */ /* 0x0007640000002400 */
[----:B------:R-:W-:Y:S01]  /*77a0*/  HMMA.16816.F32 R108, R8, R50, R40 ;  /* 0x00000032086c723c */ /* 0x000fe20000001828 */
[----:B------:R-:W2:Y:S01]  /*77b0*/  LDSM.16.M88.4 R40, [R231+0x8800] ;  /* 0x00880000e728783b */ /* 0x000ea20000000200 */
[----:B---3--:R-:W-:-:S04]  /*77c0*/  FMUL.FTZ R0, R176, UR25 ;  /* 0x00000019b0007c20 */ /* 0x008fc80008410000 */
[----:B------:R3:W5:-:S15]  /*77d0*/  MUFU.TANH R215, R0 ;  /* 0x0000000000d77308 */ /* 0x00075e0000002400 */
[----:B------:R-:W-:-:S03]  /*77e0*/  NOP ;  /* 0x0000000000007918 */ /* 0x000fc60000000000 */
[----:B------:R-:W-:Y:S01]  /*77f0*/  FMUL.FTZ R2, R108, UR25 ;  /* 0x000000196c027c20 */ /* 0x000fe20008410000 */
[----:B------:R-:W-:-:S04]  /*7800*/  FMUL.FTZ R3, R109, UR25 ;  /* 0x000000196d037c20 */ /* 0x000fc80008410000 */
[----:B------:R-:W-:Y:S01]  /*7810*/  MUFU.TANH R208, R3 ;  /* 0x0000000300d07308 */ /* 0x000fe20000002400 */
[----:B---3--:R-:W-:Y:S01]  /*7820*/  FMUL.FTZ R0, R177, UR25 ;  /* 0x00000019b1007c20 */ /* 0x008fe20008410000 */
[----:B-1----:R-:W-:Y:S06]  /*7830*/  HMMA.16816.F32 R48, R28, R36, R64 ;  /* 0x000000241c30723c */ /* 0x002fec0000001840 */
[----:B------:R1:W-:Y:S01]  /*7840*/  MUFU.TANH R225, R0 ;  /* 0x0000000000e17308 */ /* 0x0003e20000002400 */
[----:B------:R-:W-:Y:S01]  /*7850*/  HMMA.16816.F32 R64, R32, R52, R192 ;  /* 0x000000342040723c */ /* 0x000fe200000018c0 */
[----:B-1----:R-:W-:-:S06]  /*7860*/  FMUL.FTZ R0, R178, UR25 ;  /* 0x00000019b2007c20 */ /* 0x002fcc0008410000 */
[----:B------:R1:W3:Y:S02]  /*7870*/  MUFU.TANH R210, R0 ;  /* 0x0000000000d27308 */ /* 0x0002e40000002400 */
[----:B-1----:R-:W-:Y:S02]  /*7880*/  FMUL.FTZ R0, R179, UR25 ;  /* 0x00000019b3007c20 */ /* 0x002fe40008410000 */
[----:B------:R-:W-:Y:S04]  /*7890*/  HMMA.16816.F32 R176, R4, R46, R216 ;  /* 0x0000002e04b0723c */ /* 0x000fe800000018d8 */
[----:B------:R1:W-:Y:S02]  /*78a0*/  MUFU.TANH R214, R0 ;  /* 0x0000000000d67308 */ /* 0x0003e40000002400 */
[----:B-1----:R-:W-:-:S06]  /*78b0*/  FMUL.FTZ R0, R184, UR25 ;  /* 0x00000019b8007c20 */ /* 0x002fcc0008410000 */
[----:B------:R1:W-:Y:S02]  /*78c0*/  MUFU.TANH R203, R0 ;  /* 0x0000000000cb7308 */ /* 0x0003e40000002400 */
[----:B-1----:R-:W-:-:S06]  /*78d0*/  FMUL.FTZ R0, R185, UR25 ;  /* 0x00000019b9007c20 */ /* 0x002fcc0008410000 */
[----:B------:R1:W-:Y:S02]  /*78e0*/  MUFU.TANH R211, R0 ;  /* 0x0000000000d37308 */ /* 0x0003e40000002400 */
[----:B-1----:R-:W-:-:S06]  /*78f0*/  FMUL.FTZ R0, R186, UR25 ;  /* 0x00000019ba007c20 */ /* 0x002fcc0008410000 */
[----:B------:R1:W3:Y:S02]  /*7900*/  MUFU.TANH R18, R0 ;  /* 0x0000000000127308 */ /* 0x0002e40000002400 */
[----:B-1----:R-:W-:Y:S02]  /*7910*/  FMUL.FTZ R0, R187, UR25 ;  /* 0x00000019bb007c20 */ /* 0x002fe40008410000 */
[----:B------:R-:W-:Y:S04]  /*7920*/  HMMA.16816.F32 R184, R4, R52, R240 ;  /* 0x0000003404b8723c */ /* 0x000fe800000018f0 */
[----:B------:R1:W3:Y:S02]  /*7930*/  MUFU.TANH R201, R0 ;  /* 0x0000000000c97308 */ /* 0x0002e40000002400 */
[----:B------:R-:W-:Y:S06]  /*7940*/  HMMA.16816.F32 R4, R24, R36, R56 ;  /* 0x000000241804723c */ /* 0x000fec0000001838 */
[----:B------:R-:W-:Y:S01]  /*7950*/  HMMA.16816.F32 R56, R32, R46, R196 ;  /* 0x0000002e2038723c */ /* 0x000fe200000018c4 */
[----:B------:R-:W-:Y:S05]  /*7960*/  MUFU.TANH R196, R2 ;  /* 0x0000000200c47308 */ /* 0x000fea0000002400 */
[----:B--2---:R-:W-:Y:S01]  /*7970*/  HMMA.16816.F32 R44, R20, R40, R48 ;  /* 0x00000028142c723c */ /* 0x004fe20000001830 */
[----:B-1----:R-:W-:-:S04]  /*7980*/  FMUL.FTZ R0, R60, UR25 ;  /* 0x000000193c007c20 */ /* 0x002fc80008410000 */
[----:B------:R1:W2:Y:S01]  /*7990*/  MUFU.TANH R212, R0 ;  /* 0x0000000000d47308 */ /* 0x0002a20000002400 */
[----:B------:R-:W-:Y:S06]  /*79a0*/  HMMA.16816.F32 R48, R24, R38, R176 ;  /* 0x000000261830723c */ /* 0x000fec00000018b0 */
[----:B------:R-:W-:Y:S01]  /*79b0*/  HMMA.16816.F32 R52, R32, R54, R180 ;  /* 0x000000362034723c */ /* 0x000fe200000018b4 */
[----:B-1----:R-:W-:-:S04]  /*79c0*/  FMUL.FTZ R0, R61, UR25 ;  /* 0x000000193d007c20 */ /* 0x002fc80008410000 */
[----:B------:R1:W-:Y:S02]  /*79d0*/  MUFU.TANH R216, R0 ;  /* 0x0000000000d87308 */ /* 0x0003e40000002400 */
[----:B-1----:R-:W-:-:S06]  /*79e0*/  FMUL.FTZ R0, R62, UR25 ;  /* 0x000000193e007c20 */ /* 0x002fcc0008410000 */
[----:B------:R1:W2:Y:S02]  /*79f0*/  MUFU.TANH R200, R0 ;  /* 0x0000000000c87308 */ /* 0x0002a40000002400 */
[----:B-1----:R-:W-:Y:S02]  /*7a00*/  FMUL.FTZ R0, R63, UR25 ;  /* 0x000000193f007c20 */ /* 0x002fe40008410000 */
[----:B------:R-:W-:Y:S04]  /*7a10*/  HMMA.16816.F32 R60, R8, R40, R4 ;  /* 0x00000028083c723c */ /* 0x000fe80000001804 */
[----:B------:R1:W-:Y:S03]  /*7a20*/  MUFU.TANH R213, R0 ;  /* 0x0000000000d57308 */ /* 0x0003e60000002400 */
[----:B------:R-:W-:-:S05]  /*7a30*/  FMUL.FTZ R7, R111, UR25 ;  /* 0x000000196f077c20 */ /* 0x000fca0008410000 */
[----:B------:R-:W-:Y:S01]  /*7a40*/  MUFU.TANH R194, R7 ;  /* 0x0000000700c27308 */ /* 0x000fe20000002400 */
[----:B-1----:R-:W-:-:S04]  /*7a50*/  IMAD.U32 R0, RZ, RZ, UR21 ;  /* 0x00000015ff007e24 */ /* 0x002fc8000f8e00ff */
[----:B------:R-:W-:Y:S02]  /*7a60*/  IMAD R0, R0, 0x40, R12 ;  /* 0x0000004000007824 */ /* 0x000fe400078e020c */
[----:B------:R-:W-:Y:S02]  /*7a70*/  FMUL.FTZ R12, R110, UR25 ;  /* 0x000000196e0c7c20 */ /* 0x000fe40008410000 */
[----:B------:R-:W-:Y:S02]  /*7a80*/  VIADD R2, R0, 0x1 ;  /* 0x0000000100027836 */ /* 0x000fe40000000000 */
[----:B------:R1:W2:Y:S03]  /*7a90*/  MUFU.TANH R191, R12 ;  /* 0x0000000c00bf7308 */ /* 0x0002a60000002400 */
[----:B------:R-:W-:Y:S02]  /*7aa0*/  I2FP.F32.S32 R3, R2 ;  /* 0x0000000200037245 */ /* 0x000fe40000201400 */
[----:B------:R-:W-:-:S02]  /*7ab0*/  ISETP.GE.AND P0, PT, R2, R14, PT ;  /* 0x0000000e0200720c */ /* 0x000fc40003f06270 */
[C---:B------:R-:W-:Y:S01]  /*7ac0*/  ISETP.GE.AND P6, PT, R2.reuse, R15, PT ;  /* 0x0000000f0200720c */ /* 0x040fe20003fc6270 */
[C---:B------:R-:W-:Y:S01]  /*7ad0*/  FFMA.FTZ R6, R3.reuse, UR5, R248 ;  /* 0x0000000503067c23 */ /* 0x040fe200080100f8 */
[C---:B------:R-:W-:Y:S01]  /*7ae0*/  FFMA.FTZ R5, R3.reuse, UR5, R235 ;  /* 0x0000000503057c23 */ /* 0x040fe200080100eb */
[C---:B------:R-:W-:Y:S01]  /*7af0*/  FFMA.FTZ R4, R3.reuse, UR5, R107 ;  /* 0x0000000503047c23 */ /* 0x040fe2000801006b */
[C---:B------:R-:W-:Y:S01]  /*7b00*/  ISETP.GE.AND P2, PT, R2.reuse, R17, PT ;  /* 0x000000110200720c */ /* 0x040fe20003f46270 */
[----:B----4-:R-:W-:Y:S01]  /*7b10*/  FFMA.FTZ R3, R3, UR5, R13 ;  /* 0x0000000503037c23 */ /* 0x010fe2000801000d */
[----:B------:R-:W-:Y:S01]  /*7b20*/  ISETP.GE.AND P1, PT, R2, R16, PT ;  /* 0x000000100200720c */ /* 0x000fe20003f26270 */
[----:B------:R-:W-:Y:S01]  /*7b30*/  VIADD R2, R0, 0x8 ;  /* 0x0000000800027836 */ /* 0x000fe20000000000 */
[----:B------:R-:W-:Y:S01]  /*7b40*/  FSEL R107, R6, -INF , !P0 ;  /* 0xff800000066b7808 */ /* 0x000fe20004000000 */
[----:B------:R-:W-:Y:S01]  /*7b50*/  FMUL.FTZ R6, R44, UR25 ;  /* 0x000000192c067c20 */ /* 0x000fe20008410000 */
[----:B------:R-:W-:Y:S01]  /*7b60*/  FSEL R188, R3, -INF , !P1 ;  /* 0xff80000003bc7808 */ /* 0x000fe20004800000 */
[----:B-1----:R-:W-:Y:S01]  /*7b70*/  FMUL.FTZ R12, R46, UR25 ;  /* 0x000000192e0c7c20 */ /* 0x002fe20008410000 */
[----:B------:R-:W-:Y:S01]  /*7b80*/  I2FP.F32.S32 R3, R2 ;  /* 0x0000000200037245 */ /* 0x000fe20000201400 */
[----:B------:R-:W-:Y:S01]  /*7b90*/  FMUL.FTZ R13, R47, UR25 ;  /* 0x000000192f0d7c20 */ /* 0x000fe20008410000 */
[----:B------:R-:W-:Y:S01]  /*7ba0*/  FSEL R110, R5, -INF , !P6 ;  /* 0xff800000056e7808 */ /* 0x000fe20007000000 */
[----:B------:R1:W4:Y:S01]  /*7bb0*/  MUFU.TANH R199, R6 ;  /* 0x0000000600c77308 */ /* 0x0003220000002400 */
[----:B------:R-:W-:Y:S01]  /*7bc0*/  FSEL R111, R4, -INF , !P2 ;  /* 0xff800000046f7808 */ /* 0x000fe20005000000 */
[----:B------:R-:W-:Y:S01]  /*7bd0*/  FMUL.FTZ R4, R45, UR25 ;  /* 0x000000192d047c20 */ /* 0x000fe20008410000 */
[C---:B------:R-:W-:Y:S01]  /*7be0*/  ISETP.GE.AND P0, PT, R2.reuse, R14, PT ;  /* 0x0000000e0200720c */ /* 0x040fe20003f06270 */
[----:B------:R-:W-:Y:S01]  /*7bf0*/  HMMA.16816.F32 R44, R28, R38, R56 ;  /* 0x000000261c2c723c */ /* 0x000fe20000001838 */
[C---:B------:R-:W-:Y:S01]  /*7c00*/  ISETP.GE.AND P6, PT, R2.reuse, R15, PT ;  /* 0x0000000f0200720c */ /* 0x040fe20003fc6270 */
[----:B------:R-:W-:Y:S01]  /*7c10*/  FFMA.FTZ R7, R3, UR5, R209 ;  /* 0x0000000503077c23 */ /* 0x000fe200080100d1 */
[C---:B------:R-:W-:Y:S01]  /*7c20*/  ISETP.GE.AND P2, PT, R2.reuse, R17, PT ;  /* 0x000000110200720c */ /* 0x040fe20003f46270 */
[----:B------:R5:W-:Y:S01]  /*7c30*/  MUFU.TANH R209, R4 ;  /* 0x0000000400d17308 */ /* 0x000be20000002400 */
[----:B------:R-:W-:Y:S01]  /*7c40*/  ISETP.GE.AND P1, PT, R2, R16, PT ;  /* 0x000000100200720c */ /* 0x000fe20003f26270 */
[----:B------:R-:W-:-:S02]  /*7c50*/  VIADD R2, R0, 0x9 ;  /* 0x0000000900027836 */ /* 0x000fc40000000000 */
[----:B------:R-:W-:Y:S01]  /*7c60*/  FFMA.FTZ R5, R3, UR5, R101 ;  /* 0x0000000503057c23 */ /* 0x000fe20008010065 */
[----:B------:R-:W2:Y:S04]  /*7c70*/  LDSM.16.M88.4 R36, [R229+0x8c00] ;  /* 0x008c0000e524783b */ /* 0x000ea80000000200 */
[----:B------:R-:W-:Y:S01]  /*7c80*/  FSEL R108, R5, -INF , !P2 ;  /* 0xff800000056c7808 */ /* 0x000fe20005000000 */
[----:B-1----:R-:W-:Y:S01]  /*7c90*/  FFMA.FTZ R6, R3, UR5, R102 ;  /* 0x0000000503067c23 */ /* 0x002fe20008010066 */
[----:B------:R-:W-:Y:S01]  /*7ca0*/  FSEL R102, R7, -INF , !P0 ;  /* 0xff80000007667808 */ /* 0x000fe20004000000 */
[----:B------:R-:W-:Y:S01]  /*7cb0*/  FMUL.FTZ R7, R60, UR25 ;  /* 0x000000193c077c20 */ /* 0x000fe20008410000 */
[----:B------:R-:W-:Y:S01]  /*7cc0*/  ISETP.GE.AND P0, PT, R2, R14, PT ;  /* 0x0000000e0200720c */ /* 0x000fe20003f06270 */
[----:B------:R-:W1:Y:S01]  /*7cd0*/  MUFU.TANH R193, R12 ;  /* 0x0000000c00c17308 */ /* 0x000e620000002400 */
[----:B------:R-:W-:-:S02]  /*7ce0*/  FSEL R189, R6, -INF , !P6 ;  /* 0xff80000006bd7808 */ /* 0x000fc40007000000 */
[C---:B------:R-:W-:Y:S01]  /*7cf0*/  ISETP.GE.AND P6, PT, R2.reuse, R15, PT ;  /* 0x0000000f0200720c */ /* 0x040fe20003fc6270 */
[----:B-----5:R-:W-:Y:S01]  /*7d00*/  FFMA.FTZ R4, R3, UR5, R19 ;  /* 0x0000000503047c23 */ /* 0x020fe20008010013 */
[----:B------:R-:W-:Y:S02]  /*7d10*/  I2FP.F32.S32 R3, R2 ;  /* 0x0000000200037245 */ /* 0x000fe40000201400 */
[----:B------:R-:W-:Y:S01]  /*7d20*/  ISETP.GE.AND P2, PT, R2, R17, PT ;  /* 0x000000110200720c */ /* 0x000fe20003f46270 */
[----:B------:R5:W1:Y:S01]  /*7d30*/  MUFU.TANH R190, R7 ;  /* 0x0000000700be7308 */ /* 0x000a620000002400 */
[----:B------:R-:W-:Y:S01]  /*7d40*/  FSEL R109, R4, -INF , !P1 ;  /* 0xff800000046d7808 */ /* 0x000fe20004800000 */
[C---:B------:R-:W-:Y:S01]  /*7d50*/  FFMA.FTZ R4, R3.reuse, UR5, R226 ;  /* 0x0000000503047c23 */ /* 0x040fe200080100e2 */
[C---:B------:R-:W-:Y:S01]  /*7d60*/  FFMA.FTZ R5, R3.reuse, UR5, R227 ;  /* 0x0000000503057c23 */ /* 0x040fe200080100e3 */
[C---:B------:R-:W-:Y:S01]  /*7d70*/  FFMA.FTZ R6, R3.reuse, UR5, R224 ;  /* 0x0000000503067c23 */ /* 0x040fe200080100e0 */
[----:B------:R-:W-:Y:S01]  /*7d80*/  ISETP.GE.AND P1, PT, R2, R16, PT ;  /* 0x000000100200720c */ /* 0x000fe20003f26270 */
[----:B------:R-:W-:Y:S01]  /*7d90*/  FFMA.FTZ R3, R3, UR5, R100 ;  /* 0x0000000503037c23 */ /* 0x000fe20008010064 */
[----:B------:R-:W-:Y:S01]  /*7da0*/  FSEL R176, R4, -INF , !P6 ;  /* 0xff80000004b07808 */ /* 0x000fe20007000000 */
[----:B------:R-:W-:-:S02]  /*7db0*/  VIADD R2, R0, 0x10 ;  /* 0x0000001000027836 */ /* 0x000fc40000000000 */
[----:B------:R-:W-:Y:S01]  /*7dc0*/  FMUL.FTZ R4, R61, UR25 ;  /* 0x000000193d047c20 */ /* 0x000fe20008410000 */
[-C--:B------:R-:W-:Y:S01]  /*7dd0*/  HMMA.16816.F32 R56, R20, R42.reuse, R44 ;  /* 0x0000002a1438723c */ /* 0x080fe2000000182c */
[----:B------:R-:W-:Y:S01]  /*7de0*/  FSEL R101, R3, -INF , !P1 ;  /* 0xff80000003657808 */ /* 0x000fe20004800000 */
[----:B------:R4:W-:Y:S01]  /*7df0*/  MUFU.TANH R195, R13 ;  /* 0x0000000d00c37308 */ /* 0x0009e20000002400 */
[----:B------:R-:W-:Y:S02]  /*7e00*/  I2FP.F32.S32 R3, R2 ;  /* 0x0000000200037245 */ /* 0x000fe40000201400 */
[----:B------:R-:W-:Y:S01]  /*7e10*/  FSEL R100, R5, -INF , !P0 ;  /* 0xff80000005647808 */ /* 0x000fe20004000000 */
[----:B------:R-:W-:Y:S01]  /*7e20*/  HMMA.16816.F32 R44, R8, R42, R48 ;  /* 0x0000002a082c723c */ /* 0x000fe20000001830 */
[----:B-----5:R-:W-:Y:S01]  /*7e30*/  FMUL.FTZ R7, R63, UR25 ;  /* 0x000000193f077c20 */ /* 0x020fe20008410000 */
[----:B------:R-:W-:Y:S01]  /*7e40*/  FSEL R61, R6, -INF , !P2 ;  /* 0xff800000063d7808 */ /* 0x000fe20005000000 */
[C---:B------:R-:W-:Y:S01]  /*7e50*/  FFMA.FTZ R6, R3.reuse, UR5, R215 ;  /* 0x0000000503067c23 */ /* 0x040fe200080100d7 */
[----:B------:R5:W-:Y:S01]  /*7e60*/  MUFU.TANH R192, R4 ;  /* 0x0000000400c07308 */ /* 0x000be20000002400 */
[C---:B---3--:R-:W-:Y:S01]  /*7e70*/  FFMA.FTZ R5, R3.reuse, UR5, R210 ;  /* 0x0000000503057c23 */ /* 0x048fe200080100d2 */
[C---:B------:R-:W-:Y:S01]  /*7e80*/  ISETP.GE.AND P0, PT, R2.reuse, R14, PT ;  /* 0x0000000e0200720c */ /* 0x040fe20003f06270 */
[----:B------:R-:W-:Y:S01]  /*7e90*/  FFMA.FTZ R12, R3, UR5, R18 ;  /* 0x00000005030c7c23 */ /* 0x000fe20008010012 */
[C---:B------:R-:W-:Y:S01]  /*7ea0*/  ISETP.GE.AND P6, PT, R2.reuse, R15, PT ;  /* 0x0000000f0200720c */ /* 0x040fe20003fc6270 */
[----:B--2---:R-:W-:Y:S01]  /*7eb0*/  HMMA.16816.F32 R32, R28, R36, R64 ;  /* 0x000000241c20723c */ /* 0x004fe20000001840 */
[----:B------:R-:W-:-:S02]  /*7ec0*/  ISETP.GE.AND P2, PT, R2, R17, PT ;  /* 0x000000110200720c */ /* 0x000fc40003f46270 */
[----:B------:R-:W-:Y:S01]  /*7ed0*/  FSEL R60, R6, -INF , !P0 ;  /* 0xff800000063c7808 */ /* 0x000fe20004000000 */
[----:B------:R-:W-:Y:S01]  /*7ee0*/  MUFU.TANH R178, R7 ;  /* 0x0000000700b27308 */ /* 0x000fe20000002400 */
[----:B------:R-:W-:Y:S01]  /*7ef0*/  FSEL R198, R5, -INF , !P6 ;  /* 0xff80000005c67808 */ /* 0x000fe20007000000 */
[----:B------:R-:W-:Y:S01]  /*7f00*/  HMMA.16816.F32 R40, R24, R36, R184 ;  /* 0x000000241828723c */ /* 0x000fe200000018b8 */
[----:B------:R-:W-:Y:S01]  /*7f10*/  ISETP.GE.AND P1, PT, R2, R16, PT ;  /* 0x000000100200720c */ /* 0x000fe20003f26270 */
[----:B------:R-:W-:Y:S02]  /*7f20*/  VIADD R2, R0, 0x11 ;  /* 0x0000001100027836 */ /* 0x000fe40000000000 */
[----:B----4-:R-:W-:Y:S01]  /*7f30*/  FMUL.FTZ R13, R56, UR25 ;  /* 0x00000019380d7c20 */ /* 0x010fe20008410000 */
[----:B------:R-:W-:Y:S01]  /*7f40*/  FMUL.FTZ R19, R57, UR25 ;  /* 0x0000001939137c20 */ /* 0x000fe20008410000 */
[----:B------:R-:W-:Y:S01]  /*7f50*/  FSEL R181, R12, -INF , !P1 ;  /* 0xff8000000cb57808 */ /* 0x000fe20004800000 */
[----:B-----5:R-:W-:Y:S01]  /*7f60*/  FMUL.FTZ R4, R62, UR25 ;  /* 0x000000193e047c20 */ /* 0x020fe20008410000 */
[----:B------:R-:W-:Y:S01]  /*7f70*/  MUFU.TANH R177, R13 ;  /* 0x0000000d00b17308 */ /* 0x000fe20000002400 */
[C---:B------:R-:W-:Y:S01]  /*7f80*/  ISETP.GE.AND P0, PT, R2.reuse, R14, PT ;  /* 0x0000000e0200720c */ /* 0x040fe20003f06270 */
[----:B------:R-:W-:Y:S01]  /*7f90*/  HMMA.16816.F32 R28, R28, R38, R52 ;  /* 0x000000261c1c723c */ /* 0x000fe20000001834 */
[----:B------:R-:W-:Y:S01]  /*7fa0*/  ISETP.GE.AND P6, PT, R2, R15, PT ;  /* 0x0000000f0200720c */ /* 0x000fe20003fc6270 */
[----:B------:R-:W-:Y:S01]  /*7fb0*/  FMUL.FTZ R46, R46, UR25 ;  /* 0x000000192e2e7c20 */ /* 0x000fe20008410000 */
[----:B------:R-:W-:-:S03]  /*7fc0*/  ISETP.GE.AND P1, PT, R2, R16, PT ;  /* 0x000000100200720c */ /* 0x000fc60003f26270 */
[----:B------:R2:W3:Y:S01]  /*7fd0*/  MUFU.TANH R63, R4 ;  /* 0x00000004003f7308 */ /* 0x0004e20000002400 */
[----:B------:R-:W-:Y:S07]  /*7fe0*/  HMMA.16816.F32 R24, R24, R38, R204 ;  /* 0x000000261818723c */ /* 0x000fee00000018cc */
[----:B------:R4:W-:Y:S01]  /*7ff0*/  MUFU.TANH R57, R19 ;  /* 0x0000001300397308 */ /* 0x0009e20000002400 */
[----:B--2---:R-:W-:Y:S01]  /*8000*/  FFMA.FTZ R4, R3, UR5, R203 ;  /* 0x0000000503047c23 */ /* 0x004fe200080100cb */
[----:B------:R-:W-:-:S04]  /*8010*/  I2FP.F32.S32 R3, R2 ;  /* 0x0000000200037245 */ /* 0x000fc80000201400 */
[----:B------:R-:W-:Y:S01]  /*8020*/  FSEL R62, R4, -INF , !P2 ;  /* 0xff800000043e7808 */ /* 0x000fe20005000000 */
[C---:B------:R-:W-:Y:S01]  /*8030*/  FFMA.FTZ R18, R3.reuse, UR5, R225 ;  /* 0x0000000503127c23 */ /* 0x040fe200080100e1 */
[----:B------:R-:W2:Y:S01]  /*8040*/  LDSM.16.M88.4 R4, [R231+0x8c00] ;  /* 0x008c0000e704783b */ /* 0x000ea20000000200 */
[C---:B------:R-:W-:Y:S01]  /*8050*/  FFMA.FTZ R13, R3.reuse, UR5, R214 ;  /* 0x00000005030d7c23 */ /* 0x040fe200080100d6 */
[C---:B------:R-:W-:Y:S01]  /*8060*/  FFMA.FTZ R12, R3.reuse, UR5, R211 ;  /* 0x00000005030c7c23 */ /* 0x040fe200080100d3 */
[----:B------:R-:W-:Y:S01]  /*8070*/  ISETP.GE.AND P2, PT, R2, R17, PT ;  /* 0x000000110200720c */ /* 0x000fe20003f46270 */
[----:B------:R-:W-:Y:S01]  /*8080*/  FFMA.FTZ R3, R3, UR5, R201 ;  /* 0x0000000503037c23 */ /* 0x000fe200080100c9 */
[----:B------:R-:W-:Y:S01]  /*8090*/  VIADD R2, R0, 0x18 ;  /* 0x0000001800027836 */ /* 0x000fe20000000000 */
[----:B------:R-:W-:Y:S01]  /*80a0*/  FSEL R48, R18, -INF , !P0 ;  /* 0xff80000012307808 */ /* 0x000fe20004000000 */
[----:B----4-:R-:W-:Y:S01]  /*80b0*/  FMUL.FTZ R19, R59, UR25 ;  /* 0x000000193b137c20 */ /* 0x010fe20008410000 */
[----:B------:R-:W-:Y:S01]  /*80c0*/  FSEL R51, R12, -INF , !P2 ;  /* 0xff8000000c337808 */ /* 0x000fe20005000000 */
[----:B------:R-:W-:Y:S01]  /*80d0*/  FMUL.FTZ R12, R58, UR25 ;  /* 0x000000193a0c7c20 */ /* 0x000fe20008410000 */
[----:B------:R-:W-:Y:S01]  /*80e0*/  FSEL R180, R3, -INF , !P1 ;  /* 0xff80000003b47808 */ /* 0x000fe20004800000 */
[----:B------:R4:W-:Y:S01]  /*80f0*/  MUFU.TANH R56, R19 ;  /* 0x0000001300387308 */ /* 0x0009e20000002400 */
[----:B------:R-:W-:Y:S01]  /*8100*/  I2FP.F32.S32 R3, R2 ;  /* 0x0000000200037245 */ /* 0x000fe20000201400 */
[----:B------:R-:W-:-:S04]  /*8110*/  DEPBAR.LE SB0, 0x0 ;  /* 0x000080000000791a */ /* 0x000fc80000000000 */
[----:B------:R-:W-:Y:S01]  /*8120*/  FSEL R197, R13, -INF , !P6 ;  /* 0xff8000000dc57808 */ /* 0x000fe20007000000 */
[C---:B------:R-:W-:Y:S01]  /*8130*/  FFMA.FTZ R18, R3.reuse, UR5, R212 ;  /* 0x0000000503127c23 */ /* 0x040fe200080100d4 */
[----:B------:R5:W3:Y:S01]  /*8140*/  MUFU.TANH R50, R12 ;  /* 0x0000000c00327308 */ /* 0x000ae20000002400 */
[----:B------:R-:W-:Y:S01]  /*8150*/  FFMA.FTZ R13, R3, UR5, R200 ;  /* 0x00000005030d7c23 */ /* 0x000fe200080100c8 */
[C---:B------:R-:W-:Y:S02]  /*8160*/  ISETP.GE.AND P0, PT, R2.reuse, R14, PT ;  /* 0x0000000e0200720c */ /* 0x040fe40003f06270 */
[C---:B------:R-:W-:Y:S01]  /*8170*/  ISETP.GE.AND P6, PT, R2.reuse, R15, PT ;  /* 0x0000000f0200720c */ /* 0x040fe20003fc6270 */
[----:B------:R-:W-:Y:S01]  /*8180*/  BAR.SYNC.DEFER_BLOCKING 0x0 ;  /* 0x0000000000007b1d */ /* 0x000fe20000010000 */
[C---:B------:R-:W-:Y:S02]  /*8190*/  ISETP.GE.AND P2, PT, R2.reuse, R17, PT ;  /* 0x000000110200720c */ /* 0x040fe40003f46270 */
[----:B------:R-:W-:Y:S01]  /*81a0*/  ISETP.GE.AND P1, PT, R2, R16, PT ;  /* 0x000000100200720c */ /* 0x000fe20003f26270 */
[----:B------:R-:W-:Y:S01]  /*81b0*/  VIADD R2, R0, 0x19 ;  /* 0x0000001900027836 */ /* 0x000fe20000000000 */
[----:B------:R-:W-:Y:S01]  /*81c0*/  FSEL R37, R18, -INF , !P0 ;  /* 0xff80000012257808 */ /* 0x000fe20004000000 */
[----:B----4-:R-:W-:-:S03]  /*81d0*/  FMUL.FTZ R19, R47, UR25 ;  /* 0x000000192f137c20 */ /* 0x010fc60008410000 */
[----:B------:R-:W-:Y:S01]  /*81e0*/  ISETP.GE.AND P0, PT, R2, R14, PT ;  /* 0x0000000e0200720c */ /* 0x000fe20003f06270 */
[C---:B-----5:R-:W-:Y:S01]  /*81f0*/  FFMA.FTZ R12, R3.reuse, UR5, R196 ;  /* 0x00000005030c7c23 */ /* 0x060fe200080100c4 */
[----:B------:R-:W-:Y:S01]  /*8200*/  FFMA.FTZ R3, R3, UR5, R191 ;  /* 0x0000000503037c23 */ /* 0x000fe200080100bf */
[----:B------:R-:W-:Y:S01]  /*8210*/  FSEL R191, R13, -INF , !P6 ;  /* 0xff8000000dbf7808 */ /* 0x000fe20007000000 */
[----:B------:R-:W-:Y:S01]  /*8220*/  FMUL.FTZ R13, R44, UR25 ;  /* 0x000000192c0d7c20 */ /* 0x000fe20008410000 */
[-C--:B--2---:R-:W-:Y:S01]  /*8230*/  HMMA.16816.F32 R32, R20, R4.reuse, R32 ;  /* 0x000000041420723c */ /* 0x084fe20000001820 */
[----:B------:R-:W-:Y:S01]  /*8240*/  FSEL R64, R12, -INF , !P2 ;  /* 0xff8000000c407808 */ /* 0x000fe20005000000 */
[----:B------:R-:W-:Y:S01]  /*8250*/  MUFU.TANH R44, R19 ;  /* 0x00000013002c7308 */ /* 0x000fe20000002400 */
[----:B------:R-:W-:Y:S02]  /*8260*/  FSEL R179, R3, -INF , !P1 ;  /* 0xff80000003b37808 */ /* 0x000fe40004800000 */
[----:B------:R-:W-:Y:S01]  /*8270*/  I2FP.F32.S32 R3, R2 ;  /* 0x0000000200037245 */ /* 0x000fe20000201400 */
[----:B------:R-:W-:Y:S01]  /*8280*/  HMMA.16816.F32 R40, R8, R4, R40 ;  /* 0x000000040828723c */ /* 0x000fe20000001828 */
[----:B------:R-:W-:-:S02]  /*8290*/  ISETP.GE.AND P6, PT, R2, R15, PT ;  /* 0x0000000f0200720c */ /* 0x000fc40003fc6270 */
[C---:B------:R-:W-:Y:S01]  /*82a0*/  ISETP.GE.AND P2, PT, R2.reuse, R17, PT ;  /* 0x000000110200720c */ /* 0x040fe20003f46270 */
[----:B------:R2:W4:Y:S01]  /*82b0*/  MUFU.TANH R49, R13 ;  /* 0x0000000d00317308 */ /* 0x0005220000002400 */
[----:B------:R-:W-:Y:S01]  /*82c0*/  ISETP.GE.AND P1, PT, R2, R16, PT ;  /* 0x000000100200720c */ /* 0x000fe20003f26270 */
[----:B------:R-:W-:Y:S01]  /*82d0*/  FMUL.FTZ R2, R45, UR25 ;  /* 0x000000192d027c20 */ /* 0x000fe20008410000 */
[C---:B------:R-:W-:Y:S01]  /*82e0*/  FFMA.FTZ R18, R3.reuse, UR5, R216 ;  /* 0x0000000503127c23 */ /* 0x040fe200080100d8 */
[----:B------:R-:W-:Y:S01]  /*82f0*/  FFMA.FTZ R12, R3, UR5, R208 ;  /* 0x00000005030c7c23 */ /* 0x000fe200080100d0 */
[----:B------:R-:W-:Y:S03]  /*8300*/  HMMA.16816.F32 R20, R20, R6, R28 ;  /* 0x000000061414723c */ /* 0x000fe6000000181c */
[----:B------:R5:W-:Y:S01]  /*8310*/  MUFU.TANH R45, R2 ;  /* 0x00000002002d7308 */ /* 0x000be20000002400 */
[----:B------:R-:W-:-:S02]  /*8320*/  FSEL R36, R18, -INF , !P0 ;  /* 0xff80000012247808 */ /* 0x000fc40004000000 */
[----:B------:R-:W-:Y:S03]  /*8330*/  HMMA.16816.F32 R8, R8, R6, R24 ;  /* 0x000000060808723c */ /* 0x000fe60000001818 */
[----:B------:R-:W-:Y:S01]  /*8340*/  FMUL.FTZ R34, R34, UR25 ;  /* 0x0000001922227c20 */ /* 0x000fe20008410000 */
[----:B------:R-:W-:Y:S01]  /*8350*/  FMUL.FTZ R35, R35, UR25 ;  /* 0x0000001923237c20 */ /* 0x000fe20008410000 */
[----:B------:R1:W4:Y:S01]  /*8360*/  MUFU.TANH R18, R46 ;  /* 0x0000002e00127308 */ /* 0x0003220000002400 */
[C---:B--2---:R-:W-:Y:S01]  /*8370*/  FFMA.FTZ R13, R3.reuse, UR5, R213 ;  /* 0x00000005030d7c23 */ /* 0x044fe200080100d5 */
[----:B------:R-:W-:Y:S02]  /*8380*/  FFMA.FTZ R3, R3, UR5, R194 ;  /* 0x0000000503037c23 */ /* 0x000fe400080100c2 */
[----:B------:R-:W-:Y:S01]  /*8390*/  FMUL.FTZ R40, R40, UR25 ;  /* 0x0000001928287c20 */ /* 0x000fe20008410000 */
[----:B------:R-:W-:Y:S01]  /*83a0*/  FMUL.FTZ R42, R42, UR25 ;  /* 0x000000192a2a7c20 */ /* 0x000fe20008410000 */
[----:B------:R-:W-:Y:S01]  /*83b0*/  FSEL R182, R13, -INF , !P6 ;  /* 0xff8000000db67808 */ /* 0x000fe20007000000 */
[----:B------:R-:W-:Y:S01]  /*83c0*/  FMUL.FTZ R13, R32, UR25 ;  /* 0x00000019200d7c20 */ /* 0x000fe20008410000 */
[----:B------:R-:W-:Y:S01]  /*83d0*/  FSEL R47, R3, -INF , !P1 ;  /* 0xff800000032f7808 */ /* 0x000fe20004800000 */
[----:B-----5:R-:W-:Y:S01]  /*83e0*/  VIADD R2, R0, 0x20 ;  /* 0x0000002000027836 */ /* 0x020fe20000000000 */
[----:B------:R-:W-:Y:S01]  /*83f0*/  MUFU.TANH R34, R34 ;  /* 0x0000002200227308 */ /* 0x000fe20000002400 */
[----:B------:R-:W-:Y:S01]  /*8400*/  FMUL.FTZ R41, R41, UR25 ;  /* 0x0000001929297c20 */ /* 0x000fe20008410000 */
[----:B------:R-:W-:Y:S01]  /*8410*/  FMUL.FTZ R43, R43, UR25 ;  /* 0x000000192b2b7c20 */ /* 0x000fe20008410000 */
[----:B------:R-:W-:Y:S01]  /*8420*/  FMUL.FTZ R20, R20, UR25 ;  /* 0x0000001914147c20 */ /* 0x000fe20008410000 */
[----:B------:R-:W-:Y:S01]  /*8430*/  I2FP.F32.S32 R3, R2 ;  /* 0x0000000200037245 */ /* 0x000fe20000201400 */
[----:B------:R-:W-:Y:S01]  /*8440*/  FMUL.FTZ R22, R22, UR25 ;  /* 0x0000001916167c20 */ /* 0x000fe20008410000 */
[----:B------:R-:W-:Y:S01]  /*8450*/  ISETP.GE.AND P0, PT, R2, R14, PT ;  /* 0x0000000e0200720c */ /* 0x000fe20003f06270 */
[----:B------:R-:W-:Y:S01]  /*8460*/  FMUL.FTZ R21, R21, UR25 ;  /* 0x0000001915157c20 */ /* 0x000fe20008410000 */
[----:B-1----:R-:W-:Y:S01]  /*8470*/  FSEL R46, R12, -INF , !P2 ;  /* 0xff8000000c2e7808 */ /* 0x002fe20005000000 */
[C---:B------:R-:W-:Y:S01]  /*8480*/  FFMA.FTZ R12, R3.reuse, UR5, R199 ;  /* 0x00000005030c7c23 */ /* 0x040fe200080100c7 */
[C---:B------:R-:W-:Y:S01]  /*8490*/  FFMA.FTZ R5, R3.reuse, UR5, R193 ;  /* 0x0000000503057c23 */ /* 0x040fe200080100c1 */
[C---:B------:R-:W-:Y:S01]  /*84a0*/  FFMA.FTZ R4, R3.reuse, UR5, R190 ;  /* 0x0000000503047c23 */ /* 0x040fe200080100be */
[C---:B------:R-:W-:Y:S01]  /*84b0*/  ISETP.GE.AND P6, PT, R2.reuse, R15, PT ;  /* 0x0000000f0200720c */ /* 0x040fe20003fc6270 */
[----:B---3--:R-:W-:Y:S01]  /*84c0*/  FFMA.FTZ R3, R3, UR5, R63 ;  /* 0x0000000503037c23 */ /* 0x008fe2000801003f */
[C---:B------:R-:W-:Y:S01]  /*84d0*/  ISETP.GE.AND P2, PT, R2.reuse, R17, PT ;  /* 0x000000110200720c */ /* 0x040fe20003f46270 */
[----:B------:R1:W2:Y:S01]  /*84e0*/  MUFU.TANH R19, R13 ;  /* 0x0000000d00137308 */ /* 0x0002a20000002400 */
[----:B------:R-:W-:Y:S01]  /*84f0*/  ISETP.GE.AND P1, PT, R2, R16, PT ;  /* 0x000000100200720c */ /* 0x000fe20003f26270 */
[----:B------:R-:W-:Y:S01]  /*8500*/  VIADD R2, R0, 0x21 ;  /* 0x0000002100027836 */ /* 0x000fe20000000000 */
[----:B------:R-:W-:Y:S01]  /*8510*/  FSEL R196, R12, -INF , !P0 ;  /* 0xff8000000cc47808 */ /* 0x000fe20004000000 */
[----:B------:R-:W-:Y:S01]  /*8520*/  FMUL.FTZ R12, R33, UR25 ;  /* 0x00000019210c7c20 */ /* 0x000fe20008410000 */
[----:B------:R-:W-:Y:S01]  /*8530*/  FSEL R215, R5, -INF , !P6 ;  /* 0xff80000005d77808 */ /* 0x000fe20007000000 */
[----:B------:R-:W-:Y:S01]  /*8540*/  FMUL.FTZ R10, R10, UR25 ;  /* 0x000000190a0a7c20 */ /* 0x000fe20008410000 */
[----:B------:R-:W-:Y:S01]  /*8550*/  FSEL R199, R4, -INF , !P2 ;  /* 0xff80000004c77808 */ /* 0x000fe20005000000 */
[----:B------:R3:W-:Y:S01]  /*8560*/  MUFU.TANH R32, R12 ;  /* 0x0000000c00207308 */ /* 0x0007e20000002400 */
[----:B------:R-:W-:Y:S01]  /*8570*/  FSEL R201, R3, -INF , !P1 ;  /* 0xff80000003c97808 */ /* 0x000fe20004800000 */
[----:B------:R-:W-:Y:S01]  /*8580*/  FMUL.FTZ R8, R8, UR25 ;  /* 0x0000001908087c20 */ /* 0x000fe20008410000 */
[C---:B------:R-:W-:Y:S01]  /*8590*/  ISETP.GE.AND P0, PT, R2.reuse, R14, PT ;  /* 0x0000000e0200720c */ /* 0x040fe20003f06270 */
[----:B------:R-:W-:Y:S01]  /*85a0*/  FMUL.FTZ R23, R23, UR25 ;  /* 0x0000001917177c20 */ /* 0x000fe20008410000 */
[----:B------:R-:W-:-:S02]  /*85b0*/  ISETP.GE.AND P6, PT, R2, R15, PT ;  /* 0x0000000f0200720c */ /* 0x000fc40003fc6270 */
[C---:B------:R-:W-:Y:S01]  /*85c0*/  ISETP.GE.AND P2, PT, R2.reuse, R17, PT ;  /* 0x000000110200720c */ /* 0x040fe20003f46270 */
[----:B------:R-:W5:Y:S01]  /*85d0*/  MUFU.TANH R40, R40 ;  /* 0x0000002800287308 */ /* 0x000f620000002400 */
[----:B------:R-:W-:Y:S02]  /*85e0*/  ISETP.GE.AND P1, PT, R2, R16, PT ;  /* 0x000000100200720c */ /* 0x000fe40003f26270 */
[----:B------:R-:W-:Y:S01]  /*85f0*/  I2FP.F32.S32 R3, R2 ;  /* 0x0000000200037245 */ /* 0x000fe20000201400 */
[----:B------:R-:W-:-:S04]  /*8600*/  VIADD R2, R0, 0x28 ;  /* 0x0000002800027836 */ /* 0x000fc80000000000 */
[C---:B-1----:R-:W-:Y:S01]  /*8610*/  FFMA.FTZ R13, R3.reuse, UR5, R209 ;  /* 0x00000005030d7c23 */ /* 0x042fe200080100d1 */
[C---:B---3--:R-:W-:Y:S01]  /*8620*/  FFMA.FTZ R12, R3.reuse, UR5, R195 ;  /* 0x00000005030c7c23 */ /* 0x048fe200080100c3 */
[C---:B------:R-:W-:Y:S01]  /*8630*/  FFMA.FTZ R5, R3.reuse, UR5, R192 ;  /* 0x0000000503057c23 */ /* 0x040fe200080100c0 */
[----:B------:R-:W-:Y:S01]  /*8640*/  FFMA.FTZ R4, R3, UR5, R178 ;  /* 0x0000000503047c23 */ /* 0x000fe200080100b2 */
[----:B------:R-:W-:Y:S01]  /*8650*/  I2FP.F32.S32 R3, R2 ;  /* 0x0000000200037245 */ /* 0x000fe20000201400 */
[----:B------:R-:W1:Y:S01]  /*8660*/  MUFU.TANH R42, R42 ;  /* 0x0000002a002a7308 */ /* 0x000e620000002400 */
[----:B------:R-:W-:Y:S02]  /*8670*/  FSEL R213, R12, -INF , !P6 ;  /* 0xff8000000cd57808 */ /* 0x000fe40007000000 */
[----:B------:R-:W-:Y:S01]  /*8680*/  FSEL R187, R5, -INF , !P2 ;  /* 0xff80000005bb7808 */ /* 0x000fe20005000000 */
[C---:B------:R-:W-:Y:S01]  /*8690*/  FFMA.FTZ R12, R3.reuse, UR5, R177 ;  /* 0x00000005030c7c23 */ /* 0x040fe200080100b1 */
[----:B------:R-:W-:Y:S01]  /*86a0*/  FSEL R195, R4, -INF , !P1 ;  /* 0xff80000004c37808 */ /* 0x000fe20004800000 */
[----:B------:R-:W-:Y:S01]  /*86b0*/  FFMA.FTZ R5, R3, UR5, R50 ;  /* 0x0000000503057c23 */ /* 0x000fe20008010032 */
[----:B------:R-:W-:Y:S01]  /*86c0*/  FSEL R184, R13, -INF , !P0 ;  /* 0xff8000000db87808 */ /* 0x000fe20004000000 */
[C---:B----4-:R-:W-:Y:S01]  /*86d0*/  FFMA.FTZ R4, R3.reuse, UR5, R49 ;  /* 0x0000000503047c23 */ /* 0x050fe20008010031 */
[C---:B------:R-:W-:Y:S01]  /*86e0*/  ISETP.GE.AND P0, PT, R2.reuse, R14, PT ;  /* 0x0000000e0200720c */ /* 0x040fe20003f06270 */
[----:B------:R-:W-:Y:S01]  /*86f0*/  FFMA.FTZ R3, R3, UR5, R18 ;  /* 0x0000000503037c23 */ /* 0x000fe20008010012 */
[C---:B------:R-:W-:Y:S01]  /*8700*/  ISETP.GE.AND P6, PT, R2.reuse, R15, PT ;  /* 0x0000000f0200720c */ /* 0x040fe20003fc6270 */
[----:B------:R-:W3:Y:S01]  /*8710*/  MUFU.TANH R35, R35 ;  /* 0x0000002300237308 */ /* 0x000ee20000002400 */
[C---:B------:R-:W-:Y:S01]  /*8720*/  ISETP.GE.AND P2, PT, R2.reuse, R17, PT ;  /* 0x000000110200720c */ /* 0x040fe20003f46270 */
[----:B------:R-:W-:Y:S01]  /*8730*/  FMUL.FTZ R13, R11, UR25 ;  /* 0x000000190b0d7c20 */ /* 0x000fe20008410000 */
[----:B------:R-:W-:Y:S01]  /*8740*/  ISETP.GE.AND P1, PT, R2, R16, PT ;  /* 0x000000100200720c */ /* 0x000fe20003f26270 */
[----:B------:R-:W-:Y:S01]  /*8750*/  VIADD R2, R0, 0x29 ;  /* 0x0000002900027836 */ /* 0x000fe20000000000 */
[----:B------:R-:W-:-:S02]  /*8760*/  FSEL R200, R12, -INF , !P0 ;  /* 0xff8000000cc87808 */ /* 0x000fc40004000000 */
[----:B------:R-:W-:Y:S01]  /*8770*/  FSEL R193, R3, -INF , !P1 ;  /* 0xff80000003c17808 */ /* 0x000fe20004800000 */
[----:B------:R-:W4:Y:S01]  /*8780*/  MUFU.TANH R41, R41 ;  /* 0x0000002900297308 */ /* 0x000f220000002400 */
[----:B------:R-:W-:Y:S02]  /*8790*/  I2FP.F32.S32 R3, R2 ;  /* 0x0000000200037245 */ /* 0x000fe40000201400 */
[----:B------:R-:W-:Y:S02]  /*87a0*/  FSEL R210, R5, -INF , !P6 ;  /* 0xff80000005d27808 */ /* 0x000fe40007000000 */
        /* <DEDUP_REMOVED lines=10> */
[----:B------:R-:W4:Y:S01]  /*8850*/  MUFU.TANH R43, R43 ;  /* 0x0000002b002b7308 */ /* 0x000f220000002400 */
[----:B------:R-:W-:-:S02]  /*8860*/  FSEL R192, R7, -INF , !P0 ;  /* 0xff80000007c07808 */ /* 0x000fc40004000000 */
[----:B------:R-:W-:Y:S02]  /*8870*/  FSEL R205, R6, -INF , !P6 ;  /* 0xff80000006cd7808 */ /* 0x000fe40007000000 */
[----:B------:R-:W-:Y:S02]  /*8880*/  FSEL R177, R5, -INF , !P2 ;  /* 0xff80000005b17808 */ /* 0x000fe40005000000 */
[----:B------:R-:W-:Y:S01]  /*8890*/  FSEL R183, R4, -INF , !P1 ;  /* 0xff80000004b77808 */ /* 0x000fe20004800000 */
[----:B------:R-:W4:Y:S01]  /*88a0*/  MUFU.TANH R20, R20 ;  /* 0x0000001400147308 */ /* 0x000f220000002400 */
[C---:B------:R-:W-:Y:S02]  /*88b0*/  ISETP.GE.AND P0, PT, R2.reuse, R14, PT ;  /* 0x0000000e0200720c */ /* 0x040fe40003f06270 */
[C---:B------:R-:W-:Y:S02]  /*88c0*/  ISETP.GE.AND P6, PT, R2.reuse, R15, PT ;  /* 0x0000000f0200720c */ /* 0x040fe40003fc6270 */
[----:B------:R-:W-:-:S02]  /*88d0*/  ISETP.GE.AND P2, PT, R2, R17, PT ;  /* 0x000000110200720c */ /* 0x000fc40003f46270 */
[----:B------:R-:W-:Y:S01]  /*88e0*/  I2FP.F32.S32 R3, R2 ;  /* 0x0000000200037245 */ /* 0x000fe20000201400 */
[----:B------:R-:W4:Y:S01]  /*88f0*/  MUFU.TANH R22, R22 ;  /* 0x0000001600167308 */ /* 0x000f220000002400 */
[----:B------:R-:W-:Y:S01]  /*8900*/  ISETP.GE.AND P1, PT, R2, R16, PT ;  /* 0x000000100200720c */ /* 0x000fe20003f26270 */
[----:B------:R-:W-:Y:S02]  /*8910*/  VIADD R2, R0, 0x31 ;  /* 0x0000003100027836 */ /* 0x000fe40000000000 */
[C---:B--2---:R-:W-:Y:S01]  /*8920*/  FFMA.FTZ R7, R3.reuse, UR5, R19 ;  /* 0x0000000503077c23 */ /* 0x044fe20008010013 */
[C---:B------:R-:W-:Y:S01]  /*8930*/  FFMA.FTZ R6, R3.reuse, UR5, R34 ;  /* 0x0000000503067c23 */ /* 0x040fe20008010022 */
[C---:B-----5:R-:W-:Y:S01]  /*8940*/  FFMA.FTZ R5, R3.reuse, UR5, R40 ;  /* 0x0000000503057c23 */ /* 0x060fe20008010028 */
[----:B-1----:R-:W-:Y:S01]  /*8950*/  FFMA.FTZ R4, R3, UR5, R42 ;  /* 0x0000000503047c23 */ /* 0x002fe2000801002a */
[----:B------:R-:W-:Y:S01]  /*8960*/  I2FP.F32.S32 R3, R2 ;  /* 0x0000000200037245 */ /* 0x000fe20000201400 */
[----:B------:R1:W2:Y:S01]  /*8970*/  MUFU.TANH R12, R8 ;  /* 0x00000008000c7308 */ /* 0x0002a20000002400 */
[----:B------:R-:W-:-:S02]  /*8980*/  FSEL R204, R6, -INF , !P6 ;  /* 0xff80000006cc7808 */ /* 0x000fc40007000000 */
[----:B------:R-:W-:Y:S01]  /*8990*/  FSEL R208, R5, -INF , !P2 ;  /* 0xff80000005d07808 */ /* 0x000fe20005000000 */
[C---:B------:R-:W-:Y:S01]  /*89a0*/  FFMA.FTZ R6, R3.reuse, UR5, R32 ;  /* 0x0000000503067c23 */ /* 0x040fe20008010020 */
[----:B------:R-:W-:Y:S01]  /*89b0*/  FSEL R212, R4, -INF , !P1 ;  /* 0xff80000004d47808 */ /* 0x000fe20004800000 */
[----:B---3--:R-:W-:Y:S01]  /*89c0*/  FFMA.FTZ R5, R3, UR5, R35 ;  /* 0x0000000503057c23 */ /* 0x008fe20008010023 */
[----:B------:R-:W-:Y:S01]  /*89d0*/  FSEL R186, R7, -INF , !P0 ;  /* 0xff80000007ba7808 */ /* 0x000fe20004000000 */
[----:B------:R-:W3:Y:S01]  /*89e0*/  MUFU.TANH R10, R10 ;  /* 0x0000000a000a7308 */ /* 0x000ee20000002400 */
[C---:B----4-:R-:W-:Y:S01]  /*89f0*/  FFMA.FTZ R4, R3.reuse, UR5, R41 ;  /* 0x0000000503047c23 */ /* 0x050fe20008010029 */
[----:B------:R-:W-:Y:S01]  /*8a00*/  ISETP.GE.AND P0, PT, R2, R14, PT ;  /* 0x0000000e0200720c */ /* 0x000fe20003f06270 */
[----:B------:R-:W-:Y:S01]  /*8a10*/  FMUL.FTZ R7, R202, UR25 ;  /* 0x00000019ca077c20 */ /* 0x000fe20008410000 */
[C---:B------:R-:W-:Y:S01]  /*8a20*/  ISETP.GE.AND P6, PT, R2.reuse, R15, PT ;  /* 0x0000000f0200720c */ /* 0x040fe20003fc6270 */
[----:B------:R-:W-:Y:S01]  /*8a30*/  FFMA.FTZ R3, R3, UR5, R43 ;  /* 0x0000000503037c23 */ /* 0x000fe2000801002b */
[----:B------:R-:W-:-:S02]  /*8a40*/  ISETP.GE.AND P2, PT, R2, R17, PT ;  /* 0x000000110200720c */ /* 0x000fc40003f46270 */
[----:B------:R-:W-:Y:S01]  /*8a50*/  ISETP.GE.AND P1, PT, R2, R16, PT ;  /* 0x000000100200720c */ /* 0x000fe20003f26270 */
[----:B------:R-:W-:Y:S01]  /*8a60*/  VIADD R2, R0, 0x38 ;  /* 0x0000003800027836 */ /* 0x000fe20000000000 */
[----:B------:R-:W-:Y:S01]  /*8a70*/  FSEL R190, R6, -INF , !P0 ;  /* 0xff80000006be7808 */ /* 0x000fe20004000000 */
[----:B------:R-:W4:Y:S01]  /*8a80*/  MUFU.TANH R7, R7 ;  /* 0x0000000700077308 */ /* 0x000f220000002400 */
[----:B------:R-:W-:Y:S01]  /*8a90*/  FSEL R217, R5, -INF , !P6 ;  /* 0xff80000005d97808 */ /* 0x000fe20007000000 */
[----:B-1----:R-:W-:Y:S01]  /*8aa0*/  FMUL.FTZ R8, R9, UR25 ;  /* 0x0000001909087c20 */ /* 0x002fe20008410000 */
[----:B------:R-:W-:Y:S02]  /*8ab0*/  FSEL R206, R4, -INF , !P2 ;  /* 0xff80000004ce7808 */ /* 0x000fe40005000000 */
[----:B------:R-:W-:Y:S02]  /*8ac0*/  FSEL R211, R3, -INF , !P1 ;  /* 0xff80000003d37808 */ /* 0x000fe40004800000 */
[C---:B------:R-:W-:Y:S01]  /*8ad0*/  ISETP.GE.AND P0, PT, R2.reuse, R14, PT ;  /* 0x0000000e0200720c */ /* 0x040fe20003f06270 */
[----:B------:R1:W5:Y:S01]  /*8ae0*/  MUFU.TANH R11, R21 ;  /* 0x00000015000b7308 */ /* 0x0003620000002400 */
[----:B------:R-:W-:-:S02]  /*8af0*/  ISETP.GE.AND P6, PT, R2, R15, PT ;  /* 0x0000000f0200720c */ /* 0x000fc40003fc6270 */
[C---:B------:R-:W-:Y:S02]  /*8b00*/  ISETP.GE.AND P2, PT, R2.reuse, R17, PT ;  /* 0x000000110200720c */ /* 0x040fe40003f46270 */
[----:B------:R-:W-:Y:S02]  /*8b10*/  ISETP.GE.AND P1, PT, R2, R16, PT ;  /* 0x000000100200720c */ /* 0x000fe40003f26270 */
[----:B------:R-:W-:Y:S01]  /*8b20*/  I2FP.F32.S32 R2, R2 ;  /* 0x0000000200027245 */ /* 0x000fe20000201400 */
[----:B------:R5:W5:Y:S04]  /*8b30*/  MUFU.TANH R9, R23 ;  /* 0x0000001700097308 */ /* 0x000b680000002400 */
[C---:B------:R-:W-:Y:S01]  /*8b40*/  FFMA.FTZ R6, R2.reuse, UR5, R20 ;  /* 0x0000000502067c23 */ /* 0x040fe20008010014 */
[C---:B------:R-:W-:Y:S01]  /*8b50*/  FFMA.FTZ R5, R2.reuse, UR5, R22 ;  /* 0x0000000502057c23 */ /* 0x040fe20008010016 */
[C---:B--2---:R-:W-:Y:S01]  /*8b60*/  FFMA.FTZ R4, R2.reuse, UR5, R12 ;  /* 0x0000000502047c23 */ /* 0x044fe2000801000c */
[----:B---3--:R-:W-:Y:S01]  /*8b70*/  FFMA.FTZ R3, R2, UR5, R10 ;  /* 0x0000000502037c23 */ /* 0x008fe2000801000a */
[----:B------:R-:W-:Y:S01]  /*8b80*/  I2FP.F32.S32 R2, R0 ;  /* 0x0000000000027245 */ /* 0x000fe20000201400 */
[----:B------:R-:W2:Y:S01]  /*8b90*/  MUFU.TANH R8, R8 ;  /* 0x0000000800087308 */ /* 0x000ea20000002400 */
[----:B------:R-:W-:-:S02]  /*8ba0*/  FSEL R185, R6, -INF , !P0 ;  /* 0xff80000006b97808 */ /* 0x000fc40004000000 */
[----:B------:R-:W-:Y:S01]  /*8bb0*/  FSEL R216, R5, -INF , !P6 ;  /* 0xff80000005d87808 */ /* 0x000fe20007000000 */
[----:B------:R-:W-:Y:S01]  /*8bc0*/  FFMA.FTZ R5, R2, UR5, R250 ;  /* 0x0000000502057c23 */ /* 0x000fe200080100fa */
[----:B------:R-:W-:Y:S01]  /*8bd0*/  FSEL R203, R4, -INF , !P2 ;  /* 0xff80000004cb7808 */ /* 0x000fe20005000000 */
[C---:B------:R-:W-:Y:S01]  /*8be0*/  FFMA.FTZ R6, R2.reuse, UR5, R249 ;  /* 0x0000000502067c23 */ /* 0x040fe200080100f9 */
[----:B------:R-:W-:Y:S01]  /*8bf0*/  FSEL R209, R3, -INF , !P1 ;  /* 0xff80000003d17808 */ /* 0x000fe20004800000 */
[----:B------:R-:W-:Y:S01]  /*8c00*/  FFMA.FTZ R3, R2, UR5, R251 ;  /* 0x0000000502037c23 */ /* 0x000fe200080100fb */
[----:B------:R-:W-:Y:S01]  /*8c10*/  ISETP.GE.AND P0, PT, R0, R14, PT ;  /* 0x0000000e0000720c */ /* 0x000fe20003f06270 */
[----:B----4-:R-:W-:Y:S01]  /*8c20*/  FFMA.FTZ R4, R2, UR5, R7 ;  /* 0x0000000502047c23 */ /* 0x010fe20008010007 */
[C---:B------:R-:W-:Y:S01]  /*8c30*/  ISETP.GE.AND P6, PT, R0.reuse, R15, PT ;  /* 0x0000000f0000720c */ /* 0x040fe20003fc6270 */
[----:B------:R-:W3:Y:S01]  /*8c40*/  MUFU.TANH R7, R13 ;  /* 0x0000000d00077308 */ /* 0x000ee20000002400 */
[----:B------:R-:W-:-:S02]  /*8c50*/  ISETP.GE.AND P2, PT, R0, R17, PT ;  /* 0x000000110000720c */ /* 0x000fc40003f46270 */
[C---:B------:R-:W-:Y:S01]  /*8c60*/  ISETP.GE.AND P1, PT, R0.reuse, R16, PT ;  /* 0x000000100000720c */ /* 0x040fe20003f26270 */
[----:B------:R-:W-:Y:S01]  /*8c70*/  VIADD R0, R0, 0x39 ;  /* 0x0000003900007836 */ /* 0x000fe20000000000 */
[----:B------:R-:W-:Y:S02]  /*8c80*/  FSEL R20, R3, -INF , !P0 ;  /* 0xff80000003147808 */ /* 0x000fe40004000000 */
[----:B-1----:R-:W-:Y:S02]  /*8c90*/  FSEL R21, R5, -INF , !P6 ;  /* 0xff80000005157808 */ /* 0x002fe40007000000 */
[----:B------:R-:W-:Y:S02]  /*8ca0*/  I2FP.F32.S32 R2, R0 ;  /* 0x0000000000027245 */ /* 0x000fe40000201400 */
[----:B------:R-:W-:Y:S02]  /*8cb0*/  ISETP.GE.AND P0, PT, R0, R14, PT ;  /* 0x0000000e0000720c */ /* 0x000fe40003f06270 */
[----:B------:R-:W-:Y:S01]  /*8cc0*/  FSEL R22, R6, -INF , !P2 ;  /* 0xff80000006167808 */ /* 0x000fe20005000000 */
[----:B-----5:R-:W-:Y:S01]  /*8cd0*/  FFMA.FTZ R3, R2, UR5, R11 ;  /* 0x0000000502037c23 */ /* 0x020fe2000801000b */
[----:B------:R-:W-:-:S02]  /*8ce0*/  FSEL R23, R4, -INF , !P1 ;  /* 0xff80000004177808 */ /* 0x000fc40004800000 */
[----:B------:R-:W-:Y:S02]  /*8cf0*/  ISETP.GE.AND P6, PT, R0, R15, PT ;  /* 0x0000000f0000720c */ /* 0x000fe40003fc6270 */
[----:B------:R-:W-:Y:S01]  /*8d00*/  FSEL R194, R3, -INF , !P0 ;  /* 0xff80000003c27808 */ /* 0x000fe20004000000 */
[----:B------:R-:W-:Y:S01]  /*8d10*/  FFMA.FTZ R3, R2, UR5, R9 ;  /* 0x0000000502037c23 */ /* 0x000fe20008010009 */
[----:B------:R-:W-:Y:S02]  /*8d20*/  PLOP3.LUT P0, PT, PT, PT, UP0, 0x40, 0x0 ;  /* 0x000000000000781c */ /* 0x000fe40003f0e808 */
[C---:B------:R-:W-:Y:S02]  /*8d30*/  ISETP.GE.AND P2, PT, R0.reuse, R17, PT ;  /* 0x000000110000720c */ /* 0x040fe40003f46270 */
[----:B------:R-:W-:Y:S01]  /*8d40*/  ISETP.GE.AND P1, PT, R0, R16, PT ;  /* 0x000000100000720c */ /* 0x000fe20003f26270 */
[C---:B--2---:R-:W-:Y:S01]  /*8d50*/  FFMA.FTZ R0, R2.reuse, UR5, R8 ;  /* 0x0000000502007c23 */ /* 0x044fe20008010008 */
[----:B---3--:R-:W-:Y:S01]  /*8d60*/  FFMA.FTZ R2, R2, UR5, R7 ;  /* 0x0000000502027c23 */ /* 0x008fe20008010007 */
[----:B------:R-:W-:-:S03]  /*8d70*/  FSEL R214, R3, -INF , !P6 ;  /* 0xff80000003d67808 */ /* 0x000fc60007000000 */
[----:B------:R-:W-:Y:S02]  /*8d80*/  FSEL R202, R0, -INF , !P2 ;  /* 0xff80000000ca7808 */ /* 0x000fe40005000000 */
        /* <DEDUP_REMOVED lines=69> */
.L_x_775:
[----:B------:R-:W-:Y:S05]  /*91e0*/  BSYNC B0 ;  /* 0x0000000000007941 */ /* 0x000fea0003800000 */
.L_x_774:
[----:B------:R-:W0:Y:S02]  /*91f0*/  LDGDEPBAR ;  /* 0x00000000000079af */ /* 0x000e240000000000 */
.L_x_773:
        /* <DEDUP_REMOVED lines=74> */
[----:B------:R-:W-:-:S02]  /*96a0*/  FMNMX.FTZ R0, R183, R0, !PT ;  /* 0x00000000b7007209 */ /* 0x000fc40007810000 */
[----:B------:R-:W-:Y:S02]  /*96b0*/  MOV R40, R26 ;  /* 0x0000001a00287202 */ /* 0x000fe40000000f00 */
        /* <DEDUP_REMOVED lines=22> */
[----:B------:R-:W-:-:S02]  /*9820*/  FSEL R13, R13, RZ, P2 ;  /* 0x000000ff0d0d7208 */ /* 0x000fc40001000000 */
        /* <DEDUP_REMOVED lines=14> */
[----:B-1----:R-:W-:-:S07]  /*9910*/  FFMA.FTZ R5, R48, UR19, -R2 ;  /* 0x0000001330057c23 */ /* 0x002fce0008010802 */
        /* <DEDUP_REMOVED lines=12> */
[----:B---3--:R-:W-:Y:S01]  /*99e0*/  MOV R45, R9 ;  /* 0x00000009002d7202 */ /* 0x008fe20000000f00 */
[----:B------:R-:W-:Y:S01]  /*99f0*/  FADD.FTZ R9, R105, -R4 ;  /* 0x8000000469097221 */ /* 0x000fe20000010000 */
[-C--:B------:R-:W-:Y:S01]  /*9a00*/  FMUL.FTZ R129, R129, R50.reuse ;  /* 0x0000003281817220 */ /* 0x080fe20000410000 */
[----:B------:R-:W-:Y:S01]  /*9a10*/  FMUL.FTZ R144, R144, R50 ;  /* 0x0000003290907220 */ /* 0x000fe20000410000 */
[----:B----4-:R-:W1:Y:S01]  /*9a20*/  SHFL.BFLY PT, R5, R0, 0x1, 0x1f ;  /* 0x0c201f0000057f89 */ /* 0x010e6200000e0000 */
[----:B------:R-:W-:Y:S01]  /*9a30*/  MOV R43, R24 ;  /* 0x00000018002b7202 */ /* 0x000fe20000000f00 */
[-C--:B------:R-:W-:Y:S01]  /*9a40*/  FMUL.FTZ R145, R145, R50.reuse ;  /* 0x0000003291917220 */ /* 0x080fe20000410000 */
[-C--:B------:R-:W-:Y:S01]  /*9a50*/  FMUL.FTZ R152, R152, R50.reuse ;  /* 0x0000003298987220 */ /* 0x080fe20000410000 */
[----:B-----5:R-:W-:Y:S01]  /*9a60*/  MOV R42, R25 ;  /* 0x00000019002a7202 */ /* 0x020fe20000000f00 */
[-C--:B------:R-:W-:Y:S01]  /*9a70*/  FMUL.FTZ R153, R153, R50.reuse ;  /* 0x0000003299997220 */ /* 0x080fe20000410000 */
[-C--:B------:R-:W-:Y:S01]  /*9a80*/  FMUL.FTZ R88, R88, R50.reuse ;  /* 0x0000003258587220 */ /* 0x080fe20000410000 */
[-C--:B------:R-:W-:Y:S01]  /*9a90*/  FMUL.FTZ R89, R89, R50.reuse ;  /* 0x0000003259597220 */ /* 0x080fe20000410000 */
[-C--:B------:R-:W-:Y:S01]  /*9aa0*/  FMUL.FTZ R136, R136, R50.reuse ;  /* 0x0000003288887220 */ /* 0x080fe20000410000 */
[-C--:B------:R-:W-:Y:S01]  /*9ab0*/  FMUL.FTZ R137, R137, R50.reuse ;  /* 0x0000003289897220 */ /* 0x080fe20000410000 */
[-C--:B------:R-:W-:Y:S01]  /*9ac0*/  FMUL.FTZ R112, R112, R50.reuse ;  /* 0x0000003270707220 */ /* 0x080fe20000410000 */
[-C--:B------:R-:W-:Y:S01]  /*9ad0*/  FMUL.FTZ R113, R113, R50.reuse ;  /* 0x0000003271717220 */ /* 0x080fe20000410000 */
[----:B------:R-:W-:Y:S01]  /*9ae0*/  MOV R110, R45 ;  /* 0x0000002d006e7202 */ /* 0x000fe20000000f00 */
        /* <DEDUP_REMOVED lines=11> */
[----:B------:R-:W-:Y:S01]  /*9ba0*/  FFMA.FTZ R0, R111, UR19, -R3 ;  /* 0x000000136f007c23 */ /* 0x000fe20008010803 */
[----:B------:R-:W-:-:S02]  /*9bb0*/  MOV R111, R12 ;  /* 0x0000000c006f7202 */ /* 0x000fc40000000f00 */
[C---:B------:R-:W-:Y:S01]  /*9bc0*/  FSETP.NEU.FTZ.AND P0, PT, R235.reuse, -INF , PT ;  /* 0xff800000eb00780b */ /* 0x040fe20003f1d000 */
[----:B------:R1:W2:Y:S01]  /*9bd0*/  MUFU.EX2 R245, R0 ;  /* 0x0000000000f57308 */ /* 0x0002a20000000800 */
[----:B------:R-:W-:-:S05]  /*9be0*/  FMUL.FTZ R12, R235, UR19 ;  /* 0x00000013eb0c7c20 */ /* 0x000fca0008410000 */
[----:B------:R-:W-:-:S05]  /*9bf0*/  FSEL R12, R12, RZ, P0 ;  /* 0x000000ff0c0c7208 */ /* 0x000fca0000000000 */
[----:B------:R-:W-:-:S04]  /*9c00*/  FFMA.FTZ R5, R101, UR19, -R12 ;  /* 0x0000001365057c23 */ /* 0x000fc8000801080c */
[----:B------:R3:W-:Y:S01]  /*9c10*/  MUFU.EX2 R243, R5 ;  /* 0x0000000500f37308 */ /* 0x0007e20000000800 */
[----:B-1----:R-:W-:Y:S01]  /*9c20*/  FFMA.FTZ R0, R108, UR19, -R3 ;  /* 0x000000136c007c23 */ /* 0x002fe20008010803 */
[----:B------:R-:W-:Y:S02]  /*9c30*/  MOV R108, R27 ;  /* 0x0000001b006c7202 */ /* 0x000fe40000000f00 */
[----:B------:R-:W-:Y:S01]  /*9c40*/  LDSM.16.MT88.4 R24, [R230+0x9000] ;  /* 0x00900000e618783b */ /* 0x000fe20000004200 */
[----:B--2---:R-:W-:-:S03]  /*9c50*/  F2FP.F16.F32.PACK_AB R4, R245, R246 ;  /* 0x000000f6f504723e */ /* 0x004fc600000000ff */
[----:B------:R1:W-:Y:S01]  /*9c60*/  MUFU.EX2 R247, R0 ;  /* 0x0000000000f77308 */ /* 0x0003e20000000800 */
[----:B---3--:R-:W-:-:S05]  /*9c70*/  FSEL R5, R250, RZ, P6 ;  /* 0x000000fffa057208 */ /* 0x008fca0003000000 */
[----:B------:R-:W-:Y:S01]  /*9c80*/  FADD.FTZ R8, R106, -R5 ;  /* 0x800000056a087221 */ /* 0x000fe20000010000 */
[----:B-1----:R-:W-:-:S04]  /*9c90*/  FFMA.FTZ R0, R61, UR19, -R3 ;  /* 0x000000133d007c23 */ /* 0x002fc80008010803 */
[----:B------:R1:W2:Y:S02]  /*9ca0*/  MUFU.EX2 R251, R0 ;  /* 0x0000000000fb7308 */ /* 0x0002a40000000800 */
[--C-:B-1----:R-:W-:Y:S01]  /*9cb0*/  FFMA.FTZ R0, R23, UR19, -R12.reuse ;  /* 0x0000001317007c23 */ /* 0x102fe2000801080c */
[----:B--2---:R-:W-:Y:S01]  /*9cc0*/  F2FP.F16.F32.PACK_AB R6, R251, R247 ;  /* 0x000000f7fb06723e */ /* 0x004fe200000000ff */
[----:B------:R-:W1:Y:S04]  /*9cd0*/  LDSM.16.MT88.4 R20, [R228+0x9000] ;  /* 0x00900000e414783b */ /* 0x000e680000004200 */
[----:B------:R2:W-:Y:S02]  /*9ce0*/  MUFU.EX2 R241, R0 ;  /* 0x0000000000f17308 */ /* 0x0005e40000000800 */
[----:B--2---:R-:W-:Y:S01]  /*9cf0*/  FFMA.FTZ R0, R188, UR19, -R12 ;  /* 0x00000013bc007c23 */ /* 0x004fe2000801080c */
[----:B------:R-:W-:-:S05]  /*9d00*/  MOV R188, R10 ;  /* 0x0000000a00bc7202 */ /* 0x000fca0000000f00 */
[----:B------:R2:W3:Y:S02]  /*9d10*/  MUFU.EX2 R242, R0 ;  /* 0x0000000000f27308 */ /* 0x0004e40000000800 */
[----:B--2---:R-:W-:Y:S01]  /*9d20*/  FFMA.FTZ R0, R109, UR19, -R12 ;  /* 0x000000136d007c23 */ /* 0x004fe2000801080c */
[----:B---3--:R-:W-:Y:S02]  /*9d30*/  F2FP.F16.F32.PACK_AB R5, R242, R241 ;  /* 0x000000f1f205723e */ /* 0x008fe400000000ff */
[----:B------:R-:W-:-:S03]  /*9d40*/  MOV R109, R43 ;  /* 0x0000002b006d7202 */ /* 0x000fc60000000f00 */
        /* <DEDUP_REMOVED lines=23> */
[----:B------:R-:W-:Y:S01]  /*9ec0*/  MOV R122, R63 ;  /* 0x0000003f007a7202 */ /* 0x000fe20000000f00 */
[-C--:B------:R-:W-:Y:S01]  /*9ed0*/  FMUL.FTZ R114, R114, R49.reuse ;  /* 0x0000003172727220 */ /* 0x080fe20000410000 */
[----:B------:R-:W-:Y:S01]  /*9ee0*/  MOV R121, R44 ;  /* 0x0000002c00797202 */ /* 0x000fe20000000f00 */
[----:B------:R-:W-:Y:S01]  /*9ef0*/  FMUL.FTZ R115, R115, R49 ;  /* 0x0000003173737220 */ /* 0x000fe20000410000 */
[----:B------:R-:W-:Y:S01]  /*9f00*/  MOV R120, R41 ;  /* 0x0000002900787202 */ /* 0x000fe20000000f00 */
[----:B--2---:R-:W-:Y:S01]  /*9f10*/  FFMA.FTZ R0, R176, UR19, -R13 ;  /* 0x00000013b0007c23 */ /* 0x004fe2000801080d */
[C---:B------:R-:W-:Y:S01]  /*9f20*/  HMMA.16816.F32 R152, R4.reuse, R30, R152 ;  /* 0x0000001e0498723c */ /* 0x040fe20000001898 */
[----:B------:R-:W-:Y:S01]  /*9f30*/  FMUL.FTZ R162, R162, R49 ;  /* 0x00000031a2a27220 */ /* 0x000fe20000410000 */
[----:B------:R-:W-:Y:S01]  /*9f40*/  F2FP.F16.F32.PACK_AB R10, R120, R121 ;  /* 0x00000079780a723e */ /* 0x000fe200000000ff */
[----:B------:R1:W2:Y:S01]  /*9f50*/  MUFU.EX2 R239, R0 ;  /* 0x0000000000ef7308 */ /* 0x0002a20000000800 */
        /* <DEDUP_REMOVED lines=9> */
[-C--:B------:R-:W-:Y:S01]  /*9ff0*/  FMUL.FTZ R94, R94, R49.reuse ;  /* 0x000000315e5e7220 */ /* 0x080fe20000410000 */
[----:B------:R-:W-:Y:S01]  /*a000*/  FMUL.FTZ R95, R95, R49 ;  /* 0x000000315f5f7220 */ /* 0x000fe20000410000 */
[----:B------:R-:W-:-:S02]  /*a010*/  MOV R176, R42 ;  /* 0x0000002a00b07202 */ /* 0x000fc40000000f00 */
[----:B------:R-:W-:Y:S01]  /*a020*/  MOV R123, R40 ;  /* 0x00000028007b7202 */ /* 0x000fe20000000f00 */
[----:B------:R-:W-:Y:S01]  /*a030*/  HMMA.16816.F32 R112, R4, R20, R112 ;  /* 0x000000140470723c */ /* 0x000fe20000001870 */
[----:B------:R-:W-:Y:S01]  /*a040*/  LDSM.16.MT88.4 R40, [R228+0xb400] ;  /* 0x00b40000e428783b */ /* 0x000fe20000004200 */
[----:B-1----:R-:W-:-:S04]  /*a050*/  FFMA.FTZ R0, R62, UR19, -R3 ;  /* 0x000000133e007c23 */ /* 0x002fc80008010803 */
[----:B------:R1:W-:Y:S01]  /*a060*/  MUFU.EX2 R238, R0 ;  /* 0x0000000000ee7308 */ /* 0x0003e20000000800 */
[C---:B------:R-:W-:Y:S06]  /*a070*/  HMMA.16816.F32 R60, R4.reuse, R24, R128 ;  /* 0x00000018043c723c */ /* 0x040fec0000001880 */
[----:B------:R-:W-:Y:S01]  /*a080*/  HMMA.16816.F32 R160, R4, R32, R160 ;  /* 0x0000002004a0723c */ /* 0x000fe200000018a0 */
[----:B------:R-:W-:Y:S02]  /*a090*/  MOV R131, R11 ;  /* 0x0000000b00837202 */ /* 0x000fe40000000f00 */
[----:B--2---:R-:W-:-:S03]  /*a0a0*/  F2FP.F16.F32.PACK_AB R11, R239, R240 ;  /* 0x000000f0ef0b723e */ /* 0x004fc600000000ff */
[----:B------:R-:W-:Y:S01]  /*a0b0*/  HMMA.16816.F32 R168, R4, R34, R168 ;  /* 0x0000002204a8723c */ /* 0x000fe200000018a8 */
[----:B-1----:R-:W-:Y:S01]  /*a0c0*/  FFMA.FTZ R0, R51, UR19, -R3 ;  /* 0x0000001333007c23 */ /* 0x002fe20008010803 */
[----:B------:R-:W-:-:S04]  /*a0d0*/  MOV R51, R19 ;  /* 0x0000001300337202 */ /* 0x000fc80000000f00 */
        /* <DEDUP_REMOVED lines=70> */
[----:B------:R-:W-:Y:S01]  /*a540*/  LDSM.16.MT88.4 R140, [R230+0x9c00] ;  /* 0x009c0000e68c783b */ /* 0x000fe20000004200 */
[----:B-1----:R-:W-:Y:S01]  /*a550*/  FFMA.FTZ R0, R181, UR19, -R12 ;  /* 0x00000013b5007c23 */ /* 0x002fe2000801080c */
[----:B---3--:R-:W-:-:S03]  /*a560*/  F2FP.F16.F32.PACK_AB R6, R227, R236 ;  /* 0x000000ece306723e */ /* 0x008fc600000000ff */
[----:B------:R1:W-:Y:S01]  /*a570*/  MUFU.EX2 R226, R0 ;  /* 0x0000000000e27308 */ /* 0x0003e20000000800 */
[C---:B------:R-:W-:Y:S01]  /*a580*/  HMMA.16816.F32 R64, R8.reuse, R22, R124 ;  /* 0x000000160840723c */ /* 0x040fe2000000187c */
[----:B------:R-:W-:Y:S04]  /*a590*/  LDSM.16.MT88.4 R20, [R230+0x9400] ;  /* 0x00940000e614783b */ /* 0x000fe80000004200 */
[----:B------:R-:W-:Y:S01]  /*a5a0*/  LDSM.16.MT88.4 R124, [R228+0x9c00] ;  /* 0x009c0000e47c783b */ /* 0x000fe20000004200 */
[C---:B------:R-:W-:Y:S06]  /*a5b0*/  HMMA.16816.F32 R164, R8.reuse, R32, R164 ;  /* 0x0000002008a4723c */ /* 0x040fec00000018a4 */
[----:B------:R-:W-:Y:S01]  /*a5c0*/  HMMA.16816.F32 R172, R8, R34, R172 ;  /* 0x0000002208ac723c */ /* 0x000fe200000018ac */
[----:B------:R-:W-:Y:S01]  /*a5d0*/  LDSM.16.MT88.4 R32, [R230+0xa400] ;  /* 0x00a40000e620783b */ /* 0x000fe20000004200 */
[----:B-1----:R-:W-:-:S04]  /*a5e0*/  FFMA.FTZ R0, R180, UR19, -R12 ;  /* 0x00000013b4007c23 */ /* 0x002fc8000801080c */
[C---:B------:R-:W-:Y:S01]  /*a5f0*/  HMMA.16816.F32 R68, R8.reuse, R36, R68 ;  /* 0x000000240844723c */ /* 0x040fe20000001844 */
[----:B------:R1:W3:Y:S05]  /*a600*/  MUFU.EX2 R225, R0 ;  /* 0x0000000000e17308 */ /* 0x0002ea0000000800 */
[C---:B------:R-:W-:Y:S01]  /*a610*/  HMMA.16816.F32 R80, R8.reuse, R38, R80 ;  /* 0x000000260850723c */ /* 0x040fe20000001850 */
[----:B------:R-:W-:Y:S05]  /*a620*/  LDSM.16.MT88.4 R36, [R230+0x9800] ;  /* 0x00980000e624783b */ /* 0x000fea0000004200 */
[C---:B------:R-:W-:Y:S06]  /*a630*/  HMMA.16816.F32 R84, R8.reuse, R52, R84 ;  /* 0x000000340854723c */ /* 0x040fec0000001854 */
[----:B------:R-:W-:Y:S01]  /*a640*/  HMMA.16816.F32 R96, R8, R54, R96 ;  /* 0x000000360860723c */ /* 0x000fe20000001860 */
[----:B-1----:R-:W-:Y:S01]  /*a650*/  FFMA.FTZ R0, R179, UR19, -R12 ;  /* 0x00000013b3007c23 */ /* 0x002fe2000801080c */
[----:B---3--:R-:W-:-:S03]  /*a660*/  F2FP.F16.F32.PACK_AB R5, R225, R226 ;  /* 0x000000e2e105723e */ /* 0x008fc600000000ff */
[----:B------:R1:W-:Y:S02]  /*a670*/  MUFU.EX2 R224, R0 ;  /* 0x0000000000e07308 */ /* 0x0003e40000000800 */
[----:B------:R-:W-:Y:S02]  /*a680*/  F2FP.F16.F32.PACK_AB R10, R108, R188 ;  /* 0x000000bc6c0a723e */ /* 0x000fe400000000ff */
[----:B------:R-:W-:Y:S01]  /*a690*/  F2FP.F16.F32.PACK_AB R8, R131, R51 ;  /* 0x000000338308723e */ /* 0x000fe200000000ff */
[----:B-1----:R-:W-:Y:S02]  /*a6a0*/  FFMA.FTZ R0, R47, UR19, -R12 ;  /* 0x000000132f007c23 */ /* 0x002fe4000801080c */
[----:B------:R-:W1:Y:S02]  /*a6b0*/  LDSM.16.MT88.4 R44, [R230+0xb400] ;  /* 0x00b40000e62c783b */ /* 0x000e640000004200 */
[----:B------:R3:W5:Y:S02]  /*a6c0*/  MUFU.EX2 R223, R0 ;  /* 0x0000000000df7308 */ /* 0x0007640000000800 */
[----:B---3--:R-:W-:Y:S01]  /*a6d0*/  FFMA.FTZ R0, R198, UR19, -R13 ;  /* 0x00000013c6007c23 */ /* 0x008fe2000801080d */
[----:B-----5:R-:W-:-:S05]  /*a6e0*/  F2FP.F16.F32.PACK_AB R7, R223, R224 ;  /* 0x000000e0df07723e */ /* 0x020fca00000000ff */
[----:B------:R3:W-:Y:S02]  /*a6f0*/  MUFU.EX2 R222, R0 ;  /* 0x0000000000de7308 */ /* 0x0007e40000000800 */
[C---:B--2---:R-:W-:Y:S06]  /*a700*/  HMMA.16816.F32 R52, R4.reuse, R28, R112 ;  /* 0x0000001c0434723c */ /* 0x044fec0000001870 */
[C---:B------:R-:W-:Y:S06]  /*a710*/  HMMA.16816.F32 R56, R4.reuse, R30, R56 ;  /* 0x0000001e0438723c */ /* 0x040fec0000001838 */
[----:B----4-:R-:W-:Y:S01]  /*a720*/  HMMA.16816.F32 R144, R4, R24, R144 ;  /* 0x000000180490723c */ /* 0x010fe20000001890 */
[----:B---3--:R-:W-:-:S04]  /*a730*/  FFMA.FTZ R0, R197, UR19, -R13 ;  /* 0x00000013c5007c23 */ /* 0x008fc8000801080d */
[----:B------:R2:W3:Y:S01]  /*a740*/  MUFU.EX2 R221, R0 ;  /* 0x0000000000dd7308 */ /* 0x0004e20000000800 */
[C---:B------:R-:W-:Y:S06]  /*a750*/  HMMA.16816.F32 R152, R4.reuse, R26, R152 ;  /* 0x0000001a0498723c */ /* 0x040fec0000001898 */
[C---:B-1----:R-:W-:Y:S06]  /*a760*/  HMMA.16816.F32 R104, R4.reuse, R44, R104 ;  /* 0x0000002c0468723c */ /* 0x042fec0000001868 */
[----:B------:R-:W-:Y:S01]  /*a770*/  HMMA.16816.F32 R100, R4, R46, R92 ;  /* 0x0000002e0464723c */ /* 0x000fe2000000185c */
[----:B--2---:R-:W-:Y:S01]  /*a780*/  FFMA.FTZ R0, R191, UR19, -R13 ;  /* 0x00000013bf007c23 */ /* 0x004fe2000801080d */
[----:B---3--:R-:W-:-:S04]  /*a790*/  F2FP.F16.F32.PACK_AB R9, R221, R222 ;  /* 0x000000dedd09723e */ /* 0x008fc800000000ff */
[C---:B------:R-:W-:Y:S01]  /*a7a0*/  HMMA.16816.F32 R60, R4.reuse, R20, R60 ;  /* 0x00000014043c723c */ /* 0x040fe2000000183c */
        /* <DEDUP_REMOVED lines=22> */
[----:B-1----:R-:W-:Y:S01]  /*a910*/  FFMA.FTZ R0, R199, UR19, -R3 ;  /* 0x00000013c7007c23 */ /* 0x002fe20008010803 */
[----:B------:R-:W-:-:S03]  /*a920*/  MOV R199, R108 ;  /* 0x0000006c00c77202 */ /* 0x000fc60000000f00 */
        /* <DEDUP_REMOVED lines=19> */
[----:B------:R-:W-:Y:S02]  /*aa60*/  MOV R201, R188 ;  /* 0x000000bc00c97202 */ /* 0x000fe40000000f00 */
[----:B---3--:R-:W-:-:S03]  /*aa70*/  F2FP.F16.F32.PACK_AB R6, R189, R191 ;  /* 0x000000bfbd06723e */ /* 0x008fc600000000ff */
        /* <DEDUP_REMOVED lines=24> */
[----:B------:R-:W-:-:S02]  /*ac00*/  MOV R105, R249 ;  /* 0x000000f900697202 */ /* 0x000fc40000000f00 */
[----:B------:R-:W-:Y:S02]  /*ac10*/  MOV R106, R250 ;  /* 0x000000fa006a7202 */ /* 0x000fe40000000f00 */
[----:B------:R-:W-:Y:S01]  /*ac20*/  MOV R103, R235 ;  /* 0x000000eb00677202 */ /* 0x000fe20000000f00 */
        /* <DEDUP_REMOVED lines=24> */
[----:B------:R-:W-:Y:S02]  /*adb0*/  MOV R210, R111 ;  /* 0x0000006f00d27202 */ /* 0x000fe40000000f00 */
[----:B---3--:R-:W-:-:S03]  /*adc0*/  F2FP.F16.F32.PACK_AB R9, R110, R176 ;  /* 0x000000b06e09723e */ /* 0x008fc600000000ff */
        /* <DEDUP_REMOVED lines=128> */
[----:B------:R-:W-:Y:S01]  /*b5d0*/  MOV R104, R248 ;  /* 0x000000f800687202 */ /* 0x000fe20000000f00 */
        /* <DEDUP_REMOVED lines=88> */
[----:B------:R-:W-:Y:S04]  /*bb60*/  LDSM.16.M88.4 R32, [R229+0x6400] ;  /* 0x00640000e520783b */ /* 0x000fe80000000200 */
[----:B--2---:R-:W2:Y:S04]  /*bb70*/  LDSM.16.M88.4 R8, [R232+0x1000] ;  /* 0x00100000e808783b */ /* 0x004ea80000000200 */
[----:B------:R-:W3:Y:S04]  /*bb80*/  LDSM.16.M88.4 R28, [R229+0x6800] ;  /* 0x00680000e51c783b */ /* 0x000ee80000000200 */
[----:B------:R-:W4:Y:S04]  /*bb90*/  LDSM.16.M88.4 R40, [R229+0x6c00] ;  /* 0x006c0000e528783b */ /* 0x000f280000000200 */
[----:B------:R-:W5:Y:S04]  /*bba0*/  LDSM.16.M88.4 R20, [R232] ;  /* 0x00000000e814783b */ /* 0x000f680000000200 */
[----:B-1----:R-:W-:Y:S04]  /*bbb0*/  LDSM.16.M88.4 R4, [R233+0x1000] ;  /* 0x00100000e904783b */ /* 0x002fe80000000200 */
[----:B------:R-:W1:Y:S04]  /*bbc0*/  LDSM.16.M88.4 R56, [R231+0x6400] ;  /* 0x00640000e738783b */ /* 0x000e680000000200 */
[----:B------:R-:W1:Y:S04]  /*bbd0*/  LDSM.16.M88.4 R52, [R231+0x6000] ;  /* 0x00600000e734783b */ /* 0x000e680000000200 */
[----:B------:R-:W1:Y:S04]  /*bbe0*/  LDSM.16.M88.4 R100, [R231+0x6800] ;  /* 0x00680000e764783b */ /* 0x000e680000000200 */
[----:B------:R-:W1:Y:S04]  /*bbf0*/  LDSM.16.M88.4 R64, [R231+0x6c00] ;  /* 0x006c0000e740783b */ /* 0x000e680000000200 */
[----:B------:R-:W1:Y:S01]  /*bc00*/  LDSM.16.M88.4 R24, [R233] ;  /* 0x00000000e918783b */ /* 0x000e620000000200 */
[C---:B--2---:R-:W-:Y:S03]  /*bc10*/  HMMA.16816.F32 R184, R8.reuse, R36, RZ ;  /* 0x0000002408b8723c */ /* 0x044fe600000018ff */
[----:B------:R-:W-:Y:S01]  /*bc20*/  LDSM.16.M88.4 R60, [R229+0x7000] ;  /* 0x00700000e53c783b */ /* 0x000fe20000000200 */
[----:B------:R-:W2:Y:S02]  /*bc30*/  S2R R18, SR_TID.X ;  /* 0x0000000000127919 */ /* 0x000ea40000002100 */
[C---:B------:R-:W-:Y:S01]  /*bc40*/  HMMA.16816.F32 R180, R8.reuse, R38, RZ ;  /* 0x0000002608b4723c */ /* 0x040fe200000018ff */
[----:B------:R-:W0:Y:S05]  /*bc50*/  LDGDEPBAR ;  /* 0x00000000000079af */ /* 0x000e2a0000000000 */
[C---:B------:R-:W-:Y:S06]  /*bc60*/  HMMA.16816.F32 R176, R8.reuse, R32, RZ ;  /* 0x0000002008b0723c */ /* 0x040fec00000018ff */
[C---:B---3--:R-:W-:Y:S06]  /*bc70*/  HMMA.16816.F32 R104, R8.reuse, R28, RZ ;  /* 0x0000001c0868723c */ /* 0x048fec00000018ff */
[C---:B----4-:R-:W-:Y:S06]  /*bc80*/  HMMA.16816.F32 R44, R8.reuse, R40, RZ ;  /* 0x00000028082c723c */ /* 0x050fec00000018ff */
[C---:B------:R-:W-:Y:S06]  /*bc90*/  HMMA.16816.F32 R108, R8.reuse, R34, RZ ;  /* 0x00000022086c723c */ /* 0x040fec00000018ff */
[----:B------:R-:W-:Y:S01]  /*bca0*/  HMMA.16816.F32 R48, R8, R30, RZ ;  /* 0x0000001e0830723c */ /* 0x000fe200000018ff */
[----:B--2---:R-:W-:-:S05]  /*bcb0*/  IMAD.SHL.U32 R18, R18, 0x2, RZ ;  /* 0x0000000212127824 */ /* 0x004fca00078e00ff */
[----:B------:R-:W-:Y:S01]  /*bcc0*/  HMMA.16816.F32 R8, R8, R42, RZ ;  /* 0x0000002a0808723c */ /* 0x000fe200000018ff */
[----:B------:R-:W-:-:S05]  /*bcd0*/  LOP3.LUT R18, R18, 0x6, RZ, 0xc0, !PT ;  /* 0x0000000612127812 */ /* 0x000fca00078ec0ff */
[C---:B-----5:R-:W-:Y:S06]  /*bce0*/  HMMA.16816.F32 R188, R20.reuse, R36, RZ ;  /* 0x0000002414bc723c */ /* 0x060fec00000018ff */
[C---:B------:R-:W-:Y:S01]  /*bcf0*/  HMMA.16816.F32 R236, R20.reuse, R38, RZ ;  /* 0x0000002614ec723c */ /* 0x040fe200000018ff */
[----:B------:R-:W2:Y:S05]  /*bd00*/  LDSM.16.M88.4 R36, [R232+0x2000] ;  /* 0x00200000e824783b */ /* 0x000eaa0000000200 */
[C---:B------:R-:W-:Y:S06]  /*bd10*/  HMMA.16816.F32 R196, R20.reuse, R28, RZ ;  /* 0x0000001c14c4723c */ /* 0x040fec00000018ff */
[C---:B------:R-:W-:Y:S06]  /*bd20*/  HMMA.16816.F32 R216, R20.reuse, R30, RZ ;  /* 0x0000001e14d8723c */ /* 0x040fec00000018ff */
[C---:B------:R-:W-:Y:S06]  /*bd30*/  HMMA.16816.F32 R192, R20.reuse, R32, RZ ;  /* 0x0000002014c0723c */ /* 0x040fec00000018ff */
[C---:B------:R-:W-:Y:S01]  /*bd40*/  HMMA.16816.F32 R220, R20.reuse, R34, RZ ;  /* 0x0000002214dc723c */ /* 0x040fe200000018ff */
[----:B------:R-:W-:Y:S05]  /*bd50*/  LDSM.16.M88.4 R32, [R233+0x2000] ;  /* 0x00200000e920783b */ /* 0x000fea0000000200 */
[C---:B------:R-:W-:Y:S06]  /*bd60*/  HMMA.16816.F32 R28, R20.reuse, R40, RZ ;  /* 0x00000028141c723c */ /* 0x040fec00000018ff */
[----:B------:R-:W-:Y:S06]  /*bd70*/  HMMA.16816.F32 R212, R20, R42, RZ ;  /* 0x0000002a14d4723c */ /* 0x000fec00000018ff */
[C---:B-1----:R-:W-:Y:S06]  /*bd80*/  HMMA.16816.F32 R200, R4.reuse, R58, R108 ;  /* 0x0000003a04c8723c */ /* 0x042fec000000186c */
[C---:B------:R-:W-:Y:S06]  /*bd90*/  HMMA.16816.F32 R244, R4.reuse, R52, R184 ;  /* 0x0000003404f4723c */ /* 0x040fec00000018b8 */
        /* <DEDUP_REMOVED lines=8> */
[----:B------:R-:W-:Y:S01]  /*be20*/  HMMA.16816.F32 R20, R4, R66, R8 ;  /* 0x000000420414723c */ /* 0x000fe20000001808 */
[----:B------:R-:W1:Y:S04]  /*be30*/  LDSM.16.M88.4 R4, [R232+0x3000] ;  /* 0x00300000e804783b */ /* 0x000e680000000200 */
[----:B------:R-:W-:Y:S01]  /*be40*/  LDSM.16.M88.4 R8, [R229+0x7400] ;  /* 0x00740000e508783b */ /* 0x000fe20000000200 */
[C---:B------:R-:W-:Y:S06]  /*be50*/  HMMA.16816.F32 R40, R24.reuse, R52, R188 ;  /* 0x000000341828723c */ /* 0x040fec00000018bc */
[C---:B------:R-:W-:Y:S06]  /*be60*/  HMMA.16816.F32 R180, R24.reuse, R56, R192 ;  /* 0x0000003818b4723c */ /* 0x040fec00000018c0 */
[C---:B------:R-:W-:Y:S01]  /*be70*/  HMMA.16816.F32 R192, R24.reuse, R64, R28 ;  /* 0x0000004018c0723c */ /* 0x040fe2000000181c */
[----:B------:R-:W3:Y:S05]  /*be80*/  LDSM.16.M88.4 R28, [R233+0x3000] ;  /* 0x00300000e91c783b */ /* 0x000eea0000000200 */
[----:B------:R-:W-:Y:S06]  /*be90*/  HMMA.16816.F32 R52, R24, R54, R236 ;  /* 0x000000361834723c */ /* 0x000fec00000018ec */
[----:B--2---:R-:W-:Y:S06]  /*bea0*/  HMMA.16816.F32 R40, R36, R60, R40 ;  /* 0x0000003c2428723c */ /* 0x004fec0000001828 */
[----:B------:R-:W-:Y:S06]  /*beb0*/  HMMA.16816.F32 R212, R24, R66, R212 ;  /* 0x0000004218d4723c */ /* 0x000fec00000018d4 */
[----:B-1----:R-:W-:Y:S06]  /*bec0*/  HMMA.16816.F32 R64, R4, R60, R244 ;  /* 0x0000003c0440723c */ /* 0x002fec00000018f4 */
[C---:B------:R-:W-:Y:S06]  /*bed0*/  HMMA.16816.F32 R188, R24.reuse, R100, R196 ;  /* 0x0000006418bc723c */ /* 0x040fec00000018c4 */
[C---:B------:R-:W-:Y:S01]  /*bee0*/  HMMA.16816.F32 R176, R24.reuse, R58, R220 ;  /* 0x0000003a18b0723c */ /* 0x040fe200000018dc */
[----:B------:R-:W-:Y:S05]  /*bef0*/  LDSM.16.M88.4 R56, [R229+0x8000] ;  /* 0x00800000e538783b */ /* 0x000fea0000000200 */
[----:B------:R-:W-:Y:S01]  /*bf00*/  HMMA.16816.F32 R184, R24, R102, R216 ;  /* 0x0000006618b8723c */ /* 0x000fe200000018d8 */
[----:B------:R-:W1:Y:S05]  /*bf10*/  LDSM.16.M88.4 R24, [R232+0x4000] ;  /* 0x00400000e818783b */ /* 0x000e6a0000000200 */
[C---:B------:R-:W-:Y:S06]  /*bf20*/  HMMA.16816.F32 R220, R4.reuse, R104, R208 ;  /* 0x0000006804dc723c */ /* 0x040fec00000018d0 */
[----:B------:R-:W-:Y:S01]  /*bf30*/  HMMA.16816.F32 R208, R4, R106, R20 ;  /* 0x0000006a04d0723c */ /* 0x000fe20000001814 */
[----:B------:R-:W2:Y:S05]  /*bf40*/  LDSM.16.M88.4 R20, [R232+0x5000] ;  /* 0x00500000e814783b */ /* 0x000eaa0000000200 */
[----:B------:R-:W-:Y:S06]  /*bf50*/  HMMA.16816.F32 R40, R32, R48, R40 ;  /* 0x000000302028723c */ /* 0x000fec0000001828 */
[C---:B------:R-:W-:Y:S06]  /*bf60*/  HMMA.16816.F32 R216, R4.reuse, R46, R108 ;  /* 0x0000002e04d8723c */ /* 0x040fec000000186c */
[-C--:B------:R-:W-:Y:S06]  /*bf70*/  HMMA.16816.F32 R100, R4, R62.reuse, R204 ;  /* 0x0000003e0464723c */ /* 0x080fec00000018cc */
[----:B------:R-:W-:Y:S01]  /*bf80*/  HMMA.16816.F32 R108, R36, R62, R52 ;  /* 0x0000003e246c723c */ /* 0x000fe20000001834 */
[----:B------:R-:W-:Y:S05]  /*bf90*/  LDSM.16.M88.4 R60, [R231+0x8000] ;  /* 0x00800000e73c783b */ /* 0x000fea0000000200 */
[----:B---3--:R-:W-:Y:S06]  /*bfa0*/  HMMA.16816.F32 R64, R28, R48, R64 ;  /* 0x000000301c40723c */ /* 0x008fec0000001840 */
[C---:B------:R-:W-:Y:S06]  /*bfb0*/  HMMA.16816.F32 R240, R4.reuse, R8, R240 ;  /* 0x0000000804f0723c */ /* 0x040fec00000018f0 */
[C---:B------:R-:W-:Y:S06]  /*bfc0*/  HMMA.16816.F32 R224, R4.reuse, R44, R224 ;  /* 0x0000002c04e0723c */ /* 0x040fec00000018e0 */
[----:B------:R-:W-:Y:S01]  /*bfd0*/  HMMA.16816.F32 R204, R4, R10, R200 ;  /* 0x0000000a04cc723c */ /* 0x000fe200000018c8 */
[----:B------:R-:W3:Y:S05]  /*bfe0*/  LDSM.16.M88.4 R4, [R233+0x4000] ;  /* 0x00400000e904783b */ /* 0x000eea0000000200 */
[C---:B------:R-:W-:Y:S06]  /*bff0*/  HMMA.16816.F32 R180, R36.reuse, R8, R180 ;  /* 0x0000000824b4723c */ /* 0x040fec00000018b4 */
[----:B------:R-:W-:Y:S01]  /*c000*/  HMMA.16816.F32 R176, R36, R10, R176 ;  /* 0x0000000a24b0723c */ /* 0x000fe200000018b0 */
[----:B------:R-:W4:Y:S05]  /*c010*/  LDSM.16.M88.4 R8, [R233+0x5000] ;  /* 0x00500000e908783b */ /* 0x000f2a0000000200 */
[----:B-1----:R-:W-:Y:S01]  /*c020*/  HMMA.16816.F32 R52, R24, R56, R40 ;  /* 0x000000381834723c */ /* 0x002fe20000001828 */
[----:B------:R-:W1:Y:S05]  /*c030*/  LDSM.16.M88.4 R40, [R231+0x7400] ;  /* 0x00740000e728783b */ /* 0x000e6a0000000200 */
[C---:B------:R-:W-:Y:S06]  /*c040*/  HMMA.16816.F32 R200, R36.reuse, R44, R188 ;  /* 0x0000002c24c8723c */ /* 0x040fec00000018bc */
[----:B------:R-:W-:Y:S06]  /*c050*/  HMMA.16816.F32 R196, R36, R46, R184 ;  /* 0x0000002e24c4723c */ /* 0x000fec00000018b8 */
[-C--:B------:R-:W-:Y:S06]  /*c060*/  HMMA.16816.F32 R100, R28, R50.reuse, R100 ;  /* 0x000000321c64723c */ /* 0x080fec0000001864 */
[----:B------:R-:W-:Y:S01]  /*c070*/  HMMA.16816.F32 R108, R32, R50, R108 ;  /* 0x00000032206c723c */ /* 0x000fe2000000186c */
[----:B------:R-:W5:Y:S05]  /*c080*/  LDSM.16.M88.4 R48, [R231+0x7800] ;  /* 0x00780000e730783b */ /* 0x000f6a0000000200 */
[----:B--2---:R-:W-:Y:S06]  /*c090*/  HMMA.16816.F32 R44, R20, R56, R64 ;  /* 0x00000038142c723c */ /* 0x004fec0000001840 */
[----:B---3--:R-:W-:Y:S01]  /*c0a0*/  HMMA.16816.F32 R64, R4, R60, R52 ;  /* 0x0000003c0440723c */ /* 0x008fe20000001834 */
[----:B------:R-:W2:Y:S05]  /*c0b0*/  LDSM.16.M88.4 R52, [R231+0x7c00] ;  /* 0x007c0000e734783b */ /* 0x000eaa0000000200 */
[C---:B------:R-:W-:Y:S06]  /*c0c0*/  HMMA.16816.F32 R192, R36.reuse, R104, R192 ;  /* 0x0000006824c0723c */ /* 0x040fec00000018c0 */
[----:B------:R-:W-:Y:S06]  /*c0d0*/  HMMA.16816.F32 R188, R36, R106, R212 ;  /* 0x0000006a24bc723c */ /* 0x000fec00000018d4 */
[-C--:B------:R-:W-:Y:S06]  /*c0e0*/  HMMA.16816.F32 R100, R20, R58.reuse, R100 ;  /* 0x0000003a1464723c */ /* 0x080fec0000001864 */
[----:B------:R-:W-:Y:S01]  /*c0f0*/  HMMA.16816.F32 R36, R24, R58, R108 ;  /* 0x0000003a1824723c */ /* 0x000fe2000000186c */
[----:B------:R-:W-:Y:S01]  /*c100*/  FMUL.FTZ R64, R64, UR25 ;  /* 0x0000001940407c20 */ /* 0x000fe20008410000 */
[----:B------:R-:W-:Y:S01]  /*c110*/  FMUL.FTZ R65, R65, UR25 ;  /* 0x0000001941417c20 */ /* 0x000fe20008410000 */
[----:B------:R-:W-:Y:S01]  /*c120*/  FMUL.FTZ R66, R66, UR25 ;  /* 0x0000001942427c20 */ /* 0x000fe20008410000 */
[----:B------:R-:W-:Y:S01]  /*c130*/  FMUL.FTZ R0, R67, UR25 ;  /* 0x0000001943007c20 */ /* 0x000fe20008410000 */
[----:B------:R-:W3:Y:S01]  /*c140*/  MUFU.TANH R214, R64 ;  /* 0x0000004000d67308 */ /* 0x000ee20000002400 */
[----:B----4-:R-:W-:Y:S01]  /*c150*/  HMMA.16816.F32 R56, R8, R60, R44 ;  /* 0x0000003c0838723c */ /* 0x010fe2000000182c */
[----:B------:R-:W4:Y:S04]  /*c160*/  LDSM.16.M88.4 R44, [R229+0x8400] ;  /* 0x00840000e52c783b */ /* 0x000f280000000200 */
[----:B------:R-:W-:Y:S01]  /*c170*/  LDSM.16.M88.4 R108, [R229+0x8c00] ;  /* 0x008c0000e56c783b */ /* 0x000fe20000000200 */
[-C--:B-1----:R-:W-:Y:S01]  /*c180*/  HMMA.16816.F32 R104, R32, R40.reuse, R180 ;  /* 0x000000282068723c */ /* 0x082fe200000018b4 */
[----:B------:R-:W1:Y:S05]  /*c190*/  MUFU.TANH R213, R65 ;  /* 0x0000004100d57308 */ /* 0x000e6a0000002400 */
[----:B------:R-:W-:Y:S03]  /*c1a0*/  HMMA.16816.F32 R180, R28, R40, R240 ;  /* 0x000000281cb4723c */ /* 0x000fe600000018f0 */
[----:B------:R2:W-:Y:S03]  /*c1b0*/  MUFU.TANH R236, R66 ;  /* 0x0000004200ec7308 */ /* 0x0005e60000002400 */
[-C--:B------:R-:W-:Y:S05]  /*c1c0*/  HMMA.16816.F32 R176, R32, R42.reuse, R176 ;  /* 0x0000002a20b0723c */ /* 0x080fea00000018b0 */
[----:B------:R3:W-:Y:S01]  /*c1d0*/  MUFU.TANH R215, R0 ;  /* 0x0000000000d77308 */ /* 0x0007e20000002400 */
[C---:B------:R-:W-:Y:S01]  /*c1e0*/  HMMA.16816.F32 R184, R28.reuse, R42, R204 ;  /* 0x0000002a1cb8723c */ /* 0x040fe200000018cc */
[----:B------:R-:W1:Y:S05]  /*c1f0*/  LDSM.16.M88.4 R40, [R229+0x8800] ;  /* 0x00880000e528783b */ /* 0x000e6a0000000200 */
[----:B-----5:R-:W-:Y:S06]  /*c200*/  HMMA.16816.F32 R204, R28, R48, R224 ;  /* 0x000000301ccc723c */ /* 0x020fec00000018e0 */
[----:B--2---:R-:W-:Y:S01]  /*c210*/  HMMA.16816.F32 R64, R4, R62, R36 ;  /* 0x0000003e0440723c */ /* 0x004fe20000001824 */
[----:B------:R-:W2:Y:S01]  /*c220*/  LDSM.16.M88.4 R36, [R231+0x8400] ;  /* 0x00840000e724783b */ /* 0x000ea20000000200 */
[----:B---3--:R-:W-:-:S04]  /*c230*/  FMUL.FTZ R0, R56, UR25 ;  /* 0x0000001938007c20 */ /* 0x008fc80008410000 */
[----:B------:R-:W-:Y:S01]  /*c240*/  HMMA.16816.F32 R60, R8, R62, R100 ;  /* 0x0000003e083c723c */ /* 0x000fe20000001864 */
[----:B------:R3:W-:Y:S05]  /*c250*/  MUFU.TANH R240, R0 ;  /* 0x0000000000f07308 */ /* 0x0007ea0000002400 */
[C---:B------:R-:W-:Y:S06]  /*c260*/  HMMA.16816.F32 R216, R28.reuse, R50, R216 ;  /* 0x000000321cd8723c */ /* 0x040fec00000018d8 */
[C---:B------:R-:W-:Y:S06]  /*c270*/  HMMA.16816.F32 R220, R28.reuse, R52, R220 ;  /* 0x000000341cdc723c */ /* 0x040fec00000018dc */
[----:B------:R-:W-:Y:S01]  /*c280*/  HMMA.16816.F32 R208, R28, R54, R208 ;  /* 0x000000361cd0723c */ /* 0x000fe200000018d0 */
[----:B---3--:R-:W-:-:S04]  /*c290*/  FMUL.FTZ R0, R57, UR25 ;  /* 0x0000001939007c20 */ /* 0x008fc80008410000 */
[----:B------:R3:W-:Y:S01]  /*c2a0*/  MUFU.TANH R239, R0 ;  /* 0x0000000000ef7308 */ /* 0x0007e20000002400 */
[----:B----4-:R-:W-:Y:S06]  /*c2b0*/  HMMA.16816.F32 R28, R20, R44, R180 ;  /* 0x0000002c141c723c */ /* 0x010fec00000018b4 */
[----:B------:R-:W-:Y:S01]  /*c2c0*/  HMMA.16816.F32 R100, R32, R50, R196 ;  /* 0x000000322064723c */ /* 0x000fe200000018c4 */
[----:B---3--:R-:W-:-:S04]  /*c2d0*/  FMUL.FTZ R0, R58, UR25 ;  /* 0x000000193a007c20 */ /* 0x008fc80008410000 */
[----:B------:R3:W-:-:S15]  /*c2e0*/  MUFU.TANH R238, R0 ;  /* 0x0000000000ee7308 */ /* 0x0007de0000002400 */
[----:B------:R-:W-:-:S04]  /*c2f0*/  NOP ;  /* 0x0000000000007918 */ /* 0x000fc80000000000 */
[----:B-1----:R-:W-:Y:S01]  /*c300*/  HMMA.16816.F32 R100, R24, R42, R100 ;  /* 0x0000002a1864723c */ /* 0x002fe20000001864 */
[----:B---3--:R-:W-:-:S05]  /*c310*/  FMUL.FTZ R0, R59, UR25 ;  /* 0x000000193b007c20 */ /* 0x008fca0008410000 */
[----:B------:R-:W-:Y:S01]  /*c320*/  HMMA.16816.F32 R56, R24, R44, R104 ;  /* 0x0000002c1838723c */ /* 0x000fe20000001868 */
[----:B------:R1:W-:Y:S05]  /*c330*/  MUFU.TANH R237, R0 ;  /* 0x0000000000ed7308 */ /* 0x0003ea0000002400 */
[----:B------:R-:W-:Y:S06]  /*c340*/  HMMA.16816.F32 R104, R32, R48, R200 ;  /* 0x000000302068723c */ /* 0x000fec00000018c8 */
[-C--:B------:R-:W-:Y:S06]  /*c350*/  HMMA.16816.F32 R48, R24, R46.reuse, R176 ;  /* 0x0000002e1830723c */ /* 0x080fec00000018b0 */
[----:B------:R-:W-:Y:S01]  /*c360*/  HMMA.16816.F32 R44, R20, R46, R184 ;  /* 0x0000002e142c723c */ /* 0x000fe200000018b8 */
[----:B-1----:R-:W-:-:S04]  /*c370*/  FMUL.FTZ R0, R64, UR25 ;  /* 0x0000001940007c20 */ /* 0x002fc80008410000 */
[----:B------:R1:W-:Y:S01]  /*c380*/  MUFU.TANH R212, R0 ;  /* 0x0000000000d47308 */ /* 0x0003e20000002400 */
[----:B--2---:R-:W-:Y:S06]  /*c390*/  HMMA.16816.F32 R56, R4, R36, R56 ;  /* 0x000000240438723c */ /* 0x004fec0000001838 */
[----:B------:R-:W-:Y:S06]  /*c3a0*/  HMMA.16816.F32 R104, R24, R40, R104 ;  /* 0x000000281868723c */ /* 0x000fec0000001868 */
[----:B------:R-:W-:Y:S01]  /*c3b0*/  HMMA.16816.F32 R48, R4, R38, R48 ;  /* 0x000000260430723c */ /* 0x000fe20000001830 */
[----:B-1----:R-:W-:-:S05]  /*c3c0*/  FMUL.FTZ R0, R65, UR25 ;  /* 0x0000001941007c20 */ /* 0x002fca0008410000 */
[----:B------:R-:W-:Y:S01]  /*c3d0*/  HMMA.16816.F32 R44, R8, R38, R44 ;  /* 0x00000026082c723c */ /* 0x000fe2000000182c */
[----:B------:R1:W2:Y:S02]  /*c3e0*/  MUFU.TANH R200, R0 ;  /* 0x0000000000c87308 */ /* 0x0002a40000002400 */
[----:B-1----:R-:W-:-:S06]  /*c3f0*/  FMUL.FTZ R0, R66, UR25 ;  /* 0x0000001942007c20 */ /* 0x002fcc0008410000 */
[----:B------:R1:W-:Y:S02]  /*c400*/  MUFU.TANH R197, R0 ;  /* 0x0000000000c57308 */ /* 0x0003e40000002400 */
[----:B-1----:R-:W-:Y:S02]  /*c410*/  FMUL.FTZ R0, R67, UR25 ;  /* 0x0000001943007c20 */ /* 0x002fe40008410000 */
[C---:B------:R-:W-:Y:S04]  /*c420*/  HMMA.16816.F32 R64, R32.reuse, R52, R192 ;  /* 0x000000342040723c */ /* 0x040fe800000018c0 */
[----:B------:R1:W-:Y:S02]  /*c430*/  MUFU.TANH R196, R0 ;  /* 0x0000000000c47308 */ /* 0x0003e40000002400 */
[----:B------:R-:W-:Y:S06]  /*c440*/  HMMA.16816.F32 R52, R32, R54, R188 ;  /* 0x000000362034723c */ /* 0x000fec00000018bc */
[----:B------:R-:W-:Y:S01]  /*c450*/  HMMA.16816.F32 R32, R8, R36, R28 ;  /* 0x000000240820723c */ /* 0x000fe2000000181c */
[----:B------:R-:W3:Y:S01]  /*c460*/  LDSM.16.M88.4 R28, [R231+0x8800] ;  /* 0x00880000e71c783b */ /* 0x000ee20000000200 */
[----:B-1----:R-:W-:-:S04]  /*c470*/  FMUL.FTZ R0, R60, UR25 ;  /* 0x000000193c007c20 */ /* 0x002fc80008410000 */
[----:B------:R1:W-:-:S12]  /*c480*/  MUFU.TANH R226, R0 ;  /* 0x0000000000e27308 */ /* 0x0003d80000002400 */
[----:B------:R-:W-:Y:S01]  /*c490*/  HMMA.16816.F32 R52, R24, R110, R52 ;  /* 0x0000006e1834723c */ /* 0x000fe20000001834 */
[----:B-1----:R-:W-:-:S04]  /*c4a0*/  FMUL.FTZ R0, R61, UR25 ;  /* 0x000000193d007c20 */ /* 0x002fc80008410000 */
[----:B------:R1:W-:Y:S02]  /*c4b0*/  MUFU.TANH R227, R0 ;  /* 0x0000000000e37308 */ /* 0x0003e40000002400 */
[----:B-1----:R-:W-:-:S06]  /*c4c0*/  FMUL.FTZ R0, R62, UR25 ;  /* 0x000000193e007c20 */ /* 0x002fcc0008410000 */
[----:B------:R1:W-:Y:S02]  /*c4d0*/  MUFU.TANH R224, R0 ;  /* 0x0000000000e07308 */ /* 0x0003e40000002400 */
[----:B-1----:R-:W-:Y:S02]  /*c4e0*/  FMUL.FTZ R0, R63, UR25 ;  /* 0x000000193f007c20 */ /* 0x002fe40008410000 */
[C---:B------:R-:W-:Y:S04]  /*c4f0*/  HMMA.16816.F32 R60, R20.reuse, R40, R204 ;  /* 0x00000028143c723c */ /* 0x040fe800000018cc */
[----:B------:R1:W-:Y:S02]  /*c500*/  MUFU.TANH R225, R0 ;  /* 0x0000000000e17308 */ /* 0x0003e40000002400 */
[----:B------:R-:W-:Y:S01]  /*c510*/  HMMA.16816.F32 R40, R20, R42, R216 ;  /* 0x0000002a1428723c */ /* 0x000fe200000018d8 */
[----:B-1----:R-:W-:-:S05]  /*c520*/  FMUL.FTZ R0, R56, UR25 ;  /* 0x0000001938007c20 */ /* 0x002fca0008410000 */
[----:B------:R1:W-:-:S12]  /*c530*/  MUFU.TANH R188, R0 ;  /* 0x0000000000bc7308 */ /* 0x0003d80000002400 */
[----:B---3--:R-:W-:Y:S01]  /*c540*/  HMMA.16816.F32 R60, R8, R28, R60 ;  /* 0x0000001c083c723c */ /* 0x008fe2000000183c */
[----:B-1----:R-:W-:-:S04]  /*c550*/  FMUL.FTZ R0, R57, UR25 ;  /* 0x0000001939007c20 */ /* 0x002fc80008410000 */
[----:B------:R1:W3:Y:S02]  /*c560*/  MUFU.TANH R183, R0 ;  /* 0x0000000000b77308 */ /* 0x0002e40000002400 */
[----:B-1----:R-:W-:-:S06]  /*c570*/  FMUL.FTZ R0, R58, UR25 ;  /* 0x000000193a007c20 */ /* 0x002fcc0008410000 */
[----:B------:R1:W-:Y:S02]  /*c580*/  MUFU.TANH R187, R0 ;  /* 0x0000000000bb7308 */ /* 0x0003e40000002400 */
[----:B-1----:R-:W-:Y:S02]  /*c590*/  FMUL.FTZ R0, R59, UR25 ;  /* 0x000000193b007c20 */ /* 0x002fe40008410000 */
[----:B------:R-:W-:Y:S01]  /*c5a0*/  HMMA.16816.F32 R56, R24, R108, R64 ;  /* 0x0000006c1838723c */ /* 0x000fe20000001840 */
[----:B------:R-:W1:Y:S03]  /*c5b0*/  LDSM.16.M88.4 R64, [R231+0x8c00] ;  /* 0x008c0000e740783b */ /* 0x000e660000000200 */
[----:B------:R4:W-:Y:S01]  /*c5c0*/  MUFU.TANH R186, R0 ;  /* 0x0000000000ba7308 */ /* 0x0009e20000002400 */
[----:B------:R-:W-:-:S04]  /*c5d0*/  DEPBAR.LE SB0, 0x0 ;  /* 0x000080000000791a */ /* 0x000fc80000000000 */
[----:B------:R-:W-:Y:S01]  /*c5e0*/  HMMA.16816.F32 R24, R4, R30, R100 ;  /* 0x0000001e0418723c */ /* 0x000fe20000001864 */
[----:B----4-:R-:W-:-:S04]  /*c5f0*/  FMUL.FTZ R0, R32, UR25 ;  /* 0x0000001920007c20 */ /* 0x010fc80008410000 */
[----:B------:R4:W-:Y:S02]  /*c600*/  MUFU.TANH R195, R0 ;  /* 0x0000000000c37308 */ /* 0x0009e40000002400 */
[----:B----4-:R-:W-:-:S08]  /*c610*/  FMUL.FTZ R0, R33, UR25 ;  /* 0x0000001921007c20 */ /* 0x010fd00008410000 */
[----:B-1----:R-:W-:Y:S01]  /*c620*/  HMMA.16816.F32 R36, R4, R64, R56 ;  /* 0x000000400424723c */ /* 0x002fe20000001838 */
[----:B------:R1:W-:Y:S02]  /*c630*/  MUFU.TANH R194, R0 ;  /* 0x0000000000c27308 */ /* 0x0003e40000002400 */
[----:B-1----:R-:W-:-:S06]  /*c640*/  FMUL.FTZ R0, R34, UR25 ;  /* 0x0000001922007c20 */ /* 0x002fcc0008410000 */
[----:B------:R1:W-:Y:S02]  /*c650*/  MUFU.TANH R193, R0 ;  /* 0x0000000000c17308 */ /* 0x0003e40000002400 */
[----:B-1----:R-:W-:Y:S02]  /*c660*/  FMUL.FTZ R0, R35, UR25 ;  /* 0x0000001923007c20 */ /* 0x002fe40008410000 */
[C---:B------:R-:W-:Y:S04]  /*c670*/  HMMA.16816.F32 R32, R4.reuse, R28, R104 ;  /* 0x0000001c0420723c */ /* 0x040fe80000001868 */
[----:B------:R1:W-:Y:S02]  /*c680*/  MUFU.TANH R192, R0 ;  /* 0x0000000000c07308 */ /* 0x0003e40000002400 */
[----:B------:R-:W-:Y:S01]  /*c690*/  HMMA.16816.F32 R4, R4, R66, R52 ;  /* 0x000000420404723c */ /* 0x000fe20000001834 */
[----:B------:R-:W-:-:S04]  /*c6a0*/  FMUL.FTZ R29, R24, UR25 ;  /* 0x00000019181d7c20 */ /* 0x000fc80008410000 */
[----:B------:R-:W-:Y:S01]  /*c6b0*/  FMUL.FTZ R106, R39, UR25 ;  /* 0x00000019276a7c20 */ /* 0x000fe20008410000 */
[----:B------:R-:W-:Y:S01]  /*c6c0*/  HMMA.16816.F32 R52, R8, R30, R40 ;  /* 0x0000001e0834723c */ /* 0x000fe20000001828 */
[----:B------:R-:W-:Y:S01]  /*c6d0*/  MUFU.TANH R31, R29 ;  /* 0x0000001d001f7308 */ /* 0x000fe20000002400 */
[----:B-1----:R-:W-:-:S05]  /*c6e0*/  FMUL.FTZ R0, R48, UR25 ;  /* 0x0000001930007c20 */ /* 0x002fca0008410000 */
[----:B------:R-:W-:Y:S02]  /*c6f0*/  FMUL.FTZ R30, R25, UR25 ;  /* 0x00000019191e7c20 */ /* 0x000fe40008410000 */
[----:B------:R1:W-:Y:S03]  /*c700*/  MUFU.TANH R177, R0 ;  /* 0x0000000000b17308 */ /* 0x0003e60000002400 */
[----:B------:R-:W-:Y:S01]  /*c710*/  FMUL.FTZ R28, R35, UR25 ;  /* 0x00000019231c7c20 */ /* 0x000fe20008410000 */
[----:B------:R-:W-:Y:S01]  /*c720*/  FMUL.FTZ R2, R33, UR25 ;  /* 0x0000001921027c20 */ /* 0x000fe20008410000 */
[----:B------:R-:W-:Y:S01]  /*c730*/  FMUL.FTZ R3, R32, UR25 ;  /* 0x0000001920037c20 */ /* 0x000fe20008410000 */
[----:B------:R-:W-:Y:S01]  /*c740*/  FMUL.FTZ R12, R34, UR25 ;  /* 0x00000019220c7c20 */ /* 0x000fe20008410000 */
[----:B------:R-:W-:Y:S02]  /*c750*/  FMUL.FTZ R34, R36, UR25 ;  /* 0x0000001924227c20 */ /* 0x000fe40008410000 */
[----:B------:R-:W-:Y:S01]  /*c760*/  FMUL.FTZ R180, R7, UR25 ;  /* 0x0000001907b47c20 */ /* 0x000fe20008410000 */
[----:B------:R-:W-:Y:S01]  /*c770*/  MUFU.TANH R48, R28 ;  /* 0x0000001c00307308 */ /* 0x000fe20000002400 */
[----:B------:R-:W-:Y:S01]  /*c780*/  FMUL.FTZ R178, R5, UR25 ;  /* 0x0000001905b27c20 */ /* 0x000fe20008410000 */
[----:B------:R-:W-:-:S03]  /*c790*/  FMUL.FTZ R179, R6, UR25 ;  /* 0x0000001906b37c20 */ /* 0x000fc60008410000 */
[----:B------:R-:W-:Y:S01]  /*c7a0*/  FMUL.FTZ R54, R54, UR25 ;  /* 0x0000001936367c20 */ /* 0x000fe20008410000 */
[----:B------:R-:W-:Y:S02]  /*c7b0*/  FMUL.FTZ R55, R55, UR25 ;  /* 0x0000001937377c20 */ /* 0x000fe40008410000 */
[----:B------:R-:W-:Y:S01]  /*c7c0*/  MUFU.TANH R32, R2 ;  /* 0x0000000200207308 */ /* 0x000fe20000002400 */
[----:B-1----:R-:W-:Y:S01]  /*c7d0*/  FMUL.FTZ R0, R49, UR25 ;  /* 0x0000001931007c20 */ /* 0x002fe20008410000 */
[----:B------:R-:W-:-:S06]  /*c7e0*/  FMUL.FTZ R49, R26, UR25 ;  /* 0x000000191a317c20 */ /* 0x000fcc0008410000 */
[----:B------:R1:W4:Y:S08]  /*c7f0*/  MUFU.TANH R176, R0 ;  /* 0x0000000000b07308 */ /* 0x0003300000002400 */
[----:B------:R-:W5:Y:S08]  /*c800*/  MUFU.TANH R33, R3 ;  /* 0x0000000300217308 */ /* 0x000f700000002400 */
[----:B------:R-:W5:Y:S01]  /*c810*/  MUFU.TANH R30, R30 ;  /* 0x0000001e001e7308 */ /* 0x000f620000002400 */
[----:B-1----:R-:W-:Y:S01]  /*c820*/  FMUL.FTZ R0, R50, UR25 ;  /* 0x0000001932007c20 */ /* 0x002fe20008410000 */
[----:B------:R-:W-:-:S06]  /*c830*/  FMUL.FTZ R50, R27, UR25 ;  /* 0x000000191b327c20 */ /* 0x000fcc0008410000 */
[----:B------:R1:W-:Y:S08]  /*c840*/  MUFU.TANH R182, R0 ;  /* 0x0000000000b67308 */ /* 0x0003f00000002400 */
[----:B------:R-:W-:Y:S08]  /*c850*/  MUFU.TANH R105, R12 ;  /* 0x0000000c00697308 */ /* 0x000ff00000002400 */
[----:B------:R-:W-:Y:S01]  /*c860*/  MUFU.TANH R104, R49 ;  /* 0x0000003100687308 */ /* 0x000fe20000002400 */
        /* <DEDUP_REMOVED lines=13> */
[----:B------:R-:W5:Y:S08]  /*c940*/  MUFU.TANH R45, R45 ;  /* 0x0000002d002d7308 */ /* 0x000f700000002400 */
[----:B------:R-:W-:Y:S01]  /*c950*/  MUFU.TANH R49, R178 ;  /* 0x000000b200317308 */ /* 0x000fe20000002400 */
[----:B-1----:R-:W-:-:S07]  /*c960*/  FMUL.FTZ R0, R46, UR25 ;  /* 0x000000192e007c20 */ /* 0x002fce0008410000 */
[----:B------:R1:W-:Y:S08]  /*c970*/  MUFU.TANH R185, R0 ;  /* 0x0000000000b97308 */ /* 0x0003f00000002400 */
[----:B------:R-:W-:Y:S08]  /*c980*/  MUFU.TANH R54, R54 ;  /* 0x0000003600367308 */ /* 0x000ff00000002400 */
[----:B------:R-:W-:Y:S01]  /*c990*/  MUFU.TANH R55, R55 ;  /* 0x0000003700377308 */ /* 0x000fe20000002400 */
[----:B-1----:R-:W-:-:S07]  /*c9a0*/  FMUL.FTZ R0, R47, UR25 ;  /* 0x000000192f007c20 */ /* 0x002fce0008410000 */
[----:B------:R1:W-:Y:S08]  /*c9b0*/  MUFU.TANH R184, R0 ;  /* 0x0000000000b87308 */ /* 0x0003f00000002400 */
[----:B------:R5:W5:Y:S01]  /*c9c0*/  MUFU.TANH R47, R34 ;  /* 0x00000022002f7308 */ /* 0x000b620000002400 */
[----:B-1----:R-:W-:-:S04]  /*c9d0*/  IMAD.U32 R0, RZ, RZ, UR21 ;  /* 0x00000015ff007e24 */ /* 0x002fc8000f8e00ff */
[----:B------:R-:W-:-:S04]  /*c9e0*/  IMAD R0, R0, 0x40, R18 ;  /* 0x0000004000007824 */ /* 0x000fc800078e0212 */
[C---:B------:R-:W-:Y:S01]  /*c9f0*/  VIADD R27, R0.reuse, 0x1 ;  /* 0x00000001001b7836 */ /* 0x040fe20000000000 */
[----:B------:R-:W-:Y:S01]  /*ca00*/  I2FP.F32.S32 R43, R0 ;  /* 0x00000000002b7245 */ /* 0x000fe20000201400 */
[C---:B------:R-:W-:Y:S01]  /*ca10*/  VIADD R25, R0.reuse, 0x9 ;  /* 0x0000000900197836 */ /* 0x040fe20000000000 */
[CC--:B------:R-:W-:Y:S01]  /*ca20*/  ISETP.GE.AND P6, PT, R0.reuse, R14.reuse, PT ;  /* 0x0000000e0000720c */ /* 0x0c0fe20003fc6270 */
[C---:B------:R-:W-:Y:S01]  /*ca30*/  VIADD R26, R0.reuse, 0x8 ;  /* 0x00000008001a7836 */ /* 0x040fe20000000000 */
[----:B------:R-:W-:Y:S01]  /*ca40*/  I2FP.F32.S32 R42, R27 ;  /* 0x0000001b002a7245 */ /* 0x000fe20000201400 */
[----:B------:R-:W-:Y:S01]  /*ca50*/  VIADD R19, R0, 0x11 ;  /* 0x0000001100137836 */ /* 0x000fe20000000000 */
[----:B------:R-:W-:Y:S01]  /*ca60*/  ISETP.GE.AND P2, PT, R27, R14, PT ;  /* 0x0000000e1b00720c */ /* 0x000fe20003f46270 */
[----:B------:R-:W-:Y:S01]  /*ca70*/  FFMA.FTZ R28, R43, UR5, R214 ;  /* 0x000000052b1c7c23 */ /* 0x000fe200080100d6 */
[----:B------:R-:W-:Y:S01]  /*ca80*/  I2FP.F32.S32 R40, R25 ;  /* 0x0000001900287245 */ /* 0x000fe20000201400 */
[----:B------:R-:W-:Y:S01]  /*ca90*/  FFMA.FTZ R29, R42, UR5, R213 ;  /* 0x000000052a1d7c23 */ /* 0x000fe200080100d5 */
[----:B------:R-:W-:Y:S01]  /*caa0*/  I2FP.F32.S32 R41, R26 ;  /* 0x0000001a00297245 */ /* 0x000fe20000201400 */
[----:B------:R-:W-:Y:S01]  /*cab0*/  VIADD R24, R0, 0x10 ;  /* 0x0000001000187836 */ /* 0x000fe20000000000 */
[----:B------:R-:W-:Y:S01]  /*cac0*/  FSEL R46, R28, -INF , !P6 ;  /* 0xff8000001c2e7808 */ /* 0x000fe20007000000 */
[----:B------:R-:W-:Y:S01]  /*cad0*/  VIADD R13, R0, 0x19 ;  /* 0x00000019000d7836 */ /* 0x000fe20000000000 */
[----:B------:R-:W-:Y:S01]  /*cae0*/  FSEL R56, R29, -INF , !P2 ;  /* 0xff8000001d387808 */ /* 0x000fe20005000000 */
[----:B--2---:R-:W-:Y:S01]  /*caf0*/  FFMA.FTZ R29, R40, UR5, R200 ;  /* 0x00000005281d7c23 */ /* 0x004fe200080100c8 */
[-C--:B------:R-:W-:Y:S01]  /*cb00*/  ISETP.GE.AND P2, PT, R25, R14.reuse, PT ;  /* 0x0000000e1900720c */ /* 0x080fe20003f46270 */
[----:B------:R-:W-:Y:S01]  /*cb10*/  FFMA.FTZ R28, R41, UR5, R212 ;  /* 0x00000005291c7c23 */ /* 0x000fe200080100d4 */
[----:B------:R-:W-:Y:S01]  /*cb20*/  I2FP.F32.S32 R38, R19 ;  /* 0x0000001300267245 */ /* 0x000fe20000201400 */
[----:B------:R-:W-:Y:S01]  /*cb30*/  VIADD R18, R0, 0x18 ;  /* 0x0000001800127836 */ /* 0x000fe20000000000 */
[----:B------:R-:W-:Y:S01]  /*cb40*/  ISETP.GE.AND P6, PT, R26, R14, PT ;  /* 0x0000000e1a00720c */ /* 0x000fe20003fc6270 */
[C---:B------:R-:W-:Y:S01]  /*cb50*/  VIADD R7, R0.reuse, 0x21 ;  /* 0x0000002100077836 */ /* 0x040fe20000000000 */
[----:B------:R-:W-:Y:S01]  /*cb60*/  I2FP.F32.S32 R39, R24 ;  /* 0x0000001800277245 */ /* 0x000fe20000201400 */
[----:B------:R-:W-:Y:S01]  /*cb70*/  VIADD R12, R0, 0x20 ;  /* 0x00000020000c7836 */ /* 0x000fe20000000000 */
[----:B------:R-:W-:Y:S01]  /*cb80*/  FSEL R101, R29, -INF , !P2 ;  /* 0xff8000001d657808 */ /* 0x000fe20005000000 */
[----:B---3--:R-:W-:Y:S01]  /*cb90*/  FFMA.FTZ R29, R38, UR5, R183 ;  /* 0x00000005261d7c23 */ /* 0x008fe200080100b7 */
[----:B------:R-:W-:Y:S01]  /*cba0*/  FSEL R57, R28, -INF , !P6 ;  /* 0xff8000001c397808 */ /* 0x000fe20007000000 */
[----:B------:R-:W-:Y:S01]  /*cbb0*/  FFMA.FTZ R28, R39, UR5, R188 ;  /* 0x00000005271c7c23 */ /* 0x000fe200080100bc */
[-C--:B------:R-:W-:Y:S01]  /*cbc0*/  ISETP.GE.AND P2, PT, R19, R14.reuse, PT ;  /* 0x0000000e1300720c */ /* 0x080fe20003f46270 */
[C---:B------:R-:W-:Y:S01]  /*cbd0*/  VIADD R5, R0.reuse, 0x29 ;  /* 0x0000002900057836 */ /* 0x040fe20000000000 */
[----:B------:R-:W-:Y:S01]  /*cbe0*/  I2FP.F32.S32 R36, R13 ;  /* 0x0000000d00247245 */ /* 0x000fe20000201400 */
[----:B------:R-:W-:Y:S01]  /*cbf0*/  VIADD R6, R0, 0x28 ;  /* 0x0000002800067836 */ /* 0x000fe20000000000 */
[----:B------:R-:W-:Y:S01]  /*cc00*/  ISETP.GE.AND P6, PT, R24, R14, PT ;  /* 0x0000000e1800720c */ /* 0x000fe20003fc6270 */
[C---:B------:R-:W-:Y:S01]  /*cc10*/  VIADD R3, R0.reuse, 0x31 ;  /* 0x0000003100037836 */ /* 0x040fe20000000000 */
[----:B------:R-:W-:Y:S01]  /*cc20*/  I2FP.F32.S32 R37, R18 ;  /* 0x0000001200257245 */ /* 0x000fe20000201400 */
[----:B------:R-:W-:Y:S01]  /*cc30*/  VIADD R4, R0, 0x30 ;  /* 0x0000003000047836 */ /* 0x000fe20000000000 */
[----:B------:R-:W-:Y:S01]  /*cc40*/  FSEL R59, R29, -INF , !P2 ;  /* 0xff8000001d3b7808 */ /* 0x000fe20005000000 */
[----:B----4-:R-:W-:Y:S01]  /*cc50*/  FFMA.FTZ R29, R36, UR5, R176 ;  /* 0x00000005241d7c23 */ /* 0x010fe200080100b0 */
[----:B------:R-:W-:Y:S01]  /*cc60*/  FSEL R100, R28, -INF , !P6 ;  /* 0xff8000001c647808 */ /* 0x000fe20007000000 */
[----:B------:R-:W-:Y:S01]  /*cc70*/  FFMA.FTZ R28, R37, UR5, R177 ;  /* 0x00000005251c7c23 */ /* 0x000fe200080100b1 */
[----:B------:R-:W-:Y:S01]  /*cc80*/  BAR.SYNC.DEFER_BLOCKING 0x0 ;  /* 0x0000000000007b1d */ /* 0x000fe20000010000 */
[----:B------:R-:W-:Y:S01]  /*cc90*/  ISETP.GE.AND P2, PT, R13, R14, PT ;  /* 0x0000000e0d00720c */ /* 0x000fe20003f46270 */
[----:B------:R-:W-:Y:S01]  /*cca0*/  VIADD R2, R0, 0x38 ;  /* 0x0000003800027836 */ /* 0x000fe20000000000 */
[----:B-----5:R-:W-:-:S02]  /*ccb0*/  I2FP.F32.S32 R34, R7 ;  /* 0x0000000700227245 */ /* 0x020fc40000201400 */
[----:B------:R-:W-:Y:S02]  /*ccc0*/  ISETP.GE.AND P6, PT, R18, R14, PT ;  /* 0x0000000e1200720c */ /* 0x000fe40003fc6270 */
[----:B------:R-:W-:Y:S02]  /*ccd0*/  I2FP.F32.S32 R35, R12 ;  /* 0x0000000c00237245 */ /* 0x000fe40000201400 */
[----:B------:R-:W-:Y:S01]  /*cce0*/  FSEL R107, R29, -INF , !P2 ;  /* 0xff8000001d6b7808 */ /* 0x000fe20005000000 */
[----:B------:R-:W-:Y:S01]  /*ccf0*/  FFMA.FTZ R29, R34, UR5, R32 ;  /* 0x00000005221d7c23 */ /* 0x000fe20008010020 */
[----:B------:R-:W-:Y:S01]  /*cd00*/  FSEL R102, R28, -INF , !P6 ;  /* 0xff8000001c667808 */ /* 0x000fe20007000000 */
[----:B------:R-:W-:Y:S01]  /*cd10*/  FFMA.FTZ R28, R35, UR5, R33 ;  /* 0x00000005231c7c23 */ /* 0x000fe20008010021 */
[----:B------:R-:W-:Y:S02]  /*cd20*/  ISETP.GE.AND P2, PT, R7, R14, PT ;  /* 0x0000000e0700720c */ /* 0x000fe40003f46270 */
[----:B------:R-:W-:-:S02]  /*cd30*/  I2FP.F32.S32 R32, R5 ;  /* 0x0000000500207245 */ /* 0x000fc40000201400 */
        /* <DEDUP_REMOVED lines=9> */
[----:B------:R-:W-:Y:S01]  /*cdd0*/  I2FP.F32.S32 R31, R4 ;  /* 0x00000004001f7245 */ /* 0x000fe20000201400 */
[----:B------:R-:W-:Y:S01]  /*cde0*/  FFMA.FTZ R45, R30, UR5, R45 ;  /* 0x000000051e2d7c23 */ /* 0x000fe2000801002d */
[----:B------:R-:W-:Y:S02]  /*cdf0*/  FSEL R200, R29, -INF , !P2 ;  /* 0xff8000001dc87808 */ /* 0x000fe40005000000 */
[----:B------:R-:W-:Y:S02]  /*ce00*/  I2FP.F32.S32 R29, R2 ;  /* 0x00000002001d7245 */ /* 0x000fe40000201400 */
[----:B------:R-:W-:Y:S01]  /*ce10*/  FSEL R201, R28, -INF , !P6 ;  /* 0xff8000001cc97808 */ /* 0x000fe20007000000 */
[----:B------:R-:W-:Y:S01]  /*ce20*/  FFMA.FTZ R28, R31, UR5, R47 ;  /* 0x000000051f1c7c23 */ /* 0x000fe2000801002f */
[-C--:B------:R-:W-:Y:S01]  /*ce30*/  ISETP.GE.AND P2, PT, R3, R14.reuse, PT ;  /* 0x0000000e0300720c */ /* 0x080fe20003f46270 */
[----:B------:R-:W-:Y:S01]  /*ce40*/  FFMA.FTZ R44, R29, UR5, R44 ;  /* 0x000000051d2c7c23 */ /* 0x000fe2000801002c */
[----:B------:R-:W-:-:S02]  /*ce50*/  ISETP.GE.AND P6, PT, R4, R14, PT ;  /* 0x0000000e0400720c */ /* 0x000fc40003fc6270 */
[----:B------:R-:W-:Y:S01]  /*ce60*/  FSEL R205, R45, -INF , !P2 ;  /* 0xff8000002dcd7808 */ /* 0x000fe20005000000 */
[----:B------:R-:W-:Y:S01]  /*ce70*/  FFMA.FTZ R45, R42, UR5, R215 ;  /* 0x000000052a2d7c23 */ /* 0x000fe200080100d7 */
[----:B------:R-:W-:Y:S02]  /*ce80*/  ISETP.GE.AND P2, PT, R2, R14, PT ;  /* 0x0000000e0200720c */ /* 0x000fe40003f46270 */
[----:B------:R-:W-:Y:S01]  /*ce90*/  FSEL R202, R28, -INF , !P6 ;  /* 0xff8000001cca7808 */ /* 0x000fe20007000000 */
[----:B------:R-:W-:Y:S01]  /*cea0*/  FFMA.FTZ R28, R43, UR5, R236 ;  /* 0x000000052b1c7c23 */ /* 0x000fe200080100ec */
[-C--:B------:R-:W-:Y:S02]  /*ceb0*/  ISETP.GE.AND P1, PT, R0, R15.reuse, PT ;  /* 0x0000000f0000720c */ /* 0x080fe40003f26270 */
[----:B------:R-:W-:Y:S01]  /*cec0*/  FSEL R213, R44, -INF , !P2 ;  /* 0xff8000002cd57808 */ /* 0x000fe20005000000 */
[----:B------:R-:W-:Y:S01]  /*ced0*/  FFMA.FTZ R44, R41, UR5, R197 ;  /* 0x00000005292c7c23 */ /* 0x000fe200080100c5 */
[----:B------:R-:W-:-:S02]  /*cee0*/  ISETP.GE.AND P2, PT, R27, R15, PT ;  /* 0x0000000f1b00720c */ /* 0x000fc40003f46270 */
[----:B------:R-:W-:Y:S01]  /*cef0*/  FSEL R47, R28, -INF , !P1 ;  /* 0xff8000001c2f7808 */ /* 0x000fe20004800000 */
[----:B------:R-:W-:Y:S01]  /*cf00*/  FFMA.FTZ R28, R40, UR5, R196 ;  /* 0x00000005281c7c23 */ /* 0x000fe200080100c4 */
[-C--:B------:R-:W-:Y:S02]  /*cf10*/  ISETP.GE.AND P1, PT, R26, R15.reuse, PT ;  /* 0x0000000f1a00720c */ /* 0x080fe40003f26270 */
        /* <DEDUP_REMOVED lines=17> */
[-C--:B------:R-:W-:Y:S01]  /*d030*/  ISETP.GE.AND P1, PT, R12, R15.reuse, PT ;  /* 0x0000000f0c00720c */ /* 0x080fe20003f26270 */
[----:B------:R-:W1:Y:S01]  /*d040*/  MUFU.TANH R48, R179 ;  /* 0x000000b300307308 */ /* 0x000e620000002400 */
[----:B------:R-:W-:Y:S01]  /*d050*/  FSEL R189, R45, -INF , !P2 ;  /* 0xff8000002dbd7808 */ /* 0x000fe20005000000 */
[----:B------:R-:W-:Y:S01]  /*d060*/  FFMA.FTZ R45, R33, UR5, R104 ;  /* 0x00000005212d7c23 */ /* 0x000fe20008010068 */
[-C--:B------:R-:W-:Y:S02]  /*d070*/  ISETP.GE.AND P2, PT, R7, R15.reuse, PT ;  /* 0x0000000f0700720c */ /* 0x080fe40003f46270 */
[----:B------:R-:W-:Y:S01]  /*d080*/  FSEL R204, R44, -INF , !P1 ;  /* 0xff8000002ccc7808 */ /* 0x000fe20004800000 */
[----:B------:R-:W-:Y:S01]  /*d090*/  FFMA.FTZ R44, R32, UR5, R103 ;  /* 0x00000005202c7c23 */ /* 0x000fe20008010067 */
[-C--:B------:R-:W-:Y:S01]  /*d0a0*/  ISETP.GE.AND P1, PT, R6, R15.reuse, PT ;  /* 0x0000000f0600720c */ /* 0x080fe20003f26270 */
[----:B------:R-:W2:Y:S01]  /*d0b0*/  MUFU.TANH R103, R180 ;  /* 0x000000b400677308 */ /* 0x000ea20000002400 */
[----:B------:R-:W-:Y:S01]  /*d0c0*/  FSEL R206, R28, -INF , !P2 ;  /* 0xff8000001cce7808 */ /* 0x000fe20005000000 */
[----:B------:R-:W-:Y:S01]  /*d0d0*/  FFMA.FTZ R28, R31, UR5, R51 ;  /* 0x000000051f1c7c23 */ /* 0x000fe20008010033 */
[----:B------:R-:W-:-:S02]  /*d0e0*/  ISETP.GE.AND P2, PT, R5, R15, PT ;  /* 0x0000000f0500720c */ /* 0x000fc40003f46270 */
[C---:B------:R-:W-:Y:S02]  /*d0f0*/  ISETP.GE.AND P0, PT, R0.reuse, R17, PT ;  /* 0x000000110000720c */ /* 0x040fe40003f06270 */
[C---:B------:R-:W-:Y:S01]  /*d100*/  ISETP.GE.AND P6, PT, R0.reuse, R16, PT ;  /* 0x000000100000720c */ /* 0x040fe20003fc6270 */
[----:B------:R-:W-:Y:S01]  /*d110*/  VIADD R0, R0, 0x39 ;  /* 0x0000003900007836 */ /* 0x000fe20000000000 */
[----:B------:R-:W-:Y:S01]  /*d120*/  FSEL R207, R45, -INF , !P1 ;  /* 0xff8000002dcf7808 */ /* 0x000fe20004800000 */
[----:B------:R-:W-:Y:S01]  /*d130*/  FFMA.FTZ R45, R30, UR5, R50 ;  /* 0x000000051e2d7c23 */ /* 0x000fe20008010032 */
[-C--:B------:R-:W-:Y:S02]  /*d140*/  ISETP.GE.AND P1, PT, R4, R15.reuse, PT ;  /* 0x0000000f0400720c */ /* 0x080fe40003f26270 */
[----:B------:R-:W-:Y:S01]  /*d150*/  FSEL R212, R44, -INF , !P2 ;  /* 0xff8000002cd47808 */ /* 0x000fe20005000000 */
[----:B------:R-:W-:Y:S01]  /*d160*/  FMUL.FTZ R44, R60, UR25 ;  /* 0x000000193c2c7c20 */ /* 0x000fe20008410000 */
[----:B------:R-:W-:-:S02]  /*d170*/  ISETP.GE.AND P2, PT, R3, R15, PT ;  /* 0x0000000f0300720c */ /* 0x000fc40003f46270 */
[----:B------:R-:W-:Y:S01]  /*d180*/  FSEL R214, R28, -INF , !P1 ;  /* 0xff8000001cd67808 */ /* 0x000fe20004800000 */
[----:B------:R1:W3:Y:S01]  /*d190*/  MUFU.TANH R105, R44 ;  /* 0x0000002c00697308 */ /* 0x0002e20000002400 */
[----:B------:R-:W-:Y:S02]  /*d1a0*/  I2FP.F32.S32 R28, R0 ;  /* 0x00000000001c7245 */ /* 0x000fe40000201400 */
[----:B------:R-:W-:Y:S02]  /*d1b0*/  FSEL R215, R45, -INF , !P2 ;  /* 0xff8000002dd77808 */ /* 0x000fe40005000000 */
[----:B------:R-:W-:Y:S01]  /*d1c0*/  ISETP.GE.AND P2, PT, R0, R14, PT ;  /* 0x0000000e0000720c */ /* 0x000fe20003f46270 */
[----:B------:R-:W-:Y:S01]  /*d1d0*/  FMUL.FTZ R14, R61, UR25 ;  /* 0x000000193d0e7c20 */ /* 0x000fe20008410000 */
[----:B------:R-:W-:Y:S01]  /*d1e0*/  ISETP.GE.AND P1, PT, R2, R15, PT ;  /* 0x0000000f0200720c */ /* 0x000fe20003f26270 */
[----:B------:R-:W-:Y:S02]  /*d1f0*/  FFMA.FTZ R45, R28, UR5, R49 ;  /* 0x000000051c2d7c23 */ /* 0x000fe40008010031 */
[----:B------:R2:W4:Y:S03]  /*d200*/  MUFU.TANH R104, R14 ;  /* 0x0000000e00687308 */ /* 0x0005260000002400 */
[----:B------:R-:W-:-:S02]  /*d210*/  FSEL R203, R45, -INF , !P2 ;  /* 0xff8000002dcb7808 */ /* 0x000fc40005000000 */
[----:B------:R-:W-:Y:S01]  /*d220*/  ISETP.GE.AND P2, PT, R27, R17, PT ;  /* 0x000000111b00720c */ /* 0x000fe20003f46270 */
[----:B-1----:R-:W-:Y:S02]  /*d230*/  FFMA.FTZ R44, R29, UR5, R48 ;  /* 0x000000051d2c7c23 */ /* 0x002fe40008010030 */
[C---:B------:R-:W-:Y:S03]  /*d240*/  HMMA.16816.F32 R48, R20.reuse, R108, R220 ;  /* 0x0000006c1430723c */ /* 0x040fe600000018dc */
[----:B------:R-:W-:Y:S01]  /*d250*/  FSEL R216, R44, -INF , !P1 ;  /* 0xff8000002cd87808 */ /* 0x000fe20004800000 */
[----:B------:R-:W-:Y:S01]  /*d260*/  FMUL.FTZ R44, R62, UR25 ;  /* 0x000000193e2c7c20 */ /* 0x000fe20008410000 */
[----:B------:R-:W-:Y:S01]  /*d270*/  ISETP.GE.AND P1, PT, R0, R15, PT ;  /* 0x0000000f0000720c */ /* 0x000fe20003f26270 */
[C---:B------:R-:W-:Y:S01]  /*d280*/  FFMA.FTZ R15, R43.reuse, UR5, R240 ;  /* 0x000000052b0f7c23 */ /* 0x040fe200080100f0 */
[----:B------:R-:W-:Y:S01]  /*d290*/  HMMA.16816.F32 R20, R20, R110, R208 ;  /* 0x0000006e1414723c */ /* 0x000fe200000018d0 */
[----:B--2---:R-:W-:Y:S01]  /*d2a0*/  FFMA.FTZ R14, R28, UR5, R103 ;  /* 0x000000051c0e7c23 */ /* 0x004fe20008010067 */
[----:B------:R1:W2:Y:S04]  /*d2b0*/  MUFU.TANH R61, R44 ;  /* 0x0000002c003d7308 */ /* 0x0002a80000002400 */
[----:B------:R-:W-:Y:S01]  /*d2c0*/  FSEL R217, R14, -INF , !P1 ;  /* 0xff8000000ed97808 */ /* 0x000fe20004800000 */
[----:B------:R-:W-:Y:S01]  /*d2d0*/  FFMA.FTZ R14, R43, UR5, R238 ;  /* 0x000000052b0e7c23 */ /* 0x000fe200080100ee */
[----:B------:R-:W-:-:S02]  /*d2e0*/  ISETP.GE.AND P1, PT, R27, R16, PT ;  /* 0x000000101b00720c */ /* 0x000fc40003f26270 */
[----:B------:R-:W-:Y:S01]  /*d2f0*/  FSEL R27, R15, -INF , !P0 ;  /* 0xff8000000f1b7808 */ /* 0x000fe20004000000 */
[----:B------:R-:W-:Y:S01]  /*d300*/  FFMA.FTZ R15, R42, UR5, R239 ;  /* 0x000000052a0f7c23 */ /* 0x000fe200080100ef */
[----:B------:R-:W-:Y:S01]  /*d310*/  FSEL R43, R14, -INF , !P6 ;  /* 0xff8000000e2b7808 */ /* 0x000fe20007000000 */
[----:B------:R-:W-:Y:S01]  /*d320*/  FFMA.FTZ R14, R42, UR5, R237 ;  /* 0x000000052a0e7c23 */ /* 0x000fe200080100ed */
[CC--:B------:R-:W-:Y:S02]  /*d330*/  ISETP.GE.AND P0, PT, R26.reuse, R17.reuse, PT ;  /* 0x000000111a00720c */ /* 0x0c0fe40003f06270 */
[-C--:B------:R-:W-:Y:S01]  /*d340*/  ISETP.GE.AND P6, PT, R26, R16.reuse, PT ;  /* 0x000000101a00720c */ /* 0x080fe20003fc6270 */
[----:B------:R-:W-:Y:S01]  /*d350*/  FMUL.FTZ R26, R52, UR25 ;  /* 0x00000019341a7c20 */ /* 0x000fe20008410000 */
[----:B------:R-:W-:Y:S01]  /*d360*/  FSEL R42, R15, -INF , !P2 ;  /* 0xff8000000f2a7808 */ /* 0x000fe20005000000 */
[----:B-1----:R-:W-:Y:S01]  /*d370*/  FMUL.FTZ R44, R63, UR25 ;  /* 0x000000193f2c7c20 */ /* 0x002fe20008410000 */
[----:B------:R-:W-:Y:S01]  /*d380*/  FFMA.FTZ R15, R41, UR5, R226 ;  /* 0x00000005290f7c23 */ /* 0x000fe200080100e2 */
[----:B------:R1:W5:Y:S01]  /*d390*/  MUFU.TANH R45, R26 ;  /* 0x0000001a002d7308 */ /* 0x0003620000002400 */
[-C--:B------:R-:W-:Y:S01]  /*d3a0*/  ISETP.GE.AND P2, PT, R25, R17.reuse, PT ;  /* 0x000000111900720c */ /* 0x080fe20003f46270 */
[C---:B------:R-:W-:Y:S06]  /*d3b0*/  HMMA.16816.F32 R48, R8.reuse, R64, R48 ;  /* 0x000000400830723c */ /* 0x040fec0000001830 */
[----:B------:R3:W5:Y:S01]  /*d3c0*/  MUFU.TANH R60, R44 ;  /* 0x0000002c003c7308 */ /* 0x0007620000002400 */
[----:B------:R-:W-:Y:S07]  /*d3d0*/  HMMA.16816.F32 R20, R8, R66, R20 ;  /* 0x000000420814723c */ /* 0x000fee0000001814 */
[----:B------:R-:W-:Y:S01]  /*d3e0*/  FFMA.FTZ R8, R37, UR5, R185 ;  /* 0x0000000525087c23 */ /* 0x000fe200080100b9 */
[----:B-1----:R-:W-:Y:S01]  /*d3f0*/  FSEL R26, R15, -INF , !P0 ;  /* 0xff8000000f1a7808 */ /* 0x002fe20004000000 */
[----:B------:R-:W-:Y:S01]  /*d400*/  FFMA.FTZ R15, R40, UR5, R227 ;  /* 0x00000005280f7c23 */ /* 0x000fe200080100e3 */
[----:B------:R-:W-:Y:S01]  /*d410*/  ISETP.GE.AND P0, PT, R24, R17, PT ;  /* 0x000000111800720c */ /* 0x000fe20003f06270 */
[----:B------:R-:W-:Y:S01]  /*d420*/  FFMA.FTZ R9, R36, UR5, R190 ;  /* 0x0000000524097c23 */ /* 0x000fe200080100be */
[----:B---3--:R-:W-:Y:S01]  /*d430*/  FSEL R44, R14, -INF , !P1 ;  /* 0xff8000000e2c7808 */ /* 0x008fe20004800000 */
[----:B------:R-:W-:Y:S01]  /*d440*/  FFMA.FTZ R14, R41, UR5, R224 ;  /* 0x00000005290e7c23 */ /* 0x000fe200080100e0 */
[----:B------:R-:W-:Y:S01]  /*d450*/  ISETP.GE.AND P1, PT, R25, R16, PT ;  /* 0x000000101900720c */ /* 0x000fe20003f26270 */
[----:B------:R-:W-:-:S02]  /*d460*/  FMUL.FTZ R25, R53, UR25 ;  /* 0x0000001935197c20 */ /* 0x000fc40008410000 */
[----:B------:R-:W-:Y:S01]  /*d470*/  FMUL.FTZ R48, R48, UR25 ;  /* 0x0000001930307c20 */ /* 0x000fe20008410000 */
[----:B------:R-:W-:Y:S01]  /*d480*/  FMUL.FTZ R49, R49, UR25 ;  /* 0x0000001931317c20 */ /* 0x000fe20008410000 */
[----:B------:R-:W-:Y:S01]  /*d490*/  FSEL R41, R14, -INF , !P6 ;  /* 0xff8000000e297808 */ /* 0x000fe20007000000 */
[----:B------:R-:W-:Y:S01]  /*d4a0*/  FFMA.FTZ R14, R40, UR5, R225 ;  /* 0x00000005280e7c23 */ /* 0x000fe200080100e1 */
[----:B------:R-:W-:Y:S01]  /*d4b0*/  ISETP.GE.AND P6, PT, R24, R16, PT ;  /* 0x000000101800720c */ /* 0x000fe20003fc6270 */
[----:B------:R1:W3:Y:S01]  /*d4c0*/  MUFU.TANH R40, R25 ;  /* 0x0000001900287308 */ /* 0x0002e20000002400 */
[----:B------:R-:W-:Y:S01]  /*d4d0*/  FSEL R24, R15, -INF , !P2 ;  /* 0xff8000000f187808 */ /* 0x000fe20005000000 */
[----:B------:R-:W-:Y:S01]  /*d4e0*/  FFMA.FTZ R15, R39, UR5, R195 ;  /* 0x00000005270f7c23 */ /* 0x000fe200080100c3 */
[----:B------:R-:W-:Y:S01]  /*d4f0*/  ISETP.GE.AND P2, PT, R19, R17, PT ;  /* 0x000000111300720c */ /* 0x000fe20003f46270 */
[----:B------:R-:W-:Y:S01]  /*d500*/  FMUL.FTZ R20, R20, UR25 ;  /* 0x0000001914147c20 */ /* 0x000fe20008410000 */
[----:B------:R-:W-:Y:S01]  /*d510*/  FMUL.FTZ R50, R50, UR25 ;  /* 0x0000001932327c20 */ /* 0x000fe20008410000 */
[----:B------:R-:W-:Y:S01]  /*d520*/  FMUL.FTZ R51, R51, UR25 ;  /* 0x0000001933337c20 */ /* 0x000fe20008410000 */
[----:B------:R-:W-:Y:S01]  /*d530*/  FMUL.FTZ R21, R21, UR25 ;  /* 0x0000001915157c20 */ /* 0x000fe20008410000 */
[----:B------:R-:W3:Y:S01]  /*d540*/  MUFU.TANH R48, R48 ;  /* 0x0000003000307308 */ /* 0x000ee20000002400 */
[----:B------:R-:W-:Y:S01]  /*d550*/  FMUL.FTZ R22, R22, UR25 ;  /* 0x0000001916167c20 */ /* 0x000fe20008410000 */
[----:B------:R-:W-:-:S06]  /*d560*/  FMUL.FTZ R23, R23, UR25 ;  /* 0x0000001917177c20 */ /* 0x000fcc0008410000 */
[----:B------:R-:W-:Y:S01]  /*d570*/  MUFU.TANH R49, R49 ;  /* 0x0000003100317308 */ /* 0x000fe20000002400 */
[----:B-1----:R-:W-:Y:S01]  /*d580*/  FSEL R25, R14, -INF , !P1 ;  /* 0xff8000000e197808 */ /* 0x002fe20004800000 */
[----:B------:R-:W-:Y:S01]  /*d590*/  FFMA.FTZ R14, R39, UR5, R193 ;  /* 0x00000005270e7c23 */ /* 0x000fe200080100c1 */
[----:B------:R-:W-:Y:S01]  /*d5a0*/  FSEL R39, R15, -INF , !P0 ;  /* 0xff8000000f277808 */ /* 0x000fe20004000000 */
[----:B------:R-:W-:Y:S01]  /*d5b0*/  FFMA.FTZ R15, R38, UR5, R194 ;  /* 0x00000005260f7c23 */ /* 0x000fe200080100c2 */
[-C--:B------:R-:W-:Y:S02]  /*d5c0*/  ISETP.GE.AND P1, PT, R19, R16.reuse, PT ;  /* 0x000000101300720c */ /* 0x080fe40003f26270 */
[----:B------:R-:W-:Y:S01]  /*d5d0*/  FSEL R52, R14, -INF , !P6 ;  /* 0xff8000000e347808 */ /* 0x000fe20007000000 */
[----:B------:R-:W-:Y:S01]  /*d5e0*/  FFMA.FTZ R14, R38, UR5, R192 ;  /* 0x00000005260e7c23 */ /* 0x000fe200080100c0 */
[----:B------:R-:W-:Y:S01]  /*d5f0*/  ISETP.GE.AND P6, PT, R18, R16, PT ;  /* 0x000000101200720c */ /* 0x000fe20003fc6270 */
[----:B------:R-:W-:Y:S01]  /*d600*/  MUFU.TANH R20, R20 ;  /* 0x0000001400147308 */ /* 0x000fe20000002400 */
[----:B------:R-:W-:Y:S01]  /*d610*/  FSEL R38, R15, -INF , !P2 ;  /* 0xff8000000f267808 */ /* 0x000fe20005000000 */
[----:B------:R-:W-:Y:S01]  /*d620*/  FFMA.FTZ R15, R37, UR5, R191 ;  /* 0x00000005250f7c23 */ /* 0x000fe200080100bf */
[----:B------:R-:W-:Y:S01]  /*d630*/  FSEL R37, R8, -INF , !P6 ;  /* 0xff80000008257808 */ /* 0x000fe20007000000 */
[----:B------:R-:W-:Y:S01]  /*d640*/  FFMA.FTZ R8, R36, UR5, R184 ;  /* 0x0000000524087c23 */ /* 0x000fe200080100b8 */
[----:B------:R-:W-:-:S02]  /*d650*/  FSEL R53, R14, -INF , !P1 ;  /* 0xff8000000e357808 */ /* 0x000fc40004800000 */
[CC--:B------:R-:W-:Y:S01]  /*d660*/  ISETP.GE.AND P2, PT, R13.reuse, R17.reuse, PT ;  /* 0x000000110d00720c */ /* 0x0c0fe20003f46270 */
[----:B------:R-:W1:Y:S01]  /*d670*/  MUFU.TANH R50, R50 ;  /* 0x0000003200327308 */ /* 0x000e620000002400 */
[-C--:B------:R-:W-:Y:S02]  /*d680*/  ISETP.GE.AND P1, PT, R13, R16.reuse, PT ;  /* 0x000000100d00720c */ /* 0x080fe40003f26270 */
[-C--:B------:R-:W-:Y:S02]  /*d690*/  ISETP.GE.AND P0, PT, R18, R17.reuse, PT ;  /* 0x000000111200720c */ /* 0x080fe40003f06270 */
[----:B------:R-:W-:Y:S01]  /*d6a0*/  FSEL R36, R9, -INF , !P2 ;  /* 0xff80000009247808 */ /* 0x000fe20005000000 */
[----:B------:R-:W-:Y:S01]  /*d6b0*/  FFMA.FTZ R9, R35, UR5, R105 ;  /* 0x0000000523097c23 */ /* 0x000fe20008010069 */
[----:B------:R-:W-:Y:S01]  /*d6c0*/  FSEL R108, R8, -INF , !P1 ;  /* 0xff800000086c7808 */ /* 0x000fe20004800000 */
[----:B----4-:R-:W-:Y:S01]  /*d6d0*/  FFMA.FTZ R8, R34, UR5, R104 ;  /* 0x0000000522087c23 */ /* 0x010fe20008010068 */
[C---:B------:R-:W-:Y:S01]  /*d6e0*/  ISETP.GE.AND P2, PT, R7.reuse, R17, PT ;  /* 0x000000110700720c */ /* 0x040fe20003f46270 */
[----:B------:R-:W4:Y:S01]  /*d6f0*/  MUFU.TANH R51, R51 ;  /* 0x0000003300337308 */ /* 0x000f220000002400 */
[----:B------:R-:W-:Y:S01]  /*d700*/  ISETP.GE.AND P1, PT, R7, R16, PT ;  /* 0x000000100700720c */ /* 0x000fe20003f26270 */
[----:B--2---:R-:W-:Y:S01]  /*d710*/  FFMA.FTZ R7, R35, UR5, R61 ;  /* 0x0000000523077c23 */ /* 0x004fe2000801003d */
[----:B------:R-:W-:-:S02]  /*d720*/  FSEL R14, R15, -INF , !P0 ;  /* 0xff8000000f0e7808 */ /* 0x000fc40004000000 */
[CC--:B------:R-:W-:Y:S02]  /*d730*/  ISETP.GE.AND P0, PT, R12.reuse, R17.reuse, PT ;  /* 0x000000110c00720c */ /* 0x0c0fe40003f06270 */
[-C--:B------:R-:W-:Y:S01]  /*d740*/  ISETP.GE.AND P6, PT, R12, R16.reuse, PT ;  /* 0x000000100c00720c */ /* 0x080fe20003fc6270 */
[----:B------:R-:W-:Y:S01]  /*d750*/  MUFU.TANH R21, R21 ;  /* 0x0000001500157308 */ /* 0x000fe20000002400 */
[----:B------:R-:W-:Y:S02]  /*d760*/  FSEL R181, R9, -INF , !P0 ;  /* 0xff80000009b57808 */ /* 0x000fe40004000000 */
[----:B------:R-:W-:Y:S01]  /*d770*/  FSEL R185, R7, -INF , !P6 ;  /* 0xff80000007b97808 */ /* 0x000fe20007000000 */
[C---:B-----5:R-:W-:Y:S01]  /*d780*/  FFMA.FTZ R7, R33.reuse, UR5, R45 ;  /* 0x0000000521077c23 */ /* 0x060fe2000801002d */
[C---:B------:R-:W-:Y:S01]  /*d790*/  ISETP.GE.AND P0, PT, R6.reuse, R17, PT ;  /* 0x000000110600720c */ /* 0x040fe20003f06270 */
[----:B------:R-:W-:Y:S01]  /*d7a0*/  FFMA.FTZ R33, R33, UR5, R54 ;  /* 0x0000000521217c23 */ /* 0x000fe20008010036 */
[----:B------:R-:W-:Y:S01]  /*d7b0*/  ISETP.GE.AND P6, PT, R6, R16, PT ;  /* 0x000000100600720c */ /* 0x000fe20003fc6270 */
[----:B------:R-:W-:Y:S01]  /*d7c0*/  FFMA.FTZ R6, R34, UR5, R60 ;  /* 0x0000000522067c23 */ /* 0x000fe2000801003c */
[----:B------:R-:W-:-:S02]  /*d7d0*/  FSEL R180, R8, -INF , !P2 ;  /* 0xff80000008b47808 */ /* 0x000fc40005000000 */
[C---:B------:R-:W-:Y:S02]  /*d7e0*/  ISETP.GE.AND P2, PT, R5.reuse, R17, PT ;  /* 0x000000110500720c */ /* 0x040fe40003f46270 */
[----:B------:R-:W-:Y:S02]  /*d7f0*/  FSEL R186, R6, -INF , !P1 ;  /* 0xff80000006ba7808 */ /* 0x000fe40004800000 */
[----:B------:R-:W-:Y:S01]  /*d800*/  ISETP.GE.AND P1, PT, R5, R16, PT ;  /* 0x000000100500720c */ /* 0x000fe20003f26270 */
[C---:B---3--:R-:W-:Y:S01]  /*d810*/  FFMA.FTZ R5, R32.reuse, UR5, R40 ;  /* 0x0000000520057c23 */ /* 0x048fe20008010028 */
[----:B------:R-:W-:Y:S01]  /*d820*/  FFMA.FTZ R32, R32, UR5, R55 ;  /* 0x0000000520207c23 */ /* 0x000fe20008010037 */
[----:B------:R-:W-:Y:S02]  /*d830*/  FSEL R179, R7, -INF , !P0 ;  /* 0xff80000007b37808 */ /* 0x000fe40004000000 */
[----:B------:R-:W-:Y:S02]  /*d840*/  FSEL R184, R33, -INF , !P6 ;  /* 0xff80000021b87808 */ /* 0x000fe40007000000 */
[----:B------:R-:W-:-:S02]  /*d850*/  FSEL R178, R5, -INF , !P2 ;  /* 0xff80000005b27808 */ /* 0x000fc40005000000 */
[----:B------:R-:W-:Y:S01]  /*d860*/  FSEL R182, R32, -INF , !P1 ;  /* 0xff80000020b67808 */ /* 0x000fe20004800000 */
[----:B------:R-:W2:Y:S01]  /*d870*/  MUFU.TANH R5, R22 ;  /* 0x0000001600057308 */ /* 0x000ea20000002400 */
[CC--:B------:R-:W-:Y:S02]  /*d880*/  ISETP.GE.AND P0, PT, R4.reuse, R17.reuse, PT ;  /* 0x000000110400720c */ /* 0x0c0fe40003f06270 */
[-C--:B------:R-:W-:Y:S01]  /*d890*/  ISETP.GE.AND P6, PT, R4, R16.reuse, PT ;  /* 0x000000100400720c */ /* 0x080fe20003fc6270 */
[----:B------:R-:W-:Y:S01]  /*d8a0*/  FFMA.FTZ R4, R31, UR5, R48 ;  /* 0x000000051f047c23 */ /* 0x000fe20008010030 */
[-C--:B------:R-:W-:Y:S01]  /*d8b0*/  ISETP.GE.AND P2, PT, R3, R17.reuse, PT ;  /* 0x000000110300720c */ /* 0x080fe20003f46270 */
[----:B-1----:R-:W-:Y:S01]  /*d8c0*/  FFMA.FTZ R31, R31, UR5, R50 ;  /* 0x000000051f1f7c23 */ /* 0x002fe20008010032 */
[----:B------:R-:W-:Y:S01]  /*d8d0*/  ISETP.GE.AND P1, PT, R3, R16, PT ;  /* 0x000000100300720c */ /* 0x000fe20003f26270 */
[----:B------:R-:W-:Y:S01]  /*d8e0*/  FFMA.FTZ R3, R30, UR5, R49 ;  /* 0x000000051e037c23 */ /* 0x000fe20008010031 */
[----:B------:R-:W-:Y:S01]  /*d8f0*/  FSEL R193, R4, -INF , !P0 ;  /* 0xff80000004c17808 */ /* 0x000fe20004000000 */
[----:B----4-:R-:W-:Y:S01]  /*d900*/  FFMA.FTZ R30, R30, UR5, R51 ;  /* 0x000000051e1e7c23 */ /* 0x010fe20008010033 */
[----:B------:R-:W-:Y:S01]  /*d910*/  ISETP.GE.AND P0, PT, R2, R17, PT ;  /* 0x000000110200720c */ /* 0x000fe20003f06270 */
[----:B------:R-:W1:Y:S01]  /*d920*/  MUFU.TANH R4, R23 ;  /* 0x0000001700047308 */ /* 0x000e620000002400 */
[----:B------:R-:W-:-:S02]  /*d930*/  FSEL R192, R3, -INF , !P2 ;  /* 0xff80000003c07808 */ /* 0x000fc40005000000 */
[----:B------:R-:W-:Y:S01]  /*d940*/  ISETP.GE.AND P2, PT, R2, R16, PT ;  /* 0x000000100200720c */ /* 0x000fe20003f46270 */
[----:B------:R-:W-:Y:S01]  /*d950*/  FFMA.FTZ R2, R29, UR5, R20 ;  /* 0x000000051d027c23 */ /* 0x000fe20008010014 */
[----:B------:R-:W-:Y:S01]  /*d960*/  FSEL R196, R31, -INF , !P6 ;  /* 0xff8000001fc47808 */ /* 0x000fe20007000000 */
[----:B--2---:R-:W-:Y:S01]  /*d970*/  FFMA.FTZ R29, R29, UR5, R5 ;  /* 0x000000051d1d7c23 */ /* 0x004fe20008010005 */
[----:B------:R-:W-:Y:S02]  /*d980*/  FSEL R195, R30, -INF , !P1 ;  /* 0xff8000001ec37808 */ /* 0x000fe40004800000 */
[----:B------:R-:W-:Y:S02]  /*d990*/  FSEL R190, R2, -INF , !P0 ;  /* 0xff80000002be7808 */ /* 0x000fe40004000000 */
[----:B------:R-:W-:Y:S02]  /*d9a0*/  PLOP3.LUT P0, PT, PT, PT, UP0, 0x80, 0x0 ;  /* 0x000000000000781c */ /* 0x000fe40003f0f008 */
[----:B------:R-:W-:-:S02]  /*d9b0*/  ISETP.GE.AND P6, PT, R0, R17, PT ;  /* 0x000000110000720c */ /* 0x000fc40003fc6270 */
[----:B------:R-:W-:Y:S01]  /*d9c0*/  ISETP.GE.AND P1, PT, R0, R16, PT ;  /* 0x000000100000720c */ /* 0x000fe20003f26270 */
[C---:B------:R-:W-:Y:S01]  /*d9d0*/  FFMA.FTZ R0, R28.reuse, UR5, R21 ;  /* 0x000000051c007c23 */ /* 0x040fe20008010015 */
[----:B-1----:R-:W-:Y:S01]  /*d9e0*/  FFMA.FTZ R28, R28, UR5, R4 ;  /* 0x000000051c1c7c23 */ /* 0x002fe20008010004 */
[----:B------:R-:W-:-:S03]  /*d9f0*/  FSEL R194, R29, -INF , !P2 ;  /* 0xff8000001dc27808 */ /* 0x000fc60005000000 */
[----:B------:R-:W-:Y:S02]  /*da00*/  FSEL R191, R0, -INF , !P6 ;  /* 0xff80000000bf7808 */ /* 0x000fe40007000000 */
        /* <DEDUP_REMOVED lines=69> */
.L_x_778:
[----:B------:R-:W-:Y:S05]  /*de60*/  BSYNC B0 ;  /* 0x0000000000007941 */ /* 0x000fea0003800000 */
.L_x_777:
[----:B------:R-:W0:Y:S02]  /*de70*/  LDGDEPBAR ;  /* 0x00000000000079af */ /* 0x000e240000000000 */
.L_x_776:
[----:B------:R-:W-:Y:S01]  /*de80*/  FMNMX.FTZ R106, R250, R46, !PT ;  /* 0x0000002efa6a7209 */ /* 0x000fe20007810000 */
[----:B-1----:R-:W3:Y:S03]  /*de90*/  LDL.LU R7, [R1+0x14] ;  /* 0x0000140001077983 */ /* 0x002ee60000300800 */
[----:B------:R-:W-:Y:S01]  /*dea0*/  FMNMX.FTZ R106, R56, R106, !PT ;  /* 0x0000006a386a7209 */ /* 0x000fe20007810000 */
[----:B------:R-:W4:Y:S01]  /*deb0*/  LDL.LU R29, [R1+0x1c] ;  /* 0x00001c00011d7983 */ /* 0x000f220000300800 */
        /* <DEDUP_REMOVED lines=34> */
[----:B--2---:R-:W1:Y:S01]  /*e0e0*/  SHFL.BFLY PT, R4, R106, 0x2, 0x1f ;  /* 0x0c401f006a047f89 */ /* 0x004e6200000e0000 */
        /* <DEDUP_REMOVED lines=18> */
[----:B------:R-:W1:Y:S01]  /*e210*/  SHFL.BFLY PT, R3, R106, 0x1, 0x1f ;  /* 0x0c201f006a037f89 */ /* 0x000e6200000e0000 */
[----:B------:R-:W-:Y:S02]  /*e220*/  FMNMX.FTZ R104, R190, R2, !PT ;  /* 0x00000002be687209 */ /* 0x000fe40007810000 */
[----:B------:R-:W-:Y:S02]  /*e230*/  FMNMX.FTZ R0, R185, R0, !PT ;  /* 0x00000000b9007209 */ /* 0x000fe40007810000 */
        /* <DEDUP_REMOVED lines=22> */
[----:B------:R-:W-:Y:S01]  /*e3a0*/  MOV R31, R251 ;  /* 0x000000fb001f7202 */ /* 0x000fe20000000f00 */
[----:B------:R-:W2:Y:S02]  /*e3b0*/  SHFL.BFLY PT, R5, R0, 0x2, 0x1f ;  /* 0x0c401f0000057f89 */ /* 0x000ea400000e0000 */
[----:B------:R5:W2:Y:S02]  /*e3c0*/  MUFU.EX2 R32, R3 ;  /* 0x0000000300207308 */ /* 0x000aa40000000800 */
[----:B------:R-:W2:Y:S01]  /*e3d0*/  SHFL.BFLY PT, R6, R104, 0x1, 0x1f ;  /* 0x0c201f0068067f89 */ /* 0x000ea200000e0000 */
[----:B-----5:R-:W-:Y:S01]  /*e3e0*/  FFMA.FTZ R3, R56, UR19, -R2 ;  /* 0x0000001338037c23 */ /* 0x020fe20008010802 */
[----:B-1----:R-:W-:-:S04]  /*e3f0*/  FMNMX.FTZ R105, R105, R4, !PT ;  /* 0x0000000469697209 */ /* 0x002fc80007810000 */
[----:B------:R1:W-:Y:S01]  /*e400*/  MUFU.EX2 R28, R3 ;  /* 0x00000003001c7308 */ /* 0x0003e20000000800 */
[----:B--2---:R-:W-:Y:S01]  /*e410*/  FMNMX.FTZ R0, R0, R5, !PT ;  /* 0x0000000500007209 */ /* 0x004fe20007810000 */
[----:B------:R-:W2:Y:S01]  /*e420*/  SHFL.BFLY PT, R4, R105, 0x1, 0x1f ;  /* 0x0c201f0069047f89 */ /* 0x000ea200000e0000 */
[----:B------:R-:W-:-:S03]  /*e430*/  FMNMX.FTZ R104, R104, R6, !PT ;  /* 0x0000000668687209 */ /* 0x000fc60007810000 */
[----:B------:R-:W5:Y:S01]  /*e440*/  SHFL.BFLY PT, R103, R0, 0x1, 0x1f ;  /* 0x0c201f0000677f89 */ /* 0x000f6200000e0000 */
[----:B------:R-:W-:Y:S01]  /*e450*/  FSETP.NEU.FTZ.AND P2, PT, R104, -INF , PT ;  /* 0xff8000006800780b */ /* 0x000fe20003f5d000 */
[----:B-1----:R-:W-:-:S04]  /*e460*/  FFMA.FTZ R3, R57, UR19, -R2 ;  /* 0x0000001339037c23 */ /* 0x002fc80008010802 */
[----:B------:R1:W-:Y:S01]  /*e470*/  MUFU.EX2 R252, R3 ;  /* 0x0000000300fc7308 */ /* 0x0003e20000000800 */
[----:B--2---:R-:W-:Y:S02]  /*e480*/  FMNMX.FTZ R105, R105, R4, !PT ;  /* 0x0000000469697209 */ /* 0x004fe40007810000 */
[----:B-----5:R-:W-:-:S03]  /*e490*/  FMNMX.FTZ R103, R0, R103, !PT ;  /* 0x0000006700677209 */ /* 0x020fc60007810000 */
[C---:B------:R-:W-:Y:S01]  /*e4a0*/  FMUL.FTZ R13, R105.reuse, UR19 ;  /* 0x00000013690d7c20 */ /* 0x040fe20008410000 */
[----:B------:R-:W-:Y:S02]  /*e4b0*/  FSETP.NEU.FTZ.AND P3, PT, R105, -INF , PT ;  /* 0xff8000006900780b */ /* 0x000fe40003f7d000 */
[C---:B------:R-:W-:Y:S01]  /*e4c0*/  FSETP.NEU.FTZ.AND P1, PT, R103.reuse, -INF , PT ;  /* 0xff8000006700780b */ /* 0x040fe20003f3d000 */
[----:B------:R-:W-:Y:S01]  /*e4d0*/  FMUL.FTZ R12, R103, UR19 ;  /* 0x00000013670c7c20 */ /* 0x000fe20008410000 */
[----:B------:R-:W-:Y:S01]  /*e4e0*/  FSEL R13, R13, RZ, P3 ;  /* 0x000000ff0d0d7208 */ /* 0x000fe20001800000 */
[----:B-1----:R-:W-:Y:S01]  /*e4f0*/  FFMA.FTZ R3, R101, UR19, -R2 ;  /* 0x0000001365037c23 */ /* 0x002fe20008010802 */
[----:B------:R-:W-:Y:S02]  /*e500*/  MOV R101, R32 ;  /* 0x0000002000657202 */ /* 0x000fe40000000f00 */
[----:B------:R-:W-:Y:S01]  /*e510*/  FSEL R12, R12, RZ, P1 ;  /* 0x000000ff0c0c7208 */ /* 0x000fe20000800000 */
[----:B------:R1:W-:Y:S01]  /*e520*/  MUFU.EX2 R11, R3 ;  /* 0x00000003000b7308 */ /* 0x0003e20000000800 */
[----:B------:R-:W-:-:S03]  /*e530*/  FFMA.FTZ R4, R47, UR19, -R13 ;  /* 0x000000132f047c23 */ /* 0x000fc6000801080d */
[----:B------:R-:W-:-:S04]  /*e540*/  FFMA.FTZ R5, R25, UR19, -R12 ;  /* 0x0000001319057c23 */ /* 0x000fc8000801080c */
[----:B------:R2:W-:Y:S08]  /*e550*/  MUFU.EX2 R247, R4 ;  /* 0x0000000400f77308 */ /* 0x0005f00000000800 */
[----:B------:R5:W-:Y:S01]  /*e560*/  MUFU.EX2 R241, R5 ;  /* 0x0000000500f17308 */ /* 0x000be20000000800 */
[----:B-1----:R-:W-:-:S07]  /*e570*/  FFMA.FTZ R3, R100, UR19, -R2 ;  /* 0x0000001364037c23 */ /* 0x002fce0008010802 */
[----:B------:R1:W-:Y:S01]  /*e580*/  MUFU.EX2 R10, R3 ;  /* 0x00000003000a7308 */ /* 0x0003e20000000800 */
[----:B--2---:R-:W-:-:S07]  /*e590*/  FFMA.FTZ R4, R58, UR19, -R13 ;  /* 0x000000133a047c23 */ /* 0x004fce000801080d */
[----:B------:R-:W-:Y:S01]  /*e5a0*/  MUFU.EX2 R251, R4 ;  /* 0x0000000400fb7308 */ /* 0x000fe20000000800 */
[----:B-----5:R-:W-:Y:S01]  /*e5b0*/  FSEL R5, R106, RZ, P4 ;  /* 0x000000ff6a057208 */ /* 0x020fe20002000000 */
[----:B-1----:R-:W-:-:S06]  /*e5c0*/  FFMA.FTZ R3, R59, UR19, -R2 ;  /* 0x000000133b037c23 */ /* 0x002fcc0008010802 */
[----:B------:R1:W-:Y:S02]  /*e5d0*/  MUFU.EX2 R33, R3 ;  /* 0x0000000300217308 */ /* 0x0003e40000000800 */
[----:B-1----:R-:W-:Y:S01]  /*e5e0*/  FFMA.FTZ R3, R102, UR19, -R2 ;  /* 0x0000001366037c23 */ /* 0x002fe20008010802 */
[----:B------:R-:W-:-:S05]  /*e5f0*/  MOV R102, R31 ;  /* 0x0000001f00667202 */ /* 0x000fca0000000f00 */
[----:B------:R1:W-:Y:S02]  /*e600*/  MUFU.EX2 R9, R3 ;  /* 0x0000000300097308 */ /* 0x0003e40000000800 */
[----:B-1----:R-:W-:Y:S01]  /*e610*/  FFMA.FTZ R3, R107, UR19, -R2 ;  /* 0x000000136b037c23 */ /* 0x002fe20008010802 */
[----:B------:R-:W-:-:S05]  /*e620*/  MOV R107, R30 ;  /* 0x0000001e006b7202 */ /* 0x000fca0000000f00 */
[----:B------:R1:W-:Y:S01]  /*e630*/  MUFU.EX2 R8, R3 ;  /* 0x0000000300087308 */ /* 0x0003e20000000800 */
[----:B---3--:R-:W-:Y:S02]  /*e640*/  MOV R100, R7 ;  /* 0x0000000700647202 */ /* 0x008fe40000000f00 */
[----:B----4-:R-:W-:Y:S01]  /*e650*/  MOV R47, R29 ;  /* 0x0000001d002f7202 */ /* 0x010fe20000000f00 */
[----:B-1----:R-:W-:-:S05]  /*e660*/  FMUL.FTZ R3, R104, UR19 ;  /* 0x0000001368037c20 */ /* 0x002fca0008410000 */
[----:B------:R-:W-:-:S05]  /*e670*/  FSEL R3, R3, RZ, P2 ;  /* 0x000000ff03037208 */ /* 0x000fca0001000000 */
[--C-:B------:R-:W-:Y:S01]  /*e680*/  FFMA.FTZ R0, R42, UR19, -R3.reuse ;  /* 0x000000132a007c23 */ /* 0x100fe20008010803 */
[----:B------:R-:W-:-:S03]  /*e690*/  FFMA.FTZ R4, R27, UR19, -R3 ;  /* 0x000000131b047c23 */ /* 0x000fc60008010803 */
[----:B------:R1:W-:Y:S08]  /*e6a0*/  MUFU.EX2 R243, R0 ;  /* 0x0000000000f37308 */ /* 0x0003f00000000800 */
[----:B------:R-:W-:Y:S01]  /*e6b0*/  MUFU.EX2 R244, R4 ;  /* 0x0000000400f47308 */ /* 0x000fe20000000800 */
[----:B-1----:R-:W-:-:S07]  /*e6c0*/  FFMA.FTZ R0, R26, UR19, -R3 ;  /* 0x000000131a007c23 */ /* 0x002fce0008010803 */
[----:B------:R1:W-:Y:S02]  /*e6d0*/  MUFU.EX2 R245, R0 ;  /* 0x0000000000f57308 */ /* 0x0003e40000000800 */
[----:B-1----:R-:W-:Y:S02]  /*e6e0*/  FFMA.FTZ R0, R24, UR19, -R3 ;  /* 0x0000001318007c23 */ /* 0x002fe40008010803 */
[----:B------:R-:W1:Y:S04]  /*e6f0*/  LDSM.16.MT88.4 R24, [R228+0xa000] ;  /* 0x00a00000e418783b */ /* 0x000e680000004200 */
        /* <DEDUP_REMOVED lines=28> */
[----:B------:R-:W-:Y:S01]  /*e8c0*/  F2FP.F16.F32.PACK_AB R4, R243, R244 ;  /* 0x000000f4f304723e */ /* 0x000fe200000000ff */
[----:B------:R-:W-:Y:S01]  /*e8d0*/  FMUL.FTZ R152, R152, R44 ;  /* 0x0000002c98987220 */ /* 0x000fe20000410000 */
[--C-:B----4-:R-:W-:Y:S01]  /*e8e0*/  FFMA.FTZ R0, R176, UR19, -R13.reuse ;  /* 0x00000013b0007c23 */ /* 0x110fe2000801080d */
[----:B------:R-:W-:Y:S01]  /*e8f0*/  MOV R176, R28 ;  /* 0x0000001c00b07202 */ /* 0x000fe20000000f00 */
[-C--:B-----5:R-:W-:Y:S01]  /*e900*/  FMUL.FTZ R130, R130, R15.reuse ;  /* 0x0000000f82827220 */ /* 0x0a0fe20000410000 */
[----:B------:R-:W2:Y:S01]  /*e910*/  LDSM.16.MT88.4 R28, [R230+0xa000] ;  /* 0x00a00000e61c783b */ /* 0x000ea20000004200 */
[----:B------:R3:W-:Y:S01]  /*e920*/  MUFU.EX2 R238, R0 ;  /* 0x0000000000ee7308 */ /* 0x0007e20000000800 */
[----:B------:R-:W-:Y:S01]  /*e930*/  FMUL.FTZ R131, R131, R15 ;  /* 0x0000000f83837220 */ /* 0x000fe20000410000 */
[----:B------:R-:W-:Y:S01]  /*e940*/  MOV R249, R33 ;  /* 0x0000002100f97202 */ /* 0x000fe20000000f00 */
[-C--:B------:R-:W-:Y:S01]  /*e950*/  FMUL.FTZ R146, R146, R15.reuse ;  /* 0x0000000f92927220 */ /* 0x080fe20000410000 */
[----:B------:R-:W4:Y:S01]  /*e960*/  LDSM.16.MT88.4 R32, [R228+0xb000] ;  /* 0x00b00000e420783b */ /* 0x000f220000004200 */
        /* <DEDUP_REMOVED lines=9> */
[C---:B-1----:R-:W-:Y:S01]  /*ea00*/  HMMA.16816.F32 R144, R4.reuse, R24, R144 ;  /* 0x000000180490723c */ /* 0x042fe20000001890 */
[----:B------:R-:W-:Y:S01]  /*ea10*/  MOV R131, R10 ;  /* 0x0000000a00837202 */ /* 0x000fe20000000f00 */
[-C--:B------:R-:W-:Y:S01]  /*ea20*/  FMUL.FTZ R120, R120, R44.reuse ;  /* 0x0000002c78787220 */ /* 0x080fe20000410000 */
[----:B---3--:R-:W-:Y:S01]  /*ea30*/  FFMA.FTZ R0, R177, UR19, -R13 ;  /* 0x00000013b1007c23 */ /* 0x008fe2000801080d */
[----:B------:R-:W-:Y:S01]  /*ea40*/  MOV R177, R11 ;  /* 0x0000000b00b17202 */ /* 0x000fe20000000f00 */
[----:B------:R-:W-:Y:S01]  /*ea50*/  FMUL.FTZ R121, R121, R44 ;  /* 0x0000002c79797220 */ /* 0x000fe20000410000 */
[C---:B------:R-:W-:Y:S01]  /*ea60*/  HMMA.16816.F32 R152, R4.reuse, R26, R152 ;  /* 0x0000001a0498723c */ /* 0x040fe20000001898 */
[----:B------:R1:W3:Y:S01]  /*ea70*/  MUFU.EX2 R237, R0 ;  /* 0x0000000000ed7308 */ /* 0x0002e20000000800 */
        /* <DEDUP_REMOVED lines=16> */
[--C-:B-1----:R-:W-:Y:S01]  /*eb80*/  FFMA.FTZ R0, R39, UR19, -R3.reuse ;  /* 0x0000001327007c23 */ /* 0x102fe20008010803 */
[----:B---3--:R-:W-:Y:S01]  /*eb90*/  F2FP.F16.F32.PACK_AB R11, R237, R238 ;  /* 0x000000eeed0b723e */ /* 0x008fe200000000ff */
        /* <DEDUP_REMOVED lines=17> */
[----:B------:R-:W-:Y:S01]  /*ecb0*/  FMUL.FTZ R93, R93, R44 ;  /* 0x0000002c5d5d7220 */ /* 0x000fe20000410000 */
[-C--:B------:R-:W-:Y:S01]  /*ecc0*/  FMUL.FTZ R94, R94, R15.reuse ;  /* 0x0000000f5e5e7220 */ /* 0x080fe20000410000 */
[----:B-1----:R-:W-:Y:S01]  /*ecd0*/  FFMA.FTZ R0, R38, UR19, -R3 ;  /* 0x0000001326007c23 */ /* 0x002fe20008010803 */
[----:B------:R-:W-:Y:S01]  /*ece0*/  FMUL.FTZ R95, R95, R15 ;  /* 0x0000000f5f5f7220 */ /* 0x000fe20000410000 */
[C---:B------:R-:W-:Y:S02]  /*ecf0*/  HMMA.16816.F32 R168, R4.reuse, R30, R168 ;  /* 0x0000001e04a8723c */ /* 0x040fe400000018a8 */
[----:B------:R1:W2:Y:S04]  /*ed00*/  MUFU.EX2 R235, R0 ;  /* 0x0000000000eb7308 */ /* 0x0002a80000000800 */
[C---:B----4-:R-:W-:Y:S06]  /*ed10*/  HMMA.16816.F32 R72, R4.reuse, R32, R72 ;  /* 0x000000200448723c */ /* 0x050fec0000001848 */
[C---:B------:R-:W-:Y:S06]  /*ed20*/  HMMA.16816.F32 R76, R4.reuse, R34, R76 ;  /* 0x00000022044c723c */ /* 0x040fec000000184c */
[----:B------:R-:W-:Y:S01]  /*ed30*/  HMMA.16816.F32 R88, R4, R48, R88 ;  /* 0x000000300458723c */ /* 0x000fe20000001858 */
[----:B-1----:R-:W-:Y:S01]  /*ed40*/  FMUL.FTZ R0, R8, UR19 ;  /* 0x0000001308007c20 */ /* 0x002fe20008410000 */
[----:B------:R-:W-:-:S03]  /*ed50*/  F2FP.F16.F32.PACK_AB R8, R176, R101 ;  /* 0x00000065b008723e */ /* 0x000fc600000000ff */
[----:B------:R1:W3:Y:S01]  /*ed60*/  MUFU.EX2 R46, R0 ;  /* 0x00000000002e7308 */ /* 0x0002e20000000800 */
[----:B------:R-:W-:Y:S07]  /*ed70*/  HMMA.16816.F32 R92, R4, R50, R92 ;  /* 0x00000032045c723c */ /* 0x000fee000000185c */
[----:B--2---:R-:W-:Y:S01]  /*ed80*/  F2FP.F16.F32.PACK_AB R4, R235, R236 ;  /* 0x000000eceb04723e */ /* 0x004fe200000000ff */
[----:B-1----:R-:W-:Y:S01]  /*ed90*/  FMUL.FTZ R0, R9, UR19 ;  /* 0x0000001309007c20 */ /* 0x002fe20008410000 */
[----:B------:R-:W-:Y:S01]  /*eda0*/  F2FP.F16.F32.PACK_AB R9, R251, R247 ;  /* 0x000000f7fb09723e */ /* 0x000fe200000000ff */
[-C--:B---3--:R-:W-:Y:S01]  /*edb0*/  FMUL.FTZ R148, R148, R46.reuse ;  /* 0x0000002e94947220 */ /* 0x088fe20000410000 */
        /* <DEDUP_REMOVED lines=60> */
[----:B-1----:R-:W-:Y:S01]  /*f180*/  FFMA.FTZ R0, R52, UR19, -R12 ;  /* 0x0000001334007c23 */ /* 0x002fe2000801080c */
[----:B------:R-:W-:Y:S01]  /*f190*/  FMUL.FTZ R99, R99, R45 ;  /* 0x0000002d63637220 */ /* 0x000fe20000410000 */
[----:B---3--:R-:W-:Y:S01]  /*f1a0*/  F2FP.F16.F32.PACK_AB R6, R226, R227 ;  /* 0x000000e3e206723e */ /* 0x008fe200000000ff */
[----:B------:R-:W-:Y:S01]  /*f1b0*/  FFMA.FTZ R14, R202, UR19, -R2 ;  /* 0x00000013ca0e7c23 */ /* 0x000fe20008010802 */
[----:B------:R1:W-:Y:S01]  /*f1c0*/  MUFU.EX2 R225, R0 ;  /* 0x0000000000e17308 */ /* 0x0003e20000000800 */
[C---:B------:R-:W-:Y:S01]  /*f1d0*/  HMMA.16816.F32 R164, R8.reuse, R28, R164 ;  /* 0x0000001c08a4723c */ /* 0x040fe200000018a4 */
[----:B------:R-:W-:Y:S01]  /*f1e0*/  MOV R202, R176 ;  /* 0x000000b000ca7202 */ /* 0x000fe20000000f00 */
[----:B------:R-:W-:Y:S04]  /*f1f0*/  LDSM.16.MT88.4 R124, [R228+0x9c00] ;  /* 0x009c0000e47c783b */ /* 0x000fe80000004200 */
[C---:B------:R-:W-:Y:S01]  /*f200*/  HMMA.16816.F32 R172, R8.reuse, R30, R172 ;  /* 0x0000001e08ac723c */ /* 0x040fe200000018ac */
[----:B------:R-:W3:Y:S04]  /*f210*/  LDSM.16.MT88.4 R28, [R230+0xa400] ;  /* 0x00a40000e61c783b */ /* 0x000ee80000004200 */
[----:B------:R-:W-:Y:S01]  /*f220*/  LDSM.16.MT88.4 R140, [R230+0x9c00] ;  /* 0x009c0000e68c783b */ /* 0x000fe20000004200 */
[----:B------:R-:W-:Y:S01]  /*f230*/  HMMA.16816.F32 R68, R8, R32, R68 ;  /* 0x000000200844723c */ /* 0x000fe20000001844 */
[----:B-1----:R-:W-:-:S05]  /*f240*/  FFMA.FTZ R0, R53, UR19, -R12 ;  /* 0x0000001335007c23 */ /* 0x002fca000801080c */
[C---:B------:R-:W-:Y:S01]  /*f250*/  HMMA.16816.F32 R80, R8.reuse, R34, R80 ;  /* 0x000000220850723c */ /* 0x040fe20000001850 */
[----:B------:R-:W-:Y:S01]  /*f260*/  LDSM.16.MT88.4 R32, [R230+0x9800] ;  /* 0x00980000e620783b */ /* 0x000fe20000004200 */
[----:B------:R1:W2:Y:S04]  /*f270*/  MUFU.EX2 R224, R0 ;  /* 0x0000000000e07308 */ /* 0x0002a80000000800 */
[C---:B------:R-:W-:Y:S06]  /*f280*/  HMMA.16816.F32 R84, R8.reuse, R48, R84 ;  /* 0x000000300854723c */ /* 0x040fec0000001854 */
[----:B------:R-:W-:Y:S01]  /*f290*/  HMMA.16816.F32 R96, R8, R50, R96 ;  /* 0x000000320860723c */ /* 0x000fe20000001860 */
[--C-:B-1----:R-:W-:Y:S01]  /*f2a0*/  FFMA.FTZ R0, R37, UR19, -R12.reuse ;  /* 0x0000001325007c23 */ /* 0x102fe2000801080c */
[----:B--2---:R-:W-:Y:S01]  /*f2b0*/  F2FP.F16.F32.PACK_AB R5, R224, R225 ;  /* 0x000000e1e005723e */ /* 0x004fe200000000ff */
[----:B------:R-:W1:Y:S04]  /*f2c0*/  LDSM.16.MT88.4 R36, [R228+0xb400] ;  /* 0x00b40000e424783b */ /* 0x000e680000004200 */
[----:B------:R-:W-:Y:S01]  /*f2d0*/  F2FP.F16.F32.PACK_AB R8, R249, R131 ;  /* 0x00000083f908723e */ /* 0x000fe200000000ff */
[----:B------:R2:W-:Y:S01]  /*f2e0*/  MUFU.EX2 R223, R0 ;  /* 0x0000000000df7308 */ /* 0x0005e20000000800 */
[----:B------:R-:W-:Y:S01]  /*f2f0*/  F2FP.F16.F32.PACK_AB R10, R248, R250 ;  /* 0x000000faf80a723e */ /* 0x000fe200000000ff */
[----:B--2---:R-:W-:-:S06]  /*f300*/  FFMA.FTZ R0, R108, UR19, -R12 ;  /* 0x000000136c007c23 */ /* 0x004fcc000801080c */
[----:B------:R2:W4:Y:S02]  /*f310*/  MUFU.EX2 R222, R0 ;  /* 0x0000000000de7308 */ /* 0x0005240000000800 */
[----:B--2---:R-:W-:Y:S01]  /*f320*/  FFMA.FTZ R0, R183, UR19, -R13 ;  /* 0x00000013b7007c23 */ /* 0x004fe2000801080d */
[----:B----4-:R-:W-:-:S05]  /*f330*/  F2FP.F16.F32.PACK_AB R7, R222, R223 ;  /* 0x000000dfde07723e */ /* 0x010fca00000000ff */
[----:B------:R-:W-:Y:S02]  /*f340*/  MUFU.EX2 R183, R14 ;  /* 0x0000000e00b77308 */ /* 0x000fe40000000800 */
[C---:B------:R-:W-:Y:S06]  /*f350*/  HMMA.16816.F32 R48, R4.reuse, R24, R112 ;  /* 0x000000180430723c */ /* 0x040fec0000001870 */
[----:B------:R2:W-:Y:S01]  /*f360*/  MUFU.EX2 R221, R0 ;  /* 0x0000000000dd7308 */ /* 0x0005e20000000800 */
[C---:B------:R-:W-:Y:S06]  /*f370*/  HMMA.16816.F32 R52, R4.reuse, R26, R120 ;  /* 0x0000001a0434723c */ /* 0x040fec0000001878 */
[C---:B------:R-:W-:Y:S06]  /*f380*/  HMMA.16816.F32 R108, R4.reuse, R42, R92 ;  /* 0x0000002a046c723c */ /* 0x040fec000000185c */
[----:B------:R-:W-:Y:S01]  /*f390*/  HMMA.16816.F32 R56, R4, R16, R56 ;  /* 0x000000100438723c */ /* 0x000fe20000001838 */
[----:B--2---:R-:W-:-:S04]  /*f3a0*/  FFMA.FTZ R0, R187, UR19, -R13 ;  /* 0x00000013bb007c23 */ /* 0x004fc8000801080d */
[----:B------:R2:W4:Y:S01]  /*f3b0*/  MUFU.EX2 R220, R0 ;  /* 0x0000000000dc7308 */ /* 0x0005220000000800 */
[C---:B------:R-:W-:Y:S06]  /*f3c0*/  HMMA.16816.F32 R136, R4.reuse, R18, R136 ;  /* 0x000000120488723c */ /* 0x040fec0000001888 */
[C---:B-----5:R-:W-:Y:S06]  /*f3d0*/  HMMA.16816.F32 R144, R4.reuse, R20, R144 ;  /* 0x000000140490723c */ /* 0x060fec0000001890 */
[----:B------:R-:W-:Y:S01]  /*f3e0*/  HMMA.16816.F32 R152, R4, R22, R152 ;  /* 0x000000160498723c */ /* 0x000fe20000001898 */
[----:B--2---:R-:W-:Y:S01]  /*f3f0*/  FFMA.FTZ R0, R188, UR19, -R13 ;  /* 0x00000013bc007c23 */ /* 0x004fe2000801080d */
[----:B----4-:R-:W-:-:S04]  /*f400*/  F2FP.F16.F32.PACK_AB R9, R220, R221 ;  /* 0x000000dddc09723e */ /* 0x010fc800000000ff */
[C---:B---3--:R-:W-:Y:S01]  /*f410*/  HMMA.16816.F32 R160, R4.reuse, R28, R160 ;  /* 0x0000001c04a0723c */ /* 0x048fe200000018a0 */
[----:B------:R2:W-:Y:S05]  /*f420*/  MUFU.EX2 R219, R0 ;  /* 0x0000000000db7308 */ /* 0x0005ea0000000800 */
[C---:B------:R-:W-:Y:S06]  /*f430*/  HMMA.16816.F32 R168, R4.reuse, R30, R168 ;  /* 0x0000001e04a8723c */ /* 0x040fec00000018a8 */
[C---:B-1----:R-:W-:Y:S06]  /*f440*/  HMMA.16816.F32 R72, R4.reuse, R36, R72 ;  /* 0x000000240448723c */ /* 0x042fec0000001848 */
[----:B------:R-:W-:Y:S01]  /*f450*/  HMMA.16816.F32 R76, R4, R38, R76 ;  /* 0x00000026044c723c */ /* 0x000fe2000000184c */
[----:B--2---:R-:W-:-:S04]  /*f460*/  FFMA.FTZ R0, R189, UR19, -R13 ;  /* 0x00000013bd007c23 */ /* 0x004fc8000801080d */
[----:B------:R1:W2:Y:S01]  /*f470*/  MUFU.EX2 R218, R0 ;  /* 0x0000000000da7308 */ /* 0x0002a20000000800 */
[----:B------:R-:W-:Y:S01]  /*f480*/  HMMA.16816.F32 R88, R4, R40, R88 ;  /* 0x000000280458723c */ /* 0x000fe20000001858 */
[----:B-1----:R-:W-:Y:S01]  /*f490*/  FFMA.FTZ R0, R198, UR19, -R2 ;  /* 0x00000013c6007c23 */ /* 0x002fe20008010802 */
[----:B--2---:R-:W-:-:S05]  /*f4a0*/  F2FP.F16.F32.PACK_AB R11, R218, R219 ;  /* 0x000000dbda0b723e */ /* 0x004fca00000000ff */
[----:B------:R1:W-:Y:S02]  /*f4b0*/  MUFU.EX2 R211, R0 ;  /* 0x0000000000d37308 */ /* 0x0003e40000000800 */
        /* <DEDUP_REMOVED lines=41> */
[----:B---3--:R-:W-:Y:S02]  /*f750*/  F2FP.F16.F32.PACK_AB R7, R186, R187 ;  /* 0x000000bbba07723e */ /* 0x008fe400000000ff */
[----:B------:R-:W-:-:S03]  /*f760*/  MOV R201, R131 ;  /* 0x0000008300c97202 */ /* 0x000fc60000000f00 */
[----:B------:R2:W-:Y:S02]  /*f770*/  MUFU.EX2 R185, R0 ;  /* 0x0000000000b97308 */ /* 0x0005e40000000800 */
[C---:B------:R-:W-:Y:S06]  /*f780*/  HMMA.16816.F32 R48, R4.reuse, R24, R48 ;  /* 0x000000180430723c */ /* 0x040fec0000001830 */
[C---:B------:R-:W-:Y:S06]  /*f790*/  HMMA.16816.F32 R52, R4.reuse, R26, R52 ;  /* 0x0000001a0434723c */ /* 0x040fec0000001834 */
[----:B------:R-:W-:Y:S01]  /*f7a0*/  HMMA.16816.F32 R56, R4, R32, R56 ;  /* 0x000000200438723c */ /* 0x000fe20000001838 */
[----:B--2---:R-:W-:Y:S01]  /*f7b0*/  FFMA.FTZ R0, R200, UR19, -R2 ;  /* 0x00000013c8007c23 */ /* 0x004fe20008010802 */
[----:B------:R-:W-:-:S03]  /*f7c0*/  MOV R200, R177 ;  /* 0x000000b100c87202 */ /* 0x000fc60000000f00 */
        /* <DEDUP_REMOVED lines=49> */
[----:B-1----:R-:W-:Y:S01]  /*fae0*/  FFMA.FTZ R0, R192, UR19, -R3 ;  /* 0x00000013c0007c23 */ /* 0x002fe20008010803 */
        /* <DEDUP_REMOVED lines=123> */
.L_x_772:
[----:B------:R-:W-:-:S12]  /*102a0*/  UIADD3 UR20, UR21, -0x1, URZ ;  /* 0xffffffff15147890 */ /* 0x000fd8000fffe03f */
.L_x_779:
        /* <DEDUP_REMOVED lines=16> */
[----:B------:R-:W-:Y:S01]  /*103b0*/  MOV R108, R104 ;  /* 0x00000068006c7202 */ /* 0x000fe20000000f00 */
[----:B------:R-:W-:Y:S01]  /*103c0*/  ULDC UR8, c[0x0][0x39c] ;  /* 0x0000e70000087ab9 */ /* 0x000fe20000000800 */
[----:B------:R-:W-:Y:S01]  /*103d0*/  ULDC UR4, c[0x0][0x2ec] ;  /* 0x0000bb0000047ab9 */ /* 0x000fe20000000800 */
[----:B------:R-:W-:-:S06]  /*103e0*/  ULDC.64 UR6, c[0x0][0x248] ;  /* 0x0000920000067ab9 */ /* 0x000fcc0000000a00 */
[----:B------:R-:W1:Y:S08]  /*103f0*/  @!P4 LDC.64 R4, c[0x0][0x220] ;  /* 0x00008800ff04cb82 */ /* 0x000e700000000a00 */
[----:B------:R-:W2:Y:S01]  /*10400*/  @!P4 LDC.64 R2, c[0x0][0x220] ;  /* 0x00008800ff02cb82 */ /* 0x000ea20000000a00 */
[----:B-1----:R1:W-:Y:S04]  /*10410*/  @!P4 STL.64 [R1+0x30], R4 ;  /* 0x000030040100c387 */ /* 0x0023e80000100a00 */
[----:B--2---:R2:W-:Y:S04]  /*10420*/  @!P4 STL.64 [R1+0x28], R2 ;  /* 0x000028020100c387 */ /* 0x0045e80000100a00 */
[----:B-1----:R-:W3:Y:S04]  /*10430*/  LDL.LU.64 R4, [R1] ;  /* 0x0000000001047983 */ /* 0x002ee80000300a00 */
[----:B--2---:R-:W3:Y:S02]  /*10440*/  LDL.LU.64 R2, [R1+0x8] ;  /* 0x0000080001027983 */ /* 0x004ee40000300a00 */
[----:B---3--:R-:W-:-:S05]  /*10450*/  IMAD.MOV.U32 R3, RZ, RZ, R5 ;  /* 0x000000ffff037224 */ /* 0x008fca00078e0005 */
[----:B------:R1:W-:Y:S01]  /*10460*/  STL.64 [R1+0x20], R2 ;  /* 0x0000200201007387 */ /* 0x0003e20000100a00 */
[----:B------:R-:W-:Y:S05]  /*10470*/  BRA `(.L_x_781) ;  /* 0x00000004000c7947 */ /* 0x000fea0003800000 */
.L_x_783:
[----:B------:R-:W2:Y:S01]  /*10480*/  LDL.64 R226, [R1+0x40] ;  /* 0x0000400001e27983 */ /* 0x000ea20000100a00 */
[----:B------:R-:W1:Y:S01]  /*10490*/  @!P4 LDC.64 R8, c[0x0][0x218] ;  /* 0x00008600ff08cb82 */ /* 0x000e620000000a00 */
[----:B------:R-:W-:Y:S02]  /*104a0*/  UIADD3 UR11, UR20, -0x1, URZ ;  /* 0xffffffff140b7890 */ /* 0x000fe4000fffe03f */
[----:B------:R-:W3:Y:S02]  /*104b0*/  LDL.64 R224, [R1+0x38] ;  /* 0x0000380001e07983 */ /* 0x000ee40000100a00 */
[----:B------:R-:W-:Y:S02]  /*104c0*/  USHF.R.S32.HI UR10, URZ, 0x1f, UR11 ;  /* 0x0000001f3f0a7899 */ /* 0x000fe4000801140b */
[----:B------:R4:W-:Y:S01]  /*104d0*/  @P4 STS [R234+0x6000], RZ ;  /* 0x006000ffea004388 */ /* 0x0009e20000000800 */
[----:B------:R-:W-:Y:S01]  /*104e0*/  UIMAD.WIDE.U32 UR26, UR11, UR6, URZ ;  /* 0x000000060b1a72a5 */ /* 0x000fe2000f8e003f */
[----:B------:R-:W5:Y:S01]  /*104f0*/  @!P3 LDC.64 R14, c[0x0][0x218] ;  /* 0x00008600ff0ebb82 */ /* 0x000f620000000a00 */
[----:B------:R-:W-:Y:S01]  /*10500*/  UIMAD UR10, UR10, UR6, URZ ;  /* 0x000000060a0a72a4 */ /* 0x000fe2000f8e023f */
[----:B------:R4:W-:Y:S03]  /*10510*/  @P4 STS [R234+0x6004], RZ ;  /* 0x006004ffea004388 */ /* 0x0009e60000000800 */
[----:B------:R-:W-:Y:S01]  /*10520*/  UIMAD UR10, UR11, UR7, UR10 ;  /* 0x000000070b0a72a4 */ /* 0x000fe2000f8e020a */
[----:B------:R4:W-:Y:S01]  /*10530*/  @P4 STS.64 [R234+0x6008], RZ ;  /* 0x006008ffea004388 */ /* 0x0009e20000000a00 */
[----:B------:R-:W-:Y:S01]  /*10540*/  IMAD.U32 R4, RZ, RZ, UR26 ;  /* 0x0000001aff047e24 */ /* 0x000fe2000f8e00ff */
[----:B------:R-:W4:Y:S01]  /*10550*/  @!P2 LDC.64 R12, c[0x0][0x218] ;  /* 0x00008600ff0cab82 */ /* 0x000f220000000a00 */
[----:B------:R-:W-:Y:S01]  /*10560*/  UIADD3 UR10, UR27, UR10, URZ ;  /* 0x0000000a1b0a7290 */ /* 0x000fe2000fffe03f */
[----:B------:R-:W-:Y:S05]  /*10570*/  IMAD.U32 R5, RZ, RZ, UR26 ;  /* 0x0000001aff057e24 */ /* 0x000fea000f8e00ff */
        /* <DEDUP_REMOVED lines=38> */
[C-C-:B------:R-:W-:Y:S02]  /*107e0*/  @!P3 LEA.HI.X R9, R5.reuse, R17, R6.reuse, 0x1, P1 ;  /* 0x000000110509b211 */ /* 0x140fe400008f0c06 */
        /* <DEDUP_REMOVED lines=12> */
.L_x_781:
[----:B--2---:R-:W2:Y:S01]  /*108b0*/  LDL.64 R18, [R1+0x20] ;  /* 0x0000200001127983 */ /* 0x004ea20000100a00 */
[----:B------:R-:W-:Y:S04]  /*108c0*/  DEPBAR.LE SB0, 0x0 ;  /* 0x000080000000791a */ /* 0x000fe80000000000 */
[----:B------:R-:W-:Y:S01]  /*108d0*/  ISETP.GE.AND P3, PT, R237, UR9, PT ;  /* 0x00000009ed007c0c */ /* 0x000fe2000bf66270 */
[----:B------:R-:W3:Y:S01]  /*108e0*/  LDL R4, [R1+0x30] ;  /* 0x0000300001047983 */ /* 0x000ee20000100800 */
[----:B-1----:R-:W-:Y:S01]  /*108f0*/  MOV R2, UR20 ;  /* 0x0000001400027c02 */ /* 0x002fe20008000f00 */
[----:B------:R-:W-:Y:S01]  /*10900*/  USHF.R.S32.HI UR11, URZ, 0x1f, UR20 ;  /* 0x0000001f3f0b7899 */ /* 0x000fe20008011414 */
[----:B------:R-:W-:Y:S01]  /*10910*/  ISETP.GE.AND P2, PT, R238, UR9, PT ;  /* 0x00000009ee007c0c */ /* 0x000fe2000bf46270 */
[----:B------:R-:W4:Y:S01]  /*10920*/  LDL R0, [R1+0x34] ;  /* 0x0000340001007983 */ /* 0x000f220000100800 */
[----:B------:R-:W-:Y:S03]  /*10930*/  UIMAD UR10, UR12, UR20, URZ ;  /* 0x000000140c0a72a4 */ /* 0x000fe6000f8e023f */
[----:B------:R-:W5:Y:S01]  /*10940*/  LDL R6, [R1+0x28] ;  /* 0x0000280001067983 */ /* 0x000f620000100800 */
[----:B------:R-:W-:Y:S03]  /*10950*/  UIMAD UR10, UR11, UR13, UR10 ;  /* 0x0000000d0b0a72a4 */ /* 0x000fe6000f8e020a */
[----:B------:R-:W5:Y:S01]  /*10960*/  LDL R16, [R1+0x2c] ;  /* 0x00002c0001107983 */ /* 0x000f620000100800 */
[----:B------:R-:W1:Y:S08]  /*10970*/  @!P3 LDC.64 R10, c[0x0][0x220] ;  /* 0x00008800ff0abb82 */ /* 0x000e700000000a00 */
[----:B------:R-:W-:Y:S06]  /*10980*/  BAR.SYNC.DEFER_BLOCKING 0x0 ;  /* 0x0000000000007b1d */ /* 0x000fec0000010000 */
[----:B------:R-:W-:Y:S02]  /*10990*/  @P4 STS.64 [R234+0x9008], RZ ;  /* 0x009008ffea004388 */ /* 0x000fe40000000a00 */
[----:B------:R-:W4:Y:S04]  /*109a0*/  @!P2 LDC.64 R8, c[0x0][0x220] ;  /* 0x00008800ff08ab82 */ /* 0x000f280000000a00 */
[----:B------:R-:W-:Y:S04]  /*109b0*/  @P4 STS [R234+0x9000], RZ ;  /* 0x009000ffea004388 */ /* 0x000fe80000000800 */
[----:B------:R-:W5:Y:S01]  /*109c0*/  @!P3 LDC.64 R12, c[0x0][0x220] ;  /* 0x00008800ff0cbb82 */ /* 0x000f620000000a00 */
[----:B------:R-:W-:Y:S07]  /*109d0*/  @P4 STS [R234+0x9004], RZ ;  /* 0x009004ffea004388 */ /* 0x000fee0000000800 */
[----:B------:R-:W5:Y:S01]  /*109e0*/  @!P2 LDC.64 R14, c[0x0][0x220] ;  /* 0x00008800ff0eab82 */ /* 0x000f620000000a00 */
[----:B------:R-:W1:Y:S02]  /*109f0*/  S2R R235, SR_TID.X ;  /* 0x0000000000eb7919 */ /* 0x000e640000002100 */
[----:B-1----:R-:W-:Y:S04]  /*10a00*/  SHF.L.U32 R235, R235, 0x1, RZ ;  /* 0x00000001ebeb7819 */ /* 0x002fe800000006ff */
[----:B------:R-:W-:Y:S01]  /*10a10*/  LOP3.LUT R235, R235, 0x6, RZ, 0xc0, !PT ;  /* 0x00000006ebeb7812 */ /* 0x000fe200078ec0ff */
[----:B--2---:R-:W-:Y:S05]  /*10a20*/  IMAD.WIDE.U32 R2, R2, UR13, R18 ;  /* 0x0000000d02027c25 */ /* 0x004fea000f8e0012 */
[----:B------:R-:W-:Y:S02]  /*10a30*/  IADD3 R3, R3, UR10, RZ ;  /* 0x0000000a03037c10 */ /* 0x000fe4000fffe0ff */
[C---:B---3--:R-:W-:Y:S02]  /*10a40*/  @!P4 LEA R4, P0, R2.reuse, R4, 0x1 ;  /* 0x000000040204c211 */ /* 0x048fe400078008ff */
[C---:B------:R-:W-:Y:S02]  /*10a50*/  @!P3 LEA R10, P1, R2.reuse, R10, 0x1 ;  /* 0x0000000a020ab211 */ /* 0x040fe400078208ff */
[C-C-:B----4-:R-:W-:Y:S02]  /*10a60*/  @!P4 LEA.HI.X R5, R2.reuse, R0, R3.reuse, 0x1, P0 ;  /* 0x000000000205c211 */ /* 0x150fe400000f0c03 */
[C-C-:B------:R-:W-:Y:S02]  /*10a70*/  @!P3 LEA.HI.X R11, R2.reuse, R11, R3.reuse, 0x1, P1 ;  /* 0x0000000b020bb211 */ /* 0x140fe400008f0c03 */
[C---:B------:R-:W-:Y:S01]  /*10a80*/  @!P2 LEA R8, P0, R2.reuse, R8, 0x1 ;  /* 0x000000080208a211 */ /* 0x040fe200078008ff */
[----:B------:R-:W-:Y:S01]  /*10a90*/  @!PT LDS RZ, [RZ] ;  /* 0x00000000fffff984 */ /* 0x000fe20000000800 */
[----:B------:R-:W-:Y:S01]  /*10aa0*/  @!PT LDS RZ, [RZ] ;  /* 0x00000000fffff984 */ /* 0x000fe20000000800 */
[----:B------:R-:W-:Y:S01]  /*10ab0*/  @!PT LDS RZ, [RZ] ;  /* 0x00000000fffff984 */ /* 0x000fe20000000800 */
[----:B------:R1:W-:Y:S01]  /*10ac0*/  @!P4 LDGSTS.E.BYPASS.LTC128B.128 [R234+0x9000], desc[UR22][R4.64] ;  /* 0x0900000004eacfae */ /* 0x0003e2000b901d56 */
[C---:B------:R-:W-:Y:S02]  /*10ad0*/  IADD3 R0, P5, R2.reuse, UR24, RZ ;  /* 0x0000001802007c10 */ /* 0x040fe4000ffbe0ff */
[----:B------:R-:W-:Y:S02]  /*10ae0*/  @!P2 LEA.HI.X R9, R2, R9, R3, 0x1, P0 ;  /* 0x000000090209a211 */ /* 0x000fe400000f0c03 */
[----:B------:R-:W-:Y:S02]  /*10af0*/  IADD3.X R3, R3, UR18, RZ, P5, !PT ;  /* 0x0000001203037c10 */ /* 0x000fe4000affe4ff */
[C---:B-----5:R-:W-:Y:S01]  /*10b00*/  @!P4 LEA R6, P5, R0.reuse, R6, 0x1 ;  /* 0x000000060006c211 */ /* 0x060fe200078a08ff */
[----:B------:R-:W-:Y:S01]  /*10b10*/  @P3 STS.128 [R234+0xa000], RZ ;  /* 0x00a000ffea003388 */ /* 0x000fe20000000c00 */
[C---:B------:R-:W-:Y:S02]  /*10b20*/  @!P2 LEA R2, P0, R0.reuse, R14, 0x1 ;  /* 0x0000000e0002a211 */ /* 0x040fe400078008ff */
[C-C-:B------:R-:W-:Y:S02]  /*10b30*/  @!P4 LEA.HI.X R7, R0.reuse, R16, R3.reuse, 0x1, P5 ;  /* 0x000000100007c211 */ /* 0x140fe400028f0c03 */
[----:B------:R-:W-:Y:S03]  /*10b40*/  ISETP.LT.AND P5, PT, RZ, UR20, PT ;  /* 0x00000014ff007c0c */ /* 0x000fe6000bfa1270 */
[----:B------:R-:W-:Y:S01]  /*10b50*/  @!PT LDS RZ, [RZ] ;  /* 0x00000000fffff984 */ /* 0x000fe20000000800 */
[----:B------:R-:W-:Y:S01]  /*10b60*/  @!PT LDS RZ, [RZ] ;  /* 0x00000000fffff984 */ /* 0x000fe20000000800 */
[----:B------:R-:W-:Y:S01]  /*10b70*/  @!PT LDS RZ, [RZ] ;  /* 0x00000000fffff984 */ /* 0x000fe20000000800 */
[----:B------:R-:W-:Y:S08]  /*10b80*/  @!P3 LDGSTS.E.BYPASS.LTC128B.128 [R234+0xa000], desc[UR22][R10.64+0x40] ;  /* 0x0a0000400aeabfae */ /* 0x000ff0000b901d56 */
[----:B------:R-:W-:Y:S01]  /*10b90*/  @P2 STS.128 [R234+0xb000], RZ ;  /* 0x00b000ffea002388 */ /* 0x000fe20000000c00 */
[C---:B-1----:R-:W-:Y:S04]  /*10ba0*/  @!P3 LEA R4, P1, R0.reuse, R12, 0x1 ;  /* 0x0000000c0004b211 */ /* 0x042fe800078208ff */
[C-C-:B------:R-:W-:Y:S03]  /*10bb0*/  @!P3 LEA.HI.X R5, R0.reuse, R13, R3.reuse, 0x1, P1 ;  /* 0x0000000d0005b211 */ /* 0x140fe600008f0c03 */
[----:B------:R-:W-:Y:S01]  /*10bc0*/  @!PT LDS RZ, [RZ] ;  /* 0x00000000fffff984 */ /* 0x000fe20000000800 */
[----:B------:R-:W-:Y:S01]  /*10bd0*/  @!PT LDS RZ, [RZ] ;  /* 0x00000000fffff984 */ /* 0x000fe20000000800 */
[----:B------:R-:W-:Y:S01]  /*10be0*/  @!PT LDS RZ, [RZ] ;  /* 0x00000000fffff984 */ /* 0x000fe20000000800 */
[----:B------:R-:W-:Y:S01]  /*10bf0*/  @!P2 LDGSTS.E.BYPASS.LTC128B.128 [R234+0xb000], desc[UR22][R8.64+0x80] ;  /* 0x0b00008008eaafae */ /* 0x000fe2000b901d56 */
[----:B------:R-:W-:Y:S02]  /*10c00*/  @!P2 LEA.HI.X R3, R0, R15, R3, 0x1, P0 ;  /* 0x0000000f0003a211 */ /* 0x000fe400000f0c03 */
[----:B------:R-:W-:Y:S04]  /*10c10*/  MOV R0, UR20 ;  /* 0x0000001400007c02 */ /* 0x000fe80008000f00 */
[----:B------:R-:W-:Y:S01]  /*10c20*/  LEA R0, R0, R235, 0x6 ;  /* 0x000000eb00007211 */ /* 0x000fe200078e30ff */
        /* <DEDUP_REMOVED lines=16> */
[----:B------:R-:W2:Y:S08]  /*10d30*/  LDSM.16.M88.4 R16, [R229+0x6000] ;  /* 0x00600000e510783b */ /* 0x000eb00000000200 */
[----:B------:R-:W3:Y:S01]  /*10d40*/  LDSM.16.M88.4 R60, [R232+0x1000] ;  /* 0x00100000e83c783b */ /* 0x000ee20000000200 */
[----:B-1----:R-:W-:Y:S02]  /*10d50*/  IADD3 R2, R0, 0x1, RZ ;  /* 0x0000000100027810 */ /* 0x002fe40007ffe0ff */
[----:B------:R-:W-:Y:S02]  /*10d60*/  I2FP.F32.S32 R3, R0 ;  /* 0x0000000000037245 */ /* 0x000fe40000201400 */
[----:B------:R-:W-:Y:S03]  /*10d70*/  I2FP.F32.S32 R2, R2 ;  /* 0x0000000200027245 */ /* 0x000fe60000201400 */
[----:B------:R-:W1:Y:S08]  /*10d80*/  LDSM.16.M88.4 R32, [R229+0x6400] ;  /* 0x00640000e520783b */ /* 0x000e700000000200 */
[----:B------:R-:W0:Y:S08]  /*10d90*/  LDGDEPBAR ;  /* 0x00000000000079af */ /* 0x000e300000000000 */
[----:B------:R-:W4:Y:S08]  /*10da0*/  LDSM.16.M88.4 R48, [R229+0x6800] ;  /* 0x00680000e530783b */ /* 0x000f300000000200 */
[----:B------:R-:W5:Y:S01]  /*10db0*/  LDSM.16.M88.4 R176, [R229+0x6c00] ;  /* 0x006c0000e5b0783b */ /* 0x000f620000000200 */
[-C--:B--2---:R-:W-:Y:S07]  /*10dc0*/  HMMA.16816.F32 R4, R64, R16.reuse, RZ ;  /* 0x000000104004723c */ /* 0x084fee00000018ff */
[----:B------:R-:W-:Y:S01]  /*10dd0*/  LDSM.16.M88.4 R180, [R233] ;  /* 0x00000000e9b4783b */ /* 0x000fe20000000200 */
[C---:B---3--:R-:W-:Y:S07]  /*10de0*/  HMMA.16816.F32 R8, R60.reuse, R16, RZ ;  /* 0x000000103c08723c */ /* 0x048fee00000018ff */
[----:B------:R-:W2:Y:S01]  /*10df0*/  LDSM.16.M88.4 R184, [R231+0x6000] ;  /* 0x00600000e7b8783b */ /* 0x000ea20000000200 */
[-C--:B------:R-:W-:Y:S06]  /*10e00*/  HMMA.16816.F32 R12, R60, R18.reuse, RZ ;  /* 0x000000123c0c723c */ /* 0x080fec00000018ff */
[C---:B------:R-:W-:Y:S01]  /*10e10*/  HMMA.16816.F32 R16, R64.reuse, R18, RZ ;  /* 0x000000124010723c */ /* 0x040fe200000018ff */
[----:B------:R-:W3:Y:S05]  /*10e20*/  LDSM.16.M88.4 R188, [R233+0x1000] ;  /* 0x00100000e9bc783b */ /* 0x000eea0000000200 */
[-C--:B-1----:R-:W-:Y:S03]  /*10e30*/  HMMA.16816.F32 R20, R64, R32.reuse, RZ ;  /* 0x000000204014723c */ /* 0x082fe600000018ff */
[----:B------:R-:W1:Y:S03]  /*10e40*/  LDSM.16.M88.4 R192, [R231+0x6400] ;  /* 0x00640000e7c0783b */ /* 0x000e660000000200 */
[C---:B------:R-:W-:Y:S05]  /*10e50*/  HMMA.16816.F32 R24, R60.reuse, R32, RZ ;  /* 0x000000203c18723c */ /* 0x040fea00000018ff */
[----:B------:R-:W1:Y:S01]  /*10e60*/  LDSM.16.M88.4 R196, [R231+0x6800] ;  /* 0x00680000e7c4783b */ /* 0x000e620000000200 */
[-C--:B------:R-:W-:Y:S06]  /*10e70*/  HMMA.16816.F32 R28, R60, R34.reuse, RZ ;  /* 0x000000223c1c723c */ /* 0x080fec00000018ff */
[C---:B------:R-:W-:Y:S01]  /*10e80*/  HMMA.16816.F32 R32, R64.reuse, R34, RZ ;  /* 0x000000224020723c */ /* 0x040fe200000018ff */
[----:B------:R-:W1:Y:S05]  /*10e90*/  LDSM.16.M88.4 R200, [R231+0x6c00] ;  /* 0x006c0000e7c8783b */ /* 0x000e6a0000000200 */
        /* <DEDUP_REMOVED lines=14> */
[-C--:B--2---:R-:W-:Y:S03]  /*10f80*/  HMMA.16816.F32 R4, R180, R184.reuse, R4 ;  /* 0x000000b8b404723c */ /* 0x084fe60000001804 */
[----:B------:R-:W-:Y:S03]  /*10f90*/  LDSM.16.M88.4 R224, [R231+0x8000] ;  /* 0x00800000e7e0783b */ /* 0x000fe60000000200 */
[C---:B---3--:R-:W-:Y:S06]  /*10fa0*/  HMMA.16816.F32 R8, R188.reuse, R184, R8 ;  /* 0x000000b8bc08723c */ /* 0x048fec0000001808 */
[-C--:B------:R-:W-:Y:S06]  /*10fb0*/  HMMA.16816.F32 R12, R188, R186.reuse, R12 ;  /* 0x000000babc0c723c */ /* 0x080fec000000180c */
[C---:B------:R-:W-:Y:S01]  /*10fc0*/  HMMA.16816.F32 R16, R180.reuse, R186, R16 ;  /* 0x000000bab410723c */ /* 0x040fe20000001810 */
[----:B------:R-:W2:Y:S05]  /*10fd0*/  LDSM.16.M88.4 R184, [R229+0x7800] ;  /* 0x00780000e5b8783b */ /* 0x000eaa0000000200 */
        /* <DEDUP_REMOVED lines=15> */
[----:B------:R-:W1:Y:S03]  /*110d0*/  LDSM.16.M88.4 R180, [R233+0x2000] ;  /* 0x00200000e9b4783b */ /* 0x000e660000000200 */
        /* <DEDUP_REMOVED lines=16> */
[-C--:B------:R-:W-:Y:S06]  /*111e0*/  HMMA.16816.F32 R52, R204, R216.reuse, R52 ;  /* 0x000000d8cc34723c */ /* 0x080fec0000001834 */
[C---:B------:R-:W-:Y:S06]  /*111f0*/  HMMA.16816.F32 R56, R212.reuse, R216, R56 ;  /* 0x000000d8d438723c */ /* 0x040fec0000001838 */
[-C--:B------:R-:W-:Y:S01]  /*11200*/  HMMA.16816.F32 R60, R212, R218.reuse, R60 ;  /* 0x000000dad43c723c */ /* 0x080fe2000000183c */
[----:B------:R-:W-:Y:S05]  /*11210*/  LDSM.16.M88.4 R212, [R229+0x8400] ;  /* 0x00840000e5d4783b */ /* 0x000fea0000000200 */
[----:B------:R-:W-:Y:S03]  /*11220*/  HMMA.16816.F32 R64, R204, R218, R64 ;  /* 0x000000dacc40723c */ /* 0x000fe60000001840 */
[----:B------:R-:W4:Y:S03]  /*11230*/  LDSM.16.M88.4 R204, [R232+0x5000] ;  /* 0x00500000e8cc783b */ /* 0x000f260000000200 */
[-C--:B-1----:R-:W-:Y:S05]  /*11240*/  HMMA.16816.F32 R4, R180, R188.reuse, R4 ;  /* 0x000000bcb404723c */ /* 0x082fea0000001804 */
[----:B------:R-:W-:Y:S01]  /*11250*/  LDSM.16.M88.4 R216, [R229+0x8c00] ;  /* 0x008c0000e5d8783b */ /* 0x000fe20000000200 */
[C---:B------:R-:W-:Y:S06]  /*11260*/  HMMA.16816.F32 R8, R192.reuse, R188, R8 ;  /* 0x000000bcc008723c */ /* 0x040fec0000001808 */
[-C--:B------:R-:W-:Y:S06]  /*11270*/  HMMA.16816.F32 R12, R192, R190.reuse, R12 ;  /* 0x000000bec00c723c */ /* 0x080fec000000180c */
[C---:B------:R-:W-:Y:S01]  /*11280*/  HMMA.16816.F32 R16, R180.reuse, R190, R16 ;  /* 0x000000beb410723c */ /* 0x040fe20000001810 */
[----:B------:R-:W1:Y:S05]  /*11290*/  LDSM.16.M88.4 R188, [R229+0x8800] ;  /* 0x00880000e5bc783b */ /* 0x000e6a0000000200 */
        /* <DEDUP_REMOVED lines=36> */
[----:B------:R-:W1:Y:S01]  /*114e0*/  MUFU.TANH R195, R4 ;  /* 0x0000000400c37308 */ /* 0x000e620000002400 */
[----:B------:R-:W-:Y:S01]  /*114f0*/  FMUL.FTZ R7, R7, UR8 ;  /* 0x0000000807077c20 */ /* 0x000fe20008410000 */
[----:B------:R-:W-:Y:S01]  /*11500*/  FMUL.FTZ R10, R10, UR8 ;  /* 0x000000080a0a7c20 */ /* 0x000fe20008410000 */
[----:B------:R-:W-:Y:S01]  /*11510*/  FMUL.FTZ R8, R8, UR8 ;  /* 0x0000000808087c20 */ /* 0x000fe20008410000 */
[----:B------:R-:W-:Y:S01]  /*11520*/  FMUL.FTZ R11, R11, UR8 ;  /* 0x000000080b0b7c20 */ /* 0x000fe20008410000 */
[----:B------:R-:W-:Y:S05]  /*11530*/  FMUL.FTZ R9, R9, UR8 ;  /* 0x0000000809097c20 */ /* 0x000fea0008410000 */
[----:B------:R-:W2:Y:S01]  /*11540*/  MUFU.TANH R194, R6 ;  /* 0x0000000600c27308 */ /* 0x000ea20000002400 */
[----:B------:R-:W-:Y:S01]  /*11550*/  FMUL.FTZ R14, R14, UR8 ;  /* 0x000000080e0e7c20 */ /* 0x000fe20008410000 */
[----:B------:R-:W-:Y:S01]  /*11560*/  FMUL.FTZ R15, R15, UR8 ;  /* 0x000000080f0f7c20 */ /* 0x000fe20008410000 */
[----:B------:R-:W-:Y:S01]  /*11570*/  FMUL.FTZ R13, R13, UR8 ;  /* 0x000000080d0d7c20 */ /* 0x000fe20008410000 */
[----:B------:R-:W-:Y:S01]  /*11580*/  FMUL.FTZ R12, R12, UR8 ;  /* 0x000000080c0c7c20 */ /* 0x000fe20008410000 */
[----:B------:R-:W-:Y:S01]  /*11590*/  FMUL.FTZ R16, R16, UR8 ;  /* 0x0000000810107c20 */ /* 0x000fe20008410000 */
[----:B------:R-:W-:Y:S04]  /*115a0*/  FMUL.FTZ R18, R18, UR8 ;  /* 0x0000000812127c20 */ /* 0x000fe80008410000 */
[----:B------:R-:W-:Y:S01]  /*115b0*/  MUFU.TANH R198, R5 ;  /* 0x0000000500c67308 */ /* 0x000fe20000002400 */
[----:B------:R-:W-:Y:S01]  /*115c0*/  FMUL.FTZ R17, R17, UR8 ;  /* 0x0000000811117c20 */ /* 0x000fe20008410000 */
[----:B------:R-:W-:Y:S08]  /*115d0*/  FMUL.FTZ R19, R19, UR8 ;  /* 0x0000000813137c20 */ /* 0x000ff00008410000 */
[----:B------:R3:W-:Y:S10]  /*115e0*/  MUFU.TANH R197, R7 ;  /* 0x0000000700c57308 */ /* 0x0007f40000002400 */
[----:B------:R-:W4:Y:S10]  /*115f0*/  MUFU.TANH R104, R10 ;  /* 0x0000000a00687308 */ /* 0x000f340000002400 */
[----:B------:R-:W5:Y:S01]  /*11600*/  MUFU.TANH R103, R8 ;  /* 0x0000000800677308 */ /* 0x000f620000002400 */
[----:B---3--:R-:W3:Y:S09]  /*11610*/  LDSM.16.M88.4 R4, [R231+0x8400] ;  /* 0x00840000e704783b */ /* 0x008ef20000000200 */
[----:B------:R-:W5:Y:S10]  /*11620*/  MUFU.TANH R192, R11 ;  /* 0x0000000b00c07308 */ /* 0x000f740000002400 */
[----:B------:R1:W5:Y:S10]  /*11630*/  MUFU.TANH R109, R9 ;  /* 0x00000009006d7308 */ /* 0x0003740000002400 */
[----:B------:R-:W-:Y:S10]  /*11640*/  MUFU.TANH R106, R14 ;  /* 0x0000000e006a7308 */ /* 0x000ff40000002400 */
[----:B------:R-:W-:Y:S01]  /*11650*/  MUFU.TANH R193, R15 ;  /* 0x0000000f00c17308 */ /* 0x000fe20000002400 */
[----:B-1----:R-:W1:Y:S09]  /*11660*/  LDSM.16.M88.4 R8, [R231+0x8800] ;  /* 0x00880000e708783b */ /* 0x002e720000000200 */
[----:B------:R-:W-:Y:S01]  /*11670*/  MUFU.TANH R189, R13 ;  /* 0x0000000d00bd7308 */ /* 0x000fe20000002400 */
[-C--:B---3--:R-:W-:Y:S06]  /*11680*/  HMMA.16816.F32 R20, R220, R4.reuse, R20 ;  /* 0x00000004dc14723c */ /* 0x088fec0000001814 */
[C---:B------:R-:W-:Y:S03]  /*11690*/  HMMA.16816.F32 R24, R176.reuse, R4, R24 ;  /* 0x00000004b018723c */ /* 0x040fe60000001818 */
[----:B------:R-:W-:Y:S03]  /*116a0*/  MUFU.TANH R105, R12 ;  /* 0x0000000c00697308 */ /* 0x000fe60000002400 */
[-C--:B------:R-:W-:Y:S07]  /*116b0*/  HMMA.16816.F32 R28, R176, R6.reuse, R28 ;  /* 0x00000006b01c723c */ /* 0x080fee000000181c */
[----:B------:R-:W3:Y:S01]  /*116c0*/  MUFU.TANH R16, R16 ;  /* 0x0000001000107308 */ /* 0x000ee20000002400 */
[C---:B------:R-:W-:Y:S01]  /*116d0*/  HMMA.16816.F32 R32, R220.reuse, R6, R32 ;  /* 0x00000006dc20723c */ /* 0x040fe20000001820 */
[----:B------:R-:W2:Y:S01]  /*116e0*/  LDSM.16.M88.4 R4, [R231+0x8c00] ;  /* 0x008c0000e704783b */ /* 0x000ea20000000200 */
[----:B------:R-:W-:Y:S07]  /*116f0*/  DEPBAR.LE SB0, 0x0 ;  /* 0x000080000000791a */ /* 0x000fee0000000000 */
[----:B------:R-:W3:Y:S02]  /*11700*/  MUFU.TANH R18, R18 ;  /* 0x0000001200127308 */ /* 0x000ee40000002400 */
[----:B------:R-:W-:Y:S01]  /*11710*/  FMUL.FTZ R23, R23, UR8 ;  /* 0x0000000817177c20 */ /* 0x000fe20008410000 */
[----:B------:R-:W-:Y:S01]  /*11720*/  FMUL.FTZ R21, R21, UR8 ;  /* 0x0000000815157c20 */ /* 0x000fe20008410000 */
[----:B------:R-:W-:Y:S01]  /*11730*/  FMUL.FTZ R22, R22, UR8 ;  /* 0x0000000816167c20 */ /* 0x000fe20008410000 */
[----:B------:R-:W-:Y:S01]  /*11740*/  FMUL.FTZ R26, R26, UR8 ;  /* 0x000000081a1a7c20 */ /* 0x000fe20008410000 */
[----:B------:R-:W-:Y:S04]  /*11750*/  FMUL.FTZ R27, R27, UR8 ;  /* 0x000000081b1b7c20 */ /* 0x000fe80008410000 */
[----:B------:R4:W-:Y:S01]  /*11760*/  MUFU.TANH R181, R23 ;  /* 0x0000001700b57308 */ /* 0x0009e20000002400 */
[----:B------:R-:W-:Y:S01]  /*11770*/  BAR.SYNC.DEFER_BLOCKING 0x0 ;  /* 0x0000000000007b1d */ /* 0x000fe20000010000 */
[-C--:B-1----:R-:W-:Y:S05]  /*11780*/  HMMA.16816.F32 R36, R220, R8.reuse, R36 ;  /* 0x00000008dc24723c */ /* 0x082fea0000001824 */
[----:B------:R-:W-:Y:S03]  /*11790*/  FMUL.FTZ R30, R30, UR8 ;  /* 0x000000081e1e7c20 */ /* 0x000fe60008410000 */
[----:B------:R1:W3:Y:S01]  /*117a0*/  MUFU.TANH R182, R26 ;  /* 0x0000001a00b67308 */ /* 0x0002e20000002400 */
[C---:B------:R-:W-:Y:S04]  /*117b0*/  HMMA.16816.F32 R40, R176.reuse, R8, R40 ;  /* 0x00000008b028723c */ /* 0x040fe80000001828 */
[----:B------:R-:W-:Y:S01]  /*117c0*/  FMUL.FTZ R32, R32, UR8 ;  /* 0x0000000820207c20 */ /* 0x000fe20008410000 */
[----:B------:R-:W-:Y:S01]  /*117d0*/  FMUL.FTZ R31, R31, UR8 ;  /* 0x000000081f1f7c20 */ /* 0x000fe20008410000 */
[-C--:B------:R-:W-:Y:S03]  /*117e0*/  HMMA.16816.F32 R44, R176, R10.reuse, R44 ;  /* 0x0000000ab02c723c */ /* 0x080fe6000000182c */
[----:B------:R5:W-:Y:S02]  /*117f0*/  MUFU.TANH R15, R30 ;  /* 0x0000001e000f7308 */ /* 0x000be40000002400 */
[----:B------:R-:W-:Y:S01]  /*11800*/  FMUL.FTZ R33, R33, UR8 ;  /* 0x0000000821217c20 */ /* 0x000fe20008410000 */
[C---:B------:R-:W-:Y:S07]  /*11810*/  HMMA.16816.F32 R48, R220.reuse, R10, R48 ;  /* 0x0000000adc30723c */ /* 0x040fee0000001830 */
[----:B------:R3:W-:Y:S01]  /*11820*/  MUFU.TANH R14, R32 ;  /* 0x00000020000e7308 */ /* 0x0007e20000002400 */
[----:B------:R-:W-:Y:S03]  /*11830*/  FMUL.FTZ R36, R36, UR8 ;  /* 0x0000000824247c20 */ /* 0x000fe60008410000 */
[----:B------:R-:W-:Y:S01]  /*11840*/  FMUL.FTZ R25, R25, UR8 ;  /* 0x0000000819197c20 */ /* 0x000fe20008410000 */
[----:B------:R-:W-:Y:S01]  /*11850*/  FMUL.FTZ R29, R29, UR8 ;  /* 0x000000081d1d7c20 */ /* 0x000fe20008410000 */
[----:B------:R-:W-:Y:S01]  /*11860*/  FMUL.FTZ R35, R35, UR8 ;  /* 0x0000000823237c20 */ /* 0x000fe20008410000 */
[-C--:B--2---:R-:W-:Y:S03]  /*11870*/  HMMA.16816.F32 R52, R220, R4.reuse, R52 ;  /* 0x00000004dc34723c */ /* 0x084fe60000001834 */
[----:B------:R2:W-:Y:S01]  /*11880*/  MUFU.TANH R183, R27 ;  /* 0x0000001b00b77308 */ /* 0x0005e20000002400 */
[----:B------:R-:W-:Y:S01]  /*11890*/  FMUL.FTZ R24, R24, UR8 ;  /* 0x0000000818187c20 */ /* 0x000fe20008410000 */
[----:B------:R-:W-:Y:S01]  /*118a0*/  FMUL.FTZ R28, R28, UR8 ;  /* 0x000000081c1c7c20 */ /* 0x000fe20008410000 */
[----:B------:R-:W-:Y:S01]  /*118b0*/  FMUL.FTZ R34, R34, UR8 ;  /* 0x0000000822227c20 */ /* 0x000fe20008410000 */
[----:B------:R-:W-:Y:S01]  /*118c0*/  FMUL.FTZ R20, R20, UR8 ;  /* 0x0000000814147c20 */ /* 0x000fe20008410000 */
[----:B------:R-:W-:Y:S03]  /*118d0*/  FMUL.FTZ R40, R40, UR8 ;  /* 0x0000000828287c20 */ /* 0x000fe60008410000 */
[----:B------:R-:W-:Y:S01]  /*118e0*/  IADD3 R8, R0, 0x8, RZ ;  /* 0x0000000800087810 */ /* 0x000fe20007ffe0ff */
[C---:B------:R-:W-:Y:S01]  /*118f0*/  HMMA.16816.F32 R56, R176.reuse, R4, R56 ;  /* 0x00000004b038723c */ /* 0x040fe20000001838 */
[----:B------:R2:W-:Y:S03]  /*11900*/  MUFU.TANH R184, R31 ;  /* 0x0000001f00b87308 */ /* 0x0005e60000002400 */
[----:B------:R-:W-:Y:S01]  /*11910*/  FMUL.FTZ R44, R44, UR8 ;  /* 0x000000082c2c7c20 */ /* 0x000fe20008410000 */
[C---:B----4-:R-:W-:Y:S01]  /*11920*/  FFMA.FTZ R23, R3.reuse, UR5, R195 ;  /* 0x0000000503177c23 */ /* 0x050fe200080100c3 */
[C---:B-1----:R-:W-:Y:S01]  /*11930*/  FFMA.FTZ R26, R3.reuse, UR5, R194 ;  /* 0x00000005031a7c23 */ /* 0x042fe200080100c2 */
[C---:B-----5:R-:W-:Y:S01]  /*11940*/  FFMA.FTZ R30, R3.reuse, UR5, R104 ;  /* 0x00000005031e7c23 */ /* 0x060fe20008010068 */
[----:B---3--:R-:W-:Y:S03]  /*11950*/  FFMA.FTZ R32, R3, UR5, R103 ;  /* 0x0000000503207c23 */ /* 0x008fe60008010067 */
[----:B------:R1:W-:Y:S01]  /*11960*/  MUFU.TANH R110, R33 ;  /* 0x00000021006e7308 */ /* 0x0003e20000002400 */
[-C--:B------:R-:W-:Y:S03]  /*11970*/  HMMA.16816.F32 R60, R176, R6.reuse, R60 ;  /* 0x00000006b03c723c */ /* 0x080fe6000000183c */
[----:B------:R-:W-:Y:S01]  /*11980*/  IADD3 R9, R0, 0x9, RZ ;  /* 0x0000000900097810 */ /* 0x000fe20007ffe0ff */
[----:B------:R-:W-:Y:S01]  /*11990*/  FMUL.FTZ R50, R50, UR8 ;  /* 0x0000000832327c20 */ /* 0x000fe20008410000 */
[----:B------:R-:W-:Y:S01]  /*119a0*/  I2FP.F32.S32 R3, R8 ;  /* 0x0000000800037245 */ /* 0x000fe20000201400 */
[C---:B--2---:R-:W-:Y:S03]  /*119b0*/  FFMA.FTZ R27, R2.reuse, UR5, R198 ;  /* 0x00000005021b7c23 */ /* 0x044fe600080100c6 */
[----:B------:R2:W-:Y:S02]  /*119c0*/  MUFU.TANH R191, R36 ;  /* 0x0000002400bf7308 */ /* 0x0005e40000002400 */
[----:B------:R-:W-:Y:S01]  /*119d0*/  FFMA.FTZ R31, R2, UR5, R197 ;  /* 0x00000005021f7c23 */ /* 0x000fe200080100c5 */
[----:B------:R-:W-:Y:S04]  /*119e0*/  HMMA.16816.F32 R64, R220, R6, R64 ;  /* 0x00000006dc40723c */ /* 0x000fe80000001840 */
[----:B------:R-:W-:Y:S01]  /*119f0*/  FMUL.FTZ R42, R42, UR8 ;  /* 0x000000082a2a7c20 */ /* 0x000fe20008410000 */
[----:B------:R-:W-:Y:S02]  /*11a00*/  FMUL.FTZ R38, R38, UR8 ;  /* 0x0000000826267c20 */ /* 0x000fe40008410000 */
[----:B------:R3:W-:Y:S01]  /*11a10*/  MUFU.TANH R102, R21 ;  /* 0x0000001500667308 */ /* 0x0007e20000002400 */
[----:B-1----:R-:W-:Y:S03]  /*11a20*/  FFMA.FTZ R33, R2, UR5, R192 ;  /* 0x0000000502217c23 */ /* 0x002fe600080100c0 */
[----:B------:R-:W-:Y:S01]  /*11a30*/  FMUL.FTZ R39, R39, UR8 ;  /* 0x0000000827277c20 */ /* 0x000fe20008410000 */
[----:B------:R-:W-:Y:S01]  /*11a40*/  FMUL.FTZ R43, R43, UR8 ;  /* 0x000000082b2b7c20 */ /* 0x000fe20008410000 */
[----:B------:R-:W-:Y:S01]  /*11a50*/  FMUL.FTZ R41, R41, UR8 ;  /* 0x0000000829297c20 */ /* 0x000fe20008410000 */
[----:B------:R-:W-:Y:S03]  /*11a60*/  IADD3 R4, R0, 0x18, RZ ;  /* 0x0000001800047810 */ /* 0x000fe60007ffe0ff */
[----:B------:R1:W-:Y:S01]  /*11a70*/  MUFU.TANH R185, R25 ;  /* 0x0000001900b97308 */ /* 0x0003e20000002400 */
[----:B--2---:R-:W-:Y:S01]  /*11a80*/  FFMA.FTZ R36, R2, UR5, R109 ;  /* 0x0000000502247c23 */ /* 0x004fe2000801006d */
[----:B------:R-:W-:Y:S01]  /*11a90*/  I2FP.F32.S32 R2, R9 ;  /* 0x0000000900027245 */ /* 0x000fe20000201400 */
[----:B------:R-:W-:Y:S01]  /*11aa0*/  FMUL.FTZ R37, R37, UR8 ;  /* 0x0000000825257c20 */ /* 0x000fe20008410000 */
[----:B------:R-:W-:Y:S01]  /*11ab0*/  IADD3 R5, R0, 0x19, RZ ;  /* 0x0000001900057810 */ /* 0x000fe20007ffe0ff */
[----:B------:R-:W-:Y:S01]  /*11ac0*/  FMUL.FTZ R47, R47, UR8 ;  /* 0x000000082f2f7c20 */ /* 0x000fe20008410000 */
[----:B------:R-:W-:Y:S01]  /*11ad0*/  FMUL.FTZ R45, R45, UR8 ;  /* 0x000000082d2d7c20 */ /* 0x000fe20008410000 */
[----:B------:R-:W-:Y:S03]  /*11ae0*/  FMUL.FTZ R49, R49, UR8 ;  /* 0x0000000831317c20 */ /* 0x000fe60008410000 */
[----:B------:R2:W-:Y:S01]  /*11af0*/  MUFU.TANH R188, R29 ;  /* 0x0000001d00bc7308 */ /* 0x0005e20000002400 */
[----:B---3--:R-:W-:Y:S01]  /*11b00*/  FFMA.FTZ R21, R3, UR5, R16 ;  /* 0x0000000503157c23 */ /* 0x008fe20008010010 */
[----:B------:R-:W-:Y:S01]  /*11b10*/  FMUL.FTZ R51, R51, UR8 ;  /* 0x0000000833337c20 */ /* 0x000fe20008410000 */
[----:B------:R-:W-:Y:S01]  /*11b20*/  FMUL.FTZ R46, R46, UR8 ;  /* 0x000000082e2e7c20 */ /* 0x000fe20008410000 */
[----:B------:R-:W-:Y:S01]  /*11b30*/  FMUL.FTZ R48, R48, UR8 ;  /* 0x0000000830307c20 */ /* 0x000fe20008410000 */
[----:B------:R-:W-:Y:S01]  /*11b40*/  FMUL.FTZ R52, R52, UR8 ;  /* 0x0000000834347c20 */ /* 0x000fe20008410000 */
[----:B------:R-:W-:Y:S01]  /*11b50*/  FMUL.FTZ R54, R54, UR8 ;  /* 0x0000000836367c20 */ /* 0x000fe20008410000 */
[----:B------:R-:W-:Y:S03]  /*11b60*/  FMUL.FTZ R58, R58, UR8 ;  /* 0x000000083a3a7c20 */ /* 0x000fe60008410000 */
[----:B------:R3:W-:Y:S01]  /*11b70*/  MUFU.TANH R13, R35 ;  /* 0x00000023000d7308 */ /* 0x0007e20000002400 */
[----:B-1----:R-:W-:Y:S01]  /*11b80*/  FFMA.FTZ R25, R3, UR5, R18 ;  /* 0x0000000503197c23 */ /* 0x002fe20008010012 */
[----:B------:R-:W-:Y:S01]  /*11b90*/  FMUL.FTZ R56, R56, UR8 ;  /* 0x0000000838387c20 */ /* 0x000fe20008410000 */
[----:B------:R-:W-:Y:S01]  /*11ba0*/  FMUL.FTZ R53, R53, UR8 ;  /* 0x0000000835357c20 */ /* 0x000fe20008410000 */
[----:B------:R-:W-:Y:S01]  /*11bb0*/  FMUL.FTZ R55, R55, UR8 ;  /* 0x0000000837377c20 */ /* 0x000fe20008410000 */
[----:B------:R-:W-:Y:S01]  /*11bc0*/  FMUL.FTZ R59, R59, UR8 ;  /* 0x000000083b3b7c20 */ /* 0x000fe20008410000 */
[----:B------:R-:W-:Y:S01]  /*11bd0*/  FMUL.FTZ R57, R57, UR8 ;  /* 0x0000000839397c20 */ /* 0x000fe20008410000 */
[----:B------:R-:W-:Y:S03]  /*11be0*/  FMUL.FTZ R60, R60, UR8 ;  /* 0x000000083c3c7c20 */ /* 0x000fe60008410000 */
[----:B------:R-:W1:Y:S01]  /*11bf0*/  MUFU.TANH R17, R17 ;  /* 0x0000001100117308 */ /* 0x000e620000002400 */
[----:B--2---:R-:W-:Y:S01]  /*11c00*/  FFMA.FTZ R29, R3, UR5, R106 ;  /* 0x00000005031d7c23 */ /* 0x004fe2000801006a */
[----:B------:R-:W-:Y:S01]  /*11c10*/  FMUL.FTZ R64, R64, UR8 ;  /* 0x0000000840407c20 */ /* 0x000fe20008410000 */
[----:B------:R-:W-:Y:S01]  /*11c20*/  FMUL.FTZ R62, R62, UR8 ;  /* 0x000000083e3e7c20 */ /* 0x000fe20008410000 */
[----:B------:R-:W-:Y:S01]  /*11c30*/  FMUL.FTZ R9, R65, UR8 ;  /* 0x0000000841097c20 */ /* 0x000fe20008410000 */
[----:B------:R-:W-:Y:S01]  /*11c40*/  FMUL.FTZ R8, R67, UR8 ;  /* 0x0000000843087c20 */ /* 0x000fe20008410000 */
[----:B------:R-:W-:Y:S04]  /*11c50*/  FMUL.FTZ R63, R63, UR8 ;  /* 0x000000083f3f7c20 */ /* 0x000fe80008410000 */
[----:B------:R-:W-:Y:S01]  /*11c60*/  MUFU.TANH R19, R19 ;  /* 0x0000001300137308 */ /* 0x000fe20000002400 */
[----:B---3--:R-:W-:Y:S01]  /*11c70*/  FFMA.FTZ R35, R3, UR5, R105 ;  /* 0x0000000503237c23 */ /* 0x008fe20008010069 */
[----:B------:R-:W-:Y:S04]  /*11c80*/  IADD3 R3, R0, 0x10, RZ ;  /* 0x0000001000037810 */ /* 0x000fe80007ffe0ff */
[----:B------:R-:W-:Y:S04]  /*11c90*/  I2FP.F32.S32 R3, R3 ;  /* 0x0000000300037245 */ /* 0x000fe80000201400 */
[----:B------:R1:W2:Y:S01]  /*11ca0*/  MUFU.TANH R180, R22 ;  /* 0x0000001600b47308 */ /* 0x0002a20000002400 */
[C---:B------:R-:W-:Y:S09]  /*11cb0*/  FFMA.FTZ R182, R3.reuse, UR5, R182 ;  /* 0x0000000503b67c23 */ /* 0x040ff200080100b6 */
[----:B------:R3:W4:Y:S10]  /*11cc0*/  MUFU.TANH R187, R24 ;  /* 0x0000001800bb7308 */ /* 0x0007340000002400 */
[----:B------:R5:W-:Y:S01]  /*11cd0*/  MUFU.TANH R186, R28 ;  /* 0x0000001c00ba7308 */ /* 0x000be20000002400 */
[C---:B-1----:R-:W-:Y:S01]  /*11ce0*/  FFMA.FTZ R22, R2.reuse, UR5, R17 ;  /* 0x0000000502167c23 */ /* 0x042fe20008010011 */
[C---:B--2---:R-:W-:Y:S08]  /*11cf0*/  FFMA.FTZ R180, R3.reuse, UR5, R180 ;  /* 0x0000000503b47c23 */ /* 0x044ff000080100b4 */
[----:B------:R1:W-:Y:S01]  /*11d00*/  MUFU.TANH R111, R34 ;  /* 0x00000022006f7308 */ /* 0x0003e20000002400 */
[C---:B---3--:R-:W-:Y:S01]  /*11d10*/  FFMA.FTZ R24, R2.reuse, UR5, R19 ;  /* 0x0000000502187c23 */ /* 0x048fe20008010013 */
[C---:B----4-:R-:W-:Y:S08]  /*11d20*/  FFMA.FTZ R187, R3.reuse, UR5, R187 ;  /* 0x0000000503bb7c23 */ /* 0x050ff000080100bb */
[----:B------:R-:W2:Y:S01]  /*11d30*/  MUFU.TANH R20, R20 ;  /* 0x0000001400147308 */ /* 0x000ea20000002400 */
[C---:B-----5:R-:W-:Y:S09]  /*11d40*/  FFMA.FTZ R28, R2.reuse, UR5, R193 ;  /* 0x00000005021c7c23 */ /* 0x060ff200080100c1 */
[----:B------:R2:W-:Y:S01]  /*11d50*/  MUFU.TANH R12, R40 ;  /* 0x00000028000c7308 */ /* 0x0005e20000002400 */
[----:B-1----:R-:W-:Y:S01]  /*11d60*/  FFMA.FTZ R34, R2, UR5, R189 ;  /* 0x0000000502227c23 */ /* 0x002fe200080100bd */
[----:B------:R-:W-:Y:S04]  /*11d70*/  IADD3 R2, R0, 0x11, RZ ;  /* 0x0000001100027810 */ /* 0x000fe80007ffe0ff */
[----:B------:R-:W-:Y:S04]  /*11d80*/  I2FP.F32.S32 R2, R2 ;  /* 0x0000000200027245 */ /* 0x000fe80000201400 */
[----:B------:R1:W-:Y:S01]  /*11d90*/  MUFU.TANH R11, R44 ;  /* 0x0000002c000b7308 */ /* 0x0003e20000002400 */
[C---:B------:R-:W-:Y:S01]  /*11da0*/  FFMA.FTZ R181, R2.reuse, UR5, R181 ;  /* 0x0000000502b57c23 */ /* 0x040fe200080100b5 */
[C---:B------:R-:W-:Y:S01]  /*11db0*/  FFMA.FTZ R183, R2.reuse, UR5, R183 ;  /* 0x0000000502b77c23 */ /* 0x040fe200080100b7 */
[----:B------:R-:W-:Y:S07]  /*11dc0*/  FFMA.FTZ R185, R2, UR5, R185 ;  /* 0x0000000502b97c23 */ /* 0x000fee00080100b9 */
[----:B------:R3:W-:Y:S01]  /*11dd0*/  MUFU.TANH R10, R50 ;  /* 0x00000032000a7308 */ /* 0x0007e20000002400 */
[----:B--2---:R-:W-:Y:S01]  /*11de0*/  FFMA.FTZ R40, R3, UR5, R20 ;  /* 0x0000000503287c23 */ /* 0x004fe20008010014 */
[----:B------:R-:W-:Y:S01]  /*11df0*/  I2FP.F32.S32 R3, R4 ;  /* 0x0000000400037245 */ /* 0x000fe20000201400 */
[----:B------:R-:W-:Y:S01]  /*11e00*/  FMUL.FTZ R20, R61, UR8 ;  /* 0x000000083d147c20 */ /* 0x000fe20008410000 */
[----:B------:R-:W-:Y:S03]  /*11e10*/  IADD3 R4, R0, 0x29, RZ ;  /* 0x0000002900047810 */ /* 0x000fe60007ffe0ff */
[C---:B------:R-:W-:Y:S03]  /*11e20*/  FFMA.FTZ R179, R3.reuse, UR5, R15 ;  /* 0x0000000503b37c23 */ /* 0x040fe6000801000f */
[----:B------:R-:W2:Y:S01]  /*11e30*/  MUFU.TANH R196, R38 ;  /* 0x0000002600c47308 */ /* 0x000ea20000002400 */
[----:B-1----:R-:W-:Y:S01]  /*11e40*/  FFMA.FTZ R44, R2, UR5, R102 ;  /* 0x00000005022c7c23 */ /* 0x002fe20008010066 */
[----:B------:R-:W-:Y:S01]  /*11e50*/  I2FP.F32.S32 R2, R5 ;  /* 0x0000000500027245 */ /* 0x000fe20000201400 */
[C---:B------:R-:W-:Y:S01]  /*11e60*/  FFMA.FTZ R186, R3.reuse, UR5, R186 ;  /* 0x0000000503ba7c23 */ /* 0x040fe200080100ba */
[C---:B------:R-:W-:Y:S01]  /*11e70*/  FFMA.FTZ R111, R3.reuse, UR5, R111 ;  /* 0x00000005036f7c23 */ /* 0x040fe2000801006f */
[----:B------:R-:W-:Y:S02]  /*11e80*/  IADD3 R5, R0, 0x28, RZ ;  /* 0x0000002800057810 */ /* 0x000fe40007ffe0ff */
[----:B------:R-:W-:Y:S03]  /*11e90*/  FFMA.FTZ R184, R2, UR5, R184 ;  /* 0x0000000502b87c23 */ /* 0x000fe600080100b8 */
[----:B------:R-:W1:Y:S01]  /*11ea0*/  MUFU.TANH R42, R42 ;  /* 0x0000002a002a7308 */ /* 0x000e620000002400 */
[----:B---3--:R-:W-:Y:S01]  /*11eb0*/  FFMA.FTZ R50, R3, UR5, R14 ;  /* 0x0000000503327c23 */ /* 0x008fe2000801000e */
[----:B------:R-:W-:Y:S01]  /*11ec0*/  IADD3 R3, R0, 0x20, RZ ;  /* 0x0000002000037810 */ /* 0x000fe20007ffe0ff */
[C---:B------:R-:W-:Y:S01]  /*11ed0*/  FFMA.FTZ R188, R2.reuse, UR5, R188 ;  /* 0x0000000502bc7c23 */ /* 0x040fe200080100bc */
[C---:B------:R-:W-:Y:S01]  /*11ee0*/  FFMA.FTZ R110, R2.reuse, UR5, R110 ;  /* 0x00000005026e7c23 */ /* 0x040fe2000801006e */
[----:B------:R-:W-:Y:S01]  /*11ef0*/  FFMA.FTZ R178, R2, UR5, R13 ;  /* 0x0000000502b27c23 */ /* 0x000fe2000801000d */
[----:B------:R-:W-:Y:S04]  /*11f00*/  IADD3 R2, R0, 0x21, RZ ;  /* 0x0000002100027810 */ /* 0x000fe80007ffe0ff */
[----:B------:R-:W3:Y:S01]  /*11f10*/  MUFU.TANH R190, R37 ;  /* 0x0000002500be7308 */ /* 0x000ee20000002400 */
[----:B------:R-:W-:Y:S02]  /*11f20*/  I2FP.F32.S32 R3, R3 ;  /* 0x0000000300037245 */ /* 0x000fe40000201400 */
[----:B------:R-:W-:Y:S03]  /*11f30*/  I2FP.F32.S32 R2, R2 ;  /* 0x0000000200027245 */ /* 0x000fe60000201400 */
[C---:B------:R-:W-:Y:S01]  /*11f40*/  FFMA.FTZ R191, R3.reuse, UR5, R191 ;  /* 0x0000000503bf7c23 */ /* 0x040fe200080100bf */
[C---:B--2---:R-:W-:Y:S03]  /*11f50*/  FFMA.FTZ R196, R3.reuse, UR5, R196 ;  /* 0x0000000503c47c23 */ /* 0x044fe600080100c4 */
[----:B------:R-:W2:Y:S01]  /*11f60*/  MUFU.TANH R39, R39 ;  /* 0x0000002700277308 */ /* 0x000ea20000002400 */
[C---:B-1----:R-:W-:Y:S01]  /*11f70*/  FFMA.FTZ R199, R3.reuse, UR5, R42 ;  /* 0x0000000503c77c23 */ /* 0x042fe2000801002a */
[----:B------:R-:W-:Y:S01]  /*11f80*/  FFMA.FTZ R202, R3, UR5, R12 ;  /* 0x0000000503ca7c23 */ /* 0x000fe2000801000c */
[----:B------:R-:W-:Y:S01]  /*11f90*/  I2FP.F32.S32 R3, R5 ;  /* 0x0000000500037245 */ /* 0x000fe20000201400 */
[----:B------:R-:W-:Y:S06]  /*11fa0*/  FMUL.FTZ R5, R66, UR8 ;  /* 0x0000000842057c20 */ /* 0x000fec0008410000 */
[----:B------:R-:W1:Y:S01]  /*11fb0*/  MUFU.TANH R43, R43 ;  /* 0x0000002b002b7308 */ /* 0x000e620000002400 */
[C---:B---3--:R-:W-:Y:S01]  /*11fc0*/  FFMA.FTZ R190, R2.reuse, UR5, R190 ;  /* 0x0000000502be7c23 */ /* 0x048fe200080100be */
[C---:B------:R-:W-:Y:S01]  /*11fd0*/  FFMA.FTZ R204, R3.reuse, UR5, R11 ;  /* 0x0000000503cc7c23 */ /* 0x040fe2000801000b */
[C---:B------:R-:W-:Y:S07]  /*11fe0*/  FFMA.FTZ R193, R3.reuse, UR5, R10 ;  /* 0x0000000503c17c23 */ /* 0x040fee000801000a */
[----:B------:R-:W3:Y:S01]  /*11ff0*/  MUFU.TANH R41, R41 ;  /* 0x0000002900297308 */ /* 0x000ee20000002400 */
[C---:B--2---:R-:W-:Y:S09]  /*12000*/  FFMA.FTZ R195, R2.reuse, UR5, R39 ;  /* 0x0000000502c37c23 */ /* 0x044ff20008010027 */
[----:B------:R-:W2:Y:S01]  /*12010*/  MUFU.TANH R47, R47 ;  /* 0x0000002f002f7308 */ /* 0x000ea20000002400 */
[C---:B-1----:R-:W-:Y:S09]  /*12020*/  FFMA.FTZ R197, R2.reuse, UR5, R43 ;  /* 0x0000000502c57c23 */ /* 0x042ff2000801002b */
[----:B------:R-:W1:Y:S01]  /*12030*/  MUFU.TANH R45, R45 ;  /* 0x0000002d002d7308 */ /* 0x000e620000002400 */
[----:B---3--:R-:W-:Y:S01]  /*12040*/  FFMA.FTZ R203, R2, UR5, R41 ;  /* 0x0000000502cb7c23 */ /* 0x008fe20008010029 */
[----:B------:R-:W-:Y:S02]  /*12050*/  I2FP.F32.S32 R2, R4 ;  /* 0x0000000400027245 */ /* 0x000fe40000201400 */
[----:B------:R-:W-:Y:S06]  /*12060*/  IADD3 R4, R0, 0x38, RZ ;  /* 0x0000003800047810 */ /* 0x000fec0007ffe0ff */
[----:B------:R-:W3:Y:S01]  /*12070*/  MUFU.TANH R49, R49 ;  /* 0x0000003100317308 */ /* 0x000ee20000002400 */
[C---:B--2---:R-:W-:Y:S09]  /*12080*/  FFMA.FTZ R198, R2.reuse, UR5, R47 ;  /* 0x0000000502c67c23 */ /* 0x044ff2000801002f */
[----:B------:R-:W2:Y:S01]  /*12090*/  MUFU.TANH R51, R51 ;  /* 0x0000003300337308 */ /* 0x000ea20000002400 */
[C---:B-1----:R-:W-:Y:S09]  /*120a0*/  FFMA.FTZ R205, R2.reuse, UR5, R45 ;  /* 0x0000000502cd7c23 */ /* 0x042ff2000801002d */
[----:B------:R-:W1:Y:S01]  /*120b0*/  MUFU.TANH R46, R46 ;  /* 0x0000002e002e7308 */ /* 0x000e620000002400 */
[C---:B---3--:R-:W-:Y:S09]  /*120c0*/  FFMA.FTZ R192, R2.reuse, UR5, R49 ;  /* 0x0000000502c07c23 */ /* 0x048ff20008010031 */
[----:B------:R-:W3:Y:S01]  /*120d0*/  MUFU.TANH R48, R48 ;  /* 0x0000003000307308 */ /* 0x000ee20000002400 */
[----:B--2---:R-:W-:Y:S01]  /*120e0*/  FFMA.FTZ R194, R2, UR5, R51 ;  /* 0x0000000502c27c23 */ /* 0x004fe20008010033 */
[C---:B------:R-:W-:Y:S04]  /*120f0*/  IADD3 R2, R0.reuse, 0x30, RZ ;  /* 0x0000003000027810 */ /* 0x040fe80007ffe0ff */
[----:B------:R-:W-:Y:S04]  /*12100*/  I2FP.F32.S32 R2, R2 ;  /* 0x0000000200027245 */ /* 0x000fe80000201400 */
[----:B------:R-:W2:Y:S01]  /*12110*/  MUFU.TANH R52, R52 ;  /* 0x0000003400347308 */ /* 0x000ea20000002400 */
[C---:B-1----:R-:W-:Y:S09]  /*12120*/  FFMA.FTZ R200, R3.reuse, UR5, R46 ;  /* 0x0000000503c87c23 */ /* 0x042ff2000801002e */
[----:B------:R-:W1:Y:S01]  /*12130*/  MUFU.TANH R54, R54 ;  /* 0x0000003600367308 */ /* 0x000e620000002400 */
[----:B---3--:R-:W-:Y:S01]  /*12140*/  FFMA.FTZ R189, R3, UR5, R48 ;  /* 0x0000000503bd7c23 */ /* 0x008fe20008010030 */
[C---:B------:R-:W-:Y:S02]  /*12150*/  IADD3 R3, R0.reuse, 0x31, RZ ;  /* 0x0000003100037810 */ /* 0x040fe40007ffe0ff */
[----:B------:R-:W-:Y:S02]  /*12160*/  IADD3 R0, R0, 0x39, RZ ;  /* 0x0000003900007810 */ /* 0x000fe40007ffe0ff */
[----:B------:R-:W-:Y:S02]  /*12170*/  I2FP.F32.S32 R3, R3 ;  /* 0x0000000300037245 */ /* 0x000fe40000201400 */
[----:B------:R-:W-:Y:S02]  /*12180*/  I2FP.F32.S32 R0, R0 ;  /* 0x0000000000007245 */ /* 0x000fe40000201400 */
        /* <DEDUP_REMOVED lines=8> */
[----:B------:R-:W-:Y:S02]  /*12210*/  I2FP.F32.S32 R2, R4 ;  /* 0x0000000400027245 */ /* 0x000fe40000201400 */
[----:B------:R-:W-:Y:S06]  /*12220*/  FMNMX.FTZ R4, R23, R100, !PT ;  /* 0x0000006417047209 */ /* 0x000fec0007810000 */
[----:B------:R-:W2:Y:S01]  /*12230*/  MUFU.TANH R59, R59 ;  /* 0x0000003b003b7308 */ /* 0x000ea20000002400 */
[C---:B-1----:R-:W-:Y:S09]  /*12240*/  FFMA.FTZ R209, R3.reuse, UR5, R53 ;  /* 0x0000000503d17c23 */ /* 0x042ff20008010035 */
[----:B------:R-:W1:Y:S01]  /*12250*/  MUFU.TANH R6, R57 ;  /* 0x0000003900067308 */ /* 0x000e620000002400 */
[C---:B---3--:R-:W-:Y:S09]  /*12260*/  FFMA.FTZ R212, R3.reuse, UR5, R55 ;  /* 0x0000000503d47c23 */ /* 0x048ff20008010037 */
[----:B------:R-:W3:Y:S01]  /*12270*/  MUFU.TANH R5, R5 ;  /* 0x0000000500057308 */ /* 0x000ee20000002400 */
[C---:B--2---:R-:W-:Y:S09]  /*12280*/  FFMA.FTZ R214, R3.reuse, UR5, R59 ;  /* 0x0000000503d67c23 */ /* 0x044ff2000801003b */
[----:B------:R-:W2:Y:S01]  /*12290*/  MUFU.TANH R109, R62 ;  /* 0x0000003e006d7308 */ /* 0x000ea20000002400 */
[----:B-1----:R-:W-:Y:S01]  /*122a0*/  FFMA.FTZ R216, R3, UR5, R6 ;  /* 0x0000000503d87c23 */ /* 0x002fe20008010006 */
[----:B------:R-:W-:Y:S02]  /*122b0*/  FMNMX.FTZ R3, R26, R101, !PT ;  /* 0x000000651a037209 */ /* 0x000fe40007810000 */
[----:B------:R-:W-:Y:S02]  /*122c0*/  FMNMX.FTZ R6, R27, R4, !PT ;  /* 0x000000041b067209 */ /* 0x000fe40007810000 */
[----:B------:R-:W-:Y:S02]  /*122d0*/  FMNMX.FTZ R4, R31, R3, !PT ;  /* 0x000000031f047209 */ /* 0x000fe40007810000 */
[----:B------:R-:W-:Y:S02]  /*122e0*/  FMNMX.FTZ R6, R21, R6, !PT ;  /* 0x0000000615067209 */ /* 0x000fe40007810000 */
[----:B------:R-:W1:Y:S01]  /*122f0*/  MUFU.TANH R60, R60 ;  /* 0x0000003c003c7308 */ /* 0x000e620000002400 */
[----:B------:R-:W-:Y:S01]  /*12300*/  FMNMX.FTZ R4, R25, R4, !PT ;  /* 0x0000000419047209 */ /* 0x000fe20007810000 */
[----:B---3--:R-:W-:Y:S01]  /*12310*/  FFMA.FTZ R211, R2, UR5, R5 ;  /* 0x0000000502d37c23 */ /* 0x008fe20008010005 */
[----:B------:R-:W-:Y:S02]  /*12320*/  FMNMX.FTZ R5, R32, R108, !PT ;  /* 0x0000006c20057209 */ /* 0x000fe40007810000 */
[----:B------:R-:W-:Y:S02]  /*12330*/  FMNMX.FTZ R6, R22, R6, !PT ;  /* 0x0000000616067209 */ /* 0x000fe40007810000 */
[----:B------:R-:W-:Y:S03]  /*12340*/  FMNMX.FTZ R3, R36, R5, !PT ;  /* 0x0000000524037209 */ /* 0x000fe60007810000 */
[----:B------:R-:W3:Y:S01]  /*12350*/  MUFU.TANH R64, R64 ;  /* 0x0000004000407308 */ /* 0x000ee20000002400 */
[----:B------:R-:W-:Y:S01]  /*12360*/  FMNMX.FTZ R5, R24, R4, !PT ;  /* 0x0000000418057209 */ /* 0x000fe20007810000 */
[----:B--2---:R-:W-:Y:S01]  /*12370*/  FFMA.FTZ R109, R2, UR5, R109 ;  /* 0x00000005026d7c23 */ /* 0x004fe2000801006d */
[----:B------:R-:W-:Y:S02]  /*12380*/  FMNMX.FTZ R3, R35, R3, !PT ;  /* 0x0000000323037209 */ /* 0x000fe40007810000 */
[----:B------:R-:W-:Y:S02]  /*12390*/  FMNMX.FTZ R6, R40, R6, !PT ;  /* 0x0000000628067209 */ /* 0x000fe40007810000 */
[----:B------:R-:W-:Y:S03]  /*123a0*/  FMNMX.FTZ R3, R34, R3, !PT ;  /* 0x0000000322037209 */ /* 0x000fe60007810000 */
[----:B------:R-:W2:Y:S01]  /*123b0*/  MUFU.TANH R9, R9 ;  /* 0x0000000900097308 */ /* 0x000ea20000002400 */
[----:B------:R-:W-:Y:S01]  /*123c0*/  FMNMX.FTZ R5, R180, R5, !PT ;  /* 0x00000005b4057209 */ /* 0x000fe20007810000 */
[----:B-1----:R-:W-:Y:S01]  /*123d0*/  FFMA.FTZ R218, R2, UR5, R60 ;  /* 0x0000000502da7c23 */ /* 0x002fe2000801003c */
[----:B------:R-:W-:Y:S02]  /*123e0*/  FMNMX.FTZ R3, R187, R3, !PT ;  /* 0x00000003bb037209 */ /* 0x000fe40007810000 */
[----:B------:R-:W-:Y:S02]  /*123f0*/  FMNMX.FTZ R6, R44, R6, !PT ;  /* 0x000000062c067209 */ /* 0x000fe40007810000 */
[----:B------:R-:W-:Y:S03]  /*12400*/  FMNMX.FTZ R3, R185, R3, !PT ;  /* 0x00000003b9037209 */ /* 0x000fe60007810000 */
        /* <DEDUP_REMOVED lines=11> */
[----:B------:R-:W-:Y:S02]  /*124c0*/  FMNMX.FTZ R2, R28, R2, !PT ;  /* 0x000000021c027209 */ /* 0x000fe40007810000 */
[----:B------:R-:W-:Y:S01]  /*124d0*/  FMNMX.FTZ R6, R110, R6, !PT ;  /* 0x000000066e067209 */ /* 0x000fe20007810000 */
[----:B-1----:R-:W-:Y:S01]  /*124e0*/  FFMA.FTZ R206, R0, UR5, R8 ;  /* 0x0000000500ce7c23 */ /* 0x002fe20008010008 */
        /* <DEDUP_REMOVED lines=13> */
[----:B------:R1:W2:Y:S01]  /*125c0*/  MUFU.TANH R3, R63 ;  /* 0x0000003f00037308 */ /* 0x0002a20000002400 */
        /* <DEDUP_REMOVED lines=19> */
[----:B-123--:R-:W-:Y:S06]  /*12700*/  @P5 BRA `(.L_x_783) ;  /* 0xffffffdc005c5947 */ /* 0x00efec000383ffff */
.L_x_782:
[----:B--2---:R-:W-:Y:S01]  /*12710*/  FMNMX.FTZ R4, R216, R7, !PT ;  /* 0x00000007d8047209 */ /* 0x004fe20007810000 */
[C---:B------:R-:W-:Y:S01]  /*12720*/  FFMA.FTZ R3, R0.reuse, UR5, R3 ;  /* 0x0000000500037c23 */ /* 0x040fe20008010003 */
[----:B------:R-:W-:Y:S01]  /*12730*/  FFMA.FTZ R207, R0, UR5, R20 ;  /* 0x0000000500cf7c23 */ /* 0x000fe20008010014 */
[----:B------:R-:W-:Y:S01]  /*12740*/  SHFL.BFLY PT, R6, R106, 0x2, 0x1f ;  /* 0x0c401f006a067f89 */ /* 0x000fe200000e0000 */
[----:B------:R-:W-:Y:S01]  /*12750*/  FMNMX.FTZ R105, R206, R105, !PT ;  /* 0x00000069ce697209 */ /* 0x000fe20007810000 */
[----:B------:R-:W-:Y:S01]  /*12760*/  UIADD3 UR20, UR20, -0x1, URZ ;  /* 0xffffffff14147890 */ /* 0x000fe2000fffe03f */
[----:B------:R-:W-:Y:S05]  /*12770*/  FMNMX.FTZ R0, R109, R2, !PT ;  /* 0x000000026d007209 */ /* 0x000fea0007810000 */
[----:B------:R-:W-:Y:S01]  /*12780*/  LDSM.16.MT88.4 R52, [R228+0xa000] ;  /* 0x00a00000e434783b */ /* 0x000fe20000004200 */
[----:B------:R-:W-:Y:S02]  /*12790*/  FMNMX.FTZ R4, R218, R4, !PT ;  /* 0x00000004da047209 */ /* 0x000fe40007810000 */
[----:B------:R-:W-:Y:S02]  /*127a0*/  FMNMX.FTZ R0, R3, R0, !PT ;  /* 0x0000000003007209 */ /* 0x000fe40007810000 */
[----:B------:R-:W-:Y:S03]  /*127b0*/  FMNMX.FTZ R4, R207, R4, !PT ;  /* 0x00000004cf047209 */ /* 0x000fe60007810000 */
[----:B------:R-:W-:Y:S08]  /*127c0*/  SHFL.BFLY PT, R5, R105, 0x2, 0x1f ;  /* 0x0c401f0069057f89 */ /* 0x000ff000000e0000 */
[----:B------:R-:W-:Y:S08]  /*127d0*/  SHFL.BFLY PT, R2, R0, 0x2, 0x1f ;  /* 0x0c401f0000027f89 */ /* 0x000ff000000e0000 */
        /* <DEDUP_REMOVED lines=11> */
[----:B------:R-:W-:Y:S01]  /*12890*/  FMUL.FTZ R177, R104, UR4 ;  /* 0x0000000468b17c20 */ /* 0x000fe20008410000 */
[----:B---3--:R-:W-:Y:S01]  /*128a0*/  FMNMX.FTZ R105, R105, R5, !PT ;  /* 0x0000000569697209 */ /* 0x008fe20007810000 */
[C---:B------:R-:W-:Y:S01]  /*128b0*/  FADD.FTZ R0, -R106.reuse, R100 ;  /* 0x000000646a007221 */ /* 0x040fe20000010100 */
[----:B------:R-:W-:Y:S02]  /*128c0*/  FSETP.NEU.FTZ.AND P0, PT, R106, -INF , PT ;  /* 0xff8000006a00780b */ /* 0x000fe40003f1d000 */
[----:B----4-:R-:W-:Y:S01]  /*128d0*/  FMNMX.FTZ R103, R2, R4, !PT ;  /* 0x0000000402677209 */ /* 0x010fe20007810000 */
[----:B------:R-:W-:Y:S01]  /*128e0*/  FMUL.FTZ R5, R0, UR4 ;  /* 0x0000000400057c20 */ /* 0x000fe20008410000 */
[----:B------:R-:W-:Y:S01]  /*128f0*/  FADD.FTZ R0, -R105, R101 ;  /* 0x0000006569007221 */ /* 0x000fe20000010100 */
[----:B------:R-:W-:Y:S02]  /*12900*/  FMUL.FTZ R4, R106, UR4 ;  /* 0x000000046a047c20 */ /* 0x000fe40008410000 */
[C---:B------:R-:W-:Y:S01]  /*12910*/  FMUL.FTZ R176, R103.reuse, UR4 ;  /* 0x0000000467b07c20 */ /* 0x040fe20008410000 */
[----:B------:R-:W-:Y:S01]  /*12920*/  FMUL.FTZ R2, R0, UR4 ;  /* 0x0000000400027c20 */ /* 0x000fe20008410000 */
[----:B------:R-:W-:Y:S01]  /*12930*/  FADD.FTZ R0, -R103, R107 ;  /* 0x0000006b67007221 */ /* 0x000fe20000010100 */
[----:B------:R-:W-:Y:S01]  /*12940*/  FMUL.FTZ R107, R105, UR4 ;  /* 0x00000004696b7c20 */ /* 0x000fe20008410000 */
[----:B------:R-:W1:Y:S02]  /*12950*/  MUFU.EX2 R102, R5 ;  /* 0x0000000500667308 */ /* 0x000e640000000800 */
[----:B------:R-:W-:Y:S08]  /*12960*/  FMUL.FTZ R0, R0, UR4 ;  /* 0x0000000400007c20 */ /* 0x000ff00008410000 */
[----:B------:R2:W3:Y:S10]  /*12970*/  MUFU.EX2 R101, R2 ;  /* 0x0000000200657308 */ /* 0x0004f40000000800 */
[----:B------:R4:W5:Y:S01]  /*12980*/  MUFU.EX2 R100, R0 ;  /* 0x0000000000647308 */ /* 0x0009620000000800 */
[C---:B-1----:R-:W-:Y:S01]  /*12990*/  FMUL.FTZ R16, R102.reuse, R124 ;  /* 0x0000007c66107220 */ /* 0x042fe20000410000 */
[C---:B------:R-:W-:Y:S01]  /*129a0*/  FMUL.FTZ R17, R102.reuse, R125 ;  /* 0x0000007d66117220 */ /* 0x040fe20000410000 */
[C---:B------:R-:W-:Y:S01]  /*129b0*/  FMUL.FTZ R48, R102.reuse, R156 ;  /* 0x0000009c66307220 */ /* 0x040fe20000410000 */
[C---:B------:R-:W-:Y:S01]  /*129c0*/  FMUL.FTZ R49, R102.reuse, R157 ;  /* 0x0000009d66317220 */ /* 0x040fe20000410000 */
[C---:B------:R-:W-:Y:S01]  /*129d0*/  FMUL.FTZ R68, R102.reuse, R68 ;  /* 0x0000004466447220 */ /* 0x040fe20000410000 */
[C---:B------:R-:W-:Y:S01]  /*129e0*/  FMUL.FTZ R69, R102.reuse, R69 ;  /* 0x0000004566457220 */ /* 0x040fe20000410000 */
[C---:B------:R-:W-:Y:S01]  /*129f0*/  FMUL.FTZ R80, R102.reuse, R80 ;  /* 0x0000005066507220 */ /* 0x040fe20000410000 */
[----:B------:R-:W-:Y:S01]  /*12a00*/  FMUL.FTZ R81, R102, R81 ;  /* 0x0000005166517220 */ /* 0x000fe20000410000 */
[----:B--2---:R-:W-:Y:S01]  /*12a10*/  FADD.FTZ R2, -R104, R108 ;  /* 0x0000006c68027221 */ /* 0x004fe20000010100 */
[C---:B---3--:R-:W-:Y:S01]  /*12a20*/  FMUL.FTZ R18, R101.reuse, R126 ;  /* 0x0000007e65127220 */ /* 0x048fe20000410000 */
[C---:B------:R-:W-:Y:S01]  /*12a30*/  FMUL.FTZ R19, R101.reuse, R127 ;  /* 0x0000007f65137220 */ /* 0x040fe20000410000 */
[C---:B------:R-:W-:Y:S01]  /*12a40*/  FMUL.FTZ R51, R101.reuse, R159 ;  /* 0x0000009f65337220 */ /* 0x040fe20000410000 */
[----:B------:R-:W-:Y:S01]  /*12a50*/  LDSM.16.MT88.4 R124, [R228+0xb000] ;  /* 0x00b00000e47c783b */ /* 0x000fe20000004200 */
[C---:B------:R-:W-:Y:S01]  /*12a60*/  FMUL.FTZ R70, R101.reuse, R70 ;  /* 0x0000004665467220 */ /* 0x040fe20000410000 */
[C---:B------:R-:W-:Y:S01]  /*12a70*/  FMUL.FTZ R71, R101.reuse, R71 ;  /* 0x0000004765477220 */ /* 0x040fe20000410000 */
[----:B------:R-:W-:Y:S01]  /*12a80*/  FMUL.FTZ R82, R101, R82 ;  /* 0x0000005265527220 */ /* 0x000fe20000410000 */
[----:B----4-:R-:W-:Y:S01]  /*12a90*/  FMUL.FTZ R0, R2, UR4 ;  /* 0x0000000402007c20 */ /* 0x010fe20008410000 */
[----:B------:R-:W-:Y:S01]  /*12aa0*/  FSEL R2, R4, RZ, P0 ;  /* 0x000000ff04027208 */ /* 0x000fe20000000000 */
[C---:B-----5:R-:W-:Y:S01]  /*12ab0*/  FMUL.FTZ R10, R100.reuse, R114 ;  /* 0x00000072640a7220 */ /* 0x060fe20000410000 */
[----:B------:R-:W-:Y:S01]  /*12ac0*/  FSETP.NEU.FTZ.AND P0, PT, R105, -INF , PT ;  /* 0xff8000006900780b */ /* 0x000fe20003f1d000 */
[C---:B------:R-:W-:Y:S01]  /*12ad0*/  FMUL.FTZ R11, R100.reuse, R115 ;  /* 0x00000073640b7220 */ /* 0x040fe20000410000 */
[----:B------:R-:W-:Y:S01]  /*12ae0*/  FMUL.FTZ R14, R100, R122 ;  /* 0x0000007a640e7220 */ /* 0x000fe20000410000 */
[--C-:B------:R-:W-:Y:S01]  /*12af0*/  FFMA.FTZ R4, R23, UR4, -R2.reuse ;  /* 0x0000000417047c23 */ /* 0x100fe20008010802 */
[----:B------:R-:W-:Y:S01]  /*12b00*/  FSEL R107, R107, RZ, P0 ;  /* 0x000000ff6b6b7208 */ /* 0x000fe20000000000 */
[--C-:B------:R-:W-:Y:S01]  /*12b10*/  FFMA.FTZ R5, R21, UR4, -R2.reuse ;  /* 0x0000000415057c23 */ /* 0x100fe20008010802 */
[----:B------:R-:W-:Y:S01]  /*12b20*/  FSETP.NEU.FTZ.AND P0, PT, R103, -INF , PT ;  /* 0xff8000006700780b */ /* 0x000fe20003f1d000 */
[----:B------:R1:W-:Y:S01]  /*12b30*/  MUFU.EX2 R219, R4 ;  /* 0x0000000400db7308 */ /* 0x0003e20000000800 */
[--C-:B------:R-:W-:Y:S01]  /*12b40*/  FFMA.FTZ R40, R40, UR4, -R2.reuse ;  /* 0x0000000428287c23 */ /* 0x100fe20008010802 */
[--C-:B------:R-:W-:Y:S01]  /*12b50*/  FFMA.FTZ R108, R178, UR4, -R107.reuse ;  /* 0x00000004b26c7c23 */ /* 0x100fe2000801086b */
[----:B------:R-:W-:Y:S01]  /*12b60*/  FSEL R176, R176, RZ, P0 ;  /* 0x000000ffb0b07208 */ /* 0x000fe20000000000 */
[----:B------:R-:W-:Y:S01]  /*12b70*/  FFMA.FTZ R6, R25, UR4, -R107 ;  /* 0x0000000419067c23 */ /* 0x000fe2000801086b */
[----:B------:R-:W-:Y:S01]  /*12b80*/  FSETP.NEU.FTZ.AND P0, PT, R104, -INF , PT ;  /* 0xff8000006800780b */ /* 0x000fe20003f1d000 */
[C---:B------:R-:W-:Y:S01]  /*12b90*/  FMUL.FTZ R15, R100.reuse, R123 ;  /* 0x0000007b640f7220 */ /* 0x040fe20000410000 */
[C---:B------:R-:W-:Y:S03]  /*12ba0*/  FMUL.FTZ R46, R100.reuse, R154 ;  /* 0x0000009a642e7220 */ /* 0x040fe60000410000 */
[----:B------:R2:W-:Y:S01]  /*12bb0*/  MUFU.EX2 R249, R108 ;  /* 0x0000006c00f97308 */ /* 0x0005e20000000800 */
[----:B------:R-:W-:Y:S01]  /*12bc0*/  FSEL R177, R177, RZ, P0 ;  /* 0x000000ffb1b17208 */ /* 0x000fe20000000000 */
[----:B------:R-:W-:Y:S01]  /*12bd0*/  FMUL.FTZ R42, R100, R146 ;  /* 0x00000092642a7220 */ /* 0x000fe20000410000 */
[--C-:B------:R-:W-:Y:S01]  /*12be0*/  FFMA.FTZ R44, R44, UR4, -R2.reuse ;  /* 0x000000042c2c7c23 */ /* 0x100fe20008010802 */
[--C-:B------:R-:W-:Y:S01]  /*12bf0*/  FFMA.FTZ R50, R50, UR4, -R2.reuse ;  /* 0x0000000432327c23 */ /* 0x100fe20008010802 */
[----:B------:R-:W-:Y:S01]  /*12c00*/  FMUL.FTZ R43, R100, R147 ;  /* 0x00000093642b7220 */ /* 0x000fe20000410000 */
[----:B------:R-:W-:Y:S01]  /*12c10*/  FFMA.FTZ R7, R32, UR4, -R177 ;  /* 0x0000000420077c23 */ /* 0x000fe200080108b1 */
[----:B------:R-:W-:Y:S03]  /*12c20*/  FMUL.FTZ R32, R102, R140 ;  /* 0x0000008c66207220 */ /* 0x000fe60000410000 */
[----:B------:R-:W3:Y:S01]  /*12c30*/  MUFU.EX2 R0, R0 ;  /* 0x0000000000007308 */ /* 0x000ee20000000800 */
[----:B-1----:R-:W-:Y:S01]  /*12c40*/  FFMA.FTZ R4, R27, UR4, -R2 ;  /* 0x000000041b047c23 */ /* 0x002fe20008010802 */
[C---:B------:R-:W-:Y:S01]  /*12c50*/  FMUL.FTZ R27, R100.reuse, R131 ;  /* 0x00000083641b7220 */ /* 0x040fe20000410000 */
[----:B------:R-:W-:Y:S01]  /*12c60*/  FMUL.FTZ R47, R100, R155 ;  /* 0x0000009b642f7220 */ /* 0x000fe20000410000 */
[--C-:B------:R-:W-:Y:S01]  /*12c70*/  FFMA.FTZ R56, R180, UR4, -R107.reuse ;  /* 0x00000004b4387c23 */ /* 0x100fe2000801086b */
[--C-:B------:R-:W-:Y:S01]  /*12c80*/  FFMA.FTZ R60, R181, UR4, -R107.reuse ;  /* 0x00000004b53c7c23 */ /* 0x100fe2000801086b */
[--C-:B------:R-:W-:Y:S01]  /*12c90*/  FFMA.FTZ R66, R111, UR4, -R107.reuse ;  /* 0x000000046f427c23 */ /* 0x100fe2000801086b */
[----:B------:R-:W-:Y:S03]  /*12ca0*/  FMUL.FTZ R58, R100, R162 ;  /* 0x000000a2643a7220 */ /* 0x000fe60000410000 */
[----:B------:R1:W4:Y:S01]  /*12cb0*/  MUFU.EX2 R241, R4 ;  /* 0x0000000400f17308 */ /* 0x0003220000000800 */
[----:B--2---:R-:W-:Y:S01]  /*12cc0*/  FFMA.FTZ R108, R182, UR4, -R176 ;  /* 0x00000004b66c7c23 */ /* 0x004fe200080108b0 */
[C---:B------:R-:W-:Y:S01]  /*12cd0*/  FMUL.FTZ R59, R100.reuse, R163 ;  /* 0x000000a3643b7220 */ /* 0x040fe20000410000 */
[C---:B------:R-:W-:Y:S01]  /*12ce0*/  FMUL.FTZ R62, R100.reuse, R170 ;  /* 0x000000aa643e7220 */ /* 0x040fe20000410000 */
[C---:B------:R-:W-:Y:S01]  /*12cf0*/  FMUL.FTZ R63, R100.reuse, R171 ;  /* 0x000000ab643f7220 */ /* 0x040fe20000410000 */
[C---:B------:R-:W-:Y:S01]  /*12d00*/  FMUL.FTZ R74, R100.reuse, R74 ;  /* 0x0000004a644a7220 */ /* 0x040fe20000410000 */
[C---:B------:R-:W-:Y:S01]  /*12d10*/  FMUL.FTZ R75, R100.reuse, R75 ;  /* 0x0000004b644b7220 */ /* 0x040fe20000410000 */
[----:B------:R-:W-:Y:S03]  /*12d20*/  FMUL.FTZ R78, R100, R78 ;  /* 0x0000004e644e7220 */ /* 0x000fe60000410000 */
[----:B------:R2:W-:Y:S01]  /*12d30*/  MUFU.EX2 R248, R108 ;  /* 0x0000006c00f87308 */ /* 0x0005e20000000800 */
[C---:B---3--:R-:W-:Y:S01]  /*12d40*/  FMUL.FTZ R8, R0.reuse, R112 ;  /* 0x0000007000087220 */ /* 0x048fe20000410000 */
[C---:B------:R-:W-:Y:S01]  /*12d50*/  FMUL.FTZ R9, R0.reuse, R113 ;  /* 0x0000007100097220 */ /* 0x040fe20000410000 */
[C---:B------:R-:W-:Y:S01]  /*12d60*/  FMUL.FTZ R12, R0.reuse, R120 ;  /* 0x00000078000c7220 */ /* 0x040fe20000410000 */
[C---:B------:R-:W-:Y:S01]  /*12d70*/  FMUL.FTZ R13, R0.reuse, R121 ;  /* 0x00000079000d7220 */ /* 0x040fe20000410000 */
[C---:B------:R-:W-:Y:S01]  /*12d80*/  FMUL.FTZ R25, R0.reuse, R129 ;  /* 0x0000008100197220 */ /* 0x040fe20000410000 */
[----:B------:R-:W-:Y:S01]  /*12d90*/  FMUL.FTZ R41, R0, R145 ;  /* 0x0000009100297220 */ /* 0x000fe20000410000 */
[----:B------:R-:W-:Y:S03]  /*12da0*/  LDSM.16.MT88.4 R120, [R230+0xa000] ;  /* 0x00a00000e678783b */ /* 0x000fe60000004200 */
[----:B------:R3:W5:Y:S01]  /*12db0*/  MUFU.EX2 R67, R40 ;  /* 0x0000002800437308 */ /* 0x0007620000000800 */
[----:B-1----:R-:W-:Y:S01]  /*12dc0*/  FFMA.FTZ R4, R22, UR4, -R2 ;  /* 0x0000000416047c23 */ /* 0x002fe20008010802 */
[----:B----4-:R-:W-:Y:S01]  /*12dd0*/  F2FP.F16.F32.PACK_AB R112, R241, R219 ;  /* 0x000000dbf170723e */ /* 0x010fe200000000ff */
[C---:B------:R-:W-:Y:S01]  /*12de0*/  FMUL.FTZ R45, R0.reuse, R153 ;  /* 0x00000099002d7220 */ /* 0x040fe20000410000 */
[C---:B------:R-:W-:Y:S01]  /*12df0*/  FMUL.FTZ R57, R0.reuse, R161 ;  /* 0x000000a100397220 */ /* 0x040fe20000410000 */
[C---:B------:R-:W-:Y:S01]  /*12e00*/  FMUL.FTZ R61, R0.reuse, R169 ;  /* 0x000000a9003d7220 */ /* 0x040fe20000410000 */
[C---:B------:R-:W-:Y:S01]  /*12e10*/  FMUL.FTZ R72, R0.reuse, R72 ;  /* 0x0000004800487220 */ /* 0x040fe20000410000 */
[----:B------:R-:W1:Y:S03]  /*12e20*/  LDSM.16.MT88.4 R20, [R228+0x9000] ;  /* 0x00900000e414783b */ /* 0x000e660000004200 */
[----:B------:R4:W4:Y:S01]  /*12e30*/  MUFU.EX2 R243, R4 ;  /* 0x0000000400f37308 */ /* 0x0009220000000800 */
[--C-:B--2---:R-:W-:Y:S01]  /*12e40*/  FFMA.FTZ R108, R183, UR4, -R176.reuse ;  /* 0x00000004b76c7c23 */ /* 0x104fe200080108b0 */
[----:B------:R-:W-:Y:S01]  /*12e50*/  FMUL.FTZ R73, R0, R73 ;  /* 0x0000004900497220 */ /* 0x000fe20000410000 */
[----:B------:R-:W-:Y:S01]  /*12e60*/  FMUL.FTZ R79, R100, R79 ;  /* 0x0000004f644f7220 */ /* 0x000fe20000410000 */
[C---:B------:R-:W-:Y:S01]  /*12e70*/  FMUL.FTZ R76, R0.reuse, R76 ;  /* 0x0000004c004c7220 */ /* 0x040fe20000410000 */
[C---:B------:R-:W-:Y:S01]  /*12e80*/  FMUL.FTZ R77, R0.reuse, R77 ;  /* 0x0000004d004d7220 */ /* 0x040fe20000410000 */
[C---:B------:R-:W-:Y:S01]  /*12e90*/  FMUL.FTZ R83, R101.reuse, R83 ;  /* 0x0000005365537220 */ /* 0x040fe20000410000 */
[----:B------:R-:W2:Y:S03]  /*12ea0*/  LDL.LU R161, [R1+0x10] ;  /* 0x0000100001a17983 */ /* 0x000ea60000300800 */
[----:B------:R1:W-:Y:S01]  /*12eb0*/  MUFU.EX2 R247, R108 ;  /* 0x0000006c00f77308 */ /* 0x0003e20000000800 */
[----:B---3--:R-:W-:Y:S01]  /*12ec0*/  FMUL.FTZ R40, R0, R144 ;  /* 0x0000009000287220 */ /* 0x008fe20000410000 */
[----:B-----5:R-:W-:Y:S01]  /*12ed0*/  MOV R155, R67 ;  /* 0x00000043009b7202 */ /* 0x020fe20000000f00 */
[----:B------:R-:W-:Y:S01]  /*12ee0*/  LDSM.16.MT88.4 R180, [R228+0xbc00] ;  /* 0x00bc0000e4b4783b */ /* 0x000fe20000004200 */
[C---:B------:R-:W-:Y:S01]  /*12ef0*/  FMUL.FTZ R67, R101.reuse, R175 ;  /* 0x000000af65437220 */ /* 0x040fe20000410000 */
[C---:B------:R-:W-:Y:S01]  /*12f00*/  FMUL.FTZ R84, R102.reuse, R84 ;  /* 0x0000005466547220 */ /* 0x040fe20000410000 */
[----:B------:R-:W-:Y:S01]  /*12f10*/  FMUL.FTZ R85, R102, R85 ;  /* 0x0000005566557220 */ /* 0x000fe20000410000 */
[C---:B------:R-:W-:Y:S03]  /*12f20*/  FMUL.FTZ R86, R101.reuse, R86 ;  /* 0x0000005665567220 */ /* 0x040fe60000410000 */
[----:B------:R3:W5:Y:S01]  /*12f30*/  MUFU.EX2 R222, R5 ;  /* 0x0000000500de7308 */ /* 0x0007620000000800 */
[--C-:B----4-:R-:W-:Y:S01]  /*12f40*/  FFMA.FTZ R4, R26, UR4, -R107.reuse ;  /* 0x000000041a047c23 */ /* 0x110fe2000801086b */
[----:B------:R-:W-:Y:S01]  /*12f50*/  MOV R144, R243 ;  /* 0x000000f300907202 */ /* 0x000fe20000000f00 */
[C---:B------:R-:W-:Y:S01]  /*12f60*/  FMUL.FTZ R26, R100.reuse, R130 ;  /* 0x00000082641a7220 */ /* 0x040fe20000410000 */
[----:B------:R-:W-:Y:S01]  /*12f70*/  FMUL.FTZ R87, R101, R87 ;  /* 0x0000005765577220 */ /* 0x000fe20000410000 */
[C---:B------:R-:W-:Y:S01]  /*12f80*/  FMUL.FTZ R90, R100.reuse, R90 ;  /* 0x0000005a645a7220 */ /* 0x040fe20000410000 */
[----:B------:R-:W-:Y:S01]  /*12f90*/  FMUL.FTZ R91, R100, R91 ;  /* 0x0000005b645b7220 */ /* 0x000fe20000410000 */
[----:B------:R-:W-:Y:S03]  /*12fa0*/  FMUL.FTZ R88, R0, R88 ;  /* 0x0000005800587220 */ /* 0x000fe60000410000 */
[----:B------:R4:W-:Y:S01]  /*12fb0*/  MUFU.EX2 R225, R4 ;  /* 0x0000000400e17308 */ /* 0x0009e20000000800 */
[--C-:B-1----:R-:W-:Y:S01]  /*12fc0*/  FFMA.FTZ R108, R184, UR4, -R176.reuse ;  /* 0x00000004b86c7c23 */ /* 0x102fe200080108b0 */
[----:B------:R-:W-:Y:S01]  /*12fd0*/  FMUL.FTZ R89, R0, R89 ;  /* 0x0000005900597220 */ /* 0x000fe20000410000 */
[C---:B------:R-:W-:Y:S01]  /*12fe0*/  FMUL.FTZ R94, R100.reuse, R94 ;  /* 0x0000005e645e7220 */ /* 0x040fe20000410000 */
[----:B------:R-:W-:Y:S01]  /*12ff0*/  FMUL.FTZ R95, R100, R95 ;  /* 0x0000005f645f7220 */ /* 0x000fe20000410000 */
[C---:B------:R-:W-:Y:S01]  /*13000*/  FMUL.FTZ R92, R0.reuse, R92 ;  /* 0x0000005c005c7220 */ /* 0x040fe20000410000 */
[----:B------:R-:W-:Y:S01]  /*13010*/  FMUL.FTZ R93, R0, R93 ;  /* 0x0000005d005d7220 */ /* 0x000fe20000410000 */
[----:B------:R-:W-:Y:S03]  /*13020*/  FMUL.FTZ R96, R102, R96 ;  /* 0x0000006066607220 */ /* 0x000fe60000410000 */
[----:B------:R1:W-:Y:S01]  /*13030*/  MUFU.EX2 R245, R108 ;  /* 0x0000006c00f57308 */ /* 0x0003e20000000800 */
[--C-:B---3--:R-:W-:Y:S01]  /*13040*/  FFMA.FTZ R5, R24, UR4, -R107.reuse ;  /* 0x0000000418057c23 */ /* 0x108fe2000801086b */
[----:B-----5:R-:W-:Y:S01]  /*13050*/  F2FP.F16.F32.PACK_AB R114, R243, R222 ;  /* 0x000000def372723e */ /* 0x020fe200000000ff */
[----:B------:R-:W-:Y:S01]  /*13060*/  FMUL.FTZ R24, R0, R128 ;  /* 0x0000008000187220 */ /* 0x000fe20000410000 */
[----:B------:R-:W-:Y:S01]  /*13070*/  FMUL.FTZ R97, R102, R97 ;  /* 0x0000006166617220 */ /* 0x000fe20000410000 */
[----:B------:R-:W-:Y:S01]  /*13080*/  LDSM.16.MT88.4 R128, [R230+0x9400] ;  /* 0x00940000e680783b */ /* 0x000fe20000004200 */
[C---:B------:R-:W-:Y:S01]  /*13090*/  FMUL.FTZ R98, R101.reuse, R98 ;  /* 0x0000006265627220 */ /* 0x040fe20000410000 */
[----:B------:R-:W-:Y:S03]  /*130a0*/  FMUL.FTZ R99, R101, R99 ;  /* 0x0000006365637220 */ /* 0x000fe60000410000 */
[----:B------:R3:W5:Y:S01]  /*130b0*/  MUFU.EX2 R224, R5 ;  /* 0x0000000500e07308 */ /* 0x0007620000000800 */
[----:B----4-:R-:W-:Y:S01]  /*130c0*/  FFMA.FTZ R4, R31, UR4, -R107 ;  /* 0x000000041f047c23 */ /* 0x010fe2000801086b */
[----:B------:R-:W-:Y:S01]  /*130d0*/  FMUL.FTZ R31, R100, R139 ;  /* 0x0000008b641f7220 */ /* 0x000fe20000410000 */
[----:B------:R-:W-:Y:S07]  /*130e0*/  MOV R139, R219 ;  /* 0x000000db008b7202 */ /* 0x000fee0000000f00 */
[----:B------:R4:W4:Y:S01]  /*130f0*/  MUFU.EX2 R240, R4 ;  /* 0x0000000400f07308 */ /* 0x0009220000000800 */
[--C-:B-1----:R-:W-:Y:S09]  /*13100*/  FFMA.FTZ R108, R187, UR4, -R177.reuse ;  /* 0x00000004bb6c7c23 */ /* 0x102ff200080108b1 */
[----:B------:R1:W-:Y:S01]  /*13110*/  MUFU.EX2 R243, R108 ;  /* 0x0000006c00f37308 */ /* 0x0003e20000000800 */
[----:B---3--:R-:W-:Y:S01]  /*13120*/  FMUL.FTZ R5, R102, R117 ;  /* 0x0000007566057220 */ /* 0x008fe20000410000 */
[----:B-----5:R-:W-:Y:S08]  /*13130*/  MOV R145, R224 ;  /* 0x000000e000917202 */ /* 0x020ff00000000f00 */
[----:B------:R-:W3:Y:S01]  /*13140*/  MUFU.EX2 R223, R6 ;  /* 0x0000000600df7308 */ /* 0x000ee20000000800 */
[--C-:B----4-:R-:W-:Y:S01]  /*13150*/  FFMA.FTZ R4, R30, UR4, -R176.reuse ;  /* 0x000000041e047c23 */ /* 0x110fe200080108b0 */
[----:B------:R-:W-:Y:S01]  /*13160*/  F2FP.F16.F32.PACK_AB R113, R240, R225 ;  /* 0x000000e1f071723e */ /* 0x000fe200000000ff */
[----:B------:R-:W-:Y:S07]  /*13170*/  FMUL.FTZ R30, R100, R138 ;  /* 0x0000008a641e7220 */ /* 0x000fee0000410000 */
[----:B------:R4:W5:Y:S01]  /*13180*/  MUFU.EX2 R235, R4 ;  /* 0x0000000400eb7308 */ /* 0x0009620000000800 */
[--C-:B-1----:R-:W-:Y:S09]  /*13190*/  FFMA.FTZ R108, R186, UR4, -R177.reuse ;  /* 0x00000004ba6c7c23 */ /* 0x102ff200080108b1 */
[----:B------:R1:W1:Y:S01]  /*131a0*/  MUFU.EX2 R226, R7 ;  /* 0x0000000700e27308 */ /* 0x0002620000000800 */
[----:B---3--:R-:W-:Y:S01]  /*131b0*/  F2FP.F16.F32.PACK_AB R115, R224, R223 ;  /* 0x000000dfe073723e */ /* 0x008fe200000000ff */
[----:B------:R-:W-:Y:S08]  /*131c0*/  FMUL.FTZ R6, R101, R118 ;  /* 0x0000007665067220 */ /* 0x000ff00000410000 */
[----:B------:R3:W3:Y:S01]  /*131d0*/  MUFU.EX2 R64, R44 ;  /* 0x0000002c00407308 */ /* 0x0006e20000000800 */
[--C-:B----4-:R-:W-:Y:S01]  /*131e0*/  FFMA.FTZ R4, R33, UR4, -R176.reuse ;  /* 0x0000000421047c23 */ /* 0x110fe200080108b0 */
[----:B------:R-:W-:Y:S01]  /*131f0*/  FMUL.FTZ R33, R102, R141 ;  /* 0x0000008d66217220 */ /* 0x000fe20000410000 */
[----:B-----5:R-:W-:Y:S07]  /*13200*/  MOV R138, R235 ;  /* 0x000000eb008a7202 */ /* 0x020fee0000000f00 */
[----:B------:R4:W5:Y:S01]  /*13210*/  MUFU.EX2 R242, R4 ;  /* 0x0000000400f27308 */ /* 0x0009620000000800 */
[----:B-1----:R-:W-:Y:S01]  /*13220*/  FMUL.FTZ R7, R101, R119 ;  /* 0x0000007765077220 */ /* 0x002fe20000410000 */
[----:B------:R-:W-:Y:S04]  /*13230*/  MOV R140, R226 ;  /* 0x000000e2008c7202 */ /* 0x000fe80000000f00 */
[----:B------:R-:W-:Y:S04]  /*13240*/  MOV R162, R140 ;  /* 0x0000008c00a27202 */ /* 0x000fe80000000f00 */
[----:B------:R1:W-:Y:S01]  /*13250*/  MUFU.EX2 R252, R56 ;  /* 0x0000003800fc7308 */ /* 0x0003e20000000800 */
[----:B---3--:R-:W-:Y:S01]  /*13260*/  FMUL.FTZ R44, R0, R152 ;  /* 0x00000098002c7220 */ /* 0x008fe20000410000 */
[----:B------:R-:W-:Y:S01]  /*13270*/  MOV R152, R64 ;  /* 0x0000004000987202 */ /* 0x000fe20000000f00 */
[----:B------:R-:W-:Y:S07]  /*13280*/  FMUL.FTZ R64, R102, R172 ;  /* 0x000000ac66407220 */ /* 0x000fee0000410000 */
[----:B------:R3:W-:Y:S01]  /*13290*/  MUFU.EX2 R251, R60 ;  /* 0x0000003c00fb7308 */ /* 0x0007e20000000800 */
[--C-:B----4-:R-:W-:Y:S01]  /*132a0*/  FFMA.FTZ R4, R29, UR4, -R176.reuse ;  /* 0x000000041d047c23 */ /* 0x110fe200080108b0 */
[----:B-----5:R-:W-:Y:S01]  /*132b0*/  MOV R141, R242 ;  /* 0x000000f2008d7202 */ /* 0x020fe20000000f00 */
[----:B------:R-:W-:Y:S01]  /*132c0*/  FMUL.FTZ R29, R0, R137 ;  /* 0x00000089001d7220 */ /* 0x000fe20000410000 */
[----:B------:R-:W-:Y:S02]  /*132d0*/  F2FP.F16.F32.PACK_AB R117, R242, R235 ;  /* 0x000000ebf275723e */ /* 0x000fe400000000ff */
[----:B------:R-:W-:Y:S04]  /*132e0*/  MOV R137, R225 ;  /* 0x000000e100897202 */ /* 0x000fe80000000f00 */
[----:B------:R4:W-:Y:S01]  /*132f0*/  MUFU.EX2 R227, R4 ;  /* 0x0000000400e37308 */ /* 0x0009e20000000800 */
[C---:B-1----:R-:W-:Y:S01]  /*13300*/  FMUL.FTZ R56, R0.reuse, R160 ;  /* 0x000000a000387220 */ /* 0x042fe20000410000 */
[----:B------:R-:W-:Y:S01]  /*13310*/  MOV R163, R137 ;  /* 0x0000008900a37202 */ /* 0x000fe20000000f00 */
[----:B------:R-:W5:Y:S07]  /*13320*/  LDL.LU R160, [R1+0x18] ;  /* 0x0000180001a07983 */ /* 0x000f6e0000300800 */
[----:B------:R1:W-:Y:S01]  /*13330*/  MUFU.EX2 R242, R108 ;  /* 0x0000006c00f27308 */ /* 0x0003e20000000800 */
[----:B---3--:R-:W-:Y:S09]  /*13340*/  FMUL.FTZ R60, R0, R168 ;  /* 0x000000a8003c7220 */ /* 0x008ff20000410000 */
[----:B------:R3:W-:Y:S01]  /*13350*/  MUFU.EX2 R250, R66 ;  /* 0x0000004200fa7308 */ /* 0x0007e20000000800 */
[----:B----4-:R-:W-:Y:S01]  /*13360*/  FFMA.FTZ R4, R28, UR4, -R176 ;  /* 0x000000041c047c23 */ /* 0x010fe200080108b0 */
[----:B------:R-:W-:Y:S08]  /*13370*/  FMUL.FTZ R28, R0, R136 ;  /* 0x00000088001c7220 */ /* 0x000ff00000410000 */
[----:B------:R4:W4:Y:S01]  /*13380*/  MUFU.EX2 R65, R4 ;  /* 0x0000000400417308 */ /* 0x0009220000000800 */
[--C-:B-1----:R-:W-:Y:S09]  /*13390*/  FFMA.FTZ R108, R188, UR4, -R177.reuse ;  /* 0x00000004bc6c7c23 */ /* 0x102ff200080108b1 */
[----:B------:R1:W-:Y:S01]  /*133a0*/  MUFU.EX2 R136, R50 ;  /* 0x0000003200887308 */ /* 0x0003e20000000800 */
[----:B---3--:R-:W-:Y:S01]  /*133b0*/  FMUL.FTZ R66, R101, R174 ;  /* 0x000000ae65427220 */ /* 0x008fe20000410000 */
[--C-:B----4-:R-:W-:Y:S01]  /*133c0*/  FFMA.FTZ R4, R36, UR4, -R177.reuse ;  /* 0x0000000424047c23 */ /* 0x110fe200080108b1 */
[----:B------:R-:W-:Y:S01]  /*133d0*/  F2FP.F16.F32.PACK_AB R119, R65, R227 ;  /* 0x000000e34177723e */ /* 0x000fe200000000ff */
[----:B------:R-:W3:Y:S01]  /*133e0*/  LDSM.16.MT88.4 R36, [R230+0x9000] ;  /* 0x00900000e624783b */ /* 0x000ee20000004200 */
[----:B------:R-:W-:Y:S05]  /*133f0*/  MOV R147, R65 ;  /* 0x0000004100937202 */ /* 0x000fea0000000f00 */
[----:B------:R4:W-:Y:S01]  /*13400*/  MUFU.EX2 R239, R4 ;  /* 0x0000000400ef7308 */ /* 0x0009e20000000800 */
[----:B------:R-:W-:Y:S01]  /*13410*/  FMUL.FTZ R65, R102, R173 ;  /* 0x000000ad66417220 */ /* 0x000fe20000410000 */
[----:B-1----:R-:W-:Y:S02]  /*13420*/  FMUL.FTZ R50, R101, R158 ;  /* 0x0000009e65327220 */ /* 0x002fe40000410000 */
[----:B------:R-:W-:Y:S08]  /*13430*/  LDSM.16.MT88.4 R156, [R228+0xac00] ;  /* 0x00ac0000e49c783b */ /* 0x000ff00000004200 */
[----:B------:R-:W-:Y:S01]  /*13440*/  LDSM.16.MT88.4 R172, [R230+0xac00] ;  /* 0x00ac0000e6ac783b */ /* 0x000fe20000004200 */
[--C-:B----4-:R-:W-:Y:S01]  /*13450*/  FFMA.FTZ R4, R35, UR4, -R177.reuse ;  /* 0x0000000423047c23 */ /* 0x110fe200080108b1 */
[C---:B------:R-:W-:Y:S01]  /*13460*/  FMUL.FTZ R35, R101.reuse, R143 ;  /* 0x0000008f65237220 */ /* 0x040fe20000410000 */
[----:B------:R-:W-:Y:S02]  /*13470*/  MOV R143, R240 ;  /* 0x000000f0008f7202 */ /* 0x000fe40000000f00 */
[----:B------:R1:W4:Y:S02]  /*13480*/  MUFU.EX2 R220, R4 ;  /* 0x0000000400dc7308 */ /* 0x0003240000000800 */
[----:B------:R-:W-:Y:S01]  /*13490*/  MOV R171, R143 ;  /* 0x0000008f00ab7202 */ /* 0x000fe20000000f00 */
[----:B-1----:R-:W-:Y:S01]  /*134a0*/  FFMA.FTZ R4, R34, UR4, -R177 ;  /* 0x0000000422047c23 */ /* 0x002fe200080108b1 */
[----:B------:R-:W-:Y:S01]  /*134b0*/  FMUL.FTZ R34, R101, R142 ;  /* 0x0000008e65227220 */ /* 0x000fe20000410000 */
[----:B------:R-:W-:Y:S05]  /*134c0*/  MOV R142, R241 ;  /* 0x000000f1008e7202 */ /* 0x000fea0000000f00 */
[----:B------:R1:W3:Y:S01]  /*134d0*/  MUFU.EX2 R221, R4 ;  /* 0x0000000400dd7308 */ /* 0x0002e20000000800 */
[----:B----4-:R-:W-:Y:S02]  /*134e0*/  MOV R146, R220 ;  /* 0x000000dc00927202 */ /* 0x010fe40000000f00 */
[----:B------:R-:W-:Y:S07]  /*134f0*/  MOV R168, R142 ;  /* 0x0000008e00a87202 */ /* 0x000fee0000000f00 */
[----:B------:R4:W-:Y:S01]  /*13500*/  MUFU.EX2 R241, R108 ;  /* 0x0000006c00f17308 */ /* 0x0009e20000000800 */
[C---:B-1----:R-:W-:Y:S01]  /*13510*/  FMUL.FTZ R4, R102.reuse, R116 ;  /* 0x0000007466047220 */ /* 0x042fe20000410000 */
[----:B------:R-:W-:Y:S02]  /*13520*/  F2FP.F16.F32.PACK_AB R116, R239, R226 ;  /* 0x000000e2ef74723e */ /* 0x000fe400000000ff */
[----:B---3--:R-:W-:Y:S02]  /*13530*/  F2FP.F16.F32.PACK_AB R118, R221, R220 ;  /* 0x000000dcdd76723e */ /* 0x008fe400000000ff */
[----:B------:R-:W-:Y:S02]  /*13540*/  MOV R154, R221 ;  /* 0x000000dd009a7202 */ /* 0x000fe40000000f00 */
[-C--:B------:R-:W-:Y:S05]  /*13550*/  HMMA.16816.F32 R4, R112, R20.reuse, R4 ;  /* 0x000000147004723c */ /* 0x080fea0000001804 */
[--C-:B----4-:R-:W-:Y:S01]  /*13560*/  FFMA.FTZ R108, R191, UR4, -R2.reuse ;  /* 0x00000004bf6c7c23 */ /* 0x110fe20008010802 */
[C---:B------:R-:W-:Y:S03]  /*13570*/  HMMA.16816.F32 R8, R116.reuse, R20, R8 ;  /* 0x000000147408723c */ /* 0x040fe60000001808 */
[----:B------:R1:W-:Y:S03]  /*13580*/  MUFU.EX2 R240, R108 ;  /* 0x0000006c00f07308 */ /* 0x0003e60000000800 */
[-C--:B------:R-:W-:Y:S05]  /*13590*/  HMMA.16816.F32 R12, R116, R22.reuse, R12 ;  /* 0x00000016740c723c */ /* 0x080fea000000180c */
[C---:B------:R-:W-:Y:S01]  /*135a0*/  FMUL.FTZ R20, R102.reuse, R132 ;  /* 0x0000008466147220 */ /* 0x040fe20000410000 */
[C---:B------:R-:W-:Y:S05]  /*135b0*/  HMMA.16816.F32 R16, R112.reuse, R22, R16 ;  /* 0x000000167010723c */ /* 0x040fea0000001810 */
[----:B------:R-:W-:Y:S02]  /*135c0*/  FMUL.FTZ R21, R102, R133 ;  /* 0x0000008566157220 */ /* 0x000fe40000410000 */
[C---:B------:R-:W-:Y:S01]  /*135d0*/  FMUL.FTZ R22, R101.reuse, R134 ;  /* 0x0000008665167220 */ /* 0x040fe20000410000 */
[C---:B------:R-:W-:Y:S02]  /*135e0*/  FMUL.FTZ R23, R101.reuse, R135 ;  /* 0x0000008765177220 */ /* 0x040fe40000410000 */
[----:B------:R-:W-:Y:S01]  /*135f0*/  LDSM.16.MT88.4 R132, [R230+0x9800] ;  /* 0x00980000e684783b */ /* 0x000fe20000004200 */
[--C-:B-1----:R-:W-:Y:S04]  /*13600*/  FFMA.FTZ R108, R190, UR4, -R2.reuse ;  /* 0x00000004be6c7c23 */ /* 0x102fe80008010802 */
[-C--:B------:R-:W-:Y:S06]  /*13610*/  HMMA.16816.F32 R20, R112, R36.reuse, R20 ;  /* 0x000000247014723c */ /* 0x080fec0000001814 */
[C---:B------:R-:W-:Y:S06]  /*13620*/  HMMA.16816.F32 R24, R116.reuse, R36, R24 ;  /* 0x000000247418723c */ /* 0x040fec0000001818 */
[-C--:B------:R-:W-:Y:S05]  /*13630*/  HMMA.16816.F32 R28, R116, R38.reuse, R28 ;  /* 0x00000026741c723c */ /* 0x080fea000000181c */
[C---:B------:R-:W-:Y:S01]  /*13640*/  FMUL.FTZ R36, R102.reuse, R148 ;  /* 0x0000009466247220 */ /* 0x040fe20000410000 */
[C---:B------:R-:W-:Y:S05]  /*13650*/  HMMA.16816.F32 R32, R112.reuse, R38, R32 ;  /* 0x000000267020723c */ /* 0x040fea0000001820 */
[----:B------:R-:W-:Y:S01]  /*13660*/  MOV R148, R239 ;  /* 0x000000ef00947202 */ /* 0x000fe20000000f00 */
[----:B------:R-:W-:Y:S01]  /*13670*/  FMUL.FTZ R37, R102, R149 ;  /* 0x0000009566257220 */ /* 0x000fe20000410000 */
[----:B------:R1:W-:Y:S01]  /*13680*/  MUFU.EX2 R239, R108 ;  /* 0x0000006c00ef7308 */ /* 0x0003e20000000800 */
[----:B------:R-:W-:Y:S03]  /*13690*/  MOV R149, R227 ;  /* 0x000000e300957202 */ /* 0x000fe60000000f00 */
[C---:B------:R-:W-:Y:S01]  /*136a0*/  FMUL.FTZ R38, R101.reuse, R150 ;  /* 0x0000009665267220 */ /* 0x040fe20000410000 */
[----:B------:R-:W-:Y:S01]  /*136b0*/  MOV R150, R222 ;  /* 0x000000de00967202 */ /* 0x000fe20000000f00 */
[----:B------:R-:W-:Y:S01]  /*136c0*/  FMUL.FTZ R39, R101, R151 ;  /* 0x0000009765277220 */ /* 0x000fe20000410000 */
[----:B------:R-:W-:Y:S02]  /*136d0*/  MOV R151, R223 ;  /* 0x000000df00977202 */ /* 0x000fe40000000f00 */
[----:B------:R-:W-:Y:S04]  /*136e0*/  MOV R170, R148 ;  /* 0x0000009400aa7202 */ /* 0x000fe80000000f00 */
[-C--:B------:R-:W-:Y:S03]  /*136f0*/  HMMA.16816.F32 R36, R112, R52.reuse, R36 ;  /* 0x000000347024723c */ /* 0x080fe60000001824 */
[--C-:B-1----:R-:W-:Y:S03]  /*13700*/  FFMA.FTZ R108, R189, UR4, -R2.reuse ;  /* 0x00000004bd6c7c23 */ /* 0x102fe60008010802 */
[C---:B------:R-:W-:Y:S01]  /*13710*/  HMMA.16816.F32 R40, R116.reuse, R52, R40 ;  /* 0x000000347428723c */ /* 0x040fe20000001828 */
[----:B------:R1:W-:Y:S05]  /*13720*/  MUFU.EX2 R235, R108 ;  /* 0x0000006c00eb7308 */ /* 0x0003ea0000000800 */
[-C--:B------:R-:W-:Y:S05]  /*13730*/  HMMA.16816.F32 R44, R116, R54.reuse, R44 ;  /* 0x00000036742c723c */ /* 0x080fea000000182c */
[----:B------:R-:W-:Y:S01]  /*13740*/  FFMA.FTZ R52, R110, UR4, -R2 ;  /* 0x000000046e347c23 */ /* 0x000fe20008010802 */
[C---:B------:R-:W-:Y:S03]  /*13750*/  HMMA.16816.F32 R48, R112.reuse, R54, R48 ;  /* 0x000000367030723c */ /* 0x040fe60000001830 */
[----:B------:R3:W4:Y:S02]  /*13760*/  MUFU.EX2 R244, R52 ;  /* 0x0000003400f47308 */ /* 0x0007240000000800 */
[----:B------:R-:W-:Y:S01]  /*13770*/  FFMA.FTZ R110, R179, UR4, -R176 ;  /* 0x00000004b36e7c23 */ /* 0x000fe200080108b0 */
[----:B------:R-:W-:Y:S01]  /*13780*/  FMUL.FTZ R53, R102, R165 ;  /* 0x000000a566357220 */ /* 0x000fe20000410000 */
[----:B-1----:R-:W-:Y:S01]  /*13790*/  FFMA.FTZ R108, R192, UR4, -R2 ;  /* 0x00000004c06c7c23 */ /* 0x002fe20008010802 */
[C---:B------:R-:W-:Y:S05]  /*137a0*/  FMUL.FTZ R54, R101.reuse, R166 ;  /* 0x000000a665367220 */ /* 0x040fea0000410000 */
[----:B------:R1:W-:Y:S01]  /*137b0*/  MUFU.EX2 R227, R108 ;  /* 0x0000006c00e37308 */ /* 0x0003e20000000800 */
[C---:B------:R-:W-:Y:S01]  /*137c0*/  FMUL.FTZ R55, R101.reuse, R167 ;  /* 0x000000a765377220 */ /* 0x040fe20000410000 */
[----:B--2---:R-:W-:Y:S08]  /*137d0*/  FFMA.FTZ R101, R101, R161, R163 ;  /* 0x000000a165657223 */ /* 0x004ff000000100a3 */
[----:B------:R2:W5:Y:S01]  /*137e0*/  MUFU.EX2 R246, R110 ;  /* 0x0000006e00f67308 */ /* 0x0005620000000800 */
[----:B---3--:R-:W-:Y:S01]  /*137f0*/  FMUL.FTZ R52, R102, R164 ;  /* 0x000000a466347220 */ /* 0x008fe20000410000 */
[----:B----4-:R-:W-:Y:S06]  /*13800*/  MOV R169, R244 ;  /* 0x000000f400a97202 */ /* 0x010fec0000000f00 */
[-C--:B------:R-:W-:Y:S03]  /*13810*/  HMMA.16816.F32 R52, R112, R120.reuse, R52 ;  /* 0x000000787034723c */ /* 0x080fe60000001834 */
[----:B-1----:R-:W-:Y:S03]  /*13820*/  FFMA.FTZ R108, R196, UR4, -R107 ;  /* 0x00000004c46c7c23 */ /* 0x002fe6000801086b */
[C---:B------:R-:W-:Y:S01]  /*13830*/  HMMA.16816.F32 R56, R116.reuse, R120, R56 ;  /* 0x000000787438723c */ /* 0x040fe20000001838 */
[----:B------:R1:W-:Y:S04]  /*13840*/  MUFU.EX2 R226, R108 ;  /* 0x0000006c00e27308 */ /* 0x0003e80000000800 */
[----:B--2---:R-:W-:Y:S01]  /*13850*/  FFMA.FTZ R110, R185, UR4, -R177 ;  /* 0x00000004b96e7c23 */ /* 0x004fe200080108b1 */
[-C--:B------:R-:W-:Y:S05]  /*13860*/  HMMA.16816.F32 R60, R116, R122.reuse, R60 ;  /* 0x0000007a743c723c */ /* 0x080fea000000183c */
[----:B------:R2:W3:Y:S01]  /*13870*/  MUFU.EX2 R244, R110 ;  /* 0x0000006e00f47308 */ /* 0x0004e20000000800 */
[C---:B------:R-:W-:Y:S01]  /*13880*/  HMMA.16816.F32 R64, R112.reuse, R122, R64 ;  /* 0x0000007a7040723c */ /* 0x040fe20000001840 */
[----:B------:R-:W4:Y:S05]  /*13890*/  LDSM.16.MT88.4 R120, [R230+0xb000] ;  /* 0x00b00000e678783b */ /* 0x000f2a0000004200 */
[-C--:B------:R-:W-:Y:S05]  /*138a0*/  HMMA.16816.F32 R68, R112, R124.reuse, R68 ;  /* 0x0000007c7044723c */ /* 0x080fea0000001844 */
[--C-:B-1----:R-:W-:Y:S01]  /*138b0*/  FFMA.FTZ R108, R195, UR4, -R107.reuse ;  /* 0x00000004c36c7c23 */ /* 0x102fe2000801086b */
[C---:B------:R-:W-:Y:S03]  /*138c0*/  HMMA.16816.F32 R72, R116.reuse, R124, R72 ;  /* 0x0000007c7448723c */ /* 0x040fe60000001848 */
[----:B------:R1:W-:Y:S02]  /*138d0*/  MUFU.EX2 R225, R108 ;  /* 0x0000006c00e17308 */ /* 0x0003e40000000800 */
[--C-:B--2---:R-:W-:Y:S01]  /*138e0*/  FFMA.FTZ R110, R193, UR4, -R107.reuse ;  /* 0x00000004c16e7c23 */ /* 0x104fe2000801086b */
[-C--:B------:R-:W-:Y:S07]  /*138f0*/  HMMA.16816.F32 R76, R116, R126.reuse, R76 ;  /* 0x0000007e744c723c */ /* 0x080fee000000184c */
[----:B------:R-:W-:Y:S01]  /*13900*/  MUFU.EX2 R223, R110 ;  /* 0x0000006e00df7308 */ /* 0x000fe20000000800 */
[C---:B------:R-:W-:Y:S01]  /*13910*/  HMMA.16816.F32 R80, R112.reuse, R126, R80 ;  /* 0x0000007e7050723c */ /* 0x040fe20000001850 */
[----:B------:R-:W2:Y:S03]  /*13920*/  LDSM.16.MT88.4 R124, [R228+0x9400] ;  /* 0x00940000e47c783b */ /* 0x000ea60000004200 */
[----:B-1----:R-:W-:Y:S05]  /*13930*/  FFMA.FTZ R108, R194, UR4, -R107 ;  /* 0x00000004c26c7c23 */ /* 0x002fea000801086b */
[----:B------:R1:W-:Y:S01]  /*13940*/  MUFU.EX2 R224, R108 ;  /* 0x0000006c00e07308 */ /* 0x0003e20000000800 */
[-C--:B----4-:R-:W-:Y:S06]  /*13950*/  HMMA.16816.F32 R84, R112, R120.reuse, R84 ;  /* 0x000000787054723c */ /* 0x090fec0000001854 */
[C---:B------:R-:W-:Y:S06]  /*13960*/  HMMA.16816.F32 R88, R116.reuse, R120, R88 ;  /* 0x000000787458723c */ /* 0x040fec0000001858 */
[-C--:B------:R-:W-:Y:S05]  /*13970*/  HMMA.16816.F32 R92, R116, R122.reuse, R92 ;  /* 0x0000007a745c723c */ /* 0x080fea000000185c */
[--C-:B-1----:R-:W-:Y:S01]  /*13980*/  FFMA.FTZ R108, R199, UR4, -R176.reuse ;  /* 0x00000004c76c7c23 */ /* 0x102fe200080108b0 */
[----:B------:R-:W-:Y:S01]  /*13990*/  HMMA.16816.F32 R96, R112, R122, R96 ;  /* 0x0000007a7060723c */ /* 0x000fe20000001860 */
[----:B------:R-:W1:Y:S02]  /*139a0*/  LDSM.16.MT88.4 R120, [R228+0xa400] ;  /* 0x00a40000e478783b */ /* 0x000e640000004200 */
[----:B------:R4:W-:Y:S02]  /*139b0*/  MUFU.EX2 R219, R108 ;  /* 0x0000006c00db7308 */ /* 0x0009e40000000800 */
[----:B------:R-:W-:Y:S02]  /*139c0*/  F2FP.F16.F32.PACK_AB R117, R247, R248 ;  /* 0x000000f8f775723e */ /* 0x000fe400000000ff */
[----:B------:R-:W-:Y:S04]  /*139d0*/  F2FP.F16.F32.PACK_AB R112, R152, R155 ;  /* 0x0000009b9870723e */ /* 0x000fe800000000ff */
[----:B------:R-:W-:Y:S02]  /*139e0*/  F2FP.F16.F32.PACK_AB R114, R169, R136 ;  /* 0x00000088a972723e */ /* 0x000fe400000000ff */
[----:B------:R-:W-:Y:S02]  /*139f0*/  F2FP.F16.F32.PACK_AB R113, R251, R252 ;  /* 0x000000fcfb71723e */ /* 0x000fe400000000ff */
[----:B------:R-:W-:Y:S02]  /*13a00*/  F2FP.F16.F32.PACK_AB R115, R249, R250 ;  /* 0x000000faf973723e */ /* 0x000fe400000000ff */
[----:B-----5:R-:W-:Y:S02]  /*13a10*/  F2FP.F16.F32.PACK_AB R119, R245, R246 ;  /* 0x000000f6f577723e */ /* 0x020fe400000000ff */
[----:B---3--:R-:W-:Y:S01]  /*13a20*/  F2FP.F16.F32.PACK_AB R116, R244, R243 ;  /* 0x000000f3f474723e */ /* 0x008fe200000000ff */
[--C-:B----4-:R-:W-:Y:S01]  /*13a30*/  FFMA.FTZ R108, R197, UR4, -R176.reuse ;  /* 0x00000004c56c7c23 */ /* 0x110fe200080108b0 */
[----:B------:R-:W-:Y:S01]  /*13a40*/  F2FP.F16.F32.PACK_AB R118, R241, R242 ;  /* 0x000000f2f176723e */ /* 0x000fe200000000ff */
[-C--:B--2---:R-:W-:Y:S02]  /*13a50*/  HMMA.16816.F32 R4, R112, R124.reuse, R4 ;  /* 0x0000007c7004723c */ /* 0x084fe40000001804 */
[----:B------:R2:W3:Y:S04]  /*13a60*/  MUFU.EX2 R221, R108 ;  /* 0x0000006c00dd7308 */ /* 0x0004e80000000800 */
[C---:B------:R-:W-:Y:S06]  /*13a70*/  HMMA.16816.F32 R8, R116.reuse, R124, R8 ;  /* 0x0000007c7408723c */ /* 0x040fec0000001808 */
[-C--:B------:R-:W-:Y:S06]  /*13a80*/  HMMA.16816.F32 R12, R116, R126.reuse, R12 ;  /* 0x0000007e740c723c */ /* 0x080fec000000180c */
[C---:B------:R-:W-:Y:S01]  /*13a90*/  HMMA.16816.F32 R16, R112.reuse, R126, R16 ;  /* 0x0000007e7010723c */ /* 0x040fe20000001810 */
[----:B------:R-:W4:Y:S04]  /*13aa0*/  LDSM.16.MT88.4 R124, [R230+0xa400] ;  /* 0x00a40000e67c783b */ /* 0x000f280000004200 */
[--C-:B--2---:R-:W-:Y:S01]  /*13ab0*/  FFMA.FTZ R108, R200, UR4, -R176.reuse ;  /* 0x00000004c86c7c23 */ /* 0x104fe200080108b0 */
[-C--:B------:R-:W-:Y:S03]  /*13ac0*/  HMMA.16816.F32 R20, R112, R128.reuse, R20 ;  /* 0x000000807014723c */ /* 0x080fe60000001814 */
[----:B------:R2:W-:Y:S03]  /*13ad0*/  MUFU.EX2 R220, R108 ;  /* 0x0000006c00dc7308 */ /* 0x0005e60000000800 */
[C---:B------:R-:W-:Y:S06]  /*13ae0*/  HMMA.16816.F32 R24, R116.reuse, R128, R24 ;  /* 0x000000807418723c */ /* 0x040fec0000001818 */
[-C--:B------:R-:W-:Y:S06]  /*13af0*/  HMMA.16816.F32 R28, R116, R130.reuse, R28 ;  /* 0x00000082741c723c */ /* 0x080fec000000181c */
[C---:B------:R-:W-:Y:S01]  /*13b00*/  HMMA.16816.F32 R32, R112.reuse, R130, R32 ;  /* 0x000000827020723c */ /* 0x040fe20000001820 */
[----:B------:R-:W5:Y:S04]  /*13b10*/  LDSM.16.MT88.4 R128, [R228+0xb400] ;  /* 0x00b40000e480783b */ /* 0x000f680000004200 */
[----:B--2---:R-:W-:Y:S01]  /*13b20*/  FFMA.FTZ R108, R198, UR4, -R176 ;  /* 0x00000004c66c7c23 */ /* 0x004fe200080108b0 */
[-C--:B-1----:R-:W-:Y:S03]  /*13b30*/  HMMA.16816.F32 R36, R112, R120.reuse, R36 ;  /* 0x000000787024723c */ /* 0x082fe60000001824 */
[----:B------:R1:W2:Y:S03]  /*13b40*/  MUFU.EX2 R222, R108 ;  /* 0x0000006c00de7308 */ /* 0x0002a60000000800 */
        /* <DEDUP_REMOVED lines=11> */
[--C-:B-1----:R-:W-:Y:S01]  /*13c00*/  FFMA.FTZ R108, R203, UR4, -R177.reuse ;  /* 0x00000004cb6c7c23 */ /* 0x102fe200080108b1 */
[-C--:B-----5:R-:W-:Y:S03]  /*13c10*/  HMMA.16816.F32 R68, R112, R128.reuse, R68 ;  /* 0x000000807044723c */ /* 0x0a0fe60000001844 */
[----:B------:R1:W5:Y:S03]  /*13c20*/  MUFU.EX2 R203, R108 ;  /* 0x0000006c00cb7308 */ /* 0x0003660000000800 */
[C---:B------:R-:W-:Y:S06]  /*13c30*/  HMMA.16816.F32 R72, R116.reuse, R128, R72 ;  /* 0x000000807448723c */ /* 0x040fec0000001848 */
[-C--:B------:R-:W-:Y:S06]  /*13c40*/  HMMA.16816.F32 R76, R116, R130.reuse, R76 ;  /* 0x00000082744c723c */ /* 0x080fec000000184c */
[C---:B------:R-:W-:Y:S01]  /*13c50*/  HMMA.16816.F32 R80, R112.reuse, R130, R80 ;  /* 0x000000827050723c */ /* 0x040fe20000001850 */
[----:B------:R-:W-:Y:S04]  /*13c60*/  LDSM.16.MT88.4 R128, [R228+0xb800] ;  /* 0x00b80000e480783b */ /* 0x000fe80000004200 */
[--C-:B-1----:R-:W-:Y:S01]  /*13c70*/  FFMA.FTZ R108, R204, UR4, -R177.reuse ;  /* 0x00000004cc6c7c23 */ /* 0x102fe200080108b1 */
[-C--:B---3--:R-:W-:Y:S03]  /*13c80*/  HMMA.16816.F32 R84, R112, R120.reuse, R84 ;  /* 0x000000787054723c */ /* 0x088fe60000001854 */
[----:B------:R1:W-:Y:S02]  /*13c90*/  MUFU.EX2 R202, R108 ;  /* 0x0000006c00ca7308 */ /* 0x0003e40000000800 */
[----:B------:R-:W-:Y:S01]  /*13ca0*/  MOV R204, R141 ;  /* 0x0000008d00cc7202 */ /* 0x000fe20000000f00 */
[C---:B------:R-:W-:Y:S01]  /*13cb0*/  HMMA.16816.F32 R88, R116.reuse, R120, R88 ;  /* 0x000000787458723c */ /* 0x040fe20000001858 */
[----:B------:R-:W-:Y:S05]  /*13cc0*/  LDSM.16.MT88.4 R140, [R230+0x9c00] ;  /* 0x009c0000e68c783b */ /* 0x000fea0000004200 */
[-C--:B------:R-:W-:Y:S06]  /*13cd0*/  HMMA.16816.F32 R92, R116, R122.reuse, R92 ;  /* 0x0000007a745c723c */ /* 0x080fec000000185c */
[----:B------:R-:W-:Y:S01]  /*13ce0*/  HMMA.16816.F32 R96, R112, R122, R96 ;  /* 0x0000007a7060723c */ /* 0x000fe20000001860 */
[----:B------:R-:W3:Y:S04]  /*13cf0*/  LDSM.16.MT88.4 R120, [R228+0xa800] ;  /* 0x00a80000e478783b */ /* 0x000ee80000004200 */
[----:B-1----:R-:W-:Y:S01]  /*13d00*/  FFMA.FTZ R108, R205, UR4, -R177 ;  /* 0x00000004cd6c7c23 */ /* 0x002fe200080108b1 */
[----:B------:R-:W-:Y:S02]  /*13d10*/  F2FP.F16.F32.PACK_AB R117, R221, R219 ;  /* 0x000000dbdd75723e */ /* 0x000fe400000000ff */
[----:B------:R-:W-:Y:S01]  /*13d20*/  F2FP.F16.F32.PACK_AB R112, R239, R240 ;  /* 0x000000f0ef70723e */ /* 0x000fe200000000ff */
[----:B------:R1:W1:Y:S02]  /*13d30*/  MUFU.EX2 R199, R108 ;  /* 0x0000006c00c77308 */ /* 0x0002640000000800 */
[----:B------:R-:W-:Y:S02]  /*13d40*/  F2FP.F16.F32.PACK_AB R114, R227, R235 ;  /* 0x000000ebe372723e */ /* 0x000fe400000000ff */
[----:B------:R-:W-:Y:S02]  /*13d50*/  F2FP.F16.F32.PACK_AB R113, R225, R226 ;  /* 0x000000e2e171723e */ /* 0x000fe400000000ff */
[----:B------:R-:W-:Y:S02]  /*13d60*/  F2FP.F16.F32.PACK_AB R115, R224, R223 ;  /* 0x000000dfe073723e */ /* 0x000fe400000000ff */
[----:B--2---:R-:W-:Y:S02]  /*13d70*/  F2FP.F16.F32.PACK_AB R119, R222, R220 ;  /* 0x000000dcde77723e */ /* 0x004fe400000000ff */
[----:B-----5:R-:W-:Y:S02]  /*13d80*/  F2FP.F16.F32.PACK_AB R116, R203, R200 ;  /* 0x000000c8cb74723e */ /* 0x020fe400000000ff */
[----:B------:R-:W-:Y:S01]  /*13d90*/  MOV R205, R136 ;  /* 0x0000008800cd7202 */ /* 0x000fe20000000f00 */
[-C--:B----4-:R-:W-:Y:S03]  /*13da0*/  HMMA.16816.F32 R4, R112, R124.reuse, R4 ;  /* 0x0000007c7004723c */ /* 0x090fe60000001804 */
[--C-:B-1----:R-:W-:Y:S01]  /*13db0*/  FFMA.FTZ R108, R210, UR4, -R2.reuse ;  /* 0x00000004d26c7c23 */ /* 0x102fe20008010802 */
[----:B------:R-:W-:Y:S02]  /*13dc0*/  F2FP.F16.F32.PACK_AB R118, R199, R202 ;  /* 0x000000cac776723e */ /* 0x000fe400000000ff */
[----:B------:R-:W-:Y:S01]  /*13dd0*/  MOV R210, R152 ;  /* 0x0000009800d27202 */ /* 0x000fe20000000f00 */
[----:B------:R1:W-:Y:S04]  /*13de0*/  MUFU.EX2 R197, R108 ;  /* 0x0000006c00c57308 */ /* 0x0003e80000000800 */
[C---:B------:R-:W-:Y:S06]  /*13df0*/  HMMA.16816.F32 R8, R116.reuse, R124, R8 ;  /* 0x0000007c7408723c */ /* 0x040fec0000001808 */
[-C--:B------:R-:W-:Y:S06]  /*13e00*/  HMMA.16816.F32 R12, R116, R126.reuse, R12 ;  /* 0x0000007e740c723c */ /* 0x080fec000000180c */
[C---:B------:R-:W-:Y:S01]  /*13e10*/  HMMA.16816.F32 R16, R112.reuse, R126, R16 ;  /* 0x0000007e7010723c */ /* 0x040fe20000001810 */
[----:B------:R-:W2:Y:S04]  /*13e20*/  LDSM.16.MT88.4 R124, [R230+0xa800] ;  /* 0x00a80000e67c783b */ /* 0x000ea80000004200 */
[--C-:B-1----:R-:W-:Y:S01]  /*13e30*/  FFMA.FTZ R108, R209, UR4, -R2.reuse ;  /* 0x00000004d16c7c23 */ /* 0x102fe20008010802 */
[-C--:B------:R-:W-:Y:S03]  /*13e40*/  HMMA.16816.F32 R20, R112, R132.reuse, R20 ;  /* 0x000000847014723c */ /* 0x080fe60000001814 */
[----:B------:R1:W-:Y:S02]  /*13e50*/  MUFU.EX2 R198, R108 ;  /* 0x0000006c00c67308 */ /* 0x0003e40000000800 */
[----:B------:R-:W-:Y:S01]  /*13e60*/  MOV R209, R155 ;  /* 0x0000009b00d17202 */ /* 0x000fe20000000f00 */
[C---:B------:R-:W-:Y:S06]  /*13e70*/  HMMA.16816.F32 R24, R116.reuse, R132, R24 ;  /* 0x000000847418723c */ /* 0x040fec0000001818 */
[-C--:B------:R-:W-:Y:S06]  /*13e80*/  HMMA.16816.F32 R28, R116, R134.reuse, R28 ;  /* 0x00000086741c723c */ /* 0x080fec000000181c */
[C---:B------:R-:W-:Y:S05]  /*13e90*/  HMMA.16816.F32 R32, R112.reuse, R134, R32 ;  /* 0x000000867020723c */ /* 0x040fea0000001820 */
[--C-:B-1----:R-:W-:Y:S01]  /*13ea0*/  FFMA.FTZ R108, R208, UR4, -R2.reuse ;  /* 0x00000004d06c7c23 */ /* 0x102fe20008010802 */
[-C--:B---3--:R-:W-:Y:S03]  /*13eb0*/  HMMA.16816.F32 R36, R112, R120.reuse, R36 ;  /* 0x000000787024723c */ /* 0x088fe60000001824 */
        /* <DEDUP_REMOVED lines=8> */
[-C--:B--2---:R-:W-:Y:S05]  /*13f40*/  HMMA.16816.F32 R52, R112, R124.reuse, R52 ;  /* 0x0000007c7034723c */ /* 0x084fea0000001834 */
[--C-:B-1----:R-:W-:Y:S01]  /*13f50*/  FFMA.FTZ R2, R213, UR4, -R107.reuse ;  /* 0x00000004d5027c23 */ /* 0x102fe2000801086b */
[C---:B------:R-:W-:Y:S03]  /*13f60*/  HMMA.16816.F32 R56, R116.reuse, R124, R56 ;  /* 0x0000007c7438723c */ /* 0x040fe60000001838 */
[----:B------:R1:W-:Y:S02]  /*13f70*/  MUFU.EX2 R193, R2 ;  /* 0x0000000200c17308 */ /* 0x0003e40000000800 */
[----:B------:R-:W-:Y:S01]  /*13f80*/  MOV R213, R144 ;  /* 0x0000009000d57202 */ /* 0x000fe20000000f00 */
[-C--:B------:R-:W-:Y:S06]  /*13f90*/  HMMA.16816.F32 R60, R116, R126.reuse, R60 ;  /* 0x0000007e743c723c */ /* 0x080fec000000183c */
[C---:B------:R-:W-:Y:S01]  /*13fa0*/  HMMA.16816.F32 R64, R112.reuse, R126, R64 ;  /* 0x0000007e7040723c */ /* 0x040fe20000001840 */
[----:B------:R-:W-:Y:S05]  /*13fb0*/  LDSM.16.MT88.4 R124, [R228+0x9c00] ;  /* 0x009c0000e47c783b */ /* 0x000fea0000004200 */
[-C--:B------:R-:W-:Y:S05]  /*13fc0*/  HMMA.16816.F32 R68, R112, R128.reuse, R68 ;  /* 0x000000807044723c */ /* 0x080fea0000001844 */
[--C-:B-1----:R-:W-:Y:S01]  /*13fd0*/  FFMA.FTZ R2, R212, UR4, -R107.reuse ;  /* 0x00000004d4027c23 */ /* 0x102fe2000801086b */
[C---:B------:R-:W-:Y:S03]  /*13fe0*/  HMMA.16816.F32 R72, R116.reuse, R128, R72 ;  /* 0x000000807448723c */ /* 0x040fe60000001848 */
[----:B------:R1:W-:Y:S02]  /*13ff0*/  MUFU.EX2 R194, R2 ;  /* 0x0000000200c27308 */ /* 0x0003e40000000800 */
[----:B------:R-:W-:Y:S01]  /*14000*/  MOV R212, R147 ;  /* 0x0000009300d47202 */ /* 0x000fe20000000f00 */
[-C--:B------:R-:W-:Y:S06]  /*14010*/  HMMA.16816.F32 R76, R116, R130.reuse, R76 ;  /* 0x00000082744c723c */ /* 0x080fec000000184c */
[C---:B------:R-:W-:Y:S05]  /*14020*/  HMMA.16816.F32 R80, R112.reuse, R130, R80 ;  /* 0x000000827050723c */ /* 0x040fea0000001850 */
[--C-:B-1----:R-:W-:Y:S01]  /*14030*/  FFMA.FTZ R2, R211, UR4, -R107.reuse ;  /* 0x00000004d3027c23 */ /* 0x102fe2000801086b */
[----:B------:R-:W-:Y:S03]  /*14040*/  FFMA.FTZ R107, R206, UR4, -R107 ;  /* 0x00000004ce6b7c23 */ /* 0x000fe6000801086b */
[----:B------:R1:W-:Y:S02]  /*14050*/  MUFU.EX2 R192, R2 ;  /* 0x0000000200c07308 */ /* 0x0003e40000000800 */
[----:B------:R-:W-:Y:S02]  /*14060*/  MOV R206, R151 ;  /* 0x0000009700ce7202 */ /* 0x000fe40000000f00 */
[----:B------:R-:W-:Y:S06]  /*14070*/  MOV R211, R146 ;  /* 0x0000009200d37202 */ /* 0x000fec0000000f00 */
[----:B------:R-:W-:Y:S01]  /*14080*/  MUFU.EX2 R191, R107 ;  /* 0x0000006b00bf7308 */ /* 0x000fe20000000800 */
[--C-:B-1----:R-:W-:Y:S01]  /*14090*/  FFMA.FTZ R2, R215, UR4, -R176.reuse ;  /* 0x00000004d7027c23 */ /* 0x102fe200080108b0 */
[----:B------:R-:W-:Y:S08]  /*140a0*/  MOV R215, R150 ;  /* 0x0000009600d77202 */ /* 0x000ff00000000f00 */
[----:B------:R1:W-:Y:S02]  /*140b0*/  MUFU.EX2 R190, R2 ;  /* 0x0000000200be7308 */ /* 0x0003e40000000800 */
[--C-:B-1----:R-:W-:Y:S01]  /*140c0*/  FFMA.FTZ R2, R214, UR4, -R176.reuse ;  /* 0x00000004d6027c23 */ /* 0x102fe200080108b0 */
[----:B------:R-:W-:Y:S07]  /*140d0*/  MOV R214, R149 ;  /* 0x0000009500d67202 */ /* 0x000fee0000000f00 */
[----:B------:R1:W-:Y:S02]  /*140e0*/  MUFU.EX2 R189, R2 ;  /* 0x0000000200bd7308 */ /* 0x0003e40000000800 */
[--C-:B-1----:R-:W-:Y:S01]  /*140f0*/  FFMA.FTZ R2, R109, UR4, -R176.reuse ;  /* 0x000000046d027c23 */ /* 0x102fe200080108b0 */
[----:B------:R-:W-:Y:S01]  /*14100*/  FFMA.FTZ R176, R3, UR4, -R176 ;  /* 0x0000000403b07c23 */ /* 0x000fe200080108b0 */
[----:B------:R-:W1:Y:S06]  /*14110*/  LDSM.16.MT88.4 R108, [R230+0xb800] ;  /* 0x00b80000e66c783b */ /* 0x000e6c0000004200 */
[----:B------:R2:W-:Y:S02]  /*14120*/  MUFU.EX2 R188, R2 ;  /* 0x0000000200bc7308 */ /* 0x0005e40000000800 */
[----:B------:R-:W3:Y:S08]  /*14130*/  LDL.LU R3, [R1+0x14] ;  /* 0x0000140001037983 */ /* 0x000ef00000300800 */
[----:B------:R-:W4:Y:S01]  /*14140*/  MUFU.EX2 R184, R176 ;  /* 0x000000b000b87308 */ /* 0x000f220000000800 */
[--C-:B--2---:R-:W-:Y:S01]  /*14150*/  FFMA.FTZ R2, R217, UR4, -R177.reuse ;  /* 0x00000004d9027c23 */ /* 0x104fe200080108b1 */
[----:B------:R-:W-:Y:S08]  /*14160*/  MOV R217, R139 ;  /* 0x0000008b00d97202 */ /* 0x000ff00000000f00 */
[----:B------:R2:W-:Y:S01]  /*14170*/  MUFU.EX2 R186, R2 ;  /* 0x0000000200ba7308 */ /* 0x0005e20000000800 */
[----:B----4-:R-:W-:Y:S01]  /*14180*/  F2FP.F16.F32.PACK_AB R179, R184, R188 ;  /* 0x000000bcb8b3723e */ /* 0x010fe200000000ff */
[-C--:B-1----:R-:W-:Y:S03]  /*14190*/  HMMA.16816.F32 R84, R112, R108.reuse, R84 ;  /* 0x0000006c7054723c */ /* 0x082fe60000001854 */
[--C-:B--2---:R-:W-:Y:S02]  /*141a0*/  FFMA.FTZ R2, R216, UR4, -R177.reuse ;  /* 0x00000004d8027c23 */ /* 0x104fe400080108b1 */
[----:B------:R-:W2:Y:S01]  /*141b0*/  LDL.LU R216, [R1+0x1c] ;  /* 0x00001c0001d87983 */ /* 0x000ea20000300800 */
[C---:B------:R-:W-:Y:S02]  /*141c0*/  HMMA.16816.F32 R88, R116.reuse, R108, R88 ;  /* 0x0000006c7458723c */ /* 0x040fe40000001858 */
[----:B------:R1:W4:Y:S04]  /*141d0*/  MUFU.EX2 R187, R2 ;  /* 0x0000000200bb7308 */ /* 0x0003280000000800 */
[-C--:B------:R-:W-:Y:S05]  /*141e0*/  HMMA.16816.F32 R92, R116, R110.reuse, R92 ;  /* 0x0000006e745c723c */ /* 0x080fea000000185c */
[----:B------:R-:W-:Y:S01]  /*141f0*/  F2FP.F16.F32.PACK_AB R108, R198, R197 ;  /* 0x000000c5c66c723e */ /* 0x000fe200000000ff */
[----:B------:R-:W-:Y:S05]  /*14200*/  HMMA.16816.F32 R96, R112, R110, R96 ;  /* 0x0000006e7060723c */ /* 0x000fea0000001860 */
[----:B------:R-:W-:Y:S01]  /*14210*/  F2FP.F16.F32.PACK_AB R109, R194, R193 ;  /* 0x000000c1c26d723e */ /* 0x000fe200000000ff */
[--C-:B-1----:R-:W-:Y:S01]  /*14220*/  FFMA.FTZ R2, R218, UR4, -R177.reuse ;  /* 0x00000004da027c23 */ /* 0x102fe200080108b1 */
[----:B------:R-:W-:Y:S01]  /*14230*/  FFMA.FTZ R177, R207, UR4, -R177 ;  /* 0x00000004cfb17c23 */ /* 0x000fe200080108b1 */
[----:B------:R-:W-:Y:S02]  /*14240*/  F2FP.F16.F32.PACK_AB R110, R195, R196 ;  /* 0x000000c4c36e723e */ /* 0x000fe400000000ff */
[----:B------:R1:W-:Y:S01]  /*14250*/  MUFU.EX2 R185, R2 ;  /* 0x0000000200b97308 */ /* 0x0003e20000000800 */
[----:B------:R-:W-:Y:S02]  /*14260*/  F2FP.F16.F32.PACK_AB R111, R191, R192 ;  /* 0x000000c0bf6f723e */ /* 0x000fe400000000ff */
[----:B----4-:R-:W-:Y:S02]  /*14270*/  F2FP.F16.F32.PACK_AB R176, R187, R186 ;  /* 0x000000babbb0723e */ /* 0x010fe400000000ff */
[----:B------:R-:W-:Y:S03]  /*14280*/  MOV R218, R138 ;  /* 0x0000008a00da7202 */ /* 0x000fe60000000f00 */
[-C--:B------:R-:W-:Y:S02]  /*14290*/  HMMA.16816.F32 R116, R108, R124.reuse, R4 ;  /* 0x0000007c6c74723c */ /* 0x080fe40000001804 */
[----:B------:R4:W5:Y:S01]  /*142a0*/  MUFU.EX2 R107, R177 ;  /* 0x000000b1006b7308 */ /* 0x0009620000000800 */
[----:B------:R-:W2:Y:S02]  /*142b0*/  LDSM.16.MT88.4 R4, [R230+0xbc00] ;  /* 0x00bc0000e604783b */ /* 0x000ea40000004200 */
[----:B-1----:R-:W-:Y:S06]  /*142c0*/  FFMA.FTZ R2, R0, R160, R162 ;  /* 0x000000a000027223 */ /* 0x002fec00000100a2 */
[----:B------:R-:W-:Y:S01]  /*142d0*/  FADD.FTZ R2, R170, R2 ;  /* 0x00000002aa027221 */ /* 0x000fe20000010000 */
[----:B----4-:R-:W-:Y:S02]  /*142e0*/  F2FP.F16.F32.PACK_AB R177, R189, R190 ;  /* 0x000000bebdb1723e */ /* 0x010fe400000000ff */
[----:B-----5:R-:W-:Y:S07]  /*142f0*/  F2FP.F16.F32.PACK_AB R178, R107, R185 ;  /* 0x000000b96bb2723e */ /* 0x020fee00000000ff */
        /* <DEDUP_REMOVED lines=10> */
[----:B------:R-:W-:Y:S01]  /*143a0*/  MOV R101, R105 ;  /* 0x0000006900657202 */ /* 0x000fe20000000f00 */
[C---:B------:R-:W-:Y:S06]  /*143b0*/  HMMA.16816.F32 R140, R108.reuse, R142, R32 ;  /* 0x0000008e6c8c723c */ /* 0x040fec0000001820 */
[-C--:B------:R-:W-:Y:S06]  /*143c0*/  HMMA.16816.F32 R148, R108, R156.reuse, R36 ;  /* 0x0000009c6c94723c */ /* 0x080fec0000001824 */
[C---:B------:R-:W-:Y:S06]  /*143d0*/  HMMA.16816.F32 R144, R176.reuse, R156, R40 ;  /* 0x0000009cb090723c */ /* 0x040fec0000001828 */
[-C--:B------:R-:W-:Y:S06]  /*143e0*/  HMMA.16816.F32 R152, R176, R158.reuse, R44 ;  /* 0x0000009eb098723c */ /* 0x080fec000000182c */
[C---:B------:R-:W-:Y:S06]  /*143f0*/  HMMA.16816.F32 R156, R108.reuse, R158, R48 ;  /* 0x0000009e6c9c723c */ /* 0x040fec0000001830 */
[-C--:B------:R-:W-:Y:S06]  /*14400*/  HMMA.16816.F32 R164, R108, R172.reuse, R52 ;  /* 0x000000ac6ca4723c */ /* 0x080fec0000001834 */
[C---:B------:R-:W-:Y:S05]  /*14410*/  HMMA.16816.F32 R160, R176.reuse, R172, R56 ;  /* 0x000000acb0a0723c */ /* 0x040fea0000001838 */
[----:B---3--:R-:W-:Y:S06]  /*14420*/  FFMA.FTZ R102, R102, R3, R217 ;  /* 0x0000000366667223 */ /* 0x008fec00000100d9 */
[----:B------:R-:W-:Y:S04]  /*14430*/  FADD.FTZ R3, R168, R102 ;  /* 0x00000066a8037221 */ /* 0x000fe80000010000 */
[----:B------:R-:W-:Y:S01]  /*14440*/  FADD.FTZ R3, R215, R3 ;  /* 0x00000003d7037221 */ /* 0x000fe20000010000 */
[----:B--2---:R-:W-:Y:S04]  /*14450*/  FFMA.FTZ R100, R100, R216, R218 ;  /* 0x000000d864647223 */ /* 0x004fe800000100da */
[----:B------:R-:W-:Y:S01]  /*14460*/  FADD.FTZ R0, R204, R100 ;  /* 0x00000064cc007221 */ /* 0x000fe20000010000 */
[----:B------:R-:W-:Y:S02]  /*14470*/  MOV R204, R169 ;  /* 0x000000a900cc7202 */ /* 0x000fe40000000f00 */
[-C--:B------:R-:W-:Y:S03]  /*14480*/  HMMA.16816.F32 R168, R176, R174.reuse, R60 ;  /* 0x000000aeb0a8723c */ /* 0x080fe6000000183c */
[----:B------:R-:W-:Y:S01]  /*14490*/  FADD.FTZ R0, R214, R0 ;  /* 0x00000000d6007221 */ /* 0x000fe20000010000 */
[----:B------:R-:W-:Y:S02]  /*144a0*/  MOV R100, R106 ;  /* 0x0000006a00647202 */ /* 0x000fe40000000f00 */
        /* <DEDUP_REMOVED lines=14> */
[----:B------:R-:W-:Y:S01]  /*14590*/  FADD.FTZ R8, R251, R0 ;  /* 0x00000000fb087221 */ /* 0x000fe20000010000 */
[----:B------:R-:W-:Y:S01]  /*145a0*/  FADD.FTZ R0, R244, R3 ;  /* 0x00000003f4007221 */ /* 0x000fe20000010000 */
[----:B------:R-:W-:Y:S01]  /*145b0*/  FADD.FTZ R2, R248, R2 ;  /* 0x00000002f8027221 */ /* 0x000fe20000010000 */
[-C--:B------:R-:W-:Y:S03]  /*145c0*/  HMMA.16816.F32 R92, R176, R6.reuse, R92 ;  /* 0x00000006b05c723c */ /* 0x080fe6000000185c */
[----:B------:R-:W-:Y:S01]  /*145d0*/  FADD.FTZ R9, R205, R9 ;  /* 0x00000009cd097221 */ /* 0x000fe20000010000 */
[----:B------:R-:W-:Y:S01]  /*145e0*/  FADD.FTZ R8, R250, R8 ;  /* 0x00000008fa087221 */ /* 0x000fe20000010000 */
[----:B------:R-:W-:Y:S01]  /*145f0*/  FADD.FTZ R3, R242, R0 ;  /* 0x00000000f2037221 */ /* 0x000fe20000010000 */
[----:B------:R-:W-:Y:S01]  /*14600*/  FADD.FTZ R2, R247, R2 ;  /* 0x00000002f7027221 */ /* 0x000fe20000010000 */
[----:B------:R-:W-:Y:S01]  /*14610*/  FADD.FTZ R9, R204, R9 ;  /* 0x00000009cc097221 */ /* 0x000fe20000010000 */
[----:B------:R-:W-:Y:S04]  /*14620*/  HMMA.16816.F32 R96, R108, R6, R96 ;  /* 0x000000066c60723c */ /* 0x000fe80000001860 */
[----:B------:R-:W-:Y:S03]  /*14630*/  FADD.FTZ R2, R246, R2 ;  /* 0x00000002f6027221 */ /* 0x000fe60000010000 */
[----:B------:R-:W-:Y:S01]  /*14640*/  MOV R108, R104 ;  /* 0x00000068006c7202 */ /* 0x000fe20000000f00 */
        /* <DEDUP_REMOVED lines=36> */
[----:B------:R2:W-:Y:S04]  /*14890*/  STL [R1+0x1c], R5 ;  /* 0x00001c0501007387 */ /* 0x0005e80000100800 */
[----:B------:R2:W-:Y:S04]  /*148a0*/  STL [R1+0x14], R3 ;  /* 0x0000140301007387 */ /* 0x0005e80000100800 */
[----:B------:R2:W-:Y:S04]  /*148b0*/  STL [R1+0x10], R2 ;  /* 0x0000100201007387 */ /* 0x0005e80000100800 */
[----:B------:R2:W-:Y:S01]  /*148c0*/  STL [R1+0x18], R0 ;  /* 0x0000180001007387 */ /* 0x0005e20000100800 */
[----:B------:R-:W-:Y:S05]  /*148d0*/  @P5 BRA `(.L_x_781) ;  /* 0xffffffbc00f45947 */ /* 0x000fea000383ffff */
.L_x_780:
[----:B------:R-:W3:Y:S04]  /*148e0*/  LDL.LU R7, [R1+0x14] ;  /* 0x0000140001077983 */ /* 0x000ee80000300800 */
[----:B--2---:R-:W2:Y:S04]  /*148f0*/  LDL.LU R5, [R1+0x10] ;  /* 0x0000100001057983 */ /* 0x004ea80000300800 */
        /* <DEDUP_REMOVED lines=17> */
[----:B------:R-:W-:Y:S01]  /*14a10*/  SHF.R.S32.HI R62, RZ, 0x2, R55 ;  /* 0x00000002ff3e7819 */ /* 0x000fe20000011437 */
[----:B---3--:R-:W1:Y:S04]  /*14a20*/  SHFL.BFLY PT, R2, R7, 0x2, 0x1f ;  /* 0x0c401f0007027f89 */ /* 0x008e6800000e0000 */
[----:B--2---:R-:W2:Y:S04]  /*14a30*/  SHFL.BFLY PT, R0, R5, 0x2, 0x1f ;  /* 0x0c401f0005007f89 */ /* 0x004ea800000e0000 */
[----:B----4-:R-:W3:Y:S04]  /*14a40*/  SHFL.BFLY PT, R3, R8, 0x2, 0x1f ;  /* 0x0c401f0008037f89 */ /* 0x010ee800000e0000 */
[----:B-----5:R-:W4:Y:S01]  /*14a50*/  SHFL.BFLY PT, R4, R6, 0x2, 0x1f ;  /* 0x0c401f0006047f89 */ /* 0x020f2200000e0000 */
[----:B-1----:R-:W-:-:S02]  /*14a60*/  FADD.FTZ R2, R2, R7 ;  /* 0x0000000702027221 */ /* 0x002fc40000010000 */
[----:B------:R-:W1:Y:S01]  /*14a70*/  S2R R7, SR_TID.X ;  /* 0x0000000000077919 */ /* 0x000e620000002100 */
[----:B--2---:R-:W-:Y:S02]  /*14a80*/  FADD.FTZ R0, R0, R5 ;  /* 0x0000000500007221 */ /* 0x004fe40000010000 */
[----:B------:R-:W2:Y:S01]  /*14a90*/  SHFL.BFLY PT, R56, R2, 0x1, 0x1f ;  /* 0x0c201f0002387f89 */ /* 0x000ea200000e0000 */
[----:B---3--:R-:W-:-:S03]  /*14aa0*/  FADD.FTZ R3, R3, R8 ;  /* 0x0000000803037221 */ /* 0x008fc60000010000 */
[----:B------:R-:W3:Y:S01]  /*14ab0*/  SHFL.BFLY PT, R57, R0, 0x1, 0x1f ;  /* 0x0c201f0000397f89 */ /* 0x000ee200000e0000 */
[----:B----4-:R-:W-:Y:S01]  /*14ac0*/  FADD.FTZ R4, R4, R6 ;  /* 0x0000000604047221 */ /* 0x010fe20000010000 */
[----:B------:R-:W-:Y:S02]  /*14ad0*/  SHF.R.S32.HI R6, RZ, 0x1f, R62 ;  /* 0x0000001fff067819 */ /* 0x000fe4000001143e */
[----:B------:R-:W4:Y:S02]  /*14ae0*/  SHFL.BFLY PT, R58, R3, 0x1, 0x1f ;  /* 0x0c201f00033a7f89 */ /* 0x000f2400000e0000 */
[----:B------:R-:W-:Y:S02]  /*14af0*/  LEA.HI R6, R6, R62, RZ, 0x3 ;  /* 0x0000003e06067211 */ /* 0x000fe400078f18ff */
[----:B------:R-:W5:Y:S02]  /*14b00*/  SHFL.BFLY PT, R59, R4, 0x1, 0x1f ;  /* 0x0c201f00043b7f89 */ /* 0x000f6400000e0000 */
[----:B------:R-:W-:Y:S01]  /*14b10*/  LOP3.LUT R6, R6, 0xfffffff8, RZ, 0xc0, !PT ;  /* 0xfffffff806067812 */ /* 0x000fe200078ec0ff */
[----:B--2---:R-:W-:-:S04]  /*14b20*/  FADD.FTZ R56, R2, R56 ;  /* 0x0000003802387221 */ /* 0x004fc80000010000 */
[----:B------:R-:W-:Y:S01]  /*14b30*/  IMAD.IADD R2, R62, 0x1, -R6 ;  /* 0x000000013e027824 */ /* 0x000fe200078e0a06 */
[----:B------:R-:W-:Y:S02]  /*14b40*/  SHF.R.S32.HI R6, RZ, 0x5, R61 ;  /* 0x00000005ff067819 */ /* 0x000fe4000001143d */
[----:B-1----:R-:W-:Y:S01]  /*14b50*/  SHF.R.S32.HI R5, RZ, 0x1f, R7 ;  /* 0x0000001fff057819 */ /* 0x002fe20000011407 */
[----:B---3--:R-:W-:Y:S01]  /*14b60*/  FADD.FTZ R57, R0, R57 ;  /* 0x0000003900397221 */ /* 0x008fe20000010000 */
[----:B------:R-:W-:Y:S02]  /*14b70*/  LEA.HI R0, R2, R2, RZ, 0x1 ;  /* 0x0000000202007211 */ /* 0x000fe400078f08ff */
[----:B------:R-:W-:Y:S01]  /*14b80*/  LEA.HI R5, R5, R7, RZ, 0x2 ;  /* 0x0000000705057211 */ /* 0x000fe200078f10ff */
[----:B----4-:R-:W-:Y:S01]  /*14b90*/  FADD.FTZ R58, R3, R58 ;  /* 0x0000003a033a7221 */ /* 0x010fe20000010000 */
[----:B------:R-:W-:Y:S02]  /*14ba0*/  LOP3.LUT R7, R0, 0x3fffffe, RZ, 0xc0, !PT ;  /* 0x03fffffe00077812 */ /* 0x000fe400078ec0ff */
[----:B------:R-:W-:Y:S01]  /*14bb0*/  SHF.R.S32.HI R54, RZ, 0x2, R5 ;  /* 0x00000002ff367819 */ /* 0x000fe20000011405 */
[----:B-----5:R-:W-:Y:S01]  /*14bc0*/  FADD.FTZ R59, R4, R59 ;  /* 0x0000003b043b7221 */ /* 0x020fe20000010000 */
[----:B------:R-:W-:Y:S01]  /*14bd0*/  SHF.R.S32.HI R0, RZ, 0x1, R0 ;  /* 0x00000001ff007819 */ /* 0x000fe20000011400 */
[----:B------:R-:W-:Y:S01]  /*14be0*/  IMAD.IADD R3, R2, 0x1, -R7 ;  /* 0x0000000102037824 */ /* 0x000fe200078e0a07 */
[----:B------:R-:W-:Y:S01]  /*14bf0*/  FSETP.NE.FTZ.AND P5, PT, R56, RZ, PT ;  /* 0x000000ff3800720b */ /* 0x000fe20003fb5000 */
[----:B------:R-:W-:Y:S01]  /*14c00*/  VIADD R5, R54, 0x40 ;  /* 0x0000004036057836 */ /* 0x000fe20000000000 */
[----:B------:R-:W-:-:S02]  /*14c10*/  LOP3.LUT R2, R0, 0x1, RZ, 0xc0, !PT ;  /* 0x0000000100027812 */ /* 0x000fc400078ec0ff */
[----:B------:R-:W-:Y:S02]  /*14c20*/  LOP3.LUT P2, RZ, R0, 0x2, RZ, 0xc0, !PT ;  /* 0x0000000200ff7812 */ /* 0x000fe4000784c0ff */
[----:B------:R-:W-:Y:S02]  /*14c30*/  ISETP.GE.AND P1, PT, R5, UR14, PT ;  /* 0x0000000e05007c0c */ /* 0x000fe4000bf26270 */
[----:B------:R-:W-:Y:S02]  /*14c40*/  LOP3.LUT R5, R55, 0xfffffffc, RZ, 0xc0, !PT ;  /* 0xfffffffc37057812 */ /* 0x000fe400078ec0ff */
[----:B------:R-:W-:Y:S01]  /*14c50*/  ISETP.NE.U32.AND P3, PT, R2, 0x1, PT ;  /* 0x000000010200780c */ /* 0x000fe20003f65070 */
[----:B------:R-:W-:Y:S01]  /*14c60*/  IMAD.SHL.U32 R2, R0, 0x40, RZ ;  /* 0x0000004000027824 */ /* 0x000fe200078e00ff */
[----:B------:R-:W-:Y:S01]  /*14c70*/  FSETP.NE.FTZ.AND P4, PT, R57, RZ, PT ;  /* 0x000000ff3900720b */ /* 0x000fe20003f95000 */
[----:B------:R-:W-:Y:S02]  /*14c80*/  IMAD.IADD R5, R63, 0x1, -R5 ;  /* 0x000000013f057824 */ /* 0x000fe400078e0a05 */
[----:B------:R-:W-:Y:S01]  /*14c90*/  IMAD.MOV.U32 R0, RZ, RZ, 0x3f800000 ;  /* 0x3f800000ff007424 */ /* 0x000fe200078e00ff */
[----:B------:R-:W-:Y:S01]  /*14ca0*/  LOP3.LUT R2, R2, 0xc0, RZ, 0xc0, !PT ;  /* 0x000000c002027812 */ /* 0x000fe200078ec0ff */
[----:B------:R-:W-:-:S03]  /*14cb0*/  IMAD R5, R6, 0x100, R5 ;  /* 0x0000010006057824 */ /* 0x000fc600078e0205 */
        /* <DEDUP_REMOVED lines=15> */
.L_x_784:
        /* <DEDUP_REMOVED lines=24> */
.L_x_785:
[----:B------:R-:W-:Y:S01]  /*14f30*/  ISETP.NE.AND P3, PT, RZ, UR8, PT ;  /* 0x00000008ff007c0c */ /* 0x000fe2000bf65270 */
[----:B------:R-:W-:Y:S01]  /*14f40*/  FMUL.FTZ R39, R0, R141 ;  /* 0x0000008d00277220 */ /* 0x000fe20000410000 */
        /* <DEDUP_REMOVED lines=34> */
[----:B------:R-:W-:Y:S01]  /*15170*/  FMUL.FTZ R158, R3, R158 ;  /* 0x0000009e039e7220 */ /* 0x000fe20000410000 */
        /* <DEDUP_REMOVED lines=262> */
.L_x_787:
[----:B------:R-:W-:Y:S05]  /*161e0*/  BSYNC B0 ;  /* 0x0000000000007941 */ /* 0x000fea0003800000 */
.L_x_786:
        /* <DEDUP_REMOVED lines=36> */
.L_x_789:
[----:B------:R-:W-:Y:S05]  /*16430*/  BSYNC B0 ;  /* 0x0000000000007941 */ /* 0x000fea0003800000 */
.L_x_788:
        /* <DEDUP_REMOVED lines=24> */
.L_x_791:
[----:B------:R-:W-:Y:S05]  /*165c0*/  BSYNC B0 ;  /* 0x0000000000007941 */ /* 0x000fea0003800000 */
.L_x_790:
        /* <DEDUP_REMOVED lines=24> */
.L_x_793:
[----:B------:R-:W-:Y:S05]  /*16750*/  BSYNC B0 ;  /* 0x0000000000007941 */ /* 0x000fea0003800000 */
.L_x_792:
        /* <DEDUP_REMOVED lines=23> */
.L_x_750:
        /* <DEDUP_REMOVED lines=26> */
[----:B------:R-:W-:Y:S01]  /*16a70*/  IADD3 R15, R10, 0x40, RZ ;  /* 0x000000400a0f7810 */ /* 0x000fe20007ffe0ff */
[----:B------:R-:W-:Y:S01]  /*16a80*/  UISETP.NE.AND UP0, UPT, UR11, URZ, !UP2 ;  /* 0x0000003f0b00728c */ /* 0x000fe2000d705270 */
[----:B------:R-:W-:Y:S01]  /*16a90*/  IMAD.WIDE R6, R6, 0x80, R10 ;  /* 0x0000008006067825 */ /* 0x000fe200078e020a */
[----:B------:R-:W-:Y:S01]  /*16aa0*/  @UP2 ULDC.64 UR4, c[0x0][0x2c0] ;  /* 0x0000b00000042ab9 */ /* 0x000fe20000000a00 */
[----:B------:R-:W-:Y:S01]  /*16ab0*/  USHF.R.S32.HI UR9, URZ, 0x1f, UR26 ;  /* 0x0000001f3f097899 */ /* 0x000fe2000801141a */
[----:B------:R-:W-:Y:S01]  /*16ac0*/  ISETP.GE.AND P2, PT, R14, UR17, PT ;  /* 0x000000110e007c0c */ /* 0x000fe2000bf46270 */
[----:B------:R-:W-:Y:S01]  /*16ad0*/  UISETP.NE.AND UP3, UPT, UR11, URZ, UPT ;  /* 0x0000003f0b00728c */ /* 0x000fe2000bf65270 */
[----:B------:R-:W-:Y:S01]  /*16ae0*/  ISETP.GE.AND P1, PT, R15, UR17, PT ;  /* 0x000000110f007c0c */ /* 0x000fe2000bf26270 */
[----:B------:R-:W-:Y:S01]  /*16af0*/  @UP2 UIMAD UR14, UR5, UR4, URZ ;  /* 0x00000004050e22a4 */ /* 0x000fe2000f8e023f */
[----:B------:R-:W-:Y:S01]  /*16b00*/  VIADD R16, R10, 0x60 ;  /* 0x000000600a107836 */ /* 0x000fe20000000000 */
[----:B------:R-:W-:Y:S01]  /*16b10*/  UISETP.NE.OR UP3, UPT, UR8, URZ, !UP3 ;  /* 0x0000003f0800728c */ /* 0x000fe2000df65670 */
[C---:B------:R-:W-:Y:S01]  /*16b20*/  VIADD R18, R0.reuse, 0x20 ;  /* 0x0000002000127836 */ /* 0x040fe20000000000 */
[----:B------:R-:W-:Y:S01]  /*16b30*/  ULDC.64 UR4, c[0x0][0x2a0] ;  /* 0x0000a80000047ab9 */ /* 0x000fe20000000a00 */
[----:B------:R-:W-:Y:S01]  /*16b40*/  @!UP2 ULDC UR8, c[0x0][0x2c4] ;  /* 0x0000b1000008aab9 */ /* 0x000fe20000000800 */
[----:B------:R-:W-:Y:S01]  /*16b50*/  UIMAD UR9, UR9, UR4, URZ ;  /* 0x00000004090972a4 */ /* 0x000fe2000f8e023f */
[----:B------:R-:W-:Y:S01]  /*16b60*/  IMAD.U32 R12, RZ, RZ, UR4 ;  /* 0x00000004ff0c7e24 */ /* 0x000fe2000f8e00ff */
[----:B------:R-:W-:Y:S01]  /*16b70*/  UISETP.NE.OR UP1, UPT, UR15, -0x1, UP3 ;  /* 0xffffffff0f00788c */ /* 0x000fe20009f25670 */
[----:B------:R-:W-:Y:S01]  /*16b80*/  IADD3 R17, R0, 0x40, RZ ;  /* 0x0000004000117810 */ /* 0x000fe20007ffe0ff */
        /* <DEDUP_REMOVED lines=21> */
[----:B------:R-:W-:Y:S01]  /*16ce0*/  @!UP3 UMOV UR18, UR15 ;  /* 0x0000000f0012bc82 */ /* 0x000fe20008000000 */
[----:B------:R-:W-:Y:S01]  /*16cf0*/  USHF.R.S32.HI UR4, URZ, 0x1f, UR6 ;  /* 0x0000001f3f047899 */ /* 0x000fe20008011406 */
[----:B------:R-:W-:Y:S01]  /*16d00*/  VIADD R9, R13, UR5 ;  /* 0x000000050d097c36 */ /* 0x000fe20008000000 */
        /* <DEDUP_REMOVED lines=21> */
.L_x_795:
[----:B------:R-:W-:Y:S05]  /*16e60*/  BSYNC B0 ;  /* 0x0000000000007941 */ /* 0x000fea0003800000 */
.L_x_794:
        /* <DEDUP_REMOVED lines=22> */
.L_x_797:
[----:B------:R-:W-:Y:S05]  /*16fd0*/  BSYNC B0 ;  /* 0x0000000000007941 */ /* 0x000fea0003800000 */
.L_x_796:
        /* <DEDUP_REMOVED lines=22> */
.L_x_799:
[----:B------:R-:W-:Y:S05]  /*17140*/  BSYNC B0 ;  /* 0x0000000000007941 */ /* 0x000fea0003800000 */
.L_x_798:
        /* <DEDUP_REMOVED lines=24> */
.L_x_801:
[----:B------:R-:W-:Y:S05]  /*172d0*/  BSYNC B0 ;  /* 0x0000000000007941 */ /* 0x000fea0003800000 */
.L_x_800:
        /* <DEDUP_REMOVED lines=10> */
.L_x_803:
[----:B------:R-:W-:Y:S05]  /*17380*/  BSYNC B0 ;  /* 0x0000000000007941 */ /* 0x000fea0003800000 */
.L_x_802:
        /* <DEDUP_REMOVED lines=10> */
.L_x_805:
[----:B------:R-:W-:Y:S05]  /*17430*/  BSYNC B0 ;  /* 0x0000000000007941 */ /* 0x000fea0003800000 */
.L_x_804:
        /* <DEDUP_REMOVED lines=10> */
.L_x_807:
[----:B------:R-:W-:Y:S05]  /*174e0*/  BSYNC B0 ;  /* 0x0000000000007941 */ /* 0x000fea0003800000 */
.L_x_806:
        /* <DEDUP_REMOVED lines=10> */
.L_x_808:
        /* <DEDUP_REMOVED lines=15> */
.L_x_1158:


//--------------------- .text._ZN5flash16flash_fwd_kernelI23Flash_fwd_kernel_traitsILi96ELi64ELi64ELi4ELb0ELb0EN7cutlass6half_tE19Flash_kernel_traitsILi96ELi64ELi64ELi4ES3_EELb1ELb1ELb0ELb0ELb0ELb0ELb0ELb0EEEvNS_16Flash_fwd_paramsE --------------------------
	.section	.text._ZN5flash16flash_fwd_kernelI23Flash_fwd_kernel_traitsILi96ELi64ELi64ELi4ELb0ELb0EN7cutlass6half_tE19Flash_kernel_traitsILi96ELi64ELi64ELi4ES3_EELb1ELb1ELb0ELb0ELb0ELb0ELb0ELb0EEEvNS_16Flash_fwd_paramsE,"ax",@progbits
	.align	128
        .global         _ZN5flash16flash_fwd_kernelI23Flash_fwd_kernel_traitsILi96ELi64ELi64ELi4ELb0ELb0EN7cutlass6half_tE19Flash_kernel_traitsILi96ELi64ELi64ELi4ES3_EELb1ELb1ELb0ELb0ELb0ELb0ELb0ELb0EEEvNS_16Flash_fwd_paramsE
        .type           _ZN5flash16flash_fwd_kernelI23Flash_fwd_kernel_traitsILi96ELi64ELi64ELi4ELb0ELb0EN7cutlass6half_tE19Flash_kernel_traitsILi96ELi64ELi64ELi4ES3_EELb1ELb1ELb0ELb0ELb0ELb0ELb0ELb0EEEvNS_16Flash_fwd_paramsE,@function
        .size           _ZN5flash16flash_fwd_kernelI23Flash_fwd_kernel_traitsILi96ELi64ELi64ELi4ELb0ELb0EN7cutlass6half_tE19Flash_kernel_traitsILi96ELi64ELi64ELi4ES3_EELb1ELb1ELb0ELb0ELb0ELb0ELb0ELb0EEEvNS_16Flash_fwd_paramsE,(.L_x_1159 - _ZN5flash16flash_fwd_kernelI23Flash_fwd_kernel_traitsILi96ELi64ELi64ELi4ELb0ELb0EN7cutlass6half_tE19Flash_kernel_traitsILi96ELi64ELi64ELi4ES3_EELb1ELb1ELb0ELb0ELb0ELb0ELb0ELb0EEEvNS_16Flash_fwd_paramsE)
        .other          _ZN5flash16flash_fwd_kernelI23Flash_fwd_kernel_traitsILi96ELi64ELi64ELi4ELb0ELb0EN7cutlass6half_tE19Flash_kernel_traitsILi96ELi64ELi64ELi4ES3_EELb1ELb1ELb0ELb0ELb0ELb0ELb0ELb0EEEvNS_16Flash_fwd_paramsE,@"STO_CUDA_ENTRY STV_DEFAULT"
_ZN5flash16flash_fwd_kernelI23Flash_fwd_kernel_traitsILi96ELi64ELi64ELi4ELb0ELb0EN7cutlass6half_tE19Flash_kernel_traitsILi96ELi64ELi64ELi4ES3_EELb1ELb1ELb0ELb0ELb0ELb0ELb0ELb0EEEvNS_16Flash_fwd_paramsE:
.text._ZN5flash16flash_fwd_kernelI23Flash_fwd_kernel_traitsILi96ELi64ELi64ELi4ELb0ELb0EN7cutlass6half_tE19Flash_kernel_traitsILi96ELi64ELi64ELi4ES3_EELb1ELb1ELb0ELb0ELb0ELb0ELb0ELb0EEEvNS_16Flash_fwd_paramsE:
[----:B------:R-:W-:Y:S08]  /*0000*/  LDC R1, c[0x0][0x28] ;  /* 0x00000a00ff017b82 */ /* 0x000ff00000000800 */
[----:B------:R-:W1:Y:S01]  /*0010*/  LDC R96, c[0x0][0x3a8] ;  /* 0x0000ea00ff607b82 */ /* 0x000e620000000800 */
[----:B------:R-:W-:Y:S01]  /*0020*/  ULDC.U8 UR4, c[0x0][0x3b4] ;  /* 0x0000ed0000047ab9 */ /* 0x000fe20000000000 */
[----:B------:R-:W-:Y:S01]  /*0030*/  ULDC.64 UR18, c[0x0][0x208] ;  /* 0x0000820000127ab9 */ /* 0x000fe20000000a00 */
[----:B------:R-:W-:-:S05]  /*0040*/  ISETP.NE.AND P2, PT, RZ, UR4, PT ;  /* 0x00000004ff007c0c */ /* 0x000fca000bf45270 */
[----:B------:R-:W2:Y:S01]  /*0050*/  LDC R89, c[0x0][0x3ac] ;  /* 0x0000eb00ff597b82 */ /* 0x000ea20000000800 */
[----:B------:R-:W-:Y:S01]  /*0060*/  ULDC.64 UR4, c[0x0][0x3a0] ;  /* 0x0000e80000047ab9 */ /* 0x000fe20000000a00 */
[----:B------:R-:W3:Y:S01]  /*0070*/  S2R R90, SR_TID.X ;  /* 0x00000000005a7919 */ /* 0x000ee20000002100 */
[----:B------:R-:W-:Y:S01]  /*0080*/  IMAD.U32 R134, RZ, RZ, UR4 ;  /* 0x00000004ff867e24 */ /* 0x000fe2000f8e00ff */
[----:B------:R-:W-:Y:S01]  /*0090*/  ULDC.64 UR8, c[0x0][0x2f0] ;  /* 0x0000bc0000087ab9 */ /* 0x000fe20000000a00 */
[----:B------:R-:W-:Y:S01]  /*00a0*/  IMAD.U32 R135, RZ, RZ, UR5 ;  /* 0x00000005ff877e24 */ /* 0x000fe2000f8e00ff */
[----:B------:R-:W-:Y:S02]  /*00b0*/  ULDC.64 UR6, c[0x0][0x300] ;  /* 0x0000c00000067ab9 */ /* 0x000fe40000000a00 */
[----:B------:R-:W-:Y:S03]  /*00c0*/  S2UR UR12, SR_CTAID.X ;  /* 0x00000000000c79c3 */ /* 0x000fe60000002500 */
[----:B------:R-:W4:Y:S01]  /*00d0*/  @P2 LDG.E.64 R134, desc[UR18][R134.64] ;  /* 0x0000001286862981 */ /* 0x000f22000c1e1b00 */
[----:B-1----:R-:W-:-:S04]  /*00e0*/  @P2 IMAD.MOV.U32 R88, RZ, RZ, R96 ;  /* 0x000000ffff582224 */ /* 0x002fc800078e0060 */
[----:B------:R-:W-:Y:S01]  /*00f0*/  S2UR UR15, SR_CTAID.Y ;  /* 0x00000000000f79c3 */ /* 0x000fe20000002600 */
[----:B--2---:R-:W2:Y:S07]  /*0100*/  @P2 LDG.E.64 R2, desc[UR18][R88.64] ;  /* 0x0000001258022981 */ /* 0x004eae000c1e1b00 */
[----:B------:R-:W1:Y:S08]  /*0110*/  S2UR UR4, SR_CTAID.Z ;  /* 0x00000000000479c3 */ /* 0x000e700000002700 */
[----:B------:R-:W2:Y:S01]  /*0120*/  @P2 LDC R0, c[0x0][0x3b0] ;  /* 0x0000ec00ff002b82 */ /* 0x000ea20000000800 */
[----:B-1----:R-:W-:-:S06]  /*0130*/  ULOP3.LUT UR5, UR4, UR12, UR15, 0xfe, !UPT ;  /* 0x0000000c04057292 */ /* 0x002fcc000f8efe0f */
[----:B---3--:R-:W-:Y:S01]  /*0140*/  LOP3.LUT P3, RZ, R90, UR5, RZ, 0xfc, !PT ;  /* 0x000000055aff7c12 */ /* 0x008fe2000f86fcff */
[----:B------:R-:W-:Y:S02]  /*0150*/  UISETP.NE.U32.AND UP2, UPT, UR8, URZ, UPT ;  /* 0x0000003f0800728c */ /* 0x000fe4000bf45070 */
[----:B------:R-:W-:Y:S02]  /*0160*/  UISETP.NE.U32.AND UP1, UPT, UR6, URZ, UPT ;  /* 0x0000003f0600728c */ /* 0x000fe4000bf25070 */
[----:B------:R-:W-:-:S08]  /*0170*/  UISETP.NE.AND.EX UP2, UPT, UR9, URZ, UPT, UP2 ;  /* 0x0000003f0900728c */ /* 0x000fd0000bf45320 */
[----:B------:R-:W4:Y:S01]  /*0180*/  @!P3 LDC.64 R12, c[0x0][0x3b8] ;  /* 0x0000ee00ff0cbb82 */ /* 0x000f220000000a00 */
[----:B------:R-:W-:Y:S01]  /*0190*/  UISETP.NE.AND.EX UP1, UPT, UR7, URZ, UPT, UP1 ;  /* 0x0000003f0700728c */ /* 0x000fe2000bf25310 */
[----:B------:R-:W-:Y:S02]  /*01a0*/  ULDC.U8 UR5, c[0x0][0x3c2] ;  /* 0x0000f08000057ab9 */ /* 0x000fe40000000000 */
[----:B------:R-:W-:Y:S01]  /*01b0*/  ULDC.64 UR6, c[0x0][0x2f8] ;  /* 0x0000be0000067ab9 */ /* 0x000fe20000000a00 */
[----:B------:R-:W-:Y:S01]  /*01c0*/  ULDC.64 UR8, c[0x0][0x2f0] ;  /* 0x0000bc0000087ab9 */ /* 0x000fe20000000a00 */
[----:B------:R-:W-:Y:S01]  /*01d0*/  UISETP.NE.AND UP3, UPT, UR5, URZ, UPT ;  /* 0x0000003f0500728c */ /* 0x000fe2000bf65270 */
[----:B------:R-:W-:Y:S01]  /*01e0*/  PLOP3.LUT P0, PT, PT, PT, UP2, 0x80, 0x0 ;  /* 0x000000000000781c */ /* 0x000fe20003f0f028 */
[----:B------:R-:W-:Y:S02]  /*01f0*/  UISETP.EQ.U32.AND UP0, UPT, UR6, URZ, UPT ;  /* 0x0000003f0600728c */ /* 0x000fe4000bf02070 */
[----:B------:R-:W-:-:S02]  /*0200*/  UIMAD.WIDE UR8, UR15, 0x4, UR8 ;  /* 0x000000040f0878a5 */ /* 0x000fc4000f8e0208 */
[----:B------:R-:W-:Y:S01]  /*0210*/  UISETP.EQ.OR.EX UP0, UPT, UR7, URZ, !UP3, UP0 ;  /* 0x0000003f0700728c */ /* 0x000fe2000df02700 */
[----:B------:R-:W-:-:S03]  /*0220*/  @UP1 ULDC.64 UR10, c[0x0][0x300] ;  /* 0x0000c000000a1ab9 */ /* 0x000fc60000000a00 */
[----:B------:R-:W-:Y:S02]  /*0230*/  IMAD.U32 R10, RZ, RZ, UR8 ;  /* 0x00000008ff0a7e24 */ /* 0x000fe4000f8e00ff */
[----:B------:R-:W-:Y:S01]  /*0240*/  IMAD.U32 R11, RZ, RZ, UR9 ;  /* 0x00000009ff0b7e24 */ /* 0x000fe2000f8e00ff */
[----:B------:R-:W-:Y:S02]  /*0250*/  ULDC.64 UR8, c[0x0][0x2f8] ;  /* 0x0000be0000087ab9 */ /* 0x000fe40000000a00 */
[----:B------:R-:W-:Y:S02]  /*0260*/  UIMAD.WIDE UR8, UR15, 0x4, UR8 ;  /* 0x000000040f0878a5 */ /* 0x000fe4000f8e0208 */
[----:B------:R-:W-:-:S04]  /*0270*/  @UP1 UIMAD.WIDE UR10, UR15, 0x4, UR10 ;  /* 0x000000040f0a18a5 */ /* 0x000fc8000f8e020a */
[----:B------:R-:W-:Y:S02]  /*0280*/  IMAD.U32 R4, RZ, RZ, UR8 ;  /* 0x00000008ff047e24 */ /* 0x000fe4000f8e00ff */
[----:B------:R-:W-:Y:S02]  /*0290*/  IMAD.U32 R5, RZ, RZ, UR9 ;  /* 0x00000009ff057e24 */ /* 0x000fe4000f8e00ff */
[----:B------:R-:W-:Y:S01]  /*02a0*/  IMAD.U32 R8, RZ, RZ, UR10 ;  /* 0x0000000aff087e24 */ /* 0x000fe2000f8e00ff */
[----:B----4-:R-:W-:Y:S01]  /*02b0*/  @!P3 STG.E.64 desc[UR18][R12.64], R134 ;  /* 0x000000860c00b986 */ /* 0x010fe2000c101b12 */
[----:B--2---:R-:W-:Y:S01]  /*02c0*/  @P2 IADD3 R96, P1, R2, R0, RZ ;  /* 0x0000000002602210 */ /* 0x004fe20007f3e0ff */
[----:B------:R-:W-:Y:S01]  /*02d0*/  IMAD.U32 R9, RZ, RZ, UR11 ;  /* 0x0000000bff097e24 */ /* 0x000fe2000f8e00ff */
[----:B------:R-:W-:Y:S01]  /*02e0*/  UMOV UR5, 0xffffffff ;  /* 0xffffffff00057882 */ /* 0x000fe20000000000 */
[----:B------:R-:W-:Y:S02]  /*02f0*/  ULDC UR10, c[0x0][0x270] ;  /* 0x00009c00000a7ab9 */ /* 0x000fe40000000800 */
[----:B------:R-:W-:-:S02]  /*0300*/  @P2 IMAD.X R89, RZ, RZ, R3, P1 ;  /* 0x000000ffff592224 */ /* 0x000fc400008e0603 */
[----:B------:R-:W-:Y:S01]  /*0310*/  @!P3 IMAD.MOV.U32 R88, RZ, RZ, R96 ;  /* 0x000000ffff58b224 */ /* 0x000fe200078e0060 */
[----:B------:R-:W-:-:S04]  /*0320*/  PLOP3.LUT P2, PT, PT, PT, UP0, 0x80, 0x0 ;  /* 0x000000000000781c */ /* 0x000fc80003f4f008 */
        /* <DEDUP_REMOVED lines=18> */
[----:B-1----:R-:W-:Y:S01]  /*0450*/  IMAD.IADD R88, R90, 0x1, -R7 ;  /* 0x000000015a587824 */ /* 0x002fe200078e0a07 */
[----:B------:R-:W-:Y:S01]  /*0460*/  @UP2 UIADD3 UR13, UR13, -UR5, URZ ;  /* 0x800000050d0d2290 */ /* 0x000fe2000fffe03f */
[----:B-----5:R-:W-:Y:S01]  /*0470*/  @P1 R2UR UR22, R2 ;  /* 0x00000000021612ca */ /* 0x020fe200000e0000 */
[----:B------:R-:W-:Y:S02]  /*0480*/  USHF.R.S32.HI UR7, URZ, 0x1f, UR6 ;  /* 0x0000001f3f077899 */ /* 0x000fe40008011406 */
[--C-:B------:R-:W-:Y:S02]  /*0490*/  IADD3 R96, P1, P0, R96, UR6, R88.reuse ;  /* 0x0000000660607c10 */ /* 0x100fe4000f83e058 */
[----:B------:R-:W-:Y:S01]  /*04a0*/  SHF.R.S32.HI R0, RZ, 0x1f, R88 ;  /* 0x0000001fff007819 */ /* 0x000fe20000011458 */
[----:B------:R-:W-:-:S03]  /*04b0*/  @!UP2 ULDC UR13, c[0x0][0x2c4] ;  /* 0x0000b100000daab9 */ /* 0x000fc60000000800 */
[----:B------:R-:W-:Y:S01]  /*04c0*/  IADD3.X R89, R89, UR7, R0, P1, P0 ;  /* 0x0000000759597c10 */ /* 0x000fe20008fe0400 */
        /* <DEDUP_REMOVED lines=8> */
.L_x_809:
[----:B------:R-:W-:-:S05]  /*0550*/  ULDC UR9, c[0x0][0x2c8] ;  /* 0x0000b20000097ab9 */ /* 0x000fca0000000800 */
.L_x_810:
        /* <DEDUP_REMOVED lines=40> */
[----:B------:R-:W-:Y:S01]  /*07e0*/  UISETP.NE.AND UP0, UPT, UR8, -0x1, UPT ;  /* 0xffffffff0800788c */ /* 0x000fe2000bf05270 */
[----:B------:R-:W-:-:S05]  /*07f0*/  IMAD.U32 R17, RZ, RZ, UR12 ;  /* 0x0000000cff117e24 */ /* 0x000fca000f8e00ff */
[----:B------:R-:W-:-:S03]  /*0800*/  PLOP3.LUT P0, PT, PT, PT, UP0, 0x80, 0x0 ;  /* 0x000000000000781c */ /* 0x000fc60003f0f008 */
[----:B------:R-:W-:Y:S01]  /*0810*/  @UP1 ULDC.64 UR6, c[0x0][0x240] ;  /* 0x0000900000061ab9 */ /* 0x000fe20000000a00 */
[----:B------:R-:W-:Y:S02]  /*0820*/  @!UP1 USHF.R.S32.HI UR9, URZ, 0x1f, UR15 ;  /* 0x0000001f3f099899 */ /* 0x000fe4000801140f */
[----:B------:R-:W-:Y:S02]  /*0830*/  @UP1 UIMAD.WIDE.U32 UR26, UR5, UR6, URZ ;  /* 0x00000006051a12a5 */ /* 0x000fe4000f8e003f */
[----:B------:R-:W-:Y:S02]  /*0840*/  @UP0 UIADD3 UR23, UR22, UR8, URZ ;  /* 0x0000000816170290 */ /* 0x000fe4000fffe03f */
[----:B------:R-:W-:Y:S01]  /*0850*/  @UP1 UIMAD UR14, UR5, UR7, UR27 ;  /* 0x00000007050e12a4 */ /* 0x000fe2000f8e021b */
[----:B------:R-:W-:Y:S02]  /*0860*/  @UP0 ULDC.64 UR10, c[0x0][0x248] ;  /* 0x00009200000a0ab9 */ /* 0x000fe40000000a00 */
[----:B------:R-:W-:Y:S01]  /*0870*/  @!UP1 ULDC.64 UR6, c[0x0][0x228] ;  /* 0x00008a0000069ab9 */ /* 0x000fe20000000a00 */
[----:B-1----:R-:W-:Y:S01]  /*0880*/  IABS R4, R2 ;  /* 0x0000000200047213 */ /* 0x002fe20000000000 */
[----:B------:R-:W-:-:S02]  /*0890*/  @!UP1 UIMAD UR9, UR9, UR6, URZ ;  /* 0x00000006090992a4 */ /* 0x000fc4000f8e023f */
[----:B------:R-:W-:Y:S01]  /*08a0*/  @!UP1 UIMAD.WIDE.U32 UR24, UR15, UR6, URZ ;  /* 0x000000060f1892a5 */ /* 0x000fe2000f8e003f */
[----:B------:R-:W1:Y:S01]  /*08b0*/  I2F.RP R8, R4 ;  /* 0x0000000400087306 */ /* 0x000e620000209400 */
[----:B------:R-:W-:Y:S02]  /*08c0*/  @UP0 UIMAD.WIDE.U32 UR28, UR23, UR10, URZ ;  /* 0x0000000a171c02a5 */ /* 0x000fe4000f8e003f */
[----:B------:R-:W-:Y:S01]  /*08d0*/  @!UP1 UIMAD UR7, UR15, UR7, UR9 ;  /* 0x000000070f0792a4 */ /* 0x000fe2000f8e0209 */
[----:B--2---:R-:W-:Y:S01]  /*08e0*/  IABS R0, R0 ;  /* 0x0000000000007213 */ /* 0x004fe20000000000 */
[----:B------:R-:W-:Y:S02]  /*08f0*/  @UP0 UIMAD UR23, UR23, UR11, URZ ;  /* 0x0000000b171702a4 */ /* 0x000fe4000f8e023f */
[----:B------:R-:W-:Y:S02]  /*0900*/  @!UP1 UIADD3 UR14, UR25, UR7, URZ ;  /* 0x00000007190e9290 */ /* 0x000fe4000fffe03f */
[----:B------:R-:W-:Y:S01]  /*0910*/  @UP0 UIADD3 UR23, UR29, UR23, URZ ;  /* 0x000000171d170290 */ /* 0x000fe2000fffe03f */
[----:B------:R-:W-:Y:S01]  /*0920*/  @!UP1 UMOV UR26, UR24 ;  /* 0x00000018001a9c82 */ /* 0x000fe20008000000 */
[----:B-1----:R-:W1:Y:S02]  /*0930*/  MUFU.RCP R6, R8 ;  /* 0x0000000800067308 */ /* 0x002e640000001000 */
[----:B-1----:R-:W-:-:S06]  /*0940*/  VIADD R6, R6, 0xffffffe ;  /* 0x0ffffffe06067836 */ /* 0x002fcc0000000000 */
[----:B------:R-:W1:Y:S02]  /*0950*/  F2I.FTZ.U32.TRUNC.NTZ R7, R6 ;  /* 0x0000000600077305 */ /* 0x000e64000021f000 */
[----:B-1----:R-:W-:Y:S02]  /*0960*/  IMAD.MOV R5, RZ, RZ, -R7 ;  /* 0x000000ffff057224 */ /* 0x002fe400078e0a07 */
[----:B------:R-:W-:Y:S02]  /*0970*/  IMAD.MOV.U32 R6, RZ, RZ, RZ ;  /* 0x000000ffff067224 */ /* 0x000fe400078e00ff */
[----:B------:R-:W-:-:S04]  /*0980*/  IMAD R5, R5, R4, RZ ;  /* 0x0000000405057224 */ /* 0x000fc800078e02ff */
[----:B------:R-:W-:Y:S01]  /*0990*/  IMAD.HI.U32 R5, R7, R5, R6 ;  /* 0x0000000507057227 */ /* 0x000fe200078e0006 */
[----:B------:R-:W-:-:S05]  /*09a0*/  LEA.HI R7, R3, R90, RZ, 0x3 ;  /* 0x0000005a03077211 */ /* 0x000fca00078f18ff */
[----:B------:R-:W-:Y:S01]  /*09b0*/  IMAD.HI.U32 R101, R5, R0, RZ ;  /* 0x0000000005657227 */ /* 0x000fe200078e00ff */
[----:B------:R-:W-:-:S03]  /*09c0*/  SHF.R.S32.HI R5, RZ, 0x1f, R88 ;  /* 0x0000001fff057819 */ /* 0x000fc60000011458 */
[----:B------:R-:W-:Y:S01]  /*09d0*/  IMAD.MOV R13, RZ, RZ, -R101 ;  /* 0x000000ffff0d7224 */ /* 0x000fe200078e0a65 */
[----:B------:R-:W-:Y:S02]  /*09e0*/  LEA.HI R88, R5, R88, RZ, 0x2 ;  /* 0x0000005805587211 */ /* 0x000fe400078f10ff */
[----:B------:R-:W-:Y:S01]  /*09f0*/  LEA.HI R5, R3, R90, RZ, 0x2 ;  /* 0x0000005a03057211 */ /* 0x000fe200078f10ff */
[C---:B------:R-:W-:Y:S01]  /*0a00*/  IMAD R13, R4.reuse, R13, R0 ;  /* 0x0000000d040d7224 */ /* 0x040fe200078e0200 */
[----:B------:R-:W-:Y:S02]  /*0a10*/  SHF.R.S32.HI R0, RZ, 0x3, R7 ;  /* 0x00000003ff007819 */ /* 0x000fe40000011407 */
[----:B------:R-:W-:Y:S02]  /*0a20*/  LOP3.LUT R9, R5, 0xfffffffc, RZ, 0xc0, !PT ;  /* 0xfffffffc05097812 */ /* 0x000fe400078ec0ff */
[----:B------:R-:W-:Y:S01]  /*0a30*/  ISETP.GT.U32.AND P2, PT, R4, R13, PT ;  /* 0x0000000d0400720c */ /* 0x000fe20003f44070 */
[----:B------:R-:W-:Y:S01]  /*0a40*/  IMAD.SHL.U32 R11, R0, 0x40, RZ ;  /* 0x00000040000b7824 */ /* 0x000fe200078e00ff */
[----:B------:R-:W-:Y:S01]  /*0a50*/  SHF.R.S32.HI R8, RZ, 0x2, R5 ;  /* 0x00000002ff087819 */ /* 0x000fe20000011405 */
[----:B------:R-:W-:Y:S01]  /*0a60*/  IMAD.IADD R132, R90, 0x1, -R9 ;  /* 0x000000015a847824 */ /* 0x000fe200078e0a09 */
[----:B------:R-:W-:-:S02]  /*0a70*/  LEA R9, R93, UR20, 0x4 ;  /* 0x000000145d097c11 */ /* 0x000fc4000f8e20ff */
[----:B------:R-:W-:Y:S01]  /*0a80*/  LOP3.LUT R11, R11, 0xc0, RZ, 0xc0, !PT ;  /* 0x000000c00b0b7812 */ /* 0x000fe200078ec0ff */
[----:B------:R-:W-:Y:S01]  /*0a90*/  IMAD.SHL.U32 R132, R132, 0x8, RZ ;  /* 0x0000000884847824 */ /* 0x000fe200078e00ff */
[----:B------:R-:W-:Y:S02]  /*0aa0*/  LEA.HI R5, R5, R8, RZ, 0x1 ;  /* 0x0000000805057211 */ /* 0x000fe400078f08ff */
[----:B------:R-:W-:Y:S02]  /*0ab0*/  SHF.R.S32.HI R88, RZ, 0x2, R88 ;  /* 0x00000002ff587819 */ /* 0x000fe40000011458 */
[----:B------:R-:W-:Y:S01]  /*0ac0*/  LOP3.LUT R6, R11, 0x18, R132, 0xf8, !PT ;  /* 0x000000180b067812 */ /* 0x000fe200078ef884 */
[----:B------:R-:W-:Y:S01]  /*0ad0*/  @!P2 IMAD.IADD R13, R13, 0x1, -R4 ;  /* 0x000000010d0da824 */ /* 0x000fe200078e0a04 */
[----:B------:R-:W-:Y:S02]  /*0ae0*/  LOP3.LUT R5, R5, 0x7fffffe, RZ, 0xc0, !PT ;  /* 0x07fffffe05057812 */ /* 0x000fe400078ec0ff */
[----:B------:R-:W-:-:S02]  /*0af0*/  SHF.R.U32.HI R11, RZ, 0x3, R11 ;  /* 0x00000003ff0b7819 */ /* 0x000fc4000001160b */
[----:B------:R-:W-:Y:S01]  /*0b00*/  IADD3 R88, R9, 0x1, R88 ;  /* 0x0000000109587810 */ /* 0x000fe20007ffe058 */
[----:B------:R-:W-:Y:S01]  /*0b10*/  IMAD.IADD R122, R8, 0x1, -R5 ;  /* 0x00000001087a7824 */ /* 0x000fe200078e0a05 */
[----:B------:R-:W-:Y:S02]  /*0b20*/  LOP3.LUT R11, R6, R11, RZ, 0x3c, !PT ;  /* 0x0000000b060b7212 */ /* 0x000fe400078e3cff */
[----:B------:R-:W-:Y:S01]  /*0b30*/  ISETP.GE.U32.AND P3, PT, R13, R4, PT ;  /* 0x000000040d00720c */ /* 0x000fe20003f66070 */
[----:B------:R-:W-:-:S12]  /*0b40*/  @P0 BRA `(.L_x_812) ;  /* 0x0000000000300947 */ /* 0x000fd80003800000 */
        /* <DEDUP_REMOVED lines=12> */
.L_x_812:
[----:B------:R-:W-:Y:S01]  /*0c10*/  @UP0 UIADD3 UR7, UR22, UR8, URZ ;  /* 0x0000000816070290 */ /* 0x000fe2000fffe03f */
[----:B------:R-:W-:Y:S01]  /*0c20*/  LOP3.LUT R6, R2, UR4, RZ, 0x3c, !PT ;  /* 0x0000000402067c12 */ /* 0x000fe2000f8e3cff */
[----:B------:R-:W-:Y:S01]  /*0c30*/  USHF.R.S32.HI UR24, URZ, 0x1f, UR4 ;  /* 0x0000001f3f187899 */ /* 0x000fe20008011404 */
[----:B------:R-:W-:Y:S01]  /*0c40*/  SHF.R.S32.HI R133, RZ, 0x1f, R132 ;  /* 0x0000001fff857819 */ /* 0x000fe20000011484 */
[----:B------:R-:W-:Y:S01]  /*0c50*/  @UP0 ULDC.64 UR8, c[0x0][0x250] ;  /* 0x0000940000080ab9 */ /* 0x000fe20000000a00 */
[----:B------:R-:W-:Y:S01]  /*0c60*/  SHF.R.S32.HI R9, RZ, 0x1f, R8 ;  /* 0x0000001fff097819 */ /* 0x000fe20000011408 */
[----:B------:R-:W-:Y:S01]  /*0c70*/  @UP0 UIMAD.WIDE.U32 UR30, UR7, UR8, URZ ;  /* 0x00000008071e02a5 */ /* 0x000fe2000f8e003f */
[----:B------:R-:W-:Y:S01]  /*0c80*/  IMAD R122, R93, 0x8, R122 ;  /* 0x000000085d7a7824 */ /* 0x000fe200078e027a */
[----:B------:R-:W-:-:S04]  /*0c90*/  @UP0 UIMAD UR7, UR7, UR9, URZ ;  /* 0x00000009070702a4 */ /* 0x000fc8000f8e023f */
[----:B------:R-:W-:Y:S01]  /*0ca0*/  @UP0 UIADD3 UR7, UR31, UR7, URZ ;  /* 0x000000071f070290 */ /* 0x000fe2000fffe03f */
[----:B------:R-:W-:Y:S11]  /*0cb0*/  @P0 BRA `(.L_x_813) ;  /* 0x0000000000300947 */ /* 0x000ff60003800000 */
        /* <DEDUP_REMOVED lines=12> */
.L_x_813:
[----:B------:R-:W-:Y:S01]  /*0d80*/  IMAD R5, R9, UR10, RZ ;  /* 0x0000000a09057c24 */ /* 0x000fe2000f8e02ff */
[----:B------:R-:W-:Y:S01]  /*0d90*/  ISETP.GE.AND P1, PT, R6, RZ, PT ;  /* 0x000000ff0600720c */ /* 0x000fe20003f26270 */
[----:B------:R-:W-:Y:S01]  /*0da0*/  IMAD.WIDE.U32 R12, R8, UR10, R132 ;  /* 0x0000000a080c7c25 */ /* 0x000fe2000f8e0084 */
[----:B------:R-:W-:Y:S01]  /*0db0*/  UIADD3 UR22, -UR20, UR13, URZ ;  /* 0x0000000d14167290 */ /* 0x000fe2000fffe13f */
[----:B------:R-:W-:Y:S01]  /*0dc0*/  BSSY B0, `(.L_x_814) ;  /* 0x0000056000007945 */ /* 0x000fe20003800000 */
[----:B------:R-:W-:Y:S01]  /*0dd0*/  UIADD3 UR15, UR16, -0x1, URZ ;  /* 0xffffffff100f7890 */ /* 0x000fe2000fffe03f */
[----:B------:R-:W-:Y:S01]  /*0de0*/  @!P2 VIADD R101, R101, 0x1 ;  /* 0x000000016565a836 */ /* 0x000fe20000000000 */
[----:B------:R-:W-:Y:S01]  /*0df0*/  ISETP.NE.AND P2, PT, R2, RZ, PT ;  /* 0x000000ff0200720c */ /* 0x000fe20003f45270 */
[----:B------:R-:W-:Y:S01]  /*0e00*/  IMAD R4, R8, UR11, R5 ;  /* 0x0000000b08047c24 */ /* 0x000fe2000f8e0205 */
[----:B------:R-:W-:Y:S01]  /*0e10*/  IADD3 R126, P0, R12, UR28, RZ ;  /* 0x0000001c0c7e7c10 */ /* 0x000fe2000ff1e0ff */
[----:B------:R-:W-:Y:S01]  /*0e20*/  IMAD.U32 R122, R122, 0x20, R11 ;  /* 0x000000207a7a7824 */ /* 0x000fe200078e000b */
[----:B------:R-:W-:Y:S01]  /*0e30*/  @P3 IADD3 R101, R101, 0x1, RZ ;  /* 0x0000000165653810 */ /* 0x000fe20007ffe0ff */
[----:B------:R-:W-:Y:S01]  /*0e40*/  IMAD.WIDE.U32 R10, R8, UR8, R132 ;  /* 0x00000008080a7c25 */ /* 0x000fe2000f8e0084 */
[----:B------:R-:W-:Y:S01]  /*0e50*/  IADD3.X R127, R13, UR23, R4, P0, !PT ;  /* 0x000000170d7f7c10 */ /* 0x000fe200087fe404 */
[----:B------:R-:W1:Y:S01]  /*0e60*/  S2UR UR23, SR_CgaCtaId ;  /* 0x00000000001779c3 */ /* 0x000e620000008800 */
[----:B------:R-:W-:Y:S01]  /*0e70*/  IADD3 R124, R132, 0x20, RZ ;  /* 0x00000020847c7810 */ /* 0x000fe20007ffe0ff */
[----:B------:R-:W-:Y:S01]  /*0e80*/  IMAD R5, R9, UR8, RZ ;  /* 0x0000000809057c24 */ /* 0x000fe2000f8e02ff */
[----:B------:R-:W-:Y:S01]  /*0e90*/  IADD3 R98, P0, R10, UR30, RZ ;  /* 0x0000001e0a627c10 */ /* 0x000fe2000ff1e0ff */
[----:B------:R-:W-:Y:S01]  /*0ea0*/  @!P1 IMAD.MOV R101, RZ, RZ, -R101 ;  /* 0x000000ffff659224 */ /* 0x000fe200078e0a65 */
[C---:B------:R-:W-:Y:S01]  /*0eb0*/  ISETP.GE.AND P1, PT, R8.reuse, UR22, PT ;  /* 0x0000001608007c0c */ /* 0x040fe2000bf26270 */
[----:B------:R-:W-:Y:S01]  /*0ec0*/  IMAD R4, R8, UR9, R5 ;  /* 0x0000000908047c24 */ /* 0x000fe2000f8e0205 */
[----:B------:R-:W-:Y:S01]  /*0ed0*/  @!P2 LOP3.LUT R101, RZ, R2, RZ, 0x33, !PT ;  /* 0x00000002ff65a212 */ /* 0x000fe200078e33ff */
[----:B------:R-:W-:-:S03]  /*0ee0*/  IMAD.WIDE R16, R17, 0x40, R8 ;  /* 0x0000004011107825 */ /* 0x000fc600078e0208 */
[----:B------:R-:W-:Y:S01]  /*0ef0*/  IADD3.X R99, R11, UR7, R4, P0, !PT ;  /* 0x000000070b637c10 */ /* 0x000fe200087fe404 */
[----:B------:R-:W-:Y:S01]  /*0f00*/  ULDC.64 UR6, c[0x0][0x258] ;  /* 0x0000960000067ab9 */ /* 0x000fe20000000a00 */
[----:B------:R-:W-:Y:S01]  /*0f10*/  IADD3 R4, P0, R132, UR26, RZ ;  /* 0x0000001a84047c10 */ /* 0x000fe2000ff1e0ff */
[----:B------:R-:W-:Y:S01]  /*0f20*/  UIMAD UR24, UR24, UR6, URZ ;  /* 0x00000006181872a4 */ /* 0x000fe2000f8e023f */
[----:B------:R-:W-:Y:S01]  /*0f30*/  MOV R12, UR6 ;  /* 0x00000006000c7c02 */ /* 0x000fe20008000f00 */
[----:B------:R-:W-:Y:S01]  /*0f40*/  VIADD R6, R8, 0x20 ;  /* 0x0000002008067836 */ /* 0x000fe20000000000 */
[----:B------:R-:W-:Y:S01]  /*0f50*/  IADD3.X R5, R133, UR14, RZ, P0, !PT ;  /* 0x0000000e85057c10 */ /* 0x000fe200087fe4ff */
[----:B------:R-:W-:Y:S01]  /*0f60*/  UIMAD UR24, UR4, UR7, UR24 ;  /* 0x00000007041872a4 */ /* 0x000fe2000f8e0218 */
[----:B------:R-:W-:Y:S01]  /*0f70*/  SHF.R.S32.HI R2, RZ, 0x1f, R101 ;  /* 0x0000001fff027819 */ /* 0x000fe20000011465 */
[----:B------:R-:W-:Y:S01]  /*0f80*/  UIMAD UR14, UR15, -0x40, UR21 ;  /* 0xffffffc00f0e78a4 */ /* 0x000fe2000f8e0215 */
[----:B------:R-:W-:Y:S01]  /*0f90*/  ISETP.GE.AND P2, PT, R6, UR22, PT ;  /* 0x0000001606007c0c */ /* 0x000fe2000bf46270 */
[----:B------:R-:W-:Y:S01]  /*0fa0*/  ULDC.64 UR6, c[0x0][0x260] ;  /* 0x0000980000067ab9 */ /* 0x000fe20000000a00 */
[----:B------:R-:W-:Y:S01]  /*0fb0*/  IMAD.WIDE.U32 R12, R12, UR4, R4 ;  /* 0x000000040c0c7c25 */ /* 0x000fe2000f8e0004 */
[----:B------:R-:W-:-:S02]  /*0fc0*/  UMOV UR4, 0x400 ;  /* 0x0000040000047882 */ /* 0x000fc40000000000 */
[----:B-1----:R-:W-:Y:S01]  /*0fd0*/  ULEA UR4, UR23, UR4, 0x18 ;  /* 0x0000000417047291 */ /* 0x002fe2000f8ec03f */
[----:B------:R-:W-:Y:S01]  /*0fe0*/  IMAD R4, R2, UR6, RZ ;  /* 0x0000000602047c24 */ /* 0x000fe2000f8e02ff */
[C---:B------:R-:W-:Y:S01]  /*0ff0*/  ISETP.GE.AND P0, PT, R8.reuse, UR14, PT ;  /* 0x0000000e08007c0c */ /* 0x040fe2000bf06270 */
[----:B------:R-:W-:Y:S01]  /*1000*/  IMAD.WIDE.U32 R126, R101, UR6, R126 ;  /* 0x00000006657e7c25 */ /* 0x000fe2000f8e007e */
[----:B------:R-:W-:Y:S02]  /*1010*/  ISETP.GE.AND P6, PT, R8, UR14, PT ;  /* 0x0000000e08007c0c */ /* 0x000fe4000bfc6270 */
[----:B------:R-:W-:Y:S01]  /*1020*/  LEA.HI R8, R3, R90, RZ, 0x4 ;  /* 0x0000005a03087211 */ /* 0x000fe200078f20ff */
[----:B------:R-:W-:Y:S01]  /*1030*/  IMAD R129, R101, UR7, R4 ;  /* 0x0000000765817c24 */ /* 0x000fe2000f8e0204 */
[----:B------:R-:W-:Y:S01]  /*1040*/  ULDC.64 UR6, c[0x0][0x268] ;  /* 0x00009a0000067ab9 */ /* 0x000fe20000000a00 */
[----:B------:R-:W-:Y:S01]  /*1050*/  IADD3 R15, R13, UR24, RZ ;  /* 0x000000180d0f7c10 */ /* 0x000fe2000fffe0ff */
[----:B------:R-:W-:Y:S01]  /*1060*/  IMAD R2, R2, UR6, RZ ;  /* 0x0000000602027c24 */ /* 0x000fe2000f8e02ff */
[----:B------:R-:W-:Y:S01]  /*1070*/  SHF.R.S32.HI R9, RZ, 0x4, R8 ;  /* 0x00000004ff097819 */ /* 0x000fe20000011408 */
[----:B------:R-:W-:Y:S01]  /*1080*/  IMAD.WIDE.U32 R98, R101, UR6, R98 ;  /* 0x0000000665627c25 */ /* 0x000fe2000f8e0062 */
[----:B------:R-:W-:-:S03]  /*1090*/  LEA R122, R122, UR4, 0x1 ;  /* 0x000000047a7a7c11 */ /* 0x000fc6000f8e08ff */
        /* <DEDUP_REMOVED lines=40> */
.L_x_815:
[----:B------:R-:W-:Y:S05]  /*1320*/  BSYNC B0 ;  /* 0x0000000000007941 */ /* 0x000fea0003800000 */
.L_x_814:
        /* <DEDUP_REMOVED lines=14> */
[----:B------:R3:W-:Y:S06]  /*1410*/  @P4 STS.128 [R122+0x800], RZ ;  /* 0x000800ff7a004388 */ /* 0x0007ec0000000c00 */
[----:B-1----:R-:W1:Y:S01]  /*1420*/  @!P3 LDC.64 R2, c[0x0][0x210] ;  /* 0x00008400ff02bb82 */ /* 0x002e620000000a00 */
[----:B--2---:R-:W-:Y:S01]  /*1430*/  @!P4 LEA R10, P5, R12, R4, 0x1 ;  /* 0x000000040c0ac211 */ /* 0x004fe200078a08ff */
[----:B------:R-:W-:-:S05]  /*1440*/  IMAD.IADD R4, R13, 0x1, R11 ;  /* 0x000000010d047824 */ /* 0x000fca00078e020b */
        /* <DEDUP_REMOVED lines=21> */
.L_x_817:
[----:B------:R-:W-:Y:S05]  /*15a0*/  BSYNC B0 ;  /* 0x0000000000007941 */ /* 0x000fea0003800000 */
.L_x_816:
[----:B------:R-:W-:Y:S01]  /*15b0*/  LOP3.LUT R7, R7, 0xfffffff8, RZ, 0xc0, !PT ;  /* 0xfffffff807077812 */ /* 0x000fe200078ec0ff */
[----:B-1234-:R-:W-:Y:S01]  /*15c0*/  IMAD.U32 R3, RZ, RZ, UR21 ;  /* 0x00000015ff037e24 */ /* 0x01efe2000f8e00ff */
[C---:B------:R-:W-:Y:S01]  /*15d0*/  LOP3.LUT R91, R8.reuse, 0xfffffff0, RZ, 0xc0, !PT ;  /* 0xfffffff0085b7812 */ /* 0x040fe200078ec0ff */
[----:B------:R-:W-:Y:S01]  /*15e0*/  USHF.L.U64.HI UR22, UR10, 0x6, UR11 ;  /* 0x000000060a167899 */ /* 0x000fe2000801020b */
[----:B------:R-:W-:Y:S01]  /*15f0*/  LEA.HI R4, R8, R9, RZ, 0x1 ;  /* 0x0000000908047211 */ /* 0x000fe200078f08ff */
[C---:B------:R-:W-:Y:S01]  /*1600*/  IMAD.IADD R2, R90.reuse, 0x1, -R7 ;  /* 0x000000015a027824 */ /* 0x040fe200078e0a07 */
[----:B------:R-:W-:Y:S01]  /*1610*/  IADD3 R88, R3, -UR13, R88 ;  /* 0x8000000d03587c10 */ /* 0x000fe2000fffe058 */
[----:B------:R-:W-:Y:S01]  /*1620*/  IMAD.IADD R91, R90, 0x1, -R91 ;  /* 0x000000015a5b7824 */ /* 0x000fe200078e0a5b */
[----:B------:R-:W-:Y:S01]  /*1630*/  LOP3.LUT R4, R4, 0xfffffffe, RZ, 0xc0, !PT ;  /* 0xfffffffe04047812 */ /* 0x000fe200078ec0ff */
[----:B------:R-:W-:Y:S01]  /*1640*/  IMAD.SHL.U32 R5, R0, 0x8, RZ ;  /* 0x0000000800057824 */ /* 0x000fe200078e00ff */
[----:B------:R-:W-:Y:S01]  /*1650*/  LEA.HI R7, R2, R2, RZ, 0x1 ;  /* 0x0000000202077211 */ /* 0x000fe200078f08ff */
[----:B------:R-:W-:Y:S01]  /*1660*/  USHF.R.S32.HI UR27, URZ, 0x1f, UR15 ;  /* 0x0000001f3f1b7899 */ /* 0x000fe2000801140f */
[----:B------:R-:W-:Y:S01]  /*1670*/  LEA.HI R10, R91, R91, RZ, 0x1 ;  /* 0x0000005b5b0a7211 */ /* 0x000fe200078f08ff */
[----:B------:R-:W-:Y:S01]  /*1680*/  IMAD.IADD R9, R9, 0x1, -R4 ;  /* 0x0000000109097824 */ /* 0x000fe200078e0a04 */
[----:B------:R-:W-:Y:S01]  /*1690*/  SHF.R.S32.HI R8, RZ, 0x1, R7 ;  /* 0x00000001ff087819 */ /* 0x000fe20000011407 */
[----:B------:R-:W-:Y:S01]  /*16a0*/  USHF.L.U32 UR23, UR10, 0x6, URZ ;  /* 0x000000060a177899 */ /* 0x000fe2000800063f */
[--C-:B------:R-:W-:Y:S01]  /*16b0*/  SHF.R.S32.HI R3, RZ, 0x1, R10.reuse ;  /* 0x00000001ff037819 */ /* 0x100fe2000001140a */
[----:B------:R-:W-:Y:S01]  /*16c0*/  UIMAD UR6, UR22, UR15, URZ ;  /* 0x0000000f160672a4 */ /* 0x000fe2000f8e023f */
[----:B------:R-:W-:Y:S01]  /*16d0*/  SHF.R.S32.HI R4, RZ, 0x1f, R10 ;  /* 0x0000001fff047819 */ /* 0x000fe2000001140a */
[----:B------:R-:W-:Y:S01]  /*16e0*/  IMAD.SHL.U32 R120, R8, 0x40, RZ ;  /* 0x0000004008787824 */ /* 0x000fe200078e00ff */
[----:B------:R-:W-:Y:S01]  /*16f0*/  LOP3.LUT R7, R7, 0x7fffffe, RZ, 0xc0, !PT ;  /* 0x07fffffe07077812 */ /* 0x000fe200078ec0ff */
[----:B------:R-:W-:Y:S01]  /*1700*/  IMAD.U32 R15, RZ, RZ, UR15 ;  /* 0x0000000fff0f7e24 */ /* 0x000fe2000f8e00ff */
[----:B------:R-:W-:Y:S01]  /*1710*/  LEA.HI R0, R4, R3, RZ, 0x2 ;  /* 0x0000000304007211 */ /* 0x000fe200078f10ff */
[----:B------:R-:W-:Y:S01]  /*1720*/  IMAD.IADD R129, R127, 0x1, R129 ;  /* 0x000000017f817824 */ /* 0x000fe200078e0281 */
[----:B------:R-:W-:Y:S01]  /*1730*/  LOP3.LUT R120, R120, 0xc0, RZ, 0xc0, !PT ;  /* 0x000000c078787812 */ /* 0x000fe200078ec0ff */
[----:B------:R-:W-:Y:S01]  /*1740*/  IMAD.MOV.U32 R128, RZ, RZ, R126 ;  /* 0x000000ffff807224 */ /* 0x000fe200078e007e */
[----:B------:R-:W-:Y:S01]  /*1750*/  LOP3.LUT R0, R0, 0xfffffffc, RZ, 0xc0, !PT ;  /* 0xfffffffc00007812 */ /* 0x000fe200078ec0ff */
[----:B------:R-:W-:Y:S01]  /*1760*/  UIMAD UR6, UR27, UR23, UR6 ;  /* 0x000000171b0672a4 */ /* 0x000fe2000f8e0206 */
[----:B------:R-:W-:Y:S01]  /*1770*/  LOP3.LUT R5, R120, 0x8, R5, 0xf8, !PT ;  /* 0x0000000878057812 */ /* 0x000fe200078ef805 */
[----:B------:R-:W-:Y:S01]  /*1780*/  IMAD.WIDE.U32 R14, R15, UR23, R128 ;  /* 0x000000170f0e7c25 */ /* 0x000fe2000f8e0080 */
[----:B------:R-:W-:Y:S01]  /*1790*/  SHF.R.U32.HI R120, RZ, 0x3, R120 ;  /* 0x00000003ff787819 */ /* 0x000fe20000011678 */
[----:B------:R-:W-:Y:S01]  /*17a0*/  BSSY B0, `(.L_x_818) ;  /* 0x0000028000007945 */ /* 0x000fe20003800000 */
[C---:B------:R-:W-:Y:S01]  /*17b0*/  ISETP.GE.AND P4, PT, R6.reuse, UR14, PT ;  /* 0x0000000e06007c0c */ /* 0x040fe2000bf86270 */
[----:B------:R-:W-:Y:S01]  /*17c0*/  IMAD.IADD R3, R3, 0x1, -R0 ;  /* 0x0000000103037824 */ /* 0x000fe200078e0a00 */
[----:B------:R-:W-:Y:S01]  /*17d0*/  ISETP.GE.AND P5, PT, R6, UR14, PT ;  /* 0x0000000e06007c0c */ /* 0x000fe2000bfa6270 */
[----:B------:R-:W-:Y:S01]  /*17e0*/  VIADD R0, R15, UR6 ;  /* 0x000000060f007c36 */ /* 0x000fe20008000000 */
[----:B------:R-:W-:Y:S01]  /*17f0*/  LOP3.LUT R120, R5, R120, RZ, 0x3c, !PT ;  /* 0x0000007805787212 */ /* 0x000fe200078e3cff */
[----:B------:R-:W-:Y:S01]  /*1800*/  IMAD.IADD R2, R2, 0x1, -R7 ;  /* 0x0000000102027824 */ /* 0x000fe200078e0a07 */
[----:B------:R-:W-:Y:S01]  /*1810*/  SHF.R.S32.HI R12, RZ, 0x1f, R91 ;  /* 0x0000001fff0c7819 */ /* 0x000fe2000001145b */
[----:B------:R-:W-:Y:S08]  /*1820*/  @P0 BRA `(.L_x_819) ;  /* 0x00000000007c0947 */ /* 0x000ff00003800000 */
        /* <DEDUP_REMOVED lines=31> */
.L_x_819:
[----:B------:R-:W-:Y:S05]  /*1a20*/  BSYNC B0 ;  /* 0x0000000000007941 */ /* 0x000fea0003800000 */
.L_x_818:
[----:B------:R-:W-:Y:S01]  /*1a30*/  USHF.L.U64.HI UR24, UR10, 0x5, UR11 ;  /* 0x000000050a187899 */ /* 0x000fe2000801020b */
[----:B------:R-:W-:Y:S01]  /*1a40*/  BSSY B0, `(.L_x_820) ;  /* 0x0000023000007945 */ /* 0x000fe20003800000 */
[----:B------:R-:W-:Y:S01]  /*1a50*/  USHF.L.U32 UR25, UR10, 0x5, URZ ;  /* 0x000000050a197899 */ /* 0x000fe2000800063f */
[----:B------:R-:W-:Y:S02]  /*1a60*/  LEA.HI R12, R12, R91, RZ, 0x3 ;  /* 0x0000005b0c0c7211 */ /* 0x000fe400078f18ff */
        /* <DEDUP_REMOVED lines=32> */
.L_x_821:
[----:B------:R-:W-:Y:S05]  /*1c70*/  BSYNC B0 ;  /* 0x0000000000007941 */ /* 0x000fea0003800000 */
.L_x_820:
[----:B------:R-:W0:Y:S01]  /*1c80*/  LDGDEPBAR ;  /* 0x00000000000079af */ /* 0x000e220000000000 */
[----:B------:R-:W-:Y:S01]  /*1c90*/  IMAD.SHL.U32 R12, R12, 0x20, RZ ;  /* 0x000000200c0c7824 */ /* 0x000fe200078e00ff */
[----:B------:R-:W-:Y:S01]  /*1ca0*/  SHF.L.U32 R0, R3, 0x6, RZ ;  /* 0x0000000603007819 */ /* 0x000fe200000006ff */
[----:B------:R-:W-:Y:S01]  /*1cb0*/  USHF.L.U64.HI UR20, UR8, 0x6, UR9 ;  /* 0x0000000608147899 */ /* 0x000fe20008010209 */
[C---:B-1234-:R-:W-:Y:S01]  /*1cc0*/  IMAD R5, R9.reuse, 0x8, R2 ;  /* 0x0000000809057824 */ /* 0x05efe200078e0202 */
[----:B------:R-:W-:Y:S01]  /*1cd0*/  LOP3.LUT R10, R10, 0x7fffffe, RZ, 0xc0, !PT ;  /* 0x07fffffe0a0a7812 */ /* 0x000fe200078ec0ff */
[----:B------:R-:W-:Y:S01]  /*1ce0*/  IMAD.SHL.U32 R9, R9, 0x8, RZ ;  /* 0x0000000809097824 */ /* 0x000fe200078e00ff */
[----:B------:R-:W-:Y:S01]  /*1cf0*/  LOP3.LUT R2, R12, 0xffffff00, RZ, 0xc0, !PT ;  /* 0xffffff000c027812 */ /* 0x000fe200078ec0ff */
[----:B------:R-:W-:Y:S01]  /*1d00*/  USHF.L.U32 UR26, UR8, 0x6, URZ ;  /* 0x00000006081a7899 */ /* 0x000fe2000800063f */
[----:B------:R-:W-:Y:S01]  /*1d10*/  LOP3.LUT R0, R0, 0xc0, RZ, 0xc0, !PT ;  /* 0x000000c000007812 */ /* 0x000fe200078ec0ff */
[----:B------:R-:W-:Y:S01]  /*1d20*/  UIMAD UR6, UR20, UR15, URZ ;  /* 0x0000000f140672a4 */ /* 0x000fe2000f8e023f */
[----:B------:R-:W-:Y:S01]  /*1d30*/  IADD3 R101, R99, R101, RZ ;  /* 0x0000006563657210 */ /* 0x000fe20007ffe0ff */
[----:B------:R-:W-:Y:S01]  /*1d40*/  IMAD.U32 R13, RZ, RZ, UR15 ;  /* 0x0000000fff0d7e24 */ /* 0x000fe2000f8e00ff */
[----:B------:R-:W-:Y:S01]  /*1d50*/  LOP3.LUT R9, R0, 0x8, R9, 0xf8, !PT ;  /* 0x0000000800097812 */ /* 0x000fe200078ef809 */
[----:B------:R-:W-:Y:S01]  /*1d60*/  IMAD.MOV.U32 R100, RZ, RZ, R98 ;  /* 0x000000ffff647224 */ /* 0x000fe200078e0062 */
[----:B------:R-:W-:Y:S01]  /*1d70*/  SHF.R.U32.HI R0, RZ, 0x3, R0 ;  /* 0x00000003ff007819 */ /* 0x000fe20000011600 */
[----:B------:R-:W-:Y:S01]  /*1d80*/  IMAD.IADD R91, R91, 0x1, -R10 ;  /* 0x000000015b5b7824 */ /* 0x000fe200078e0a0a */
[----:B------:R-:W-:Y:S01]  /*1d90*/  UIMAD UR6, UR27, UR26, UR6 ;  /* 0x0000001a1b0672a4 */ /* 0x000fe2000f8e0206 */
[----:B------:R-:W-:Y:S01]  /*1da0*/  IMAD R4, R93, 0x200, R2 ;  /* 0x000002005d047824 */ /* 0x000fe200078e0202 */
[----:B------:R-:W-:Y:S01]  /*1db0*/  LOP3.LUT R0, R9, R0, RZ, 0x3c, !PT ;  /* 0x0000000009007212 */ /* 0x000fe200078e3cff */
[----:B------:R-:W-:Y:S01]  /*1dc0*/  IMAD.WIDE.U32 R12, R13, UR26, R100 ;  /* 0x0000001a0d0c7c25 */ /* 0x000fe2000f8e0064 */
[----:B------:R-:W-:Y:S01]  /*1dd0*/  BSSY B0, `(.L_x_822) ;  /* 0x000002d000007945 */ /* 0x000fe20003800000 */
[----:B------:R-:W-:Y:S01]  /*1de0*/  LEA R120, R5, R120, 0x5 ;  /* 0x0000007805787211 */ /* 0x000fe200078e28ff */
[----:B------:R-:W-:-:S04]  /*1df0*/  DEPBAR.LE SB0, 0x0 ;  /* 0x000080000000791a */ /* 0x000fc80000000000 */
[----:B------:R-:W-:Y:S01]  /*1e00*/  BAR.SYNC.DEFER_BLOCKING 0x0 ;  /* 0x0000000000007b1d */ /* 0x000fe20000010000 */
[----:B------:R-:W-:Y:S02]  /*1e10*/  LEA R121, R91, R4, 0x5 ;  /* 0x000000045b797211 */ /* 0x000fe400078e28ff */
[----:B------:R-:W-:Y:S02]  /*1e20*/  IADD3 R10, R13, UR6, RZ ;  /* 0x000000060d0a7c10 */ /* 0x000fe4000fffe0ff */
[----:B------:R-:W-:Y:S01]  /*1e30*/  IADD3 R88, R88, UR17, RZ ;  /* 0x0000001158587c10 */ /* 0x000fe2000fffe0ff */
[----:B------:R-:W-:Y:S01]  /*1e40*/  IMAD.IADD R121, R0, 0x1, R121 ;  /* 0x0000000100797824 */ /* 0x000fe200078e0279 */
        /* <DEDUP_REMOVED lines=37> */
.L_x_823:
[----:B------:R-:W-:Y:S05]  /*20a0*/  BSYNC B0 ;  /* 0x0000000000007941 */ /* 0x000fea0003800000 */
.L_x_822:
[----:B------:R4:W-:Y:S01]  /*20b0*/  @P5 STS.128 [R122+0x6800], RZ ;  /* 0x006800ff7a005388 */ /* 0x0009e20000000c00 */
[----:B------:R-:W-:Y:S01]  /*20c0*/  USHF.L.U64.HI UR9, UR8, 0x5, UR9 ;  /* 0x0000000508097899 */ /* 0x000fe20008010209 */
[----:B------:R-:W-:Y:S01]  /*20d0*/  BSSY B0, `(.L_x_824) ;  /* 0x0000026000007945 */ /* 0x000fe20003800000 */
[----:B------:R-:W-:Y:S01]  /*20e0*/  USHF.L.U32 UR8, UR8, 0x5, URZ ;  /* 0x0000000508087899 */ /* 0x000fe2000800063f */
[----:B------:R4:W-:Y:S01]  /*20f0*/  @P5 STS.128 [R122+0x7800], RZ ;  /* 0x007800ff7a005388 */ /* 0x0009e20000000c00 */
[----:B------:R-:W-:Y:S02]  /*2100*/  LEA R121, R121, UR4, 0x1 ;  /* 0x0000000479797c11 */ /* 0x000fe4000f8e08ff */
[----:B------:R-:W-:Y:S01]  /*2110*/  LEA R120, R120, UR4, 0x1 ;  /* 0x0000000478787c11 */ /* 0x000fe2000f8e08ff */
        /* <DEDUP_REMOVED lines=33> */
.L_x_825:
[----:B------:R-:W-:Y:S05]  /*2330*/  BSYNC B0 ;  /* 0x0000000000007941 */ /* 0x000fea0003800000 */
.L_x_824:
[----:B------:R-:W-:Y:S01]  /*2340*/  LDSM.16.M88.4 R72, [R121] ;  /* 0x000000007948783b */ /* 0x000fe20000000200 */
[----:B-123--:R-:W-:Y:S01]  /*2350*/  IMAD.MOV.U32 R4, RZ, RZ, 0x10 ;  /* 0x00000010ff047424 */ /* 0x00efe200078e00ff */
[----:B------:R-:W-:Y:S01]  /*2360*/  LOP3.LUT P0, RZ, R8, 0x2, RZ, 0xc0, !PT ;  /* 0x0000000208ff7812 */ /* 0x000fe2000780c0ff */
[----:B------:R-:W-:Y:S01]  /*2370*/  IMAD R91, R91, 0x20, R2 ;  /* 0x000000205b5b7824 */ /* 0x000fe200078e0202 */
[----:B------:R-:W1:Y:S01]  /*2380*/  LDSM.16.M88.4 R20, [R120+0x3000] ;  /* 0x003000007814783b */ /* 0x000e620000000200 */
[----:B------:R-:W-:Y:S01]  /*2390*/  LOP3.LUT P1, RZ, R3, 0x2, RZ, 0xc0, !PT ;  /* 0x0000000203ff7812 */ /* 0x000fe2000782c0ff */
[----:B------:R-:W2:Y:S01]  /*23a0*/  LDC.U8 R102, c[0x0][0x388] ;  /* 0x0000e200ff667b82 */ /* 0x000ea20000000000 */
[C---:B------:R-:W-:Y:S01]  /*23b0*/  SEL R5, R4.reuse, 0xfffffff0, !P0 ;  /* 0xfffffff004057807 */ /* 0x040fe20004000000 */
[----:B------:R-:W3:Y:S01]  /*23c0*/  LDSM.16.M88.4 R40, [R120+0x3800] ;  /* 0x003800007828783b */ /* 0x000ee20000000200 */
[----:B------:R-:W-:Y:S01]  /*23d0*/  SEL R3, R4, 0xfffffff0, !P1 ;  /* 0xfffffff004037807 */ /* 0x000fe20004800000 */
[----:B------:R-:W-:Y:S01]  /*23e0*/  UISETP.GE.AND UP0, UPT, UR16, 0x2, UPT ;  /* 0x000000021000788c */ /* 0x000fe2000bf06270 */
[----:B------:R-:W-:Y:S01]  /*23f0*/  VIMNMX R105, R88, UR21, PT ;  /* 0x0000001558697c48 */ /* 0x000fe2000bfe0100 */
[----:B------:R-:W5:Y:S01]  /*2400*/  LDSM.16.M88.4 R48, [R120+0x3400] ;  /* 0x003400007830783b */ /* 0x000f620000000200 */
[----:B------:R-:W-:-:S02]  /*2410*/  IMAD R117, R5, 0x2, R120 ;  /* 0x0000000205757824 */ /* 0x000fc400078e0278 */
[----:B------:R-:W-:Y:S01]  /*2420*/  IMAD R119, R3, 0x2, R121 ;  /* 0x0000000203777824 */ /* 0x000fe200078e0279 */
[----:B------:R-:W-:Y:S04]  /*2430*/  LDSM.16.M88.4 R12, [R120+0x3c00] ;  /* 0x003c0000780c783b */ /* 0x000fe80000000200 */
[----:B------:R-:W-:Y:S04]  /*2440*/  LDSM.16.M88.4 R16, [R119] ;  /* 0x000000007710783b */ /* 0x000fe80000000200 */
[----:B------:R-:W4:Y:S04]  /*2450*/  LDSM.16.M88.4 R4, [R117+0x3000] ;  /* 0x003000007504783b */ /* 0x000f280000000200 */
[----:B------:R-:W2:Y:S04]  /*2460*/  LDSM.16.M88.4 R32, [R117+0x3800] ;  /* 0x003800007520783b */ /* 0x000ea80000000200 */
[----:B------:R-:W2:Y:S04]  /*2470*/  LDSM.16.M88.4 R56, [R117+0x3400] ;  /* 0x003400007538783b */ /* 0x000ea80000000200 */
[----:B------:R-:W-:Y:S04]  /*2480*/  LDSM.16.M88.4 R76, [R121+0x1000] ;  /* 0x00100000794c783b */ /* 0x000fe80000000200 */
[----:B------:R-:W-:Y:S01]  /*2490*/  LDSM.16.M88.4 R28, [R117+0x3c00] ;  /* 0x003c0000751c783b */ /* 0x000fe20000000200 */
[C---:B-1----:R-:W-:Y:S03]  /*24a0*/  HMMA.16816.F32 R24, R72.reuse, R20, RZ ;  /* 0x000000144818723c */ /* 0x042fe600000018ff */
[----:B------:R-:W-:Y:S04]  /*24b0*/  LDSM.16.M88.4 R8, [R120+0x4000] ;  /* 0x004000007808783b */ /* 0x000fe80000000200 */
[----:B------:R-:W-:Y:S01]  /*24c0*/  LDSM.16.M88.4 R68, [R119+0x1000] ;  /* 0x001000007744783b */ /* 0x000fe20000000200 */
[C---:B------:R-:W-:Y:S03]  /*24d0*/  HMMA.16816.F32 R20, R72.reuse, R22, RZ ;  /* 0x000000164814723c */ /* 0x040fe600000018ff */
[----:B------:R-:W-:Y:S03]  /*24e0*/  LDSM.16.M88.4 R60, [R117+0x4800] ;  /* 0x00480000753c783b */ /* 0x000fe60000000200 */
[C---:B---3--:R-:W-:Y:S01]  /*24f0*/  HMMA.16816.F32 R44, R72.reuse, R40, RZ ;  /* 0x00000028482c723c */ /* 0x048fe200000018ff */
[----:B------:R-:W-:Y:S04]  /*2500*/  LDSM.16.M88.4 R64, [R117+0x4400] ;  /* 0x004400007540783b */ /* 0x000fe80000000200 */
[----:B------:R-:W-:Y:S01]  /*2510*/  LDSM.16.M88.4 R80, [R120+0x4c00] ;  /* 0x004c00007850783b */ /* 0x000fe20000000200 */
[C---:B-----5:R-:W-:Y:S03]  /*2520*/  HMMA.16816.F32 R52, R72.reuse, R48, RZ ;  /* 0x000000304834723c */ /* 0x060fe600000018ff */
[----:B------:R-:W-:Y:S03]  /*2530*/  LDSM.16.M88.4 R84, [R117+0x4000] ;  /* 0x004000007554783b */ /* 0x000fe60000000200 */
[----:B------:R-:W-:Y:S01]  /*2540*/  HMMA.16816.F32 R48, R72, R50, RZ ;  /* 0x000000324830723c */ /* 0x000fe200000018ff */
[----:B------:R-:W0:Y:S05]  /*2550*/  LDGDEPBAR ;  /* 0x00000000000079af */ /* 0x000e2a0000000000 */
[C---:B----4-:R-:W-:Y:S06]  /*2560*/  HMMA.16816.F32 R24, R16.reuse, R4, R24 ;  /* 0x000000041018723c */ /* 0x050fec0000001818 */
[----:B------:R-:W-:Y:S01]  /*2570*/  HMMA.16816.F32 R20, R16, R6, R20 ;  /* 0x000000061014723c */ /* 0x000fe20000001814 */
[----:B------:R-:W1:Y:S05]  /*2580*/  LDSM.16.M88.4 R4, [R120+0x4800] ;  /* 0x004800007804783b */ /* 0x000e6a0000000200 */
[C---:B------:R-:W-:Y:S06]  /*2590*/  HMMA.16816.F32 R40, R72.reuse, R42, RZ ;  /* 0x0000002a4828723c */ /* 0x040fec00000018ff */
[C---:B------:R-:W-:Y:S06]  /*25a0*/  HMMA.16816.F32 R36, R72.reuse, R12, RZ ;  /* 0x0000000c4824723c */ /* 0x040fec00000018ff */
[----:B------:R-:W-:Y:S01]  /*25b0*/  HMMA.16816.F32 R72, R72, R14, RZ ;  /* 0x0000000e4848723c */ /* 0x000fe200000018ff */
[----:B------:R-:W3:Y:S05]  /*25c0*/  LDSM.16.M88.4 R12, [R120+0x4400] ;  /* 0x00440000780c783b */ /* 0x000eea0000000200 */
[C---:B--2---:R-:W-:Y:S06]  /*25d0*/  HMMA.16816.F32 R44, R16.reuse, R32, R44 ;  /* 0x00000020102c723c */ /* 0x044fec000000182c */
[C---:B------:R-:W-:Y:S06]  /*25e0*/  HMMA.16816.F32 R52, R16.reuse, R56, R52 ;  /* 0x000000381034723c */ /* 0x040fec0000001834 */
[C---:B------:R-:W-:Y:S01]  /*25f0*/  HMMA.16816.F32 R48, R16.reuse, R58, R48 ;  /* 0x0000003a1030723c */ /* 0x040fe20000001830 */
[----:B------:R-:W-:Y:S05]  /*2600*/  LDSM.16.M88.4 R56, [R117+0x4c00] ;  /* 0x004c00007538783b */ /* 0x000fea0000000200 */
[----:B------:R-:W-:Y:S01]  /*2610*/  HMMA.16816.F32 R40, R16, R34, R40 ;  /* 0x000000221028723c */ /* 0x000fe20000001828 */
[----:B------:R-:W-:Y:S05]  /*2620*/  LDSM.16.M88.4 R32, [R120+0x5000] ;  /* 0x005000007820783b */ /* 0x000fea0000000200 */
[----:B-1----:R-:W-:Y:S06]  /*2630*/  HMMA.16816.F32 R44, R76, R4, R44 ;  /* 0x000000044c2c723c */ /* 0x002fec000000182c */
[----:B------:R-:W-:Y:S06]  /*2640*/  HMMA.16816.F32 R36, R16, R28, R36 ;  /* 0x0000001c1024723c */ /* 0x000fec0000001824 */
[C---:B---3--:R-:W-:Y:S06]  /*2650*/  HMMA.16816.F32 R52, R76.reuse, R12, R52 ;  /* 0x0000000c4c34723c */ /* 0x048fec0000001834 */
[C---:B------:R-:W-:Y:S01]  /*2660*/  HMMA.16816.F32 R48, R76.reuse, R14, R48 ;  /* 0x0000000e4c30723c */ /* 0x040fe20000001830 */
[----:B------:R-:W-:Y:S05]  /*2670*/  LDSM.16.M88.4 R12, [R120+0x5800] ;  /* 0x00580000780c783b */ /* 0x000fea0000000200 */
[C---:B------:R-:W-:Y:S06]  /*2680*/  HMMA.16816.F32 R24, R76.reuse, R8, R24 ;  /* 0x000000084c18723c */ /* 0x040fec0000001818 */
[----:B------:R-:W-:Y:S01]  /*2690*/  HMMA.16816.F32 R20, R76, R10, R20 ;  /* 0x0000000a4c14723c */ /* 0x000fe20000001814 */
[----:B------:R-:W1:Y:S05]  /*26a0*/  LDSM.16.M88.4 R8, [R121+0x2000] ;  /* 0x002000007908783b */ /* 0x000e6a0000000200 */
[----:B------:R-:W-:Y:S01]  /*26b0*/  HMMA.16816.F32 R72, R16, R30, R72 ;  /* 0x0000001e1048723c */ /* 0x000fe20000001848 */
[----:B------:R-:W2:Y:S04]  /*26c0*/  LDSM.16.M88.4 R28, [R120+0x5400] ;  /* 0x00540000781c783b */ /* 0x000ea80000000200 */
[----:B------:R-:W-:Y:S01]  /*26d0*/  LDSM.16.M88.4 R16, [R117+0x5000] ;  /* 0x005000007510783b */ /* 0x000fe20000000200 */
[----:B------:R-:W-:Y:S06]  /*26e0*/  HMMA.16816.F32 R44, R68, R60, R44 ;  /* 0x0000003c442c723c */ /* 0x000fec000000182c */
[----:B------:R-:W-:Y:S01]  /*26f0*/  HMMA.16816.F32 R40, R76, R6, R40 ;  /* 0x000000064c28723c */ /* 0x000fe20000001828 */
[----:B------:R-:W3:Y:S05]  /*2700*/  LDSM.16.M88.4 R4, [R119+0x2000] ;  /* 0x002000007704783b */ /* 0x000eea0000000200 */
[C---:B------:R-:W-:Y:S06]  /*2710*/  HMMA.16816.F32 R52, R68.reuse, R64, R52 ;  /* 0x000000404434723c */ /* 0x040fec0000001834 */
[----:B------:R-:W-:Y:S06]  /*2720*/  HMMA.16816.F32 R48, R68, R66, R48 ;  /* 0x000000424430723c */ /* 0x000fec0000001830 */
[----:B------:R-:W-:Y:S06]  /*2730*/  HMMA.16816.F32 R36, R76, R80, R36 ;  /* 0x000000504c24723c */ /* 0x000fec0000001824 */
[C---:B------:R-:W-:Y:S06]  /*2740*/  HMMA.16816.F32 R24, R68.reuse, R84, R24 ;  /* 0x000000544418723c */ /* 0x040fec0000001818 */
[----:B------:R-:W-:Y:S06]  /*2750*/  HMMA.16816.F32 R20, R68, R86, R20 ;  /* 0x000000564414723c */ /* 0x000fec0000001814 */
[----:B-1----:R-:W-:Y:S06]  /*2760*/  HMMA.16816.F32 R44, R8, R12, R44 ;  /* 0x0000000c082c723c */ /* 0x002fec000000182c */
[----:B------:R-:W-:Y:S01]  /*2770*/  HMMA.16816.F32 R40, R68, R62, R40 ;  /* 0x0000003e4428723c */ /* 0x000fe20000001828 */
[----:B------:R-:W-:-:S02]  /*2780*/  IMAD.SHL.U32 R13, R90, 0x2, RZ ;  /* 0x000000025a0d7824 */ /* 0x000fc400078e00ff */
[----:B------:R-:W-:-:S03]  /*2790*/  IMAD.U32 R12, RZ, RZ, UR12 ;  /* 0x0000000cff0c7e24 */ /* 0x000fc6000f8e00ff */
[----:B--2---:R-:W-:Y:S01]  /*27a0*/  HMMA.16816.F32 R52, R8, R28, R52 ;  /* 0x0000001c0834723c */ /* 0x004fe20000001834 */
[----:B------:R-:W-:Y:S01]  /*27b0*/  LOP3.LUT R13, R13, 0x6, RZ, 0xc0, !PT ;  /* 0x000000060d0d7812 */ /* 0x000fe200078ec0ff */
[----:B------:R-:W-:-:S04]  /*27c0*/  IMAD R103, R12, 0x4, R93 ;  /* 0x000000040c677824 */ /* 0x000fc800078e025d */
[----:B------:R-:W-:Y:S01]  /*27d0*/  HMMA.16816.F32 R48, R8, R30, R48 ;  /* 0x0000001e0830723c */ /* 0x000fe20000001830 */
[----:B------:R-:W1:Y:S05]  /*27e0*/  LDSM.16.M88.4 R28, [R120+0x5c00] ;  /* 0x005c0000781c783b */ /* 0x000e6a0000000200 */
[----:B------:R-:W-:Y:S06]  /*27f0*/  HMMA.16816.F32 R36, R68, R56, R36 ;  /* 0x000000384424723c */ /* 0x000fec0000001824 */
[----:B------:R-:W-:Y:S01]  /*2800*/  HMMA.16816.F32 R64, R8, R32, R24 ;  /* 0x000000200840723c */ /* 0x000fe20000001818 */
[----:B------:R-:W-:Y:S01]  /*2810*/  IMAD.U32 R56, RZ, RZ, UR15 ;  /* 0x0000000fff387e24 */ /* 0x000fe2000f8e00ff */
[----:B------:R-:W2:Y:S01]  /*2820*/  LDSM.16.M88.4 R24, [R117+0x5400] ;  /* 0x005400007518783b */ /* 0x000ea20000000200 */
[----:B------:R-:W-:-:S02]  /*2830*/  VIADD R57, R134, 0xb54cda56 ;  /* 0xb54cda5686397836 */ /* 0x000fc40000000000 */
[----:B------:R-:W-:Y:S01]  /*2840*/  IMAD R56, R56, 0x40, R13 ;  /* 0x0000004038387824 */ /* 0x000fe200078e020d */
[----:B------:R-:W-:Y:S01]  /*2850*/  HMMA.16816.F32 R72, R76, R82, R72 ;  /* 0x000000524c48723c */ /* 0x000fe20000001848 */
[----:B------:R-:W-:Y:S02]  /*2860*/  IMAD.MOV.U32 R13, RZ, RZ, 0x8 ;  /* 0x00000008ff0d7424 */ /* 0x000fe400078e00ff */
[C---:B------:R-:W-:Y:S02]  /*2870*/  VIADD R12, R56.reuse, 0x1 ;  /* 0x00000001380c7836 */ /* 0x040fe40000000000 */
[----:B------:R-:W-:Y:S01]  /*2880*/  VIADD R2, R56, 0x8 ;  /* 0x0000000838027836 */ /* 0x000fe20000000000 */
[----:B------:R-:W-:Y:S01]  /*2890*/  VIADDMNMX R104, R88, R13, UR21, PT ;  /* 0x0000001558687e46 */ /* 0x000fe2000b80010d */
[C---:B------:R-:W-:Y:S01]  /*28a0*/  HMMA.16816.F32 R20, R8.reuse, R34, R20 ;  /* 0x000000220814723c */ /* 0x040fe20000001814 */
[CC--:B------:R-:W-:Y:S01]  /*28b0*/  ISETP.GE.AND P1, PT, R12.reuse, R105.reuse, PT ;  /* 0x000000690c00720c */ /* 0x0c0fe20003f26270 */
[----:B------:R-:W4:Y:S01]  /*28c0*/  LDSM.16.M88.4 R32, [R117+0x5800] ;  /* 0x005800007520783b */ /* 0x000f220000000200 */
[-C--:B------:R-:W-:Y:S01]  /*28d0*/  ISETP.GE.AND P5, PT, R12, R104.reuse, PT ;  /* 0x000000680c00720c */ /* 0x080fe20003fa6270 */
[----:B------:R-:W-:Y:S01]  /*28e0*/  VIADD R12, R56, 0x9 ;  /* 0x00000009380c7836 */ /* 0x000fe20000000000 */
[CC--:B------:R-:W-:Y:S01]  /*28f0*/  ISETP.GE.AND P3, PT, R2.reuse, R105.reuse, PT ;  /* 0x000000690200720c */ /* 0x0c0fe20003f66270 */
[----:B------:R-:W-:Y:S01]  /*2900*/  HMMA.16816.F32 R40, R8, R14, R40 ;  /* 0x0000000e0828723c */ /* 0x000fe20000001828 */
[----:B------:R-:W-:Y:S01]  /*2910*/  ISETP.GE.AND P6, PT, R2, R104, PT ;  /* 0x000000680200720c */ /* 0x000fe20003fc6270 */
[----:B------:R-:W-:Y:S01]  /*2920*/  VIADD R2, R56, 0x10 ;  /* 0x0000001038027836 */ /* 0x000fe20000000000 */
[----:B------:R-:W-:-:S02]  /*2930*/  ISETP.GE.AND P0, PT, R12, R105, PT ;  /* 0x000000690c00720c */ /* 0x000fc40003f06270 */
[----:B------:R-:W-:Y:S01]  /*2940*/  ISETP.GE.AND P4, PT, R12, R104, PT ;  /* 0x000000680c00720c */ /* 0x000fe20003f86270 */
[----:B---3--:R-:W-:Y:S01]  /*2950*/  HMMA.16816.F32 R64, R4, R16, R64 ;  /* 0x000000100440723c */ /* 0x008fe20000001840 */
[----:B------:R-:W3:Y:S01]  /*2960*/  LDSM.16.M88.4 R12, [R117+0x5c00] ;  /* 0x005c0000750c783b */ /* 0x000ee20000000200 */
[----:B------:R-:W-:Y:S01]  /*2970*/  ISETP.GE.AND P2, PT, R2, R105, PT ;  /* 0x000000690200720c */ /* 0x000fe20003f46270 */
[----:B------:R-:W-:-:S04]  /*2980*/  DEPBAR.LE SB0, 0x0 ;  /* 0x000080000000791a */ /* 0x000fc80000000000 */
[----:B------:R-:W-:Y:S01]  /*2990*/  HMMA.16816.F32 R72, R68, R58, R72 ;  /* 0x0000003a4448723c */ /* 0x000fe20000001848 */
[----:B------:R-:W-:-:S05]  /*29a0*/  VIADD R16, R56, 0x11 ;  /* 0x0000001138107836 */ /* 0x000fca0000000000 */
[----:B------:R-:W-:Y:S06]  /*29b0*/  HMMA.16816.F32 R20, R4, R18, R20 ;  /* 0x000000120414723c */ /* 0x000fec0000001814 */
[----:B-1----:R-:W-:Y:S06]  /*29c0*/  HMMA.16816.F32 R36, R8, R28, R36 ;  /* 0x0000001c0824723c */ /* 0x002fec0000001824 */
[C---:B--2---:R-:W-:Y:S06]  /*29d0*/  HMMA.16816.F32 R52, R4.reuse, R24, R52 ;  /* 0x000000180434723c */ /* 0x044fec0000001834 */
[----:B------:R-:W-:Y:S01]  /*29e0*/  HMMA.16816.F32 R48, R4, R26, R48 ;  /* 0x0000001a0430723c */ /* 0x000fe20000001830 */
[----:B------:R-:W-:-:S02]  /*29f0*/  FSEL R24, R65, -INF , !P1 ;  /* 0xff80000041187808 */ /* 0x000fc40004800000 */
[-C--:B------:R-:W-:Y:S01]  /*2a00*/  ISETP.GE.AND P1, PT, R2, R104.reuse, PT ;  /* 0x000000680200720c */ /* 0x080fe20003f26270 */
[----:B------:R-:W-:Y:S02]  /*2a10*/  VIADD R2, R56, 0x18 ;  /* 0x0000001838027836 */ /* 0x000fe40000000000 */
[----:B------:R-:W-:Y:S01]  /*2a20*/  HMMA.16816.F32 R72, R8, R30, R72 ;  /* 0x0000001e0848723c */ /* 0x000fe20000001848 */
[----:B------:R-:W-:Y:S02]  /*2a30*/  FSEL R22, R22, -INF , !P6 ;  /* 0xff80000016167808 */ /* 0x000fe40007000000 */
[----:B------:R-:W-:Y:S02]  /*2a40*/  FSEL R28, R21, -INF , !P0 ;  /* 0xff800000151c7808 */ /* 0x000fe40004000000 */
[C---:B------:R-:W-:Y:S01]  /*2a50*/  ISETP.GE.AND P6, PT, R2.reuse, R105, PT ;  /* 0x000000690200720c */ /* 0x040fe20003fc6270 */
[C---:B----4-:R-:W-:Y:S01]  /*2a60*/  HMMA.16816.F32 R44, R4.reuse, R32, R44 ;  /* 0x00000020042c723c */ /* 0x050fe2000000182c */
[----:B------:R-:W-:Y:S01]  /*2a70*/  ISETP.GE.AND P0, PT, R2, R104, PT ;  /* 0x000000680200720c */ /* 0x000fe20003f06270 */
[C---:B------:R-:W-:Y:S01]  /*2a80*/  VIADD R2, R56.reuse, 0x19 ;  /* 0x0000001938027836 */ /* 0x040fe20000000000 */
[----:B------:R-:W-:Y:S01]  /*2a90*/  FSEL R60, R23, -INF , !P4 ;  /* 0xff800000173c7808 */ /* 0x000fe20006000000 */
[----:B------:R-:W-:Y:S01]  /*2aa0*/  VIADD R9, R56, 0x28 ;  /* 0x0000002838097836 */ /* 0x000fe20000000000 */
[----:B------:R-:W-:Y:S01]  /*2ab0*/  FSEL R26, R67, -INF , !P5 ;  /* 0xff800000431a7808 */ /* 0x000fe20006800000 */
[----:B------:R-:W-:Y:S01]  /*2ac0*/  HMMA.16816.F32 R40, R4, R34, R40 ;  /* 0x000000220428723c */ /* 0x000fe20000001828 */
[----:B------:R-:W-:-:S02]  /*2ad0*/  FSEL R62, R52, -INF , !P2 ;  /* 0xff800000343e7808 */ /* 0x000fc40005000000 */
[----:B------:R-:W-:Y:S02]  /*2ae0*/  FSEL R20, R20, -INF , !P3 ;  /* 0xff80000014147808 */ /* 0x000fe40005800000 */
[CC--:B------:R-:W-:Y:S01]  /*2af0*/  ISETP.GE.AND P4, PT, R2.reuse, R105.reuse, PT ;  /* 0x000000690200720c */ /* 0x0c0fe20003f86270 */
[C---:B---3--:R-:W-:Y:S01]  /*2b00*/  HMMA.16816.F32 R36, R4.reuse, R12, R36 ;  /* 0x0000000c0424723c */ /* 0x048fe20000001824 */
[-C--:B------:R-:W-:Y:S01]  /*2b10*/  ISETP.GE.AND P2, PT, R2, R104.reuse, PT ;  /* 0x000000680200720c */ /* 0x080fe20003f46270 */
[----:B------:R-:W-:Y:S01]  /*2b20*/  VIADD R2, R56, 0x21 ;  /* 0x0000002138027836 */ /* 0x000fe20000000000 */
[C---:B------:R-:W-:Y:S02]  /*2b30*/  ISETP.GE.AND P5, PT, R16.reuse, R105, PT ;  /* 0x000000691000720c */ /* 0x040fe40003fa6270 */
[----:B------:R-:W-:Y:S01]  /*2b40*/  ISETP.GE.AND P3, PT, R16, R104, PT ;  /* 0x000000681000720c */ /* 0x000fe20003f66270 */
[----:B------:R-:W-:Y:S01]  /*2b50*/  VIADD R16, R56, 0x20 ;  /* 0x0000002038107836 */ /* 0x000fe20000000000 */
[----:B------:R-:W-:Y:S01]  /*2b60*/  FSEL R76, R48, -INF , !P6 ;  /* 0xff800000304c7808 */ /* 0x000fe20007000000 */
[----:B------:R-:W-:Y:S01]  /*2b70*/  HMMA.16816.F32 R72, R4, R14, R72 ;  /* 0x0000000e0448723c */ /* 0x000fe20000001848 */
[----:B------:R-:W-:-:S02]  /*2b80*/  FSEL R52, R55, -INF , !P3 ;  /* 0xff80000037347808 */ /* 0x000fc40005800000 */
[----:B------:R-:W-:Y:S02]  /*2b90*/  FSEL R54, R54, -INF , !P1 ;  /* 0xff80000036367808 */ /* 0x000fe40004800000 */
[CC--:B------:R-:W-:Y:S02]  /*2ba0*/  ISETP.GE.AND P3, PT, R2.reuse, R105.reuse, PT ;  /* 0x000000690200720c */ /* 0x0c0fe40003f66270 */
[----:B------:R-:W-:Y:S01]  /*2bb0*/  ISETP.GE.AND P6, PT, R2, R104, PT ;  /* 0x000000680200720c */ /* 0x000fe20003fc6270 */
[----:B------:R-:W-:Y:S01]  /*2bc0*/  VIADD R2, R56, 0x29 ;  /* 0x0000002938027836 */ /* 0x000fe20000000000 */
[----:B------:R-:W-:Y:S01]  /*2bd0*/  FSEL R8, R50, -INF , !P0 ;  /* 0xff80000032087808 */ /* 0x000fe20004000000 */
[----:B------:R-:W-:Y:S01]  /*2be0*/  IMAD.IADD R4, R0, 0x1, R91 ;  /* 0x0000000100047824 */ /* 0x000fe200078e025b */
[----:B------:R-:W-:Y:S01]  /*2bf0*/  FSEL R70, R49, -INF , !P4 ;  /* 0xff80000031467808 */ /* 0x000fe20006000000 */
[----:B------:R-:W-:Y:S01]  /*2c00*/  BAR.SYNC.DEFER_BLOCKING 0x0 ;  /* 0x0000000000007b1d */ /* 0x000fe20000010000 */
[----:B------:R-:W-:-:S02]  /*2c10*/  ISETP.GE.AND P1, PT, R16, R105, PT ;  /* 0x000000691000720c */ /* 0x000fc40003f26270 */
[CC--:B------:R-:W-:Y:S02]  /*2c20*/  ISETP.GE.AND P0, PT, R9.reuse, R105.reuse, PT ;  /* 0x000000690900720c */ /* 0x0c0fe40003f06270 */
[----:B------:R-:W-:Y:S01]  /*2c30*/  ISETP.GE.AND P4, PT, R9, R104, PT ;  /* 0x000000680900720c */ /* 0x000fe20003f86270 */
[----:B------:R-:W-:Y:S01]  /*2c40*/  VIADD R9, R56, 0x31 ;  /* 0x0000003138097836 */ /* 0x000fe20000000000 */
[----:B------:R-:W-:Y:S02]  /*2c50*/  FSEL R10, R51, -INF , !P2 ;  /* 0xff800000330a7808 */ /* 0x000fe40005000000 */
[----:B------:R-:W-:Y:S02]  /*2c60*/  FSEL R29, R44, -INF , !P1 ;  /* 0xff8000002c1d7808 */ /* 0x000fe40004800000 */
[----:B------:R-:W-:Y:S02]  /*2c70*/  FSEL R68, R53, -INF , !P5 ;  /* 0xff80000035447808 */ /* 0x000fe40006800000 */
[----:B------:R-:W-:-:S02]  /*2c80*/  ISETP.GE.AND P2, PT, R2, R105, PT ;  /* 0x000000690200720c */ /* 0x000fc40003f46270 */
[-C--:B------:R-:W-:Y:S01]  /*2c90*/  ISETP.GE.AND P1, PT, R2, R104.reuse, PT ;  /* 0x000000680200720c */ /* 0x080fe20003f26270 */
[----:B------:R-:W-:Y:S01]  /*2ca0*/  VIADD R2, R56, 0x30 ;  /* 0x0000003038027836 */ /* 0x000fe20000000000 */
[----:B------:R-:W-:Y:S02]  /*2cb0*/  FSEL R31, R40, -INF , !P0 ;  /* 0xff800000281f7808 */ /* 0x000fe40004000000 */
[-C--:B------:R-:W-:Y:S02]  /*2cc0*/  ISETP.GE.AND P5, PT, R16, R104.reuse, PT ;  /* 0x000000681000720c */ /* 0x080fe40003fa6270 */
[----:B------:R-:W-:Y:S02]  /*2cd0*/  ISETP.GE.AND P0, PT, R9, R104, PT ;  /* 0x000000680900720c */ /* 0x000fe40003f06270 */
[----:B------:R-:W-:Y:S02]  /*2ce0*/  FSEL R16, R46, -INF , !P5 ;  /* 0xff8000002e107808 */ /* 0x000fe40006800000 */
[----:B------:R-:W-:-:S02]  /*2cf0*/  FSEL R92, R39, -INF , !P0 ;  /* 0xff800000275c7808 */ /* 0x000fc40004000000 */
[C---:B------:R-:W-:Y:S02]  /*2d00*/  ISETP.GE.AND P5, PT, R2.reuse, R105, PT ;  /* 0x000000690200720c */ /* 0x040fe40003fa6270 */
[----:B------:R-:W-:Y:S02]  /*2d10*/  PLOP3.LUT P0, PT, PT, PT, UP0, 0x80, 0x0 ;  /* 0x000000000000781c */ /* 0x000fe40003f0f008 */
[----:B------:R-:W-:Y:S02]  /*2d20*/  FSEL R30, R45, -INF , !P3 ;  /* 0xff8000002d1e7808 */ /* 0x000fe40005800000 */
[----:B------:R-:W-:Y:S01]  /*2d30*/  ISETP.GE.AND P3, PT, R2, R104, PT ;  /* 0x000000680200720c */ /* 0x000fe20003f66270 */
[----:B------:R-:W-:Y:S01]  /*2d40*/  VIADD R2, R56, 0x38 ;  /* 0x0000003838027836 */ /* 0x000fe20000000000 */
[----:B------:R-:W-:Y:S02]  /*2d50*/  FSEL R19, R43, -INF , !P1 ;  /* 0xff8000002b137808 */ /* 0x000fe40004800000 */
[----:B------:R-:W-:-:S02]  /*2d60*/  FSEL R33, R36, -INF , !P5 ;  /* 0xff80000024217808 */ /* 0x000fc40006800000 */
[C---:B------:R-:W-:Y:S02]  /*2d70*/  ISETP.GE.AND P1, PT, R56.reuse, R105, PT ;  /* 0x000000693800720c */ /* 0x040fe40003f26270 */
[C---:B------:R-:W-:Y:S01]  /*2d80*/  ISETP.GE.AND P5, PT, R56.reuse, R104, PT ;  /* 0x000000683800720c */ /* 0x040fe20003fa6270 */
[----:B------:R-:W-:Y:S01]  /*2d90*/  VIADD R56, R56, 0x39 ;  /* 0x0000003938387836 */ /* 0x000fe20000000000 */
[----:B------:R-:W-:Y:S02]  /*2da0*/  FSEL R17, R47, -INF , !P6 ;  /* 0xff8000002f117808 */ /* 0x000fe40007000000 */
[----:B------:R-:W-:Y:S02]  /*2db0*/  FSEL R18, R42, -INF , !P4 ;  /* 0xff8000002a127808 */ /* 0x000fe40006000000 */
[----:B------:R-:W-:Y:S02]  /*2dc0*/  FSEL R32, R41, -INF , !P2 ;  /* 0xff80000029207808 */ /* 0x000fe40005000000 */
[----:B------:R-:W-:-:S02]  /*2dd0*/  FSEL R35, R38, -INF , !P3 ;  /* 0xff80000026237808 */ /* 0x000fc40005800000 */
[----:B------:R-:W-:Y:S02]  /*2de0*/  FSEL R40, R64, -INF , !P1 ;  /* 0xff80000040287808 */ /* 0x000fe40004800000 */
[-C--:B------:R-:W-:Y:S02]  /*2df0*/  ISETP.GE.AND P6, PT, R9, R105.reuse, PT ;  /* 0x000000690900720c */ /* 0x080fe40003fc6270 */
[CC--:B------:R-:W-:Y:S02]  /*2e00*/  ISETP.GE.AND P4, PT, R2.reuse, R105.reuse, PT ;  /* 0x000000690200720c */ /* 0x0c0fe40003f86270 */
[-C--:B------:R-:W-:Y:S02]  /*2e10*/  ISETP.GE.AND P2, PT, R2, R104.reuse, PT ;  /* 0x000000680200720c */ /* 0x080fe40003f46270 */
[C---:B------:R-:W-:Y:S02]  /*2e20*/  ISETP.GE.AND P3, PT, R56.reuse, R105, PT ;  /* 0x000000693800720c */ /* 0x040fe40003f66270 */
[----:B------:R-:W-:Y:S01]  /*2e30*/  ISETP.GE.AND P1, PT, R56, R104, PT ;  /* 0x000000683800720c */ /* 0x000fe20003f26270 */
[----:B------:R-:W-:Y:S01]  /*2e40*/  VIADD R56, R135, 0x646e171e ;  /* 0x646e171e87387836 */ /* 0x000fe20000000000 */
[----:B------:R-:W-:Y:S01]  /*2e50*/  FSEL R44, R66, -INF , !P5 ;  /* 0xff800000422c7808 */ /* 0x000fe20006800000 */
[----:B------:R-:W-:Y:S01]  /*2e60*/  IMAD R66, R102, 0x10000, R102 ;  /* 0x0001000066427824 */ /* 0x000fe200078e0266 */
        /* <DEDUP_REMOVED lines=71> */
.L_x_828:
[----:B------:R-:W-:Y:S05]  /*32e0*/  BSYNC B0 ;  /* 0x0000000000007941 */ /* 0x000fea0003800000 */
.L_x_827:
[----:B------:R-:W0:Y:S02]  /*32f0*/  LDGDEPBAR ;  /* 0x00000000000079af */ /* 0x000e240000000000 */
.L_x_826:
[----:B------:R-:W-:Y:S01]  /*3300*/  FMNMX.FTZ R5, R40, R24, !PT ;  /* 0x0000001828057209 */ /* 0x000fe20007810000 */
[----:B------:R-:W-:Y:S01]  /*3310*/  IMAD.WIDE.U32 R90, R103, -0x326172a9, RZ ;  /* 0xcd9e8d57675a7825 */ /* 0x000fe200078e00ff */
[----:B------:R-:W-:Y:S01]  /*3320*/  LOP3.LUT R97, R89, R134, RZ, 0x3c, !PT ;  /* 0x0000008659617212 */ /* 0x000fe200078e3cff */
[----:B------:R-:W-:Y:S01]  /*3330*/  USHF.L.U32 UR6, UR15, 0x1, URZ ;  /* 0x000000010f067899 */ /* 0x000fe2000800063f */
[----:B------:R-:W-:Y:S01]  /*3340*/  FMNMX.FTZ R5, R20, R5, !PT ;  /* 0x0000000514057209 */ /* 0x000fe20007810000 */
[----:B------:R-:W-:Y:S01]  /*3350*/  IMAD.WIDE.U32 R50, R96, -0x2daee0ad, RZ ;  /* 0xd2511f5360327825 */ /* 0x000fe200078e00ff */
[----:B------:R-:W-:Y:S01]  /*3360*/  LOP3.LUT R42, R91, R97, RZ, 0x3c, !PT ;  /* 0x000000615b2a7212 */ /* 0x000fe200078e3cff */
[----:B------:R-:W-:Y:S01]  /*3370*/  ULDC UR14, c[0x0][0x2ec] ;  /* 0x0000bb00000e7ab9 */ /* 0x000fe20000000800 */
[----:B------:R-:W-:Y:S01]  /*3380*/  FMNMX.FTZ R5, R28, R5, !PT ;  /* 0x000000051c057209 */ /* 0x000fe20007810000 */
[----:B------:R-:W-:Y:S01]  /*3390*/  VIADD R41, R134, 0x3c6ef372 ;  /* 0x3c6ef37286297836 */ /* 0x000fe20000000000 */
[----:B------:R-:W-:Y:S01]  /*33a0*/  LEA R118, R4, UR4, 0x1 ;  /* 0x0000000404767c11 */ /* 0x000fe2000f8e08ff */
[----:B------:R-:W-:Y:S01]  /*33b0*/  IMAD.WIDE.U32 R42, R42, -0x2daee0ad, RZ ;  /* 0xd2511f532a2a7825 */ /* 0x000fe200078e00ff */
[----:B------:R-:W-:-:S03]  /*33c0*/  FMNMX.FTZ R5, R62, R5, !PT ;  /* 0x000000053e057209 */ /* 0x000fc60007810000 */
[----:B------:R-:W-:Y:S01]  /*33d0*/  VIADD R49, R134, 0xdaa66d2b ;  /* 0xdaa66d2b86317836 */ /* 0x000fe20000000000 */
[----:B------:R-:W-:Y:S01]  /*33e0*/  FMNMX.FTZ R5, R68, R5, !PT ;  /* 0x0000000544057209 */ /* 0x000fe20007810000 */
[----:B------:R-:W-:Y:S02]  /*33f0*/  VIADD R48, R134, 0x78dde6e4 ;  /* 0x78dde6e486307836 */ /* 0x000fe40000000000 */
[C---:B------:R-:W-:Y:S01]  /*3400*/  VIADD R131, R135.reuse, 0xed9eba14 ;  /* 0xed9eba1487837836 */ /* 0x040fe20000000000 */
[----:B------:R-:W-:Y:S01]  /*3410*/  FMNMX.FTZ R5, R76, R5, !PT ;  /* 0x000000054c057209 */ /* 0x000fe20007810000 */
[----:B------:R-:W-:Y:S02]  /*3420*/  VIADD R125, R135, 0xa9066899 ;  /* 0xa9066899877d7836 */ /* 0x000fe40000000000 */
[----:B------:R-:W-:Y:S01]  /*3430*/  VIADD R130, R134, 0x1715609d ;  /* 0x1715609d86827836 */ /* 0x000fe20000000000 */
[----:B------:R-:W-:Y:S01]  /*3440*/  FMNMX.FTZ R0, R70, R5, !PT ;  /* 0x0000000546007209 */ /* 0x000fe20007810000 */
[----:B------:R-:W-:-:S03]  /*3450*/  IMAD R116, R3, 0x2, R118 ;  /* 0x0000000203747824 */ /* 0x000fc600078e0276 */
[----:B------:R-:W-:-:S04]  /*3460*/  FMNMX.FTZ R5, R29, R0, !PT ;  /* 0x000000001d057209 */ /* 0x000fc80007810000 */
[----:B------:R-:W-:-:S04]  /*3470*/  FMNMX.FTZ R0, R30, R5, !PT ;  /* 0x000000051e007209 */ /* 0x000fc80007810000 */
[----:B------:R-:W-:-:S04]  /*3480*/  FMNMX.FTZ R5, R31, R0, !PT ;  /* 0x000000001f057209 */ /* 0x000fc80007810000 */
[----:B------:R-:W-:-:S04]  /*3490*/  FMNMX.FTZ R0, R32, R5, !PT ;  /* 0x0000000520007209 */ /* 0x000fc80007810000 */
[----:B------:R-:W-:-:S04]  /*34a0*/  FMNMX.FTZ R5, R33, R0, !PT ;  /* 0x0000000021057209 */ /* 0x000fc80007810000 */
[----:B------:R-:W-:-:S04]  /*34b0*/  FMNMX.FTZ R5, R34, R5, !PT ;  /* 0x0000000522057209 */ /* 0x000fc80007810000 */
[----:B-12---:R-:W-:Y:S02]  /*34c0*/  FMNMX.FTZ R6, R64, R5, !PT ;  /* 0x0000000540067209 */ /* 0x006fe40007810000 */
[----:B------:R-:W-:Y:S02]  /*34d0*/  FMNMX.FTZ R5, R44, R26, !PT ;  /* 0x0000001a2c057209 */ /* 0x000fe40007810000 */
        /* <DEDUP_REMOVED lines=12> */
[----:B------:R-:W-:-:S04]  /*35a0*/  FMNMX.FTZ R0, R18, R5, !PT ;  /* 0x0000000512007209 */ /* 0x000fc80007810000 */
[----:B------:R-:W-:-:S04]  /*35b0*/  FMNMX.FTZ R0, R19, R0, !PT ;  /* 0x0000000013007209 */ /* 0x000fc80007810000 */
[----:B------:R-:W-:-:S04]  /*35c0*/  FMNMX.FTZ R5, R35, R0, !PT ;  /* 0x0000000023057209 */ /* 0x000fc80007810000 */
[----:B------:R-:W-:-:S04]  /*35d0*/  FMNMX.FTZ R0, R92, R5, !PT ;  /* 0x000000055c007209 */ /* 0x000fc80007810000 */
[----:B------:R-:W-:Y:S02]  /*35e0*/  FMNMX.FTZ R5, R85, R0, !PT ;  /* 0x0000000055057209 */ /* 0x000fe40007810000 */
[--C-:B------:R-:W-:Y:S01]  /*35f0*/  LOP3.LUT R0, R51, UR6, R135.reuse, 0x96, !PT ;  /* 0x0000000633007c12 */ /* 0x100fe2000f8e9687 */
[----:B------:R-:W-:Y:S01]  /*3600*/  UIADD3 UR6, UR6, 0x1, URZ ;  /* 0x0000000106067890 */ /* 0x000fe2000fffe03f */
[----:B------:R-:W-:Y:S02]  /*3610*/  FMNMX.FTZ R12, R84, R5, !PT ;  /* 0x00000005540c7209 */ /* 0x000fe40007810000 */
[----:B-1----:R-:W-:Y:S01]  /*3620*/  FMNMX.FTZ R2, R7, R2, !PT ;  /* 0x0000000207027209 */ /* 0x002fe20007810000 */
[----:B------:R-:W-:Y:S02]  /*3630*/  VIADD R7, R135, 0xbb67ae85 ;  /* 0xbb67ae8587077836 */ /* 0x000fe40000000000 */
[----:B------:R-:W1:Y:S01]  /*3640*/  SHFL.BFLY PT, R5, R12, 0x2, 0x1f ;  /* 0x0c401f000c057f89 */ /* 0x000e6200000e0000 */
[----:B------:R-:W-:Y:S01]  /*3650*/  LOP3.LUT R51, R51, UR6, R135, 0x96, !PT ;  /* 0x0000000633337c12 */ /* 0x000fe2000f8e9687 */
[----:B------:R-:W-:Y:S01]  /*3660*/  FMUL.FTZ R87, R2, UR14 ;  /* 0x0000000e02577c20 */ /* 0x000fe20008410000 */
[----:B------:R-:W-:Y:S01]  /*3670*/  LOP3.LUT R58, R43, R50, R7, 0x96, !PT ;  /* 0x000000322b3a7212 */ /* 0x000fe200078e9607 */
[----:B------:R-:W-:Y:S01]  /*3680*/  IMAD.WIDE.U32 R6, R0, -0x326172a9, RZ ;  /* 0xcd9e8d5700067825 */ /* 0x000fe200078e00ff */
[----:B------:R-:W-:-:S03]  /*3690*/  FSETP.NEU.FTZ.AND P1, PT, R2, -INF , PT ;  /* 0xff8000000200780b */ /* 0x000fc60003f3d000 */
[----:B------:R-:W-:Y:S01]  /*36a0*/  VIADD R43, R134, 0x9e3779b9 ;  /* 0x9e3779b9862b7836 */ /* 0x000fe20000000000 */
[----:B------:R-:W-:Y:S01]  /*36b0*/  FSEL R87, R87, RZ, P1 ;  /* 0x000000ff57577208 */ /* 0x000fe20000800000 */
[----:B------:R-:W-:-:S03]  /*36c0*/  IMAD.WIDE.U32 R58, R58, -0x326172a9, RZ ;  /* 0xcd9e8d573a3a7825 */ /* 0x000fc600078e00ff */
[----:B------:R-:W-:Y:S01]  /*36d0*/  LOP3.LUT R0, R7, R90, R43, 0x96, !PT ;  /* 0x0000005a07007212 */ /* 0x000fe200078e962b */
[----:B------:R-:W-:Y:S01]  /*36e0*/  FFMA.FTZ R88, R40, UR14, -R87 ;  /* 0x0000000e28587c23 */ /* 0x000fe20008010857 */
[----:B------:R-:W-:Y:S01]  /*36f0*/  LOP3.LUT R6, R59, R6, R41, 0x96, !PT ;  /* 0x000000063b067212 */ /* 0x000fe200078e9629 */
[----:B------:R-:W-:Y:S02]  /*3700*/  VIADD R40, R135, 0x76cf5d0a ;  /* 0x76cf5d0a87287836 */ /* 0x000fe40000000000 */
[--C-:B------:R-:W-:Y:S01]  /*3710*/  FFMA.FTZ R21, R76, UR14, -R87.reuse ;  /* 0x0000000e4c157c23 */ /* 0x100fe20008010857 */
[----:B------:R-:W-:Y:S01]  /*3720*/  IMAD.WIDE.U32 R38, R0, -0x2daee0ad, RZ ;  /* 0xd2511f5300267825 */ /* 0x000fe200078e00ff */
[----:B------:R-:W-:Y:S03]  /*3730*/  LDSM.16.MT88.4 R76, [R118+0x6000] ;  /* 0x00600000764c783b */ /* 0x000fe60000004200 */
[--C-:B------:R-:W-:Y:S01]  /*3740*/  FFMA.FTZ R95, R20, UR14, -R87.reuse ;  /* 0x0000000e145f7c23 */ /* 0x100fe20008010857 */
[----:B------:R-:W-:Y:S01]  /*3750*/  FFMA.FTZ R28, R28, UR14, -R87 ;  /* 0x0000000e1c1c7c23 */ /* 0x000fe20008010857 */
[----:B------:R-:W-:Y:S01]  /*3760*/  IMAD.WIDE.U32 R6, R6, -0x2daee0ad, RZ ;  /* 0xd2511f5306067825 */ /* 0x000fe200078e00ff */
[----:B------:R-:W-:-:S03]  /*3770*/  LOP3.LUT R0, R39, R42, R40, 0x96, !PT ;  /* 0x0000002a27007212 */ /* 0x000fc600078e9628 */
[--C-:B------:R-:W-:Y:S01]  /*3780*/  FFMA.FTZ R67, R24, UR14, -R87.reuse ;  /* 0x0000000e18437c23 */ /* 0x100fe20008010857 */
[----:B------:R-:W-:Y:S01]  /*3790*/  MUFU.EX2 R88, R88 ;  /* 0x0000005800587308 */ /* 0x000fe20000000800 */
[----:B------:R-:W-:Y:S02]  /*37a0*/  VIADD R50, R135, 0x32370b8f ;  /* 0x32370b8f87327836 */ /* 0x000fe40000000000 */
[--C-:B------:R-:W-:Y:S01]  /*37b0*/  FFMA.FTZ R20, R70, UR14, -R87.reuse ;  /* 0x0000000e46147c23 */ /* 0x100fe20008010857 */
[--C-:B------:R-:W-:Y:S01]  /*37c0*/  FFMA.FTZ R23, R68, UR14, -R87.reuse ;  /* 0x0000000e44177c23 */ /* 0x100fe20008010857 */
[--C-:B------:R-:W-:Y:S01]  /*37d0*/  FFMA.FTZ R24, R62, UR14, -R87.reuse ;  /* 0x0000000e3e187c23 */ /* 0x100fe20008010857 */
[----:B------:R-:W-:Y:S01]  /*37e0*/  FFMA.FTZ R32, R32, UR14, -R87 ;  /* 0x0000000e20207c23 */ /* 0x000fe20008010857 */
[----:B------:R-:W-:Y:S02]  /*37f0*/  LOP3.LUT R38, R7, R38, R50, 0x96, !PT ;  /* 0x0000002607267212 */ /* 0x000fe400078e9632 */
[----:B-1----:R-:W-:Y:S01]  /*3800*/  FMNMX.FTZ R7, R12, R5, !PT ;  /* 0x000000050c077209 */ /* 0x002fe20007810000 */
[----:B------:R-:W-:Y:S01]  /*3810*/  IMAD.WIDE.U32 R12, R0, -0x326172a9, RZ ;  /* 0xcd9e8d57000c7825 */ /* 0x000fe200078e00ff */
[----:B------:R-:W-:Y:S03]  /*3820*/  MUFU.EX2 R95, R95 ;  /* 0x0000005f005f7308 */ /* 0x000fe60000000800 */
[----:B------:R-:W1:Y:S01]  /*3830*/  SHFL.BFLY PT, R0, R7, 0x1, 0x1f ;  /* 0x0c201f0007007f89 */ /* 0x000e6200000e0000 */
[----:B------:R-:W-:Y:S01]  /*3840*/  IMAD.WIDE.U32 R38, R38, -0x326172a9, RZ ;  /* 0xcd9e8d5726267825 */ /* 0x000fe200078e00ff */
[----:B------:R-:W-:-:S03]  /*3850*/  LOP3.LUT R5, R13, R58, R49, 0x96, !PT ;  /* 0x0000003a0d057212 */ /* 0x000fc600078e9631 */
[----:B------:R-:W2:Y:S01]  /*3860*/  MUFU.EX2 R28, R28 ;  /* 0x0000001c001c7308 */ /* 0x000ea20000000800 */
[----:B------:R-:W-:Y:S01]  /*3870*/  LOP3.LUT R12, R39, R12, R48, 0x96, !PT ;  /* 0x0000000c270c7212 */ /* 0x000fe200078e9630 */
[----:B------:R-:W-:-:S04]  /*3880*/  IMAD.WIDE.U32 R14, R5, -0x2daee0ad, RZ ;  /* 0xd2511f53050e7825 */ /* 0x000fc800078e00ff */
[----:B------:R-:W-:Y:S01]  /*3890*/  IMAD.WIDE.U32 R12, R12, -0x2daee0ad, RZ ;  /* 0xd2511f530c0c7825 */ /* 0x000fe200078e00ff */
[----:B------:R-:W-:Y:S01]  /*38a0*/  LOP3.LUT R6, R15, R6, R131, 0x96, !PT ;  /* 0x000000060f067212 */ /* 0x000fe200078e9683 */
[----:B------:R-:W3:Y:S03]  /*38b0*/  MUFU.EX2 R67, R67 ;  /* 0x0000004300437308 */ /* 0x000ee60000000800 */
[----:B------:R-:W-:Y:S01]  /*38c0*/  LOP3.LUT R5, R13, R14, R125, 0x96, !PT ;  /* 0x0000000e0d057212 */ /* 0x000fe200078e967d */
[----:B------:R-:W-:-:S04]  /*38d0*/  IMAD.WIDE.U32 R14, R6, -0x326172a9, RZ ;  /* 0xcd9e8d57060e7825 */ /* 0x000fc800078e00ff */
[----:B------:R-:W-:Y:S01]  /*38e0*/  MUFU.EX2 R21, R21 ;  /* 0x0000001500157308 */ /* 0x000fe20000000800 */
[----:B------:R-:W-:Y:S02]  /*38f0*/  LOP3.LUT R38, R15, R38, R130, 0x96, !PT ;  /* 0x000000260f267212 */ /* 0x000fe400078e9682 */
[----:B-1----:R-:W-:Y:S01]  /*3900*/  FMNMX.FTZ R0, R7, R0, !PT ;  /* 0x0000000007007209 */ /* 0x002fe20007810000 */
[----:B------:R-:W-:Y:S01]  /*3910*/  IMAD.WIDE.U32 R6, R5, -0x326172a9, RZ ;  /* 0xcd9e8d5705067825 */ /* 0x000fe200078e00ff */
[----:B--2---:R-:W-:Y:S02]  /*3920*/  F2FP.F16.F32.PACK_AB R70, R28, R95 ;  /* 0x0000005f1c46723e */ /* 0x004fe400000000ff */
[C---:B------:R-:W-:Y:S01]  /*3930*/  FSETP.NEU.FTZ.AND P1, PT, R0.reuse, -INF , PT ;  /* 0xff8000000000780b */ /* 0x040fe20003f3d000 */
[----:B------:R-:W-:Y:S01]  /*3940*/  FMUL.FTZ R93, R0, UR14 ;  /* 0x0000000e005d7c20 */ /* 0x000fe20008410000 */
[----:B------:R-:W-:Y:S01]  /*3950*/  LOP3.LUT R11, R7, R14, R57, 0x96, !PT ;  /* 0x0000000e070b7212 */ /* 0x000fe200078e9639 */
[----:B------:R-:W-:Y:S01]  /*3960*/  IMAD.WIDE.U32 R38, R38, -0x2daee0ad, RZ ;  /* 0xd2511f5326267825 */ /* 0x000fe200078e00ff */
[----:B------:R-:W-:Y:S01]  /*3970*/  LOP3.LUT R36, R6, 0xffff, RZ, 0xc0, !PT ;  /* 0x0000ffff06247812 */ /* 0x000fe200078ec0ff */
[----:B------:R-:W-:Y:S01]  /*3980*/  MUFU.EX2 R20, R20 ;  /* 0x0000001400147308 */ /* 0x000fe20000000800 */
[----:B------:R-:W-:Y:S01]  /*3990*/  FSEL R93, R93, RZ, P1 ;  /* 0x000000ff5d5d7208 */ /* 0x000fe20000800000 */
[----:B---3--:R-:W-:Y:S01]  /*39a0*/  FADD.FTZ R112, R88, R67 ;  /* 0x0000004358707221 */ /* 0x008fe20000010000 */
[----:B------:R-:W-:-:S02]  /*39b0*/  SHF.R.U32.HI R15, RZ, 0x18, R6 ;  /* 0x00000018ff0f7819 */ /* 0x000fc40000011606 */
[----:B------:R-:W-:Y:S01]  /*39c0*/  SHF.R.U32.HI R36, RZ, 0x8, R36 ;  /* 0x00000008ff247819 */ /* 0x000fe20000011624 */
[--C-:B------:R-:W-:Y:S01]  /*39d0*/  FFMA.FTZ R94, R22, UR14, -R93.reuse ;  /* 0x0000000e165e7c23 */ /* 0x100fe2000801085d */
[--C-:B------:R-:W-:Y:S01]  /*39e0*/  FFMA.FTZ R27, R60, UR14, -R93.reuse ;  /* 0x0000000e3c1b7c23 */ /* 0x100fe2000801085d */
[----:B------:R-:W-:Y:S01]  /*39f0*/  SHF.R.U32.HI R22, RZ, 0x10, R6 ;  /* 0x00000010ff167819 */ /* 0x000fe20000011606 */
[--C-:B------:R-:W-:Y:S01]  /*3a00*/  FFMA.FTZ R86, R44, UR14, -R93.reuse ;  /* 0x0000000e2c567c23 */ /* 0x100fe2000801085d */
[--C-:B------:R-:W-:Y:S01]  /*3a10*/  FFMA.FTZ R107, R26, UR14, -R93.reuse ;  /* 0x0000000e1a6b7c23 */ /* 0x100fe2000801085d */
[----:B------:R-:W-:Y:S01]  /*3a20*/  LOP3.LUT R4, R11, 0xffff, RZ, 0xc0, !PT ;  /* 0x0000ffff0b047812 */ /* 0x000fe200078ec0ff */
[----:B------:R-:W-:Y:S01]  /*3a30*/  MUFU.EX2 R94, R94 ;  /* 0x0000005e005e7308 */ /* 0x000fe20000000800 */
[----:B------:R-:W-:Y:S01]  /*3a40*/  LOP3.LUT R22, R22, 0xff, RZ, 0xc0, !PT ;  /* 0x000000ff16167812 */ /* 0x000fe200078ec0ff */
[--C-:B------:R-:W-:Y:S01]  /*3a50*/  FFMA.FTZ R3, R10, UR14, -R93.reuse ;  /* 0x0000000e0a037c23 */ /* 0x100fe2000801085d */
[----:B------:R-:W-:Y:S01]  /*3a60*/  LOP3.LUT R13, R6, 0xff, RZ, 0xc0, !PT ;  /* 0x000000ff060d7812 */ /* 0x000fe200078ec0ff */
[--C-:B------:R-:W-:Y:S01]  /*3a70*/  FFMA.FTZ R26, R54, UR14, -R93.reuse ;  /* 0x0000000e361a7c23 */ /* 0x100fe2000801085d */
[----:B------:R-:W-:Y:S01]  /*3a80*/  LOP3.LUT R7, R39, R12, R56, 0x96, !PT ;  /* 0x0000000c27077212 */ /* 0x000fe200078e9638 */
[----:B------:R-:W-:Y:S01]  /*3a90*/  FFMA.FTZ R25, R52, UR14, -R93 ;  /* 0x0000000e34197c23 */ /* 0x000fe2000801085d */
[----:B------:R-:W-:Y:S01]  /*3aa0*/  LOP3.LUT R9, R11, 0xff, RZ, 0xc0, !PT ;  /* 0x000000ff0b097812 */ /* 0x000fe200078ec0ff */
[----:B------:R-:W1:Y:S01]  /*3ab0*/  MUFU.EX2 R27, R27 ;  /* 0x0000001b001b7308 */ /* 0x000e620000000800 */
[----:B------:R-:W-:Y:S01]  /*3ac0*/  SHF.R.U32.HI R4, RZ, 0x8, R4 ;  /* 0x00000008ff047819 */ /* 0x000fe20000011604 */
[----:B------:R-:W-:Y:S01]  /*3ad0*/  IMAD.WIDE.U32 R60, R51, -0x326172a9, RZ ;  /* 0xcd9e8d57333c7825 */ /* 0x000fe200078e00ff */
[----:B------:R-:W-:-:S03]  /*3ae0*/  PRMT R15, R22, 0x5410, R15 ;  /* 0x00005410160f7816 */ /* 0x000fc6000000000f */
[--C-:B------:R-:W-:Y:S01]  /*3af0*/  FFMA.FTZ R22, R8, UR14, -R93.reuse ;  /* 0x0000000e08167c23 */ /* 0x100fe2000801085d */
[----:B------:R-:W-:Y:S01]  /*3b00*/  LOP3.LUT R14, R38, 0xffff, RZ, 0xc0, !PT ;  /* 0x0000ffff260e7812 */ /* 0x000fe200078ec0ff */
[--C-:B------:R-:W-:Y:S01]  /*3b10*/  FFMA.FTZ R16, R16, UR14, -R93.reuse ;  /* 0x0000000e10107c23 */ /* 0x100fe2000801085d */
[----:B------:R-:W-:Y:S01]  /*3b20*/  LOP3.LUT R5, R38, 0xff, RZ, 0xc0, !PT ;  /* 0x000000ff26057812 */ /* 0x000fe200078ec0ff */
[----:B------:R-:W-:Y:S01]  /*3b30*/  MUFU.EX2 R86, R86 ;  /* 0x0000005600567308 */ /* 0x000fe20000000800 */
[--C-:B------:R-:W-:Y:S01]  /*3b40*/  SHF.R.U32.HI R12, RZ, 0x10, R38.reuse ;  /* 0x00000010ff0c7819 */ /* 0x100fe20000011626 */
[--C-:B------:R-:W-:Y:S01]  /*3b50*/  FFMA.FTZ R19, R19, UR14, -R93.reuse ;  /* 0x0000000e13137c23 */ /* 0x100fe2000801085d */
[----:B------:R-:W-:Y:S01]  /*3b60*/  SHF.R.U32.HI R6, RZ, 0x18, R38 ;  /* 0x00000018ff067819 */ /* 0x000fe20000011626 */
[----:B------:R-:W-:Y:S01]  /*3b70*/  FFMA.FTZ R146, R84, UR14, -R93 ;  /* 0x0000000e54927c23 */ /* 0x000fe2000801085d */
[----:B------:R-:W-:Y:S02]  /*3b80*/  PRMT R13, R13, 0x5410, R36 ;  /* 0x000054100d0d7816 */ /* 0x000fe40000000024 */
[----:B------:R-:W-:Y:S01]  /*3b90*/  SHF.R.U32.HI R69, RZ, 0x10, R11 ;  /* 0x00000010ff457819 */ /* 0x000fe2000001160b */
[----:B------:R-:W2:Y:S01]  /*3ba0*/  MUFU.EX2 R107, R107 ;  /* 0x0000006b006b7308 */ /* 0x000ea20000000800 */
[----:B------:R-:W3:Y:S01]  /*3bb0*/  LDSM.16.MT88.4 R36, [R116+0x6000] ;  /* 0x006000007424783b */ /* 0x000ee20000004200 */
[----:B------:R-:W-:-:S02]  /*3bc0*/  PRMT R9, R9, 0x5410, R4 ;  /* 0x0000541009097816 */ /* 0x000fc40000000004 */
[----:B------:R-:W-:Y:S02]  /*3bd0*/  SHF.R.U32.HI R4, RZ, 0x18, R11 ;  /* 0x00000018ff047819 */ /* 0x000fe4000001160b */
[----:B------:R-:W-:Y:S02]  /*3be0*/  LOP3.LUT R69, R69, 0xff, RZ, 0xc0, !PT ;  /* 0x000000ff45457812 */ /* 0x000fe400078ec0ff */
[--C-:B------:R-:W-:Y:S01]  /*3bf0*/  HSET2.LE.AND R15, R15, R66.reuse, PT ;  /* 0x000000420f0f7233 */ /* 0x100fe20003803000 */
[----:B------:R-:W-:Y:S01]  /*3c00*/  MUFU.EX2 R22, R22 ;  /* 0x0000001600167308 */ /* 0x000fe20000000800 */
[----:B-1----:R-:W-:Y:S02]  /*3c10*/  F2FP.F16.F32.PACK_AB R8, R27, R94 ;  /* 0x0000005e1b08723e */ /* 0x002fe400000000ff */
[----:B------:R-:W-:Y:S02]  /*3c20*/  HSET2.LE.AND R13, R13, R66, PT ;  /* 0x000000420d0d7233 */ /* 0x000fe40003803000 */
[----:B------:R-:W-:-:S02]  /*3c30*/  PRMT R69, R69, 0x5410, R4 ;  /* 0x0000541045457816 */ /* 0x000fc40000000004 */
[----:B------:R-:W-:Y:S01]  /*3c40*/  LOP3.LUT R71, R15, R8, RZ, 0xc0, !PT ;  /* 0x000000080f477212 */ /* 0x000fe200078ec0ff */
[----:B------:R-:W1:Y:S01]  /*3c50*/  MUFU.EX2 R3, R3 ;  /* 0x0000000300037308 */ /* 0x000e620000000800 */
[--C-:B------:R-:W-:Y:S02]  /*3c60*/  HSET2.LE.AND R68, R9, R66.reuse, PT ;  /* 0x0000004209447233 */ /* 0x100fe40003803000 */
[----:B------:R-:W4:Y:S01]  /*3c70*/  LDSM.16.MT88.4 R8, [R118+0x6400] ;  /* 0x006400007608783b */ /* 0x000f220000004200 */
[----:B------:R-:W-:Y:S02]  /*3c80*/  SHF.R.U32.HI R14, RZ, 0x8, R14 ;  /* 0x00000008ff0e7819 */ /* 0x000fe4000001160e */
[----:B------:R-:W-:Y:S02]  /*3c90*/  LOP3.LUT R70, R13, R70, RZ, 0xc0, !PT ;  /* 0x000000460d467212 */ /* 0x000fe400078ec0ff */
[----:B------:R-:W-:Y:S01]  /*3ca0*/  HSET2.LE.AND R69, R69, R66, PT ;  /* 0x0000004245457233 */ /* 0x000fe20003803000 */
[----:B------:R-:W-:Y:S01]  /*3cb0*/  MUFU.EX2 R24, R24 ;  /* 0x0000001800187308 */ /* 0x000fe20000000800 */
[----:B------:R-:W-:-:S02]  /*3cc0*/  F2FP.F16.F32.PACK_AB R13, R67, R88 ;  /* 0x00000058430d723e */ /* 0x000fc400000000ff */
[----:B--2---:R-:W-:Y:S01]  /*3cd0*/  F2FP.F16.F32.PACK_AB R4, R107, R86 ;  /* 0x000000566b04723e */ /* 0x004fe200000000ff */
[----:B------:R-:W-:Y:S01]  /*3ce0*/  FADD.FTZ R107, R86, R107 ;  /* 0x0000006b566b7221 */ /* 0x000fe20000010000 */
[----:B------:R-:W-:Y:S02]  /*3cf0*/  PRMT R5, R5, 0x5410, R14 ;  /* 0x0000541005057816 */ /* 0x000fe4000000000e */
[--C-:B------:R-:W-:Y:S01]  /*3d00*/  SHF.R.U32.HI R53, RZ, 0x10, R7.reuse ;  /* 0x00000010ff357819 */ /* 0x100fe20000011607 */
[----:B------:R-:W-:Y:S01]  /*3d10*/  MUFU.EX2 R23, R23 ;  /* 0x0000001700177308 */ /* 0x000fe20000000800 */
[----:B------:R-:W-:Y:S02]  /*3d20*/  LOP3.LUT R68, R68, R13, RZ, 0xc0, !PT ;  /* 0x0000000d44447212 */ /* 0x000fe400078ec0ff */
[----:B------:R-:W-:Y:S02]  /*3d30*/  LOP3.LUT R69, R69, R4, RZ, 0xc0, !PT ;  /* 0x0000000445457212 */ /* 0x000fe400078ec0ff */
[----:B------:R-:W-:-:S02]  /*3d40*/  SHF.R.U32.HI R4, RZ, 0x18, R7 ;  /* 0x00000018ff047819 */ /* 0x000fc40000011607 */
[----:B------:R-:W-:Y:S01]  /*3d50*/  LOP3.LUT R15, R12, 0xff, RZ, 0xc0, !PT ;  /* 0x000000ff0c0f7812 */ /* 0x000fe200078ec0ff */
[----:B------:R-:W-:Y:S01]  /*3d60*/  MUFU.EX2 R26, R26 ;  /* 0x0000001a001a7308 */ /* 0x000fe20000000800 */
[----:B------:R-:W-:Y:S01]  /*3d70*/  LOP3.LUT R53, R53, 0xff, RZ, 0xc0, !PT ;  /* 0x000000ff35357812 */ /* 0x000fe200078ec0ff */
[C---:B------:R-:W-:Y:S01]  /*3d80*/  HMMA.16816.F32 R72, R68.reuse, R76, RZ ;  /* 0x0000004c4448723c */ /* 0x040fe200000018ff */
[----:B------:R-:W-:Y:S02]  /*3d90*/  HSET2.LE.AND R14, R5, R66, PT ;  /* 0x00000042050e7233 */ /* 0x000fe40003803000 */
[----:B------:R-:W-:Y:S02]  /*3da0*/  F2FP.F16.F32.PACK_AB R45, R20, R21 ;  /* 0x00000015142d723e */ /* 0x000fe400000000ff */
[C---:B------:R-:W-:Y:S01]  /*3db0*/  LOP3.LUT R12, R7.reuse, 0xffff, RZ, 0xc0, !PT ;  /* 0x0000ffff070c7812 */ /* 0x040fe200078ec0ff */
[----:B------:R-:W2:Y:S01]  /*3dc0*/  MUFU.EX2 R25, R25 ;  /* 0x0000001900197308 */ /* 0x000ea20000000800 */
[----:B------:R-:W-:Y:S01]  /*3dd0*/  LOP3.LUT R13, R7, 0xff, RZ, 0xc0, !PT ;  /* 0x000000ff070d7812 */ /* 0x000fe200078ec0ff */
[----:B------:R-:W-:Y:S01]  /*3de0*/  HMMA.16816.F32 R76, R68, R78, RZ ;  /* 0x0000004e444c723c */ /* 0x000fe200000018ff */
[----:B------:R-:W-:-:S02]  /*3df0*/  PRMT R15, R15, 0x5410, R6 ;  /* 0x000054100f0f7816 */ /* 0x000fc40000000006 */
[----:B------:R-:W-:Y:S02]  /*3e00*/  PRMT R53, R53, 0x5410, R4 ;  /* 0x0000541035357816 */ /* 0x000fe40000000004 */
[----:B------:R-:W5:Y:S01]  /*3e10*/  LDSM.16.MT88.4 R4, [R116+0x6400] ;  /* 0x006400007404783b */ /* 0x000f620000004200 */
[----:B------:R-:W-:Y:S01]  /*3e20*/  LOP3.LUT R14, R14, R45, RZ, 0xc0, !PT ;  /* 0x0000002d0e0e7212 */ /* 0x000fe200078ec0ff */
[C---:B---3--:R-:W-:Y:S01]  /*3e30*/  HMMA.16816.F32 R80, R68.reuse, R36, RZ ;  /* 0x000000244450723c */ /* 0x048fe200000018ff */
[----:B------:R-:W-:Y:S01]  /*3e40*/  SHF.R.U32.HI R12, RZ, 0x8, R12 ;  /* 0x00000008ff0c7819 */ /* 0x000fe2000001160c */
[----:B------:R-:W3:Y:S01]  /*3e50*/  LDSM.16.MT88.4 R44, [R118+0x7000] ;  /* 0x00700000762c783b */ /* 0x000ee20000004200 */
[----:B------:R-:W-:Y:S01]  /*3e60*/  HSET2.LE.AND R15, R15, R66, PT ;  /* 0x000000420f0f7233 */ /* 0x000fe20003803000 */
[----:B------:R-:W-:Y:S01]  /*3e70*/  MUFU.EX2 R86, R19 ;  /* 0x0000001300567308 */ /* 0x000fe20000000800 */
[----:B------:R-:W-:Y:S01]  /*3e80*/  PRMT R13, R13, 0x5410, R12 ;  /* 0x000054100d0d7816 */ /* 0x000fe2000000000c */
[----:B------:R-:W-:Y:S01]  /*3e90*/  HMMA.16816.F32 R36, R68, R38, RZ ;  /* 0x000000264424723c */ /* 0x000fe200000018ff */
[----:B-1----:R-:W-:-:S02]  /*3ea0*/  F2FP.F16.F32.PACK_AB R12, R3, R22 ;  /* 0x00000016030c723e */ /* 0x002fc400000000ff */
[----:B--2---:R-:W-:Y:S02]  /*3eb0*/  F2FP.F16.F32.PACK_AB R52, R25, R26 ;  /* 0x0000001a1934723e */ /* 0x004fe400000000ff */
[----:B------:R-:W-:Y:S01]  /*3ec0*/  LOP3.LUT R15, R15, R12, RZ, 0xc0, !PT ;  /* 0x0000000c0f0f7212 */ /* 0x000fe200078ec0ff */
[----:B------:R-:W-:Y:S01]  /*3ed0*/  MUFU.EX2 R32, R32 ;  /* 0x0000002000207308 */ /* 0x000fe20000000800 */
[--C-:B------:R-:W-:Y:S02]  /*3ee0*/  HSET2.LE.AND R12, R13, R66.reuse, PT ;  /* 0x000000420d0c7233 */ /* 0x100fe40003803000 */
[----:B------:R-:W-:Y:S02]  /*3ef0*/  HSET2.LE.AND R13, R53, R66, PT ;  /* 0x00000042350d7233 */ /* 0x000fe40003803000 */
[----:B------:R-:W-:Y:S02]  /*3f00*/  F2FP.F16.F32.PACK_AB R53, R23, R24 ;  /* 0x000000181735723e */ /* 0x000fe400000000ff */
[----:B------:R-:W-:Y:S01]  /*3f10*/  LOP3.LUT R43, R61, R90, R43, 0x96, !PT ;  /* 0x0000005a3d2b7212 */ /* 0x000fe200078e962b */
[----:B------:R-:W-:Y:S01]  /*3f20*/  MUFU.EX2 R146, R146 ;  /* 0x0000009200927308 */ /* 0x000fe20000000800 */
[----:B------:R-:W-:-:S02]  /*3f30*/  LOP3.LUT R12, R12, R53, RZ, 0xc0, !PT ;  /* 0x000000350c0c7212 */ /* 0x000fc400078ec0ff */
[----:B------:R-:W-:Y:S01]  /*3f40*/  LOP3.LUT R13, R13, R52, RZ, 0xc0, !PT ;  /* 0x000000340d0d7212 */ /* 0x000fe200078ec0ff */
[----:B------:R-:W-:Y:S01]  /*3f50*/  IMAD.WIDE.U32 R62, R43, -0x2daee0ad, RZ ;  /* 0xd2511f532b3e7825 */ /* 0x000fe200078e00ff */
[----:B------:R-:W-:Y:S01]  /*3f60*/  LDSM.16.MT88.4 R52, [R116+0x7000] ;  /* 0x007000007434783b */ /* 0x000fe20000004200 */
[----:B------:R-:W-:-:S04]  /*3f70*/  LOP3.LUT R60, R59, R60, R41, 0x96, !PT ;  /* 0x0000003c3b3c7212 */ /* 0x000fc800078e9629 */
[----:B----4-:R-:W-:Y:S01]  /*3f80*/  HMMA.16816.F32 R72, R12, R8, R72 ;  /* 0x000000080c48723c */ /* 0x010fe20000001848 */
[----:B------:R-:W-:-:S05]  /*3f90*/  IMAD.WIDE.U32 R60, R60, -0x2daee0ad, RZ ;  /* 0xd2511f533c3c7825 */ /* 0x000fca00078e00ff */
[----:B------:R-:W-:Y:S01]  /*3fa0*/  HMMA.16816.F32 R76, R12, R10, R76 ;  /* 0x0000000a0c4c723c */ /* 0x000fe2000000184c */
[----:B------:R-:W1:Y:S01]  /*3fb0*/  LDSM.16.MT88.4 R8, [R118+0x7400] ;  /* 0x007400007608783b */ /* 0x000e620000004200 */
[----:B------:R-:W-:-:S04]  /*3fc0*/  LOP3.LUT R50, R61, R62, R50, 0x96, !PT ;  /* 0x0000003e3d327212 */ /* 0x000fc800078e9632 */
[C---:B-----5:R-:W-:Y:S06]  /*3fd0*/  HMMA.16816.F32 R80, R12.reuse, R4, R80 ;  /* 0x000000040c50723c */ /* 0x060fec0000001850 */
[----:B------:R-:W-:Y:S01]  /*3fe0*/  HMMA.16816.F32 R36, R12, R6, R36 ;  /* 0x000000060c24723c */ /* 0x000fe20000001824 */
[----:B------:R-:W-:-:S05]  /*3ff0*/  LOP3.LUT R4, R63, R42, R40, 0x96, !PT ;  /* 0x0000002a3f047212 */ /* 0x000fca00078e9628 */
[C---:B---3--:R-:W-:Y:S01]  /*4000*/  HMMA.16816.F32 R40, R68.reuse, R44, RZ ;  /* 0x0000002c4428723c */ /* 0x048fe200000018ff */
[----:B------:R-:W-:Y:S02]  /*4010*/  IMAD.WIDE.U32 R62, R4, -0x326172a9, RZ ;  /* 0xcd9e8d57043e7825 */ /* 0x000fe400078e00ff */
[----:B------:R-:W2:Y:S03]  /*4020*/  LDSM.16.MT88.4 R4, [R116+0x7400] ;  /* 0x007400007404783b */ /* 0x000ea60000004200 */
[----:B------:R-:W-:Y:S01]  /*4030*/  HMMA.16816.F32 R44, R68, R46, RZ ;  /* 0x0000002e442c723c */ /* 0x000fe200000018ff */
[----:B------:R-:W-:-:S15]  /*4040*/  LOP3.LUT R49, R63, R58, R49, 0x96, !PT ;  /* 0x0000003a3f317212 */ /* 0x000fde00078e9631 */
[----:B------:R-:W-:-:S02]  /*4050*/  NOP ;  /* 0x0000000000007918 */ /* 0x000fc40000000000 */
[C---:B-1----:R-:W-:Y:S06]  /*4060*/  HMMA.16816.F32 R40, R12.reuse, R8, R40 ;  /* 0x000000080c28723c */ /* 0x042fec0000001828 */
[----:B------:R-:W-:Y:S01]  /*4070*/  HMMA.16816.F32 R44, R12, R10, R44 ;  /* 0x0000000a0c2c723c */ /* 0x000fe2000000182c */
[----:B------:R-:W-:-:S05]  /*4080*/  IMAD.WIDE.U32 R8, R50, -0x326172a9, RZ ;  /* 0xcd9e8d5732087825 */ /* 0x000fca00078e00ff */
[----:B------:R-:W-:Y:S01]  /*4090*/  LOP3.LUT R58, R9, R62, R48, 0x96, !PT ;  /* 0x0000003e093a7212 */ /* 0x000fe200078e9630 */
[----:B------:R-:W-:Y:S02]  /*40a0*/  IMAD.WIDE.U32 R10, R49, -0x2daee0ad, RZ ;  /* 0xd2511f53310a7825 */ /* 0x000fe400078e00ff */
[----:B------:R-:W-:Y:S02]  /*40b0*/  HMMA.16816.F32 R48, R68, R52, RZ ;  /* 0x000000344430723c */ /* 0x000fe400000018ff */
[----:B------:R-:W-:Y:S01]  /*40c0*/  IMAD.WIDE.U32 R58, R58, -0x2daee0ad, RZ ;  /* 0xd2511f533a3a7825 */ /* 0x000fe200078e00ff */
[----:B------:R-:W-:-:S03]  /*40d0*/  LOP3.LUT R60, R11, R60, R131, 0x96, !PT ;  /* 0x0000003c0b3c7212 */ /* 0x000fc600078e9683 */
[----:B------:R-:W-:Y:S01]  /*40e0*/  HMMA.16816.F32 R52, R68, R54, RZ ;  /* 0x000000364434723c */ /* 0x000fe200000018ff */
[----:B------:R-:W-:Y:S01]  /*40f0*/  LOP3.LUT R10, R59, R10, R125, 0x96, !PT ;  /* 0x0000000a3b0a7212 */ /* 0x000fe200078e967d */
[----:B------:R-:W-:-:S04]  /*4100*/  IMAD.WIDE.U32 R60, R60, -0x326172a9, RZ ;  /* 0xcd9e8d573c3c7825 */ /* 0x000fc800078e00ff */
[----:B------:R-:W-:Y:S01]  /*4110*/  IMAD.WIDE.U32 R10, R10, -0x326172a9, RZ ;  /* 0xcd9e8d570a0a7825 */ /* 0x000fe200078e00ff */
[----:B------:R-:W-:-:S04]  /*4120*/  LOP3.LUT R8, R61, R8, R130, 0x96, !PT ;  /* 0x000000083d087212 */ /* 0x000fc800078e9682 */
[----:B------:R-:W-:Y:S01]  /*4130*/  LOP3.LUT R57, R11, R60, R57, 0x96, !PT ;  /* 0x0000003c0b397212 */ /* 0x000fe200078e9639 */
[----:B------:R-:W-:Y:S01]  /*4140*/  IMAD.WIDE.U32 R60, R8, -0x2daee0ad, RZ ;  /* 0xd2511f53083c7825 */ /* 0x000fe200078e00ff */
[----:B------:R-:W-:Y:S02]  /*4150*/  LOP3.LUT R91, R10, 0xff, RZ, 0xc0, !PT ;  /* 0x000000ff0a5b7812 */ /* 0x000fe400078ec0ff */
[----:B------:R-:W-:Y:S02]  /*4160*/  SHF.R.U32.HI R9, RZ, 0x10, R57 ;  /* 0x00000010ff097819 */ /* 0x000fe40000011639 */
[----:B------:R-:W-:Y:S01]  /*4170*/  LOP3.LUT R8, R61, R58, R56, 0x96, !PT ;  /* 0x0000003a3d087212 */ /* 0x000fe200078e9638 */
[----:B--2---:R-:W-:Y:S01]  /*4180*/  HMMA.16816.F32 R48, R12, R4, R48 ;  /* 0x000000040c30723c */ /* 0x004fe20000001830 */
[----:B------:R-:W-:Y:S02]  /*4190*/  SHF.R.U32.HI R56, RZ, 0x10, R10 ;  /* 0x00000010ff387819 */ /* 0x000fe4000001160a */
[----:B------:R-:W-:-:S02]  /*41a0*/  LOP3.LUT R111, R60, 0xff, RZ, 0xc0, !PT ;  /* 0x000000ff3c6f7812 */ /* 0x000fc400078ec0ff */
[----:B------:R-:W-:Y:S01]  /*41b0*/  SHF.R.U32.HI R90, RZ, 0x10, R60 ;  /* 0x00000010ff5a7819 */ /* 0x000fe2000001163c */
[----:B------:R-:W-:Y:S01]  /*41c0*/  HMMA.16816.F32 R52, R12, R6, R52 ;  /* 0x000000060c34723c */ /* 0x000fe20000001834 */
[----:B------:R-:W-:Y:S02]  /*41d0*/  LOP3.LUT R4, R10, 0xffff, RZ, 0xc0, !PT ;  /* 0x0000ffff0a047812 */ /* 0x000fe400078ec0ff */
[----:B------:R-:W-:Y:S02]  /*41e0*/  SHF.R.U32.HI R11, RZ, 0x18, R10 ;  /* 0x00000018ff0b7819 */ /* 0x000fe4000001160a */
[----:B------:R-:W-:Y:S02]  /*41f0*/  LOP3.LUT R10, R60, 0xffff, RZ, 0xc0, !PT ;  /* 0x0000ffff3c0a7812 */ /* 0x000fe400078ec0ff */
[----:B------:R-:W-:Y:S02]  /*4200*/  SHF.R.U32.HI R109, RZ, 0x18, R60 ;  /* 0x00000018ff6d7819 */ /* 0x000fe4000001163c */
[----:B------:R-:W1:Y:S01]  /*4210*/  LDSM.16.MT88.4 R60, [R118+0x8000] ;  /* 0x00800000763c783b */ /* 0x000e620000004200 */
[----:B------:R-:W-:-:S02]  /*4220*/  SHF.R.U32.HI R4, RZ, 0x8, R4 ;  /* 0x00000008ff047819 */ /* 0x000fc40000011604 */
[----:B------:R-:W-:Y:S02]  /*4230*/  LOP3.LUT R6, R57, 0xffff, RZ, 0xc0, !PT ;  /* 0x0000ffff39067812 */ /* 0x000fe400078ec0ff */
[----:B------:R-:W-:Y:S02]  /*4240*/  PRMT R91, R91, 0x5410, R4 ;  /* 0x000054105b5b7816 */ /* 0x000fe40000000004 */
[----:B------:R-:W-:Y:S02]  /*4250*/  SHF.R.U32.HI R4, RZ, 0x18, R57 ;  /* 0x00000018ff047819 */ /* 0x000fe40000011639 */
[----:B------:R-:W-:Y:S02]  /*4260*/  SHF.R.U32.HI R6, RZ, 0x8, R6 ;  /* 0x00000008ff067819 */ /* 0x000fe40000011606 */
[----:B------:R-:W-:Y:S02]  /*4270*/  LOP3.LUT R89, R57, 0xff, RZ, 0xc0, !PT ;  /* 0x000000ff39597812 */ /* 0x000fe400078ec0ff */
[----:B------:R-:W-:-:S02]  /*4280*/  LOP3.LUT R9, R9, 0xff, RZ, 0xc0, !PT ;  /* 0x000000ff09097812 */ /* 0x000fc400078ec0ff */
[----:B------:R-:W-:Y:S02]  /*4290*/  PRMT R89, R89, 0x5410, R6 ;  /* 0x0000541059597816 */ /* 0x000fe40000000006 */
[----:B------:R-:W-:Y:S02]  /*42a0*/  PRMT R9, R9, 0x5410, R4 ;  /* 0x0000541009097816 */ /* 0x000fe40000000004 */
[----:B------:R-:W2:Y:S01]  /*42b0*/  LDSM.16.MT88.4 R4, [R118+0x8400] ;  /* 0x008400007604783b */ /* 0x000ea20000004200 */
[----:B------:R-:W-:Y:S02]  /*42c0*/  LOP3.LUT R56, R56, 0xff, RZ, 0xc0, !PT ;  /* 0x000000ff38387812 */ /* 0x000fe400078ec0ff */
[----:B------:R-:W-:Y:S02]  /*42d0*/  LOP3.LUT R90, R90, 0xff, RZ, 0xc0, !PT ;  /* 0x000000ff5a5a7812 */ /* 0x000fe400078ec0ff */
[----:B------:R-:W-:Y:S02]  /*42e0*/  PRMT R11, R56, 0x5410, R11 ;  /* 0x00005410380b7816 */ /* 0x000fe4000000000b */
[----:B------:R-:W-:-:S02]  /*42f0*/  SHF.R.U32.HI R113, RZ, 0x18, R8 ;  /* 0x00000018ff717819 */ /* 0x000fc40000011608 */
[----:B------:R-:W-:Y:S01]  /*4300*/  PRMT R109, R90, 0x5410, R109 ;  /* 0x000054105a6d7816 */ /* 0x000fe2000000006d */
[--C-:B------:R-:W-:Y:S01]  /*4310*/  FFMA.FTZ R90, R30, UR14, -R87.reuse ;  /* 0x0000000e1e5a7c23 */ /* 0x100fe20008010857 */
[----:B------:R-:W-:Y:S01]  /*4320*/  SHF.R.U32.HI R10, RZ, 0x8, R10 ;  /* 0x00000008ff0a7819 */ /* 0x000fe2000001160a */
[--C-:B------:R-:W-:Y:S01]  /*4330*/  FFMA.FTZ R30, R34, UR14, -R87.reuse ;  /* 0x0000000e221e7c23 */ /* 0x100fe20008010857 */
[--C-:B------:R-:W-:Y:S01]  /*4340*/  HSET2.LE.AND R11, R11, R66.reuse, PT ;  /* 0x000000420b0b7233 */ /* 0x100fe20003803000 */
[----:B------:R3:W-:Y:S01]  /*4350*/  MUFU.EX2 R34, R90 ;  /* 0x0000005a00227308 */ /* 0x0007e20000000800 */
[--C-:B------:R-:W-:Y:S02]  /*4360*/  HSET2.LE.AND R106, R109, R66.reuse, PT ;  /* 0x000000426d6a7233 */ /* 0x100fe40003803000 */
[----:B------:R-:W-:Y:S02]  /*4370*/  PRMT R111, R111, 0x5410, R10 ;  /* 0x000054106f6f7816 */ /* 0x000fe4000000000a */
[--C-:B------:R-:W-:Y:S01]  /*4380*/  HSET2.LE.AND R10, R91, R66.reuse, PT ;  /* 0x000000425b0a7233 */ /* 0x100fe20003803000 */
[--C-:B------:R-:W-:Y:S01]  /*4390*/  FFMA.FTZ R91, R29, UR14, -R87.reuse ;  /* 0x0000000e1d5b7c23 */ /* 0x100fe20008010857 */
[C---:B-1----:R-:W-:Y:S01]  /*43a0*/  HMMA.16816.F32 R56, R68.reuse, R60, RZ ;  /* 0x0000003c4438723c */ /* 0x042fe200000018ff */
[--C-:B------:R-:W-:Y:S01]  /*43b0*/  HSET2.LE.AND R108, R111, R66.reuse, PT ;  /* 0x000000426f6c7233 */ /* 0x100fe20003803000 */
[--C-:B------:R-:W-:Y:S01]  /*43c0*/  FFMA.FTZ R29, R64, UR14, -R87.reuse ;  /* 0x0000000e401d7c23 */ /* 0x100fe20008010857 */
[----:B------:R-:W-:Y:S01]  /*43d0*/  FFMA.FTZ R111, R65, UR14, -R87 ;  /* 0x0000000e416f7c23 */ /* 0x000fe20008010857 */
[----:B------:R-:W-:Y:S01]  /*43e0*/  HSET2.LE.AND R9, R9, R66, PT ;  /* 0x0000004209097233 */ /* 0x000fe20003803000 */
[----:B------:R-:W-:Y:S01]  /*43f0*/  MUFU.EX2 R30, R30 ;  /* 0x0000001e001e7308 */ /* 0x000fe20000000800 */
[----:B------:R-:W-:Y:S01]  /*4400*/  HMMA.16816.F32 R60, R68, R62, RZ ;  /* 0x0000003e443c723c */ /* 0x000fe200000018ff */
[----:B---3--:R-:W-:-:S06]  /*4410*/  FFMA.FTZ R90, R17, UR14, -R93 ;  /* 0x0000000e115a7c23 */ /* 0x008fcc000801085d */
[----:B------:R-:W-:Y:S08]  /*4420*/  MUFU.EX2 R29, R29 ;  /* 0x0000001d001d7308 */ /* 0x000ff00000000800 */
[----:B------:R-:W-:Y:S03]  /*4430*/  MUFU.EX2 R90, R90 ;  /* 0x0000005a005a7308 */ /* 0x000fe60000000800 */
[C---:B--2---:R-:W-:Y:S05]  /*4440*/  HMMA.16816.F32 R56, R12.reuse, R4, R56 ;  /* 0x000000040c38723c */ /* 0x044fea0000001838 */
[----:B------:R-:W-:Y:S01]  /*4450*/  MUFU.EX2 R88, R111 ;  /* 0x0000006f00587308 */ /* 0x000fe20000000800 */
[----:B------:R-:W-:Y:S01]  /*4460*/  HMMA.16816.F32 R60, R12, R6, R60 ;  /* 0x000000060c3c723c */ /* 0x000fe2000000183c */
[----:B------:R-:W-:-:S02]  /*4470*/  LOP3.LUT R4, R8, 0xffff, RZ, 0xc0, !PT ;  /* 0x0000ffff08047812 */ /* 0x000fc400078ec0ff */
[----:B------:R-:W-:Y:S02]  /*4480*/  LOP3.LUT R5, R8, 0xff, RZ, 0xc0, !PT ;  /* 0x000000ff08057812 */ /* 0x000fe400078ec0ff */
[----:B------:R-:W-:-:S04]  /*4490*/  SHF.R.U32.HI R4, RZ, 0x8, R4 ;  /* 0x00000008ff047819 */ /* 0x000fc80000011604 */
[----:B------:R-:W-:Y:S02]  /*44a0*/  PRMT R5, R5, 0x5410, R4 ;  /* 0x0000541005057816 */ /* 0x000fe40000000004 */
[----:B------:R-:W-:Y:S02]  /*44b0*/  SHF.R.U32.HI R4, RZ, 0x10, R8 ;  /* 0x00000010ff047819 */ /* 0x000fe40000011608 */
[--C-:B------:R-:W-:Y:S01]  /*44c0*/  HSET2.LE.AND R8, R89, R66.reuse, PT ;  /* 0x0000004259087233 */ /* 0x100fe20003803000 */
[--C-:B------:R-:W-:Y:S01]  /*44d0*/  FFMA.FTZ R89, R31, UR14, -R87.reuse ;  /* 0x0000000e1f597c23 */ /* 0x100fe20008010857 */
[----:B------:R-:W-:Y:S01]  /*44e0*/  LOP3.LUT R4, R4, 0xff, RZ, 0xc0, !PT ;  /* 0x000000ff04047812 */ /* 0x000fe200078ec0ff */
[----:B------:R-:W-:Y:S01]  /*44f0*/  FFMA.FTZ R31, R33, UR14, -R87 ;  /* 0x0000000e211f7c23 */ /* 0x000fe20008010857 */
[----:B------:R-:W-:Y:S01]  /*4500*/  HSET2.LE.AND R110, R5, R66, PT ;  /* 0x00000042056e7233 */ /* 0x000fe20003803000 */
[----:B------:R-:W1:Y:S01]  /*4510*/  MUFU.EX2 R87, R91 ;  /* 0x0000005b00577308 */ /* 0x000e620000000800 */
[----:B------:R-:W-:-:S05]  /*4520*/  PRMT R7, R4, 0x5410, R113 ;  /* 0x0000541004077816 */ /* 0x000fca0000000071 */
[----:B------:R-:W-:Y:S02]  /*4530*/  HSET2.LE.AND R109, R7, R66, PT ;  /* 0x00000042076d7233 */ /* 0x000fe40003803000 */
[----:B------:R-:W2:Y:S01]  /*4540*/  LDSM.16.MT88.4 R4, [R116+0x8000] ;  /* 0x008000007404783b */ /* 0x000ea20000004200 */
[----:B------:R3:W-:Y:S08]  /*4550*/  MUFU.EX2 R33, R89 ;  /* 0x0000005900217308 */ /* 0x0007f00000000800 */
[----:B------:R4:W5:Y:S08]  /*4560*/  MUFU.EX2 R91, R16 ;  /* 0x00000010005b7308 */ /* 0x0009700000000800 */
[----:B------:R-:W-:Y:S01]  /*4570*/  MUFU.EX2 R31, R31 ;  /* 0x0000001f001f7308 */ /* 0x000fe20000000800 */
[----:B---3--:R-:W-:-:S07]  /*4580*/  FFMA.FTZ R89, R18, UR14, -R93 ;  /* 0x0000000e12597c23 */ /* 0x008fce000801085d */
[----:B------:R-:W3:Y:S01]  /*4590*/  MUFU.EX2 R89, R89 ;  /* 0x0000005900597308 */ /* 0x000ee20000000800 */
[----:B----4-:R-:W4:Y:S01]  /*45a0*/  LDSM.16.MT88.4 R16, [R116+0x8400] ;  /* 0x008400007410783b */ /* 0x010f220000004200 */
[C---:B--2---:R-:W-:Y:S06]  /*45b0*/  HMMA.16816.F32 R64, R68.reuse, R4, RZ ;  /* 0x000000044440723c */ /* 0x044fec00000018ff */
[----:B------:R-:W-:Y:S01]  /*45c0*/  HMMA.16816.F32 R68, R68, R6, RZ ;  /* 0x000000064444723c */ /* 0x000fe200000018ff */
[--C-:B------:R-:W-:Y:S01]  /*45d0*/  FFMA.FTZ R4, R35, UR14, -R93.reuse ;  /* 0x0000000e23047c23 */ /* 0x100fe2000801085d */
[--C-:B------:R-:W-:Y:S01]  /*45e0*/  FFMA.FTZ R5, R92, UR14, -R93.reuse ;  /* 0x0000000e5c057c23 */ /* 0x100fe2000801085d */
[----:B------:R-:W-:Y:S01]  /*45f0*/  FFMA.FTZ R35, R85, UR14, -R93 ;  /* 0x0000000e55237c23 */ /* 0x000fe2000801085d */
[----:B------:R-:W-:Y:S01]  /*4600*/  FADD.FTZ R93, R95, R112 ;  /* 0x000000705f5d7221 */ /* 0x000fe20000010000 */
[----:B------:R2:W-:Y:S01]  /*4610*/  MUFU.EX2 R85, R4 ;  /* 0x0000000400557308 */ /* 0x0005e20000000800 */
[----:B------:R-:W-:Y:S01]  /*4620*/  FADD.FTZ R92, R94, R107 ;  /* 0x0000006b5e5c7221 */ /* 0x000fe20000010000 */
[----:B-1----:R-:W-:Y:S01]  /*4630*/  F2FP.F16.F32.PACK_AB R7, R34, R87 ;  /* 0x000000572207723e */ /* 0x002fe200000000ff */
[----:B------:R-:W-:Y:S01]  /*4640*/  FADD.FTZ R93, R28, R93 ;  /* 0x0000005d1c5d7221 */ /* 0x000fe20000010000 */
[----:B-----5:R-:W-:Y:S01]  /*4650*/  F2FP.F16.F32.PACK_AB R6, R90, R91 ;  /* 0x0000005b5a06723e */ /* 0x020fe200000000ff */
[----:B------:R-:W-:Y:S01]  /*4660*/  FADD.FTZ R27, R27, R92 ;  /* 0x0000005c1b1b7221 */ /* 0x000fe20000010000 */
[----:B------:R-:W-:-:S02]  /*4670*/  LOP3.LUT R8, R8, R7, RZ, 0xc0, !PT ;  /* 0x0000000708087212 */ /* 0x000fc400078ec0ff */
[----:B------:R-:W-:Y:S01]  /*4680*/  LOP3.LUT R9, R9, R6, RZ, 0xc0, !PT ;  /* 0x0000000609097212 */ /* 0x000fe200078ec0ff */
[----:B------:R-:W1:Y:S01]  /*4690*/  MUFU.EX2 R84, R5 ;  /* 0x0000000500547308 */ /* 0x000e620000000800 */
[----:B------:R-:W-:Y:S01]  /*46a0*/  F2FP.F16.F32.PACK_AB R7, R32, R33 ;  /* 0x000000212007723e */ /* 0x000fe200000000ff */
[----:B------:R-:W-:Y:S01]  /*46b0*/  FADD.FTZ R26, R26, R27 ;  /* 0x0000001b1a1a7221 */ /* 0x000fe20000010000 */
[----:B---3--:R-:W-:Y:S02]  /*46c0*/  F2FP.F16.F32.PACK_AB R6, R86, R89 ;  /* 0x000000595606723e */ /* 0x008fe400000000ff */
[----:B------:R-:W-:Y:S01]  /*46d0*/  LOP3.LUT R10, R10, R7, RZ, 0xc0, !PT ;  /* 0x000000070a0a7212 */ /* 0x000fe200078ec0ff */
[----:B----4-:R-:W-:Y:S01]  /*46e0*/  HMMA.16816.F32 R64, R12, R16, R64 ;  /* 0x000000100c40723c */ /* 0x010fe20000001840 */
[----:B------:R-:W-:Y:S01]  /*46f0*/  LOP3.LUT R11, R11, R6, RZ, 0xc0, !PT ;  /* 0x000000060b0b7212 */ /* 0x000fe200078ec0ff */
[----:B------:R-:W3:Y:S01]  /*4700*/  MUFU.EX2 R35, R35 ;  /* 0x0000002300237308 */ /* 0x000ee20000000800 */
[----:B------:R-:W-:Y:S01]  /*4710*/  F2FP.F16.F32.PACK_AB R7, R30, R31 ;  /* 0x0000001f1e07723e */ /* 0x000fe200000000ff */
[----:B------:R-:W-:-:S02]  /*4720*/  FADD.FTZ R25, R25, R26 ;  /* 0x0000001a19197221 */ /* 0x000fc40000010000 */
[----:B------:R-:W-:Y:S01]  /*4730*/  HMMA.16816.F32 R68, R12, R18, R68 ;  /* 0x000000120c44723c */ /* 0x000fe20000001844 */
[----:B------:R-:W4:Y:S01]  /*4740*/  LDSM.16.MT88.4 R16, [R118+0x6800] ;  /* 0x006800007610783b */ /* 0x000f220000004200 */
[----:B--2---:R-:W-:Y:S01]  /*4750*/  LOP3.LUT R4, R110, R7, RZ, 0xc0, !PT ;  /* 0x000000076e047212 */ /* 0x004fe200078ec0ff */
[----:B------:R-:W-:Y:S01]  /*4760*/  FADD.FTZ R22, R22, R25 ;  /* 0x0000001916167221 */ /* 0x000fe20000010000 */
[----:B------:R-:W-:Y:S01]  /*4770*/  F2FP.F16.F32.PACK_AB R7, R88, R29 ;  /* 0x0000001d5807723e */ /* 0x000fe200000000ff */
[----:B------:R-:W2:Y:S01]  /*4780*/  LDSM.16.MT88.4 R12, [R116+0x6800] ;  /* 0x00680000740c783b */ /* 0x000ea20000004200 */
[----:B-1----:R-:W-:Y:S01]  /*4790*/  F2FP.F16.F32.PACK_AB R6, R84, R85 ;  /* 0x000000555406723e */ /* 0x002fe200000000ff */
[----:B------:R-:W-:-:S03]  /*47a0*/  FADD.FTZ R22, R3, R22 ;  /* 0x0000001603167221 */ /* 0x000fc60000010000 */
[----:B------:R-:W-:Y:S01]  /*47b0*/  LOP3.LUT R5, R109, R6, RZ, 0xc0, !PT ;  /* 0x000000066d057212 */ /* 0x000fe200078ec0ff */
[----:B------:R-:W-:Y:S01]  /*47c0*/  FADD.FTZ R91, R91, R22 ;  /* 0x000000165b5b7221 */ /* 0x000fe20000010000 */
[----:B------:R-:W-:Y:S02]  /*47d0*/  LOP3.LUT R6, R108, R7, RZ, 0xc0, !PT ;  /* 0x000000076c067212 */ /* 0x000fe400078ec0ff */
[----:B---3--:R-:W-:Y:S01]  /*47e0*/  F2FP.F16.F32.PACK_AB R7, R146, R35 ;  /* 0x000000239207723e */ /* 0x008fe200000000ff */
[----:B------:R-:W-:-:S03]  /*47f0*/  FADD.FTZ R90, R90, R91 ;  /* 0x0000005b5a5a7221 */ /* 0x000fc60000010000 */
[----:B------:R-:W-:Y:S01]  /*4800*/  LOP3.LUT R7, R106, R7, RZ, 0xc0, !PT ;  /* 0x000000076a077212 */ /* 0x000fe200078ec0ff */
[----:B------:R-:W-:-:S04]  /*4810*/  FADD.FTZ R89, R89, R90 ;  /* 0x0000005a59597221 */ /* 0x000fc80000010000 */
[----:B------:R-:W-:-:S04]  /*4820*/  FADD.FTZ R86, R86, R89 ;  /* 0x0000005956567221 */ /* 0x000fc80000010000 */
[----:B------:R-:W-:-:S04]  /*4830*/  FADD.FTZ R85, R85, R86 ;  /* 0x0000005655557221 */ /* 0x000fc80000010000 */
[----:B------:R-:W-:-:S04]  /*4840*/  FADD.FTZ R84, R84, R85 ;  /* 0x0000005554547221 */ /* 0x000fc80000010000 */
[----:B------:R-:W-:-:S04]  /*4850*/  FADD.FTZ R35, R35, R84 ;  /* 0x0000005423237221 */ /* 0x000fc80000010000 */
[----:B------:R-:W-:Y:S01]  /*4860*/  FADD.FTZ R146, R146, R35 ;  /* 0x0000002392927221 */ /* 0x000fe20000010000 */
[C---:B----4-:R-:W-:Y:S06]  /*4870*/  HMMA.16816.F32 R72, R8.reuse, R16, R72 ;  /* 0x000000100848723c */ /* 0x050fec0000001848 */
        /* <DEDUP_REMOVED lines=16> */
[----:B------:R-:W2:Y:S04]  /*4980*/  LDSM.16.MT88.4 R12, [R116+0x6c00] ;  /* 0x006c0000740c783b */ /* 0x000ea80000004200 */
[----:B------:R-:W3:Y:S01]  /*4990*/  LDSM.16.MT88.4 R8, [R118+0x7c00] ;  /* 0x007c00007608783b */ /* 0x000ee20000004200 */
[C---:B-1----:R-:W-:Y:S06]  /*49a0*/  HMMA.16816.F32 R72, R4.reuse, R16, R72 ;  /* 0x000000100448723c */ /* 0x042fec0000001848 */
[C---:B------:R-:W-:Y:S01]  /*49b0*/  HMMA.16816.F32 R76, R4.reuse, R18, R76 ;  /* 0x00000012044c723c */ /* 0x040fe2000000184c */
[----:B------:R-:W1:Y:S05]  /*49c0*/  LDSM.16.MT88.4 R16, [R116+0x7c00] ;  /* 0x007c00007410783b */ /* 0x000e6a0000004200 */
[C---:B--2---:R-:W-:Y:S06]  /*49d0*/  HMMA.16816.F32 R80, R4.reuse, R12, R80 ;  /* 0x0000000c0450723c */ /* 0x044fec0000001850 */
        /* <DEDUP_REMOVED lines=22> */
[----:B------:R-:W-:Y:S01]  /*4b40*/  FADD.FTZ R137, R88, R29 ;  /* 0x0000001d58897221 */ /* 0x000fe20000010000 */
[----:B------:R-:W-:Y:S06]  /*4b50*/  @!P0 BRA `(.L_x_829) ;  /* 0x0000002c00c48947 */ /* 0x000fec0003800000 */
[----:B------:R-:W-:Y:S01]  /*4b60*/  ULDC UR4, c[0x0][0x2d0] ;  /* 0x0000b40000047ab9 */ /* 0x000fe20000000800 */
[----:B------:R-:W-:Y:S01]  /*4b70*/  IMAD.MOV.U32 R4, RZ, RZ, R98 ;  /* 0x000000ffff047224 */ /* 0x000fe200078e0062 */
[----:B------:R-:W-:Y:S01]  /*4b80*/  ISETP.GE.AND P3, PT, R132, UR4, PT ;  /* 0x0000000484007c0c */ /* 0x000fe2000bf66270 */
[----:B------:R-:W-:Y:S01]  /*4b90*/  IMAD.MOV.U32 R5, RZ, RZ, R101 ;  /* 0x000000ffff057224 */ /* 0x000fe200078e0065 */
[----:B------:R-:W-:Y:S01]  /*4ba0*/  ISETP.GE.AND P2, PT, R124, UR4, PT ;  /* 0x000000047c007c0c */ /* 0x000fe2000bf46270 */
[----:B------:R-:W-:-:S04]  /*4bb0*/  DEPBAR.LE SB0, 0x0 ;  /* 0x000080000000791a */ /* 0x000fc80000000000 */
[----:B------:R-:W-:Y:S01]  /*4bc0*/  BAR.SYNC.DEFER_BLOCKING 0x0 ;  /* 0x0000000000007b1d */ /* 0x000fe20000010000 */
[----:B------:R-:W-:Y:S01]  /*4bd0*/  ISETP.GE.AND P1, PT, R123, UR4, PT ;  /* 0x000000047b007c0c */ /* 0x000fe2000bf26270 */
[----:B------:R-:W-:Y:S02]  /*4be0*/  UIADD3 UR4, UR16, -0x2, URZ ;  /* 0xfffffffe10047890 */ /* 0x000fe4000fffe03f */
[----:B------:R-:W-:-:S04]  /*4bf0*/  UIADD3 UR15, UR16, -0x2, URZ ;  /* 0xfffffffe100f7890 */ /* 0x000fc8000fffe03f */
[----:B------:R-:W1:Y:S01]  /*4c00*/  @!P3 LDC.64 R14, c[0x0][0x220] ;  /* 0x00008800ff0ebb82 */ /* 0x000e620000000a00 */
[----:B------:R-:W-:Y:S01]  /*4c10*/  USHF.R.S32.HI UR7, URZ, 0x1f, UR4 ;  /* 0x0000001f3f077899 */ /* 0x000fe20008011404 */
[----:B------:R-:W-:Y:S01]  /*4c20*/  IMAD.U32 R18, RZ, RZ, UR4 ;  /* 0x00000004ff127e24 */ /* 0x000fe2000f8e00ff */
[----:B------:R-:W-:Y:S02]  /*4c30*/  UIMAD UR6, UR20, UR4, URZ ;  /* 0x00000004140672a4 */ /* 0x000fe4000f8e023f */
[----:B------:R-:W-:Y:S01]  /*4c40*/  UISETP.GE.AND UP0, UPT, UR16, 0x3, UPT ;  /* 0x000000031000788c */ /* 0x000fe2000bf06270 */
[----:B------:R-:W-:Y:S01]  /*4c50*/  IMAD.WIDE.U32 R18, R18, UR26, R4 ;  /* 0x0000001a12127c25 */ /* 0x000fe2000f8e0004 */
[----:B------:R-:W-:Y:S01]  /*4c60*/  UIMAD UR6, UR7, UR26, UR6 ;  /* 0x0000001a070672a4 */ /* 0x000fe2000f8e0206 */
[----:B------:R-:W2:Y:S01]  /*4c70*/  @!P2 LDC.64 R12, c[0x0][0x220] ;  /* 0x00008800ff0cab82 */ /* 0x000ea20000000a00 */
[----:B------:R-:W-:-:S04]  /*4c80*/  IADD3 R3, P5, R18, UR8, RZ ;  /* 0x0000000812037c10 */ /* 0x000fc8000ffbe0ff */
[----:B------:R-:W-:-:S03]  /*4c90*/  VIADD R16, R19, UR6 ;  /* 0x0000000613107c36 */ /* 0x000fc60008000000 */
[----:B------:R-:W3:Y:S01]  /*4ca0*/  @!P1 LDC.64 R10, c[0x0][0x220] ;  /* 0x00008800ff0a9b82 */ /* 0x000ee20000000a00 */
[----:B------:R-:W-:Y:S04]  /*4cb0*/  @P3 STS [R122+0x6000], RZ ;  /* 0x006000ff7a003388 */ /* 0x000fe80000000800 */
[----:B------:R-:W-:Y:S03]  /*4cc0*/  @P3 STS [R122+0x6004], RZ ;  /* 0x006004ff7a003388 */ /* 0x000fe60000000800 */
[----:B------:R-:W4:Y:S01]  /*4cd0*/  @!P3 LDC.64 R8, c[0x0][0x220] ;  /* 0x00008800ff08bb82 */ /* 0x000f220000000a00 */
[C---:B-1----:R-:W-:Y:S01]  /*4ce0*/  @!P3 LEA R14, P0, R18.reuse, R14, 0x1 ;  /* 0x0000000e120eb211 */ /* 0x042fe200078008ff */
[----:B------:R-:W-:Y:S03]  /*4cf0*/  @P3 STS.64 [R122+0x6008], RZ ;  /* 0x006008ff7a003388 */ /* 0x000fe60000000a00 */
        /* <DEDUP_REMOVED lines=15> */
[----:B------:R-:W-:Y:S01]  /*4df0*/  @!P1 LEA.HI.X R11, R18, R11, R16, 0x1, P0 ;  /* 0x0000000b120b9211 */ /* 0x000fe200000f0c10 */
[----:B------:R-:W-:Y:S01]  /*4e00*/  @P1 STS.128 [R122+0x8000], RZ ;  /* 0x008000ff7a001388 */ /* 0x000fe20000000c00 */
[----:B------:R-:W-:-:S02]  /*4e10*/  IADD3.X R16, R16, UR9, RZ, P5, !PT ;  /* 0x0000000910107c10 */ /* 0x000fc4000affe4ff */
[C---:B----4-:R-:W-:Y:S01]  /*4e20*/  @!P3 LEA R20, P5, R3.reuse, R8, 0x1 ;  /* 0x000000080314b211 */ /* 0x050fe200078a08ff */
        /* <DEDUP_REMOVED lines=27> */
[----:B------:R-:W-:Y:S04]  /*4fe0*/  LDSM.16.M88.4 R32, [R119] ;  /* 0x000000007720783b */ /* 0x000fe80000000200 */
[----:B---3--:R-:W3:Y:S04]  /*4ff0*/  LDSM.16.M88.4 R12, [R117+0x3000] ;  /* 0x00300000750c783b */ /* 0x008ee80000000200 */
[----:B------:R-:W5:Y:S04]  /*5000*/  LDSM.16.M88.4 R28, [R117+0x3400] ;  /* 0x00340000751c783b */ /* 0x000f680000000200 */
[----:B------:R-:W5:Y:S04]  /*5010*/  LDSM.16.M88.4 R92, [R120+0x3800] ;  /* 0x00380000785c783b */ /* 0x000f680000000200 */
[----:B------:R-:W5:Y:S04]  /*5020*/  LDSM.16.M88.4 R84, [R120+0x3c00] ;  /* 0x003c00007854783b */ /* 0x000f680000000200 */
[----:B-1----:R-:W1:Y:S01]  /*5030*/  LDSM.16.M88.4 R24, [R117+0x3800] ;  /* 0x003800007518783b */ /* 0x002e620000000200 */
[----:B------:R-:W1:Y:S03]  /*5040*/  S2R R3, SR_TID.X ;  /* 0x0000000000037919 */ /* 0x000e660000002100 */
[----:B------:R-:W0:Y:S01]  /*5050*/  LDGDEPBAR ;  /* 0x00000000000079af */ /* 0x000e220000000000 */
[C---:B--2---:R-:W-:Y:S06]  /*5060*/  HMMA.16816.F32 R8, R88.reuse, R4, RZ ;  /* 0x000000045808723c */ /* 0x044fec00000018ff */
[C---:B----4-:R-:W-:Y:S06]  /*5070*/  HMMA.16816.F32 R20, R88.reuse, R16, RZ ;  /* 0x000000105814723c */ /* 0x050fec00000018ff */
[C---:B------:R-:W-:Y:S06]  /*5080*/  HMMA.16816.F32 R4, R88.reuse, R6, RZ ;  /* 0x000000065804723c */ /* 0x040fec00000018ff */
[----:B------:R-:W-:Y:S06]  /*5090*/  HMMA.16816.F32 R16, R88, R18, RZ ;  /* 0x000000125810723c */ /* 0x000fec00000018ff */
[C---:B---3--:R-:W-:Y:S06]  /*50a0*/  HMMA.16816.F32 R8, R32.reuse, R12, R8 ;  /* 0x0000000c2008723c */ /* 0x048fec0000001808 */
[C---:B-----5:R-:W-:Y:S06]  /*50b0*/  HMMA.16816.F32 R20, R32.reuse, R28, R20 ;  /* 0x0000001c2014723c */ /* 0x060fec0000001814 */
[C---:B------:R-:W-:Y:S06]  /*50c0*/  HMMA.16816.F32 R4, R32.reuse, R14, R4 ;  /* 0x0000000e2004723c */ /* 0x040fec0000001804 */
[----:B------:R-:W-:Y:S06]  /*50d0*/  HMMA.16816.F32 R16, R32, R30, R16 ;  /* 0x0000001e2010723c */ /* 0x000fec0000001810 */
[C---:B------:R-:W-:Y:S06]  /*50e0*/  HMMA.16816.F32 R12, R88.reuse, R92, RZ ;  /* 0x0000005c580c723c */ /* 0x040fec00000018ff */
[C---:B------:R-:W-:Y:S06]  /*50f0*/  HMMA.16816.F32 R28, R88.reuse, R84, RZ ;  /* 0x00000054581c723c */ /* 0x040fec00000018ff */
[C---:B------:R-:W-:Y:S06]  /*5100*/  HMMA.16816.F32 R92, R88.reuse, R94, RZ ;  /* 0x0000005e585c723c */ /* 0x040fec00000018ff */
[----:B------:R-:W-:Y:S01]  /*5110*/  HMMA.16816.F32 R84, R88, R86, RZ ;  /* 0x000000565854723c */ /* 0x000fe200000018ff */
[----:B------:R-:W2:Y:S05]  /*5120*/  LDSM.16.M88.4 R88, [R117+0x3c00] ;  /* 0x003c00007558783b */ /* 0x000eaa0000000200 */
[----:B-1----:R-:W-:-:S12]  /*5130*/  HMMA.16816.F32 R12, R32, R24, R12 ;  /* 0x00000018200c723c */ /* 0x002fd8000000180c */
        /* <DEDUP_REMOVED lines=49> */
[C---:B------:R-:W-:Y:S06]  /*5450*/  HMMA.16816.F32 R16, R32.reuse, R90, R16 ;  /* 0x0000005a2010723c */ /* 0x040fec0000001810 */
[C---:B-1----:R-:W-:Y:S06]  /*5460*/  HMMA.16816.F32 R12, R32.reuse, R24, R12 ;  /* 0x00000018200c723c */ /* 0x042fec000000180c */
[----:B------:R-:W-:Y:S01]  /*5470*/  HMMA.16816.F32 R92, R32, R26, R92 ;  /* 0x0000001a205c723c */ /* 0x000fe2000000185c */
[----:B------:R-:W1:Y:S01]  /*5480*/  LDSM.16.M88.4 R24, [R117+0x5c00] ;  /* 0x005c00007518783b */ /* 0x000e620000000200 */
[----:B------:R-:W-:-:S04]  /*5490*/  DEPBAR.LE SB0, 0x0 ;  /* 0x000080000000791a */ /* 0x000fc80000000000 */
[C---:B-1----:R-:W-:Y:S06]  /*54a0*/  HMMA.16816.F32 R28, R32.reuse, R24, R28 ;  /* 0x00000018201c723c */ /* 0x042fec000000181c */
[----:B------:R-:W-:Y:S01]  /*54b0*/  HMMA.16816.F32 R84, R32, R26, R84 ;  /* 0x0000001a2054723c */ /* 0x000fe20000001854 */
[----:B------:R-:W-:Y:S02]  /*54c0*/  IMAD.SHL.U32 R24, R3, 0x2, RZ ;  /* 0x0000000203187824 */ /* 0x000fe400078e00ff */
[----:B------:R-:W-:-:S03]  /*54d0*/  IMAD.U32 R3, RZ, RZ, UR15 ;  /* 0x0000000fff037e24 */ /* 0x000fc6000f8e00ff */
[----:B------:R-:W-:-:S05]  /*54e0*/  LOP3.LUT R24, R24, 0x6, RZ, 0xc0, !PT ;  /* 0x0000000618187812 */ /* 0x000fca00078ec0ff */
[----:B------:R-:W-:-:S04]  /*54f0*/  IMAD R3, R3, 0x40, R24 ;  /* 0x0000004003037824 */ /* 0x000fc800078e0218 */
[C---:B------:R-:W-:Y:S02]  /*5500*/  VIADD R24, R3.reuse, 0x8 ;  /* 0x0000000803187836 */ /* 0x040fe40000000000 */
[C---:B------:R-:W-:Y:S01]  /*5510*/  VIADD R25, R3.reuse, 0x9 ;  /* 0x0000000903197836 */ /* 0x040fe20000000000 */
[----:B------:R-:W-:Y:S02]  /*5520*/  BAR.SYNC.DEFER_BLOCKING 0x0 ;  /* 0x0000000000007b1d */ /* 0x000fe40000010000 */
[CC--:B------:R-:W-:Y:S02]  /*5530*/  ISETP.GE.AND P5, PT, R24.reuse, R105.reuse, PT ;  /* 0x000000691800720c */ /* 0x0c0fe40003fa6270 */
[----:B------:R-:W-:Y:S01]  /*5540*/  ISETP.GE.AND P4, PT, R24, R104, PT ;  /* 0x000000681800720c */ /* 0x000fe20003f86270 */
[C---:B------:R-:W-:Y:S01]  /*5550*/  VIADD R24, R3.reuse, 0x10 ;  /* 0x0000001003187836 */ /* 0x040fe20000000000 */
[----:B------:R-:W-:Y:S01]  /*5560*/  FSEL R26, R4, -INF , !P5 ;  /* 0xff800000041a7808 */ /* 0x000fe20006800000 */
[C---:B------:R-:W-:Y:S01]  /*5570*/  VIADD R4, R3.reuse, 0x18 ;  /* 0x0000001803047836 */ /* 0x040fe20000000000 */
[----:B------:R-:W-:Y:S01]  /*5580*/  FSEL R109, R6, -INF , !P4 ;  /* 0xff800000066d7808 */ /* 0x000fe20006000000 */
[----:B------:R-:W-:Y:S01]  /*5590*/  VIADD R6, R3, 0x11 ;  /* 0x0000001103067836 */ /* 0x000fe20000000000 */
[----:B------:R-:W-:-:S02]  /*55a0*/  ISETP.GE.AND P5, PT, R24, R105, PT ;  /* 0x000000691800720c */ /* 0x000fc40003fa6270 */
[-C--:B------:R-:W-:Y:S02]  /*55b0*/  ISETP.GE.AND P4, PT, R24, R104.reuse, PT ;  /* 0x000000681800720c */ /* 0x080fe40003f86270 */
[CC--:B------:R-:W-:Y:S02]  /*55c0*/  ISETP.GE.AND P6, PT, R25.reuse, R105.reuse, PT ;  /* 0x000000691900720c */ /* 0x0c0fe40003fc6270 */
[----:B------:R-:W-:Y:S02]  /*55d0*/  ISETP.GE.AND P0, PT, R25, R104, PT ;  /* 0x000000681900720c */ /* 0x000fe40003f06270 */
[----:B------:R-:W-:Y:S02]  /*55e0*/  FSEL R34, R20, -INF , !P5 ;  /* 0xff80000014227808 */ /* 0x000fe40006800000 */
[----:B------:R-:W-:Y:S02]  /*55f0*/  FSEL R33, R22, -INF , !P4 ;  /* 0xff80000016217808 */ /* 0x000fe40006000000 */
[----:B------:R-:W-:Y:S01]  /*5600*/  FSEL R108, R5, -INF , !P6 ;  /* 0xff800000056c7808 */ /* 0x000fe20007000000 */
[----:B------:R-:W-:Y:S01]  /*5610*/  VIADD R5, R3, 0x19 ;  /* 0x0000001903057836 */ /* 0x000fe20000000000 */
[----:B------:R-:W-:-:S02]  /*5620*/  ISETP.GE.AND P5, PT, R4, R105, PT ;  /* 0x000000690400720c */ /* 0x000fc40003fa6270 */
[-C--:B------:R-:W-:Y:S01]  /*5630*/  ISETP.GE.AND P4, PT, R4, R104.reuse, PT ;  /* 0x000000680400720c */ /* 0x080fe20003f86270 */
[----:B------:R-:W-:Y:S01]  /*5640*/  VIADD R4, R3, 0x20 ;  /* 0x0000002003047836 */ /* 0x000fe20000000000 */
[----:B------:R-:W-:Y:S02]  /*5650*/  FSEL R113, R7, -INF , !P0 ;  /* 0xff80000007717808 */ /* 0x000fe40004000000 */
[C---:B------:R-:W-:Y:S02]  /*5660*/  ISETP.GE.AND P6, PT, R6.reuse, R105, PT ;  /* 0x000000690600720c */ /* 0x040fe40003fc6270 */
[----:B------:R-:W-:Y:S02]  /*5670*/  ISETP.GE.AND P0, PT, R6, R104, PT ;  /* 0x000000680600720c */ /* 0x000fe40003f06270 */
[----:B------:R-:W-:Y:S02]  /*5680*/  FSEL R88, R21, -INF , !P6 ;  /* 0xff80000015587808 */ /* 0x000fe40007000000 */
[----:B------:R-:W-:-:S02]  /*5690*/  FSEL R90, R16, -INF , !P5 ;  /* 0xff800000105a7808 */ /* 0x000fc40006800000 */
[----:B------:R-:W-:Y:S02]  /*56a0*/  FSEL R89, R18, -INF , !P4 ;  /* 0xff80000012597808 */ /* 0x000fe40006000000 */
[----:B------:R-:W-:Y:S02]  /*56b0*/  FSEL R35, R23, -INF , !P0 ;  /* 0xff80000017237808 */ /* 0x000fe40004000000 */
[-C--:B------:R-:W-:Y:S02]  /*56c0*/  ISETP.GE.AND P6, PT, R5, R105.reuse, PT ;  /* 0x000000690500720c */ /* 0x080fe40003fc6270 */
[C---:B------:R-:W-:Y:S02]  /*56d0*/  ISETP.GE.AND P5, PT, R4.reuse, R105, PT ;  /* 0x000000690400720c */ /* 0x040fe40003fa6270 */
[-C--:B------:R-:W-:Y:S01]  /*56e0*/  ISETP.GE.AND P4, PT, R4, R104.reuse, PT ;  /* 0x000000680400720c */ /* 0x080fe20003f86270 */
[----:B------:R-:W-:Y:S01]  /*56f0*/  VIADD R4, R3, 0x28 ;  /* 0x0000002803047836 */ /* 0x000fe20000000000 */
[----:B------:R-:W-:Y:S01]  /*5700*/  ISETP.GE.AND P0, PT, R5, R104, PT ;  /* 0x000000680500720c */ /* 0x000fe20003f06270 */
[----:B------:R-:W-:Y:S01]  /*5710*/  VIADD R5, R3, 0x21 ;  /* 0x0000002103057836 */ /* 0x000fe20000000000 */
[----:B------:R-:W-:-:S02]  /*5720*/  FSEL R106, R17, -INF , !P6 ;  /* 0xff800000116a7808 */ /* 0x000fc40007000000 */
[----:B------:R-:W-:Y:S02]  /*5730*/  FSEL R12, R12, -INF , !P5 ;  /* 0xff8000000c0c7808 */ /* 0x000fe40006800000 */
[----:B------:R-:W-:Y:S02]  /*5740*/  FSEL R17, R14, -INF , !P4 ;  /* 0xff8000000e117808 */ /* 0x000fe40006000000 */
        /* <DEDUP_REMOVED lines=17> */
[----:B------:R-:W-:Y:S02]  /*5860*/  FSEL R95, R95, -INF , !P0 ;  /* 0xff8000005f5f7808 */ /* 0x000fe40004000000 */
[----:B------:R-:W-:Y:S02]  /*5870*/  FSEL R93, R93, -INF , !P6 ;  /* 0xff8000005d5d7808 */ /* 0x000fe40007000000 */
[----:B------:R-:W-:-:S02]  /*5880*/  ISETP.GE.AND P0, PT, R4, R104, PT ;  /* 0x000000680400720c */ /* 0x000fc40003f06270 */
[----:B------:R-:W-:Y:S02]  /*5890*/  FSEL R14, R28, -INF , !P5 ;  /* 0xff8000001c0e7808 */ /* 0x000fe40006800000 */
[----:B------:R-:W-:Y:S02]  /*58a0*/  FSEL R25, R31, -INF , !P0 ;  /* 0xff8000001f197808 */ /* 0x000fe40004000000 */
[CC--:B------:R-:W-:Y:S02]  /*58b0*/  ISETP.GE.AND P0, PT, R3.reuse, R105.reuse, PT ;  /* 0x000000690300720c */ /* 0x0c0fe40003f06270 */
[-C--:B------:R-:W-:Y:S01]  /*58c0*/  ISETP.GE.AND P6, PT, R4, R105.reuse, PT ;  /* 0x000000690400720c */ /* 0x080fe20003fc6270 */
[----:B------:R-:W-:Y:S01]  /*58d0*/  VIADD R4, R3, 0x38 ;  /* 0x0000003803047836 */ /* 0x000fe20000000000 */
[----:B------:R-:W-:Y:S02]  /*58e0*/  FSEL R18, R8, -INF , !P0 ;  /* 0xff80000008127808 */ /* 0x000fe40004000000 */
[----:B------:R-:W-:-:S02]  /*58f0*/  ISETP.GE.AND P5, PT, R5, R105, PT ;  /* 0x000000690500720c */ /* 0x000fc40003fa6270 */
[----:B------:R-:W-:Y:S02]  /*5900*/  FSEL R24, R30, -INF , !P4 ;  /* 0xff8000001e187808 */ /* 0x000fe40006000000 */
[----:B------:R-:W-:Y:S02]  /*5910*/  PLOP3.LUT P0, PT, PT, PT, UP0, 0x80, 0x0 ;  /* 0x000000000000781c */ /* 0x000fe40003f0f008 */
[-C--:B------:R-:W-:Y:S02]  /*5920*/  ISETP.GE.AND P4, PT, R5, R104.reuse, PT ;  /* 0x000000680500720c */ /* 0x080fe40003f86270 */
[----:B------:R-:W-:Y:S02]  /*5930*/  FSEL R94, R9, -INF , !P5 ;  /* 0xff800000095e7808 */ /* 0x000fe40006800000 */
[----:B------:R-:W-:Y:S02]  /*5940*/  FSEL R16, R29, -INF , !P6 ;  /* 0xff8000001d107808 */ /* 0x000fe40007000000 */
[C---:B------:R-:W-:Y:S01]  /*5950*/  ISETP.GE.AND P5, PT, R3.reuse, R104, PT ;  /* 0x000000680300720c */ /* 0x040fe20003fa6270 */
[----:B------:R-:W-:Y:S01]  /*5960*/  VIADD R3, R3, 0x39 ;  /* 0x0000003903037836 */ /* 0x000fe20000000000 */
[----:B------:R-:W-:-:S02]  /*5970*/  FSEL R11, R11, -INF , !P4 ;  /* 0xff8000000b0b7808 */ /* 0x000fc40006000000 */
[CC--:B------:R-:W-:Y:S02]  /*5980*/  ISETP.GE.AND P6, PT, R4.reuse, R105.reuse, PT ;  /* 0x000000690400720c */ /* 0x0c0fe40003fc6270 */
[-C--:B------:R-:W-:Y:S02]  /*5990*/  ISETP.GE.AND P4, PT, R4, R104.reuse, PT ;  /* 0x000000680400720c */ /* 0x080fe40003f86270 */
[----:B------:R-:W-:Y:S02]  /*59a0*/  FSEL R84, R84, -INF , !P6 ;  /* 0xff80000054547808 */ /* 0x000fe40007000000 */
[----:B------:R-:W-:Y:S02]  /*59b0*/  FSEL R86, R86, -INF , !P4 ;  /* 0xff80000056567808 */ /* 0x000fe40006000000 */
        /* <DEDUP_REMOVED lines=19> */
[----:B------:R-:W-:Y:S02]  /*5af0*/  UIADD3 UR4, UR23, UR4, URZ ;  /* 0x0000000417047290 */ /* 0x000fe4000fffe03f */
[----:B------:R-:W-:-:S04]  /*5b00*/  LEA R3, P4, R3, R126, 0x6 ;  /* 0x0000007e03037211 */ /* 0x000fc800078830ff */
[----:B------:R-:W-:-:S05]  /*5b10*/  IMAD.U32 R9, RZ, RZ, UR4 ;  /* 0x00000004ff097e24 */ /* 0x000fca000f8e00ff */
[----:B------:R-:W-:Y:S02]  /*5b20*/  LEA.HI.X R10, R10, R129, R9, 0x6, P4 ;  /* 0x000000810a0a7211 */ /* 0x000fe400020f3409 */
[----:B------:R-:W4:Y:S01]  /*5b30*/  @!P1 LDC.64 R8, c[0x0][0x218] ;  /* 0x00008600ff089b82 */ /* 0x000f220000000a00 */
[----:B-1----:R-:W-:-:S04]  /*5b40*/  @!P3 LEA R22, P4, R3, R6, 0x1 ;  /* 0x000000060316b211 */ /* 0x002fc800078808ff */
[C-C-:B------:R-:W-:Y:S02]  /*5b50*/  @!P3 LEA.HI.X R23, R3.reuse, R7, R10.reuse, 0x1, P4 ;  /* 0x000000070317b211 */ /* 0x140fe400020f0c0a */
[C---:B---3--:R-:W-:Y:S01]  /*5b60*/  @!P2 LEA R20, P4, R3.reuse, R4, 0x1 ;  /* 0x000000040314a211 */ /* 0x048fe200078808ff */
[----:B------:R-:W1:Y:S02]  /*5b70*/  @!P3 LDC.64 R6, c[0x0][0x218] ;  /* 0x00008600ff06bb82 */ /* 0x000e640000000a00 */
[----:B------:R-:W-:Y:S01]  /*5b80*/  @!PT LDS RZ, [RZ] ;  /* 0x00000000fffff984 */ /* 0x000fe20000000800 */
[----:B------:R-:W-:Y:S01]  /*5b90*/  @!PT LDS RZ, [RZ] ;  /* 0x00000000fffff984 */ /* 0x000fe20000000800 */
[----:B------:R-:W-:Y:S01]  /*5ba0*/  @!PT LDS RZ, [RZ] ;  /* 0x00000000fffff984 */ /* 0x000fe20000000800 */
[----:B------:R2:W-:Y:S01]  /*5bb0*/  @!P3 LDGSTS.E.BYPASS.LTC128B.128 [R122+0x3000], desc[UR18][R22.64] ;  /* 0x03000000167abfae */ /* 0x0005e2000b901d52 */
[----:B------:R-:W-:-:S03]  /*5bc0*/  @!P2 LEA.HI.X R21, R3, R5, R10, 0x1, P4 ;  /* 0x000000050315a211 */ /* 0x000fc600020f0c0a */
[----:B------:R2:W-:Y:S02]  /*5bd0*/  @P2 STS.128 [R122+0x4000], RZ ;  /* 0x004000ff7a002388 */ /* 0x0005e40000000c00 */
[----:B------:R-:W3:Y:S02]  /*5be0*/  @!P2 LDC.64 R4, c[0x0][0x218] ;  /* 0x00008600ff04ab82 */ /* 0x000ee40000000a00 */
[----:B------:R-:W-:Y:S01]  /*5bf0*/  @!PT LDS RZ, [RZ] ;  /* 0x00000000fffff984 */ /* 0x000fe20000000800 */
[----:B------:R-:W-:Y:S01]  /*5c00*/  @!PT LDS RZ, [RZ] ;  /* 0x00000000fffff984 */ /* 0x000fe20000000800 */
[----:B------:R-:W-:Y:S01]  /*5c10*/  @!PT LDS RZ, [RZ] ;  /* 0x00000000fffff984 */ /* 0x000fe20000000800 */
[----:B------:R2:W-:Y:S04]  /*5c20*/  @!P2 LDGSTS.E.BYPASS.LTC128B.128 [R122+0x4000], desc[UR18][R20.64+0x40] ;  /* 0x04000040147aafae */ /* 0x0005e8000b901d52 */
[----:B------:R2:W-:Y:S01]  /*5c30*/  @P1 STS.128 [R122+0x5000], RZ ;  /* 0x005000ff7a001388 */ /* 0x0005e20000000c00 */
[----:B----4-:R-:W-:-:S04]  /*5c40*/  @!P1 LEA R8, P4, R3, R8, 0x1 ;  /* 0x0000000803089211 */ /* 0x010fc800078808ff */
[C---:B------:R-:W-:Y:S02]  /*5c50*/  @!P1 LEA.HI.X R9, R3.reuse, R9, R10, 0x1, P4 ;  /* 0x0000000903099211 */ /* 0x040fe400020f0c0a */
[----:B------:R-:W-:-:S03]  /*5c60*/  IADD3 R3, P4, R3, UR25, RZ ;  /* 0x0000001903037c10 */ /* 0x000fc6000ff9e0ff */
[----:B------:R-:W-:Y:S01]  /*5c70*/  @!PT LDS RZ, [RZ] ;  /* 0x00000000fffff984 */ /* 0x000fe20000000800 */
[----:B------:R-:W-:Y:S01]  /*5c80*/  @!PT LDS RZ, [RZ] ;  /* 0x00000000fffff984 */ /* 0x000fe20000000800 */
[----:B------:R-:W-:Y:S01]  /*5c90*/  @!PT LDS RZ, [RZ] ;  /* 0x00000000fffff984 */ /* 0x000fe20000000800 */
[----:B------:R2:W-:Y:S01]  /*5ca0*/  @!P1 LDGSTS.E.BYPASS.LTC128B.128 [R122+0x5000], desc[UR18][R8.64+0x80] ;  /* 0x05000080087a9fae */ /* 0x0005e2000b901d52 */
[C---:B-1----:R-:W-:Y:S02]  /*5cb0*/  @!P3 LEA R6, P5, R3.reuse, R6, 0x1 ;  /* 0x000000060306b211 */ /* 0x042fe400078a08ff */
[----:B------:R-:W-:Y:S01]  /*5cc0*/  IADD3.X R10, R10, UR24, RZ, P4, !PT ;  /* 0x000000180a0a7c10 */ /* 0x000fe2000a7fe4ff */
[----:B------:R2:W-:Y:S01]  /*5cd0*/  @P3 STS.128 [R122+0x3800], RZ ;  /* 0x003800ff7a003388 */ /* 0x0005e20000000c00 */
[C---:B---3--:R-:W-:Y:S02]  /*5ce0*/  @!P2 LEA R4, P4, R3.reuse, R4, 0x1 ;  /* 0x000000040304a211 */ /* 0x048fe400078808ff */
        /* <DEDUP_REMOVED lines=20> */
.L_x_832:
[----:B------:R-:W-:Y:S05]  /*5e30*/  BSYNC B0 ;  /* 0x0000000000007941 */ /* 0x000fea0003800000 */
.L_x_831:
[----:B------:R-:W0:Y:S02]  /*5e40*/  LDGDEPBAR ;  /* 0x00000000000079af */ /* 0x000e240000000000 */
.L_x_830:
[----:B------:R-:W-:Y:S01]  /*5e50*/  FMNMX.FTZ R3, R2, R18, !PT ;  /* 0x0000001202037209 */ /* 0x000fe20007810000 */
[----:B------:R-:W-:Y:S01]  /*5e60*/  IMAD.WIDE.U32 R30, R103, -0x326172a9, RZ ;  /* 0xcd9e8d57671e7825 */ /* 0x000fe200078e00ff */
[----:B-12---:R-:W-:Y:S01]  /*5e70*/  FMNMX.FTZ R4, R0, R105, !PT ;  /* 0x0000006900047209 */ /* 0x006fe20007810000 */
[----:B------:R-:W-:Y:S01]  /*5e80*/  USHF.L.U32 UR6, UR15, 0x1, URZ ;  /* 0x000000010f067899 */ /* 0x000fe2000800063f */
[----:B------:R-:W-:Y:S01]  /*5e90*/  FMNMX.FTZ R3, R94, R3, !PT ;  /* 0x000000035e037209 */ /* 0x000fe20007810000 */
[----:B------:R-:W-:Y:S01]  /*5ea0*/  @UP0 UIADD3 UR16, UR16, -0x3, URZ ;  /* 0xfffffffd10100890 */ /* 0x000fe2000fffe03f */
[----:B------:R-:W-:Y:S01]  /*5eb0*/  FMNMX.FTZ R4, R11, R4, !PT ;  /* 0x000000040b047209 */ /* 0x000fe20007810000 */
[----:B------:R-:W-:Y:S01]  /*5ec0*/  UIADD3 UR4, UR6, 0x1, URZ ;  /* 0x0000000106047890 */ /* 0x000fe2000fffe03f */
        /* <DEDUP_REMOVED lines=20> */
[----:B------:R-:W-:-:S03]  /*6010*/  FMNMX.FTZ R3, R14, R3, !PT ;  /* 0x000000030e037209 */ /* 0x000fc60007810000 */
[----:B------:R-:W-:Y:S01]  /*6020*/  IMAD.WIDE.U32 R28, R28, -0x2daee0ad, RZ ;  /* 0xd2511f531c1c7825 */ /* 0x000fe200078e00ff */
[----:B------:R-:W-:-:S04]  /*6030*/  FMNMX.FTZ R3, R16, R3, !PT ;  /* 0x0000000310037209 */ /* 0x000fc80007810000 */
[----:B------:R-:W-:Y:S02]  /*6040*/  FMNMX.FTZ R6, R84, R3, !PT ;  /* 0x0000000354067209 */ /* 0x000fe40007810000 */
[----:B------:R-:W-:Y:S02]  /*6050*/  FMNMX.FTZ R3, R95, R4, !PT ;  /* 0x000000045f037209 */ /* 0x000fe40007810000 */
[----:B------:R-:W-:Y:S02]  /*6060*/  FMNMX.FTZ R6, R85, R6, !PT ;  /* 0x0000000655067209 */ /* 0x000fe40007810000 */
[----:B------:R-:W-:-:S03]  /*6070*/  FMNMX.FTZ R4, R24, R3, !PT ;  /* 0x0000000318047209 */ /* 0x000fc60007810000 */
[----:B------:R-:W1:Y:S01]  /*6080*/  SHFL.BFLY PT, R9, R6, 0x2, 0x1f ;  /* 0x0c401f0006097f89 */ /* 0x000e6200000e0000 */
[----:B------:R-:W-:-:S04]  /*6090*/  FMNMX.FTZ R3, R25, R4, !PT ;  /* 0x0000000419037209 */ /* 0x000fc80007810000 */
[----:B------:R-:W-:-:S04]  /*60a0*/  FMNMX.FTZ R4, R86, R3, !PT ;  /* 0x0000000356047209 */ /* 0x000fc80007810000 */
[----:B------:R-:W-:-:S05]  /*60b0*/  FMNMX.FTZ R7, R87, R4, !PT ;  /* 0x0000000457077209 */ /* 0x000fca0007810000 */
[----:B------:R-:W2:Y:S01]  /*60c0*/  SHFL.BFLY PT, R8, R7, 0x2, 0x1f ;  /* 0x0c401f0007087f89 */ /* 0x000ea200000e0000 */
[----:B-1----:R-:W-:-:S05]  /*60d0*/  FMNMX.FTZ R9, R6, R9, !PT ;  /* 0x0000000906097209 */ /* 0x002fca0007810000 */
[----:B------:R-:W1:Y:S01]  /*60e0*/  SHFL.BFLY PT, R32, R9, 0x1, 0x1f ;  /* 0x0c201f0009207f89 */ /* 0x000e6200000e0000 */
[----:B--2---:R-:W-:Y:S01]  /*60f0*/  FMNMX.FTZ R8, R7, R8, !PT ;  /* 0x0000000807087209 */ /* 0x004fe20007810000 */
[----:B------:R-:W-:-:S04]  /*6100*/  IMAD.WIDE.U32 R6, R96, -0x2daee0ad, RZ ;  /* 0xd2511f5360067825 */ /* 0x000fc800078e00ff */
[----:B------:R-:W2:Y:S01]  /*6110*/  SHFL.BFLY PT, R3, R8, 0x1, 0x1f ;  /* 0x0c201f0008037f89 */ /* 0x000ea200000e0000 */
[----:B-1----:R-:W-:Y:S01]  /*6120*/  FMNMX.FTZ R32, R9, R32, !PT ;  /* 0x0000002009207209 */ /* 0x002fe20007810000 */
[----:B------:R-:W-:-:S03]  /*6130*/  VIADD R9, R134, 0x3c6ef372 ;  /* 0x3c6ef37286097836 */ /* 0x000fc60000000000 */
[C---:B------:R-:W-:Y:S01]  /*6140*/  FSETP.NEU.FTZ.AND P1, PT, R32.reuse, -INF , PT ;  /* 0xff8000002000780b */ /* 0x040fe20003f3d000 */
[----:B------:R-:W-:-:S03]  /*6150*/  FMUL.FTZ R21, R32, UR14 ;  /* 0x0000000e20157c20 */ /* 0x000fc60008410000 */
[----:B------:R-:W-:Y:S02]  /*6160*/  FSEL R5, R32, RZ, P1 ;  /* 0x000000ff20057208 */ /* 0x000fe40000800000 */
[----:B------:R-:W-:-:S03]  /*6170*/  FSEL R21, R21, RZ, P1 ;  /* 0x000000ff15157208 */ /* 0x000fc60000800000 */
[----:B------:R-:W-:Y:S01]  /*6180*/  FADD.FTZ R10, R2, -R5 ;  /* 0x80000005020a7221 */ /* 0x000fe20000010000 */
[----:B------:R-:W-:Y:S02]  /*6190*/  VIADD R5, R135, 0xbb67ae85 ;  /* 0xbb67ae8587057836 */ /* 0x000fe40000000000 */
[----:B------:R-:W-:Y:S01]  /*61a0*/  FFMA.FTZ R4, R18, UR14, -R21 ;  /* 0x0000000e12047c23 */ /* 0x000fe20008010815 */
[----:B--2---:R-:W-:Y:S01]  /*61b0*/  FMNMX.FTZ R3, R8, R3, !PT ;  /* 0x0000000308037209 */ /* 0x004fe20007810000 */
[----:B------:R-:W-:Y:S01]  /*61c0*/  FMUL.FTZ R10, R10, UR14 ;  /* 0x0000000e0a0a7c20 */ /* 0x000fe20008410000 */
[----:B------:R-:W-:Y:S01]  /*61d0*/  LOP3.LUT R2, R7, UR4, R135, 0x96, !PT ;  /* 0x0000000407027c12 */ /* 0x000fe2000f8e9687 */
[----:B------:R-:W-:Y:S01]  /*61e0*/  FFMA.FTZ R27, R26, UR14, -R21 ;  /* 0x0000000e1a1b7c23 */ /* 0x000fe20008010815 */
[----:B------:R-:W-:Y:S01]  /*61f0*/  LOP3.LUT R22, R29, R6, R5, 0x96, !PT ;  /* 0x000000061d167212 */ /* 0x000fe200078e9605 */
[----:B------:R-:W-:Y:S01]  /*6200*/  MUFU.EX2 R4, R4 ;  /* 0x0000000400047308 */ /* 0x000fe20000000800 */
[----:B------:R-:W-:Y:S01]  /*6210*/  LOP3.LUT R6, R7, UR6, R135, 0x96, !PT ;  /* 0x0000000607067c12 */ /* 0x000fe2000f8e9687 */
[----:B------:R-:W-:Y:S01]  /*6220*/  IMAD.WIDE.U32 R110, R2, -0x326172a9, RZ ;  /* 0xcd9e8d57026e7825 */ /* 0x000fe200078e00ff */
[----:B------:R-:W-:-:S03]  /*6230*/  FSETP.NEU.FTZ.AND P1, PT, R3, -INF , PT ;  /* 0xff8000000300780b */ /* 0x000fc60003f3d000 */
[----:B------:R-:W-:Y:S01]  /*6240*/  FFMA.FTZ R104, R94, UR14, -R21 ;  /* 0x0000000e5e687c23 */ /* 0x000fe20008010815 */
[----:B------:R-:W-:Y:S01]  /*6250*/  PRMT R26, R102, 0x7054, R102 ;  /* 0x00007054661a7816 */ /* 0x000fe20000000066 */
[----:B------:R-:W-:Y:S01]  /*6260*/  IMAD.WIDE.U32 R6, R6, -0x326172a9, RZ ;  /* 0xcd9e8d5706067825 */ /* 0x000fe200078e00ff */
[----:B------:R-:W1:Y:S03]  /*6270*/  MUFU.EX2 R8, R10 ;  /* 0x0000000a00087308 */ /* 0x000e660000000800 */
[----:B------:R-:W-:-:S04]  /*6280*/  IMAD.WIDE.U32 R22, R22, -0x326172a9, RZ ;  /* 0xcd9e8d5716167825 */ /* 0x000fc800078e00ff */
[----:B------:R-:W-:Y:S01]  /*6290*/  VIADD R5, R134, 0x9e3779b9 ;  /* 0x9e3779b986057836 */ /* 0x000fe20000000000 */
[C-C-:B------:R-:W-:Y:S01]  /*62a0*/  LOP3.LUT R6, R23.reuse, R6, R9.reuse, 0x96, !PT ;  /* 0x0000000617067212 */ /* 0x140fe200078e9609 */
[----:B------:R-:W-:Y:S01]  /*62b0*/  MUFU.EX2 R27, R27 ;  /* 0x0000001b001b7308 */ /* 0x000fe20000000800 */
[----:B------:R-:W-:Y:S02]  /*62c0*/  LOP3.LUT R2, R23, R110, R9, 0x96, !PT ;  /* 0x0000006e17027212 */ /* 0x000fe400078e9609 */
[----:B------:R-:W-:Y:S02]  /*62d0*/  FSEL R9, R3, RZ, P1 ;  /* 0x000000ff03097208 */ /* 0x000fe40000800000 */
[-CC-:B------:R-:W-:Y:S02]  /*62e0*/  LOP3.LUT R7, R7, R30.reuse, R5.reuse, 0x96, !PT ;  /* 0x0000001e07077212 */ /* 0x180fe400078e9605 */
[----:B------:R-:W-:Y:S01]  /*62f0*/  LOP3.LUT R5, R111, R30, R5, 0x96, !PT ;  /* 0x0000001e6f057212 */ /* 0x000fe200078e9605 */
[----:B------:R-:W-:-:S04]  /*6300*/  IMAD.WIDE.U32 R110, R6, -0x2daee0ad, RZ ;  /* 0xd2511f53066e7825 */ /* 0x000fc800078e00ff */
[-C--:B-1----:R-:W-:Y:S01]  /*6310*/  FFMA.FTZ R137, R137, R8.reuse, R4 ;  /* 0x0000000889897223 */ /* 0x082fe20000010004 */
        /* <DEDUP_REMOVED lines=24> */
[----:B------:R-:W-:Y:S01]  /*64a0*/  FADD.FTZ R8, R0, -R9 ;  /* 0x8000000900087221 */ /* 0x000fe20000010000 */
[----:B------:R-:W-:Y:S01]  /*64b0*/  VIADD R9, R135, 0x76cf5d0a ;  /* 0x76cf5d0a87097836 */ /* 0x000fe20000000000 */
[----:B------:R-:W1:Y:S01]  /*64c0*/  MUFU.EX2 R104, R104 ;  /* 0x0000006800687308 */ /* 0x000e620000000800 */
[----:B------:R-:W-:-:S04]  /*64d0*/  IMAD.WIDE.U32 R114, R7, -0x2daee0ad, RZ ;  /* 0xd2511f5307727825 */ /* 0x000fc800078e00ff */
[----:B------:R-:W-:Y:S01]  /*64e0*/  IMAD.WIDE.U32 R30, R5, -0x2daee0ad, RZ ;  /* 0xd2511f53051e7825 */ /* 0x000fe200078e00ff */
[----:B------:R-:W-:-:S03]  /*64f0*/  LOP3.LUT R0, R115, R28, R9, 0x96, !PT ;  /* 0x0000001c73007212 */ /* 0x000fc600078e9609 */
[----:B------:R-:W-:Y:S01]  /*6500*/  VIADD R6, R135, 0x32370b8f ;  /* 0x32370b8f87067836 */ /* 0x000fe20000000000 */
[----:B------:R-:W-:Y:S01]  /*6510*/  LOP3.LUT R9, R31, R28, R9, 0x96, !PT ;  /* 0x0000001c1f097212 */ /* 0x000fe200078e9609 */
[----:B------:R-:W-:-:S03]  /*6520*/  IMAD.WIDE.U32 R28, R2, -0x2daee0ad, RZ ;  /* 0xd2511f53021c7825 */ /* 0x000fc600078e00ff */
[--C-:B------:R-:W-:Y:S01]  /*6530*/  LOP3.LUT R5, R111, R114, R6.reuse, 0x96, !PT ;  /* 0x000000726f057212 */ /* 0x100fe200078e9606 */
[----:B------:R-:W-:Y:S01]  /*6540*/  IMAD.WIDE.U32 R138, R0, -0x326172a9, RZ ;  /* 0xcd9e8d57008a7825 */ /* 0x000fe200078e00ff */
[----:B------:R-:W-:Y:S02]  /*6550*/  LOP3.LUT R2, R29, R30, R6, 0x96, !PT ;  /* 0x0000001e1d027212 */ /* 0x000fe400078e9606 */
[----:B-1----:R-:W-:Y:S01]  /*6560*/  F2FP.F16.F32.PACK_AB R4, R104, R4 ;  /* 0x000000046804723e */ /* 0x002fe200000000ff */
[----:B------:R-:W-:Y:S02]  /*6570*/  VIADD R7, R134, 0xdaa66d2b ;  /* 0xdaa66d2b86077836 */ /* 0x000fe40000000000 */
[----:B------:R-:W-:-:S03]  /*6580*/  IMAD.WIDE.U32 R30, R9, -0x326172a9, RZ ;  /* 0xcd9e8d57091e7825 */ /* 0x000fc600078e00ff */
[-CC-:B------:R-:W-:Y:S02]  /*6590*/  LOP3.LUT R6, R139, R22.reuse, R7.reuse, 0x96, !PT ;  /* 0x000000168b067212 */ /* 0x180fe400078e9607 */
[----:B------:R-:W-:-:S03]  /*65a0*/  LOP3.LUT R0, R31, R22, R7, 0x96, !PT ;  /* 0x000000161f007212 */ /* 0x000fc600078e9607 */
[----:B------:R-:W-:-:S04]  /*65b0*/  IMAD.WIDE.U32 R114, R6, -0x2daee0ad, RZ ;  /* 0xd2511f5306727825 */ /* 0x000fc800078e00ff */
[----:B------:R-:W-:Y:S01]  /*65c0*/  VIADD R6, R134, 0x78dde6e4 ;  /* 0x78dde6e486067836 */ /* 0x000fe20000000000 */
[----:B------:R-:W-:Y:S01]  /*65d0*/  LOP3.LUT R7, R115, R110, R131, 0x96, !PT ;  /* 0x0000006e73077212 */ /* 0x000fe200078e9683 */
[----:B------:R-:W-:-:S04]  /*65e0*/  IMAD.WIDE.U32 R110, R5, -0x326172a9, RZ ;  /* 0xcd9e8d57056e7825 */ /* 0x000fc800078e00ff */
[----:B------:R-:W-:Y:S01]  /*65f0*/  IMAD.WIDE.U32 R140, R7, -0x326172a9, RZ ;  /* 0xcd9e8d57078c7825 */ /* 0x000fe200078e00ff */
[----:B------:R-:W-:-:S03]  /*6600*/  LOP3.LUT R22, R111, R138, R6, 0x96, !PT ;  /* 0x0000008a6f167212 */ /* 0x000fc600078e9606 */
        /* <DEDUP_REMOVED lines=11> */
[----:B------:R-:W-:-:S03]  /*66c0*/  LOP3.LUT R0, R114, 0xffff, RZ, 0xc0, !PT ;  /* 0x0000ffff72007812 */ /* 0x000fc600078ec0ff */
[----:B------:R-:W-:Y:S01]  /*66d0*/  VIADD R7, R134, 0xb54cda56 ;  /* 0xb54cda5686077836 */ /* 0x000fe20000000000 */
[----:B------:R-:W-:Y:S01]  /*66e0*/  LOP3.LUT R28, R143, R138, R130, 0x96, !PT ;  /* 0x0000008a8f1c7212 */ /* 0x000fe200078e9682 */
[----:B------:R-:W-:Y:S01]  /*66f0*/  IMAD.WIDE.U32 R30, R30, -0x326172a9, RZ ;  /* 0xcd9e8d571e1e7825 */ /* 0x000fe200078e00ff */
[----:B------:R-:W-:Y:S02]  /*6700*/  SHF.R.U32.HI R0, RZ, 0x8, R0 ;  /* 0x00000008ff007819 */ /* 0x000fe40000011600 */
[--C-:B------:R-:W-:Y:S01]  /*6710*/  LOP3.LUT R5, R115, R140, R7.reuse, 0x96, !PT ;  /* 0x0000008c73057212 */ /* 0x100fe200078e9607 */
[----:B------:R-:W-:Y:S01]  /*6720*/  IMAD.WIDE.U32 R110, R110, -0x2daee0ad, RZ ;  /* 0xd2511f536e6e7825 */ /* 0x000fe200078e00ff */
[----:B------:R-:W-:Y:S02]  /*6730*/  LOP3.LUT R18, R31, R142, R7, 0x96, !PT ;  /* 0x0000008e1f127212 */ /* 0x000fe400078e9607 */
[----:B------:R-:W-:Y:S01]  /*6740*/  LOP3.LUT R9, R5, 0xff, RZ, 0xc0, !PT ;  /* 0x000000ff05097812 */ /* 0x000fe200078ec0ff */
[----:B------:R-:W-:-:S02]  /*6750*/  VIADD R7, R135, 0x646e171e ;  /* 0x646e171e87077836 */ /* 0x000fc40000000000 */
[----:B------:R-:W-:-:S03]  /*6760*/  IMAD.WIDE.U32 R28, R28, -0x2daee0ad, RZ ;  /* 0xd2511f531c1c7825 */ /* 0x000fc600078e00ff */
[----:B------:R-:W-:Y:S01]  /*6770*/  LOP3.LUT R107, R111, R22, R7, 0x96, !PT ;  /* 0x000000166f6b7212 */ /* 0x000fe200078e9607 */
[----:B------:R-:W-:Y:S01]  /*6780*/  FFMA.FTZ R22, R108, UR14, -R21 ;  /* 0x0000000e6c167c23 */ /* 0x000fe20008010815 */
[----:B------:R-:W-:Y:S01]  /*6790*/  LOP3.LUT R2, R29, R6, R7, 0x96, !PT ;  /* 0x000000061d027212 */ /* 0x000fe200078e9607 */
[----:B------:R-:W-:Y:S01]  /*67a0*/  FMUL.FTZ R108, R8, UR14 ;  /* 0x0000000e086c7c20 */ /* 0x000fe20008410000 */
[----:B------:R-:W-:-:S03]  /*67b0*/  LOP3.LUT R7, R114, 0xff, RZ, 0xc0, !PT ;  /* 0x000000ff72077812 */ /* 0x000fc600078ec0ff */
[----:B------:R-:W1:Y:S01]  /*67c0*/  MUFU.EX2 R22, R22 ;  /* 0x0000001600167308 */ /* 0x000e620000000800 */
[----:B------:R-:W-:Y:S02]  /*67d0*/  PRMT R7, R7, 0x5410, R0 ;  /* 0x0000541007077816 */ /* 0x000fe40000000000 */
[----:B------:R-:W-:-:S03]  /*67e0*/  SHF.R.U32.HI R0, RZ, 0x18, R114 ;  /* 0x00000018ff007819 */ /* 0x000fc60000011672 */
[----:B------:R-:W-:Y:S02]  /*67f0*/  HSET2.LE.AND R6, R7, R26, PT ;  /* 0x0000001a07067233 */ /* 0x000fe40003803000 */
[----:B------:R-:W2:Y:S01]  /*6800*/  MUFU.EX2 R108, R108 ;  /* 0x0000006c006c7308 */ /* 0x000ea20000000800 */
[----:B-1----:R-:W-:-:S04]  /*6810*/  F2FP.F16.F32.PACK_AB R7, R22, R27 ;  /* 0x0000001b1607723e */ /* 0x002fc800000000ff */
[----:B------:R-:W-:Y:S02]  /*6820*/  LOP3.LUT R6, R6, R7, RZ, 0xc0, !PT ;  /* 0x0000000706067212 */ /* 0x000fe400078ec0ff */
[----:B------:R-:W-:Y:S01]  /*6830*/  SHF.R.U32.HI R7, RZ, 0x10, R114 ;  /* 0x00000010ff077819 */ /* 0x000fe20000011672 */
[-C--:B--2---:R-:W-:Y:S01]  /*6840*/  FMUL.FTZ R74, R74, R108.reuse ;  /* 0x0000006c4a4a7220 */ /* 0x084fe20000410000 */
[-C--:B------:R-:W-:Y:S02]  /*6850*/  FMUL.FTZ R75, R75, R108.reuse ;  /* 0x0000006c4b4b7220 */ /* 0x080fe40000410000 */
[----:B------:R-:W-:Y:S01]  /*6860*/  LOP3.LUT R7, R7, 0xff, RZ, 0xc0, !PT ;  /* 0x000000ff07077812 */ /* 0x000fe200078ec0ff */
[-C--:B------:R-:W-:Y:S01]  /*6870*/  FMUL.FTZ R78, R78, R108.reuse ;  /* 0x0000006c4e4e7220 */ /* 0x080fe20000410000 */
[-C--:B------:R-:W-:Y:S01]  /*6880*/  FMUL.FTZ R79, R79, R108.reuse ;  /* 0x0000006c4f4f7220 */ /* 0x080fe20000410000 */
[-C--:B------:R-:W-:Y:S01]  /*6890*/  FMUL.FTZ R82, R82, R108.reuse ;  /* 0x0000006c52527220 */ /* 0x080fe20000410000 */
[----:B------:R-:W-:Y:S01]  /*68a0*/  PRMT R7, R7, 0x5410, R0 ;  /* 0x0000541007077816 */ /* 0x000fe20000000000 */
[----:B------:R-:W-:Y:S01]  /*68b0*/  FMUL.FTZ R0, R3, UR14 ;  /* 0x0000000e03007c20 */ /* 0x000fe20008410000 */
[-C--:B------:R-:W-:Y:S01]  /*68c0*/  FMUL.FTZ R83, R83, R108.reuse ;  /* 0x0000006c53537220 */ /* 0x080fe20000410000 */
[-C--:B------:R-:W-:Y:S01]  /*68d0*/  FMUL.FTZ R38, R38, R108.reuse ;  /* 0x0000006c26267220 */ /* 0x080fe20000410000 */
[-C--:B------:R-:W-:Y:S01]  /*68e0*/  FMUL.FTZ R39, R39, R108.reuse ;  /* 0x0000006c27277220 */ /* 0x080fe20000410000 */
[----:B------:R-:W-:Y:S01]  /*68f0*/  HSET2.LE.AND R7, R7, R26, PT ;  /* 0x0000001a07077233 */ /* 0x000fe20003803000 */
[-C--:B------:R-:W-:Y:S01]  /*6900*/  FMUL.FTZ R42, R42, R108.reuse ;  /* 0x0000006c2a2a7220 */ /* 0x080fe20000410000 */
[----:B------:R-:W-:Y:S01]  /*6910*/  FSEL R0, R0, RZ, P1 ;  /* 0x000000ff00007208 */ /* 0x000fe20000800000 */
[-C--:B------:R-:W-:Y:S01]  /*6920*/  FMUL.FTZ R43, R43, R108.reuse ;  /* 0x0000006c2b2b7220 */ /* 0x080fe20000410000 */
[-C--:B------:R-:W-:Y:S01]  /*6930*/  FMUL.FTZ R46, R46, R108.reuse ;  /* 0x0000006c2e2e7220 */ /* 0x080fe20000410000 */
[-C--:B------:R-:W-:Y:S01]  /*6940*/  FMUL.FTZ R47, R47, R108.reuse ;  /* 0x0000006c2f2f7220 */ /* 0x080fe20000410000 */
[-C--:B------:R-:W-:Y:S01]  /*6950*/  FMUL.FTZ R50, R50, R108.reuse ;  /* 0x0000006c32327220 */ /* 0x080fe20000410000 */
[--C-:B------:R-:W-:Y:S01]  /*6960*/  FFMA.FTZ R23, R109, UR14, -R0.reuse ;  /* 0x0000000e6d177c23 */ /* 0x100fe20008010800 */
[--C-:B------:R-:W-:Y:S01]  /*6970*/  FFMA.FTZ R20, R113, UR14, -R0.reuse ;  /* 0x0000000e71147c23 */ /* 0x100fe20008010800 */
[--C-:B------:R-:W-:Y:S01]  /*6980*/  FFMA.FTZ R105, R105, UR14, -R0.reuse ;  /* 0x0000000e69697c23 */ /* 0x100fe20008010800 */
[--C-:B------:R-:W-:Y:S01]  /*6990*/  FFMA.FTZ R94, R11, UR14, -R0.reuse ;  /* 0x0000000e0b5e7c23 */ /* 0x100fe20008010800 */
        /* <DEDUP_REMOVED lines=12> */
[----:B------:R-:W-:Y:S01]  /*6a60*/  FMUL.FTZ R71, R71, R108 ;  /* 0x0000006c47477220 */ /* 0x000fe20000410000 */
[--C-:B------:R-:W-:Y:S01]  /*6a70*/  FFMA.FTZ R109, R88, UR14, -R21.reuse ;  /* 0x0000000e586d7c23 */ /* 0x100fe20008010815 */
[----:B------:R-:W-:Y:S01]  /*6a80*/  FFMA.FTZ R88, R106, UR14, -R21 ;  /* 0x0000000e6a587c23 */ /* 0x000fe20008010815 */
[--C-:B------:R-:W-:Y:S01]  /*6a90*/  FFMA.FTZ R89, R89, UR14, -R0.reuse ;  /* 0x0000000e59597c23 */ /* 0x100fe20008010800 */
[----:B------:R-:W-:-:S02]  /*6aa0*/  FFMA.FTZ R86, R86, UR14, -R0 ;  /* 0x0000000e56567c23 */ /* 0x000fc40008010800 */
[----:B------:R-:W-:Y:S08]  /*6ab0*/  MUFU.EX2 R105, R105 ;  /* 0x0000006900697308 */ /* 0x000ff00000000800 */
[----:B------:R-:W2:Y:S01]  /*6ac0*/  MUFU.EX2 R94, R94 ;  /* 0x0000005e005e7308 */ /* 0x000ea20000000800 */
[----:B-1----:R-:W-:-:S04]  /*6ad0*/  F2FP.F16.F32.PACK_AB R10, R20, R23 ;  /* 0x00000017140a723e */ /* 0x002fc800000000ff */
[----:B------:R-:W-:Y:S02]  /*6ae0*/  LOP3.LUT R7, R7, R10, RZ, 0xc0, !PT ;  /* 0x0000000a07077212 */ /* 0x000fe400078ec0ff */
[----:B------:R-:W-:Y:S01]  /*6af0*/  LOP3.LUT R10, R5, 0xffff, RZ, 0xc0, !PT ;  /* 0x0000ffff050a7812 */ /* 0x000fe200078ec0ff */
[----:B------:R-:W-:Y:S03]  /*6b00*/  MUFU.EX2 R88, R88 ;  /* 0x0000005800587308 */ /* 0x000fe60000000800 */
[----:B------:R-:W-:-:S04]  /*6b10*/  SHF.R.U32.HI R10, RZ, 0x8, R10 ;  /* 0x00000008ff0a7819 */ /* 0x000fc8000001160a */
[----:B------:R-:W-:Y:S01]  /*6b20*/  PRMT R9, R9, 0x5410, R10 ;  /* 0x0000541009097816 */ /* 0x000fe2000000000a */
[----:B------:R-:W-:Y:S04]  /*6b30*/  MUFU.EX2 R89, R89 ;  /* 0x0000005900597308 */ /* 0x000fe80000000800 */
[----:B------:R-:W-:-:S04]  /*6b40*/  HSET2.LE.AND R9, R9, R26, PT ;  /* 0x0000001a09097233 */ /* 0x000fc80003803000 */
[----:B------:R-:W-:Y:S01]  /*6b50*/  MUFU.EX2 R109, R109 ;  /* 0x0000006d006d7308 */ /* 0x000fe20000000800 */
[----:B------:R-:W-:Y:S02]  /*6b60*/  LOP3.LUT R4, R9, R4, RZ, 0xc0, !PT ;  /* 0x0000000409047212 */ /* 0x000fe400078ec0ff */
[--C-:B------:R-:W-:Y:S02]  /*6b70*/  SHF.R.U32.HI R9, RZ, 0x10, R5.reuse ;  /* 0x00000010ff097819 */ /* 0x100fe40000011605 */
[----:B------:R-:W-:Y:S02]  /*6b80*/  SHF.R.U32.HI R5, RZ, 0x18, R5 ;  /* 0x00000018ff057819 */ /* 0x000fe40000011605 */
[----:B------:R-:W-:-:S04]  /*6b90*/  LOP3.LUT R10, R9, 0xff, RZ, 0xc0, !PT ;  /* 0x000000ff090a7812 */ /* 0x000fc800078ec0ff */
[----:B------:R-:W-:Y:S02]  /*6ba0*/  PRMT R5, R10, 0x5410, R5 ;  /* 0x000054100a057816 */ /* 0x000fe40000000005 */
[----:B--2---:R-:W-:-:S03]  /*6bb0*/  F2FP.F16.F32.PACK_AB R10, R94, R105 ;  /* 0x000000695e0a723e */ /* 0x004fc600000000ff */
[----:B------:R-:W-:-:S05]  /*6bc0*/  HSET2.LE.AND R5, R5, R26, PT ;  /* 0x0000001a05057233 */ /* 0x000fca0003803000 */
[----:B------:R-:W-:Y:S02]  /*6bd0*/  LOP3.LUT R5, R5, R10, RZ, 0xc0, !PT ;  /* 0x0000000a05057212 */ /* 0x000fe400078ec0ff */
        /* <DEDUP_REMOVED lines=18> */
[----:B------:R-:W-:-:S06]  /*6d00*/  LOP3.LUT R9, R107, 0xff, RZ, 0xc0, !PT ;  /* 0x000000ff6b097812 */ /* 0x000fcc00078ec0ff */
[----:B------:R-:W-:Y:S01]  /*6d10*/  LOP3.LUT R4, R110, 0xffff, RZ, 0xc0, !PT ;  /* 0x0000ffff6e047812 */ /* 0x000fe200078ec0ff */
[----:B------:R-:W-:Y:S01]  /*6d20*/  FFMA.FTZ R5, R146, R108, R105 ;  /* 0x0000006c92057223 */ /* 0x000fe20000010069 */
[----:B------:R-:W-:Y:S01]  /*6d30*/  LOP3.LUT R11, R110, 0xff, RZ, 0xc0, !PT ;  /* 0x000000ff6e0b7812 */ /* 0x000fe200078ec0ff */
[--C-:B------:R-:W-:Y:S01]  /*6d40*/  FFMA.FTZ R108, R34, UR14, -R21.reuse ;  /* 0x0000000e226c7c23 */ /* 0x100fe20008010815 */
[----:B------:R-:W-:Y:S01]  /*6d50*/  SHF.R.U32.HI R4, RZ, 0x8, R4 ;  /* 0x00000008ff047819 */ /* 0x000fe20000011604 */
[----:B------:R-:W-:Y:S01]  /*6d60*/  FFMA.FTZ R105, R90, UR14, -R21 ;  /* 0x0000000e5a697c23 */ /* 0x000fe20008010815 */
[----:B------:R-:W-:Y:S01]  /*6d70*/  FFMA.FTZ R34, R91, UR14, -R0 ;  /* 0x0000000e5b227c23 */ /* 0x000fe20008010800 */
[----:B------:R-:W-:Y:S01]  /*6d80*/  SHF.R.U32.HI R6, RZ, 0x10, R110 ;  /* 0x00000010ff067819 */ /* 0x000fe2000001166e */
[----:B------:R-:W-:Y:S01]  /*6d90*/  FADD.FTZ R90, R104, R137 ;  /* 0x00000089685a7221 */ /* 0x000fe20000010000 */
[----:B------:R-:W-:Y:S01]  /*6da0*/  PRMT R11, R11, 0x5410, R4 ;  /* 0x000054100b0b7816 */ /* 0x000fe20000000004 */
[----:B------:R-:W-:Y:S01]  /*6db0*/  MUFU.EX2 R108, R108 ;  /* 0x0000006c006c7308 */ /* 0x000fe20000000800 */
[----:B------:R-:W-:Y:S01]  /*6dc0*/  LOP3.LUT R4, R107, 0xffff, RZ, 0xc0, !PT ;  /* 0x0000ffff6b047812 */ /* 0x000fe200078ec0ff */
[----:B------:R-:W-:Y:S01]  /*6dd0*/  FADD.FTZ R94, R94, R5 ;  /* 0x000000055e5e7221 */ /* 0x000fe20000010000 */
[----:B------:R-:W-:Y:S01]  /*6de0*/  SHF.R.U32.HI R7, RZ, 0x18, R110 ;  /* 0x00000018ff077819 */ /* 0x000fe2000001166e */
[----:B------:R-:W-:Y:S01]  /*6df0*/  FADD.FTZ R27, R27, R90 ;  /* 0x0000005a1b1b7221 */ /* 0x000fe20000010000 */
[----:B------:R-:W-:Y:S01]  /*6e00*/  SHF.R.U32.HI R4, RZ, 0x8, R4 ;  /* 0x00000008ff047819 */ /* 0x000fe20000011604 */
[----:B------:R-:W-:Y:S01]  /*6e10*/  FFMA.FTZ R90, R93, UR14, -R21 ;  /* 0x0000000e5d5a7c23 */ /* 0x000fe20008010815 */
[----:B------:R-:W-:Y:S01]  /*6e20*/  LOP3.LUT R6, R6, 0xff, RZ, 0xc0, !PT ;  /* 0x000000ff06067812 */ /* 0x000fe200078ec0ff */
[----:B------:R-:W1:Y:S01]  /*6e30*/  MUFU.EX2 R105, R105 ;  /* 0x0000006900697308 */ /* 0x000e620000000800 */
[----:B------:R-:W-:Y:S01]  /*6e40*/  PRMT R9, R9, 0x5410, R4 ;  /* 0x0000541009097816 */ /* 0x000fe20000000004 */
[----:B------:R-:W-:Y:S01]  /*6e50*/  FADD.FTZ R27, R22, R27 ;  /* 0x0000001b161b7221 */ /* 0x000fe20000010000 */
[--C-:B------:R-:W-:Y:S01]  /*6e60*/  SHF.R.U32.HI R4, RZ, 0x10, R107.reuse ;  /* 0x00000010ff047819 */ /* 0x100fe2000001166b */
[--C-:B------:R-:W-:Y:S01]  /*6e70*/  FFMA.FTZ R93, R17, UR14, -R0.reuse ;  /* 0x0000000e115d7c23 */ /* 0x100fe20008010800 */
[----:B------:R-:W-:Y:S01]  /*6e80*/  SHF.R.U32.HI R107, RZ, 0x18, R107 ;  /* 0x00000018ff6b7819 */ /* 0x000fe2000001166b */
[----:B------:R-:W-:Y:S01]  /*6e90*/  FFMA.FTZ R137, R85, UR14, -R21 ;  /* 0x0000000e55897c23 */ /* 0x000fe20008010815 */
[----:B------:R-:W-:Y:S01]  /*6ea0*/  LOP3.LUT R4, R4, 0xff, RZ, 0xc0, !PT ;  /* 0x000000ff04047812 */ /* 0x000fe200078ec0ff */
[----:B------:R-:W2:Y:S01]  /*6eb0*/  MUFU.EX2 R34, R34 ;  /* 0x0000002200227308 */ /* 0x000ea20000000800 */
[----:B------:R-:W-:Y:S01]  /*6ec0*/  PRMT R7, R6, 0x5410, R7 ;  /* 0x0000541006077816 */ /* 0x000fe20000000007 */
[--C-:B------:R-:W-:Y:S01]  /*6ed0*/  FFMA.FTZ R85, R19, UR14, -R0.reuse ;  /* 0x0000000e13557c23 */ /* 0x100fe20008010800 */
[----:B------:R-:W-:Y:S01]  /*6ee0*/  PRMT R91, R4, 0x5410, R107 ;  /* 0x00005410045b7816 */ /* 0x000fe2000000006b */
[--C-:B------:R-:W-:Y:S01]  /*6ef0*/  FFMA.FTZ R4, R33, UR14, -R0.reuse ;  /* 0x0000000e21047c23 */ /* 0x100fe20008010800 */
[--C-:B------:R-:W-:Y:S01]  /*6f00*/  FFMA.FTZ R33, R35, UR14, -R0.reuse ;  /* 0x0000000e23217c23 */ /* 0x100fe20008010800 */
[--C-:B------:R-:W-:Y:S01]  /*6f10*/  HSET2.LE.AND R6, R11, R26.reuse, PT ;  /* 0x0000001a0b067233 */ /* 0x100fe20003803000 */
[--C-:B------:R-:W-:Y:S01]  /*6f20*/  FFMA.FTZ R35, R92, UR14, -R21.reuse ;  /* 0x0000000e5c237c23 */ /* 0x100fe20008010815 */
[----:B------:R3:W4:Y:S01]  /*6f30*/  MUFU.EX2 R104, R4 ;  /* 0x0000000400687308 */ /* 0x0007220000000800 */
[--C-:B------:R-:W-:Y:S01]  /*6f40*/  HSET2.LE.AND R7, R7, R26.reuse, PT ;  /* 0x0000001a07077233 */ /* 0x100fe20003803000 */
[----:B------:R-:W-:Y:S01]  /*6f50*/  FFMA.FTZ R92, R15, UR14, -R0 ;  /* 0x0000000e0f5c7c23 */ /* 0x000fe20008010800 */
[----:B-1----:R-:W-:Y:S01]  /*6f60*/  F2FP.F16.F32.PACK_AB R5, R88, R105 ;  /* 0x000000695805723e */ /* 0x002fe200000000ff */
[----:B------:R-:W-:Y:S01]  /*6f70*/  FADD.FTZ R23, R23, R94 ;  /* 0x0000005e17177221 */ /* 0x000fe20000010000 */
[--C-:B------:R-:W-:Y:S01]  /*6f80*/  HSET2.LE.AND R9, R9, R26.reuse, PT ;  /* 0x0000001a09097233 */ /* 0x100fe20003803000 */
[----:B------:R-:W-:Y:S01]  /*6f90*/  FFMA.FTZ R94, R14, UR14, -R21 ;  /* 0x0000000e0e5e7c23 */ /* 0x000fe20008010815 */
[----:B------:R-:W-:Y:S01]  /*6fa0*/  LOP3.LUT R6, R6, R5, RZ, 0xc0, !PT ;  /* 0x0000000506067212 */ /* 0x000fe200078ec0ff */
[----:B------:R-:W1:Y:S01]  /*6fb0*/  MUFU.EX2 R33, R33 ;  /* 0x0000002100217308 */ /* 0x000e620000000800 */
[----:B--2---:R-:W-:Y:S01]  /*6fc0*/  F2FP.F16.F32.PACK_AB R8, R34, R89 ;  /* 0x000000592208723e */ /* 0x004fe200000000ff */
[----:B------:R-:W-:Y:S01]  /*6fd0*/  FADD.FTZ R23, R20, R23 ;  /* 0x0000001714177221 */ /* 0x000fe20000010000 */
[----:B------:R-:W-:Y:S01]  /*6fe0*/  HSET2.LE.AND R5, R91, R26, PT ;  /* 0x0000001a5b057233 */ /* 0x000fe20003803000 */
[----:B------:R-:W-:Y:S01]  /*6ff0*/  FFMA.FTZ R91, R13, UR14, -R21 ;  /* 0x0000000e0d5b7c23 */ /* 0x000fe20008010815 */
[----:B------:R-:W-:Y:S01]  /*7000*/  LOP3.LUT R7, R7, R8, RZ, 0xc0, !PT ;  /* 0x0000000807077212 */ /* 0x000fe200078ec0ff */
[--C-:B------:R-:W-:Y:S01]  /*7010*/  FFMA.FTZ R146, R87, UR14, -R0.reuse ;  /* 0x0000000e57927c23 */ /* 0x100fe20008010800 */
[----:B------:R-:W-:Y:S01]  /*7020*/  LOP3.LUT R107, R30, 0xff, RZ, 0xc0, !PT ;  /* 0x000000ff1e6b7812 */ /* 0x000fe200078ec0ff */
[----:B------:R-:W-:Y:S01]  /*7030*/  MUFU.EX2 R93, R93 ;  /* 0x0000005d005d7308 */ /* 0x000fe20000000800 */
[----:B---3--:R-:W-:Y:S01]  /*7040*/  F2FP.F16.F32.PACK_AB R4, R109, R108 ;  /* 0x0000006c6d04723e */ /* 0x008fe200000000ff */
[----:B------:R-:W-:Y:S01]  /*7050*/  FADD.FTZ R108, R108, R27 ;  /* 0x0000001b6c6c7221 */ /* 0x000fe20000010000 */
[----:B------:R-:W-:Y:S01]  /*7060*/  FFMA.FTZ R27, R84, UR14, -R21 ;  /* 0x0000000e541b7c23 */ /* 0x000fe20008010815 */
[----:B------:R-:W-:Y:S01]  /*7070*/  FFMA.FTZ R84, R95, UR14, -R0 ;  /* 0x0000000e5f547c23 */ /* 0x000fe20008010800 */
[----:B------:R-:W-:Y:S01]  /*7080*/  LOP3.LUT R4, R9, R4, RZ, 0xc0, !PT ;  /* 0x0000000409047212 */ /* 0x000fe200078ec0ff */
[----:B----4-:R-:W-:Y:S01]  /*7090*/  FADD.FTZ R106, R104, R23 ;  /* 0x00000017686a7221 */ /* 0x010fe20000010000 */
[----:B------:R-:W-:Y:S01]  /*70a0*/  SHF.R.U32.HI R13, RZ, 0x18, R18 ;  /* 0x00000018ff0d7819 */ /* 0x000fe20000011612 */
[----:B------:R-:W-:Y:S01]  /*70b0*/  MUFU.EX2 R91, R91 ;  /* 0x0000005b005b7308 */ /* 0x000fe20000000800 */
[----:B-1----:R-:W-:Y:S01]  /*70c0*/  F2FP.F16.F32.PACK_AB R8, R33, R104 ;  /* 0x000000682108723e */ /* 0x002fe200000000ff */
[----:B------:R-:W-:Y:S01]  /*70d0*/  FADD.FTZ R108, R109, R108 ;  /* 0x0000006c6d6c7221 */ /* 0x000fe20000010000 */
[----:B------:R-:W-:Y:S01]  /*70e0*/  LOP3.LUT R109, R28, 0xff, RZ, 0xc0, !PT ;  /* 0x000000ff1c6d7812 */ /* 0x000fe200078ec0ff */
[----:B------:R-:W-:Y:S01]  /*70f0*/  FADD.FTZ R106, R33, R106 ;  /* 0x0000006a216a7221 */ /* 0x000fe20000010000 */
[----:B------:R-:W-:Y:S01]  /*7100*/  LOP3.LUT R5, R5, R8, RZ, 0xc0, !PT ;  /* 0x0000000805057212 */ /* 0x000fe200078ec0ff */
[----:B------:R-:W-:Y:S01]  /*7110*/  FADD.FTZ R105, R105, R108 ;  /* 0x0000006c69697221 */ /* 0x000fe20000010000 */
[----:B------:R-:W1:Y:S01]  /*7120*/  LDSM.16.MT88.4 R8, [R118+0x6400] ;  /* 0x006400007608783b */ /* 0x000e620000004200 */
[----:B------:R-:W2:Y:S01]  /*7130*/  MUFU.EX2 R92, R92 ;  /* 0x0000005c005c7308 */ /* 0x000ea20000000800 */
[----:B------:R-:W-:Y:S01]  /*7140*/  FFMA.FTZ R33, R25, UR14, -R0 ;  /* 0x0000000e19217c23 */ /* 0x000fe20008010800 */
[----:B------:R-:W-:Y:S01]  /*7150*/  FADD.FTZ R105, R88, R105 ;  /* 0x0000006958697221 */ /* 0x000fe20000010000 */
[----:B------:R-:W-:-:S04]  /*7160*/  FADD.FTZ R89, R89, R106 ;  /* 0x0000006a59597221 */ /* 0x000fc80000010000 */
[----:B------:R-:W-:Y:S01]  /*7170*/  FADD.FTZ R34, R34, R89 ;  /* 0x0000005922227221 */ /* 0x000fe20000010000 */
[----:B------:R-:W-:Y:S08]  /*7180*/  MUFU.EX2 R35, R35 ;  /* 0x0000002300237308 */ /* 0x000ff00000000800 */
[----:B------:R-:W-:Y:S08]  /*7190*/  MUFU.EX2 R90, R90 ;  /* 0x0000005a005a7308 */ /* 0x000ff00000000800 */
[----:B------:R-:W-:Y:S08]  /*71a0*/  MUFU.EX2 R85, R85 ;  /* 0x0000005500557308 */ /* 0x000ff00000000800 */
[----:B------:R-:W-:Y:S01]  /*71b0*/  MUFU.EX2 R84, R84 ;  /* 0x0000005400547308 */ /* 0x000fe20000000800 */
[C---:B-1----:R-:W-:Y:S07]  /*71c0*/  HMMA.16816.F32 R72, R4.reuse, R8, R72 ;  /* 0x000000080448723c */ /* 0x042fee0000001848 */
[----:B------:R-:W-:Y:S01]  /*71d0*/  MUFU.EX2 R94, R94 ;  /* 0x0000005e005e7308 */ /* 0x000fe20000000800 */
[C---:B------:R-:W-:Y:S01]  /*71e0*/  HMMA.16816.F32 R76, R4.reuse, R10, R76 ;  /* 0x0000000a044c723c */ /* 0x040fe2000000184c */
[----:B------:R-:W1:Y:S06]  /*71f0*/  LDSM.16.MT88.4 R8, [R116+0x6400] ;  /* 0x006400007408783b */ /* 0x000e6c0000004200 */
[----:B------:R-:W-:Y:S08]  /*7200*/  MUFU.EX2 R104, R27 ;  /* 0x0000001b00687308 */ /* 0x000ff00000000800 */
[----:B------:R-:W-:Y:S08]  /*7210*/  MUFU.EX2 R137, R137 ;  /* 0x0000008900897308 */ /* 0x000ff00000000800 */
[----:B------:R-:W-:Y:S08]  /*7220*/  MUFU.EX2 R33, R33 ;  /* 0x0000002100217308 */ /* 0x000ff00000000800 */
[----:B------:R-:W-:Y:S08]  /*7230*/  MUFU.EX2 R87, R86 ;  /* 0x0000005600577308 */ /* 0x000ff00000000800 */
        /* <DEDUP_REMOVED lines=16> */
[----:B------:R-:W-:-:S02]  /*7340*/  SHF.R.U32.HI R4, RZ, 0x10, R30 ;  /* 0x00000010ff047819 */ /* 0x000fc4000001161e */
[----:B------:R-:W-:Y:S01]  /*7350*/  LOP3.LUT R5, R30, 0xffff, RZ, 0xc0, !PT ;  /* 0x0000ffff1e057812 */ /* 0x000fe200078ec0ff */
[--C-:B------:R-:W-:Y:S01]  /*7360*/  FFMA.FTZ R31, R16, UR14, -R21.reuse ;  /* 0x0000000e101f7c23 */ /* 0x100fe20008010815 */
[----:B------:R-:W-:Y:S01]  /*7370*/  SHF.R.U32.HI R7, RZ, 0x18, R30 ;  /* 0x00000018ff077819 */ /* 0x000fe2000001161e */
[----:B------:R-:W-:Y:S01]  /*7380*/  FFMA.FTZ R30, R12, UR14, -R21 ;  /* 0x0000000e0c1e7c23 */ /* 0x000fe20008010815 */
[----:B------:R-:W-:Y:S01]  /*7390*/  LOP3.LUT R4, R4, 0xff, RZ, 0xc0, !PT ;  /* 0x000000ff04047812 */ /* 0x000fe200078ec0ff */
[----:B------:R-:W-:Y:S01]  /*73a0*/  LDSM.16.MT88.4 R20, [R116+0x6800] ;  /* 0x006800007414783b */ /* 0x000fe20000004200 */
[----:B------:R-:W-:Y:S01]  /*73b0*/  SHF.R.U32.HI R6, RZ, 0x8, R5 ;  /* 0x00000008ff067819 */ /* 0x000fe20000011605 */
[----:B------:R-:W-:Y:S01]  /*73c0*/  MUFU.EX2 R95, R31 ;  /* 0x0000001f005f7308 */ /* 0x000fe20000000800 */
[----:B------:R-:W-:Y:S02]  /*73d0*/  PRMT R7, R4, 0x5410, R7 ;  /* 0x0000541004077816 */ /* 0x000fe40000000007 */
[----:B------:R-:W-:-:S02]  /*73e0*/  LOP3.LUT R4, R18, 0xffff, RZ, 0xc0, !PT ;  /* 0x0000ffff12047812 */ /* 0x000fc400078ec0ff */
[----:B------:R-:W-:Y:S02]  /*73f0*/  LOP3.LUT R5, R18, 0xff, RZ, 0xc0, !PT ;  /* 0x000000ff12057812 */ /* 0x000fe400078ec0ff */
[----:B------:R-:W-:Y:S01]  /*7400*/  SHF.R.U32.HI R4, RZ, 0x8, R4 ;  /* 0x00000008ff047819 */ /* 0x000fe20000011604 */
[----:B------:R-:W3:Y:S01]  /*7410*/  MUFU.EX2 R30, R30 ;  /* 0x0000001e001e7308 */ /* 0x000ee20000000800 */
[----:B------:R-:W-:Y:S02]  /*7420*/  PRMT R107, R107, 0x5410, R6 ;  /* 0x000054106b6b7816 */ /* 0x000fe40000000006 */
[----:B------:R-:W-:Y:S02]  /*7430*/  PRMT R5, R5, 0x5410, R4 ;  /* 0x0000541005057816 */ /* 0x000fe40000000004 */
[----:B------:R-:W-:Y:S02]  /*7440*/  SHF.R.U32.HI R4, RZ, 0x10, R18 ;  /* 0x00000010ff047819 */ /* 0x000fe40000011612 */
[----:B--2---:R-:W-:Y:S01]  /*7450*/  F2FP.F16.F32.PACK_AB R6, R92, R93 ;  /* 0x0000005d5c06723e */ /* 0x004fe200000000ff */
[----:B------:R-:W2:Y:S01]  /*7460*/  LDSM.16.MT88.4 R16, [R118+0x7800] ;  /* 0x007800007610783b */ /* 0x000ea20000004200 */
[----:B------:R-:W-:Y:S01]  /*7470*/  LOP3.LUT R4, R4, 0xff, RZ, 0xc0, !PT ;  /* 0x000000ff04047812 */ /* 0x000fe200078ec0ff */
[----:B------:R-:W-:Y:S01]  /*7480*/  FADD.FTZ R93, R93, R34 ;  /* 0x000000225d5d7221 */ /* 0x000fe20000010000 */
[----:B------:R-:W-:-:S02]  /*7490*/  HSET2.LE.AND R7, R7, R26, PT ;  /* 0x0000001a07077233 */ /* 0x000fc40003803000 */
[----:B------:R-:W-:Y:S01]  /*74a0*/  PRMT R13, R4, 0x5410, R13 ;  /* 0x00005410040d7816 */ /* 0x000fe2000000000d */
[----:B------:R-:W-:Y:S01]  /*74b0*/  FADD.FTZ R92, R92, R93 ;  /* 0x0000005d5c5c7221 */ /* 0x000fe20000010000 */
[--C-:B------:R-:W-:Y:S02]  /*74c0*/  HSET2.LE.AND R4, R5, R26.reuse, PT ;  /* 0x0000001a05047233 */ /* 0x100fe40003803000 */
[----:B---3--:R-:W-:Y:S02]  /*74d0*/  F2FP.F16.F32.PACK_AB R5, R91, R30 ;  /* 0x0000001e5b05723e */ /* 0x008fe400000000ff */
[----:B------:R-:W-:Y:S01]  /*74e0*/  F2FP.F16.F32.PACK_AB R12, R84, R85 ;  /* 0x00000055540c723e */ /* 0x000fe200000000ff */
[----:B------:R-:W-:Y:S01]  /*74f0*/  FADD.FTZ R85, R85, R92 ;  /* 0x0000005c55557221 */ /* 0x000fe20000010000 */
[----:B------:R-:W-:Y:S02]  /*7500*/  LOP3.LUT R4, R4, R5, RZ, 0xc0, !PT ;  /* 0x0000000504047212 */ /* 0x000fe400078ec0ff */
[----:B------:R-:W-:Y:S01]  /*7510*/  HSET2.LE.AND R5, R13, R26, PT ;  /* 0x0000001a0d057233 */ /* 0x000fe20003803000 */
[----:B------:R-:W-:Y:S01]  /*7520*/  FADD.FTZ R85, R84, R85 ;  /* 0x0000005554557221 */ /* 0x000fe20000010000 */
[----:B------:R-:W-:-:S02]  /*7530*/  F2FP.F16.F32.PACK_AB R13, R90, R35 ;  /* 0x000000235a0d723e */ /* 0x000fc400000000ff */
[----:B------:R-:W-:Y:S02]  /*7540*/  LOP3.LUT R7, R7, R12, RZ, 0xc0, !PT ;  /* 0x0000000c07077212 */ /* 0x000fe400078ec0ff */
[----:B------:R-:W-:Y:S02]  /*7550*/  LOP3.LUT R5, R5, R6, RZ, 0xc0, !PT ;  /* 0x0000000605057212 */ /* 0x000fe400078ec0ff */
[----:B------:R-:W-:Y:S02]  /*7560*/  HSET2.LE.AND R6, R107, R26, PT ;  /* 0x0000001a6b067233 */ /* 0x000fe40003803000 */
[----:B------:R-:W-:Y:S02]  /*7570*/  SHF.R.U32.HI R107, RZ, 0x18, R28 ;  /* 0x00000018ff6b7819 */ /* 0x000fe4000001161c */
[----:B------:R-:W-:Y:S02]  /*7580*/  F2FP.F16.F32.PACK_AB R34, R146, R87 ;  /* 0x000000579222723e */ /* 0x000fe400000000ff */
[----:B------:R-:W-:-:S02]  /*7590*/  LOP3.LUT R6, R6, R13, RZ, 0xc0, !PT ;  /* 0x0000000d06067212 */ /* 0x000fc400078ec0ff */
[----:B------:R-:W3:Y:S05]  /*75a0*/  LDSM.16.MT88.4 R12, [R116+0x7800] ;  /* 0x00780000740c783b */ /* 0x000eea0000004200 */
[C---:B-1----:R-:W-:Y:S06]  /*75b0*/  HMMA.16816.F32 R72, R4.reuse, R8, R72 ;  /* 0x000000080448723c */ /* 0x042fec0000001848 */
[C---:B------:R-:W-:Y:S01]  /*75c0*/  HMMA.16816.F32 R76, R4.reuse, R10, R76 ;  /* 0x0000000a044c723c */ /* 0x040fe2000000184c */
[----:B------:R-:W1:Y:S05]  /*75d0*/  LDSM.16.MT88.4 R8, [R118+0x8800] ;  /* 0x008800007608783b */ /* 0x000e6a0000004200 */
[C---:B--2---:R-:W-:Y:S06]  /*75e0*/  HMMA.16816.F32 R40, R4.reuse, R16, R40 ;  /* 0x000000100428723c */ /* 0x044fec0000001828 */
[C---:B------:R-:W-:Y:S06]  /*75f0*/  HMMA.16816.F32 R80, R4.reuse, R20, R80 ;  /* 0x000000140450723c */ /* 0x040fec0000001850 */
[C---:B------:R-:W-:Y:S01]  /*7600*/  HMMA.16816.F32 R36, R4.reuse, R22, R36 ;  /* 0x000000160424723c */ /* 0x040fe20000001824 */
[----:B------:R-:W-:Y:S05]  /*7610*/  LDSM.16.MT88.4 R20, [R118+0x7c00] ;  /* 0x007c00007614783b */ /* 0x000fea0000004200 */
[C---:B------:R-:W-:Y:S06]  /*7620*/  HMMA.16816.F32 R44, R4.reuse, R18, R44 ;  /* 0x00000012042c723c */ /* 0x040fec000000182c */
[C---:B---3--:R-:W-:Y:S06]  /*7630*/  HMMA.16816.F32 R48, R4.reuse, R12, R48 ;  /* 0x0000000c0430723c */ /* 0x048fec0000001830 */
[C---:B------:R-:W-:Y:S01]  /*7640*/  HMMA.16816.F32 R52, R4.reuse, R14, R52 ;  /* 0x0000000e0434723c */ /* 0x040fe20000001834 */
[----:B------:R-:W2:Y:S05]  /*7650*/  LDSM.16.MT88.4 R12, [R116+0x8800] ;  /* 0x00880000740c783b */ /* 0x000eaa0000004200 */
[C---:B-1----:R-:W-:Y:S06]  /*7660*/  HMMA.16816.F32 R56, R4.reuse, R8, R56 ;  /* 0x000000080438723c */ /* 0x042fec0000001838 */
[----:B------:R-:W-:Y:S01]  /*7670*/  HMMA.16816.F32 R60, R4, R10, R60 ;  /* 0x0000000a043c723c */ /* 0x000fe2000000183c */
[----:B------:R-:W-:-:S02]  /*7680*/  LOP3.LUT R8, R28, 0xffff, RZ, 0xc0, !PT ;  /* 0x0000ffff1c087812 */ /* 0x000fc400078ec0ff */
[----:B------:R-:W-:Y:S02]  /*7690*/  SHF.R.U32.HI R9, RZ, 0x10, R28 ;  /* 0x00000010ff097819 */ /* 0x000fe4000001161c */
[----:B------:R-:W-:Y:S02]  /*76a0*/  SHF.R.U32.HI R16, RZ, 0x8, R8 ;  /* 0x00000008ff107819 */ /* 0x000fe40000011608 */
[----:B------:R-:W-:Y:S02]  /*76b0*/  LOP3.LUT R8, R9, 0xff, RZ, 0xc0, !PT ;  /* 0x000000ff09087812 */ /* 0x000fe400078ec0ff */
[----:B------:R-:W-:Y:S02]  /*76c0*/  LOP3.LUT R11, R2, 0xff, RZ, 0xc0, !PT ;  /* 0x000000ff020b7812 */ /* 0x000fe400078ec0ff */
[----:B------:R-:W-:Y:S02]  /*76d0*/  PRMT R107, R8, 0x5410, R107 ;  /* 0x00005410086b7816 */ /* 0x000fe4000000006b */
[----:B------:R-:W-:-:S02]  /*76e0*/  LOP3.LUT R8, R2, 0xffff, RZ, 0xc0, !PT ;  /* 0x0000ffff02087812 */ /* 0x000fc400078ec0ff */
[----:B------:R-:W-:Y:S02]  /*76f0*/  SHF.R.U32.HI R10, RZ, 0x10, R2 ;  /* 0x00000010ff0a7819 */ /* 0x000fe40000011602 */
[----:B------:R-:W-:Y:S02]  /*7700*/  SHF.R.U32.HI R8, RZ, 0x8, R8 ;  /* 0x00000008ff087819 */ /* 0x000fe40000011608 */
[----:B------:R-:W-:Y:S02]  /*7710*/  SHF.R.U32.HI R9, RZ, 0x18, R2 ;  /* 0x00000018ff097819 */ /* 0x000fe40000011602 */
[----:B------:R-:W-:Y:S02]  /*7720*/  PRMT R11, R11, 0x5410, R8 ;  /* 0x000054100b0b7816 */ /* 0x000fe40000000008 */
[----:B------:R-:W-:Y:S02]  /*7730*/  LOP3.LUT R2, R10, 0xff, RZ, 0xc0, !PT ;  /* 0x000000ff0a027812 */ /* 0x000fe400078ec0ff */
[----:B------:R-:W-:-:S02]  /*7740*/  PRMT R109, R109, 0x5410, R16 ;  /* 0x000054106d6d7816 */ /* 0x000fc40000000010 */
[----:B------:R-:W-:Y:S01]  /*7750*/  PRMT R9, R2, 0x5410, R9 ;  /* 0x0000541002097816 */ /* 0x000fe20000000009 */
[----:B------:R-:W-:Y:S01]  /*7760*/  FFMA.FTZ R2, R24, UR14, -R0 ;  /* 0x0000000e18027c23 */ /* 0x000fe20008010800 */
[--C-:B------:R-:W-:Y:S01]  /*7770*/  HSET2.LE.AND R8, R11, R26.reuse, PT ;  /* 0x0000001a0b087233 */ /* 0x100fe20003803000 */
[C---:B--2---:R-:W-:Y:S01]  /*7780*/  HMMA.16816.F32 R64, R4.reuse, R12, R64 ;  /* 0x0000000c0440723c */ /* 0x044fe20000001840 */
[--C-:B------:R-:W-:Y:S01]  /*7790*/  HSET2.LE.AND R109, R109, R26.reuse, PT ;  /* 0x0000001a6d6d7233 */ /* 0x100fe20003803000 */
[----:B------:R-:W-:Y:S01]  /*77a0*/  FADD.FTZ R0, R30, R105 ;  /* 0x000000691e007221 */ /* 0x000fe20000010000 */
[--C-:B------:R-:W-:Y:S01]  /*77b0*/  HSET2.LE.AND R110, R9, R26.reuse, PT ;  /* 0x0000001a096e7233 */ /* 0x100fe20003803000 */
[----:B------:R-:W1:Y:S01]  /*77c0*/  MUFU.EX2 R2, R2 ;  /* 0x0000000200027308 */ /* 0x000e620000000800 */
[----:B------:R-:W-:Y:S01]  /*77d0*/  HSET2.LE.AND R107, R107, R26, PT ;  /* 0x0000001a6b6b7233 */ /* 0x000fe20003803000 */
[----:B------:R-:W-:Y:S01]  /*77e0*/  HMMA.16816.F32 R68, R4, R14, R68 ;  /* 0x0000000e0444723c */ /* 0x000fe20000001844 */
[----:B------:R-:W2:Y:S01]  /*77f0*/  LDSM.16.MT88.4 R28, [R118+0x6c00] ;  /* 0x006c0000761c783b */ /* 0x000ea20000004200 */
[----:B------:R-:W-:-:S03]  /*7800*/  FADD.FTZ R0, R91, R0 ;  /* 0x000000005b007221 */ /* 0x000fc60000010000 */
[----:B------:R-:W3:Y:S02]  /*7810*/  LDSM.16.MT88.4 R24, [R116+0x6c00] ;  /* 0x006c00007418783b */ /* 0x000ee40000004200 */
[----:B------:R-:W-:Y:S02]  /*7820*/  F2FP.F16.F32.PACK_AB R5, R95, R94 ;  /* 0x0000005e5f05723e */ /* 0x000fe400000000ff */
[----:B------:R-:W-:Y:S01]  /*7830*/  LDSM.16.MT88.4 R16, [R116+0x7c00] ;  /* 0x007c00007410783b */ /* 0x000fe20000004200 */
[----:B------:R-:W-:Y:S02]  /*7840*/  F2FP.F16.F32.PACK_AB R6, R137, R104 ;  /* 0x000000688906723e */ /* 0x000fe400000000ff */
[----:B------:R-:W-:Y:S01]  /*7850*/  LOP3.LUT R4, R8, R5, RZ, 0xc0, !PT ;  /* 0x0000000508047212 */ /* 0x000fe200078ec0ff */
[----:B------:R-:W-:Y:S01]  /*7860*/  LDSM.16.MT88.4 R12, [R118+0x8c00] ;  /* 0x008c0000760c783b */ /* 0x000fe20000004200 */
[----:B------:R-:W-:Y:S02]  /*7870*/  LOP3.LUT R6, R109, R6, RZ, 0xc0, !PT ;  /* 0x000000066d067212 */ /* 0x000fe400078ec0ff */
[----:B-1----:R-:W-:Y:S01]  /*7880*/  F2FP.F16.F32.PACK_AB R5, R33, R2 ;  /* 0x000000022105723e */ /* 0x002fe200000000ff */
[----:B------:R-:W1:Y:S01]  /*7890*/  LDSM.16.MT88.4 R8, [R116+0x8c00] ;  /* 0x008c00007408783b */ /* 0x000e620000004200 */
[----:B------:R-:W-:Y:S01]  /*78a0*/  LOP3.LUT R7, R107, R34, RZ, 0xc0, !PT ;  /* 0x000000226b077212 */ /* 0x000fe200078ec0ff */
[----:B------:R-:W-:Y:S01]  /*78b0*/  FADD.FTZ R2, R2, R85 ;  /* 0x0000005502027221 */ /* 0x000fe20000010000 */
[----:B------:R-:W-:-:S07]  /*78c0*/  LOP3.LUT R5, R110, R5, RZ, 0xc0, !PT ;  /* 0x000000056e057212 */ /* 0x000fce00078ec0ff */
[C---:B------:R-:W-:Y:S06]  /*78d0*/  HMMA.16816.F32 R40, R4.reuse, R20, R40 ;  /* 0x000000140428723c */ /* 0x040fec0000001828 */
[C---:B------:R-:W-:Y:S06]  /*78e0*/  HMMA.16816.F32 R44, R4.reuse, R22, R44 ;  /* 0x00000016042c723c */ /* 0x040fec000000182c */
[C---:B--2---:R-:W-:Y:S06]  /*78f0*/  HMMA.16816.F32 R72, R4.reuse, R28, R72 ;  /* 0x0000001c0448723c */ /* 0x044fec0000001848 */
[C---:B------:R-:W-:Y:S06]  /*7900*/  HMMA.16816.F32 R76, R4.reuse, R30, R76 ;  /* 0x0000001e044c723c */ /* 0x040fec000000184c */
[C---:B---3--:R-:W-:Y:S06]  /*7910*/  HMMA.16816.F32 R80, R4.reuse, R24, R80 ;  /* 0x000000180450723c */ /* 0x048fec0000001850 */
[C---:B-1----:R-:W-:Y:S06]  /*7920*/  HMMA.16816.F32 R64, R4.reuse, R8, R64 ;  /* 0x000000080440723c */ /* 0x042fec0000001840 */
[----:B------:R-:W-:Y:S01]  /*7930*/  HMMA.16816.F32 R36, R4, R26, R36 ;  /* 0x0000001a0424723c */ /* 0x000fe20000001824 */
[----:B------:R-:W-:Y:S01]  /*7940*/  FADD.FTZ R9, R35, R0 ;  /* 0x0000000023097221 */ /* 0x000fe20000010000 */
[----:B------:R-:W-:-:S02]  /*7950*/  IMAD.MOV.U32 R0, RZ, RZ, R3 ;  /* 0x000000ffff007224 */ /* 0x000fc400078e0003 */
[----:B------:R-:W-:Y:S02]  /*7960*/  @P0 IMAD.MOV.U32 R0, RZ, RZ, R3 ;  /* 0x000000ffff000224 */ /* 0x000fe400078e0003 */
[----:B------:R-:W-:Y:S01]  /*7970*/  FADD.FTZ R9, R90, R9 ;  /* 0x000000095a097221 */ /* 0x000fe20000010000 */
[----:B------:R-:W-:Y:S03]  /*7980*/  HMMA.16816.F32 R48, R4, R16, R48 ;  /* 0x000000100430723c */ /* 0x000fe60000001830 */
[----:B------:R-:W-:-:S03]  /*7990*/  FADD.FTZ R94, R94, R9 ;  /* 0x000000095e5e7221 */ /* 0x000fc60000010000 */
[----:B------:R-:W-:Y:S01]  /*79a0*/  HMMA.16816.F32 R52, R4, R18, R52 ;  /* 0x000000120434723c */ /* 0x000fe20000001834 */
[----:B------:R-:W-:-:S04]  /*79b0*/  FADD.FTZ R95, R95, R94 ;  /* 0x0000005e5f5f7221 */ /* 0x000fc80000010000 */
[----:B------:R-:W-:Y:S01]  /*79c0*/  FADD.FTZ R104, R104, R95 ;  /* 0x0000005f68687221 */ /* 0x000fe20000010000 */
[----:B------:R-:W-:Y:S03]  /*79d0*/  HMMA.16816.F32 R56, R4, R12, R56 ;  /* 0x0000000c0438723c */ /* 0x000fe60000001838 */
[----:B------:R-:W-:-:S03]  /*79e0*/  FADD.FTZ R137, R137, R104 ;  /* 0x0000006889897221 */ /* 0x000fc60000010000 */
[C---:B------:R-:W-:Y:S06]  /*79f0*/  HMMA.16816.F32 R60, R4.reuse, R14, R60 ;  /* 0x0000000e043c723c */ /* 0x040fec000000183c */
[----:B------:R-:W-:Y:S07]  /*7a00*/  HMMA.16816.F32 R68, R4, R10, R68 ;  /* 0x0000000a0444723c */ /* 0x000fee0000001844 */
[----:B------:R-:W-:Y:S01]  /*7a10*/  FADD.FTZ R4, R33, R2 ;  /* 0x0000000221047221 */ /* 0x000fe20000010000 */
[----:B------:R-:W-:-:S02]  /*7a20*/  IMAD.MOV.U32 R2, RZ, RZ, R32 ;  /* 0x000000ffff027224 */ /* 0x000fc400078e0020 */
[----:B------:R-:W-:Y:S02]  /*7a30*/  @P0 IMAD.MOV.U32 R2, RZ, RZ, R32 ;  /* 0x000000ffff020224 */ /* 0x000fe400078e0020 */
[----:B------:R-:W-:-:S04]  /*7a40*/  FADD.FTZ R87, R87, R4 ;  /* 0x0000000457577221 */ /* 0x000fc80000010000 */
[----:B------:R-:W-:Y:S01]  /*7a50*/  FADD.FTZ R146, R146, R87 ;  /* 0x0000005792927221 */ /* 0x000fe20000010000 */
[----:B------:R-:W-:Y:S07]  /*7a60*/  @P0 BRA `(.L_x_833) ;  /* 0x0000000000040947 */ /* 0x000fee0003800000 */
.L_x_829:
[----:B------:R-:W-:-:S12]  /*7a70*/  UIADD3 UR16, UR15, -0x1, URZ ;  /* 0xffffffff0f107890 */ /* 0x000fd8000fffe03f */
.L_x_833:
[----:B------:R-:W-:-:S13]  /*7a80*/  ISETP.LE.AND P0, PT, RZ, UR16, PT ;  /* 0x00000010ff007c0c */ /* 0x000fda000bf03270 */
[----:B------:R-:W-:Y:S05]  /*7a90*/  @!P0 BRA `(.L_x_834) ;  /* 0x00000028007c8947 */ /* 0x000fea0003800000 */
[----:B------:R-:W-:Y:S01]  /*7aa0*/  IMAD.WIDE.U32 R140, R103, -0x326172a9, RZ ;  /* 0xcd9e8d57678c7825 */ /* 0x000fe200078e00ff */
[----:B------:R-:W-:Y:S01]  /*7ab0*/  PRMT R136, R102, 0x7054, R102 ;  /* 0x0000705466887816 */ /* 0x000fe20000000066 */
[----:B------:R-:W-:Y:S01]  /*7ac0*/  ULDC UR4, c[0x0][0x2d0] ;  /* 0x0000b40000047ab9 */ /* 0x000fe20000000800 */
[----:B------:R-:W-:Y:S01]  /*7ad0*/  MOV R144, R98 ;  /* 0x0000006200907202 */ /* 0x000fe20000000f00 */
[----:B------:R-:W-:Y:S01]  /*7ae0*/  IMAD.MOV.U32 R85, RZ, RZ, R0 ;  /* 0x000000ffff557224 */ /* 0x000fe200078e0000 */
[----:B------:R-:W-:Y:S01]  /*7af0*/  LOP3.LUT R138, R141, R97, RZ, 0x3c, !PT ;  /* 0x000000618d8a7212 */ /* 0x000fe200078e3cff */
[----:B------:R-:W-:Y:S01]  /*7b00*/  IMAD.MOV.U32 R3, RZ, RZ, R2 ;  /* 0x000000ffff037224 */ /* 0x000fe200078e0002 */
[----:B------:R-:W-:Y:S01]  /*7b10*/  MOV R145, R101 ;  /* 0x0000006500917202 */ /* 0x000fe20000000f00 */
[----:B------:R-:W-:Y:S01]  /*7b20*/  IMAD.WIDE.U32 R142, R96, -0x2daee0ad, RZ ;  /* 0xd2511f53608e7825 */ /* 0x000fe200078e00ff */
[----:B------:R-:W-:Y:S01]  /*7b30*/  ISETP.GE.AND P4, PT, R132, UR4, PT ;  /* 0x0000000484007c0c */ /* 0x000fe2000bf86270 */
[----:B------:R-:W-:Y:S01]  /*7b40*/  ULDC UR10, c[0x0][0x2d0] ;  /* 0x0000b400000a7ab9 */ /* 0x000fe20000000800 */
[----:B------:R-:W-:Y:S01]  /*7b50*/  ULDC UR4, c[0x0][0x2ec] ;  /* 0x0000bb0000047ab9 */ /* 0x000fe20000000800 */
[----:B------:R-:W-:Y:S01]  /*7b60*/  IMAD.WIDE.U32 R138, R138, -0x2daee0ad, RZ ;  /* 0xd2511f538a8a7825 */ /* 0x000fe200078e00ff */
[----:B------:R-:W-:Y:S01]  /*7b70*/  ULDC.64 UR6, c[0x0][0x248] ;  /* 0x0000920000067ab9 */ /* 0x000fe20000000a00 */
[----:B------:R-:W-:Y:S08]  /*7b80*/  BRA `(.L_x_835) ;  /* 0x0000000400087947 */ /* 0x000ff00003800000 */
.L_x_837:
[----:B------:R-:W-:Y:S01]  /*7b90*/  ISETP.GE.AND P4, PT, R132, UR10, PT ;  /* 0x0000000a84007c0c */ /* 0x000fe2000bf86270 */
[----:B------:R-:W-:Y:S01]  /*7ba0*/  UIADD3 UR14, UR16, -0x1, URZ ;  /* 0xffffffff100e7890 */ /* 0x000fe2000fffe03f */
[----:B------:R-:W1:Y:S03]  /*7bb0*/  @!P3 LDC.64 R86, c[0x0][0x218] ;  /* 0x00008600ff56bb82 */ /* 0x000e660000000a00 */
[----:B------:R-:W-:Y:S02]  /*7bc0*/  USHF.R.S32.HI UR11, URZ, 0x1f, UR14 ;  /* 0x0000001f3f0b7899 */ /* 0x000fe4000801140e */
[----:B------:R-:W-:Y:S02]  /*7bd0*/  UIMAD.WIDE.U32 UR22, UR14, UR6, URZ ;  /* 0x000000060e1672a5 */ /* 0x000fe4000f8e003f */
[----:B------:R-:W-:Y:S01]  /*7be0*/  UIMAD UR11, UR11, UR6, URZ ;  /* 0x000000060b0b72a4 */ /* 0x000fe2000f8e023f */
[----:B------:R-:W2:Y:S03]  /*7bf0*/  @!P2 LDC.64 R92, c[0x0][0x218] ;  /* 0x00008600ff5cab82 */ /* 0x000ea60000000a00 */
[----:B------:R3:W-:Y:S01]  /*7c00*/  @P4 STS [R122+0x3000], RZ ;  /* 0x003000ff7a004388 */ /* 0x0007e20000000800 */
[----:B------:R-:W-:Y:S01]  /*7c10*/  UIMAD UR11, UR14, UR7, UR11 ;  /* 0x000000070e0b72a4 */ /* 0x000fe2000f8e020b */
[----:B------:R-:W-:Y:S02]  /*7c20*/  IMAD.U32 R91, RZ, RZ, UR22 ;  /* 0x00000016ff5b7e24 */ /* 0x000fe4000f8e00ff */
[----:B------:R3:W-:Y:S01]  /*7c30*/  @P4 STS [R122+0x3004], RZ ;  /* 0x003004ff7a004388 */ /* 0x0007e20000000800 */
[----:B------:R-:W4:Y:S01]  /*7c40*/  @!P4 LDC.64 R88, c[0x0][0x218] ;  /* 0x00008600ff58cb82 */ /* 0x000f220000000a00 */
[----:B------:R-:W-:Y:S01]  /*7c50*/  UIADD3 UR11, UR23, UR11, URZ ;  /* 0x0000000b170b7290 */ /* 0x000fe2000fffe03f */
[----:B------:R-:W-:Y:S01]  /*7c60*/  LEA R0, P0, R91, R126, 0x6 ;  /* 0x0000007e5b007211 */ /* 0x000fe200078030ff */
[----:B------:R3:W-:Y:S01]  /*7c70*/  @P4 STS.64 [R122+0x3008], RZ ;  /* 0x003008ff7a004388 */ /* 0x0007e20000000a00 */
[----:B------:R-:W-:Y:S03]  /*7c80*/  IMAD.U32 R2, RZ, RZ, UR22 ;  /* 0x00000016ff027e24 */ /* 0x000fe6000f8e00ff */
[----:B------:R-:W-:Y:S05]  /*7c90*/  IMAD.U32 R91, RZ, RZ, UR11 ;  /* 0x0000000bff5b7e24 */ /* 0x000fea000f8e00ff */
[----:B------:R-:W-:Y:S02]  /*7ca0*/  LEA.HI.X R2, R2, R129, R91, 0x6, P0 ;  /* 0x0000008102027211 */ /* 0x000fe400000f345b */
[----:B------:R-:W5:Y:S01]  /*7cb0*/  @!P4 LDC.64 R90, c[0x0][0x218] ;  /* 0x00008600ff5acb82 */ /* 0x000f620000000a00 */
[C---:B-1----:R-:W-:Y:S04]  /*7cc0*/  @!P3 LEA R94, P0, R0.reuse, R86, 0x1 ;  /* 0x00000056005eb211 */ /* 0x042fe800078008ff */
[C-C-:B------:R-:W-:Y:S02]  /*7cd0*/  @!P3 LEA.HI.X R95, R0.reuse, R87, R2.reuse, 0x1, P0 ;  /* 0x00000057005fb211 */ /* 0x140fe400000f0c02 */
[C---:B--2---:R-:W-:Y:S01]  /*7ce0*/  @!P2 LEA R92, P0, R0.reuse, R92, 0x1 ;  /* 0x0000005c005ca211 */ /* 0x044fe200078008ff */
[----:B------:R-:W1:Y:S01]  /*7cf0*/  @!P2 LDC.64 R86, c[0x0][0x218] ;  /* 0x00008600ff56ab82 */ /* 0x000e620000000a00 */
[C---:B----4-:R-:W-:Y:S02]  /*7d00*/  @!P4 LEA R88, P1, R0.reuse, R88, 0x1 ;  /* 0x000000580058c211 */ /* 0x050fe400078208ff */
[C-C-:B------:R-:W-:Y:S02]  /*7d10*/  @!P2 LEA.HI.X R93, R0.reuse, R93, R2.reuse, 0x1, P0 ;  /* 0x0000005d005da211 */ /* 0x140fe400000f0c02 */
[C---:B------:R-:W-:Y:S02]  /*7d20*/  @!P4 LEA.HI.X R89, R0.reuse, R89, R2, 0x1, P1 ;  /* 0x000000590059c211 */ /* 0x040fe400008f0c02 */
[----:B------:R-:W-:Y:S03]  /*7d30*/  IADD3 R0, P0, R0, UR25, RZ ;  /* 0x0000001900007c10 */ /* 0x000fe6000ff1e0ff */
[----:B------:R-:W-:Y:S01]  /*7d40*/  @!PT LDS RZ, [RZ] ;  /* 0x00000000fffff984 */ /* 0x000fe20000000800 */
[----:B------:R-:W-:Y:S01]  /*7d50*/  @!PT LDS RZ, [RZ] ;  /* 0x00000000fffff984 */ /* 0x000fe20000000800 */
[----:B------:R-:W-:Y:S01]  /*7d60*/  @!PT LDS RZ, [RZ] ;  /* 0x00000000fffff984 */ /* 0x000fe20000000800 */
[----:B------:R2:W-:Y:S01]  /*7d70*/  @!P4 LDGSTS.E.BYPASS.LTC128B.128 [R122+0x3000], desc[UR18][R88.64] ;  /* 0x03000000587acfae */ /* 0x0005e2000b901d52 */
[----:B------:R-:W-:Y:S03]  /*7d80*/  IADD3.X R2, R2, UR24, RZ, P0, !PT ;  /* 0x0000001802027c10 */ /* 0x000fe600087fe4ff */
[----:B------:R3:W-:Y:S01]  /*7d90*/  @P3 STS.128 [R122+0x4000], RZ ;  /* 0x004000ff7a003388 */ /* 0x0007e20000000c00 */
[C---:B-----5:R-:W-:Y:S03]  /*7da0*/  @!P4 LEA R90, P6, R0.reuse, R90, 0x1 ;  /* 0x0000005a005ac211 */ /* 0x060fe600078c08ff */
[----:B------:R-:W-:Y:S01]  /*7db0*/  @!PT LDS RZ, [RZ] ;  /* 0x00000000fffff984 */ /* 0x000fe20000000800 */
[----:B------:R-:W-:Y:S01]  /*7dc0*/  @!PT LDS RZ, [RZ] ;  /* 0x00000000fffff984 */ /* 0x000fe20000000800 */
[----:B------:R-:W-:Y:S01]  /*7dd0*/  @!PT LDS RZ, [RZ] ;  /* 0x00000000fffff984 */ /* 0x000fe20000000800 */
[----:B------:R3:W-:Y:S01]  /*7de0*/  @!P3 LDGSTS.E.BYPASS.LTC128B.128 [R122+0x4000], desc[UR18][R94.64+0x40] ;  /* 0x040000405e7abfae */ /* 0x0007e2000b901d52 */
[C-C-:B------:R-:W-:Y:S03]  /*7df0*/  @!P4 LEA.HI.X R91, R0.reuse, R91, R2.reuse, 0x1, P6 ;  /* 0x0000005b005bc211 */ /* 0x140fe600030f0c02 */
[----:B------:R3:W-:Y:S01]  /*7e00*/  @P2 STS.128 [R122+0x5000], RZ ;  /* 0x005000ff7a002388 */ /* 0x0007e20000000c00 */
[C---:B-1----:R-:W-:Y:S03]  /*7e10*/  @!P2 LEA R86, P0, R0.reuse, R86, 0x1 ;  /* 0x000000560056a211 */ /* 0x042fe600078008ff */
[----:B------:R-:W-:Y:S01]  /*7e20*/  @!PT LDS RZ, [RZ] ;  /* 0x00000000fffff984 */ /* 0x000fe20000000800 */
[----:B------:R-:W-:Y:S01]  /*7e30*/  @!PT LDS RZ, [RZ] ;  /* 0x00000000fffff984 */ /* 0x000fe20000000800 */
[----:B------:R-:W-:Y:S01]  /*7e40*/  @!PT LDS RZ, [RZ] ;  /* 0x00000000fffff984 */ /* 0x000fe20000000800 */
[----:B------:R3:W-:Y:S01]  /*7e50*/  @!P2 LDGSTS.E.BYPASS.LTC128B.128 [R122+0x5000], desc[UR18][R92.64+0x80] ;  /* 0x050000805c7aafae */ /* 0x0007e2000b901d52 */
[C-C-:B------:R-:W-:Y:S03]  /*7e60*/  @!P2 LEA.HI.X R87, R0.reuse, R87, R2.reuse, 0x1, P0 ;  /* 0x000000570057a211 */ /* 0x140fe600000f0c02 */
        /* <DEDUP_REMOVED lines=20> */
.L_x_835:
[----:B------:R-:W-:Y:S01]  /*7fb0*/  ISETP.GE.AND P3, PT, R124, UR10, PT ;  /* 0x0000000a7c007c0c */ /* 0x000fe2000bf66270 */
[----:B------:R-:W1:Y:S01]  /*7fc0*/  @!P4 LDC.64 R156, c[0x0][0x220] ;  /* 0x00008800ff9ccb82 */ /* 0x000e620000000a00 */
[----:B------:R-:W-:Y:S01]  /*7fd0*/  ISETP.GE.AND P2, PT, R123, UR10, PT ;  /* 0x0000000a7b007c0c */ /* 0x000fe2000bf46270 */
[----:B------:R-:W-:Y:S04]  /*7fe0*/  DEPBAR.LE SB0, 0x0 ;  /* 0x000080000000791a */ /* 0x000fe80000000000 */
[----:B------:R-:W-:Y:S01]  /*7ff0*/  USHF.R.S32.HI UR14, URZ, 0x1f, UR16 ;  /* 0x0000001f3f0e7899 */ /* 0x000fe20008011410 */
[----:B------:R-:W-:Y:S01]  /*8000*/  IMAD.U32 R159, RZ, RZ, UR16 ;  /* 0x00000010ff9f7e24 */ /* 0x000fe2000f8e00ff */
[----:B------:R-:W-:Y:S01]  /*8010*/  UIMAD UR11, UR20, UR16, URZ ;  /* 0x00000010140b72a4 */ /* 0x000fe2000f8e023f */
[----:B------:R-:W2:Y:S08]  /*8020*/  @!P4 LDC.64 R150, c[0x0][0x220] ;  /* 0x00008800ff96cb82 */ /* 0x000eb00000000a00 */
[----:B------:R-:W-:Y:S01]  /*8030*/  BAR.SYNC.DEFER_BLOCKING 0x0 ;  /* 0x0000000000007b1d */ /* 0x000fe20000010000 */
[----:B------:R-:W-:Y:S01]  /*8040*/  IMAD.WIDE.U32 R158, R159, UR26, R144 ;  /* 0x0000001a9f9e7c25 */ /* 0x000fe2000f8e0090 */
[----:B------:R-:W-:Y:S02]  /*8050*/  UIMAD UR11, UR14, UR26, UR11 ;  /* 0x0000001a0e0b72a4 */ /* 0x000fe4000f8e020b */
[C---:B------:R-:W-:Y:S04]  /*8060*/  IADD3 R2, P5, R158.reuse, UR8, RZ ;  /* 0x000000089e027c10 */ /* 0x040fe8000ffbe0ff */
[----:B------:R-:W-:Y:S01]  /*8070*/  VIADD R0, R159, UR11 ;  /* 0x0000000b9f007c36 */ /* 0x000fe20008000000 */
[----:B------:R-:W-:Y:S01]  /*8080*/  @P4 STS [R122+0x6000], RZ ;  /* 0x006000ff7a004388 */ /* 0x000fe20000000800 */
[----:B------:R-:W3:Y:S03]  /*8090*/  @!P3 LDC.64 R154, c[0x0][0x220] ;  /* 0x00008800ff9abb82 */ /* 0x000ee60000000a00 */
[----:B------:R-:W-:Y:S04]  /*80a0*/  @P4 STS [R122+0x6004], RZ ;  /* 0x006004ff7a004388 */ /* 0x000fe80000000800 */
[----:B------:R-:W-:Y:S01]  /*80b0*/  @P4 STS.64 [R122+0x6008], RZ ;  /* 0x006008ff7a004388 */ /* 0x000fe20000000a00 */
[----:B------:R-:W4:Y:S08]  /*80c0*/  @!P2 LDC.64 R152, c[0x0][0x220] ;  /* 0x00008800ff98ab82 */ /* 0x000f300000000a00 */
[----:B------:R-:W5:Y:S08]  /*80d0*/  @!P3 LDC.64 R148, c[0x0][0x220] ;  /* 0x00008800ff94bb82 */ /* 0x000f700000000a00 */
[----:B------:R-:W5:Y:S01]  /*80e0*/  @!P2 LDC.64 R86, c[0x0][0x220] ;  /* 0x00008800ff56ab82 */ /* 0x000f620000000a00 */
        /* <DEDUP_REMOVED lines=8> */
[----:B------:R1:W-:Y:S03]  /*8170*/  @!P4 LDGSTS.E.BYPASS.LTC128B.128 [R122+0x6000], desc[UR18][R156.64] ;  /* 0x060000009c7acfae */ /* 0x0003e6000b901d52 */
[----:B------:R-:W-:Y:S01]  /*8180*/  @!P2 LEA.HI.X R153, R158, R153, R0, 0x1, P0 ;  /* 0x000000999e99a211 */ /* 0x000fe200000f0c00 */
[----:B------:R-:W-:Y:S01]  /*8190*/  @P3 STS.128 [R122+0x7000], RZ ;  /* 0x007000ff7a003388 */ /* 0x000fe20000000c00 */
[----:B------:R-:W-:Y:S02]  /*81a0*/  IADD3.X R0, R0, UR9, RZ, P5, !PT ;  /* 0x0000000900007c10 */ /* 0x000fe4000affe4ff */
[C---:B--2---:R-:W-:Y:S01]  /*81b0*/  @!P4 LEA R150, P5, R2.reuse, R150, 0x1 ;  /* 0x000000960296c211 */ /* 0x044fe200078a08ff */
[----:B------:R-:W-:Y:S01]  /*81c0*/  @!PT LDS RZ, [RZ] ;  /* 0x00000000fffff984 */ /* 0x000fe20000000800 */
[----:B------:R-:W-:Y:S01]  /*81d0*/  @!PT LDS RZ, [RZ] ;  /* 0x00000000fffff984 */ /* 0x000fe20000000800 */
[----:B------:R-:W-:Y:S01]  /*81e0*/  @!PT LDS RZ, [RZ] ;  /* 0x00000000fffff984 */ /* 0x000fe20000000800 */
[----:B------:R1:W-:Y:S01]  /*81f0*/  @!P3 LDGSTS.E.BYPASS.LTC128B.128 [R122+0x7000], desc[UR18][R154.64+0x40] ;  /* 0x070000409a7abfae */ /* 0x0003e2000b901d52 */
[C---:B-----5:R-:W-:Y:S02]  /*8200*/  @!P3 LEA R148, P1, R2.reuse, R148, 0x1 ;  /* 0x000000940294b211 */ /* 0x060fe400078208ff */
[C-C-:B------:R-:W-:Y:S01]  /*8210*/  @!P4 LEA.HI.X R151, R2.reuse, R151, R0.reuse, 0x1, P5 ;  /* 0x000000970297c211 */ /* 0x140fe200028f0c00 */
[----:B------:R-:W-:Y:S01]  /*8220*/  @P2 STS.128 [R122+0x8000], RZ ;  /* 0x008000ff7a002388 */ /* 0x000fe20000000c00 */
[C-C-:B------:R-:W-:Y:S02]  /*8230*/  @!P3 LEA.HI.X R149, R2.reuse, R149, R0.reuse, 0x1, P1 ;  /* 0x000000950295b211 */ /* 0x140fe400008f0c00 */
[C---:B------:R-:W-:Y:S01]  /*8240*/  @!P2 LEA R86, P0, R2.reuse, R86, 0x1 ;  /* 0x000000560256a211 */ /* 0x040fe200078008ff */
[----:B------:R-:W-:Y:S01]  /*8250*/  @!PT LDS RZ, [RZ] ;  /* 0x00000000fffff984 */ /* 0x000fe20000000800 */
[----:B------:R-:W-:Y:S01]  /*8260*/  @!PT LDS RZ, [RZ] ;  /* 0x00000000fffff984 */ /* 0x000fe20000000800 */
[----:B------:R-:W-:Y:S01]  /*8270*/  @!PT LDS RZ, [RZ] ;  /* 0x00000000fffff984 */ /* 0x000fe20000000800 */
[----:B------:R1:W-:Y:S01]  /*8280*/  @!P2 LDGSTS.E.BYPASS.LTC128B.128 [R122+0x8000], desc[UR18][R152.64+0x80] ;  /* 0x08000080987aafae */ /* 0x0003e2000b901d52 */
[----:B------:R-:W-:Y:S02]  /*8290*/  ISETP.LT.AND P5, PT, RZ, UR16, PT ;  /* 0x00000010ff007c0c */ /* 0x000fe4000bfa1270 */
[----:B------:R-:W-:Y:S01]  /*82a0*/  @!P2 LEA.HI.X R87, R2, R87, R0, 0x1, P0 ;  /* 0x000000570257a211 */ /* 0x000fe200000f0c00 */
        /* <DEDUP_REMOVED lines=16> */
[----:B------:R-:W2:Y:S04]  /*83b0*/  LDSM.16.M88.4 R92, [R120+0x3000] ;  /* 0x00300000785c783b */ /* 0x000ea80000000200 */
[----:B------:R-:W3:Y:S04]  /*83c0*/  LDSM.16.M88.4 R96, [R120+0x3400] ;  /* 0x003400007860783b */ /* 0x000ee80000000200 */
[----:B------:R-:W4:Y:S04]  /*83d0*/  LDSM.16.M88.4 R100, [R120+0x3800] ;  /* 0x003800007864783b */ /* 0x000f280000000200 */
[----:B------:R-:W5:Y:S04]  /*83e0*/  LDSM.16.M88.4 R104, [R120+0x3c00] ;  /* 0x003c00007868783b */ /* 0x000f680000000200 */
[----:B------:R-:W0:Y:S04]  /*83f0*/  LDGDEPBAR ;  /* 0x00000000000079af */ /* 0x000e280000000000 */
[----:B------:R-:W-:Y:S04]  /*8400*/  LDSM.16.M88.4 R108, [R119] ;  /* 0x00000000776c783b */ /* 0x000fe80000000200 */
[----:B------:R-:W1:Y:S01]  /*8410*/  LDSM.16.M88.4 R112, [R117+0x3000] ;  /* 0x003000007570783b */ /* 0x000e620000000200 */
[C---:B--2---:R-:W-:Y:S06]  /*8420*/  HMMA.16816.F32 R4, R88.reuse, R92, RZ ;  /* 0x0000005c5804723c */ /* 0x044fec00000018ff */
[C---:B------:R-:W-:Y:S01]  /*8430*/  HMMA.16816.F32 R8, R88.reuse, R94, RZ ;  /* 0x0000005e5808723c */ /* 0x040fe200000018ff */
[----:B------:R-:W-:Y:S05]  /*8440*/  LDSM.16.M88.4 R92, [R117+0x3800] ;  /* 0x00380000755c783b */ /* 0x000fea0000000200 */
[C---:B---3--:R-:W-:Y:S06]  /*8450*/  HMMA.16816.F32 R12, R88.reuse, R96, RZ ;  /* 0x00000060580c723c */ /* 0x048fec00000018ff */
[C---:B------:R-:W-:Y:S01]  /*8460*/  HMMA.16816.F32 R16, R88.reuse, R98, RZ ;  /* 0x000000625810723c */ /* 0x040fe200000018ff */
[----:B------:R-:W-:Y:S05]  /*8470*/  LDSM.16.M88.4 R96, [R120+0x4400] ;  /* 0x004400007860783b */ /* 0x000fea0000000200 */
[C---:B----4-:R-:W-:Y:S06]  /*8480*/  HMMA.16816.F32 R20, R88.reuse, R100, RZ ;  /* 0x000000645814723c */ /* 0x050fec00000018ff */
[C---:B------:R-:W-:Y:S06]  /*8490*/  HMMA.16816.F32 R24, R88.reuse, R102, RZ ;  /* 0x000000665818723c */ /* 0x040fec00000018ff */
[C---:B-----5:R-:W-:Y:S06]  /*84a0*/  HMMA.16816.F32 R28, R88.reuse, R104, RZ ;  /* 0x00000068581c723c */ /* 0x060fec00000018ff */
[----:B------:R-:W-:Y:S01]  /*84b0*/  HMMA.16816.F32 R32, R88, R106, RZ ;  /* 0x0000006a5820723c */ /* 0x000fe200000018ff */
[----:B------:R-:W2:Y:S05]  /*84c0*/  LDSM.16.M88.4 R88, [R117+0x3400] ;  /* 0x003400007558783b */ /* 0x000eaa0000000200 */
[C---:B-1----:R-:W-:Y:S06]  /*84d0*/  HMMA.16816.F32 R4, R108.reuse, R112, R4 ;  /* 0x000000706c04723c */ /* 0x042fec0000001804 */
[C---:B------:R-:W-:Y:S06]  /*84e0*/  HMMA.16816.F32 R8, R108.reuse, R114, R8 ;  /* 0x000000726c08723c */ /* 0x040fec0000001808 */
[C---:B--2---:R-:W-:Y:S06]  /*84f0*/  HMMA.16816.F32 R12, R108.reuse, R88, R12 ;  /* 0x000000586c0c723c */ /* 0x044fec000000180c */
        /* <DEDUP_REMOVED lines=62> */
.L_x_836:
[----:B------:R-:W-:Y:S01]  /*88e0*/  FMNMX.FTZ R2, R4, R3, !PT ;  /* 0x0000000304027209 */ /* 0x000fe20007810000 */
[----:B------:R-:W-:Y:S01]  /*88f0*/  VIADD R107, R134, 0x9e3779b9 ;  /* 0x9e3779b9866b7836 */ /* 0x000fe20000000000 */
[----:B------:R-:W-:Y:S01]  /*8900*/  FMNMX.FTZ R0, R6, R85, !PT ;  /* 0x0000005506007209 */ /* 0x000fe20007810000 */
[----:B------:R-:W-:Y:S01]  /*8910*/  USHF.L.U32 UR11, UR16, 0x1, URZ ;  /* 0x00000001100b7899 */ /* 0x000fe2000800063f */
[----:B---3--:R-:W-:Y:S01]  /*8920*/  FMNMX.FTZ R89, R5, R2, !PT ;  /* 0x0000000205597209 */ /* 0x008fe20007810000 */
[----:B------:R-:W-:Y:S01]  /*8930*/  UIADD3 UR16, UR16, -0x1, URZ ;  /* 0xffffffff10107890 */ /* 0x000fe2000fffe03f */
        /* <DEDUP_REMOVED lines=29> */
[--C-:B------:R-:W-:Y:S01]  /*8b10*/  LOP3.LUT R84, R143, UR11, R135.reuse, 0x96, !PT ;  /* 0x0000000b8f547c12 */ /* 0x100fe2000f8e9687 */
[----:B------:R-:W-:Y:S01]  /*8b20*/  SHFL.BFLY PT, R91, R86, 0x2, 0x1f ;  /* 0x0c401f00565b7f89 */ /* 0x000fe200000e0000 */
[----:B------:R-:W-:Y:S07]  /*8b30*/  UIADD3 UR11, UR11, 0x1, URZ ;  /* 0x000000010b0b7890 */ /* 0x000fee000fffe03f */
[----:B------:R-:W1:Y:S02]  /*8b40*/  SHFL.BFLY PT, R0, R89, 0x2, 0x1f ;  /* 0x0c401f0059007f89 */ /* 0x000e6400000e0000 */
[----:B-1----:R-:W-:Y:S01]  /*8b50*/  FMNMX.FTZ R87, R89, R0, !PT ;  /* 0x0000000059577209 */ /* 0x002fe20007810000 */
[----:B------:R-:W-:Y:S01]  /*8b60*/  IMAD.WIDE.U32 R88, R84, -0x326172a9, RZ ;  /* 0xcd9e8d5754587825 */ /* 0x000fe200078e00ff */
[----:B------:R-:W-:Y:S02]  /*8b70*/  FMNMX.FTZ R2, R86, R91, !PT ;  /* 0x0000005b56027209 */ /* 0x000fe40007810000 */
[----:B------:R-:W-:Y:S02]  /*8b80*/  LOP3.LUT R84, R143, UR11, R135, 0x96, !PT ;  /* 0x0000000b8f547c12 */ /* 0x000fe4000f8e9687 */
[----:B------:R-:W1:Y:S01]  /*8b90*/  SHFL.BFLY PT, R0, R87, 0x1, 0x1f ;  /* 0x0c201f0057007f89 */ /* 0x000e6200000e0000 */
[----:B------:R-:W-:Y:S01]  /*8ba0*/  VIADD R91, R135, 0xbb67ae85 ;  /* 0xbb67ae85875b7836 */ /* 0x000fe20000000000 */
[----:B------:R-:W-:Y:S06]  /*8bb0*/  LOP3.LUT R106, R89, R140, R107, 0x96, !PT ;  /* 0x0000008c596a7212 */ /* 0x000fec00078e966b */
[----:B------:R-:W2:Y:S01]  /*8bc0*/  SHFL.BFLY PT, R93, R2, 0x1, 0x1f ;  /* 0x0c201f00025d7f89 */ /* 0x000ea200000e0000 */
[----:B------:R-:W-:Y:S01]  /*8bd0*/  IMAD.WIDE.U32 R114, R84, -0x326172a9, RZ ;  /* 0xcd9e8d5754727825 */ /* 0x000fe200078e00ff */
[----:B------:R-:W-:Y:S03]  /*8be0*/  LOP3.LUT R154, R139, R142, R91, 0x96, !PT ;  /* 0x0000008e8b9a7212 */ /* 0x000fe600078e965b */
[----:B------:R-:W-:Y:S01]  /*8bf0*/  VIADD R91, R134, 0x3c6ef372 ;  /* 0x3c6ef372865b7836 */ /* 0x000fe20000000000 */
[----:B------:R-:W-:Y:S01]  /*8c00*/  LOP3.LUT R107, R115, R140, R107, 0x96, !PT ;  /* 0x0000008c736b7212 */ /* 0x000fe200078e966b */
[----:B------:R-:W-:Y:S05]  /*8c10*/  IMAD.WIDE.U32 R154, R154, -0x326172a9, RZ ;  /* 0xcd9e8d579a9a7825 */ /* 0x000fea00078e00ff */
[C-C-:B------:R-:W-:Y:S02]  /*8c20*/  LOP3.LUT R101, R155.reuse, R88, R91.reuse, 0x96, !PT ;  /* 0x000000589b657212 */ /* 0x140fe400078e965b */
[----:B------:R-:W-:Y:S02]  /*8c30*/  LOP3.LUT R114, R155, R114, R91, 0x96, !PT ;  /* 0x000000729b727212 */ /* 0x000fe400078e965b */
[----:B-1----:R-:W-:Y:S02]  /*8c40*/  FMNMX.FTZ R0, R87, R0, !PT ;  /* 0x0000000057007209 */ /* 0x002fe40007810000 */
[----:B--2---:R-:W-:Y:S03]  /*8c50*/  FMNMX.FTZ R2, R2, R93, !PT ;  /* 0x0000005d02027209 */ /* 0x004fe60007810000 */
[C---:B------:R-:W-:Y:S01]  /*8c60*/  FMUL.FTZ R87, R0.reuse, UR4 ;  /* 0x0000000400577c20 */ /* 0x040fe20008410000 */
[----:B------:R-:W-:Y:S02]  /*8c70*/  FSETP.NEU.FTZ.AND P0, PT, R0, -INF , PT ;  /* 0xff8000000000780b */ /* 0x000fe40003f1d000 */
[C---:B------:R-:W-:Y:S01]  /*8c80*/  FSETP.NEU.FTZ.AND P1, PT, R2.reuse, -INF , PT ;  /* 0xff8000000200780b */ /* 0x040fe20003f3d000 */
[C---:B------:R-:W-:Y:S01]  /*8c90*/  FADD.FTZ R86, -R2.reuse, R3 ;  /* 0x0000000302567221 */ /* 0x040fe20000010100 */
[----:B------:R-:W-:Y:S01]  /*8ca0*/  FMUL.FTZ R108, R2, UR4 ;  /* 0x00000004026c7c20 */ /* 0x000fe20008410000 */
[----:B------:R-:W-:Y:S01]  /*8cb0*/  FADD.FTZ R3, -R0, R85 ;  /* 0x0000005500037221 */ /* 0x000fe20000010100 */
[----:B------:R-:W-:Y:S02]  /*8cc0*/  IMAD.MOV.U32 R85, RZ, RZ, R0 ;  /* 0x000000ffff557224 */ /* 0x000fe400078e0000 */
[----:B------:R-:W-:Y:S01]  /*8cd0*/  FMUL.FTZ R84, R86, UR4 ;  /* 0x0000000456547c20 */ /* 0x000fe20008410000 */
[----:B------:R-:W-:Y:S01]  /*8ce0*/  FSEL R86, R87, RZ, P0 ;  /* 0x000000ff57567208 */ /* 0x000fe20000000000 */
[----:B------:R-:W-:Y:S01]  /*8cf0*/  FMUL.FTZ R3, R3, UR4 ;  /* 0x0000000403037c20 */ /* 0x000fe20008410000 */
[----:B------:R-:W-:Y:S03]  /*8d00*/  FSEL R108, R108, RZ, P1 ;  /* 0x000000ff6c6c7208 */ /* 0x000fe60000800000 */
[----:B------:R-:W1:Y:S01]  /*8d10*/  MUFU.EX2 R84, R84 ;  /* 0x0000005400547308 */ /* 0x000e620000000800 */
[----:B------:R-:W-:Y:S01]  /*8d20*/  FFMA.FTZ R91, R22, UR4, -R86 ;  /* 0x00000004165b7c23 */ /* 0x000fe20008010856 */
[--C-:B------:R-:W-:Y:S01]  /*8d30*/  FFMA.FTZ R115, R5, UR4, -R108.reuse ;  /* 0x0000000405737c23 */ /* 0x100fe2000801086c */
[--C-:B------:R-:W-:Y:S01]  /*8d40*/  FFMA.FTZ R112, R24, UR4, -R108.reuse ;  /* 0x0000000418707c23 */ /* 0x100fe2000801086c */
[----:B------:R-:W-:Y:S01]  /*8d50*/  FFMA.FTZ R94, R25, UR4, -R108 ;  /* 0x00000004195e7c23 */ /* 0x000fe2000801086c */
[----:B------:R-:W-:Y:S01]  /*8d60*/  FFMA.FTZ R103, R23, UR4, -R86 ;  /* 0x0000000417677c23 */ /* 0x000fe20008010856 */
[--C-:B------:R-:W-:Y:S01]  /*8d70*/  FFMA.FTZ R147, R4, UR4, -R108.reuse ;  /* 0x0000000404937c23 */ /* 0x100fe2000801086c */
[----:B------:R-:W-:Y:S03]  /*8d80*/  VIADD R23, R135, 0x76cf5d0a ;  /* 0x76cf5d0a87177836 */ /* 0x000fe60000000000 */
[----:B------:R-:W2:Y:S01]  /*8d90*/  MUFU.EX2 R3, R3 ;  /* 0x0000000300037308 */ /* 0x000ea20000000800 */
[--C-:B------:R-:W-:Y:S01]  /*8da0*/  FFMA.FTZ R89, R21, UR4, -R108.reuse ;  /* 0x0000000415597c23 */ /* 0x100fe2000801086c */
[--C-:B------:R-:W-:Y:S01]  /*8db0*/  FFMA.FTZ R98, R28, UR4, -R108.reuse ;  /* 0x000000041c627c23 */ /* 0x100fe2000801086c */
[--C-:B------:R-:W-:Y:S01]  /*8dc0*/  FFMA.FTZ R97, R29, UR4, -R108.reuse ;  /* 0x000000041d617c23 */ /* 0x100fe2000801086c */
[----:B------:R-:W-:Y:S01]  /*8dd0*/  FFMA.FTZ R96, R32, UR4, -R108 ;  /* 0x0000000420607c23 */ /* 0x000fe2000801086c */
[--C-:B------:R-:W-:Y:S01]  /*8de0*/  FFMA.FTZ R104, R26, UR4, -R86.reuse ;  /* 0x000000041a687c23 */ /* 0x100fe20008010856 */
[--C-:B------:R-:W-:Y:S01]  /*8df0*/  FFMA.FTZ R100, R30, UR4, -R86.reuse ;  /* 0x000000041e647c23 */ /* 0x100fe20008010856 */
[----:B------:R-:W-:Y:S03]  /*8e00*/  FFMA.FTZ R99, R31, UR4, -R86 ;  /* 0x000000041f637c23 */ /* 0x000fe60008010856 */
[----:B------:R-:W-:Y:S01]  /*8e10*/  MUFU.EX2 R22, R115 ;  /* 0x0000007300167308 */ /* 0x000fe20000000800 */
[C---:B-1----:R-:W-:Y:S01]  /*8e20*/  FMUL.FTZ R24, R84.reuse, R72 ;  /* 0x0000004854187220 */ /* 0x042fe20000410000 */
[----:B------:R-:W-:Y:S01]  /*8e30*/  FMUL.FTZ R25, R84, R73 ;  /* 0x0000004954197220 */ /* 0x000fe20000410000 */
[----:B------:R-:W-:Y:S04]  /*8e40*/  IMAD.WIDE.U32 R72, R106, -0x2daee0ad, RZ ;  /* 0xd2511f536a487825 */ /* 0x000fe800078e00ff */
[--C-:B------:R-:W-:Y:S01]  /*8e50*/  FFMA.FTZ R150, R8, UR4, -R108.reuse ;  /* 0x0000000408967c23 */ /* 0x100fe2000801086c */
[--C-:B------:R-:W-:Y:S01]  /*8e60*/  FFMA.FTZ R113, R9, UR4, -R108.reuse ;  /* 0x0000000409717c23 */ /* 0x100fe2000801086c */
[--C-:B------:R-:W-:Y:S01]  /*8e70*/  FFMA.FTZ R93, R16, UR4, -R108.reuse ;  /* 0x00000004105d7c23 */ /* 0x100fe2000801086c */
[----:B------:R-:W1:Y:S01]  /*8e80*/  MUFU.EX2 R21, R147 ;  /* 0x0000009300157308 */ /* 0x000e620000000800 */
[----:B------:R-:W-:Y:S01]  /*8e90*/  LOP3.LUT R73, R73, R138, R23, 0x96, !PT ;  /* 0x0000008a49497212 */ /* 0x000fe200078e9617 */
[--C-:B------:R-:W-:Y:S01]  /*8ea0*/  FFMA.FTZ R95, R17, UR4, -R108.reuse ;  /* 0x00000004115f7c23 */ /* 0x100fe2000801086c */
[--C-:B------:R-:W-:Y:S01]  /*8eb0*/  FFMA.FTZ R90, R12, UR4, -R108.reuse ;  /* 0x000000040c5a7c23 */ /* 0x100fe2000801086c */
[--C-:B------:R-:W-:Y:S01]  /*8ec0*/  FFMA.FTZ R92, R13, UR4, -R108.reuse ;  /* 0x000000040d5c7c23 */ /* 0x100fe2000801086c */
[--C-:B------:R-:W-:Y:S01]  /*8ed0*/  FFMA.FTZ R88, R20, UR4, -R108.reuse ;  /* 0x0000000414587c23 */ /* 0x100fe2000801086c */
[----:B------:R-:W-:Y:S01]  /*8ee0*/  FFMA.FTZ R108, R33, UR4, -R108 ;  /* 0x00000004216c7c23 */ /* 0x000fe2000801086c */
[C---:B--2---:R-:W-:Y:S01]  /*8ef0*/  FMUL.FTZ R26, R3.reuse, R74 ;  /* 0x0000004a031a7220 */ /* 0x044fe20000410000 */
[C---:B------:R-:W-:Y:S01]  /*8f00*/  FMUL.FTZ R30, R3.reuse, R78 ;  /* 0x0000004e031e7220 */ /* 0x040fe20000410000 */
[----:B------:R-:W-:Y:S01]  /*8f10*/  FMUL.FTZ R31, R3, R79 ;  /* 0x0000004f031f7220 */ /* 0x000fe20000410000 */
[C---:B------:R-:W-:Y:S01]  /*8f20*/  FMUL.FTZ R28, R84.reuse, R76 ;  /* 0x0000004c541c7220 */ /* 0x040fe20000410000 */
[C---:B------:R-:W-:Y:S01]  /*8f30*/  FMUL.FTZ R29, R84.reuse, R77 ;  /* 0x0000004d541d7220 */ /* 0x040fe20000410000 */
[C---:B------:R-:W-:Y:S01]  /*8f40*/  FMUL.FTZ R32, R84.reuse, R80 ;  /* 0x0000005054207220 */ /* 0x040fe20000410000 */
[C---:B------:R-:W-:Y:S01]  /*8f50*/  FMUL.FTZ R33, R84.reuse, R81 ;  /* 0x0000005154217220 */ /* 0x040fe20000410000 */
[----:B------:R-:W-:Y:S04]  /*8f60*/  IMAD.WIDE.U32 R78, R101, -0x2daee0ad, RZ ;  /* 0xd2511f53654e7825 */ /* 0x000fe800078e00ff */
[----:B------:R-:W-:Y:S01]  /*8f70*/  FFMA.FTZ R102, R27, UR4, -R86 ;  /* 0x000000041b667c23 */ /* 0x000fe20008010856 */
[----:B------:R-:W-:Y:S01]  /*8f80*/  MUFU.EX2 R113, R113 ;  /* 0x0000007100717308 */ /* 0x000fe20000000800 */
[----:B-1----:R-:W-:Y:S01]  /*8f90*/  FFMA.FTZ R147, R84, R137, R21 ;  /* 0x0000008954937223 */ /* 0x002fe20000010015 */
[----:B------:R-:W-:Y:S01]  /*8fa0*/  VIADD R74, R135, 0x32370b8f ;  /* 0x32370b8f874a7836 */ /* 0x000fe20000000000 */
[C---:B------:R-:W-:Y:S01]  /*8fb0*/  F2FP.F16.F32.PACK_AB R21, R22.reuse, R21 ;  /* 0x000000151615723e */ /* 0x040fe200000000ff */
[----:B------:R-:W-:Y:S04]  /*8fc0*/  IMAD.WIDE.U32 R80, R73, -0x326172a9, RZ ;  /* 0xcd9e8d5749507825 */ /* 0x000fe800078e00ff */
[----:B------:R-:W-:Y:S01]  /*8fd0*/  FADD.FTZ R147, R22, R147 ;  /* 0x0000009316937221 */ /* 0x000fe20000010000 */
[----:B------:R-:W-:Y:S01]  /*8fe0*/  LOP3.LUT R72, R79, R72, R74, 0x96, !PT ;  /* 0x000000484f487212 */ /* 0x000fe200078e964a */
[----:B------:R-:W-:Y:S04]  /*8ff0*/  IMAD.WIDE.U32 R76, R107, -0x2daee0ad, RZ ;  /* 0xd2511f536b4c7825 */ /* 0x000fe800078e00ff */
[----:B------:R-:W-:Y:S01]  /*9000*/  FMUL.FTZ R27, R3, R75 ;  /* 0x0000004b031b7220 */ /* 0x000fe20000410000 */
[----:B------:R-:W-:Y:S01]  /*9010*/  MUFU.EX2 R150, R150 ;  /* 0x0000009600967308 */ /* 0x000fe20000000800 */
[----:B------:R-:W-:Y:S01]  /*9020*/  FFMA.FTZ R87, R34, UR4, -R86 ;  /* 0x0000000422577c23 */ /* 0x000fe20008010856 */
[----:B------:R-:W-:Y:S01]  /*9030*/  IMAD.WIDE.U32 R114, R114, -0x2daee0ad, RZ ;  /* 0xd2511f5372727825 */ /* 0x000fe200078e00ff */
[----:B------:R-:W-:Y:S03]  /*9040*/  LOP3.LUT R23, R77, R138, R23, 0x96, !PT ;  /* 0x0000008a4d177212 */ /* 0x000fe600078e9617 */
[----:B------:R-:W-:Y:S01]  /*9050*/  FMUL.FTZ R34, R3, R82 ;  /* 0x0000005203227220 */ /* 0x000fe20000410000 */
[----:B------:R-:W-:Y:S01]  /*9060*/  VIADD R73, R134, 0xdaa66d2b ;  /* 0xdaa66d2b86497836 */ /* 0x000fe20000000000 */
[----:B------:R-:W-:Y:S01]  /*9070*/  LOP3.LUT R74, R115, R76, R74, 0x96, !PT ;  /* 0x0000004c734a7212 */ /* 0x000fe200078e964a */
[----:B------:R-:W-:Y:S04]  /*9080*/  IMAD.WIDE.U32 R106, R23, -0x326172a9, RZ ;  /* 0xcd9e8d57176a7825 */ /* 0x000fe800078e00ff */
[--C-:B------:R-:W-:Y:S01]  /*9090*/  FFMA.FTZ R151, R10, UR4, -R86.reuse ;  /* 0x000000040a977c23 */ /* 0x100fe20008010856 */
[----:B------:R-:W-:Y:S01]  /*90a0*/  MUFU.EX2 R112, R112 ;  /* 0x0000007000707308 */ /* 0x000fe20000000800 */
[-CC-:B------:R-:W-:Y:S01]  /*90b0*/  LOP3.LUT R76, R81, R154.reuse, R73.reuse, 0x96, !PT ;  /* 0x0000009a514c7212 */ /* 0x180fe200078e9649 */
[----:B------:R-:W-:Y:S01]  /*90c0*/  IMAD.WIDE.U32 R74, R74, -0x326172a9, RZ ;  /* 0xcd9e8d574a4a7825 */ /* 0x000fe200078e00ff */
[----:B------:R-:W-:Y:S03]  /*90d0*/  LOP3.LUT R154, R107, R154, R73, 0x96, !PT ;  /* 0x0000009a6b9a7212 */ /* 0x000fe600078e9649 */
[--C-:B------:R-:W-:Y:S01]  /*90e0*/  FFMA.FTZ R148, R11, UR4, -R86.reuse ;  /* 0x000000040b947c23 */ /* 0x100fe20008010856 */
[----:B------:R-:W-:Y:S04]  /*90f0*/  IMAD.WIDE.U32 R76, R76, -0x2daee0ad, RZ ;  /* 0xd2511f534c4c7825 */ /* 0x000fe800078e00ff */
[--C-:B------:R-:W-:Y:S01]  /*9100*/  FFMA.FTZ R105, R19, UR4, -R86.reuse ;  /* 0x0000000413697c23 */ /* 0x100fe20008010856 */
[----:B------:R-:W-:Y:S01]  /*9110*/  MUFU.EX2 R92, R92 ;  /* 0x0000005c005c7308 */ /* 0x000fe20000000800 */
[--C-:B------:R-:W-:Y:S01]  /*9120*/  FFMA.FTZ R109, R14, UR4, -R86.reuse ;  /* 0x000000040e6d7c23 */ /* 0x100fe20008010856 */
[----:B------:R-:W-:Y:S01]  /*9130*/  IMAD.WIDE.U32 R154, R154, -0x2daee0ad, RZ ;  /* 0xd2511f539a9a7825 */ /* 0x000fe200078e00ff */
[--C-:B------:R-:W-:Y:S03]  /*9140*/  LOP3.LUT R22, R77, R78, R131.reuse, 0x96, !PT ;  /* 0x0000004e4d167212 */ /* 0x100fe600078e9683 */
[--C-:B------:R-:W-:Y:S01]  /*9150*/  FFMA.FTZ R110, R18, UR4, -R86.reuse ;  /* 0x00000004126e7c23 */ /* 0x100fe20008010856 */
[----:B------:R-:W-:Y:S04]  /*9160*/  IMAD.WIDE.U32 R78, R72, -0x326172a9, RZ ;  /* 0xcd9e8d57484e7825 */ /* 0x000fe800078e00ff */
[--C-:B------:R-:W-:Y:S01]  /*9170*/  FFMA.FTZ R111, R15, UR4, -R86.reuse ;  /* 0x000000040f6f7c23 */ /* 0x100fe20008010856 */
[----:B------:R-:W-:Y:S01]  /*9180*/  MUFU.EX2 R105, R105 ;  /* 0x0000006900697308 */ /* 0x000fe20000000800 */
[--C-:B------:R-:W-:Y:S01]  /*9190*/  FFMA.FTZ R156, R6, UR4, -R86.reuse ;  /* 0x00000004069c7c23 */ /* 0x100fe20008010856 */
[C---:B------:R-:W-:Y:S02]  /*91a0*/  VIADD R72, R134.reuse, 0x78dde6e4 ;  /* 0x78dde6e486487836 */ /* 0x040fe40000000000 */
[--C-:B------:R-:W-:Y:S01]  /*91b0*/  FFMA.FTZ R152, R7, UR4, -R86.reuse ;  /* 0x0000000407987c23 */ /* 0x100fe20008010856 */
[----:B------:R-:W-:Y:S01]  /*91c0*/  FFMA.FTZ R86, R35, UR4, -R86 ;  /* 0x0000000423567c23 */ /* 0x000fe20008010856 */
[----:B------:R-:W-:Y:S01]  /*91d0*/  FMUL.FTZ R35, R3, R83 ;  /* 0x0000005303237220 */ /* 0x000fe20000410000 */
[----:B------:R-:W-:Y:S01]  /*91e0*/  LOP3.LUT R114, R155, R114, R131, 0x96, !PT ;  /* 0x000000729b727212 */ /* 0x000fe200078e9683 */
[----:B------:R-:W-:Y:S01]  /*91f0*/  VIADD R81, R134, 0xb54cda56 ;  /* 0xb54cda5686517836 */ /* 0x000fe20000000000 */
[--C-:B------:R-:W-:Y:S01]  /*9200*/  LOP3.LUT R106, R75, R106, R72.reuse, 0x96, !PT ;  /* 0x0000006a4b6a7212 */ /* 0x100fe200078e9648 */
[----:B------:R-:W1:Y:S01]  /*9210*/  MUFU.EX2 R156, R156 ;  /* 0x0000009c009c7308 */ /* 0x000e620000000800 */
[----:B------:R-:W-:Y:S01]  /*9220*/  LOP3.LUT R23, R79, R80, R72, 0x96, !PT ;  /* 0x000000504f177212 */ /* 0x000fe200078e9648 */
[----:B------:R-:W-:Y:S04]  /*9230*/  IMAD.WIDE.U32 R114, R114, -0x326172a9, RZ ;  /* 0xcd9e8d5772727825 */ /* 0x000fe800078e00ff */
[C---:B------:R-:W-:Y:S01]  /*9240*/  FMUL.FTZ R36, R84.reuse, R36 ;  /* 0x0000002454247220 */ /* 0x040fe20000410000 */
[----:B------:R-:W-:Y:S01]  /*9250*/  FMUL.FTZ R37, R84, R37 ;  /* 0x0000002554257220 */ /* 0x000fe20000410000 */
[----:B------:R-:W-:Y:S01]  /*9260*/  IMAD.WIDE.U32 R106, R106, -0x2daee0ad, RZ ;  /* 0xd2511f536a6a7825 */ /* 0x000fe200078e00ff */
[----:B------:R-:W-:Y:S01]  /*9270*/  LOP3.LUT R101, R115, R74, R130, 0x96, !PT ;  /* 0x0000004a73657212 */ /* 0x000fe200078e9682 */
[----:B------:R-:W-:Y:S02]  /*9280*/  MUFU.EX2 R80, R148 ;  /* 0x0000009400507308 */ /* 0x000fe40000000800 */
[C---:B------:R-:W-:Y:S01]  /*9290*/  FMUL.FTZ R40, R84.reuse, R40 ;  /* 0x0000002854287220 */ /* 0x040fe20000410000 */
[C---:B------:R-:W-:Y:S01]  /*92a0*/  FMUL.FTZ R41, R84.reuse, R41 ;  /* 0x0000002954297220 */ /* 0x040fe20000410000 */
[--C-:B------:R-:W-:Y:S01]  /*92b0*/  LOP3.LUT R82, R107, R154, R125.reuse, 0x96, !PT ;  /* 0x0000009a6b527212 */ /* 0x100fe200078e967d */
[C---:B------:R-:W-:Y:S01]  /*92c0*/  FMUL.FTZ R44, R84.reuse, R44 ;  /* 0x0000002c542c7220 */ /* 0x040fe20000410000 */
[C---:B------:R-:W-:Y:S01]  /*92d0*/  FMUL.FTZ R45, R84.reuse, R45 ;  /* 0x0000002d542d7220 */ /* 0x040fe20000410000 */
[C---:B------:R-:W-:Y:S01]  /*92e0*/  FMUL.FTZ R48, R84.reuse, R48 ;  /* 0x0000003054307220 */ /* 0x040fe20000410000 */
[----:B------:R-:W-:Y:S01]  /*92f0*/  FMUL.FTZ R49, R84, R49 ;  /* 0x0000003154317220 */ /* 0x000fe20000410000 */
[----:B------:R-:W-:Y:S01]  /*9300*/  IMAD.WIDE.U32 R82, R82, -0x326172a9, RZ ;  /* 0xcd9e8d5752527825 */ /* 0x000fe200078e00ff */
[----:B------:R-:W2:Y:S03]  /*9310*/  MUFU.EX2 R115, R151 ;  /* 0x0000009700737308 */ /* 0x000ea60000000800 */
[C---:B------:R-:W-:Y:S01]  /*9320*/  FMUL.FTZ R52, R84.reuse, R52 ;  /* 0x0000003454347220 */ /* 0x040fe20000410000 */
[----:B------:R-:W-:Y:S01]  /*9330*/  FMUL.FTZ R53, R84, R53 ;  /* 0x0000003554357220 */ /* 0x000fe20000410000 */
[----:B------:R-:W-:Y:S01]  /*9340*/  LOP3.LUT R72, R82, 0xffff, RZ, 0xc0, !PT ;  /* 0x0000ffff52487812 */ /* 0x000fe200078ec0ff */
[----:B------:R-:W-:Y:S01]  /*9350*/  FMUL.FTZ R56, R84, R56 ;  /* 0x0000003854387220 */ /* 0x000fe20000410000 */
[----:B------:R-:W-:Y:S01]  /*9360*/  LOP3.LUT R137, R82, 0xff, RZ, 0xc0, !PT ;  /* 0x000000ff52897812 */ /* 0x000fe200078ec0ff */
[C---:B------:R-:W-:Y:S01]  /*9370*/  FMUL.FTZ R57, R84.reuse, R57 ;  /* 0x0000003954397220 */ /* 0x040fe20000410000 */
[----:B------:R-:W-:Y:S01]  /*9380*/  SHF.R.U32.HI R72, RZ, 0x8, R72 ;  /* 0x00000008ff487819 */ /* 0x000fe20000011648 */
[C---:B------:R-:W-:Y:S01]  /*9390*/  FMUL.FTZ R60, R84.reuse, R60 ;  /* 0x0000003c543c7220 */ /* 0x040fe20000410000 */
[C---:B------:R-:W-:Y:S01]  /*93a0*/  FMUL.FTZ R61, R84.reuse, R61 ;  /* 0x0000003d543d7220 */ /* 0x040fe20000410000 */
[C---:B------:R-:W-:Y:S01]  /*93b0*/  FMUL.FTZ R68, R84.reuse, R68 ;  /* 0x0000004454447220 */ /* 0x040fe20000410000 */
[----:B------:R-:W-:Y:S01]  /*93c0*/  PRMT R137, R137, 0x5410, R72 ;  /* 0x0000541089897816 */ /* 0x000fe20000000048 */
[----:B------:R-:W-:Y:S04]  /*93d0*/  IMAD.WIDE.U32 R72, R23, -0x2daee0ad, RZ ;  /* 0xd2511f5317487825 */ /* 0x000fe800078e00ff */
[C---:B------:R-:W-:Y:S01]  /*93e0*/  FMUL.FTZ R69, R84.reuse, R69 ;  /* 0x0000004554457220 */ /* 0x040fe20000410000 */
[----:B------:R-:W3:Y:S01]  /*93f0*/  MUFU.EX2 R152, R152 ;  /* 0x0000009800987308 */ /* 0x000ee20000000800 */
[----:B------:R-:W-:Y:S01]  /*9400*/  FMUL.FTZ R64, R84, R64 ;  /* 0x0000004054407220 */ /* 0x000fe20000410000 */
[----:B------:R-:W-:Y:S01]  /*9410*/  IMAD.WIDE.U32 R22, R22, -0x326172a9, RZ ;  /* 0xcd9e8d5716167825 */ /* 0x000fe200078e00ff */
[----:B------:R-:W-:Y:S03]  /*9420*/  LOP3.LUT R76, R73, R76, R125, 0x96, !PT ;  /* 0x0000004c494c7212 */ /* 0x000fe600078e967d */
[----:B------:R-:W-:Y:S01]  /*9430*/  FMUL.FTZ R65, R84, R65 ;  /* 0x0000004154417220 */ /* 0x000fe20000410000 */
[----:B------:R-:W-:Y:S01]  /*9440*/  VIADD R84, R135, 0x646e171e ;  /* 0x646e171e87547836 */ /* 0x000fe20000000000 */
[----:B------:R-:W-:Y:S01]  /*9450*/  LOP3.LUT R154, R23, R78, R130, 0x96, !PT ;  /* 0x0000004e179a7212 */ /* 0x000fe200078e9682 */
[----:B------:R-:W-:Y:S04]  /*9460*/  IMAD.WIDE.U32 R76, R76, -0x326172a9, RZ ;  /* 0xcd9e8d574c4c7825 */ /* 0x000fe800078e00ff */
[C---:B-1----:R-:W-:Y:S01]  /*9470*/  FFMA.FTZ R149, R3.reuse, R146, R156 ;  /* 0x0000009203957223 */ /* 0x042fe2000001009c */
[----:B------:R1:W-:Y:S01]  /*9480*/  MUFU.EX2 R107, R95 ;  /* 0x0000005f006b7308 */ /* 0x0003e20000000800 */
[----:B------:R-:W-:Y:S01]  /*9490*/  FMUL.FTZ R38, R3, R38 ;  /* 0x0000002603267220 */ /* 0x000fe20000410000 */
[----:B------:R-:W-:Y:S01]  /*94a0*/  IMAD.WIDE.U32 R154, R154, -0x2daee0ad, RZ ;  /* 0xd2511f539a9a7825 */ /* 0x000fe200078e00ff */
[----:B------:R-:W-:Y:S02]  /*94b0*/  LOP3.LUT R73, R77, R22, R81, 0x96, !PT ;  /* 0x000000164d497212 */ /* 0x000fe400078e9651 */
[C---:B------:R-:W-:Y:S01]  /*94c0*/  LOP3.LUT R22, R76.reuse, 0xffff, RZ, 0xc0, !PT ;  /* 0x0000ffff4c167812 */ /* 0x040fe200078ec0ff */
[C---:B------:R-:W-:Y:S01]  /*94d0*/  FMUL.FTZ R39, R3.reuse, R39 ;  /* 0x0000002703277220 */ /* 0x040fe20000410000 */
[----:B------:R-:W-:Y:S01]  /*94e0*/  LOP3.LUT R23, R76, 0xff, RZ, 0xc0, !PT ;  /* 0x000000ff4c177812 */ /* 0x000fe200078ec0ff */
[C---:B------:R-:W-:Y:S01]  /*94f0*/  FMUL.FTZ R42, R3.reuse, R42 ;  /* 0x0000002a032a7220 */ /* 0x040fe20000410000 */
[----:B------:R-:W-:Y:S01]  /*9500*/  SHF.R.U32.HI R22, RZ, 0x8, R22 ;  /* 0x00000008ff167819 */ /* 0x000fe20000011616 */
[C---:B------:R-:W-:Y:S01]  /*9510*/  FMUL.FTZ R43, R3.reuse, R43 ;  /* 0x0000002b032b7220 */ /* 0x040fe20000410000 */
[----:B------:R-:W-:Y:S01]  /*9520*/  SHF.R.U32.HI R75, RZ, 0x10, R76 ;  /* 0x00000010ff4b7819 */ /* 0x000fe2000001164c */
[----:B------:R-:W-:Y:S01]  /*9530*/  FMUL.FTZ R46, R3, R46 ;  /* 0x0000002e032e7220 */ /* 0x000fe20000410000 */
[----:B------:R-:W-:Y:S01]  /*9540*/  PRMT R23, R23, 0x5410, R22 ;  /* 0x0000541017177816 */ /* 0x000fe20000000016 */
[C---:B------:R-:W-:Y:S01]  /*9550*/  FMUL.FTZ R47, R3.reuse, R47 ;  /* 0x0000002f032f7220 */ /* 0x040fe20000410000 */
[----:B------:R-:W-:Y:S01]  /*9560*/  SHF.R.U32.HI R22, RZ, 0x18, R76 ;  /* 0x00000018ff167819 */ /* 0x000fe2000001164c */
[----:B------:R-:W-:Y:S01]  /*9570*/  FMUL.FTZ R50, R3, R50 ;  /* 0x0000003203327220 */ /* 0x000fe20000410000 */
[----:B------:R-:W-:Y:S01]  /*9580*/  LOP3.LUT R75, R75, 0xff, RZ, 0xc0, !PT ;  /* 0x000000ff4b4b7812 */ /* 0x000fe200078ec0ff */
[----:B------:R-:W4:Y:S01]  /*9590*/  LDSM.16.MT88.4 R76, [R118+0x6000] ;  /* 0x00600000764c783b */ /* 0x000f220000004200 */
[--C-:B------:R-:W-:Y:S01]  /*95a0*/  HSET2.LE.AND R74, R23, R136.reuse, PT ;  /* 0x00000088174a7233 */ /* 0x100fe20003803000 */
[----:B------:R-:W-:Y:S01]  /*95b0*/  FMUL.FTZ R51, R3, R51 ;  /* 0x0000003303337220 */ /* 0x000fe20000410000 */
[----:B------:R-:W-:Y:S01]  /*95c0*/  PRMT R75, R75, 0x5410, R22 ;  /* 0x000054104b4b7816 */ /* 0x000fe20000000016 */
[----:B------:R-:W-:Y:S01]  /*95d0*/  FMUL.FTZ R54, R3, R54 ;  /* 0x0000003603367220 */ /* 0x000fe20000410000 */
[----:B------:R-:W-:Y:S01]  /*95e0*/  F2FP.F16.F32.PACK_AB R23, R113, R150 ;  /* 0x000000967117723e */ /* 0x000fe200000000ff */
[C---:B------:R-:W-:Y:S01]  /*95f0*/  FMUL.FTZ R55, R3.reuse, R55 ;  /* 0x0000003703377220 */ /* 0x040fe20000410000 */
[----:B--2---:R-:W-:Y:S01]  /*9600*/  F2FP.F16.F32.PACK_AB R22, R80, R115 ;  /* 0x000000735016723e */ /* 0x004fe200000000ff */
[C---:B------:R-:W-:Y:S01]  /*9610*/  FMUL.FTZ R58, R3.reuse, R58 ;  /* 0x0000003a033a7220 */ /* 0x040fe20000410000 */
[--C-:B------:R-:W-:Y:S01]  /*9620*/  HSET2.LE.AND R75, R75, R136.reuse, PT ;  /* 0x000000884b4b7233 */ /* 0x100fe20003803000 */
[C---:B------:R-:W-:Y:S01]  /*9630*/  FMUL.FTZ R59, R3.reuse, R59 ;  /* 0x0000003b033b7220 */ /* 0x040fe20000410000 */
[----:B------:R-:W-:Y:S01]  /*9640*/  LOP3.LUT R74, R74, R23, RZ, 0xc0, !PT ;  /* 0x000000174a4a7212 */ /* 0x000fe200078ec0ff */
[----:B------:R-:W-:Y:S01]  /*9650*/  FMUL.FTZ R62, R3, R62 ;  /* 0x0000003e033e7220 */ /* 0x000fe20000410000 */
[----:B------:R-:W-:Y:S01]  /*9660*/  LOP3.LUT R23, R73, 0xffff, RZ, 0xc0, !PT ;  /* 0x0000ffff49177812 */ /* 0x000fe200078ec0ff */
[----:B------:R-:W-:Y:S01]  /*9670*/  FMUL.FTZ R63, R3, R63 ;  /* 0x0000003f033f7220 */ /* 0x000fe20000410000 */
[----:B------:R-:W-:Y:S01]  /*9680*/  LOP3.LUT R75, R75, R22, RZ, 0xc0, !PT ;  /* 0x000000164b4b7212 */ /* 0x000fe200078ec0ff */
[C---:B------:R-:W-:Y:S01]  /*9690*/  FMUL.FTZ R66, R3.reuse, R66 ;  /* 0x0000004203427220 */ /* 0x040fe20000410000 */
[----:B------:R-:W-:Y:S01]  /*96a0*/  SHF.R.U32.HI R23, RZ, 0x8, R23 ;  /* 0x00000008ff177819 */ /* 0x000fe20000011617 */
[----:B------:R-:W-:Y:S01]  /*96b0*/  FMUL.FTZ R67, R3, R67 ;  /* 0x0000004303437220 */ /* 0x000fe20000410000 */
[----:B------:R-:W-:Y:S01]  /*96c0*/  LOP3.LUT R22, R73, 0xff, RZ, 0xc0, !PT ;  /* 0x000000ff49167812 */ /* 0x000fe200078ec0ff */
[----:B------:R-:W2:Y:S01]  /*96d0*/  MUFU.EX2 R148, R93 ;  /* 0x0000005d00947308 */ /* 0x000ea20000000800 */
[----:B------:R-:W-:Y:S01]  /*96e0*/  LOP3.LUT R146, R155, R72, R84, 0x96, !PT ;  /* 0x000000489b927212 */ /* 0x000fe200078e9654 */
[C---:B------:R-:W-:Y:S01]  /*96f0*/  FMUL.FTZ R70, R3.reuse, R70 ;  /* 0x0000004603467220 */ /* 0x040fe20000410000 */
[----:B------:R-:W-:Y:S01]  /*9700*/  PRMT R23, R22, 0x5410, R23 ;  /* 0x0000541016177816 */ /* 0x000fe20000000017 */
[----:B------:R-:W-:Y:S01]  /*9710*/  FMUL.FTZ R71, R3, R71 ;  /* 0x0000004703477220 */ /* 0x000fe20000410000 */
[----:B------:R-:W-:Y:S01]  /*9720*/  LOP3.LUT R81, R83, R114, R81, 0x96, !PT ;  /* 0x0000007253517212 */ /* 0x000fe200078e9651 */
[----:B------:R-:W-:Y:S01]  /*9730*/  FADD.FTZ R150, R150, R147 ;  /* 0x0000009396967221 */ /* 0x000fe20000010000 */
[----:B------:R-:W-:Y:S01]  /*9740*/  IMAD.MOV.U32 R3, RZ, RZ, R2 ;  /* 0x000000ffff037224 */ /* 0x000fe200078e0002 */
[--C-:B------:R-:W-:Y:S02]  /*9750*/  HSET2.LE.AND R72, R23, R136.reuse, PT ;  /* 0x0000008817487233 */ /* 0x100fe40003803000 */
[----:B------:R-:W5:Y:S01]  /*9760*/  MUFU.EX2 R110, R110 ;  /* 0x0000006e006e7308 */ /* 0x000f620000000800 */
[----:B------:R-:W-:Y:S02]  /*9770*/  FADD.FTZ R150, R113, R150 ;  /* 0x0000009671967221 */ /* 0x000fe40000010000 */
[----:B------:R-:W-:Y:S02]  /*9780*/  LOP3.LUT R72, R72, R21, RZ, 0xc0, !PT ;  /* 0x0000001548487212 */ /* 0x000fe400078ec0ff */
[--C-:B------:R-:W-:Y:S02]  /*9790*/  SHF.R.U32.HI R21, RZ, 0x10, R73.reuse ;  /* 0x00000010ff157819 */ /* 0x100fe40000011649 */
[----:B------:R-:W-:Y:S03]  /*97a0*/  SHF.R.U32.HI R73, RZ, 0x18, R73 ;  /* 0x00000018ff497819 */ /* 0x000fe60000011649 */
[----:B------:R2:W-:Y:S01]  /*97b0*/  MUFU.EX2 R93, R90 ;  /* 0x0000005a005d7308 */ /* 0x0005e20000000800 */
[----:B------:R-:W-:Y:S02]  /*97c0*/  LOP3.LUT R22, R21, 0xff, RZ, 0xc0, !PT ;  /* 0x000000ff15167812 */ /* 0x000fe400078ec0ff */
[----:B------:R-:W-:Y:S02]  /*97d0*/  LOP3.LUT R21, R154, 0xffff, RZ, 0xc0, !PT ;  /* 0x0000ffff9a157812 */ /* 0x000fe400078ec0ff */
[----:B------:R-:W-:Y:S02]  /*97e0*/  PRMT R73, R22, 0x5410, R73 ;  /* 0x0000541016497816 */ /* 0x000fe40000000049 */
[C---:B---3--:R-:W-:Y:S03]  /*97f0*/  F2FP.F16.F32.PACK_AB R22, R152.reuse, R156 ;  /* 0x0000009c9816723e */ /* 0x048fe600000000ff */
[----:B------:R-:W3:Y:S01]  /*9800*/  MUFU.EX2 R23, R94 ;  /* 0x0000005e00177308 */ /* 0x000ee20000000800 */
[----:B------:R-:W-:Y:S01]  /*9810*/  SHF.R.U32.HI R21, RZ, 0x8, R21 ;  /* 0x00000008ff157819 */ /* 0x000fe20000011615 */
[----:B------:R-:W-:Y:S01]  /*9820*/  FADD.FTZ R152, R152, R149 ;  /* 0x0000009598987221 */ /* 0x000fe20000010000 */
[--C-:B------:R-:W-:Y:S03]  /*9830*/  HSET2.LE.AND R73, R73, R136.reuse, PT ;  /* 0x0000008849497233 */ /* 0x100fe60003803000 */
[----:B------:R-:W-:Y:S02]  /*9840*/  FADD.FTZ R115, R115, R152 ;  /* 0x0000009873737221 */ /* 0x000fe40000010000 */
[----:B------:R-:W-:Y:S02]  /*9850*/  LOP3.LUT R73, R73, R22, RZ, 0xc0, !PT ;  /* 0x0000001649497212 */ /* 0x000fe400078ec0ff */
[----:B------:R-:W-:Y:S01]  /*9860*/  MUFU.EX2 R147, R103 ;  /* 0x0000006700937308 */ /* 0x000fe20000000800 */
[----:B-1----:R-:W-:Y:S01]  /*9870*/  FADD.FTZ R95, R80, R115 ;  /* 0x00000073505f7221 */ /* 0x002fe20000010000 */
[--C-:B--2---:R-:W-:Y:S02]  /*9880*/  HSET2.LE.AND R90, R137, R136.reuse, PT ;  /* 0x00000088895a7233 */ /* 0x104fe40003803000 */
[----:B------:R-:W-:Y:S01]  /*9890*/  SHF.R.U32.HI R137, RZ, 0x18, R82 ;  /* 0x00000018ff897819 */ /* 0x000fe20000011652 */
[C---:B----4-:R-:W-:Y:S05]  /*98a0*/  HMMA.16816.F32 R24, R72.reuse, R76, R24 ;  /* 0x0000004c4818723c */ /* 0x050fea0000001818 */
[----:B------:R-:W-:Y:S01]  /*98b0*/  MUFU.EX2 R113, R104 ;  /* 0x0000006800717308 */ /* 0x000fe20000000800 */
[----:B------:R-:W-:Y:S01]  /*98c0*/  LOP3.LUT R22, R154, 0xff, RZ, 0xc0, !PT ;  /* 0x000000ff9a167812 */ /* 0x000fe200078ec0ff */
[C---:B------:R-:W-:Y:S01]  /*98d0*/  HMMA.16816.F32 R28, R72.reuse, R78, R28 ;  /* 0x0000004e481c723c */ /* 0x040fe2000000181c */
[----:B------:R-:W1:Y:S07]  /*98e0*/  LDSM.16.MT88.4 R76, [R116+0x6000] ;  /* 0x00600000744c783b */ /* 0x000e6e0000004200 */
[----:B------:R-:W-:Y:S03]  /*98f0*/  MUFU.EX2 R114, R102 ;  /* 0x0000006600727308 */ /* 0x000fe60000000800 */
[----:B------:R-:W-:Y:S07]  /*9900*/  PRMT R21, R22, 0x5410, R21 ;  /* 0x0000541016157816 */ /* 0x000fee0000000015 */
[----:B------:R-:W-:Y:S10]  /*9910*/  MUFU.EX2 R151, R96 ;  /* 0x0000006000977308 */ /* 0x000ff40000000800 */
[----:B------:R-:W-:Y:S10]  /*9920*/  MUFU.EX2 R152, R108 ;  /* 0x0000006c00987308 */ /* 0x000ff40000000800 */
[----:B------:R2:W-:Y:S10]  /*9930*/  MUFU.EX2 R94, R109 ;  /* 0x0000006d005e7308 */ /* 0x0005f40000000800 */
[----:B------:R-:W4:Y:S01]  /*9940*/  MUFU.EX2 R111, R111 ;  /* 0x0000006f006f7308 */ /* 0x000f220000000800 */
[C---:B-1----:R-:W-:Y:S09]  /*9950*/  HMMA.16816.F32 R32, R72.reuse, R76, R32 ;  /* 0x0000004c4820723c */ /* 0x042ff20000001820 */
[----:B------:R-:W-:Y:S02]  /*9960*/  MUFU.EX2 R115, R89 ;  /* 0x0000005900737308 */ /* 0x000fe40000000800 */
[----:B--2---:R-:W-:Y:S01]  /*9970*/  SHF.R.U32.HI R109, RZ, 0x18, R81 ;  /* 0x00000018ff6d7819 */ /* 0x004fe20000011651 */
[C---:B------:R-:W-:Y:S01]  /*9980*/  HMMA.16816.F32 R36, R72.reuse, R78, R36 ;  /* 0x0000004e4824723c */ /* 0x040fe20000001824 */
[----:B------:R-:W1:Y:S06]  /*9990*/  LDSM.16.MT88.4 R76, [R118+0x7000] ;  /* 0x00700000764c783b */ /* 0x000e6c0000004200 */
        /* <DEDUP_REMOVED lines=12> */
[----:B------:R-:W-:Y:S05]  /*9a60*/  HMMA.16816.F32 R68, R72, R78, R68 ;  /* 0x0000004e4844723c */ /* 0x000fea0000001844 */
[----:B------:R-:W-:Y:S02]  /*9a70*/  SHF.R.U32.HI R77, RZ, 0x10, R146 ;  /* 0x00000010ff4d7819 */ /* 0x000fe40000011692 */
[--C-:B------:R-:W-:Y:S04]  /*9a80*/  HSET2.LE.AND R74, R21, R136.reuse, PT ;  /* 0x00000088154a7233 */ /* 0x100fe80003803000 */
[----:B------:R-:W-:Y:S02]  /*9a90*/  F2FP.F16.F32.PACK_AB R21, R107, R148 ;  /* 0x000000946b15723e */ /* 0x000fe400000000ff */
[--C-:B------:R-:W-:Y:S02]  /*9aa0*/  SHF.R.U32.HI R75, RZ, 0x10, R154.reuse ;  /* 0x00000010ff4b7819 */ /* 0x100fe4000001169a */
[----:B------:R-:W-:Y:S02]  /*9ab0*/  LOP3.LUT R74, R74, R21, RZ, 0xc0, !PT ;  /* 0x000000154a4a7212 */ /* 0x000fe400078ec0ff */
[----:B------:R-:W-:Y:S02]  /*9ac0*/  SHF.R.U32.HI R154, RZ, 0x18, R154 ;  /* 0x00000018ff9a7819 */ /* 0x000fe4000001169a */
[C---:B------:R-:W-:Y:S02]  /*9ad0*/  LOP3.LUT R21, R146.reuse, 0xffff, RZ, 0xc0, !PT ;  /* 0x0000ffff92157812 */ /* 0x040fe400078ec0ff */
[----:B------:R-:W-:Y:S02]  /*9ae0*/  LOP3.LUT R75, R75, 0xff, RZ, 0xc0, !PT ;  /* 0x000000ff4b4b7812 */ /* 0x000fe400078ec0ff */
[----:B------:R-:W-:Y:S02]  /*9af0*/  LOP3.LUT R73, R146, 0xff, RZ, 0xc0, !PT ;  /* 0x000000ff92497812 */ /* 0x000fe400078ec0ff */
[----:B------:R-:W-:Y:S02]  /*9b00*/  PRMT R75, R75, 0x5410, R154 ;  /* 0x000054104b4b7816 */ /* 0x000fe4000000009a */
[----:B------:R-:W-:Y:S02]  /*9b10*/  SHF.R.U32.HI R22, RZ, 0x8, R21 ;  /* 0x00000008ff167819 */ /* 0x000fe40000011615 */
[----:B------:R-:W-:Y:S02]  /*9b20*/  SHF.R.U32.HI R146, RZ, 0x18, R146 ;  /* 0x00000018ff927819 */ /* 0x000fe40000011692 */
[----:B------:R-:W-:Y:S02]  /*9b30*/  LOP3.LUT R77, R77, 0xff, RZ, 0xc0, !PT ;  /* 0x000000ff4d4d7812 */ /* 0x000fe400078ec0ff */
[----:B------:R-:W-:Y:S02]  /*9b40*/  PRMT R73, R73, 0x5410, R22 ;  /* 0x0000541049497816 */ /* 0x000fe40000000016 */
[----:B------:R-:W-:Y:S02]  /*9b50*/  PRMT R77, R77, 0x5410, R146 ;  /* 0x000054104d4d7816 */ /* 0x000fe40000000092 */
[--C-:B------:R-:W-:Y:S01]  /*9b60*/  HSET2.LE.AND R75, R75, R136.reuse, PT ;  /* 0x000000884b4b7233 */ /* 0x100fe20003803000 */
[----:B------:R-:W1:Y:S01]  /*9b70*/  MUFU.EX2 R146, R88 ;  /* 0x0000005800927308 */ /* 0x000e620000000800 */
[----:B-----5:R-:W-:Y:S02]  /*9b80*/  F2FP.F16.F32.PACK_AB R76, R105, R110 ;  /* 0x0000006e694c723e */ /* 0x020fe400000000ff */
[--C-:B------:R-:W-:Y:S02]  /*9b90*/  HSET2.LE.AND R72, R73, R136.reuse, PT ;  /* 0x0000008849487233 */ /* 0x100fe40003803000 */
[--C-:B------:R-:W-:Y:S02]  /*9ba0*/  HSET2.LE.AND R73, R77, R136.reuse, PT ;  /* 0x000000884d497233 */ /* 0x100fe40003803000 */
[----:B------:R-:W-:Y:S02]  /*9bb0*/  LOP3.LUT R75, R75, R76, RZ, 0xc0, !PT ;  /* 0x0000004c4b4b7212 */ /* 0x000fe400078ec0ff */
[----:B------:R-:W2:Y:S01]  /*9bc0*/  LDSM.16.MT88.4 R76, [R118+0x6400] ;  /* 0x00640000764c783b */ /* 0x000ea20000004200 */
[----:B---3--:R-:W-:Y:S02]  /*9bd0*/  F2FP.F16.F32.PACK_AB R21, R23, R112 ;  /* 0x000000701715723e */ /* 0x008fe400000000ff */
[----:B----4-:R-:W-:Y:S01]  /*9be0*/  F2FP.F16.F32.PACK_AB R22, R111, R94 ;  /* 0x0000005e6f16723e */ /* 0x010fe200000000ff */
[----:B------:R-:W-:Y:S01]  /*9bf0*/  FADD.FTZ R94, R94, R95 ;  /* 0x0000005f5e5e7221 */ /* 0x000fe20000010000 */
[----:B------:R-:W-:Y:S02]  /*9c00*/  LOP3.LUT R90, R90, R21, RZ, 0xc0, !PT ;  /* 0x000000155a5a7212 */ /* 0x000fe400078ec0ff */
[----:B------:R-:W-:Y:S01]  /*9c10*/  F2FP.F16.F32.PACK_AB R21, R92, R93 ;  /* 0x0000005d5c15723e */ /* 0x000fe200000000ff */
[----:B------:R-:W-:Y:S01]  /*9c20*/  FADD.FTZ R93, R93, R150 ;  /* 0x000000965d5d7221 */ /* 0x000fe20000010000 */
[----:B------:R-:W-:Y:S01]  /*9c30*/  LOP3.LUT R73, R73, R22, RZ, 0xc0, !PT ;  /* 0x0000001649497212 */ /* 0x000fe200078ec0ff */
[----:B------:R-:W-:Y:S01]  /*9c40*/  FADD.FTZ R111, R111, R94 ;  /* 0x0000005e6f6f7221 */ /* 0x000fe20000010000 */
[----:B------:R-:W-:Y:S01]  /*9c50*/  LOP3.LUT R72, R72, R21, RZ, 0xc0, !PT ;  /* 0x0000001548487212 */ /* 0x000fe200078ec0ff */
[----:B------:R-:W-:Y:S01]  /*9c60*/  FADD.FTZ R149, R92, R93 ;  /* 0x0000005d5c957221 */ /* 0x000fe20000010000 */
[----:B------:R-:W-:Y:S01]  /*9c70*/  SHF.R.U32.HI R21, RZ, 0x10, R82 ;  /* 0x00000010ff157819 */ /* 0x000fe20000011652 */
[----:B------:R-:W-:Y:S01]  /*9c80*/  LDSM.16.MT88.4 R92, [R116+0x6800] ;  /* 0x00680000745c783b */ /* 0x000fe20000004200 */
[----:B------:R-:W-:Y:S01]  /*9c90*/  FADD.FTZ R110, R110, R111 ;  /* 0x0000006f6e6e7221 */ /* 0x000fe20000010000 */
[----:B------:R3:W4:Y:S01]  /*9ca0*/  MUFU.EX2 R150, R91 ;  /* 0x0000005b00967308 */ /* 0x0007220000000800 */
[----:B------:R-:W-:Y:S01]  /*9cb0*/  LOP3.LUT R22, R21, 0xff, RZ, 0xc0, !PT ;  /* 0x000000ff15167812 */ /* 0x000fe200078ec0ff */
[----:B------:R-:W-:Y:S01]  /*9cc0*/  FADD.FTZ R154, R148, R149 ;  /* 0x00000095949a7221 */ /* 0x000fe20000010000 */
[C---:B------:R-:W-:Y:S02]  /*9cd0*/  LOP3.LUT R21, R81.reuse, 0xffff, RZ, 0xc0, !PT ;  /* 0x0000ffff51157812 */ /* 0x040fe400078ec0ff */
[----:B------:R-:W-:Y:S02]  /*9ce0*/  PRMT R137, R22, 0x5410, R137 ;  /* 0x0000541016897816 */ /* 0x000fe40000000089 */
[----:B------:R-:W-:Y:S03]  /*9cf0*/  LOP3.LUT R22, R81, 0xff, RZ, 0xc0, !PT ;  /* 0x000000ff51167812 */ /* 0x000fe600078ec0ff */
[----:B------:R-:W-:Y:S01]  /*9d00*/  MUFU.EX2 R148, R97 ;  /* 0x0000006100947308 */ /* 0x000fe20000000800 */
[----:B------:R-:W-:Y:S04]  /*9d10*/  SHF.R.U32.HI R21, RZ, 0x8, R21 ;  /* 0x00000008ff157819 */ /* 0x000fe80000011615 */
[----:B------:R-:W-:Y:S02]  /*9d20*/  PRMT R21, R22, 0x5410, R21 ;  /* 0x0000541016157816 */ /* 0x000fe40000000015 */
[----:B------:R-:W-:Y:S03]  /*9d30*/  SHF.R.U32.HI R22, RZ, 0x10, R81 ;  /* 0x00000010ff167819 */ /* 0x000fe60000011651 */
[----:B------:R5:W-:Y:S01]  /*9d40*/  MUFU.EX2 R149, R100 ;  /* 0x0000006400957308 */ /* 0x000be20000000800 */
[----:B------:R-:W-:Y:S01]  /*9d50*/  LDSM.16.MT88.4 R80, [R116+0x8400] ;  /* 0x008400007450783b */ /* 0x000fe20000004200 */
[--C-:B---3--:R-:W-:Y:S02]  /*9d60*/  HSET2.LE.AND R91, R137, R136.reuse, PT ;  /* 0x00000088895b7233 */ /* 0x108fe40003803000 */
[----:B------:R-:W-:Y:S02]  /*9d70*/  LOP3.LUT R22, R22, 0xff, RZ, 0xc0, !PT ;  /* 0x000000ff16167812 */ /* 0x000fe400078ec0ff */
[--C-:B------:R-:W-:Y:S01]  /*9d80*/  HSET2.LE.AND R88, R21, R136.reuse, PT ;  /* 0x0000008815587233 */ /* 0x100fe20003803000 */
[C---:B--2---:R-:W-:Y:S03]  /*9d90*/  HMMA.16816.F32 R24, R72.reuse, R76, R24 ;  /* 0x0000004c4818723c */ /* 0x044fe60000001818 */
[----:B------:R-:W2:Y:S01]  /*9da0*/  MUFU.EX2 R137, R98 ;  /* 0x0000006200897308 */ /* 0x000ea20000000800 */
[----:B------:R-:W-:Y:S02]  /*9db0*/  PRMT R109, R22, 0x5410, R109 ;  /* 0x00005410166d7816 */ /* 0x000fe4000000006d */
[----:B-1----:R-:W-:Y:S01]  /*9dc0*/  F2FP.F16.F32.PACK_AB R21, R115, R146 ;  /* 0x000000927315723e */ /* 0x002fe200000000ff */
[C---:B------:R-:W-:Y:S01]  /*9dd0*/  HMMA.16816.F32 R28, R72.reuse, R78, R28 ;  /* 0x0000004e481c723c */ /* 0x040fe2000000181c */
[----:B------:R-:W1:Y:S03]  /*9de0*/  LDSM.16.MT88.4 R76, [R116+0x6400] ;  /* 0x00640000744c783b */ /* 0x000e660000004200 */
[--C-:B------:R-:W-:Y:S01]  /*9df0*/  HSET2.LE.AND R89, R109, R136.reuse, PT ;  /* 0x000000886d597233 */ /* 0x100fe20003803000 */
[----:B------:R-:W-:Y:S01]  /*9e00*/  FADD.FTZ R109, R105, R110 ;  /* 0x0000006e696d7221 */ /* 0x000fe20000010000 */
[----:B------:R-:W-:Y:S02]  /*9e10*/  LOP3.LUT R88, R88, R21, RZ, 0xc0, !PT ;  /* 0x0000001558587212 */ /* 0x000fe400078ec0ff */
[----:B------:R-:W-:Y:S04]  /*9e20*/  F2FP.F16.F32.PACK_AB R22, R114, R113 ;  /* 0x000000717216723e */ /* 0x000fe800000000ff */
[----:B------:R-:W-:Y:S01]  /*9e30*/  LOP3.LUT R91, R91, R22, RZ, 0xc0, !PT ;  /* 0x000000165b5b7212 */ /* 0x000fe200078ec0ff */
        /* <DEDUP_REMOVED lines=12> */
[C---:B------:R-:W-:Y:S06]  /*9f00*/  HMMA.16816.F32 R64, R72.reuse, R80, R64 ;  /* 0x000000504840723c */ /* 0x040fec0000001840 */
[----:B------:R-:W-:Y:S01]  /*9f10*/  HMMA.16816.F32 R68, R72, R82, R68 ;  /* 0x000000524844723c */ /* 0x000fe20000001844 */
[----:B------:R-:W3:Y:S04]  /*9f20*/  LDSM.16.MT88.4 R72, [R118+0x7800] ;  /* 0x007800007648783b */ /* 0x000ee80000004200 */
[----:B----4-:R-:W-:Y:S06]  /*9f30*/  F2FP.F16.F32.PACK_AB R80, R147, R150 ;  /* 0x000000969350723e */ /* 0x010fec00000000ff */
[----:B------:R-:W-:Y:S02]  /*9f40*/  LOP3.LUT R89, R89, R80, RZ, 0xc0, !PT ;  /* 0x0000005059597212 */ /* 0x000fe400078ec0ff */
[----:B------:R-:W4:Y:S05]  /*9f50*/  LDSM.16.MT88.4 R80, [R116+0x7800] ;  /* 0x007800007450783b */ /* 0x000f2a0000004200 */
[C---:B-1----:R-:W-:Y:S06]  /*9f60*/  HMMA.16816.F32 R24, R88.reuse, R76, R24 ;  /* 0x0000004c5818723c */ /* 0x042fec0000001818 */
[C---:B------:R-:W-:Y:S01]  /*9f70*/  HMMA.16816.F32 R28, R88.reuse, R78, R28 ;  /* 0x0000004e581c723c */ /* 0x040fe2000000181c */
[----:B------:R-:W1:Y:S05]  /*9f80*/  LDSM.16.MT88.4 R76, [R118+0x8800] ;  /* 0x00880000764c783b */ /* 0x000e6a0000004200 */
[C---:B------:R-:W-:Y:S06]  /*9f90*/  HMMA.16816.F32 R32, R88.reuse, R92, R32 ;  /* 0x0000005c5820723c */ /* 0x040fec0000001820 */
[C---:B------:R-:W-:Y:S01]  /*9fa0*/  HMMA.16816.F32 R36, R88.reuse, R94, R36 ;  /* 0x0000005e5824723c */ /* 0x040fe20000001824 */
[----:B------:R-:W2:Y:S05]  /*9fb0*/  LDSM.16.MT88.4 R92, [R116+0x8800] ;  /* 0x00880000745c783b */ /* 0x000eaa0000004200 */
[C---:B---3--:R-:W-:Y:S06]  /*9fc0*/  HMMA.16816.F32 R40, R88.reuse, R72, R40 ;  /* 0x000000485828723c */ /* 0x048fec0000001828 */
[C---:B------:R-:W-:Y:S05]  /*9fd0*/  HMMA.16816.F32 R44, R88.reuse, R74, R44 ;  /* 0x0000004a582c723c */ /* 0x040fea000000182c */
[----:B------:R-:W-:Y:S01]  /*9fe0*/  IMAD.WIDE.U32 R72, R101, -0x2daee0ad, RZ ;  /* 0xd2511f5365487825 */ /* 0x000fe200078e00ff */
[C---:B----4-:R-:W-:Y:S01]  /*9ff0*/  HMMA.16816.F32 R48, R88.reuse, R80, R48 ;  /* 0x000000505830723c */ /* 0x050fe20000001830 */
[----:B-----5:R-:W-:Y:S04]  /*a000*/  LDSM.16.MT88.4 R100, [R118+0x7c00] ;  /* 0x007c00007664783b */ /* 0x020fe80000004200 */
[----:B------:R-:W-:Y:S01]  /*a010*/  LOP3.LUT R106, R73, R106, R84, 0x96, !PT ;  /* 0x0000006a496a7212 */ /* 0x000fe200078e9654 */
[C---:B------:R-:W-:Y:S01]  /*a020*/  HMMA.16816.F32 R52, R88.reuse, R82, R52 ;  /* 0x000000525834723c */ /* 0x040fe20000001834 */
[----:B------:R3:W4:Y:S04]  /*a030*/  MUFU.EX2 R84, R99 ;  /* 0x0000006300547308 */ /* 0x0007280000000800 */
[----:B------:R-:W-:Y:S01]  /*a040*/  SHF.R.U32.HI R81, RZ, 0x10, R106 ;  /* 0x00000010ff517819 */ /* 0x000fe2000001166a */
[C---:B-1----:R-:W-:Y:S05]  /*a050*/  HMMA.16816.F32 R56, R88.reuse, R76, R56 ;  /* 0x0000004c5838723c */ /* 0x042fea0000001838 */
[----:B------:R-:W-:Y:S01]  /*a060*/  FADD.FTZ R83, R107, R154 ;  /* 0x0000009a6b537221 */ /* 0x000fe20000010000 */
[C---:B------:R-:W-:Y:S01]  /*a070*/  HMMA.16816.F32 R60, R88.reuse, R78, R60 ;  /* 0x0000004e583c723c */ /* 0x040fe2000000183c */
[----:B------:R-:W1:Y:S04]  /*a080*/  LDSM.16.MT88.4 R76, [R118+0x6c00] ;  /* 0x006c0000764c783b */ /* 0x000e680000004200 */
[C---:B------:R-:W-:Y:S01]  /*a090*/  LOP3.LUT R21, R72.reuse, 0xffff, RZ, 0xc0, !PT ;  /* 0x0000ffff48157812 */ /* 0x040fe200078ec0ff */
[C---:B--2---:R-:W-:Y:S03]  /*a0a0*/  HMMA.16816.F32 R64, R88.reuse, R92, R64 ;  /* 0x0000005c5840723c */ /* 0x044fe60000001840 */
[----:B---3--:R-:W2:Y:S02]  /*a0b0*/  LDSM.16.MT88.4 R96, [R116+0x6c00] ;  /* 0x006c00007460783b */ /* 0x008ea40000004200 */
[--C-:B------:R-:W-:Y:S01]  /*a0c0*/  SHF.R.U32.HI R22, RZ, 0x10, R72.reuse ;  /* 0x00000010ff167819 */ /* 0x100fe20000011648 */
[----:B------:R-:W-:Y:S05]  /*a0d0*/  HMMA.16816.F32 R68, R88, R94, R68 ;  /* 0x0000005e5844723c */ /* 0x000fea0000001844 */
[----:B------:R-:W-:Y:S01]  /*a0e0*/  LOP3.LUT R75, R72, 0xff, RZ, 0xc0, !PT ;  /* 0x000000ff484b7812 */ /* 0x000fe200078ec0ff */
[----:B------:R-:W-:Y:S01]  /*a0f0*/  LDSM.16.MT88.4 R92, [R118+0x8c00] ;  /* 0x008c0000765c783b */ /* 0x000fe20000004200 */
[----:B------:R-:W-:Y:S04]  /*a100*/  SHF.R.U32.HI R73, RZ, 0x18, R72 ;  /* 0x00000018ff497819 */ /* 0x000fe80000011648 */
[C---:B------:R-:W-:Y:S02]  /*a110*/  LOP3.LUT R72, R106.reuse, 0xffff, RZ, 0xc0, !PT ;  /* 0x0000ffff6a487812 */ /* 0x040fe400078ec0ff */
[----:B------:R-:W-:Y:S02]  /*a120*/  SHF.R.U32.HI R74, RZ, 0x8, R21 ;  /* 0x00000008ff4a7819 */ /* 0x000fe40000011615 */
[----:B------:R-:W-:Y:S02]  /*a130*/  LOP3.LUT R21, R106, 0xff, RZ, 0xc0, !PT ;  /* 0x000000ff6a157812 */ /* 0x000fe400078ec0ff */
[----:B------:R-:W-:Y:S02]  /*a140*/  SHF.R.U32.HI R72, RZ, 0x8, R72 ;  /* 0x00000008ff487819 */ /* 0x000fe40000011648 */
[----:B------:R-:W-:Y:S02]  /*a150*/  SHF.R.U32.HI R106, RZ, 0x18, R106 ;  /* 0x00000018ff6a7819 */ /* 0x000fe4000001166a */
[----:B------:R-:W-:Y:S02]  /*a160*/  PRMT R21, R21, 0x5410, R72 ;  /* 0x0000541015157816 */ /* 0x000fe40000000048 */
[----:B------:R-:W-:Y:S02]  /*a170*/  LOP3.LUT R81, R81, 0xff, RZ, 0xc0, !PT ;  /* 0x000000ff51517812 */ /* 0x000fe400078ec0ff */
[----:B------:R-:W-:Y:S02]  /*a180*/  LOP3.LUT R22, R22, 0xff, RZ, 0xc0, !PT ;  /* 0x000000ff16167812 */ /* 0x000fe400078ec0ff */
[----:B------:R-:W-:Y:S02]  /*a190*/  PRMT R81, R81, 0x5410, R106 ;  /* 0x0000541051517816 */ /* 0x000fe4000000006a */
[----:B------:R-:W-:Y:S01]  /*a1a0*/  PRMT R73, R22, 0x5410, R73 ;  /* 0x0000541016497816 */ /* 0x000fe20000000049 */
[----:B------:R-:W-:Y:S01]  /*a1b0*/  FADD.FTZ R22, R146, R83 ;  /* 0x0000005392167221 */ /* 0x000fe20000010000 */
[----:B------:R-:W-:Y:S01]  /*a1c0*/  PRMT R75, R75, 0x5410, R74 ;  /* 0x000054104b4b7816 */ /* 0x000fe2000000004a */
[----:B------:R-:W3:Y:S01]  /*a1d0*/  LDSM.16.MT88.4 R104, [R116+0x7c00] ;  /* 0x007c00007468783b */ /* 0x000ee20000004200 */
[--C-:B------:R-:W-:Y:S01]  /*a1e0*/  HSET2.LE.AND R88, R21, R136.reuse, PT ;  /* 0x0000008815587233 */ /* 0x100fe20003803000 */
[----:B------:R-:W-:Y:S01]  /*a1f0*/  FADD.FTZ R115, R115, R22 ;  /* 0x0000001673737221 */ /* 0x000fe20000010000 */
[----:B------:R-:W-:Y:S01]  /*a200*/  F2FP.F16.F32.PACK_AB R21, R148, R137 ;  /* 0x000000899415723e */ /* 0x000fe200000000ff */
[----:B------:R-:W-:Y:S01]  /*a210*/  FADD.FTZ R146, R150, R109 ;  /* 0x0000006d96927221 */ /* 0x000fe20000010000 */
[--C-:B------:R-:W-:Y:S01]  /*a220*/  HSET2.LE.AND R90, R75, R136.reuse, PT ;  /* 0x000000884b5a7233 */ /* 0x100fe20003803000 */
[----:B------:R-:W-:Y:S01]  /*a230*/  FADD.FTZ R112, R112, R115 ;  /* 0x0000007370707221 */ /* 0x000fe20000010000 */
[----:B------:R-:W-:Y:S01]  /*a240*/  LOP3.LUT R88, R88, R21, RZ, 0xc0, !PT ;  /* 0x0000001558587212 */ /* 0x000fe200078ec0ff */
[----:B------:R-:W5:Y:S01]  /*a250*/  LDSM.16.MT88.4 R108, [R116+0x8c00] ;  /* 0x008c0000746c783b */ /* 0x000f620000004200 */
[--C-:B------:R-:W-:Y:S01]  /*a260*/  HSET2.LE.AND R91, R73, R136.reuse, PT ;  /* 0x00000088495b7233 */ /* 0x100fe20003803000 */
[----:B------:R-:W-:Y:S01]  /*a270*/  FADD.FTZ R146, R147, R146 ;  /* 0x0000009293927221 */ /* 0x000fe20000010000 */
[----:B------:R-:W-:Y:S01]  /*a280*/  HSET2.LE.AND R89, R81, R136, PT ;  /* 0x0000008851597233 */ /* 0x000fe20003803000 */
[----:B------:R-:W-:Y:S01]  /*a290*/  FADD.FTZ R112, R23, R112 ;  /* 0x0000007017707221 */ /* 0x000fe20000010000 */
[----:B----4-:R-:W-:Y:S01]  /*a2a0*/  F2FP.F16.F32.PACK_AB R72, R84, R149 ;  /* 0x000000955448723e */ /* 0x010fe200000000ff */
        /* <DEDUP_REMOVED lines=10> */
[----:B------:R-:W-:Y:S02]  /*a350*/  FADD.FTZ R137, R151, R148 ;  /* 0x0000009497897221 */ /* 0x000fe40000010000 */
[----:B------:R-:W-:Y:S02]  /*a360*/  FADD.FTZ R84, R84, R149 ;  /* 0x0000009554547221 */ /* 0x000fe40000010000 */
[----:B------:R-:W-:Y:S02]  /*a370*/  FADD.FTZ R137, R152, R137 ;  /* 0x0000008998897221 */ /* 0x000fe40000010000 */
[C---:B-1----:R-:W-:Y:S03]  /*a380*/  HMMA.16816.F32 R72, R88.reuse, R76, R24 ;  /* 0x0000004c5848723c */ /* 0x042fe60000001818 */
[----:B------:R-:W-:Y:S03]  /*a390*/  FADD.FTZ R87, R87, R84 ;  /* 0x0000005457577221 */ /* 0x000fe60000010000 */
[C---:B------:R-:W-:Y:S05]  /*a3a0*/  HMMA.16816.F32 R76, R88.reuse, R78, R28 ;  /* 0x0000004e584c723c */ /* 0x040fea000000181c */
[----:B------:R-:W-:Y:S01]  /*a3b0*/  FADD.FTZ R146, R86, R87 ;  /* 0x0000005756927221 */ /* 0x000fe20000010000 */
[C---:B--2---:R-:W-:Y:S06]  /*a3c0*/  HMMA.16816.F32 R80, R88.reuse, R96, R32 ;  /* 0x000000605850723c */ /* 0x044fec0000001820 */
[C---:B------:R-:W-:Y:S06]  /*a3d0*/  HMMA.16816.F32 R36, R88.reuse, R98, R36 ;  /* 0x000000625824723c */ /* 0x040fec0000001824 */
[C---:B------:R-:W-:Y:S06]  /*a3e0*/  HMMA.16816.F32 R40, R88.reuse, R100, R40 ;  /* 0x000000645828723c */ /* 0x040fec0000001828 */
[C---:B------:R-:W-:Y:S06]  /*a3f0*/  HMMA.16816.F32 R44, R88.reuse, R102, R44 ;  /* 0x00000066582c723c */ /* 0x040fec000000182c */
[C---:B---3--:R-:W-:Y:S06]  /*a400*/  HMMA.16816.F32 R48, R88.reuse, R104, R48 ;  /* 0x000000685830723c */ /* 0x048fec0000001830 */
[C---:B------:R-:W-:Y:S06]  /*a410*/  HMMA.16816.F32 R52, R88.reuse, R106, R52 ;  /* 0x0000006a5834723c */ /* 0x040fec0000001834 */
[C---:B------:R-:W-:Y:S06]  /*a420*/  HMMA.16816.F32 R56, R88.reuse, R92, R56 ;  /* 0x0000005c5838723c */ /* 0x040fec0000001838 */
[C---:B------:R-:W-:Y:S06]  /*a430*/  HMMA.16816.F32 R60, R88.reuse, R94, R60 ;  /* 0x0000005e583c723c */ /* 0x040fec000000183c */
[C---:B-----5:R-:W-:Y:S06]  /*a440*/  HMMA.16816.F32 R64, R88.reuse, R108, R64 ;  /* 0x0000006c5840723c */ /* 0x060fec0000001840 */
[----:B------:R-:W-:Y:S01]  /*a450*/  HMMA.16816.F32 R68, R88, R110, R68 ;  /* 0x0000006e5844723c */ /* 0x000fe20000001844 */
[----:B------:R-:W-:Y:S11]  /*a460*/  @!UPT UIADD3 URZ, URZ, URZ, URZ ;  /* 0x0000003f3f3ff290 */ /* 0x000ff6000fffe03f */
[----:B------:R-:W-:Y:S01]  /*a470*/  @!UPT UIADD3 URZ, URZ, URZ, URZ ;  /* 0x0000003f3f3ff290 */ /* 0x000fe2000fffe03f */
[----:B------:R-:W-:Y:S11]  /*a480*/  @P5 BRA `(.L_x_835) ;  /* 0xffffffd800c85947 */ /* 0x000ff6000383ffff */
.L_x_834:
[----:B------:R-:W1:Y:S01]  /*a490*/  SHFL.BFLY PT, R8, R137, 0x2, 0x1f ;  /* 0x0c401f0089087f89 */ /* 0x000e6200000e0000 */
[----:B------:R-:W-:Y:S01]  /*a4a0*/  MOV R7, 0x3f800000 ;  /* 0x3f80000000077802 */ /* 0x000fe20000000f00 */
[----:B------:R-:W-:Y:S01]  /*a4b0*/  ULDC UR4, c[0x0][0x38c] ;  /* 0x0000e30000047ab9 */ /* 0x000fe20000000800 */
[----:B------:R-:W-:Y:S01]  /*a4c0*/  MOV R6, 0x3f800000 ;  /* 0x3f80000000067802 */ /* 0x000fe20000000f00 */
[----:B------:R-:W2:Y:S01]  /*a4d0*/  SHFL.BFLY PT, R9, R146, 0x2, 0x1f ;  /* 0x0c401f0092097f89 */ /* 0x000ea200000e0000 */
[----:B------:R-:W-:Y:S01]  /*a4e0*/  UMOV UR6, 0x400 ;  /* 0x0000040000067882 */ /* 0x000fe20000000000 */
[----:B------:R-:W-:Y:S01]  /*a4f0*/  UISETP.NE.AND UP0, UPT, UR5, -0x1, UPT ;  /* 0xffffffff0500788c */ /* 0x000fe2000bf05270 */
[----:B------:R-:W3:Y:S01]  /*a500*/  S2R R3, SR_TID.X ;  /* 0x0000000000037919 */ /* 0x000ee20000002100 */
[----:B-1----:R-:W-:Y:S01]  /*a510*/  FADD.FTZ R8, R8, R137 ;  /* 0x0000008908087221 */ /* 0x002fe20000010000 */
[----:B--2---:R-:W-:-:S04]  /*a520*/  FADD.FTZ R9, R9, R146 ;  /* 0x0000009209097221 */ /* 0x004fc80000010000 */
[----:B------:R-:W1:Y:S04]  /*a530*/  SHFL.BFLY PT, R5, R8, 0x1, 0x1f ;  /* 0x0c201f0008057f89 */ /* 0x000e6800000e0000 */
[----:B------:R-:W2:Y:S01]  /*a540*/  SHFL.BFLY PT, R4, R9, 0x1, 0x1f ;  /* 0x0c201f0009047f89 */ /* 0x000ea200000e0000 */
[----:B-1----:R-:W-:Y:S01]  /*a550*/  FADD.FTZ R5, R8, R5 ;  /* 0x0000000508057221 */ /* 0x002fe20000010000 */
[----:B---3--:R-:W-:Y:S01]  /*a560*/  SHF.R.S32.HI R8, RZ, 0x1f, R3 ;  /* 0x0000001fff087819 */ /* 0x008fe20000011403 */
[----:B--2---:R-:W-:-:S03]  /*a570*/  FADD.FTZ R4, R9, R4 ;  /* 0x0000000409047221 */ /* 0x004fc60000010000 */
[----:B------:R-:W-:Y:S02]  /*a580*/  FSETP.NE.FTZ.AND P4, PT, R5, RZ, PT ;  /* 0x000000ff0500720b */ /* 0x000fe40003f95000 */
[----:B------:R-:W-:Y:S02]  /*a590*/  LEA.HI R9, R8, R3, RZ, 0x2 ;  /* 0x0000000308097211 */ /* 0x000fe400078f10ff */
[----:B------:R-:W-:Y:S02]  /*a5a0*/  FSETP.NE.FTZ.AND P3, PT, R4, RZ, PT ;  /* 0x000000ff0400720b */ /* 0x000fe40003f75000 */
[----:B------:R-:W-:Y:S02]  /*a5b0*/  SHF.R.S32.HI R10, RZ, 0x2, R9 ;  /* 0x00000002ff0a7819 */ /* 0x000fe40000011409 */
[----:B------:R-:W-:Y:S02]  /*a5c0*/  LOP3.LUT R14, R9, 0xfffffffc, RZ, 0xc0, !PT ;  /* 0xfffffffc090e7812 */ /* 0x000fe400078ec0ff */
[----:B------:R-:W-:-:S03]  /*a5d0*/  SHF.R.S32.HI R11, RZ, 0x1f, R10 ;  /* 0x0000001fff0b7819 */ /* 0x000fc6000001140a */
[----:B------:R-:W1:Y:S01]  /*a5e0*/  @P4 MUFU.RCP R7, R5 ;  /* 0x0000000500074308 */ /* 0x000e620000001000 */
[----:B------:R-:W-:Y:S01]  /*a5f0*/  LEA.HI R11, R11, R10, RZ, 0x3 ;  /* 0x0000000a0b0b7211 */ /* 0x000fe200078f18ff */
[----:B------:R-:W-:-:S03]  /*a600*/  IMAD.IADD R13, R3, 0x1, -R14 ;  /* 0x00000001030d7824 */ /* 0x000fc600078e0a0e */
[----:B------:R-:W-:-:S03]  /*a610*/  LOP3.LUT R11, R11, 0xfffffff8, RZ, 0xc0, !PT ;  /* 0xfffffff80b0b7812 */ /* 0x000fc600078ec0ff */
[----:B------:R-:W2:Y:S01]  /*a620*/  @P3 MUFU.RCP R6, R4 ;  /* 0x0000000400063308 */ /* 0x000ea20000001000 */
[----:B------:R-:W-:Y:S01]  /*a630*/  IADD3 R11, R10, -R11, RZ ;  /* 0x8000000b0a0b7210 */ /* 0x000fe20007ffe0ff */
[----:B-1----:R-:W-:-:S04]  /*a640*/  FMUL.FTZ R7, R7, UR4 ;  /* 0x0000000407077c20 */ /* 0x002fc80008410000 */
[C---:B------:R-:W-:Y:S01]  /*a650*/  FMUL.FTZ R72, R7.reuse, R72 ;  /* 0x0000004807487220 */ /* 0x040fe20000410000 */
[C---:B------:R-:W-:Y:S01]  /*a660*/  FMUL.FTZ R73, R7.reuse, R73 ;  /* 0x0000004907497220 */ /* 0x040fe20000410000 */
[C---:B------:R-:W-:Y:S01]  /*a670*/  FMUL.FTZ R76, R7.reuse, R76 ;  /* 0x0000004c074c7220 */ /* 0x040fe20000410000 */
[C---:B------:R-:W-:Y:S01]  /*a680*/  FMUL.FTZ R77, R7.reuse, R77 ;  /* 0x0000004d074d7220 */ /* 0x040fe20000410000 */
[----:B--2---:R-:W-:Y:S01]  /*a690*/  FMUL.FTZ R6, R6, UR4 ;  /* 0x0000000406067c20 */ /* 0x004fe20008410000 */
[----:B------:R-:W1:Y:S01]  /*a6a0*/  S2UR UR4, SR_CgaCtaId ;  /* 0x00000000000479c3 */ /* 0x000e620000008800 */
        /* <DEDUP_REMOVED lines=28> */
[----:B------:R-:W-:Y:S01]  /*a870*/  LEA.HI R8, R11, R11, RZ, 0x1 ;  /* 0x0000000b0b087211 */ /* 0x000fe200078f08ff */
[C---:B------:R-:W-:Y:S01]  /*a880*/  FMUL.FTZ R36, R7.reuse, R36 ;  /* 0x0000002407247220 */ /* 0x040fe20000410000 */
[----:B------:R-:W-:Y:S01]  /*a890*/  SHF.R.S32.HI R12, RZ, 0x5, R6 ;  /* 0x00000005ff0c7819 */ /* 0x000fe20000011406 */
[----:B------:R-:W-:Y:S01]  /*a8a0*/  FMUL.FTZ R37, R7, R37 ;  /* 0x0000002507257220 */ /* 0x000fe20000410000 */
[----:B------:R-:W-:Y:S01]  /*a8b0*/  LOP3.LUT R16, R8, 0x3fffffe, RZ, 0xc0, !PT ;  /* 0x03fffffe08107812 */ /* 0x000fe200078ec0ff */
[----:B------:R-:W-:Y:S01]  /*a8c0*/  @UP0 ULDC.64 UR6, c[0x0][0x298] ;  /* 0x0000a60000060ab9 */ /* 0x000fe20000000a00 */
[----:B------:R-:W-:Y:S01]  /*a8d0*/  SHF.R.S32.HI R8, RZ, 0x1, R8 ;  /* 0x00000001ff087819 */ /* 0x000fe20000011408 */
[----:B------:R-:W-:Y:S01]  /*a8e0*/  IMAD R13, R12, 0x100, R13 ;  /* 0x000001000c0d7824 */ /* 0x000fe200078e020d */
[----:B------:R-:W-:Y:S01]  /*a8f0*/  IADD3 R16, R11, -R16, RZ ;  /* 0x800000100b107210 */ /* 0x000fe20007ffe0ff */
[----:B------:R-:W-:Y:S01]  /*a900*/  @UP0 UIMAD.WIDE.U32 UR10, UR5, UR6, URZ ;  /* 0x00000006050a02a5 */ /* 0x000fe2000f8e003f */
[C---:B------:R-:W-:Y:S01]  /*a910*/  SHF.L.U32 R11, R8.reuse, 0x6, RZ ;  /* 0x00000006080b7819 */ /* 0x040fe200000006ff */
[C---:B------:R-:W-:Y:S01]  /*a920*/  FMUL.FTZ R40, R7.reuse, R40 ;  /* 0x0000002807287220 */ /* 0x040fe20000410000 */
[----:B------:R-:W-:Y:S01]  /*a930*/  LOP3.LUT R14, R8, 0x1, RZ, 0xc0, !PT ;  /* 0x00000001080e7812 */ /* 0x000fe200078ec0ff */
[----:B------:R-:W-:Y:S01]  /*a940*/  FMUL.FTZ R41, R7, R41 ;  /* 0x0000002907297220 */ /* 0x000fe20000410000 */
[----:B------:R-:W-:Y:S01]  /*a950*/  LOP3.LUT R11, R11, 0xc0, RZ, 0xc0, !PT ;  /* 0x000000c00b0b7812 */ /* 0x000fe200078ec0ff */
[C---:B------:R-:W-:Y:S01]  /*a960*/  FMUL.FTZ R44, R7.reuse, R44 ;  /* 0x0000002c072c7220 */ /* 0x040fe20000410000 */
[----:B------:R-:W-:Y:S01]  /*a970*/  LEA R13, R16, R13, 0x4 ;  /* 0x0000000d100d7211 */ /* 0x000fe200078e20ff */
[----:B------:R-:W-:Y:S01]  /*a980*/  FMUL.FTZ R45, R7, R45 ;  /* 0x0000002d072d7220 */ /* 0x000fe20000410000 */
[----:B------:R-:W-:Y:S01]  /*a990*/  LEA.HI R16, R11, R11, RZ, 0x1d ;  /* 0x0000000b0b107211 */ /* 0x000fe200078fe8ff */
[C---:B------:R-:W-:Y:S01]  /*a9a0*/  FMUL.FTZ R48, R7.reuse, R48 ;  /* 0x0000003007307220 */ /* 0x040fe20000410000 */
[----:B------:R-:W-:Y:S01]  /*a9b0*/  ISETP.NE.U32.AND P1, PT, R14, 0x1, PT ;  /* 0x000000010e00780c */ /* 0x000fe20003f25070 */
[----:B------:R-:W-:Y:S01]  /*a9c0*/  FMUL.FTZ R49, R7, R49 ;  /* 0x0000003107317220 */ /* 0x000fe20000410000 */
[----:B------:R-:W-:Y:S01]  /*a9d0*/  LEA R13, R13, R16, 0x1 ;  /* 0x000000100d0d7211 */ /* 0x000fe200078e08ff */
[----:B------:R-:W1:Y:S01]  /*a9e0*/  S2R R14, SR_TID.X ;  /* 0x00000000000e7919 */ /* 0x000e620000002100 */
[----:B------:R-:W-:Y:S01]  /*a9f0*/  LOP3.LUT P0, RZ, R8, 0x2, RZ, 0xc0, !PT ;  /* 0x0000000208ff7812 */ /* 0x000fe2000780c0ff */
[----:B------:R-:W-:Y:S01]  /*aa00*/  FMUL.FTZ R52, R7, R52 ;  /* 0x0000003407347220 */ /* 0x000fe20000410000 */
[----:B------:R-:W-:Y:S01]  /*aa10*/  LEA R13, R13, UR4, 0x1 ;  /* 0x000000040d0d7c11 */ /* 0x000fe2000f8e08ff */
[C---:B------:R-:W-:Y:S01]  /*aa20*/  FMUL.FTZ R53, R7.reuse, R53 ;  /* 0x0000003507357220 */ /* 0x040fe20000410000 */
[----:B------:R-:W-:Y:S01]  /*aa30*/  MOV R8, 0x20 ;  /* 0x0000002000087802 */ /* 0x000fe20000000f00 */
[----:B------:R-:W-:Y:S01]  /*aa40*/  FMUL.FTZ R56, R7, R56 ;  /* 0x0000003807387220 */ /* 0x000fe20000410000 */
[----:B------:R-:W-:Y:S01]  /*aa50*/  F2FP.F16.F32.PACK_AB R72, R73, R72 ;  /* 0x000000484948723e */ /* 0x000fe200000000ff */
[----:B------:R-:W-:Y:S01]  /*aa60*/  VIADD R11, R13, 0xfffffff0 ;  /* 0xfffffff00d0b7836 */ /* 0x000fe20000000000 */
[----:B------:R-:W-:Y:S01]  /*aa70*/  SEL R8, R8, 0xffffffe0, !P0 ;  /* 0xffffffe008087807 */ /* 0x000fe20004000000 */
[----:B------:R-:W-:Y:S01]  /*aa80*/  FMUL.FTZ R57, R7, R57 ;  /* 0x0000003907397220 */ /* 0x000fe20000410000 */
[----:B------:R-:W-:Y:S01]  /*aa90*/  @P1 IADD3 R11, R13, 0x10, RZ ;  /* 0x000000100d0b1810 */ /* 0x000fe20007ffe0ff */
[----:B------:R2:W-:Y:S01]  /*aaa0*/  STS [R13], R72 ;  /* 0x000000480d007388 */ /* 0x0005e20000000800 */
[----:B------:R-:W-:Y:S01]  /*aab0*/  F2FP.F16.F32.PACK_AB R74, R75, R74 ;  /* 0x0000004a4b4a723e */ /* 0x000fe200000000ff */
[----:B------:R-:W-:Y:S01]  /*aac0*/  FMUL.FTZ R60, R7, R60 ;  /* 0x0000003c073c7220 */ /* 0x000fe20000410000 */
[----:B------:R-:W-:Y:S01]  /*aad0*/  F2FP.F16.F32.PACK_AB R76, R77, R76 ;  /* 0x0000004c4d4c723e */ /* 0x000fe200000000ff */
[----:B------:R-:W-:Y:S01]  /*aae0*/  FMUL.FTZ R61, R7, R61 ;  /* 0x0000003d073d7220 */ /* 0x000fe20000410000 */
[----:B------:R-:W-:Y:S01]  /*aaf0*/  F2FP.F16.F32.PACK_AB R78, R79, R78 ;  /* 0x0000004e4f4e723e */ /* 0x000fe200000000ff */
[----:B------:R2:W-:Y:S01]  /*ab00*/  STS [R13+0x200], R74 ;  /* 0x0002004a0d007388 */ /* 0x0005e20000000800 */
[----:B------:R-:W-:Y:S01]  /*ab10*/  F2FP.F16.F32.PACK_AB R80, R81, R80 ;  /* 0x000000505150723e */ /* 0x000fe200000000ff */
[----:B------:R-:W-:Y:S01]  /*ab20*/  FMUL.FTZ R64, R7, R64 ;  /* 0x0000004007407220 */ /* 0x000fe20000410000 */
[----:B------:R-:W-:Y:S01]  /*ab30*/  F2FP.F16.F32.PACK_AB R82, R83, R82 ;  /* 0x000000525352723e */ /* 0x000fe200000000ff */
[----:B------:R2:W-:Y:S01]  /*ab40*/  STS [R11], R76 ;  /* 0x0000004c0b007388 */ /* 0x0005e20000000800 */
[----:B------:R-:W-:Y:S01]  /*ab50*/  IADD3 R15, R13, R8, RZ ;  /* 0x000000080d0f7210 */ /* 0x000fe20007ffe0ff */
[----:B------:R-:W-:Y:S01]  /*ab60*/  FMUL.FTZ R65, R7, R65 ;  /* 0x0000004107417220 */ /* 0x000fe20000410000 */
[----:B------:R-:W-:Y:S01]  /*ab70*/  F2FP.F16.F32.PACK_AB R36, R37, R36 ;  /* 0x000000242524723e */ /* 0x000fe200000000ff */
[----:B------:R2:W-:Y:S01]  /*ab80*/  STS [R11+0x200], R78 ;  /* 0x0002004e0b007388 */ /* 0x0005e20000000800 */
[----:B------:R-:W-:Y:S01]  /*ab90*/  IADD3 R17, R8, R11, RZ ;  /* 0x0000000b08117210 */ /* 0x000fe20007ffe0ff */
[C---:B------:R-:W-:Y:S01]  /*aba0*/  FMUL.FTZ R68, R7.reuse, R68 ;  /* 0x0000004407447220 */ /* 0x040fe20000410000 */
[----:B------:R-:W-:Y:S01]  /*abb0*/  PLOP3.LUT P0, PT, PT, PT, UP0, 0x80, 0x0 ;  /* 0x000000000000781c */ /* 0x000fe20003f0f008 */
[----:B------:R2:W-:Y:S01]  /*abc0*/  STS [R15], R80 ;  /* 0x000000500f007388 */ /* 0x0005e20000000800 */
[----:B------:R-:W-:Y:S01]  /*abd0*/  FMUL.FTZ R7, R7, R69 ;  /* 0x0000004507077220 */ /* 0x000fe20000410000 */
[----:B------:R-:W-:Y:S01]  /*abe0*/  @UP0 UIMAD UR7, UR5, UR7, UR11 ;  /* 0x00000007050702a4 */ /* 0x000fe2000f8e020b */
[----:B------:R-:W-:Y:S01]  /*abf0*/  F2FP.F16.F32.PACK_AB R38, R39, R38 ;  /* 0x000000262726723e */ /* 0x000fe200000000ff */
[----:B------:R2:W-:Y:S01]  /*ac00*/  STS [R15+0x200], R82 ;  /* 0x000200520f007388 */ /* 0x0005e20000000800 */
[----:B------:R-:W-:-:S02]  /*ac10*/  F2FP.F16.F32.PACK_AB R40, R41, R40 ;  /* 0x000000282928723e */ /* 0x000fc400000000ff */
[----:B------:R-:W-:Y:S01]  /*ac20*/  F2FP.F16.F32.PACK_AB R42, R43, R42 ;  /* 0x0000002a2b2a723e */ /* 0x000fe200000000ff */
[----:B------:R2:W-:Y:S01]  /*ac30*/  STS [R17], R36 ;  /* 0x0000002411007388 */ /* 0x0005e20000000800 */
        /* <DEDUP_REMOVED lines=13> */
[----:B------:R-:W-:Y:S01]  /*ad10*/  F2FP.F16.F32.PACK_AB R70, R71, R70 ;  /* 0x000000464746723e */ /* 0x000fe200000000ff */
[----:B-12---:R-:W-:Y:S06]  /*ad20*/  @P0 BRA `(.L_x_838) ;  /* 0x00000000001c0947 */ /* 0x006fec0003800000 */
[----:B------:R-:W1:Y:S01]  /*ad30*/  S2UR UR8, SR_CTAID.Y ;  /* 0x00000000000879c3 */ /* 0x000e620000002600 */
[----:B------:R-:W-:Y:S01]  /*ad40*/  ULDC.64 UR6, c[0x0][0x290] ;  /* 0x0000a40000067ab9 */ /* 0x000fe20000000a00 */
[----:B-1----:R-:W-:Y:S02]  /*ad50*/  USHF.R.S32.HI UR4, URZ, 0x1f, UR8 ;  /* 0x0000001f3f047899 */ /* 0x002fe40008011408 */
[----:B------:R-:W-:Y:S02]  /*ad60*/  UIMAD.WIDE.U32 UR10, UR8, UR6, URZ ;  /* 0x00000006080a72a5 */ /* 0x000fe4000f8e003f */
[----:B------:R-:W-:-:S04]  /*ad70*/  UIMAD UR4, UR4, UR6, URZ ;  /* 0x00000006040472a4 */ /* 0x000fc8000f8e023f */
[----:B------:R-:W-:-:S04]  /*ad80*/  UIMAD UR7, UR8, UR7, UR4 ;  /* 0x00000007080772a4 */ /* 0x000fc8000f8e0204 */
[----:B------:R-:W-:-:S12]  /*ad90*/  UIADD3 UR7, UR11, UR7, URZ ;  /* 0x000000070b077290 */ /* 0x000fd8000fffe03f */
.L_x_838:
[----:B------:R-:W-:Y:S01]  /*ada0*/  ULDC.U8 UR6, c[0x0][0x3d9] ;  /* 0x0000f64000067ab9 */ /* 0x000fe20000000000 */
[----:B------:R-:W-:Y:S01]  /*adb0*/  STS [R17+0x200], R38 ;  /* 0x0002002611007388 */ /* 0x000fe20000000800 */
[----:B------:R-:W-:Y:S01]  /*adc0*/  ISETP.NE.AND P1, PT, RZ, UR6, PT ;  /* 0x00000006ff007c0c */ /* 0x000fe2000bf25270 */
[----:B------:R-:W-:Y:S01]  /*add0*/  ULDC.U8 UR9, c[0x0][0x3d8] ;  /* 0x0000f60000097ab9 */ /* 0x000fe20000000000 */
[----:B------:R-:W1:Y:S01]  /*ade0*/  @P4 MUFU.LG2 R5, R5 ;  /* 0x0000000500054308 */ /* 0x000e620000000c00 */
[----:B------:R-:W-:Y:S01]  /*adf0*/  STS [R13+0x1000], R40 ;  /* 0x001000280d007388 */ /* 0x000fe20000000800 */
[----:B------:R-:W-:Y:S01]  /*ae00*/  ISETP.NE.AND P2, PT, RZ, UR9, PT ;  /* 0x00000009ff007c0c */ /* 0x000fe2000bf45270 */
[----:B------:R-:W2:Y:S02]  /*ae10*/  S2UR UR4, SR_CTAID.X ;  /* 0x00000000000479c3 */ /* 0x000ea40000002500 */
[----:B------:R-:W-:Y:S01]  /*ae20*/  STS [R13+0x1200], R42 ;  /* 0x0012002a0d007388 */ /* 0x000fe20000000800 */
[----:B------:R-:W-:-:S03]  /*ae30*/  ISETP.EQ.AND P2, PT, RZ, UR6, P2 ;  /* 0x00000006ff007c0c */ /* 0x000fc60009742270 */
[----:B------:R-:W-:Y:S02]  /*ae40*/  STS [R11+0x1000], R44 ;  /* 0x0010002c0b007388 */ /* 0x000fe40000000800 */
[----:B------:R-:W3:Y:S02]  /*ae50*/  @P1 LDC.64 R18, c[0x0][0x2c0] ;  /* 0x0000b000ff121b82 */ /* 0x000ee40000000a00 */
[----:B------:R-:W-:Y:S04]  /*ae60*/  STS [R11+0x1200], R46 ;  /* 0x0012002e0b007388 */ /* 0x000fe80000000800 */
[----:B------:R-:W-:Y:S02]  /*ae70*/  STS [R15+0x1000], R48 ;  /* 0x001000300f007388 */ /* 0x000fe40000000800 */
[----:B------:R-:W-:-:S02]  /*ae80*/  @!P2 PLOP3.LUT P0, PT, PT, PT, PT, 0x8, 0x0 ;  /* 0x000000000000a81c */ /* 0x000fc40003f0e170 */
[----:B------:R-:W-:Y:S01]  /*ae90*/  @!P2 CS2R R30, SRZ ;  /* 0x00000000001ea805 */ /* 0x000fe2000001ff00 */
[----:B------:R-:W-:Y:S04]  /*aea0*/  STS [R15+0x1200], R50 ;  /* 0x001200320f007388 */ /* 0x000fe80000000800 */
[----:B------:R-:W-:Y:S04]  /*aeb0*/  STS [R17+0x1000], R52 ;  /* 0x0010003411007388 */ /* 0x000fe80000000800 */
[----:B------:R-:W-:Y:S04]  /*aec0*/  STS [R17+0x1200], R54 ;  /* 0x0012003611007388 */ /* 0x000fe80000000800 */
[----:B------:R-:W-:Y:S01]  /*aed0*/  STS [R13+0x2000], R56 ;  /* 0x002000380d007388 */ /* 0x000fe20000000800 */
[----:B---3--:R-:W-:-:S03]  /*aee0*/  @P1 IMAD R24, R19, R18, RZ ;  /* 0x0000001213181224 */ /* 0x008fc600078e02ff */
[----:B------:R3:W-:Y:S04]  /*aef0*/  STS [R13+0x2200], R58 ;  /* 0x0022003a0d007388 */ /* 0x0007e80000000800 */
[----:B------:R-:W-:Y:S04]  /*af00*/  STS [R11+0x2000], R60 ;  /* 0x0020003c0b007388 */ /* 0x000fe80000000800 */
[----:B------:R4:W-:Y:S04]  /*af10*/  STS [R11+0x2200], R62 ;  /* 0x0022003e0b007388 */ /* 0x0009e80000000800 */
[----:B------:R-:W-:Y:S04]  /*af20*/  STS [R15+0x2000], R64 ;  /* 0x002000400f007388 */ /* 0x000fe80000000800 */
[----:B------:R5:W-:Y:S01]  /*af30*/  STS [R15+0x2200], R66 ;  /* 0x002200420f007388 */ /* 0x000be20000000800 */
[----:B------:R-:W1:Y:S01]  /*af40*/  S2R R8, SR_CTAID.Y ;  /* 0x0000000000087919 */ /* 0x000e620000002600 */
[----:B------:R-:W1:Y:S01]  /*af50*/  S2R R7, SR_CTAID.Z ;  /* 0x0000000000077919 */ /* 0x000e620000002700 */
[----:B---3--:R-:W-:Y:S01]  /*af60*/  SHF.R.S32.HI R13, RZ, 0x1f, R14 ;  /* 0x0000001fff0d7819 */ /* 0x008fe2000001140e */
[----:B------:R3:W-:Y:S03]  /*af70*/  STS [R17+0x2000], R68 ;  /* 0x0020004411007388 */ /* 0x0007e60000000800 */
[----:B------:R-:W-:Y:S01]  /*af80*/  LEA.HI R25, R13, R14, RZ, 0x5 ;  /* 0x0000000e0d197211 */ /* 0x000fe200078f28ff */
[----:B------:R3:W-:Y:S01]  /*af90*/  STS [R17+0x2200], R70 ;  /* 0x0022004611007388 */ /* 0x0007e20000000800 */
[----:B----4-:R-:W4:Y:S02]  /*afa0*/  @P1 LDC R11, c[0x0][0x2c0] ;  /* 0x0000b000ff0b1b82 */ /* 0x010f240000000800 */
[----:B------:R-:W-:Y:S01]  /*afb0*/  LOP3.LUT R25, R25, 0xffffffe0, RZ, 0xc0, !PT ;  /* 0xffffffe019197812 */ /* 0x000fe200078ec0ff */
[----:B-----5:R-:W-:Y:S01]  /*afc0*/  @P1 IMAD.MOV.U32 R15, RZ, RZ, 0x1 ;  /* 0x00000001ff0f1424 */ /* 0x020fe200078e00ff */
[----:B--2---:R-:W-:Y:S06]  /*afd0*/  @!P2 BRA `(.L_x_839) ;  /* 0x000000000020a947 */ /* 0x004fec0003800000 */
[----:B------:R-:W2:Y:S01]  /*afe0*/  S2UR UR6, SR_CTAID.Y ;  /* 0x00000000000679c3 */ /* 0x000ea20000002600 */
[----:B------:R-:W-:Y:S01]  /*aff0*/  ULDC UR8, c[0x0][0x2c4] ;  /* 0x0000b10000087ab9 */ /* 0x000fe20000000800 */
[----:B------:R-:W-:Y:S01]  /*b000*/  PLOP3.LUT P0, PT, PT, PT, PT, 0x80, 0x0 ;  /* 0x000000000000781c */ /* 0x000fe20003f0f070 */
[----:B--2---:R-:W-:-:S04]  /*b010*/  UIMAD UR6, UR6, UR8, URZ ;  /* 0x00000008060672a4 */ /* 0x004fc8000f8e023f */
[----:B------:R-:W-:-:S04]  /*b020*/  USEL UR6, UR6, UR5, !UP0 ;  /* 0x0000000506067287 */ /* 0x000fc8000c000000 */
[----:B------:R-:W-:Y:S02]  /*b030*/  USHF.R.S32.HI UR5, URZ, 0x1f, UR6 ;  /* 0x0000001f3f057899 */ /* 0x000fe40008011406 */
[----:B------:R-:W-:-:S04]  /*b040*/  IMAD.U32 R30, RZ, RZ, UR6 ;  /* 0x00000006ff1e7e24 */ /* 0x000fc8000f8e00ff */
[----:B------:R-:W-:Y:S02]  /*b050*/  MOV R31, UR5 ;  /* 0x00000005001f7c02 */ /* 0x000fe40008000f00 */
.L_x_839:
[----:B------:R-:W-:Y:S05]  /*b060*/  @P1 BRA `(.L_x_840) ;  /* 0x0000000000181947 */ /* 0x000fea0003800000 */
[----:B------:R-:W2:Y:S01]  /*b070*/  LDC R24, c[0x0][0x2c4] ;  /* 0x0000b100ff187b82 */ /* 0x000ea20000000800 */
[----:B------:R-:W-:Y:S02]  /*b080*/  ISETP.NE.AND P1, PT, RZ, UR9, PT ;  /* 0x00000009ff007c0c */ /* 0x000fe4000bf25270 */
[----:B----4-:R-:W-:-:S05]  /*b090*/  MOV R11, 0x1 ;  /* 0x00000001000b7802 */ /* 0x010fca0000000f00 */
[----:B------:R-:W4:Y:S08]  /*b0a0*/  LDC R15, c[0x0][0x270] ;  /* 0x00009c00ff0f7b82 */ /* 0x000f300000000800 */
[----:B--2---:R-:W4:Y:S02]  /*b0b0*/  @P1 LDC R24, c[0x0][0x2e4] ;  /* 0x0000b900ff181b82 */ /* 0x004f240000000800 */
[----:B----4-:R-:W-:-:S07]  /*b0c0*/  IMAD R15, R24, R15, RZ ;  /* 0x0000000f180f7224 */ /* 0x010fce00078e02ff */
.L_x_840:
[----:B------:R-:W-:Y:S01]  /*b0d0*/  BAR.SYNC.DEFER_BLOCKING 0x0 ;  /* 0x0000000000007b1d */ /* 0x000fe20000010000 */
[----:B------:R-:W-:Y:S01]  /*b0e0*/  LOP3.LUT R6, R6, 0xffffffe0, RZ, 0xc0, !PT ;  /* 0xffffffe006067812 */ /* 0x000fe200078ec0ff */
[----:B-1----:R-:W-:Y:S01]  /*b0f0*/  IMAD R8, R8, R15, RZ ;  /* 0x0000000f08087224 */ /* 0x002fe200078e02ff */
[----:B------:R-:W-:Y:S01]  /*b100*/  LEA.HI R13, R13, R14, RZ, 0x2 ;  /* 0x0000000e0d0d7211 */ /* 0x000fe200078f10ff */
[----:B------:R-:W-:Y:S01]  /*b110*/  IMAD.IADD R14, R14, 0x1, -R25 ;  /* 0x000000010e0e7824 */ /* 0x000fe200078e0a19 */
[----:B------:R-:W-:-:S03]  /*b120*/  SHF.R.S32.HI R25, RZ, 0x1f, R12 ;  /* 0x0000001fff197819 */ /* 0x000fc6000001140c */
[----:B------:R-:W1:Y:S01]  /*b130*/  @P4 LDC R29, c[0x0][0x2e8] ;  /* 0x0000ba00ff1d4b82 */ /* 0x000e620000000800 */
[----:B------:R-:W2:Y:S01]  /*b140*/  @P3 MUFU.LG2 R4, R4 ;  /* 0x0000000400043308 */ /* 0x000ea20000000c00 */
[----:B------:R-:W-:Y:S01]  /*b150*/  IMAD.IADD R6, R3, 0x1, -R6 ;  /* 0x0000000103067824 */ /* 0x000fe200078e0a06 */
[----:B------:R-:W-:Y:S01]  /*b160*/  LEA.HI R25, R25, R12, RZ, 0x2 ;  /* 0x0000000c19197211 */ /* 0x000fe200078f10ff */
[----:B------:R-:W-:Y:S01]  /*b170*/  UIMAD UR6, UR4, -0x40, UR13 ;  /* 0xffffffc0040678a4 */ /* 0x000fe2000f8e020d */
[----:B------:R-:W-:Y:S01]  /*b180*/  SHF.R.S32.HI R3, RZ, 0x1f, R14 ;  /* 0x0000001fff037819 */ /* 0x000fe2000001140e */
[----:B------:R-:W-:Y:S01]  /*b190*/  @P4 FMUL.FTZ R5, R5, 0.69314718246459960938 ;  /* 0x3f31721805054820 */ /* 0x000fe20000410000 */
[----:B------:R-:W-:Y:S01]  /*b1a0*/  LOP3.LUT P5, RZ, R6, 0x3, RZ, 0xc0, !PT ;  /* 0x0000000306ff7812 */ /* 0x000fe200078ac0ff */
[----:B------:R-:W5:Y:S01]  /*b1b0*/  @P3 LDC R27, c[0x0][0x2e8] ;  /* 0x0000ba00ff1b3b82 */ /* 0x000f620000000800 */
[----:B------:R-:W-:Y:S01]  /*b1c0*/  SEL R8, R8, RZ, !P0 ;  /* 0x000000ff08087207 */ /* 0x000fe20004000000 */
[----:B----4-:R-:W-:Y:S01]  /*b1d0*/  IMAD R6, R11, UR4, RZ ;  /* 0x000000040b067c24 */ /* 0x010fe2000f8e02ff */
[----:B------:R-:W-:Y:S01]  /*b1e0*/  LOP3.LUT R25, R25, 0xffffffc, RZ, 0xc0, !PT ;  /* 0x0ffffffc19197812 */ /* 0x000fe200078ec0ff */
[----:B------:R-:W-:Y:S01]  /*b1f0*/  BSSY B0, `(.L_x_841) ;  /* 0x0000026000007945 */ /* 0x000fe20003800000 */
[----:B------:R-:W-:Y:S01]  /*b200*/  LEA.HI R3, R3, R14, RZ, 0x2 ;  /* 0x0000000e03037211 */ /* 0x000fe200078f10ff */
[----:B------:R-:W-:Y:S01]  /*b210*/  IMAD.SHL.U32 R6, R6, 0x40, RZ ;  /* 0x0000004006067824 */ /* 0x000fe200078e00ff */
[----:B------:R-:W-:Y:S01]  /*b220*/  ISETP.GE.AND P2, PT, R10, UR6, PT ;  /* 0x000000060a007c0c */ /* 0x000fe2000bf46270 */
[----:B------:R-:W-:Y:S01]  /*b230*/  IMAD R15, R7, R24, R8 ;  /* 0x00000018070f7224 */ /* 0x000fe200078e0208 */
[----:B------:R4:W4:Y:S01]  /*b240*/  LDS.128 R20, [R122+0x800] ;  /* 0x000800007a147984 */ /* 0x0009220000000c00 */
[----:B------:R-:W-:Y:S01]  /*b250*/  IMAD.IADD R25, R12, 0x1, -R25 ;  /* 0x000000010c197824 */ /* 0x000fe200078e0a19 */
[----:B------:R-:W-:Y:S01]  /*b260*/  SHF.R.S32.HI R12, RZ, 0x2, R3 ;  /* 0x00000002ff0c7819 */ /* 0x000fe20000011403 */
[----:B--2---:R-:W-:Y:S01]  /*b270*/  @P3 FMUL.FTZ R33, R4, 0.69314718246459960938 ;  /* 0x3f31721804213820 */ /* 0x004fe20000410000 */
[----:B---3--:R2:W3:Y:S01]  /*b280*/  LDS.128 R16, [R122+0x1800] ;  /* 0x001800007a107984 */ /* 0x0084e20000000c00 */
[----:B------:R-:W-:Y:S01]  /*b290*/  SHF.R.S32.HI R3, RZ, 0x1f, R6 ;  /* 0x0000001fff037819 */ /* 0x000fe20000011406 */
[----:B------:R-:W-:Y:S01]  /*b2a0*/  IMAD.MOV.U32 R8, RZ, RZ, 0x7f800000 ;  /* 0x7f800000ff087424 */ /* 0x000fe200078e00ff */
[--C-:B------:R-:W-:Y:S01]  /*b2b0*/  IADD3 R6, P1, P0, R6, R30, R15.reuse ;  /* 0x0000001e06067210 */ /* 0x100fe2000783e00f */
[----:B------:R-:W-:Y:S01]  /*b2c0*/  IMAD.MOV.U32 R10, RZ, RZ, 0x7f800000 ;  /* 0x7f800000ff0a7424 */ /* 0x000fe200078e00ff */
[----:B------:R-:W-:Y:S01]  /*b2d0*/  SHF.R.S32.HI R30, RZ, 0x1f, R15 ;  /* 0x0000001fff1e7819 */ /* 0x000fe2000001140f */
[----:B------:R-:W-:-:S02]  /*b2e0*/  IMAD R12, R25, 0x10, R12 ;  /* 0x00000010190c7824 */ /* 0x000fc400078e020c */
[----:B-1----:R-:W-:Y:S01]  /*b2f0*/  @P4 FFMA.FTZ R8, R2, R29, R5 ;  /* 0x0000001d02084223 */ /* 0x002fe20000010005 */
[----:B------:R-:W-:Y:S01]  /*b300*/  IADD3.X R30, R3, R31, R30, P1, P0 ;  /* 0x0000001f031e7210 */ /* 0x000fe20000fe041e */
[----:B-----5:R-:W-:Y:S01]  /*b310*/  @P3 FFMA.FTZ R10, R0, R27, R33 ;  /* 0x0000001b000a3223 */ /* 0x020fe20000010021 */
[----:B--2-4-:R-:W-:Y:S06]  /*b320*/  @P5 BRA `(.L_x_842) ;  /* 0x0000000000485947 */ /* 0x014fec0003800000 */
[----:B------:R-:W-:Y:S01]  /*b330*/  UIMAD UR5, UR4, -0x40, UR13 ;  /* 0xffffffc0040578a4 */ /* 0x000fe2000f8e020d */
[----:B------:R-:W-:-:S05]  /*b340*/  VIADD R0, R12, 0x8 ;  /* 0x000000080c007836 */ /* 0x000fca0000000000 */
[----:B------:R-:W-:Y:S02]  /*b350*/  ISETP.GE.AND P4, PT, R12, UR5, PT ;  /* 0x000000050c007c0c */ /* 0x000fe4000bf86270 */
[----:B------:R-:W-:-:S11]  /*b360*/  ISETP.GE.AND P3, PT, R0, UR5, PT ;  /* 0x0000000500007c0c */ /* 0x000fd6000bf66270 */
        /* <DEDUP_REMOVED lines=14> */
.L_x_842:
[----:B------:R-:W-:Y:S05]  /*b450*/  BSYNC B0 ;  /* 0x0000000000007941 */ /* 0x000fea0003800000 */
.L_x_841:
[----:B------:R-:W-:Y:S01]  /*b460*/  SHF.R.S32.HI R0, RZ, 0x1f, R132 ;  /* 0x0000001fff007819 */ /* 0x000fe20000011484 */
[----:B------:R-:W-:Y:S01]  /*b470*/  ULDC.64 UR4, c[0x0][0x2a0] ;  /* 0x0000a80000047ab9 */ /* 0x000fe20000000a00 */
[----:B-1----:R-:W-:Y:S01]  /*b480*/  SHF.R.S32.HI R2, RZ, 0x1f, R7 ;  /* 0x0000001fff027819 */ /* 0x002fe20000011407 */
[----:B------:R-:W-:Y:S01]  /*b490*/  BSSY B0, `(.L_x_843) ;  /* 0x0000021000007945 */ /* 0x000fe20003800000 */
[----:B------:R-:W-:Y:S02]  /*b4a0*/  IADD3 R24, P0, R132, UR10, RZ ;  /* 0x0000000a84187c10 */ /* 0x000fe4000ff1e0ff */
[----:B------:R-:W-:Y:S02]  /*b4b0*/  SHF.R.S32.HI R4, RZ, 0x2, R13 ;  /* 0x00000002ff047819 */ /* 0x000fe4000001140d */
[----:B------:R-:W-:Y:S01]  /*b4c0*/  IADD3.X R25, R0, UR7, RZ, P0, !PT ;  /* 0x0000000700197c10 */ /* 0x000fe200087fe4ff */
[----:B------:R-:W-:Y:S01]  /*b4d0*/  IMAD R0, R2, UR4, RZ ;  /* 0x0000000402007c24 */ /* 0x000fe2000f8e02ff */
[----:B------:R-:W-:Y:S01]  /*b4e0*/  LEA.HI.SX32 R9, R9, 0x20, 0x1e ;  /* 0x0000002009097811 */ /* 0x000fe200078ff2ff */
[----:B------:R-:W-:Y:S01]  /*b4f0*/  IMAD.U32 R2, RZ, RZ, UR12 ;  /* 0x0000000cff027e24 */ /* 0x000fe2000f8e00ff */
[----:B------:R-:W-:Y:S01]  /*b500*/  SHF.R.S32.HI R5, RZ, 0x1f, R4 ;  /* 0x0000001fff057819 */ /* 0x000fe20000011404 */
[----:B------:R-:W-:Y:S01]  /*b510*/  IMAD R0, R7, UR5, R0 ;  /* 0x0000000507007c24 */ /* 0x000fe2000f8e0200 */
[----:B------:R-:W-:Y:S01]  /*b520*/  ISETP.GE.AND P0, PT, R9, UR6, PT ;  /* 0x0000000609007c0c */ /* 0x000fe2000bf06270 */
[----:B------:R-:W-:Y:S01]  /*b530*/  IMAD.WIDE.U32 R24, R7, UR4, R24 ;  /* 0x0000000407187c25 */ /* 0x000fe2000f8e0018 */
[----:B------:R1:W2:Y:S03]  /*b540*/  LDS.128 R12, [R122] ;  /* 0x000000007a0c7984 */ /* 0x0002a60000000c00 */
[----:B------:R-:W-:Y:S01]  /*b550*/  IMAD.WIDE R2, R2, 0x40, R4 ;  /* 0x0000004002027825 */ /* 0x000fe200078e0204 */
[----:B------:R1:W4:Y:S03]  /*b560*/  LDS.128 R8, [R122+0x1000] ;  /* 0x001000007a087984 */ /* 0x0003260000000c00 */
[----:B------:R-:W-:Y:S01]  /*b570*/  IMAD.IADD R27, R25, 0x1, R0 ;  /* 0x00000001191b7824 */ /* 0x000fe200078e0200 */
[----:B------:R1:W1:Y:S01]  /*b580*/  LDS.128 R4, [R122+0x2000] ;  /* 0x002000007a047984 */ /* 0x0002620000000c00 */
        /* <DEDUP_REMOVED lines=15> */
[----:B----4-:R2:W-:Y:S04]  /*b680*/  @!P3 STG.E.128 desc[UR18][R30.64+0x40], R8 ;  /* 0x000040081e00b986 */ /* 0x0105e8000c101d12 */
[----:B-1----:R2:W-:Y:S02]  /*b690*/  @!P2 STG.E.128 desc[UR18][R30.64+0x80], R4 ;  /* 0x000080041e00a986 */ /* 0x0025e4000c101d12 */
.L_x_844:
[----:B------:R-:W-:Y:S05]  /*b6a0*/  BSYNC B0 ;  /* 0x0000000000007941 */ /* 0x000fea0003800000 */
.L_x_843:
[----:B-12---:R1:W2:Y:S01]  /*b6b0*/  LDS.128 R4, [R122+0x2800] ;  /* 0x002800007a047984 */ /* 0x0062a20000000c00 */
[----:B------:R-:W-:Y:S05]  /*b6c0*/  @P0 EXIT ;  /* 0x000000000000094d */ /* 0x000fea0003800000 */
[----:B------:R-:W-:Y:S01]  /*b6d0*/  IADD3 R0, P0, R2, 0x20, RZ ;  /* 0x0000002002007810 */ /* 0x000fe20007f1e0ff */
[----:B------:R-:W-:Y:S01]  /*b6e0*/  ULDC.64 UR4, c[0x0][0x298] ;  /* 0x0000a60000047ab9 */ /* 0x000fe20000000a00 */
[----:B----4-:R-:W-:Y:S01]  /*b6f0*/  MOV R9, R27 ;  /* 0x0000001b00097202 */ /* 0x010fe20000000f00 */
        /* <DEDUP_REMOVED lines=16> */
[----:B--2---:R-:W-:Y:S01]  /*b800*/  STG.E.128 desc[UR18][R2.64+0x80], R4 ;  /* 0x0000800402007986 */ /* 0x004fe2000c101d12 */
[----:B------:R-:W-:Y:S05]  /*b810*/  EXIT ;  /* 0x000000000000794d */ /* 0x000fea0003800000 */
.L_x_811:
[----:B------:R-:W-:Y:S01]  /*b820*/  ULDC.U8 UR11, c[0x0][0x3d9] ;  /* 0x0000f640000b7ab9 */ /* 0x000fe20000000000 */
[----:B------:R-:W-:Y:S01]  /*b830*/  UISETP.NE.AND UP0, UPT, UR5, -0x1, UPT ;  /* 0xffffffff0500788c */ /* 0x000fe2000bf05270 */
[----:B------:R-:W-:Y:S01]  /*b840*/  LEA.HI R3, R3, R90, RZ, 0x2 ;  /* 0x0000005a03037211 */ /* 0x000fe200078f10ff */
[----:B------:R-:W-:Y:S01]  /*b850*/  UISETP.NE.AND UP3, UPT, UR11, URZ, UPT ;  /* 0x0000003f0b00728c */ /* 0x000fe2000bf65270 */
[----:B------:R-:W-:Y:S01]  /*b860*/  IMAD.U32 R11, RZ, RZ, UR12 ;  /* 0x0000000cff0b7e24 */ /* 0x000fe2000f8e00ff */
[----:B------:R-:W-:Y:S01]  /*b870*/  UIADD3 UR13, -UR20, UR13, URZ ;  /* 0x0000000d140d7290 */ /* 0x000fe2000fffe13f */
[----:B------:R-:W-:Y:S01]  /*b880*/  LOP3.LUT R5, R3, 0xfffffffc, RZ, 0xc0, !PT ;  /* 0xfffffffc03057812 */ /* 0x000fe200078ec0ff */
[----:B------:R-:W-:Y:S01]  /*b890*/  BSSY B0, `(.L_x_845) ;  /* 0x000004e000007945 */ /* 0x000fe20003800000 */
[----:B------:R-:W-:-:S03]  /*b8a0*/  SHF.R.S32.HI R12, RZ, 0x2, R3 ;  /* 0x00000002ff0c7819 */ /* 0x000fc60000011403 */
[----:B------:R-:W-:Y:S01]  /*b8b0*/  IMAD.IADD R90, R90, 0x1, -R5 ;  /* 0x000000015a5a7824 */ /* 0x000fe200078e0a05 */
[----:B------:R-:W-:Y:S01]  /*b8c0*/  @UP0 ULDC.64 UR8, c[0x0][0x298] ;  /* 0x0000a60000080ab9 */ /* 0x000fe20000000a00 */
[----:B------:R-:W-:Y:S01]  /*b8d0*/  @!UP0 USHF.R.S32.HI UR14, URZ, 0x1f, UR15 ;  /* 0x0000001f3f0e8899 */ /* 0x000fe2000801140f */
[--C-:B------:R-:W-:Y:S01]  /*b8e0*/  SHF.R.S32.HI R13, RZ, 0x1f, R12.reuse ;  /* 0x0000001fff0d7819 */ /* 0x100fe2000001140c */
[----:B------:R-:W-:Y:S01]  /*b8f0*/  @UP3 ULDC.64 UR6, c[0x0][0x2c0] ;  /* 0x0000b00000063ab9 */ /* 0x000fe20000000a00 */
[----:B------:R-:W-:Y:S01]  /*b900*/  @UP0 UIMAD.WIDE.U32 UR16, UR5, UR8, URZ ;  /* 0x00000008051002a5 */ /* 0x000fe2000f8e003f */
[C---:B------:R-:W-:Y:S01]  /*b910*/  IMAD.SHL.U32 R4, R90.reuse, 0x8, RZ ;  /* 0x000000085a047824 */ /* 0x040fe200078e00ff */
[----:B------:R-:W-:Y:S01]  /*b920*/  @UP3 UIMAD UR8, UR7, UR6, URZ ;  /* 0x00000006070832a4 */ /* 0x000fe2000f8e023f */
[----:B------:R-:W-:Y:S01]  /*b930*/  ISETP.NE.AND P5, PT, R90, RZ, PT ;  /* 0x000000ff5a00720c */ /* 0x000fe20003fa5270 */
[----:B------:R-:W-:Y:S01]  /*b940*/  @UP0 UIMAD UR9, UR5, UR9, UR17 ;  /* 0x00000009050902a4 */ /* 0x000fe2000f8e0211 */
[C---:B------:R-:W-:Y:S01]  /*b950*/  VIADD R0, R12.reuse, 0x20 ;  /* 0x000000200c007836 */ /* 0x040fe20000000000 */
[----:B------:R-:W-:Y:S01]  /*b960*/  @!UP0 ULDC.64 UR6, c[0x0][0x290] ;  /* 0x0000a40000068ab9 */ /* 0x000fe20000000a00 */
[----:B------:R-:W-:Y:S01]  /*b970*/  ULDC.U8 UR17, c[0x0][0x3d8] ;  /* 0x0000f60000117ab9 */ /* 0x000fe20000000000 */
[----:B------:R-:W-:Y:S01]  /*b980*/  @!UP0 UIMAD UR14, UR14, UR6, URZ ;  /* 0x000000060e0e82a4 */ /* 0x000fe2000f8e023f */
[----:B------:R-:W-:Y:S01]  /*b990*/  ISETP.GE.OR P6, PT, R12, UR13, P5 ;  /* 0x0000000d0c007c0c */ /* 0x000fe2000afc6670 */
[----:B------:R-:W-:Y:S01]  /*b9a0*/  @!UP0 UIMAD.WIDE.U32 UR22, UR15, UR6, URZ ;  /* 0x000000060f1682a5 */ /* 0x000fe2000f8e003f */
[C---:B------:R-:W-:Y:S01]  /*b9b0*/  ISETP.GE.AND P4, PT, R0.reuse, UR13, PT ;  /* 0x0000000d00007c0c */ /* 0x040fe2000bf86270 */
[----:B------:R-:W-:Y:S01]  /*b9c0*/  @!UP0 UIMAD UR21, UR15, UR7, UR14 ;  /* 0x000000070f1582a4 */ /* 0x000fe2000f8e020e */
[----:B------:R-:W-:Y:S01]  /*b9d0*/  ISETP.GE.OR P5, PT, R0, UR13, P5 ;  /* 0x0000000d00007c0c */ /* 0x000fe2000afa6670 */
[----:B------:R-:W-:Y:S01]  /*b9e0*/  UISETP.NE.AND UP2, UPT, UR17, URZ, UPT ;  /* 0x0000003f1100728c */ /* 0x000fe2000bf45270 */
[----:B------:R-:W-:Y:S01]  /*b9f0*/  IMAD.WIDE R10, R11, 0x40, R12 ;  /* 0x000000400b0a7825 */ /* 0x000fe200078e020c */
[----:B------:R-:W-:Y:S01]  /*ba00*/  @!UP0 UIADD3 UR9, UR23, UR21, URZ ;  /* 0x0000001517098290 */ /* 0x000fe2000fffe03f */
[----:B------:R-:W-:Y:S01]  /*ba10*/  @!UP0 UMOV UR16, UR22 ;  /* 0x0000001600108c82 */ /* 0x000fe20008000000 */
[----:B------:R-:W-:Y:S01]  /*ba20*/  UISETP.NE.AND UP0, UPT, UR17, URZ, !UP3 ;  /* 0x0000003f1100728c */ /* 0x000fe2000df05270 */
[C---:B------:R-:W-:Y:S01]  /*ba30*/  IADD3 R8, P0, R4.reuse, UR16, RZ ;  /* 0x0000001004087c10 */ /* 0x040fe2000ff1e0ff */
[----:B------:R-:W-:Y:S01]  /*ba40*/  USHF.R.S32.HI UR14, URZ, 0x1f, UR4 ;  /* 0x0000001f3f0e7899 */ /* 0x000fe20008011404 */
[C---:B------:R-:W-:Y:S01]  /*ba50*/  VIADD R3, R4.reuse, 0x20 ;  /* 0x0000002004037836 */ /* 0x040fe20000000000 */
[----:B------:R-:W-:Y:S01]  /*ba60*/  UISETP.EQ.AND UP2, UPT, UR11, URZ, UP2 ;  /* 0x0000003f0b00728c */ /* 0x000fe20009742270 */
[----:B------:R-:W-:Y:S01]  /*ba70*/  LEA.HI.X.SX32 R9, R4, UR9, 0x1, P0 ;  /* 0x0000000904097c11 */ /* 0x000fe200080f0eff */
[----:B------:R-:W-:Y:S01]  /*ba80*/  ULDC.64 UR6, c[0x0][0x2a0] ;  /* 0x0000a80000067ab9 */ /* 0x000fe20000000a00 */
[----:B------:R-:W-:Y:S01]  /*ba90*/  @UP3 UMOV UR11, 0x1 ;  /* 0x00000001000b3882 */ /* 0x000fe20000000000 */
[----:B------:R-:W-:Y:S01]  /*baa0*/  UIMAD UR14, UR14, UR6, URZ ;  /* 0x000000060e0e72a4 */ /* 0x000fe2000f8e023f */
[----:B------:R-:W-:Y:S01]  /*bab0*/  IMAD.U32 R6, RZ, RZ, UR6 ;  /* 0x00000006ff067e24 */ /* 0x000fe2000f8e00ff */
[----:B------:R-:W-:Y:S01]  /*bac0*/  UISETP.NE.OR UP1, UPT, UR5, -0x1, !UP2 ;  /* 0xffffffff0500788c */ /* 0x000fe2000d725670 */
[----:B------:R-:W-:Y:S01]  /*bad0*/  ISETP.GE.AND P0, PT, R12, UR13, PT ;  /* 0x0000000d0c007c0c */ /* 0x000fe2000bf06270 */
[----:B------:R-:W-:Y:S01]  /*bae0*/  @!UP3 ULDC UR6, c[0x0][0x2c4] ;  /* 0x0000b1000006bab9 */ /* 0x000fe20000000800 */
[----:B------:R-:W-:Y:S01]  /*baf0*/  @UP0 ULDC UR6, c[0x0][0x2e4] ;  /* 0x0000b90000060ab9 */ /* 0x000fe20000000800 */
[----:B------:R-:W-:Y:S01]  /*bb00*/  UIMAD UR7, UR4, UR7, UR14 ;  /* 0x00000007040772a4 */ /* 0x000fe2000f8e020e */
[----:B------:R-:W-:Y:S01]  /*bb10*/  IMAD.WIDE.U32 R6, R6, UR4, R8 ;  /* 0x0000000406067c25 */ /* 0x000fe2000f8e0008 */
[----:B------:R-:W-:Y:S01]  /*bb20*/  @!UP3 UIMAD UR11, UR6, UR10, URZ ;  /* 0x0000000a060bb2a4 */ /* 0x000fe2000f8e023f */
[----:B------:R-:W-:Y:S01]  /*bb30*/  @UP2 ULDC UR9, c[0x0][0x2c4] ;  /* 0x0000b10000092ab9 */ /* 0x000fe20000000800 */
[----:B------:R-:W-:-:S02]  /*bb40*/  @UP3 ULDC UR14, c[0x0][0x2c0] ;  /* 0x0000b000000e3ab9 */ /* 0x000fc40000000800 */
[----:B------:R-:W-:Y:S01]  /*bb50*/  UIMAD UR11, UR15, UR11, URZ ;  /* 0x0000000b0f0b72a4 */ /* 0x000fe2000f8e023f */
[----:B------:R-:W-:Y:S01]  /*bb60*/  VIADD R9, R7, UR7 ;  /* 0x0000000707097c36 */ /* 0x000fe20008000000 */
[----:B------:R-:W-:Y:S01]  /*bb70*/  @!UP1 UIMAD UR5, UR15, UR9, URZ ;  /* 0x000000090f0592a4 */ /* 0x000fe2000f8e023f */
[----:B------:R-:W-:Y:S01]  /*bb80*/  VIADD R2, R4, 0x40 ;  /* 0x0000004004027836 */ /* 0x000fe20000000000 */
        /* <DEDUP_REMOVED lines=30> */
.L_x_846:
[----:B------:R-:W-:Y:S05]  /*bd70*/  BSYNC B0 ;  /* 0x0000000000007941 */ /* 0x000fea0003800000 */
.L_x_845:
[----:B------:R-:W-:Y:S04]  /*bd80*/  BSSY B0, `(.L_x_847) ;  /* 0x0000014000007945 */ /* 0x000fe80003800000 */
        /* <DEDUP_REMOVED lines=19> */
.L_x_848:
[----:B------:R-:W-:Y:S05]  /*bec0*/  BSYNC B0 ;  /* 0x0000000000007941 */ /* 0x000fea0003800000 */
.L_x_847:
[----:B------:R-:W-:Y:S04]  /*bed0*/  BSSY B0, `(.L_x_849) ;  /* 0x000000a000007945 */ /* 0x000fe80003800000 */
[----:B------:R-:W-:Y:S05]  /*bee0*/  @P6 BRA `(.L_x_850) ;  /* 0x0000000000206947 */ /* 0x000fea0003800000 */
[----:B--2---:R-:W-:Y:S01]  /*bef0*/  IMAD R2, R12, UR14, RZ ;  /* 0x0000000e0c027c24 */ /* 0x004fe2000f8e02ff */
[----:B------:R-:W-:-:S04]  /*bf00*/  ULDC.64 UR6, c[0x0][0x2b0] ;  /* 0x0000ac0000067ab9 */ /* 0x000fc80000000a00 */
[----:B------:R-:W-:-:S04]  /*bf10*/  IADD3 R3, P0, R2, UR4, RZ ;  /* 0x0000000402037c10 */ /* 0x000fc8000ff1e0ff */
[----:B------:R-:W-:Y:S02]  /*bf20*/  LEA.HI.X.SX32 R2, R2, UR16, 0x1, P0 ;  /* 0x0000001002027c11 */ /* 0x000fe400080f0eff */
[----:B------:R-:W-:-:S04]  /*bf30*/  LEA R4, P0, R3, UR6, 0x2 ;  /* 0x0000000603047c11 */ /* 0x000fc8000f8010ff */
[----:B------:R-:W-:Y:S01]  /*bf40*/  LEA.HI.X R5, R3, UR7, R2, 0x2, P0 ;  /* 0x0000000703057c11 */ /* 0x000fe200080f1402 */
[----:B------:R-:W-:-:S05]  /*bf50*/  IMAD.MOV.U32 R3, RZ, RZ, 0x7f800000 ;  /* 0x7f800000ff037424 */ /* 0x000fca00078e00ff */
[----:B------:R3:W-:Y:S03]  /*bf60*/  STG.E desc[UR18][R4.64], R3 ;  /* 0x0000000304007986 */ /* 0x0007e6000c101912 */
.L_x_850:
[----:B------:R-:W-:Y:S05]  /*bf70*/  BSYNC B0 ;  /* 0x0000000000007941 */ /* 0x000fea0003800000 */
.L_x_849:
[----:B------:R-:W-:Y:S05]  /*bf80*/  @P5 EXIT ;  /* 0x000000000000594d */ /* 0x000fea0003800000 */
[----:B------:R-:W-:Y:S01]  /*bf90*/  IMAD R0, R0, UR14, RZ ;  /* 0x0000000e00007c24 */ /* 0x000fe2000f8e02ff */
[----:B------:R-:W-:Y:S01]  /*bfa0*/  ULDC.64 UR6, c[0x0][0x2b0] ;  /* 0x0000ac0000067ab9 */ /* 0x000fe20000000a00 */
[----:B---3--:R-:W-:-:S03]  /*bfb0*/  IMAD.MOV.U32 R5, RZ, RZ, 0x7f800000 ;  /* 0x7f800000ff057424 */ /* 0x008fc600078e00ff */
[----:B--2---:R-:W-:-:S04]  /*bfc0*/  IADD3 R3, P0, R0, UR4, RZ ;  /* 0x0000000400037c10 */ /* 0x004fc8000ff1e0ff */
[----:B------:R-:W-:Y:S02]  /*bfd0*/  LEA.HI.X.SX32 R0, R0, UR16, 0x1, P0 ;  /* 0x0000001000007c11 */ /* 0x000fe400080f0eff */
[----:B------:R-:W-:-:S04]  /*bfe0*/  LEA R2, P0, R3, UR6, 0x2 ;  /* 0x0000000603027c11 */ /* 0x000fc8000f8010ff */
[----:B------:R-:W-:-:S05]  /*bff0*/  LEA.HI.X R3, R3, UR7, R0, 0x2, P0 ;  /* 0x0000000703037c11 */ /* 0x000fca00080f1400 */
[----:B------:R-:W-:Y:S01]  /*c000*/  STG.E desc[UR18][R2.64], R5 ;  /* 0x0000000502007986 */ /* 0x000fe2000c101912 */
[----:B------:R-:W-:Y:S05]  /*c010*/  EXIT ;  /* 0x000000000000794d */ /* 0x000fea0003800000 */
.L_x_851:
        /* <DEDUP_REMOVED lines=14> */
.L_x_1159:


//--------------------- .text._ZN5flash16flash_fwd_kernelI23Flash_fwd_kernel_traitsILi96ELi64ELi64ELi4ELb0ELb0EN7cutlass6half_tE19Flash_kernel_traitsILi96ELi64ELi64ELi4ES3_EELb1ELb1ELb0ELb0ELb1ELb1ELb0ELb0EEEvNS_16Flash_fwd_paramsE --------------------------
	.section	.text._ZN5flash16flash_fwd_kernelI23Flash_fwd_kernel_traitsILi96ELi64ELi64ELi4ELb0ELb0EN7cutlass6half_tE19Flash_kernel_traitsILi96ELi64ELi64ELi4ES3_EELb1ELb1ELb0ELb0ELb1ELb1ELb0ELb0EEEvNS_16Flash_fwd_paramsE,"ax",@progbits
	.align	128
        .global         _ZN5flash16flash_fwd_kernelI23Flash_fwd_kernel_traitsILi96ELi64ELi64ELi4ELb0ELb0EN7cutlass6half_tE19Flash_kernel_traitsILi96ELi64ELi64ELi4ES3_EELb1ELb1ELb0ELb0ELb1ELb1ELb0ELb0EEEvNS_16Flash_fwd_paramsE
        .type           _ZN5flash16flash_fwd_kernelI23Flash_fwd_kernel_traitsILi96ELi64ELi64ELi4ELb0ELb0EN7cutlass6half_tE19Flash_kernel_traitsILi96ELi64ELi64ELi4ES3_EELb1ELb1ELb0ELb0ELb1ELb1ELb0ELb0EEEvNS_16Flash_fwd_paramsE,@function
        .size           _ZN5flash16flash_fwd_kernelI23Flash_fwd_kernel_traitsILi96ELi64ELi64ELi4ELb0ELb0EN7cutlass6half_tE19Flash_kernel_traitsILi96ELi64ELi64ELi4ES3_EELb1ELb1ELb0ELb0ELb1ELb1ELb0ELb0EEEvNS_16Flash_fwd_paramsE,(.L_x_1160 - _ZN5flash16flash_fwd_kernelI23Flash_fwd_kernel_traitsILi96ELi64ELi64ELi4ELb0ELb0EN7cutlass6half_tE19Flash_kernel_traitsILi96ELi64ELi64ELi4ES3_EELb1ELb1ELb0ELb0ELb1ELb1ELb0ELb0EEEvNS_16Flash_fwd_paramsE)
        .other          _ZN5flash16flash_fwd_kernelI23Flash_fwd_kernel_traitsILi96ELi64ELi64ELi4ELb0ELb0EN7cutlass6half_tE19Flash_kernel_traitsILi96ELi64ELi64ELi4ES3_EELb1ELb1ELb0ELb0ELb1ELb1ELb0ELb0EEEvNS_16Flash_fwd_paramsE,@"STO_CUDA_ENTRY STV_DEFAULT"
_ZN5flash16flash_fwd_kernelI23Flash_fwd_kernel_traitsILi96ELi64ELi64ELi4ELb0ELb0EN7cutlass6half_tE19Flash_kernel_traitsILi96ELi64ELi64ELi4ES3_EELb1ELb1ELb0ELb0ELb1ELb1ELb0ELb0EEEvNS_16Flash_fwd_paramsE:
.text._ZN5flash16flash_fwd_kernelI23Flash_fwd_kernel_traitsILi96ELi64ELi64ELi4ELb0ELb0EN7cutlass6half_tE19Flash_kernel_traitsILi96ELi64ELi64ELi4ES3_EELb1ELb1ELb0ELb0ELb1ELb1ELb0ELb0EEEvNS_16Flash_fwd_paramsE:
        /* <DEDUP_REMOVED lines=10> */
[----:B------:R-:W-:-:S06]  /*00a0*/  ULDC UR19, c[0x0][0x2c4] ;  /* 0x0000b10000137ab9 */ /* 0x000fcc0000000800 */
[----:B------:R-:W4:Y:S01]  /*00b0*/  @P3 LDG.E.64 R10, desc[UR32][R10.64] ;  /* 0x000000200a0a3981 */ /* 0x000f22000c1e1b00 */
[----:B------:R-:W5:Y:S01]  /*00c0*/  LDC.64 R6, c[0x0][0x300] ;  /* 0x0000c000ff067b82 */ /* 0x000f620000000a00 */
[----:B-1----:R-:W-:Y:S01]  /*00d0*/  @P3 IMAD.MOV.U32 R85, RZ, RZ, R3 ;  /* 0x000000ffff553224 */ /* 0x002fe200078e0003 */
[----:B------:R-:W3:Y:S06]  /*00e0*/  S2R R19, SR_CTAID.Y ;  /* 0x0000000000137919 */ /* 0x000eec0000002600 */
[----:B------:R-:W1:Y:S01]  /*00f0*/  LDC.64 R4, c[0x0][0x308] ;  /* 0x0000c200ff047b82 */ /* 0x000e620000000a00 */
[----:B--2---:R-:W2:Y:S01]  /*0100*/  @P3 LDG.E.64 R8, desc[UR32][R84.64] ;  /* 0x0000002054083981 */ /* 0x004ea2000c1e1b00 */
[----:B------:R-:W3:Y:S01]  /*0110*/  S2R R16, SR_CTAID.Z ;  /* 0x0000000000107919 */ /* 0x000ee20000002700 */
[----:B------:R-:W3:Y:S01]  /*0120*/  S2R R2, SR_TID.X ;  /* 0x0000000000027919 */ /* 0x000ee20000002100 */
[----:B-----5:R-:W-:-:S04]  /*0130*/  ISETP.NE.U32.AND P2, PT, R6, RZ, PT ;  /* 0x000000ff0600720c */ /* 0x020fc80003f45070 */
[----:B------:R-:W-:Y:S02]  /*0140*/  ISETP.NE.AND.EX P2, PT, R7, RZ, PT, P2 ;  /* 0x000000ff0700720c */ /* 0x000fe40003f45320 */
[----:B-1----:R-:W-:-:S04]  /*0150*/  ISETP.NE.U32.AND P1, PT, R4, RZ, PT ;  /* 0x000000ff0400720c */ /* 0x002fc80003f25070 */
[----:B------:R-:W-:Y:S02]  /*0160*/  ISETP.NE.AND.EX P1, PT, R5, RZ, PT, P1 ;  /* 0x000000ff0500720c */ /* 0x000fe40003f25310 */
[----:B------:R-:W2:Y:S11]  /*0170*/  @P3 LDC R5, c[0x0][0x3b0] ;  /* 0x0000ec00ff053b82 */ /* 0x000eb60000000800 */
[----:B------:R-:W1:Y:S01]  /*0180*/  @P1 LDC.64 R6, c[0x0][0x308] ;  /* 0x0000c200ff061b82 */ /* 0x000e620000000a00 */
[----:B---3--:R-:W-:-:S04]  /*0190*/  LOP3.LUT R13, R16, R83, R19, 0xfe, !PT ;  /* 0x00000053100d7212 */ /* 0x008fc800078efe13 */
[----:B------:R-:W-:-:S03]  /*01a0*/  LOP3.LUT P4, RZ, R13, R2, RZ, 0xfc, !PT ;  /* 0x000000020dff7212 */ /* 0x000fc6000788fcff */
[----:B------:R-:W3:Y:S10]  /*01b0*/  @P2 LDC.64 R12, c[0x0][0x300] ;  /* 0x0000c000ff0c2b82 */ /* 0x000ef40000000a00 */
[----:B------:R-:W5:Y:S01]  /*01c0*/  @!P4 LDC.64 R14, c[0x0][0x3b8] ;  /* 0x0000ee00ff0ecb82 */ /* 0x000f620000000a00 */
[----:B---3--:R-:W-:Y:S01]  /*01d0*/  @P2 IMAD.WIDE R12, R19, 0x4, R12 ;  /* 0x00000004130c2825 */ /* 0x008fe200078e020c */
[----:B----4-:R-:W-:-:S02]  /*01e0*/  @P3 R2UR UR34, R10 ;  /* 0x000000000a2232ca */ /* 0x010fc400000e0000 */
[----:B------:R-:W-:Y:S01]  /*01f0*/  @P3 R2UR UR35, R11 ;  /* 0x000000000b2332ca */ /* 0x000fe200000e0000 */
[----:B------:R-:W-:-:S10]  /*0200*/  IMAD.MOV.U32 R11, RZ, RZ, RZ ;  /* 0x000000ffff0b7224 */ /* 0x000fd400078e00ff */
[----:B------:R-:W-:Y:S02]  /*0210*/  IMAD.U32 R20, RZ, RZ, UR34 ;  /* 0x00000022ff147e24 */ /* 0x000fe4000f8e00ff */
[----:B------:R-:W-:Y:S01]  /*0220*/  IMAD.U32 R21, RZ, RZ, UR35 ;  /* 0x00000023ff157e24 */ /* 0x000fe2000f8e00ff */
[----:B--2---:R-:W-:Y:S02]  /*0230*/  @P3 IADD3 R84, P0, R8, R5, RZ ;  /* 0x0000000508543210 */ /* 0x004fe40007f1e0ff */
[----:B------:R-:W2:Y:S02]  /*0240*/  @!P1 LDC.64 R4, c[0x0][0x2c8] ;  /* 0x0000b200ff049b82 */ /* 0x000ea40000000a00 */
[----:B-----5:R3:W-:Y:S01]  /*0250*/  @!P4 STG.E.64 desc[UR32][R14.64], R20 ;  /* 0x000000140e00c986 */ /* 0x0207e2000c101b20 */
[----:B------:R-:W-:Y:S02]  /*0260*/  @P3 IMAD.X R3, RZ, RZ, R9, P0 ;  /* 0x000000ffff033224 */ /* 0x000fe400000e0609 */
[----:B-1----:R-:W-:-:S03]  /*0270*/  @P1 IMAD.WIDE R8, R19, 0x4, R6 ;  /* 0x0000000413081825 */ /* 0x002fc600078e0206 */
[----:B------:R-:W1:Y:S01]  /*0280*/  @!P1 LDC.64 R6, c[0x0][0x318] ;  /* 0x0000c600ff069b82 */ /* 0x000e620000000a00 */
[----:B------:R-:W-:-:S05]  /*0290*/  @!P4 IMAD.MOV.U32 R85, RZ, RZ, R3 ;  /* 0x000000ffff55c224 */ /* 0x000fca00078e0003 */
[----:B------:R3:W-:Y:S04]  /*02a0*/  @!P4 STG.E.64 desc[UR32][R14.64+0x8], R84 ;  /* 0x000008540e00c986 */ /* 0x0007e8000c101b20 */
[----:B------:R-:W4:Y:S04]  /*02b0*/  @P2 LDG.E R11, desc[UR32][R12.64] ;  /* 0x000000200c0b2981 */ /* 0x000f28000c1e1900 */
[----:B------:R-:W4:Y:S01]  /*02c0*/  @P1 LDG.E R82, desc[UR32][R8.64] ;  /* 0x0000002008521981 */ /* 0x000f22000c1e1900 */
[----:B------:R-:W-:-:S05]  /*02d0*/  IMAD.SHL.U32 R89, R83, 0x40, RZ ;  /* 0x0000004053597824 */ /* 0x000fca00078e00ff */
[----:B------:R-:W-:Y:S02]  /*02e0*/  ISETP.GE.AND P0, PT, R89, UR19, PT ;  /* 0x0000001359007c0c */ /* 0x000fe4000bf06270 */
[----:B-1----:R-:W-:-:S04]  /*02f0*/  @!P1 ISETP.NE.U32.AND P2, PT, R6, RZ, PT ;  /* 0x000000ff0600920c */ /* 0x002fc80003f45070 */
[----:B------:R-:W-:-:S04]  /*0300*/  @!P1 ISETP.NE.AND.EX P2, PT, R7, RZ, PT, P2 ;  /* 0x000000ff0700920c */ /* 0x000fc80003f45320 */
[----:B--2---:R-:W-:Y:S01]  /*0310*/  @!P1 SEL R5, R5, RZ, P2 ;  /* 0x000000ff05059207 */ /* 0x004fe20001000000 */
[----:B----4-:R-:W-:-:S03]  /*0320*/  @P1 IMAD.IADD R82, R82, 0x1, -R11 ;  /* 0x0000000152521824 */ /* 0x010fc600078e0a0b */
[----:B------:R-:W-:Y:S01]  /*0330*/  @!P1 IADD3 R82, R5, R4, -R11 ;  /* 0x0000000405529210 */ /* 0x000fe20007ffe80b */
[----:B---3--:R-:W-:Y:S06]  /*0340*/  @P0 EXIT ;  /* 0x000000000000094d */ /* 0x008fec0003800000 */
[----:B------:R-:W-:Y:S01]  /*0350*/  VIADD R5, R89, 0x7f ;  /* 0x0000007f59057836 */ /* 0x000fe20000000000 */
[----:B------:R-:W-:Y:S01]  /*0360*/  ULDC UR18, c[0x0][0x398] ;  /* 0x0000e60000127ab9 */ /* 0x000fe20000000800 */
[----:B------:R-:W-:Y:S01]  /*0370*/  SHF.R.S32.HI R15, RZ, 0x1f, R2 ;  /* 0x0000001fff0f7819 */ /* 0x000fe20000011402 */
[----:B------:R-:W-:Y:S02]  /*0380*/  ULDC UR6, c[0x0][0x270] ;  /* 0x00009c0000067ab9 */ /* 0x000fe40000000800 */
[C---:B------:R-:W-:Y:S01]  /*0390*/  IADD3 R4, R82.reuse, -UR19, R5 ;  /* 0x8000001352047c10 */ /* 0x040fe2000fffe005 */
[----:B------:R-:W-:Y:S01]  /*03a0*/  VIADD R5, R82, 0x3f ;  /* 0x0000003f52057836 */ /* 0x000fe20000000000 */
[----:B------:R-:W-:-:S03]  /*03b0*/  LEA.HI R87, R15, R2, RZ, 0x5 ;  /* 0x000000020f577211 */ /* 0x000fc600078f28ff */
[----:B------:R-:W-:Y:S01]  /*03c0*/  VIADD R4, R4, UR18 ;  /* 0x0000001204047c36 */ /* 0x000fe20008000000 */
[----:B------:R-:W-:Y:S02]  /*03d0*/  SHF.R.S32.HI R0, RZ, 0x1f, R5 ;  /* 0x0000001fff007819 */ /* 0x000fe40000011405 */
[----:B------:R-:W-:Y:S02]  /*03e0*/  LOP3.LUT R7, R87, 0xffffffe0, RZ, 0xc0, !PT ;  /* 0xffffffe057077812 */ /* 0x000fe400078ec0ff */
[----:B------:R-:W-:Y:S02]  /*03f0*/  SHF.R.S32.HI R85, RZ, 0x1f, R4 ;  /* 0x0000001fff557819 */ /* 0x000fe40000011404 */
[----:B------:R-:W-:Y:S01]  /*0400*/  LEA.HI R0, R0, R5, RZ, 0x6 ;  /* 0x0000000500007211 */ /* 0x000fe200078f30ff */
[----:B------:R-:W-:Y:S01]  /*0410*/  IMAD R5, R19, UR6, R16 ;  /* 0x0000000613057c24 */ /* 0x000fe2000f8e0210 */
[----:B------:R-:W-:Y:S01]  /*0420*/  LEA.HI R85, R85, R4, RZ, 0x6 ;  /* 0x0000000455557211 */ /* 0x000fe200078f30ff */
[----:B------:R-:W-:Y:S01]  /*0430*/  IMAD.IADD R88, R2, 0x1, -R7 ;  /* 0x0000000102587824 */ /* 0x000fe200078e0a07 */
[----:B------:R-:W-:Y:S01]  /*0440*/  SHF.R.S32.HI R0, RZ, 0x6, R0 ;  /* 0x00000006ff007819 */ /* 0x000fe20000011400 */
[----:B------:R-:W-:Y:S01]  /*0450*/  IMAD.SHL.U32 R5, R5, 0x20, RZ ;  /* 0x0000002005057824 */ /* 0x000fe200078e00ff */
[----:B------:R-:W-:-:S04]  /*0460*/  SHF.R.S32.HI R85, RZ, 0x6, R85 ;  /* 0x00000006ff557819 */ /* 0x000fc80000011455 */
        /* <DEDUP_REMOVED lines=12> */
[----:B------:R-:W-:Y:S01]  /*0530*/  LEA.HI R15, R15, R2, RZ, 0x3 ;  /* 0x000000020f0f7211 */ /* 0x000fe200078f18ff */
[----:B------:R-:W-:Y:S01]  /*0540*/  ULDC.64 UR10, c[0x0][0x250] ;  /* 0x00009400000a7ab9 */ /* 0x000fe20000000a00 */
[----:B------:R-:W-:Y:S01]  /*0550*/  SHF.R.S32.HI R6, RZ, 0x4, R21 ;  /* 0x00000004ff067819 */ /* 0x000fe20000011415 */
[----:B------:R-:W-:Y:S01]  /*0560*/  ULDC.64 UR6, c[0x0][0x238] ;  /* 0x00008e0000067ab9 */ /* 0x000fe20000000a00 */
[----:B------:R-:W-:Y:S01]  /*0570*/  SHF.R.S32.HI R5, RZ, 0x3, R15 ;  /* 0x00000003ff057819 */ /* 0x000fe2000001140f */
[----:B------:R-:W2:Y:S01]  /*0580*/  S2UR UR12, SR_CgaCtaId ;  /* 0x00000000000c79c3 */ /* 0x000ea20000008800 */
[----:B------:R-:W-:Y:S01]  /*0590*/  IABS R4, R16 ;  /* 0x0000001000047213 */ /* 0x000fe20000000000 */
[----:B------:R-:W-:Y:S01]  /*05a0*/  VIADD R81, R85, 0xffffffff ;  /* 0xffffffff55517836 */ /* 0x000fe20000000000 */
[----:B------:R-:W-:Y:S01]  /*05b0*/  LEA.HI R13, R21, R6, RZ, 0x1 ;  /* 0x00000006150d7211 */ /* 0x000fe200078f08ff */
[----:B------:R-:W-:Y:S01]  /*05c0*/  IMAD.SHL.U32 R5, R5, 0x40, RZ ;  /* 0x0000004005057824 */ /* 0x000fe200078e00ff */
[----:B------:R-:W-:Y:S01]  /*05d0*/  LOP3.LUT R21, R21, 0xfffffff0, RZ, 0xc0, !PT ;  /* 0xfffffff015157812 */ /* 0x000fe200078ec0ff */
[----:B------:R-:W-:Y:S01]  /*05e0*/  USHF.L.U64.HI UR14, UR8, 0x6, UR9 ;  /* 0x00000006080e7899 */ /* 0x000fe20008010209 */
[----:B------:R-:W-:Y:S01]  /*05f0*/  LOP3.LUT R13, R13, 0xfffffffe, RZ, 0xc0, !PT ;  /* 0xfffffffe0d0d7812 */ /* 0x000fe200078ec0ff */
[----:B------:R-:W-:Y:S01]  /*0600*/  USHF.L.U32 UR15, UR8, 0x6, URZ ;  /* 0x00000006080f7899 */ /* 0x000fe2000800063f */
[----:B------:R-:W-:Y:S01]  /*0610*/  LOP3.LUT R5, R5, 0xc0, RZ, 0xc0, !PT ;  /* 0x000000c005057812 */ /* 0x000fe200078ec0ff */
[----:B------:R-:W-:Y:S01]  /*0620*/  IMAD.IADD R21, R2, 0x1, -R21 ;  /* 0x0000000102157824 */ /* 0x000fe200078e0a15 */
[----:B------:R-:W-:Y:S01]  /*0630*/  SHF.R.S32.HI R116, RZ, 0x1f, R19 ;  /* 0x0000001fff747819 */ /* 0x000fe20000011413 */
[----:B------:R-:W-:Y:S01]  /*0640*/  IMAD.IADD R13, R6, 0x1, -R13 ;  /* 0x00000001060d7824 */ /* 0x000fe200078e0a0d */
[----:B------:R-:W-:Y:S01]  /*0650*/  SHF.R.U32.HI R18, RZ, 0x3, R5 ;  /* 0x00000003ff127819 */ /* 0x000fe20000011605 */
[----:B------:R-:W-:Y:S01]  /*0660*/  USHF.L.U32 UR17, UR10, 0x6, URZ ;  /* 0x000000060a117899 */ /* 0x000fe2000800063f */
[----:B-1----:R-:W-:Y:S01]  /*0670*/  IABS R0, R9 ;  /* 0x0000000900007213 */ /* 0x002fe20000000000 */
[----:B------:R-:W-:Y:S01]  /*0680*/  USHF.L.U64.HI UR16, UR10, 0x6, UR11 ;  /* 0x000000060a107899 */ /* 0x000fe2000801020b */
[----:B------:R-:W-:-:S02]  /*0690*/  SHF.R.S32.HI R128, RZ, 0x2, R115 ;  /* 0x00000002ff807819 */ /* 0x000fc40000011473 */
[----:B------:R-:W1:Y:S01]  /*06a0*/  I2F.RP R3, R0 ;  /* 0x0000000000037306 */ /* 0x000e620000209400 */
[----:B------:R-:W-:Y:S02]  /*06b0*/  SHF.R.S32.HI R10, RZ, 0x1f, R21 ;  /* 0x0000001fff0a7819 */ /* 0x000fe40000011415 */
[----:B------:R-:W-:Y:S02]  /*06c0*/  SHF.R.S32.HI R129, RZ, 0x1f, R128 ;  /* 0x0000001fff817819 */ /* 0x000fe40000011480 */
[----:B------:R-:W-:Y:S02]  /*06d0*/  IADD3 R27, P0, R128, R11, RZ ;  /* 0x0000000b801b7210 */ /* 0x000fe40007f1e0ff */
[----:B------:R-:W-:Y:S02]  /*06e0*/  LOP3.LUT R17, R15, 0xfffffff8, RZ, 0xc0, !PT ;  /* 0xfffffff80f117812 */ /* 0x000fe400078ec0ff */
[----:B------:R-:W-:-:S03]  /*06f0*/  SHF.R.S32.HI R86, RZ, 0x5, R87 ;  /* 0x00000005ff567819 */ /* 0x000fc60000011457 */
[----:B------:R-:W-:Y:S02]  /*0700*/  IMAD.IADD R17, R2, 0x1, -R17 ;  /* 0x0000000102117824 */ /* 0x000fe400078e0a11 */
[----:B------:R-:W-:Y:S01]  /*0710*/  IMAD R89, R86, 0x10, R89 ;  /* 0x0000001056597824 */ /* 0x000fe200078e0259 */
[----:B-1----:R-:W1:Y:S02]  /*0720*/  MUFU.RCP R22, R3 ;  /* 0x0000000300167308 */ /* 0x002e640000001000 */
[----:B------:R-:W-:-:S04]  /*0730*/  LEA.HI R8, R17, R17, RZ, 0x1 ;  /* 0x0000001111087211 */ /* 0x000fc800078f08ff */
[----:B------:R-:W-:Y:S02]  /*0740*/  LOP3.LUT R12, R8, 0x3fffffe, RZ, 0xc0, !PT ;  /* 0x03fffffe080c7812 */ /* 0x000fe400078ec0ff */
[----:B------:R-:W-:-:S03]  /*0750*/  SHF.R.S32.HI R8, RZ, 0x1, R8 ;  /* 0x00000001ff087819 */ /* 0x000fc60000011408 */
[----:B------:R-:W-:Y:S01]  /*0760*/  IMAD.IADD R12, R17, 0x1, -R12 ;  /* 0x00000001110c7824 */ /* 0x000fe200078e0a0c */
[----:B------:R-:W-:Y:S01]  /*0770*/  SHF.R.S32.HI R17, RZ, 0x1f, R16 ;  /* 0x0000001fff117819 */ /* 0x000fe20000011410 */
[----:B-1----:R-:W-:Y:S01]  /*0780*/  VIADD R22, R22, 0xffffffe ;  /* 0x0ffffffe16167836 */ /* 0x002fe20000000000 */
[C---:B------:R-:W-:Y:S02]  /*0790*/  LOP3.LUT R3, R115.reuse, 0xfffffffc, RZ, 0xc0, !PT ;  /* 0xfffffffc73037812 */ /* 0x040fe400078ec0ff */
[----:B------:R-:W-:Y:S01]  /*07a0*/  LEA.HI R115, R115, R128, RZ, 0x1 ;  /* 0x0000008073737211 */ /* 0x000fe200078f08ff */
[----:B------:R-:W1:Y:S02]  /*07b0*/  F2I.FTZ.U32.TRUNC.NTZ R23, R22 ;  /* 0x0000001600177305 */ /* 0x000e64000021f000 */
[C---:B------:R-:W-:Y:S01]  /*07c0*/  IMAD.IADD R124, R2.reuse, 0x1, -R3 ;  /* 0x00000001027c7824 */ /* 0x040fe200078e0a03 */
[----:B------:R-:W-:Y:S01]  /*07d0*/  LEA.HI R3, R21, R21, RZ, 0x1 ;  /* 0x0000001515037211 */ /* 0x000fe200078f08ff */
[----:B------:R-:W-:Y:S01]  /*07e0*/  IMAD.SHL.U32 R2, R2, 0x2, RZ ;  /* 0x0000000202027824 */ /* 0x000fe200078e00ff */
[----:B------:R-:W-:Y:S01]  /*07f0*/  LOP3.LUT R115, R115, 0x7fffffe, RZ, 0xc0, !PT ;  /* 0x07fffffe73737812 */ /* 0x000fe200078ec0ff */
[----:B------:R-:W-:Y:S01]  /*0800*/  IMAD.SHL.U32 R124, R124, 0x8, RZ ;  /* 0x000000087c7c7824 */ /* 0x000fe200078e00ff */
[----:B------:R-:W-:-:S02]  /*0810*/  LOP3.LUT R6, R3, 0x7fffffe, RZ, 0xc0, !PT ;  /* 0x07fffffe03067812 */ /* 0x000fc400078ec0ff */
[----:B------:R-:W-:Y:S01]  /*0820*/  LOP3.LUT R2, R2, 0x6, RZ, 0xc0, !PT ;  /* 0x0000000602027812 */ /* 0x000fe200078ec0ff */
[----:B------:R-:W-:Y:S01]  /*0830*/  IMAD.IADD R115, R128, 0x1, -R115 ;  /* 0x0000000180737824 */ /* 0x000fe200078e0a73 */
[----:B------:R-:W-:Y:S01]  /*0840*/  SHF.R.S32.HI R125, RZ, 0x1f, R124 ;  /* 0x0000001fff7d7819 */ /* 0x000fe2000001147c */
[----:B------:R-:W-:Y:S02]  /*0850*/  IMAD.IADD R6, R21, 0x1, -R6 ;  /* 0x0000000115067824 */ /* 0x000fe400078e0a06 */
[----:B------:R-:W-:Y:S02]  /*0860*/  IMAD R115, R86, 0x8, R115 ;  /* 0x0000000856737824 */ /* 0x000fe400078e0273 */
[----:B-1----:R-:W-:Y:S02]  /*0870*/  IMAD.MOV R7, RZ, RZ, -R23 ;  /* 0x000000ffff077224 */ /* 0x002fe400078e0a17 */
[----:B------:R-:W-:Y:S02]  /*0880*/  IMAD.MOV.U32 R22, RZ, RZ, RZ ;  /* 0x000000ffff167224 */ /* 0x000fe400078e00ff */
[----:B------:R-:W-:-:S02]  /*0890*/  IMAD R7, R7, R0, RZ ;  /* 0x0000000007077224 */ /* 0x000fc400078e02ff */
[----:B------:R-:W-:-:S04]  /*08a0*/  IMAD.WIDE.U32 R24, R19, UR4, R124 ;  /* 0x0000000413187c25 */ /* 0x000fc8000f8e007c */
[----:B------:R-:W-:-:S04]  /*08b0*/  IMAD.HI.U32 R7, R23, R7, R22 ;  /* 0x0000000717077227 */ /* 0x000fc800078e0016 */
[----:B------:R-:W-:Y:S02]  /*08c0*/  IMAD R22, R116, UR4, RZ ;  /* 0x0000000474167c24 */ /* 0x000fe4000f8e02ff */
[----:B------:R-:W-:Y:S01]  /*08d0*/  IMAD.HI.U32 R14, R7, R4, RZ ;  /* 0x00000004070e7227 */ /* 0x000fe200078e00ff */
[----:B------:R-:W-:-:S03]  /*08e0*/  LOP3.LUT R7, R5, 0x18, R124, 0xf8, !PT ;  /* 0x0000001805077812 */ /* 0x000fc600078ef87c */
[----:B------:R-:W-:Y:S01]  /*08f0*/  IMAD.MOV R5, RZ, RZ, -R14 ;  /* 0x000000ffff057224 */ /* 0x000fe200078e0a0e */
[----:B------:R-:W-:Y:S01]  /*0900*/  LOP3.LUT R18, R7, R18, RZ, 0x3c, !PT ;  /* 0x0000001207127212 */ /* 0x000fe200078e3cff */
[----:B------:R-:W-:Y:S01]  /*0910*/  IMAD R22, R19, UR5, R22 ;  /* 0x0000000513167c24 */ /* 0x000fe2000f8e0216 */
[----:B------:R-:W-:Y:S01]  /*0920*/  LEA.HI R7, R10, R21, RZ, 0x3 ;  /* 0x000000150a077211 */ /* 0x000fe200078f18ff */
[C---:B------:R-:W-:Y:S01]  /*0930*/  IMAD R5, R0.reuse, R5, R4 ;  /* 0x0000000500057224 */ /* 0x040fe200078e0204 */
[--C-:B------:R-:W-:Y:S01]  /*0940*/  SHF.R.S32.HI R4, RZ, 0x1, R3.reuse ;  /* 0x00000001ff047819 */ /* 0x100fe20000011403 */
[----:B------:R-:W-:Y:S01]  /*0950*/  ULDC.64 UR4, c[0x0][0x230] ;  /* 0x00008c0000047ab9 */ /* 0x000fe20000000a00 */
[----:B------:R-:W-:Y:S01]  /*0960*/  SHF.R.S32.HI R3, RZ, 0x1f, R3 ;  /* 0x0000001fff037819 */ /* 0x000fe20000011403 */
[----:B------:R-:W-:Y:S01]  /*0970*/  IMAD.U32 R115, R115, 0x20, R18 ;  /* 0x0000002073737824 */ /* 0x000fe200078e0012 */
[----:B------:R-:W-:Y:S01]  /*0980*/  ISETP.GT.U32.AND P1, PT, R0, R5, PT ;  /* 0x000000050000720c */ /* 0x000fe20003f24070 */
[----:B------:R-:W-:Y:S01]  /*0990*/  IMAD.IADD R23, R25, 0x1, R22 ;  /* 0x0000000119177824 */ /* 0x000fe200078e0216 */
[----:B------:R-:W-:Y:S01]  /*09a0*/  LEA.HI R3, R3, R4, RZ, 0x2 ;  /* 0x0000000403037211 */ /* 0x000fe200078f10ff */
[----:B------:R-:W-:Y:S01]  /*09b0*/  IMAD.MOV.U32 R22, RZ, RZ, R24 ;  /* 0x000000ffff167224 */ /* 0x000fe200078e0018 */
[----:B------:R-:W-:Y:S01]  /*09c0*/  LEA.HI.X.SX32 R10, R11, R129, 0x1, P0 ;  /* 0x000000810b0a7211 */ /* 0x000fe200000f0eff */
[----:B------:R-:W-:Y:S01]  /*09d0*/  IMAD.WIDE R128, R83, 0x40, R128 ;  /* 0x0000004053807825 */ /* 0x000fe200078e0280 */
[----:B------:R-:W-:-:S03]  /*09e0*/  LOP3.LUT R3, R3, 0xfffffffc, RZ, 0xc0, !PT ;  /* 0xfffffffc03037812 */ /* 0x000fc600078ec0ff */
[----:B------:R-:W-:Y:S02]  /*09f0*/  IMAD R20, R10, UR8, RZ ;  /* 0x000000080a147c24 */ /* 0x000fe4000f8e02ff */
[----:B------:R-:W-:Y:S02]  /*0a00*/  IMAD.IADD R3, R4, 0x1, -R3 ;  /* 0x0000000104037824 */ /* 0x000fe400078e0a03 */
[----:B------:R-:W-:Y:S02]  /*0a10*/  @!P1 IMAD.IADD R5, R5, 0x1, -R0 ;  /* 0x0000000105059824 */ /* 0x000fe400078e0a00 */
[----:B------:R-:W-:Y:S02]  /*0a20*/  IMAD R4, R116, UR4, RZ ;  /* 0x0000000474047c24 */ /* 0x000fe4000f8e02ff */
[----:B------:R-:W-:Y:S01]  /*0a30*/  IMAD R10, R10, UR10, RZ ;  /* 0x0000000a0a0a7c24 */ /* 0x000fe2000f8e02ff */
[----:B------:R-:W-:Y:S01]  /*0a40*/  ISETP.GE.U32.AND P2, PT, R5, R0, PT ;  /* 0x000000000500720c */ /* 0x000fe20003f46070 */
[----:B------:R-:W-:Y:S01]  /*0a50*/  IMAD R0, R19, UR5, R4 ;  /* 0x0000000513007c24 */ /* 0x000fe2000f8e0204 */
[----:B------:R-:W-:Y:S01]  /*0a60*/  LOP3.LUT R4, R16, R9, RZ, 0x3c, !PT ;  /* 0x0000000910047212 */ /* 0x000fe200078e3cff */
[----:B------:R-:W-:-:S02]  /*0a70*/  IMAD R11, R27, UR9, R20 ;  /* 0x000000091b0b7c24 */ /* 0x000fc4000f8e0214 */
[C---:B------:R-:W-:Y:S01]  /*0a80*/  IMAD.WIDE.U32 R20, R27.reuse, UR8, R124 ;  /* 0x000000081b147c25 */ /* 0x040fe2000f8e007c */
[----:B------:R-:W-:Y:S02]  /*0a90*/  ISETP.GE.AND P0, PT, R4, RZ, PT ;  /* 0x000000ff0400720c */ /* 0x000fe40003f06270 */
[----:B------:R-:W1:Y:S01]  /*0aa0*/  LDC.64 R4, c[0x0][0x240] ;  /* 0x00009000ff047b82 */ /* 0x000e620000000a00 */
[C---:B------:R-:W-:Y:S02]  /*0ab0*/  IMAD R10, R27.reuse, UR11, R10 ;  /* 0x0000000b1b0a7c24 */ /* 0x040fe4000f8e020a */
[----:B------:R-:W-:-:S04]  /*0ac0*/  IMAD.WIDE.U32 R26, R27, UR10, R124 ;  /* 0x0000000a1b1a7c25 */ /* 0x000fc8000f8e007c */
[----:B------:R-:W-:Y:S02]  /*0ad0*/  IMAD.IADD R21, R21, 0x1, R11 ;  /* 0x0000000115157824 */ /* 0x000fe400078e020b */
[----:B------:R-:W-:Y:S02]  /*0ae0*/  IMAD.IADD R11, R27, 0x1, R10 ;  /* 0x000000011b0b7824 */ /* 0x000fe400078e020a */
[----:B------:R-:W-:Y:S02]  /*0af0*/  IMAD R116, R116, UR6, RZ ;  /* 0x0000000674747c24 */ /* 0x000fe4000f8e02ff */
[----:B------:R-:W-:Y:S02]  /*0b00*/  IMAD.MOV.U32 R10, RZ, RZ, R26 ;  /* 0x000000ffff0a7224 */ /* 0x000fe400078e001a */
[----:B------:R-:W-:Y:S01]  /*0b10*/  @!P1 VIADD R14, R14, 0x1 ;  /* 0x000000010e0e9836 */ /* 0x000fe20000000000 */
[----:B------:R-:W-:Y:S01]  /*0b20*/  ISETP.NE.AND P1, PT, R9, RZ, PT ;  /* 0x000000ff0900720c */ /* 0x000fe20003f25270 */
[----:B------:R-:W-:Y:S01]  /*0b30*/  IMAD.WIDE.U32 R20, R19, UR4, R20 ;  /* 0x0000000413147c25 */ /* 0x000fe2000f8e0014 */
[----:B------:R-:W-:-:S03]  /*0b40*/  ULDC.64 UR4, c[0x0][0x258] ;  /* 0x0000960000047ab9 */ /* 0x000fc60000000a00 */
[C---:B------:R-:W-:Y:S02]  /*0b50*/  IMAD R116, R19.reuse, UR7, R116 ;  /* 0x0000000713747c24 */ /* 0x040fe4000f8e0274 */
[----:B------:R-:W-:Y:S01]  /*0b60*/  IMAD.WIDE.U32 R18, R19, UR6, R10 ;  /* 0x0000000613127c25 */ /* 0x000fe2000f8e000a */
[----:B------:R-:W-:-:S03]  /*0b70*/  ULDC.64 UR6, c[0x0][0x260] ;  /* 0x0000980000067ab9 */ /* 0x000fc60000000a00 */
[----:B------:R-:W-:Y:S02]  /*0b80*/  IMAD.SHL.U32 R11, R8, 0x40, RZ ;  /* 0x00000040080b7824 */ /* 0x000fe400078e00ff */
[----:B------:R-:W-:Y:S02]  /*0b90*/  @P2 VIADD R14, R14, 0x1 ;  /* 0x000000010e0e2836 */ /* 0x000fe40000000000 */
[----:B------:R-:W-:Y:S01]  /*0ba0*/  IMAD R17, R17, UR4, RZ ;  /* 0x0000000411117c24 */ /* 0x000fe2000f8e02ff */
[----:B------:R-:W-:Y:S01]  /*0bb0*/  LOP3.LUT R24, R11, 0xc0, RZ, 0xc0, !PT ;  /* 0x000000c00b187812 */ /* 0x000fe200078ec0ff */
[----:B------:R-:W-:Y:S01]  /*0bc0*/  @!P0 IMAD.MOV R14, RZ, RZ, -R14 ;  /* 0x000000ffff0e8224 */ /* 0x000fe200078e0a0e */
[----:B------:R-:W-:Y:S01]  /*0bd0*/  @!P1 LOP3.LUT R14, RZ, R9, RZ, 0x33, !PT ;  /* 0x00000009ff0e9212 */ /* 0x000fe200078e33ff */
[----:B------:R-:W-:Y:S01]  /*0be0*/  IMAD R10, R16, UR5, R17 ;  /* 0x00000005100a7c24 */ /* 0x000fe2000f8e0211 */
[----:B------:R-:W-:Y:S01]  /*0bf0*/  LOP3.LUT R15, R24, 0x8, R15, 0xf8, !PT ;  /* 0x00000008180f7812 */ /* 0x000fe200078ef80f */
[----:B------:R-:W-:Y:S01]  /*0c00*/  IMAD.WIDE.U32 R16, R16, UR4, R22 ;  /* 0x0000000410107c25 */ /* 0x000fe2000f8e0016 */
[----:B------:R-:W-:Y:S01]  /*0c10*/  SHF.R.U32.HI R24, RZ, 0x3, R24 ;  /* 0x00000003ff187819 */ /* 0x000fe20000011618 */
[----:B------:R-:W-:Y:S01]  /*0c20*/  ULDC.64 UR4, c[0x0][0x210] ;  /* 0x0000840000047ab9 */ /* 0x000fe20000000a00 */
[----:B------:R-:W-:Y:S01]  /*0c30*/  SHF.R.S32.HI R9, RZ, 0x1f, R14 ;  /* 0x0000001fff097819 */ /* 0x000fe2000001140e */
[----:B------:R-:W-:Y:S01]  /*0c40*/  IMAD.IADD R21, R21, 0x1, R0 ;  /* 0x0000000115157824 */ /* 0x000fe200078e0200 */
[----:B------:R-:W-:Y:S01]  /*0c50*/  LOP3.LUT R0, R15, R24, RZ, 0x3c, !PT ;  /* 0x000000180f007212 */ /* 0x000fe200078e3cff */
[----:B------:R-:W-:Y:S01]  /*0c60*/  IMAD.IADD R17, R17, 0x1, R10 ;  /* 0x0000000111117824 */ /* 0x000fe200078e020a */
[----:B------:R-:W-:Y:S01]  /*0c70*/  SHF.R.S32.HI R11, RZ, 0x1f, R81 ;  /* 0x0000001fff0b7819 */ /* 0x000fe20000011451 */
[----:B-1----:R-:W-:-:S02]  /*0c80*/  IMAD R15, R129, R4, RZ ;  /* 0x00000004810f7224 */ /* 0x002fc400078e02ff */
[----:B------:R-:W-:Y:S02]  /*0c90*/  IMAD R121, R9, UR6, RZ ;  /* 0x0000000609797c24 */ /* 0x000fe4000f8e02ff */
[C---:B------:R-:W-:Y:S02]  /*0ca0*/  IMAD R15, R128.reuse, R5, R15 ;  /* 0x00000005800f7224 */ /* 0x040fe400078e020f */
[----:B------:R-:W-:-:S04]  /*0cb0*/  IMAD.WIDE.U32 R16, R128, R4, R16 ;  /* 0x0000000480107225 */ /* 0x000fc800078e0010 */
[----:B------:R-:W-:Y:S02]  /*0cc0*/  IMAD.IADD R117, R19, 0x1, R116 ;  /* 0x0000000113757824 */ /* 0x000fe400078e0274 */
[----:B------:R-:W-:-:S04]  /*0cd0*/  IMAD.WIDE.U32 R118, R14, UR6, R20 ;  /* 0x000000060e767c25 */ /* 0x000fc8000f8e0014 */
[----:B------:R-:W-:Y:S01]  /*0ce0*/  IMAD R121, R14, UR7, R121 ;  /* 0x000000070e797c24 */ /* 0x000fe2000f8e0279 */
[----:B------:R-:W-:Y:S01]  /*0cf0*/  ULDC.64 UR6, c[0x0][0x218] ;  /* 0x0000860000067ab9 */ /* 0x000fe20000000a00 */
[----:B------:R-:W-:Y:S01]  /*0d00*/  IMAD.MOV.U32 R116, RZ, RZ, R18 ;  /* 0x000000ffff747224 */ /* 0x000fe200078e0012 */
[----:B------:R-:W-:Y:S01]  /*0d10*/  LEA R18, P0, R16, UR4, 0x1 ;  /* 0x0000000410127c11 */ /* 0x000fe2000f8008ff */
[----:B------:R-:W-:Y:S01]  /*0d20*/  IMAD.IADD R15, R17, 0x1, R15 ;  /* 0x00000001110f7824 */ /* 0x000fe200078e020f */
[----:B------:R-:W-:Y:S01]  /*0d30*/  UMOV UR4, 0x400 ;  /* 0x0000040000047882 */ /* 0x000fe20000000000 */
[----:B------:R-:W-:Y:S01]  /*0d40*/  IMAD R10, R81, UR14, RZ ;  /* 0x0000000e510a7c24 */ /* 0x000fe2000f8e02ff */
[----:B------:R-:W-:Y:S01]  /*0d50*/  LEA R22, P1, R4, R18, 0x6 ;  /* 0x0000001204167211 */ /* 0x000fe200078230ff */
[----:B------:R-:W-:Y:S01]  /*0d60*/  IMAD.IADD R121, R119, 0x1, R121 ;  /* 0x0000000177797824 */ /* 0x000fe200078e0279 */
[----:B------:R-:W-:Y:S01]  /*0d70*/  LEA.HI.X R19, R16, UR5, R15, 0x1, P0 ;  /* 0x0000000510137c11 */ /* 0x000fe200080f0c0f */
[----:B------:R-:W-:Y:S01]  /*0d80*/  IMAD.MOV.U32 R120, RZ, RZ, R118 ;  /* 0x000000ffff787224 */ /* 0x000fe200078e0076 */
[----:B--2---:R-:W-:Y:S01]  /*0d90*/  ULEA UR5, UR12, UR4, 0x18 ;  /* 0x000000040c057291 */ /* 0x004fe2000f8ec03f */
[----:B------:R-:W-:Y:S01]  /*0da0*/  IMAD R10, R11, UR15, R10 ;  /* 0x0000000f0b0a7c24 */ /* 0x000fe2000f8e020a */
[----:B------:R-:W-:Y:S01]  /*0db0*/  LEA.HI.X R23, R4, R19, R5, 0x6, P1 ;  /* 0x0000001304177211 */ /* 0x000fe200008f3405 */
[----:B------:R-:W-:Y:S01]  /*0dc0*/  IMAD.WIDE.U32 R16, R81, UR15, R120 ;  /* 0x0000000f51107c25 */ /* 0x000fe2000f8e0078 */
[----:B------:R-:W-:Y:S01]  /*0dd0*/  ULDC.64 UR12, c[0x0][0x268] ;  /* 0x00009a00000c7ab9 */ /* 0x000fe20000000a00 */
[----:B------:R-:W-:Y:S01]  /*0de0*/  UIADD3 UR4, UR5, 0x3000, URZ ;  /* 0x0000300005047890 */ /* 0x000fe2000fffe03f */
[----:B------:R-:W-:Y:S01]  /*0df0*/  LEA R115, R115, UR5, 0x1 ;  /* 0x0000000573737c11 */ /* 0x000fe2000f8e08ff */
[----:B------:R-:W-:Y:S01]  /*0e00*/  IMAD.IADD R10, R17, 0x1, R10 ;  /* 0x00000001110a7824 */ /* 0x000fe200078e020a */
[C---:B------:R-:W-:Y:S01]  /*0e10*/  LEA R20, P0, R16.reuse, UR6, 0x1 ;  /* 0x0000000610147c11 */ /* 0x040fe2000f8008ff */
[----:B------:R-:W-:Y:S01]  /*0e20*/  IMAD R9, R9, UR12, RZ ;  /* 0x0000000c09097c24 */ /* 0x000fe2000f8e02ff */
[----:B------:R-:W-:Y:S01]  /*0e30*/  LOP3.LUT P1, RZ, R3, 0x2, RZ, 0xc0, !PT ;  /* 0x0000000203ff7812 */ /* 0x000fe2000782c0ff */
[----:B------:R-:W-:Y:S01]  /*0e40*/  @!PT LDS RZ, [RZ] ;  /* 0x00000000fffff984 */ /* 0x000fe20000000800 */
[----:B------:R-:W-:Y:S01]  /*0e50*/  @!PT LDS RZ, [RZ] ;  /* 0x00000000fffff984 */ /* 0x000fe20000000800 */
[----:B------:R-:W-:Y:S01]  /*0e60*/  @!PT LDS RZ, [RZ] ;  /* 0x00000000fffff984 */ /* 0x000fe20000000800 */
[----:B------:R-:W-:Y:S01]  /*0e70*/  LDGSTS.E.BYPASS.LTC128B.128 [R115], desc[UR32][R18.64] ;  /* 0x0000000012737fae */ /* 0x000fe2000b901d60 */
[----:B------:R-:W-:Y:S01]  /*0e80*/  LEA.HI.X R21, R16, UR7, R10, 0x1, P0 ;  /* 0x0000000710157c11 */ /* 0x000fe200080f0c0a */
[----:B------:R-:W-:Y:S01]  /*0e90*/  IMAD R4, R11, UR10, RZ ;  /* 0x0000000a0b047c24 */ /* 0x000fe2000f8e02ff */
[----:B------:R-:W-:Y:S01]  /*0ea0*/  IADD3 R16, P0, R20, UR15, RZ ;  /* 0x0000000f14107c10 */ /* 0x000fe2000ff1e0ff */
[----:B------:R-:W-:Y:S01]  /*0eb0*/  LDGSTS.E.BYPASS.LTC128B.128 [R115+0x1000], desc[UR32][R18.64+0x40] ;  /* 0x0100004012737fae */ /* 0x000fe2000b901d60 */
[----:B------:R-:W-:-:S02]  /*0ec0*/  IMAD.WIDE.U32 R116, R14, UR12, R116 ;  /* 0x0000000c0e747c25 */ /* 0x000fc4000f8e0074 */
[----:B------:R-:W-:Y:S01]  /*0ed0*/  IADD3.X R17, R21, UR14, RZ, P0, !PT ;  /* 0x0000000e15117c10 */ /* 0x000fe200087fe4ff */
[----:B------:R-:W-:Y:S01]  /*0ee0*/  LDGSTS.E.BYPASS.LTC128B.128 [R115+0x2000], desc[UR32][R18.64+0x80] ;  /* 0x0200008012737fae */ /* 0x000fe2000b901d60 */
[----:B------:R-:W-:Y:S01]  /*0ef0*/  IMAD R9, R14, UR13, R9 ;  /* 0x0000000d0e097c24 */ /* 0x000fe2000f8e0209 */
[----:B------:R-:W-:Y:S01]  /*0f00*/  ULDC.64 UR12, c[0x0][0x220] ;  /* 0x00008800000c7ab9 */ /* 0x000fe20000000a00 */
[C---:B------:R-:W-:Y:S01]  /*0f10*/  IMAD.WIDE.U32 R14, R81.reuse, UR10, RZ ;  /* 0x0000000a510e7c25 */ /* 0x040fe2000f8e00ff */
[----:B------:R-:W-:Y:S03]  /*0f20*/  LDGSTS.E.BYPASS.LTC128B.128 [R115+0x800], desc[UR32][R22.64] ;  /* 0x0080000016737fae */ /* 0x000fe6000b901d60 */
[----:B------:R-:W-:Y:S01]  /*0f30*/  IMAD R5, R81, UR11, R4 ;  /* 0x0000000b51057c24 */ /* 0x000fe2000f8e0204 */
[----:B------:R-:W-:Y:S01]  /*0f40*/  LDGSTS.E.BYPASS.LTC128B.128 [R115+0x1800], desc[UR32][R22.64+0x40] ;  /* 0x0180004016737fae */ /* 0x000fe2000b901d60 */
[----:B------:R-:W-:Y:S01]  /*0f50*/  IMAD.SHL.U32 R10, R3, 0x40, RZ ;  /* 0x00000040030a7824 */ /* 0x000fe200078e00ff */
[----:B------:R-:W-:Y:S01]  /*0f60*/  LEA R4, P0, R14, R116, 0x6 ;  /* 0x000000740e047211 */ /* 0x000fe200078030ff */
[----:B------:R-:W-:Y:S01]  /*0f70*/  IMAD.SHL.U32 R7, R7, 0x20, RZ ;  /* 0x0000002007077824 */ /* 0x000fe200078e00ff */
[----:B------:R-:W-:Y:S01]  /*0f80*/  LDGSTS.E.BYPASS.LTC128B.128 [R115+0x2800], desc[UR32][R22.64+0x80] ;  /* 0x0280008016737fae */ /* 0x000fe2000b901d60 */
[----:B------:R-:W-:Y:S01]  /*0f90*/  IMAD.IADD R5, R15, 0x1, R5 ;  /* 0x000000010f057824 */ /* 0x000fe200078e0205 */
[----:B------:R-:W-:Y:S01]  /*0fa0*/  LOP3.LUT R10, R10, 0xc0, RZ, 0xc0, !PT ;  /* 0x000000c00a0a7812 */ /* 0x000fe200078ec0ff */
[----:B------:R-:W-:Y:S01]  /*0fb0*/  IMAD R11, R13, 0x8, R12 ;  /* 0x000000080d0b7824 */ /* 0x000fe200078e020c */
[----:B------:R-:W-:Y:S01]  /*0fc0*/  LDGSTS.E.BYPASS.LTC128B.128 [R115+0x3000], desc[UR32][R20.64] ;  /* 0x0300000014737fae */ /* 0x000fe2000b901d60 */
[----:B------:R-:W-:Y:S01]  /*0fd0*/  IMAD.IADD R114, R117, 0x1, R9 ;  /* 0x0000000175727824 */ /* 0x000fe200078e0209 */
[----:B------:R-:W-:Y:S01]  /*0fe0*/  LOP3.LUT R7, R7, 0xffffff00, RZ, 0xc0, !PT ;  /* 0xffffff0007077812 */ /* 0x000fe200078ec0ff */
[----:B------:R-:W-:Y:S01]  /*0ff0*/  IMAD.SHL.U32 R13, R13, 0x8, RZ ;  /* 0x000000080d0d7824 */ /* 0x000fe200078e00ff */
[----:B------:R-:W-:Y:S01]  /*1000*/  LDGSTS.E.BYPASS.LTC128B.128 [R115+0x4000], desc[UR32][R20.64+0x40] ;  /* 0x0400004014737fae */ /* 0x000fe2000b901d60 */
[----:B------:R-:W-:Y:S01]  /*1010*/  IMAD.U32 R0, R11, 0x20, R0 ;  /* 0x000000200b007824 */ /* 0x000fe200078e0000 */
[----:B------:R-:W-:Y:S01]  /*1020*/  LEA.HI.X R15, R14, R114, R5, 0x6, P0 ;  /* 0x000000720e0f7211 */ /* 0x000fe200000f3405 */
[----:B------:R-:W-:Y:S01]  /*1030*/  IMAD R9, R86, 0x200, R7 ;  /* 0x0000020056097824 */ /* 0x000fe200078e0207 */
[----:B------:R-:W-:Y:S01]  /*1040*/  LDGSTS.E.BYPASS.LTC128B.128 [R115+0x5000], desc[UR32][R20.64+0x80] ;  /* 0x0500008014737fae */ /* 0x000fe2000b901d60 */
[----:B------:R-:W-:-:S02]  /*1050*/  LOP3.LUT R5, R10, 0x8, R13, 0xf8, !PT ;  /* 0x000000080a057812 */ /* 0x000fc400078ef80d */
[----:B------:R-:W-:Y:S01]  /*1060*/  SHF.R.U32.HI R10, RZ, 0x3, R10 ;  /* 0x00000003ff0a7819 */ /* 0x000fe2000001160a */
[----:B------:R-:W-:Y:S01]  /*1070*/  LDGSTS.E.BYPASS.LTC128B.128 [R115+0x3800], desc[UR32][R16.64] ;  /* 0x0380000010737fae */ /* 0x000fe2000b901d60 */
[C---:B------:R-:W-:Y:S02]  /*1080*/  LEA R12, P0, R4.reuse, UR12, 0x1 ;  /* 0x0000000c040c7c11 */ /* 0x040fe4000f8008ff */
[----:B------:R-:W-:Y:S01]  /*1090*/  LOP3.LUT R5, R5, R10, RZ, 0x3c, !PT ;  /* 0x0000000a05057212 */ /* 0x000fe200078e3cff */
[----:B------:R-:W-:Y:S01]  /*10a0*/  LDGSTS.E.BYPASS.LTC128B.128 [R115+0x4800], desc[UR32][R16.64+0x40] ;  /* 0x0480004010737fae */ /* 0x000fe2000b901d60 */
[----:B------:R-:W-:Y:S01]  /*10b0*/  LEA.HI.X R13, R4, UR13, R15, 0x1, P0 ;  /* 0x0000000d040d7c11 */ /* 0x000fe200080f0c0f */
[----:B------:R-:W-:Y:S01]  /*10c0*/  IMAD R4, R6, 0x20, R9 ;  /* 0x0000002006047824 */ /* 0x000fe200078e0209 */
[----:B------:R-:W-:Y:S01]  /*10d0*/  IADD3 R10, P0, R12, UR17, RZ ;  /* 0x000000110c0a7c10 */ /* 0x000fe2000ff1e0ff */
[----:B------:R-:W-:Y:S01]  /*10e0*/  LDGSTS.E.BYPASS.LTC128B.128 [R115+0x5800], desc[UR32][R16.64+0x80] ;  /* 0x0580008010737fae */ /* 0x000fe2000b901d60 */
[----:B------:R-:W-:Y:S01]  /*10f0*/  LEA R90, R0, UR5, 0x1 ;  /* 0x00000005005a7c11 */ /* 0x000fe2000f8e08ff */
[----:B------:R-:W-:Y:S01]  /*1100*/  IMAD.IADD R113, R5, 0x1, R4 ;  /* 0x0000000105717824 */ /* 0x000fe200078e0204 */
[----:B------:R-:W-:Y:S01]  /*1110*/  IADD3.X R11, R13, UR16, RZ, P0, !PT ;  /* 0x000000100d0b7c10 */ /* 0x000fe200087fe4ff */
[----:B------:R-:W0:Y:S01]  /*1120*/  LDGDEPBAR ;  /* 0x00000000000079af */ /* 0x000e220000000000 */
[----:B------:R-:W-:Y:S01]  /*1130*/  IMAD.MOV.U32 R4, RZ, RZ, 0x20 ;  /* 0x00000020ff047424 */ /* 0x000fe200078e00ff */
[----:B------:R-:W-:-:S02]  /*1140*/  LOP3.LUT P0, RZ, R8, 0x2, RZ, 0xc0, !PT ;  /* 0x0000000208ff7812 */ /* 0x000fc4000780c0ff */
[----:B------:R-:W-:Y:S02]  /*1150*/  LEA R113, R113, UR5, 0x1 ;  /* 0x0000000571717c11 */ /* 0x000fe4000f8e08ff */
[C---:B------:R-:W-:Y:S02]  /*1160*/  SEL R3, R4.reuse, 0xffffffe0, !P0 ;  /* 0xffffffe004037807 */ /* 0x040fe40004000000 */
[----:B------:R-:W-:Y:S02]  /*1170*/  SEL R4, R4, 0xffffffe0, !P1 ;  /* 0xffffffe004047807 */ /* 0x000fe40004800000 */
[----:B------:R-:W-:-:S03]  /*1180*/  LEA R112, R0, UR4, 0x1 ;  /* 0x0000000400707c11 */ /* 0x000fc6000f8e08ff */
[----:B------:R-:W-:Y:S02]  /*1190*/  IMAD.IADD R111, R113, 0x1, R4 ;  /* 0x00000001716f7824 */ /* 0x000fe400078e0204 */
[----:B------:R-:W-:Y:S01]  /*11a0*/  IMAD.IADD R110, R112, 0x1, R3 ;  /* 0x00000001706e7824 */ /* 0x000fe200078e0203 */
[----:B------:R-:W-:-:S04]  /*11b0*/  SHF.R.S32.HI R3, RZ, 0x1f, R88 ;  /* 0x0000001fff037819 */ /* 0x000fc80000011458 */
[----:B------:R-:W-:Y:S01]  /*11c0*/  LEA.HI R122, R3, R88, RZ, 0x2 ;  /* 0x00000058037a7211 */ /* 0x000fe200078f10ff */
[----:B------:R-:W-:Y:S01]  /*11d0*/  IMAD R3, R81, 0x40, R2 ;  /* 0x0000004051037824 */ /* 0x000fe200078e0202 */
[----:B------:R-:W-:-:S04]  /*11e0*/  DEPBAR.LE SB0, 0x0 ;  /* 0x000080000000791a */ /* 0x000fc80000000000 */
[----:B------:R-:W-:Y:S01]  /*11f0*/  BAR.SYNC.DEFER_BLOCKING 0x0 ;  /* 0x0000000000007b1d */ /* 0x000fe20000010000 */
        /* <DEDUP_REMOVED lines=13> */
[----:B------:R-:W3:Y:S04]  /*12d0*/  LDSM.16.M88.4 R40, [R90+0x3000] ;  /* 0x003000005a28783b */ /* 0x000ee80000000200 */
[----:B------:R-:W4:Y:S04]  /*12e0*/  LDSM.16.M88.4 R32, [R90+0x3400] ;  /* 0x003400005a20783b */ /* 0x000f280000000200 */
[----:B------:R-:W5:Y:S04]  /*12f0*/  LDSM.16.M88.4 R24, [R90+0x3800] ;  /* 0x003800005a18783b */ /* 0x000f680000000200 */
[----:B-1----:R-:W1:Y:S04]  /*1300*/  LDSM.16.M88.4 R12, [R90+0x3c00] ;  /* 0x003c00005a0c783b */ /* 0x002e680000000200 */
[----:B------:R-:W-:Y:S04]  /*1310*/  LDSM.16.M88.4 R56, [R110] ;  /* 0x000000006e38783b */ /* 0x000fe80000000200 */
[----:B--2---:R-:W2:Y:S04]  /*1320*/  LDSM.16.M88.4 R8, [R111] ;  /* 0x000000006f08783b */ /* 0x004ea80000000200 */
[----:B------:R-:W2:Y:S04]  /*1330*/  LDSM.16.M88.4 R52, [R110+0x400] ;  /* 0x000400006e34783b */ /* 0x000ea80000000200 */
[----:B------:R-:W2:Y:S04]  /*1340*/  LDSM.16.M88.4 R16, [R110+0x800] ;  /* 0x000800006e10783b */ /* 0x000ea80000000200 */
[----:B------:R-:W2:Y:S04]  /*1350*/  LDSM.16.M88.4 R64, [R110+0xc00] ;  /* 0x000c00006e40783b */ /* 0x000ea80000000200 */
[----:B------:R-:W-:Y:S01]  /*1360*/  LDSM.16.M88.4 R48, [R113+0x1000] ;  /* 0x001000007130783b */ /* 0x000fe20000000200 */
[C---:B---3--:R-:W-:Y:S03]  /*1370*/  HMMA.16816.F32 R44, R68.reuse, R40, RZ ;  /* 0x00000028442c723c */ /* 0x048fe600000018ff */
[----:B------:R-:W-:Y:S04]  /*1380*/  LDSM.16.M88.4 R60, [R90+0x4400] ;  /* 0x004400005a3c783b */ /* 0x000fe80000000200 */
[----:B------:R-:W-:Y:S01]  /*1390*/  LDSM.16.M88.4 R72, [R111+0x1000] ;  /* 0x001000006f48783b */ /* 0x000fe20000000200 */
[C---:B------:R-:W-:Y:S03]  /*13a0*/  HMMA.16816.F32 R40, R68.reuse, R42, RZ ;  /* 0x0000002a4428723c */ /* 0x040fe600000018ff */
[----:B------:R-:W-:Y:S03]  /*13b0*/  LDSM.16.M88.4 R76, [R110+0x1c00] ;  /* 0x001c00006e4c783b */ /* 0x000fe60000000200 */
[C---:B----4-:R-:W-:Y:S01]  /*13c0*/  HMMA.16816.F32 R36, R68.reuse, R32, RZ ;  /* 0x000000204424723c */ /* 0x050fe200000018ff */
[----:B------:R-:W0:Y:S05]  /*13d0*/  LDGDEPBAR ;  /* 0x00000000000079af */ /* 0x000e2a0000000000 */
[C---:B-----5:R-:W-:Y:S06]  /*13e0*/  HMMA.16816.F32 R28, R68.reuse, R24, RZ ;  /* 0x00000018441c723c */ /* 0x060fec00000018ff */
[C---:B------:R-:W-:Y:S06]  /*13f0*/  HMMA.16816.F32 R32, R68.reuse, R34, RZ ;  /* 0x000000224420723c */ /* 0x040fec00000018ff */
[C---:B------:R-:W-:Y:S06]  /*1400*/  HMMA.16816.F32 R24, R68.reuse, R26, RZ ;  /* 0x0000001a4418723c */ /* 0x040fec00000018ff */
[C---:B-1----:R-:W-:Y:S06]  /*1410*/  HMMA.16816.F32 R20, R68.reuse, R12, RZ ;  /* 0x0000000c4414723c */ /* 0x042fec00000018ff */
[----:B------:R-:W-:Y:S01]  /*1420*/  HMMA.16816.F32 R68, R68, R14, RZ ;  /* 0x0000000e4444723c */ /* 0x000fe200000018ff */
[----:B------:R-:W1:Y:S05]  /*1430*/  LDSM.16.M88.4 R12, [R90+0x4000] ;  /* 0x004000005a0c783b */ /* 0x000e6a0000000200 */
[C---:B--2---:R-:W-:Y:S06]  /*1440*/  HMMA.16816.F32 R44, R8.reuse, R56, R44 ;  /* 0x00000038082c723c */ /* 0x044fec000000182c */
[C---:B------:R-:W-:Y:S01]  /*1450*/  HMMA.16816.F32 R40, R8.reuse, R58, R40 ;  /* 0x0000003a0828723c */ /* 0x040fe20000001828 */
[----:B------:R-:W2:Y:S05]  /*1460*/  LDSM.16.M88.4 R56, [R90+0x4800] ;  /* 0x004800005a38783b */ /* 0x000eaa0000000200 */
[C---:B------:R-:W-:Y:S06]  /*1470*/  HMMA.16816.F32 R36, R8.reuse, R52, R36 ;  /* 0x000000340824723c */ /* 0x040fec0000001824 */
[C---:B------:R-:W-:Y:S01]  /*1480*/  HMMA.16816.F32 R32, R8.reuse, R54, R32 ;  /* 0x000000360820723c */ /* 0x040fe20000001820 */
[----:B------:R-:W3:Y:S05]  /*1490*/  LDSM.16.M88.4 R52, [R90+0x4c00] ;  /* 0x004c00005a34783b */ /* 0x000eea0000000200 */
[C---:B------:R-:W-:Y:S06]  /*14a0*/  HMMA.16816.F32 R28, R8.reuse, R16, R28 ;  /* 0x00000010081c723c */ /* 0x040fec000000181c */
[C---:B------:R-:W-:Y:S01]  /*14b0*/  HMMA.16816.F32 R24, R8.reuse, R18, R24 ;  /* 0x000000120818723c */ /* 0x040fe20000001818 */
[----:B------:R-:W4:Y:S05]  /*14c0*/  LDSM.16.M88.4 R16, [R110+0x1000] ;  /* 0x001000006e10783b */ /* 0x000f2a0000000200 */
[C---:B------:R-:W-:Y:S06]  /*14d0*/  HMMA.16816.F32 R20, R8.reuse, R64, R20 ;  /* 0x000000400814723c */ /* 0x040fec0000001814 */
[----:B------:R-:W-:Y:S01]  /*14e0*/  HMMA.16816.F32 R68, R8, R66, R68 ;  /* 0x000000420844723c */ /* 0x000fe20000001844 */
[----:B------:R-:W5:Y:S04]  /*14f0*/  LDSM.16.M88.4 R8, [R110+0x1400] ;  /* 0x001400006e08783b */ /* 0x000f680000000200 */
[----:B------:R-:W-:Y:S01]  /*1500*/  LDSM.16.M88.4 R64, [R113+0x2000] ;  /* 0x002000007140783b */ /* 0x000fe20000000200 */
[C---:B-1----:R-:W-:Y:S06]  /*1510*/  HMMA.16816.F32 R44, R48.reuse, R12, R44 ;  /* 0x0000000c302c723c */ /* 0x042fec000000182c */
[C---:B------:R-:W-:Y:S01]  /*1520*/  HMMA.16816.F32 R40, R48.reuse, R14, R40 ;  /* 0x0000000e3028723c */ /* 0x040fe20000001828 */
[----:B------:R-:W1:Y:S05]  /*1530*/  LDSM.16.M88.4 R12, [R110+0x1800] ;  /* 0x001800006e0c783b */ /* 0x000e6a0000000200 */
[C---:B------:R-:W-:Y:S06]  /*1540*/  HMMA.16816.F32 R36, R48.reuse, R60, R36 ;  /* 0x0000003c3024723c */ /* 0x040fec0000001824 */
[C---:B------:R-:W-:Y:S01]  /*1550*/  HMMA.16816.F32 R32, R48.reuse, R62, R32 ;  /* 0x0000003e3020723c */ /* 0x040fe20000001820 */
[----:B------:R-:W1:Y:S05]  /*1560*/  LDSM.16.M88.4 R60, [R90+0x5000] ;  /* 0x005000005a3c783b */ /* 0x000e6a0000000200 */
[C---:B--2---:R-:W-:Y:S06]  /*1570*/  HMMA.16816.F32 R28, R48.reuse, R56, R28 ;  /* 0x00000038301c723c */ /* 0x044fec000000181c */
[C---:B------:R-:W-:Y:S01]  /*1580*/  HMMA.16816.F32 R24, R48.reuse, R58, R24 ;  /* 0x0000003a3018723c */ /* 0x040fe20000001818 */
[----:B------:R-:W2:Y:S05]  /*1590*/  LDSM.16.M88.4 R56, [R90+0x5400] ;  /* 0x005400005a38783b */ /* 0x000eaa0000000200 */
[C---:B---3--:R-:W-:Y:S06]  /*15a0*/  HMMA.16816.F32 R20, R48.reuse, R52, R20 ;  /* 0x000000343014723c */ /* 0x048fec0000001814 */
[----:B------:R-:W-:Y:S01]  /*15b0*/  HMMA.16816.F32 R68, R48, R54, R68 ;  /* 0x000000363044723c */ /* 0x000fe20000001844 */
[----:B------:R-:W3:Y:S04]  /*15c0*/  LDSM.16.M88.4 R52, [R90+0x5800] ;  /* 0x005800005a34783b */ /* 0x000ee80000000200 */
[----:B------:R-:W-:Y:S01]  /*15d0*/  LDSM.16.M88.4 R48, [R90+0x5c00] ;  /* 0x005c00005a30783b */ /* 0x000fe20000000200 */
[C---:B----4-:R-:W-:Y:S06]  /*15e0*/  HMMA.16816.F32 R44, R72.reuse, R16, R44 ;  /* 0x00000010482c723c */ /* 0x050fec000000182c */
[C---:B------:R-:W-:Y:S01]  /*15f0*/  HMMA.16816.F32 R40, R72.reuse, R18, R40 ;  /* 0x000000124828723c */ /* 0x040fe20000001828 */
[----:B------:R-:W-:Y:S05]  /*1600*/  LDSM.16.M88.4 R16, [R110+0x2000] ;  /* 0x002000006e10783b */ /* 0x000fea0000000200 */
[C---:B-----5:R-:W-:Y:S06]  /*1610*/  HMMA.16816.F32 R36, R72.reuse, R8, R36 ;  /* 0x000000084824723c */ /* 0x060fec0000001824 */
[C---:B------:R-:W-:Y:S01]  /*1620*/  HMMA.16816.F32 R32, R72.reuse, R10, R32 ;  /* 0x0000000a4820723c */ /* 0x040fe20000001820 */
[----:B------:R-:W4:Y:S05]  /*1630*/  LDSM.16.M88.4 R8, [R111+0x2000] ;  /* 0x002000006f08783b */ /* 0x000f2a0000000200 */
[C---:B-1----:R-:W-:Y:S06]  /*1640*/  HMMA.16816.F32 R28, R72.reuse, R12, R28 ;  /* 0x0000000c481c723c */ /* 0x042fec000000181c */
[----:B------:R-:W-:Y:S01]  /*1650*/  HMMA.16816.F32 R24, R72, R14, R24 ;  /* 0x0000000e4818723c */ /* 0x000fe20000001818 */
[----:B------:R-:W1:Y:S05]  /*1660*/  LDSM.16.M88.4 R12, [R110+0x2400] ;  /* 0x002400006e0c783b */ /* 0x000e6a0000000200 */
[----:B------:R-:W-:Y:S06]  /*1670*/  HMMA.16816.F32 R44, R64, R60, R44 ;  /* 0x0000003c402c723c */ /* 0x000fec000000182c */
[C---:B------:R-:W-:Y:S06]  /*1680*/  HMMA.16816.F32 R20, R72.reuse, R76, R20 ;  /* 0x0000004c4814723c */ /* 0x040fec0000001814 */
[----:B------:R-:W-:Y:S06]  /*1690*/  HMMA.16816.F32 R68, R72, R78, R68 ;  /* 0x0000004e4844723c */ /* 0x000fec0000001844 */
[C---:B------:R-:W-:Y:S01]  /*16a0*/  HMMA.16816.F32 R60, R64.reuse, R62, R40 ;  /* 0x0000003e403c723c */ /* 0x040fe20000001828 */
[----:B------:R-:W5:Y:S05]  /*16b0*/  LDSM.16.M88.4 R40, [R110+0x2800] ;  /* 0x002800006e28783b */ /* 0x000f6a0000000200 */
[C---:B--2---:R-:W-:Y:S06]  /*16c0*/  HMMA.16816.F32 R32, R64.reuse, R58, R32 ;  /* 0x0000003a4020723c */ /* 0x044fec0000001820 */
[C---:B---3--:R-:W-:Y:S06]  /*16d0*/  HMMA.16816.F32 R28, R64.reuse, R52, R28 ;  /* 0x00000034401c723c */ /* 0x048fec000000181c */
[----:B------:R-:W-:Y:S01]  /*16e0*/  HMMA.16816.F32 R24, R64, R54, R24 ;  /* 0x000000364018723c */ /* 0x000fe20000001818 */
[----:B------:R-:W2:Y:S01]  /*16f0*/  LDSM.16.M88.4 R52, [R110+0x2c00] ;  /* 0x002c00006e34783b */ /* 0x000ea20000000200 */
[----:B------:R-:W-:-:S04]  /*1700*/  DEPBAR.LE SB0, 0x0 ;  /* 0x000080000000791a */ /* 0x000fc80000000000 */
[----:B------:R-:W-:Y:S06]  /*1710*/  HMMA.16816.F32 R36, R64, R56, R36 ;  /* 0x000000384024723c */ /* 0x000fec0000001824 */
[----:B----4-:R-:W-:Y:S06]  /*1720*/  HMMA.16816.F32 R44, R8, R16, R44 ;  /* 0x00000010082c723c */ /* 0x010fec000000182c */
[----:B------:R-:W-:Y:S01]  /*1730*/  HMMA.16816.F32 R20, R64, R48, R20 ;  /* 0x000000304014723c */ /* 0x000fe20000001814 */
[----:B------:R-:W-:-:S05]  /*1740*/  VIADD R17, R3, 0x21 ;  /* 0x0000002103117836 */ /* 0x000fca0000000000 */
[----:B------:R-:W-:Y:S01]  /*1750*/  HMMA.16816.F32 R68, R64, R50, R68 ;  /* 0x000000324044723c */ /* 0x000fe20000001844 */
[----:B------:R-:W-:-:S05]  /*1760*/  VIADD R49, R3, 0x10 ;  /* 0x0000001003317836 */ /* 0x000fca0000000000 */
[C---:B------:R-:W-:Y:S06]  /*1770*/  HMMA.16816.F32 R60, R8.reuse, R18, R60 ;  /* 0x00000012083c723c */ /* 0x040fec000000183c */
[----:B-1----:R-:W-:Y:S01]  /*1780*/  HMMA.16816.F32 R32, R8, R14, R32 ;  /* 0x0000000e0820723c */ /* 0x002fe20000001820 */
[----:B------:R-:W-:-:S05]  /*1790*/  VIADD R19, R3, 0x20 ;  /* 0x0000002003137836 */ /* 0x000fca0000000000 */
[----:B------:R-:W-:Y:S01]  /*17a0*/  HMMA.16816.F32 R36, R8, R12, R36 ;  /* 0x0000000c0824723c */ /* 0x000fe20000001824 */
[----:B------:R-:W-:-:S05]  /*17b0*/  VIADD R15, R0, UR18 ;  /* 0x00000012000f7c36 */ /* 0x000fca0008000000 */
[----:B------:R-:W-:Y:S01]  /*17c0*/  VIMNMX R2, R15, R82, PT ;  /* 0x000000520f027248 */ /* 0x000fe20003fe0100 */
[----:B------:R-:W-:Y:S01]  /*17d0*/  VIADD R13, R3, 0x1 ;  /* 0x00000001030d7836 */ /* 0x000fe20000000000 */
[----:B------:R-:W-:Y:S01]  /*17e0*/  VIADDMNMX R82, R15, 0x8, R82, PT ;  /* 0x000000080f527846 */ /* 0x000fe20003800152 */
[C---:B------:R-:W-:Y:S01]  /*17f0*/  VIADD R15, R3.reuse, 0x8 ;  /* 0x00000008030f7836 */ /* 0x040fe20000000000 */
[-C--:B------:R-:W-:Y:S01]  /*1800*/  ISETP.GE.AND P6, PT, R3, R2.reuse, PT ;  /* 0x000000020300720c */ /* 0x080fe20003fc6270 */
[C---:B-----5:R-:W-:Y:S01]  /*1810*/  HMMA.16816.F32 R28, R8.reuse, R40, R28 ;  /* 0x00000028081c723c */ /* 0x060fe2000000181c */
[C---:B------:R-:W-:Y:S02]  /*1820*/  ISETP.GE.AND P5, PT, R13.reuse, R2, PT ;  /* 0x000000020d00720c */ /* 0x040fe40003fa6270 */
[----:B------:R-:W-:Y:S01]  /*1830*/  ISETP.GE.AND P2, PT, R13, R82, PT ;  /* 0x000000520d00720c */ /* 0x000fe20003f46270 */
[----:B------:R-:W-:Y:S01]  /*1840*/  VIADD R13, R3, 0x9 ;  /* 0x00000009030d7836 */ /* 0x000fe20000000000 */
[-C--:B------:R-:W-:Y:S01]  /*1850*/  ISETP.GE.AND P4, PT, R15, R2.reuse, PT ;  /* 0x000000020f00720c */ /* 0x080fe20003f86270 */
[C---:B------:R-:W-:Y:S01]  /*1860*/  HMMA.16816.F32 R24, R8.reuse, R42, R24 ;  /* 0x0000002a0818723c */ /* 0x040fe20000001818 */
[----:B------:R-:W-:Y:S01]  /*1870*/  FSEL R18, R45, -INF , !P5 ;  /* 0xff8000002d127808 */ /* 0x000fe20006800000 */
[C---:B------:R-:W-:Y:S01]  /*1880*/  VIADD R45, R3.reuse, 0x11 ;  /* 0x00000011032d7836 */ /* 0x040fe20000000000 */
[----:B------:R-:W-:Y:S01]  /*1890*/  FSEL R44, R44, -INF , !P6 ;  /* 0xff8000002c2c7808 */ /* 0x000fe20007000000 */
[----:B------:R-:W-:Y:S01]  /*18a0*/  VIADD R41, R3, 0x19 ;  /* 0x0000001903297836 */ /* 0x000fe20000000000 */
[----:B------:R-:W-:Y:S01]  /*18b0*/  BAR.SYNC.DEFER_BLOCKING 0x0 ;  /* 0x0000000000007b1d */ /* 0x000fe20000010000 */
[----:B--2---:R-:W-:Y:S01]  /*18c0*/  HMMA.16816.F32 R20, R8, R52, R20 ;  /* 0x000000340814723c */ /* 0x004fe20000001814 */
[----:B------:R-:W-:Y:S01]  /*18d0*/  ISETP.GE.AND P3, PT, R13, R2, PT ;  /* 0x000000020d00720c */ /* 0x000fe20003f66270 */
[----:B------:R-:W-:Y:S01]  /*18e0*/  VIADD R43, R3, 0x18 ;  /* 0x00000018032b7836 */ /* 0x000fe20000000000 */
[----:B------:R-:W-:-:S02]  /*18f0*/  FSEL R60, R60, -INF , !P4 ;  /* 0xff8000003c3c7808 */ /* 0x000fc40006000000 */
[-C--:B------:R-:W-:Y:S01]  /*1900*/  ISETP.GE.AND P4, PT, R49, R2.reuse, PT ;  /* 0x000000023100720c */ /* 0x080fe20003f86270 */
[----:B------:R-:W-:Y:S01]  /*1910*/  HMMA.16816.F32 R68, R8, R54, R68 ;  /* 0x000000360844723c */ /* 0x000fe20000001844 */
[----:B------:R-:W-:Y:S02]  /*1920*/  FSEL R40, R61, -INF , !P3 ;  /* 0xff8000003d287808 */ /* 0x000fe40005800000 */
[----:B------:R-:W-:Y:S02]  /*1930*/  ISETP.GE.AND P3, PT, R45, R2, PT ;  /* 0x000000022d00720c */ /* 0x000fe40003f66270 */
[----:B------:R-:W-:Y:S02]  /*1940*/  FSEL R36, R36, -INF , !P4 ;  /* 0xff80000024247808 */ /* 0x000fe40006000000 */
[----:B------:R-:W-:Y:S01]  /*1950*/  FMNMX.FTZ R9, R44, R18, !PT ;  /* 0x000000122c097209 */ /* 0x000fe20007810000 */
[----:B------:R-:W-:Y:S01]  /*1960*/  VIADD R11, R3, 0x30 ;  /* 0x00000030030b7836 */ /* 0x000fe20000000000 */
        /* <DEDUP_REMOVED lines=9> */
[----:B------:R-:W-:Y:S02]  /*1a00*/  ISETP.GE.AND P4, PT, R19, R2, PT ;  /* 0x000000021300720c */ /* 0x000fe40003f86270 */
[----:B------:R-:W-:Y:S01]  /*1a10*/  FMNMX.FTZ R33, R32, R9, !PT ;  /* 0x0000000920217209 */ /* 0x000fe20007810000 */
[----:B------:R-:W-:Y:S01]  /*1a20*/  VIADD R9, R3, 0x31 ;  /* 0x0000003103097836 */ /* 0x000fe20000000000 */
[----:B------:R-:W-:Y:S01]  /*1a30*/  ISETP.GE.AND P1, PT, R15, R82, PT ;  /* 0x000000520f00720c */ /* 0x000fe20003f26270 */
[----:B------:R-:W-:Y:S01]  /*1a40*/  VIADD R15, R3, 0x28 ;  /* 0x00000028030f7836 */ /* 0x000fe20000000000 */
[----:B------:R-:W-:-:S02]  /*1a50*/  ISETP.GE.AND P3, PT, R17, R2, PT ;  /* 0x000000021100720c */ /* 0x000fc40003f66270 */
[----:B------:R-:W-:Y:S02]  /*1a60*/  FSEL R94, R28, -INF , !P4 ;  /* 0xff8000001c5e7808 */ /* 0x000fe40006000000 */
[----:B------:R-:W-:Y:S02]  /*1a70*/  FMNMX.FTZ R33, R8, R33, !PT ;  /* 0x0000002108217209 */ /* 0x000fe40007810000 */
[----:B------:R-:W-:Y:S01]  /*1a80*/  ISETP.GE.AND P0, PT, R13, R82, PT ;  /* 0x000000520d00720c */ /* 0x000fe20003f06270 */
[----:B------:R-:W-:Y:S01]  /*1a90*/  VIADD R13, R3, 0x29 ;  /* 0x00000029030d7836 */ /* 0x000fe20000000000 */
[----:B------:R-:W-:Y:S02]  /*1aa0*/  ISETP.GE.AND P4, PT, R15, R2, PT ;  /* 0x000000020f00720c */ /* 0x000fe40003f86270 */
[----:B------:R-:W-:Y:S01]  /*1ab0*/  FSEL R93, R29, -INF , !P3 ;  /* 0xff8000001d5d7808 */ /* 0x000fe20005800000 */
[----:B------:R-:W-:Y:S01]  /*1ac0*/  VIADD R29, R3, 0x38 ;  /* 0x00000038031d7836 */ /* 0x000fe20000000000 */
[----:B------:R-:W-:-:S02]  /*1ad0*/  FMNMX.FTZ R10, R94, R33, !PT ;  /* 0x000000215e0a7209 */ /* 0x000fc40007810000 */
[----:B------:R-:W-:Y:S02]  /*1ae0*/  ISETP.GE.AND P3, PT, R13, R2, PT ;  /* 0x000000020d00720c */ /* 0x000fe40003f66270 */
[----:B------:R-:W-:Y:S02]  /*1af0*/  FSEL R92, R24, -INF , !P4 ;  /* 0xff800000185c7808 */ /* 0x000fe40006000000 */
[----:B------:R-:W-:Y:S02]  /*1b00*/  FMNMX.FTZ R33, R93, R10, !PT ;  /* 0x0000000a5d217209 */ /* 0x000fe40007810000 */
[----:B------:R-:W-:Y:S02]  /*1b10*/  ISETP.GE.AND P4, PT, R11, R2, PT ;  /* 0x000000020b00720c */ /* 0x000fe40003f86270 */
[----:B------:R-:W-:Y:S01]  /*1b20*/  FSEL R91, R25, -INF , !P3 ;  /* 0xff800000195b7808 */ /* 0x000fe20005800000 */
[----:B------:R-:W-:Y:S01]  /*1b30*/  VIADD R25, R3, 0x39 ;  /* 0x0000003903197836 */ /* 0x000fe20000000000 */
[----:B------:R-:W-:-:S02]  /*1b40*/  FMNMX.FTZ R10, R92, R33, !PT ;  /* 0x000000215c0a7209 */ /* 0x000fc40007810000 */
[----:B------:R-:W-:Y:S02]  /*1b50*/  ISETP.GE.AND P3, PT, R9, R2, PT ;  /* 0x000000020900720c */ /* 0x000fe40003f66270 */
[----:B------:R-:W-:Y:S02]  /*1b60*/  FSEL R90, R20, -INF , !P4 ;  /* 0xff800000145a7808 */ /* 0x000fe40006000000 */
[----:B------:R-:W-:Y:S02]  /*1b70*/  FMNMX.FTZ R33, R91, R10, !PT ;  /* 0x0000000a5b217209 */ /* 0x000fe40007810000 */
[----:B------:R-:W-:Y:S02]  /*1b80*/  FSEL R20, R47, -INF , !P2 ;  /* 0xff8000002f147808 */ /* 0x000fe40005000000 */
[----:B------:R-:W-:Y:S02]  /*1b90*/  ISETP.NE.AND P2, PT, R85, 0x1, PT ;  /* 0x000000015500780c */ /* 0x000fe40003f45270 */
[----:B------:R-:W-:-:S02]  /*1ba0*/  FSEL R88, R21, -INF , !P3 ;  /* 0xff80000015587808 */ /* 0x000fc40005800000 */
[-C--:B------:R-:W-:Y:S02]  /*1bb0*/  ISETP.GE.AND P5, PT, R29, R2.reuse, PT ;  /* 0x000000021d00720c */ /* 0x080fe40003fa6270 */
[----:B------:R-:W-:Y:S02]  /*1bc0*/  FMNMX.FTZ R21, R90, R33, !PT ;  /* 0x000000215a157209 */ /* 0x000fe40007810000 */
[----:B------:R-:W-:Y:S02]  /*1bd0*/  ISETP.GE.AND P4, PT, R25, R2, PT ;  /* 0x000000021900720c */ /* 0x000fe40003f86270 */
[----:B------:R-:W-:Y:S02]  /*1be0*/  FSEL R97, R68, -INF , !P5 ;  /* 0xff80000044617808 */ /* 0x000fe40006800000 */
[----:B------:R-:W-:Y:S02]  /*1bf0*/  FMNMX.FTZ R2, R88, R21, !PT ;  /* 0x0000001558027209 */ /* 0x000fe40007810000 */
[----:B------:R-:W-:-:S02]  /*1c00*/  ISETP.GE.AND P3, PT, R3, R82, PT ;  /* 0x000000520300720c */ /* 0x000fc40003f66270 */
[----:B------:R-:W-:Y:S02]  /*1c10*/  FSEL R98, R69, -INF , !P4 ;  /* 0xff80000045627808 */ /* 0x000fe40006000000 */
[----:B------:R-:W-:Y:S02]  /*1c20*/  FMNMX.FTZ R3, R97, R2, !PT ;  /* 0x0000000261037209 */ /* 0x000fe40007810000 */
[----:B------:R-:W-:Y:S02]  /*1c30*/  FSEL R46, R46, -INF , !P3 ;  /* 0xff8000002e2e7808 */ /* 0x000fe40005800000 */
[----:B------:R-:W-:Y:S01]  /*1c40*/  FMNMX.FTZ R3, R98, R3, !PT ;  /* 0x0000000362037209 */ /* 0x000fe20007810000 */
[----:B------:R-:W-:Y:S06]  /*1c50*/  @!P2 BRA `(.L_x_853) ;  /* 0x000000000060a947 */ /* 0x000fec0003800000 */
[----:B------:R-:W-:Y:S01]  /*1c60*/  VIADD R33, R85, 0xfffffffe ;  /* 0xfffffffe55217836 */ /* 0x000fe20000000000 */
[----:B------:R-:W-:Y:S02]  /*1c70*/  USHF.L.U32 UR4, UR8, 0x5, URZ ;  /* 0x0000000508047899 */ /* 0x000fe4000800063f */
[----:B------:R-:W-:Y:S01]  /*1c80*/  USHF.L.U64.HI UR8, UR8, 0x5, UR9 ;  /* 0x0000000508087899 */ /* 0x000fe20008010209 */
[C---:B------:R-:W-:Y:S01]  /*1c90*/  IMAD R2, R33.reuse, UR14, RZ ;  /* 0x0000000e21027c24 */ /* 0x040fe2000f8e02ff */
[----:B------:R-:W-:Y:S01]  /*1ca0*/  SHF.R.S32.HI R21, RZ, 0x1f, R33 ;  /* 0x0000001fff157819 */ /* 0x000fe20000011421 */
[----:B------:R-:W-:-:S04]  /*1cb0*/  IMAD.WIDE.U32 R50, R33, UR15, R120 ;  /* 0x0000000f21327c25 */ /* 0x000fc8000f8e0078 */
[----:B------:R-:W-:Y:S01]  /*1cc0*/  IMAD R2, R21, UR15, R2 ;  /* 0x0000000f15027c24 */ /* 0x000fe2000f8e0202 */
[----:B------:R-:W-:Y:S01]  /*1cd0*/  LEA R52, P4, R50, UR6, 0x1 ;  /* 0x0000000632347c11 */ /* 0x000fe2000f8808ff */
[----:B------:R-:W-:-:S03]  /*1ce0*/  IMAD.U32 R21, RZ, RZ, UR4 ;  /* 0x00000004ff157e24 */ /* 0x000fc6000f8e00ff */
[----:B------:R-:W-:Y:S01]  /*1cf0*/  IADD3 R10, R51, R2, RZ ;  /* 0x00000002330a7210 */ /* 0x000fe20007ffe0ff */
[----:B------:R-:W-:Y:S01]  /*1d00*/  IMAD.U32 R2, RZ, RZ, UR8 ;  /* 0x00000008ff027e24 */ /* 0x000fe2000f8e00ff */
        /* <DEDUP_REMOVED lines=13> */
.L_x_853:
[----:B------:R-:W-:Y:S01]  /*1de0*/  FSEL R62, R62, -INF , !P1 ;  /* 0xff8000003e3e7808 */ /* 0x000fe20004800000 */
[----:B------:R-:W2:Y:S01]  /*1df0*/  SHFL.BFLY PT, R2, R3, 0x2, 0x1f ;  /* 0x0c401f0003027f89 */ /* 0x000ea200000e0000 */
[----:B------:R-:W-:Y:S01]  /*1e00*/  FMNMX.FTZ R21, R46, R20, !PT ;  /* 0x000000142e157209 */ /* 0x000fe20007810000 */
[----:B------:R-:W-:Y:S01]  /*1e10*/  IMAD.WIDE.U32 R132, R84, -0x2daee0ad, RZ ;  /* 0xd2511f5354847825 */ /* 0x000fe200078e00ff */
[-C--:B------:R-:W-:Y:S01]  /*1e20*/  ISETP.GE.AND P3, PT, R49, R82.reuse, PT ;  /* 0x000000523100720c */ /* 0x080fe20003f66270 */
[----:B------:R-:W-:Y:S01]  /*1e30*/  UIADD3 UR27, UR34, -0x61c88647, URZ ;  /* 0x9e3779b9221b7890 */ /* 0x000fe2000fffe03f */
[----:B------:R-:W-:Y:S01]  /*1e40*/  FSEL R16, R63, -INF , !P0 ;  /* 0xff8000003f107808 */ /* 0x000fe20004000000 */
[----:B------:R-:W-:Y:S01]  /*1e50*/  UIADD3 UR26, UR35, -0x4498517b, URZ ;  /* 0xbb67ae85231a7890 */ /* 0x000fe2000fffe03f */
[----:B------:R-:W-:Y:S01]  /*1e60*/  FMNMX.FTZ R21, R62, R21, !PT ;  /* 0x000000153e157209 */ /* 0x000fe20007810000 */
[----:B------:R-:W-:Y:S01]  /*1e70*/  ULDC UR4, c[0x0][0x2ec] ;  /* 0x0000bb0000047ab9 */ /* 0x000fe20000000800 */
[-C--:B------:R-:W-:Y:S01]  /*1e80*/  ISETP.GE.AND P1, PT, R45, R82.reuse, PT ;  /* 0x000000522d00720c */ /* 0x080fe20003f26270 */
[----:B------:R-:W-:Y:S01]  /*1e90*/  UIADD3 UR24, UR35, 0x76cf5d0a, URZ ;  /* 0x76cf5d0a23187890 */ /* 0x000fe2000fffe03f */
[----:B------:R-:W-:Y:S01]  /*1ea0*/  FSEL R38, R38, -INF , !P3 ;  /* 0xff80000026267808 */ /* 0x000fe20005800000 */
[----:B------:R-:W-:Y:S01]  /*1eb0*/  UIADD3 UR25, UR34, 0x3c6ef372, URZ ;  /* 0x3c6ef37222197890 */ /* 0x000fe2000fffe03f */
[----:B------:R-:W-:Y:S01]  /*1ec0*/  FMNMX.FTZ R21, R16, R21, !PT ;  /* 0x0000001510157209 */ /* 0x000fe20007810000 */
[----:B------:R-:W-:Y:S01]  /*1ed0*/  UIADD3 UR23, UR34, -0x255992d5, URZ ;  /* 0xdaa66d2b22177890 */ /* 0x000fe2000fffe03f */
[-C--:B------:R-:W-:Y:S01]  /*1ee0*/  ISETP.GE.AND P0, PT, R43, R82.reuse, PT ;  /* 0x000000522b00720c */ /* 0x080fe20003f06270 */
[----:B------:R-:W-:Y:S01]  /*1ef0*/  UIADD3 UR22, UR35, 0x32370b8f, URZ ;  /* 0x32370b8f23167890 */ /* 0x000fe2000fffe03f */
[----:B------:R-:W-:Y:S01]  /*1f00*/  FSEL R12, R39, -INF , !P1 ;  /* 0xff800000270c7808 */ /* 0x000fe20004800000 */
[----:B------:R-:W-:Y:S01]  /*1f10*/  UIADD3 UR20, UR35, -0x126145ec, URZ ;  /* 0xed9eba1423147890 */ /* 0x000fe2000fffe03f */
[----:B------:R-:W-:Y:S01]  /*1f20*/  FMNMX.FTZ R21, R38, R21, !PT ;  /* 0x0000001526157209 */ /* 0x000fe20007810000 */
[----:B------:R-:W-:Y:S01]  /*1f30*/  UIADD3 UR21, UR34, 0x78dde6e4, URZ ;  /* 0x78dde6e422157890 */ /* 0x000fe2000fffe03f */
[-C--:B------:R-:W-:Y:S01]  /*1f40*/  ISETP.GE.AND P1, PT, R41, R82.reuse, PT ;  /* 0x000000522900720c */ /* 0x080fe20003f26270 */
[----:B------:R-:W-:Y:S01]  /*1f50*/  UIADD3 UR19, UR34, 0x1715609d, URZ ;  /* 0x1715609d22137890 */ /* 0x000fe2000fffe03f */
[----:B------:R-:W-:Y:S01]  /*1f60*/  FSEL R14, R34, -INF , !P0 ;  /* 0xff800000220e7808 */ /* 0x000fe20004000000 */
[----:B------:R-:W-:Y:S01]  /*1f70*/  UIADD3 UR18, UR35, -0x56f99767, URZ ;  /* 0xa906689923127890 */ /* 0x000fe2000fffe03f */
[----:B------:R-:W-:Y:S01]  /*1f80*/  FMNMX.FTZ R21, R12, R21, !PT ;  /* 0x000000150c157209 */ /* 0x000fe20007810000 */
[----:B------:R-:W-:Y:S01]  /*1f90*/  UIADD3 UR28, UR35, 0x646e171e, URZ ;  /* 0x646e171e231c7890 */ /* 0x000fe2000fffe03f */
[-C--:B------:R-:W-:Y:S01]  /*1fa0*/  ISETP.GE.AND P0, PT, R19, R82.reuse, PT ;  /* 0x000000521300720c */ /* 0x080fe20003f06270 */
[----:B------:R-:W-:Y:S01]  /*1fb0*/  UIADD3 UR29, UR34, -0x4ab325aa, URZ ;  /* 0xb54cda56221d7890 */ /* 0x000fe2000fffe03f */
[----:B------:R-:W-:Y:S01]  /*1fc0*/  FSEL R10, R35, -INF , !P1 ;  /* 0xff800000230a7808 */ /* 0x000fe20004800000 */
[----:B------:R-:W-:Y:S01]  /*1fd0*/  ULDC.U8 UR30, c[0x0][0x388] ;  /* 0x0000e200001e7ab9 */ /* 0x000fe20000000000 */
[----:B------:R-:W-:Y:S01]  /*1fe0*/  FMNMX.FTZ R19, R14, R21, !PT ;  /* 0x000000150e137209 */ /* 0x000fe20007810000 */
[----:B------:R-:W-:Y:S01]  /*1ff0*/  IMAD.U32 R130, RZ, RZ, UR30 ;  /* 0x0000001eff827e24 */ /* 0x000fe2000f8e00ff */
[----:B------:R-:W-:-:S02]  /*2000*/  ISETP.GE.AND P1, PT, R17, R82, PT ;  /* 0x000000521100720c */ /* 0x000fc40003f26270 */
[----:B------:R-:W-:Y:S02]  /*2010*/  FSEL R101, R30, -INF , !P0 ;  /* 0xff8000001e657808 */ /* 0x000fe40004000000 */
[----:B------:R-:W-:Y:S02]  /*2020*/  FMNMX.FTZ R24, R10, R19, !PT ;  /* 0x000000130a187209 */ /* 0x000fe40007810000 */
[----:B--2---:R-:W-:Y:S02]  /*2030*/  FMNMX.FTZ R2, R3, R2, !PT ;  /* 0x0000000203027209 */ /* 0x004fe40007810000 */
[----:B------:R-:W-:Y:S02]  /*2040*/  ISETP.GE.AND P0, PT, R15, R82, PT ;  /* 0x000000520f00720c */ /* 0x000fe40003f06270 */
[----:B------:R-:W-:Y:S01]  /*2050*/  FSEL R106, R31, -INF , !P1 ;  /* 0xff8000001f6a7808 */ /* 0x000fe20004800000 */
[----:B------:R-:W2:Y:S01]  /*2060*/  SHFL.BFLY PT, R15, R2, 0x1, 0x1f ;  /* 0x0c201f00020f7f89 */ /* 0x000ea200000e0000 */
[----:B------:R-:W-:-:S02]  /*2070*/  FMNMX.FTZ R3, R101, R24, !PT ;  /* 0x0000001865037209 */ /* 0x000fc40007810000 */
[-C--:B------:R-:W-:Y:S02]  /*2080*/  ISETP.GE.AND P1, PT, R13, R82.reuse, PT ;  /* 0x000000520d00720c */ /* 0x080fe40003f26270 */
        /* <DEDUP_REMOVED lines=8> */
[-C--:B------:R-:W-:Y:S02]  /*2110*/  ISETP.GE.AND P1, PT, R29, R82.reuse, PT ;  /* 0x000000521d00720c */ /* 0x080fe40003f26270 */
[----:B------:R-:W-:Y:S02]  /*2120*/  FSEL R107, R23, -INF , !P3 ;  /* 0xff800000176b7808 */ /* 0x000fe40005800000 */
[----:B------:R-:W-:Y:S01]  /*2130*/  FMNMX.FTZ R22, R102, R3, !PT ;  /* 0x0000000366167209 */ /* 0x000fe20007810000 */
[----:B------:R-:W-:Y:S01]  /*2140*/  IMAD R3, R83, 0x4, R86 ;  /* 0x0000000453037824 */ /* 0x000fe200078e0256 */
[----:B------:R-:W-:-:S02]  /*2150*/  ISETP.GE.AND P0, PT, R25, R82, PT ;  /* 0x000000521900720c */ /* 0x000fc40003f06270 */
[----:B------:R-:W-:Y:S01]  /*2160*/  FSEL R123, R70, -INF , !P1 ;  /* 0xff800000467b7808 */ /* 0x000fe20004800000 */
[----:B------:R-:W-:Y:S01]  /*2170*/  IMAD.SHL.U32 R70, R81, 0x2, RZ ;  /* 0x0000000251467824 */ /* 0x000fe200078e00ff */
[----:B------:R-:W-:Y:S01]  /*2180*/  FMNMX.FTZ R22, R107, R22, !PT ;  /* 0x000000166b167209 */ /* 0x000fe20007810000 */
[----:B------:R-:W-:Y:S01]  /*2190*/  IMAD.WIDE.U32 R68, R3, -0x326172a9, RZ ;  /* 0xcd9e8d5703447825 */ /* 0x000fe200078e00ff */
[----:B------:R-:W-:Y:S02]  /*21a0*/  FSEL R126, R71, -INF , !P0 ;  /* 0xff800000477e7808 */ /* 0x000fe40004000000 */
[----:B------:R-:W-:Y:S02]  /*21b0*/  FMNMX.FTZ R9, R123, R22, !PT ;  /* 0x000000167b097209 */ /* 0x000fe40007810000 */
[----:B------:R-:W-:Y:S02]  /*21c0*/  LOP3.LUT R21, R80, UR34, RZ, 0x3c, !PT ;  /* 0x0000002250157c12 */ /* 0x000fe4000f8e3cff */
[----:B------:R-:W-:-:S02]  /*21d0*/  FMNMX.FTZ R24, R126, R9, !PT ;  /* 0x000000097e187209 */ /* 0x000fc40007810000 */
[----:B------:R-:W-:Y:S02]  /*21e0*/  LOP3.LUT R28, R133, UR35, R70, 0x96, !PT ;  /* 0x00000023851c7c12 */ /* 0x000fe4000f8e9646 */
[----:B------:R-:W-:Y:S01]  /*21f0*/  LOP3.LUT R78, R69, R21, RZ, 0x3c, !PT ;  /* 0x00000015454e7212 */ /* 0x000fe200078e3cff */
[----:B------:R-:W3:Y:S01]  /*2200*/  SHFL.BFLY PT, R11, R24, 0x2, 0x1f ;  /* 0x0c401f00180b7f89 */ /* 0x000ee200000e0000 */
[----:B--2---:R-:W-:Y:S01]  /*2210*/  FMNMX.FTZ R2, R2, R15, !PT ;  /* 0x0000000f02027209 */ /* 0x004fe20007810000 */
[----:B------:R-:W-:Y:S01]  /*2220*/  IMAD.WIDE.U32 R28, R28, -0x326172a9, RZ ;  /* 0xcd9e8d571c1c7825 */ /* 0x000fe200078e00ff */
[----:B------:R-:W-:Y:S02]  /*2230*/  LEA R130, R130, UR30, 0x10 ;  /* 0x0000001e82827c11 */ /* 0x000fe4000f8e80ff */
[----:B------:R-:W-:Y:S01]  /*2240*/  FSETP.NEU.FTZ.AND P0, PT, R2, -INF , PT ;  /* 0xff8000000200780b */ /* 0x000fe20003f1d000 */
[----:B------:R-:W-:Y:S01]  /*2250*/  IMAD.WIDE.U32 R78, R78, -0x2daee0ad, RZ ;  /* 0xd2511f534e4e7825 */ /* 0x000fe200078e00ff */
[----:B------:R-:W-:-:S03]  /*2260*/  LOP3.LUT R26, R29, UR27, R68, 0x96, !PT ;  /* 0x0000001b1d1a7c12 */ /* 0x000fc6000f8e9644 */
[----:B------:R-:W-:Y:S01]  /*2270*/  FMUL.FTZ R131, R2, UR4 ;  /* 0x0000000402837c20 */ /* 0x000fe20008410000 */
[----:B------:R-:W-:Y:S02]  /*2280*/  SHF.R.S32.HI R87, RZ, 0x1f, R87 ;  /* 0x0000001fff577819 */ /* 0x000fe40000011457 */
[----:B------:R-:W-:Y:S01]  /*2290*/  LOP3.LUT R76, R79, UR26, R132, 0x96, !PT ;  /* 0x0000001a4f4c7c12 */ /* 0x000fe2000f8e9684 */
[----:B------:R-:W-:Y:S01]  /*22a0*/  IMAD.WIDE.U32 R26, R26, -0x2daee0ad, RZ ;  /* 0xd2511f531a1a7825 */ /* 0x000fe200078e00ff */
[----:B------:R-:W-:Y:S02]  /*22b0*/  FSEL R131, R131, RZ, P0 ;  /* 0x000000ff83837208 */ /* 0x000fe40000000000 */
[----:B------:R-:W-:Y:S01]  /*22c0*/  LEA.HI R87, R87, R86, RZ, 0x2 ;  /* 0x0000005657577211 */ /* 0x000fe200078f10ff */
[----:B------:R-:W-:Y:S01]  /*22d0*/  IMAD.WIDE.U32 R76, R76, -0x326172a9, RZ ;  /* 0xcd9e8d574c4c7825 */ /* 0x000fe200078e00ff */
[----:B------:R-:W-:-:S03]  /*22e0*/  LOP3.LUT R22, R27, UR24, R78, 0x96, !PT ;  /* 0x000000181b167c12 */ /* 0x000fc6000f8e964e */
[--C-:B------:R-:W-:Y:S01]  /*22f0*/  FFMA.FTZ R34, R18, UR4, -R131.reuse ;  /* 0x0000000412227c23 */ /* 0x100fe20008010883 */
[--C-:B------:R-:W-:Y:S01]  /*2300*/  FFMA.FTZ R60, R60, UR4, -R131.reuse ;  /* 0x000000043c3c7c23 */ /* 0x100fe20008010883 */
[----:B------:R-:W-:Y:S01]  /*2310*/  FFMA.FTZ R89, R44, UR4, -R131 ;  /* 0x000000042c597c23 */ /* 0x000fe20008010883 */
[----:B------:R-:W-:Y:S01]  /*2320*/  LOP3.LUT R9, R77, UR25, R28, 0x96, !PT ;  /* 0x000000194d097c12 */ /* 0x000fe2000f8e961c */
[----:B------:R-:W-:-:S04]  /*2330*/  IMAD.WIDE.U32 R22, R22, -0x326172a9, RZ ;  /* 0xcd9e8d5716167825 */ /* 0x000fc800078e00ff */
[----:B------:R-:W-:Y:S01]  /*2340*/  FFMA.FTZ R28, R40, UR4, -R131 ;  /* 0x00000004281c7c23 */ /* 0x000fe20008010883 */
[----:B---3--:R-:W-:Y:S01]  /*2350*/  FMNMX.FTZ R18, R24, R11, !PT ;  /* 0x0000000b18127209 */ /* 0x008fe20007810000 */
[----:B------:R-:W-:Y:S01]  /*2360*/  MUFU.EX2 R34, R34 ;  /* 0x0000002200227308 */ /* 0x000fe20000000800 */
[----:B------:R-:W-:Y:S01]  /*2370*/  IMAD.WIDE.U32 R24, R9, -0x2daee0ad, RZ ;  /* 0xd2511f5309187825 */ /* 0x000fe200078e00ff */
[----:B------:R-:W-:-:S03]  /*2380*/  LOP3.LUT R30, R23, UR23, R76, 0x96, !PT ;  /* 0x00000017171e7c12 */ /* 0x000fc6000f8e964c */
[--C-:B------:R-:W-:Y:S01]  /*2390*/  FFMA.FTZ R23, R32, UR4, -R131.reuse ;  /* 0x0000000420177c23 */ /* 0x100fe20008010883 */
[----:B------:R-:W2:Y:S01]  /*23a0*/  SHFL.BFLY PT, R9, R18, 0x1, 0x1f ;  /* 0x0c201f0012097f89 */ /* 0x000ea200000e0000 */
[----:B------:R-:W-:Y:S01]  /*23b0*/  VIADD R132, R70, 0x1 ;  /* 0x0000000146847836 */ /* 0x000fe20000000000 */
[----:B------:R-:W-:Y:S01]  /*23c0*/  LOP3.LUT R11, R25, UR22, R26, 0x96, !PT ;  /* 0x00000016190b7c12 */ /* 0x000fe2000f8e961a */
[----:B------:R-:W-:Y:S01]  /*23d0*/  IMAD.WIDE.U32 R30, R30, -0x2daee0ad, RZ ;  /* 0xd2511f531e1e7825 */ /* 0x000fe200078e00ff */
[----:B------:R-:W-:Y:S03]  /*23e0*/  MUFU.EX2 R28, R28 ;  /* 0x0000001c001c7308 */ /* 0x000fe60000000800 */
[--C-:B------:R-:W-:Y:S01]  /*23f0*/  FFMA.FTZ R96, R91, UR4, -R131.reuse ;  /* 0x000000045b607c23 */ /* 0x100fe20008010883 */
[----:B------:R-:W-:Y:S01]  /*2400*/  LOP3.LUT R132, R133, UR35, R132, 0x96, !PT ;  /* 0x0000002385847c12 */ /* 0x000fe2000f8e9684 */
[----:B------:R-:W-:Y:S01]  /*2410*/  FFMA.FTZ R103, R94, UR4, -R131 ;  /* 0x000000045e677c23 */ /* 0x000fe20008010883 */
[----:B------:R-:W-:Y:S01]  /*2420*/  LOP3.LUT R26, R31, UR20, R24, 0x96, !PT ;  /* 0x000000141f1a7c12 */ /* 0x000fe2000f8e9618 */
[----:B------:R-:W-:-:S04]  /*2430*/  IMAD.WIDE.U32 R24, R11, -0x326172a9, RZ ;  /* 0xcd9e8d570b187825 */ /* 0x000fc800078e00ff */
[--C-:B------:R-:W-:Y:S01]  /*2440*/  FFMA.FTZ R100, R93, UR4, -R131.reuse ;  /* 0x000000045d647c23 */ /* 0x100fe20008010883 */
[----:B------:R-:W-:Y:S01]  /*2450*/  FFMA.FTZ R137, R98, UR4, -R131 ;  /* 0x0000000462897c23 */ /* 0x000fe20008010883 */
[----:B------:R-:W3:Y:S01]  /*2460*/  MUFU.EX2 R31, R60 ;  /* 0x0000003c001f7308 */ /* 0x000ee20000000800 */
[----:B------:R-:W-:Y:S01]  /*2470*/  IMAD.WIDE.U32 R26, R26, -0x326172a9, RZ ;  /* 0xcd9e8d571a1a7825 */ /* 0x000fe200078e00ff */
[----:B------:R-:W-:-:S03]  /*2480*/  LOP3.LUT R13, R25, UR21, R22, 0x96, !PT ;  /* 0x00000015190d7c12 */ /* 0x000fc6000f8e9616 */
[--C-:B------:R-:W-:Y:S01]  /*2490*/  FFMA.FTZ R99, R92, UR4, -R131.reuse ;  /* 0x000000045c637c23 */ /* 0x100fe20008010883 */
[----:B------:R-:W-:Y:S01]  /*24a0*/  FFMA.FTZ R94, R88, UR4, -R131 ;  /* 0x00000004585e7c23 */ /* 0x000fe20008010883 */
[----:B------:R-:W-:Y:S01]  /*24b0*/  IMAD R22, R6, 0x20, R7 ;  /* 0x0000002006167824 */ /* 0x000fe200078e0207 */
[----:B------:R-:W-:Y:S01]  /*24c0*/  LOP3.LUT R11, R27, UR19, R24, 0x96, !PT ;  /* 0x000000131b0b7c12 */ /* 0x000fe2000f8e9618 */
[----:B------:R-:W-:-:S04]  /*24d0*/  IMAD.WIDE.U32 R40, R13, -0x2daee0ad, RZ ;  /* 0xd2511f530d287825 */ /* 0x000fc800078e00ff */
[--C-:B------:R-:W-:Y:S01]  /*24e0*/  FFMA.FTZ R24, R0, UR4, -R131.reuse ;  /* 0x0000000400187c23 */ /* 0x100fe20008010883 */
[----:B------:R-:W-:Y:S01]  /*24f0*/  FFMA.FTZ R27, R36, UR4, -R131 ;  /* 0x00000004241b7c23 */ /* 0x000fe20008010883 */
[----:B------:R-:W-:Y:S01]  /*2500*/  MUFU.EX2 R89, R89 ;  /* 0x0000005900597308 */ /* 0x000fe20000000800 */
[----:B------:R-:W-:Y:S01]  /*2510*/  IMAD.IADD R109, R5, 0x1, R22 ;  /* 0x00000001056d7824 */ /* 0x000fe200078e0216 */
[----:B--2---:R-:W-:Y:S01]  /*2520*/  FMNMX.FTZ R0, R18, R9, !PT ;  /* 0x0000000912007209 */ /* 0x004fe20007810000 */
[----:B------:R-:W-:Y:S01]  /*2530*/  IMAD.WIDE.U32 R6, R11, -0x2daee0ad, RZ ;  /* 0xd2511f530b067825 */ /* 0x000fe200078e00ff */
[----:B------:R-:W-:-:S03]  /*2540*/  LOP3.LUT R36, R41, UR18, R30, 0x96, !PT ;  /* 0x0000001229247c12 */ /* 0x000fc6000f8e961e */
[----:B------:R-:W-:Y:S01]  /*2550*/  FFMA.FTZ R92, R97, UR4, -R131 ;  /* 0x00000004615c7c23 */ /* 0x000fe20008010883 */
[----:B------:R-:W-:Y:S01]  /*2560*/  LEA R109, R109, UR5, 0x1 ;  /* 0x000000056d6d7c11 */ /* 0x000fe2000f8e08ff */
[C---:B------:R-:W-:Y:S01]  /*2570*/  FMUL.FTZ R127, R0.reuse, UR4 ;  /* 0x00000004007f7c20 */ /* 0x040fe20008410000 */
[----:B------:R-:W-:Y:S01]  /*2580*/  FSETP.NEU.FTZ.AND P0, PT, R0, -INF , PT ;  /* 0xff8000000000780b */ /* 0x000fe20003f1d000 */
[----:B------:R-:W-:Y:S01]  /*2590*/  IMAD.WIDE.U32 R36, R36, -0x326172a9, RZ ;  /* 0xcd9e8d5724247825 */ /* 0x000fe200078e00ff */
[----:B------:R-:W-:Y:S01]  /*25a0*/  LOP3.LUT R5, R7, UR28, R40, 0x96, !PT ;  /* 0x0000001c07057c12 */ /* 0x000fe2000f8e9628 */
[----:B------:R-:W-:Y:S01]  /*25b0*/  LDSM.16.MT88.4 R56, [R109+0x7000] ;  /* 0x007000006d38783b */ /* 0x000fe20000004200 */
[--C-:B------:R-:W-:Y:S01]  /*25c0*/  SHF.R.U32.HI R18, RZ, 0x10, R6.reuse ;  /* 0x00000010ff127819 */ /* 0x100fe20000011606 */
[----:B------:R-:W-:Y:S01]  /*25d0*/  IMAD.IADD R108, R4, 0x1, R109 ;  /* 0x00000001046c7824 */ /* 0x000fe200078e026d */
[----:B------:R-:W-:Y:S01]  /*25e0*/  FSEL R127, R127, RZ, P0 ;  /* 0x000000ff7f7f7208 */ /* 0x000fe20000000000 */
[----:B------:R-:W2:Y:S01]  /*25f0*/  LDSM.16.MT88.4 R40, [R109+0x6000] ;  /* 0x006000006d28783b */ /* 0x000ea20000004200 */
[C---:B------:R-:W-:Y:S01]  /*2600*/  LOP3.LUT R22, R6.reuse, 0xffff, RZ, 0xc0, !PT ;  /* 0x0000ffff06167812 */ /* 0x040fe200078ec0ff */
[----:B------:R-:W-:Y:S01]  /*2610*/  MUFU.EX2 R27, R27 ;  /* 0x0000001b001b7308 */ /* 0x000fe20000000800 */
[----:B------:R-:W-:Y:S01]  /*2620*/  LOP3.LUT R45, R6, 0xff, RZ, 0xc0, !PT ;  /* 0x000000ff062d7812 */ /* 0x000fe200078ec0ff */
[--C-:B------:R-:W-:Y:S01]  /*2630*/  FFMA.FTZ R35, R46, UR4, -R127.reuse ;  /* 0x000000042e237c23 */ /* 0x100fe2000801087f */
[----:B------:R-:W-:Y:S01]  /*2640*/  SHF.R.U32.HI R15, RZ, 0x18, R6 ;  /* 0x00000018ff0f7819 */ /* 0x000fe20000011606 */
[--C-:B------:R-:W-:Y:S01]  /*2650*/  FFMA.FTZ R32, R20, UR4, -R127.reuse ;  /* 0x0000000414207c23 */ /* 0x100fe2000801087f */
[----:B------:R-:W-:Y:S01]  /*2660*/  LOP3.LUT R18, R18, 0xff, RZ, 0xc0, !PT ;  /* 0x000000ff12127812 */ /* 0x000fe200078ec0ff */
[--C-:B------:R-:W-:Y:S01]  /*2670*/  FFMA.FTZ R33, R62, UR4, -R127.reuse ;  /* 0x000000043e217c23 */ /* 0x100fe2000801087f */
[----:B------:R-:W-:Y:S01]  /*2680*/  LOP3.LUT R6, R36, 0xffff, RZ, 0xc0, !PT ;  /* 0x0000ffff24067812 */ /* 0x000fe200078ec0ff */
[----:B------:R-:W-:Y:S01]  /*2690*/  FFMA.FTZ R30, R16, UR4, -R127 ;  /* 0x00000004101e7c23 */ /* 0x000fe2000801087f */
[----:B------:R-:W-:Y:S01]  /*26a0*/  SHF.R.U32.HI R7, RZ, 0x10, R36 ;  /* 0x00000010ff077819 */ /* 0x000fe20000011624 */
[----:B------:R-:W-:Y:S01]  /*26b0*/  MUFU.EX2 R35, R35 ;  /* 0x0000002300237308 */ /* 0x000fe20000000800 */
[----:B------:R-:W-:Y:S01]  /*26c0*/  PRMT R15, R18, 0x5410, R15 ;  /* 0x00005410120f7816 */ /* 0x000fe2000000000f */
[----:B------:R-:W4:Y:S01]  /*26d0*/  LDSM.16.MT88.4 R48, [R108+0x6000] ;  /* 0x006000006c30783b */ /* 0x000f220000004200 */
[----:B------:R-:W-:Y:S01]  /*26e0*/  LOP3.LUT R9, R36, 0xff, RZ, 0xc0, !PT ;  /* 0x000000ff24097812 */ /* 0x000fe200078ec0ff */
[--C-:B------:R-:W-:Y:S01]  /*26f0*/  FFMA.FTZ R20, R10, UR4, -R127.reuse ;  /* 0x000000040a147c23 */ /* 0x100fe2000801087f */
[----:B------:R-:W-:Y:S01]  /*2700*/  SHF.R.U32.HI R18, RZ, 0x8, R6 ;  /* 0x00000008ff127819 */ /* 0x000fe20000011606 */
[--C-:B------:R-:W-:Y:S01]  /*2710*/  FFMA.FTZ R29, R38, UR4, -R127.reuse ;  /* 0x00000004261d7c23 */ /* 0x100fe2000801087f */
[----:B------:R-:W-:Y:S01]  /*2720*/  SHF.R.U32.HI R83, RZ, 0x18, R36 ;  /* 0x00000018ff537819 */ /* 0x000fe20000011624 */
[----:B------:R-:W-:Y:S01]  /*2730*/  MUFU.EX2 R32, R32 ;  /* 0x0000002000207308 */ /* 0x000fe20000000800 */
[----:B------:R-:W-:Y:S01]  /*2740*/  LOP3.LUT R6, R7, 0xff, RZ, 0xc0, !PT ;  /* 0x000000ff07067812 */ /* 0x000fe200078ec0ff */
[--C-:B------:R-:W-:Y:S01]  /*2750*/  FFMA.FTZ R25, R14, UR4, -R127.reuse ;  /* 0x000000040e197c23 */ /* 0x100fe2000801087f */
[----:B------:R-:W-:Y:S01]  /*2760*/  LOP3.LUT R81, R37, UR29, R26, 0x96, !PT ;  /* 0x0000001d25517c12 */ /* 0x000fe2000f8e961a */
[----:B------:R-:W-:Y:S01]  /*2770*/  FFMA.FTZ R26, R12, UR4, -R127 ;  /* 0x000000040c1a7c23 */ /* 0x000fe2000801087f */
[----:B------:R-:W-:Y:S01]  /*2780*/  PRMT R9, R9, 0x5410, R18 ;  /* 0x0000541009097816 */ /* 0x000fe20000000012 */
[----:B------:R-:W-:Y:S01]  /*2790*/  LDSM.16.MT88.4 R64, [R108+0x7000] ;  /* 0x007000006c40783b */ /* 0x000fe20000004200 */
[----:B------:R-:W-:Y:S01]  /*27a0*/  PRMT R83, R6, 0x5410, R83 ;  /* 0x0000541006537816 */ /* 0x000fe20000000053 */
[----:B------:R-:W-:Y:S01]  /*27b0*/  MUFU.EX2 R33, R33 ;  /* 0x0000002100217308 */ /* 0x000fe20000000800 */
[C---:B------:R-:W-:Y:S01]  /*27c0*/  LOP3.LUT R6, R81.reuse, 0xffff, RZ, 0xc0, !PT ;  /* 0x0000ffff51067812 */ /* 0x040fe200078ec0ff */
[----:B------:R-:W-:Y:S01]  /*27d0*/  LDSM.16.MT88.4 R16, [R108+0x6400] ;  /* 0x006400006c10783b */ /* 0x000fe20000004200 */
[----:B------:R-:W-:Y:S01]  /*27e0*/  SHF.R.U32.HI R4, RZ, 0x10, R81 ;  /* 0x00000010ff047819 */ /* 0x000fe20000011651 */
[----:B------:R-:W-:Y:S01]  /*27f0*/  IMAD.WIDE.U32 R132, R132, -0x326172a9, RZ ;  /* 0xcd9e8d5784847825 */ /* 0x000fe200078e00ff */
[----:B------:R-:W-:Y:S01]  /*2800*/  LOP3.LUT R7, R81, 0xff, RZ, 0xc0, !PT ;  /* 0x000000ff51077812 */ /* 0x000fe200078ec0ff */
[----:B------:R-:W-:Y:S01]  /*2810*/  LDSM.16.MT88.4 R72, [R109+0x8000] ;  /* 0x008000006d48783b */ /* 0x000fe20000004200 */
[----:B------:R-:W-:Y:S01]  /*2820*/  HSET2.LE.AND R82, R9, R130, PT ;  /* 0x0000008209527233 */ /* 0x000fe20003803000 */
[----:B------:R-:W5:Y:S01]  /*2830*/  MUFU.EX2 R30, R30 ;  /* 0x0000001e001e7308 */ /* 0x000f620000000800 */
[----:B------:R-:W-:Y:S01]  /*2840*/  SHF.R.U32.HI R22, RZ, 0x8, R22 ;  /* 0x00000008ff167819 */ /* 0x000fe20000011616 */
[----:B------:R-:W-:Y:S01]  /*2850*/  FFMA.FTZ R101, R101, UR4, -R127 ;  /* 0x0000000465657c23 */ /* 0x000fe2000801087f */
[----:B------:R-:W-:Y:S01]  /*2860*/  SHF.R.U32.HI R81, RZ, 0x18, R81 ;  /* 0x00000018ff517819 */ /* 0x000fe20000011651 */
[--C-:B------:R-:W-:Y:S01]  /*2870*/  FFMA.FTZ R98, R106, UR4, -R127.reuse ;  /* 0x000000046a627c23 */ /* 0x100fe2000801087f */
[----:B------:R-:W-:Y:S01]  /*2880*/  SHF.R.U32.HI R6, RZ, 0x8, R6 ;  /* 0x00000008ff067819 */ /* 0x000fe20000011606 */
[--C-:B------:R-:W-:Y:S01]  /*2890*/  FFMA.FTZ R97, R105, UR4, -R127.reuse ;  /* 0x0000000469617c23 */ /* 0x100fe2000801087f */
[----:B------:R-:W-:Y:S01]  /*28a0*/  LOP3.LUT R4, R4, 0xff, RZ, 0xc0, !PT ;  /* 0x000000ff04047812 */ /* 0x000fe200078ec0ff */
[----:B------:R-:W-:Y:S01]  /*28b0*/  MUFU.EX2 R24, R24 ;  /* 0x0000001800187308 */ /* 0x000fe20000000800 */
[----:B---3--:R-:W-:Y:S01]  /*28c0*/  F2FP.F16.F32.PACK_AB R9, R28, R31 ;  /* 0x0000001f1c09723e */ /* 0x008fe200000000ff */
[----:B------:R-:W-:Y:S01]  /*28d0*/  FFMA.FTZ R88, R107, UR4, -R127 ;  /* 0x000000046b587c23 */ /* 0x000fe2000801087f */
[----:B------:R-:W-:Y:S01]  /*28e0*/  PRMT R45, R45, 0x5410, R22 ;  /* 0x000054102d2d7816 */ /* 0x000fe20000000016 */
[----:B------:R-:W-:Y:S01]  /*28f0*/  FFMA.FTZ R22, R8, UR4, -R131 ;  /* 0x0000000408167c23 */ /* 0x000fe20008010883 */
[----:B------:R-:W-:Y:S01]  /*2900*/  PRMT R7, R7, 0x5410, R6 ;  /* 0x0000541007077816 */ /* 0x000fe20000000006 */
[----:B------:R-:W-:Y:S01]  /*2910*/  FFMA.FTZ R136, R126, UR4, -R127 ;  /* 0x000000047e887c23 */ /* 0x000fe2000801087f */
[----:B------:R-:W-:Y:S01]  /*2920*/  PRMT R81, R4, 0x5410, R81 ;  /* 0x0000541004517816 */ /* 0x000fe20000000051 */
[----:B------:R-:W-:Y:S01]  /*2930*/  MUFU.EX2 R23, R23 ;  /* 0x0000001700177308 */ /* 0x000fe20000000800 */
[----:B------:R-:W-:-:S02]  /*2940*/  LOP3.LUT R82, R82, R9, RZ, 0xc0, !PT ;  /* 0x0000000952527212 */ /* 0x000fc400078ec0ff */
[----:B------:R-:W3:Y:S01]  /*2950*/  LDSM.16.MT88.4 R8, [R109+0x6400] ;  /* 0x006400006d08783b */ /* 0x000ee20000004200 */
[--C-:B------:R-:W-:Y:S02]  /*2960*/  HSET2.LE.AND R83, R83, R130.reuse, PT ;  /* 0x0000008253537233 */ /* 0x100fe40003803000 */
[--C-:B------:R-:W-:Y:S02]  /*2970*/  HSET2.LE.AND R80, R7, R130.reuse, PT ;  /* 0x0000008207507233 */ /* 0x100fe40003803000 */
[----:B------:R-:W-:Y:S01]  /*2980*/  HSET2.LE.AND R81, R81, R130, PT ;  /* 0x0000008251517233 */ /* 0x000fe20003803000 */
[----:B------:R-:W4:Y:S01]  /*2990*/  MUFU.EX2 R22, R22 ;  /* 0x0000001600167308 */ /* 0x000f220000000800 */
[----:B-----5:R-:W-:Y:S02]  /*29a0*/  F2FP.F16.F32.PACK_AB R6, R30, R33 ;  /* 0x000000211e06723e */ /* 0x020fe400000000ff */
[----:B------:R-:W-:Y:S01]  /*29b0*/  F2FP.F16.F32.PACK_AB R7, R34, R89 ;  /* 0x000000592207723e */ /* 0x000fe200000000ff */
[----:B------:R-:W-:Y:S01]  /*29c0*/  FADD.FTZ R34, R89, R34 ;  /* 0x0000002259227221 */ /* 0x000fe20000010000 */
[----:B------:R-:W-:Y:S01]  /*29d0*/  F2FP.F16.F32.PACK_AB R4, R32, R35 ;  /* 0x000000232004723e */ /* 0x000fe200000000ff */
[----:B------:R-:W-:Y:S01]  /*29e0*/  FADD.FTZ R32, R35, R32 ;  /* 0x0000002023207221 */ /* 0x000fe20000010000 */
[----:B------:R-:W-:Y:S01]  /*29f0*/  LOP3.LUT R83, R83, R6, RZ, 0xc0, !PT ;  /* 0x0000000653537212 */ /* 0x000fe200078ec0ff */
[----:B------:R-:W-:Y:S01]  /*2a00*/  MUFU.EX2 R29, R29 ;  /* 0x0000001d001d7308 */ /* 0x000fe20000000800 */
[----:B------:R-:W-:Y:S01]  /*2a10*/  LOP3.LUT R80, R80, R7, RZ, 0xc0, !PT ;  /* 0x0000000750507212 */ /* 0x000fe200078ec0ff */
[----:B------:R-:W-:Y:S01]  /*2a20*/  FADD.FTZ R31, R31, R34 ;  /* 0x000000221f1f7221 */ /* 0x000fe20000010000 */
[----:B------:R-:W-:Y:S01]  /*2a30*/  LOP3.LUT R81, R81, R4, RZ, 0xc0, !PT ;  /* 0x0000000451517212 */ /* 0x000fe200078ec0ff */
[----:B------:R-:W-:Y:S01]  /*2a40*/  FADD.FTZ R33, R33, R32 ;  /* 0x0000002021217221 */ /* 0x000fe20000010000 */
[C---:B------:R-:W-:Y:S01]  /*2a50*/  LOP3.LUT R4, R5.reuse, 0xffff, RZ, 0xc0, !PT ;  /* 0x0000ffff05047812 */ /* 0x040fe200078ec0ff */
[----:B------:R-:W-:Y:S01]  /*2a60*/  FADD.FTZ R28, R28, R31 ;  /* 0x0000001f1c1c7221 */ /* 0x000fe20000010000 */
[----:B------:R-:W-:Y:S01]  /*2a70*/  SHF.R.U32.HI R13, RZ, 0x10, R5 ;  /* 0x00000010ff0d7819 */ /* 0x000fe20000011605 */
[----:B------:R-:W-:Y:S01]  /*2a80*/  MUFU.EX2 R25, R25 ;  /* 0x0000001900197308 */ /* 0x000fe20000000800 */
[----:B-1----:R-:W-:Y:S01]  /*2a90*/  LOP3.LUT R53, R5, 0xff, RZ, 0xc0, !PT ;  /* 0x000000ff05357812 */ /* 0x002fe200078ec0ff */
[----:B--2---:R-:W-:Y:S01]  /*2aa0*/  HMMA.16816.F32 R36, R80, R40, RZ ;  /* 0x000000285024723c */ /* 0x004fe200000018ff */
[----:B------:R-:W-:Y:S01]  /*2ab0*/  SHF.R.U32.HI R4, RZ, 0x8, R4 ;  /* 0x00000008ff047819 */ /* 0x000fe20000011604 */
[----:B------:R-:W-:Y:S01]  /*2ac0*/  FADD.FTZ R30, R30, R33 ;  /* 0x000000211e1e7221 */ /* 0x000fe20000010000 */
[----:B------:R-:W-:-:S02]  /*2ad0*/  SHF.R.U32.HI R12, RZ, 0x18, R5 ;  /* 0x00000018ff0c7819 */ /* 0x000fc40000011605 */
[----:B------:R-:W-:Y:S01]  /*2ae0*/  LOP3.LUT R13, R13, 0xff, RZ, 0xc0, !PT ;  /* 0x000000ff0d0d7812 */ /* 0x000fe200078ec0ff */
[----:B------:R-:W1:Y:S01]  /*2af0*/  MUFU.EX2 R20, R20 ;  /* 0x0000001400147308 */ /* 0x000e620000000800 */
[C---:B------:R-:W-:Y:S01]  /*2b00*/  HMMA.16816.F32 R40, R80.reuse, R42, RZ ;  /* 0x0000002a5028723c */ /* 0x040fe200000018ff */
[----:B------:R-:W-:Y:S02]  /*2b10*/  PRMT R53, R53, 0x5410, R4 ;  /* 0x0000541035357816 */ /* 0x000fe40000000004 */
[----:B------:R-:W-:Y:S01]  /*2b20*/  PRMT R13, R13, 0x5410, R12 ;  /* 0x000054100d0d7816 */ /* 0x000fe2000000000c */
[----:B------:R-:W2:Y:S01]  /*2b30*/  LDSM.16.MT88.4 R4, [R109+0x7400] ;  /* 0x007400006d04783b */ /* 0x000ea20000004200 */
[--C-:B------:R-:W-:Y:S02]  /*2b40*/  HSET2.LE.AND R14, R45, R130.reuse, PT ;  /* 0x000000822d0e7233 */ /* 0x100fe40003803000 */
[----:B------:R-:W5:Y:S01]  /*2b50*/  MUFU.EX2 R26, R26 ;  /* 0x0000001a001a7308 */ /* 0x000f620000000800 */
[--C-:B------:R-:W-:Y:S01]  /*2b60*/  HSET2.LE.AND R15, R15, R130.reuse, PT ;  /* 0x000000820f0f7233 */ /* 0x100fe20003803000 */
[----:B----4-:R-:W-:Y:S01]  /*2b70*/  HMMA.16816.F32 R44, R80, R48, RZ ;  /* 0x00000030502c723c */ /* 0x010fe200000018ff */
[----:B------:R-:W-:-:S02]  /*2b80*/  HSET2.LE.AND R12, R53, R130, PT ;  /* 0x00000082350c7233 */ /* 0x000fc40003803000 */
[----:B------:R-:W-:Y:S02]  /*2b90*/  HSET2.LE.AND R13, R13, R130, PT ;  /* 0x000000820d0d7233 */ /* 0x000fe40003803000 */
[----:B------:R-:W-:Y:S01]  /*2ba0*/  F2FP.F16.F32.PACK_AB R55, R22, R23 ;  /* 0x000000171637723e */ /* 0x000fe200000000ff */
[----:B------:R-:W-:Y:S01]  /*2bb0*/  MUFU.EX2 R103, R103 ;  /* 0x0000006700677308 */ /* 0x000fe20000000800 */
[----:B-1----:R-:W-:Y:S02]  /*2bc0*/  F2FP.F16.F32.PACK_AB R48, R20, R25 ;  /* 0x000000191430723e */ /* 0x002fe400000000ff */
[----:B------:R-:W-:Y:S01]  /*2bd0*/  F2FP.F16.F32.PACK_AB R53, R24, R27 ;  /* 0x0000001b1835723e */ /* 0x000fe200000000ff */
[----:B------:R-:W-:Y:S01]  /*2be0*/  FADD.FTZ R27, R27, R28 ;  /* 0x0000001c1b1b7221 */ /* 0x000fe20000010000 */
[----:B------:R-:W-:Y:S02]  /*2bf0*/  LOP3.LUT R14, R14, R55, RZ, 0xc0, !PT ;  /* 0x000000370e0e7212 */ /* 0x000fe400078ec0ff */
[----:B------:R-:W-:Y:S01]  /*2c00*/  LOP3.LUT R15, R15, R48, RZ, 0xc0, !PT ;  /* 0x000000300f0f7212 */ /* 0x000fe200078ec0ff */
[----:B------:R-:W1:Y:S01]  /*2c10*/  MUFU.EX2 R100, R100 ;  /* 0x0000006400647308 */ /* 0x000e620000000800 */
[----:B-----5:R-:W-:Y:S01]  /*2c20*/  F2FP.F16.F32.PACK_AB R60, R26, R29 ;  /* 0x0000001d1a3c723e */ /* 0x020fe200000000ff */
[C---:B------:R-:W-:Y:S01]  /*2c30*/  HMMA.16816.F32 R48, R80.reuse, R50, RZ ;  /* 0x000000325030723c */ /* 0x040fe200000018ff */
[----:B------:R-:W-:Y:S01]  /*2c40*/  LOP3.LUT R12, R12, R53, RZ, 0xc0, !PT ;  /* 0x000000350c0c7212 */ /* 0x000fe200078ec0ff */
[----:B------:R-:W-:Y:S01]  /*2c50*/  FADD.FTZ R29, R29, R30 ;  /* 0x0000001e1d1d7221 */ /* 0x000fe20000010000 */
[----:B------:R-:W-:Y:S01]  /*2c60*/  LOP3.LUT R13, R13, R60, RZ, 0xc0, !PT ;  /* 0x0000003c0d0d7212 */ /* 0x000fe200078ec0ff */
[----:B------:R-:W-:Y:S01]  /*2c70*/  FADD.FTZ R24, R24, R27 ;  /* 0x0000001b18187221 */ /* 0x000fe20000010000 */
[----:B------:R-:W-:Y:S01]  /*2c80*/  LOP3.LUT R87, R87, 0xfffffffc, RZ, 0xc0, !PT ;  /* 0xfffffffc57577812 */ /* 0x000fe200078ec0ff */
[----:B------:R-:W-:Y:S01]  /*2c90*/  HMMA.16816.F32 R52, R80, R56, RZ ;  /* 0x000000385034723c */ /* 0x000fe200000018ff */
[----:B------:R-:W-:Y:S01]  /*2ca0*/  MUFU.EX2 R101, R101 ;  /* 0x0000006500657308 */ /* 0x000fe20000000800 */
[----:B------:R-:W-:Y:S01]  /*2cb0*/  FADD.FTZ R26, R26, R29 ;  /* 0x0000001d1a1a7221 */ /* 0x000fe20000010000 */
[----:B------:R-:W-:-:S03]  /*2cc0*/  FADD.FTZ R23, R23, R24 ;  /* 0x0000001817177221 */ /* 0x000fc60000010000 */
[C---:B---3--:R-:W-:Y:S01]  /*2cd0*/  HMMA.16816.F32 R36, R12.reuse, R8, R36 ;  /* 0x000000080c24723c */ /* 0x048fe20000001824 */
[----:B------:R-:W-:Y:S01]  /*2ce0*/  FADD.FTZ R25, R25, R26 ;  /* 0x0000001a19197221 */ /* 0x000fe20000010000 */
[----:B------:R-:W-:Y:S01]  /*2cf0*/  FADD.FTZ R22, R22, R23 ;  /* 0x0000001716167221 */ /* 0x000fe20000010000 */
[----:B------:R-:W3:Y:S02]  /*2d00*/  MUFU.EX2 R98, R98 ;  /* 0x0000006200627308 */ /* 0x000ee40000000800 */
[----:B------:R-:W-:Y:S01]  /*2d10*/  FADD.FTZ R20, R20, R25 ;  /* 0x0000001914147221 */ /* 0x000fe20000010000 */
[----:B------:R-:W-:Y:S01]  /*2d20*/  HMMA.16816.F32 R40, R12, R10, R40 ;  /* 0x0000000a0c28723c */ /* 0x000fe20000001828 */
[----:B------:R-:W4:Y:S04]  /*2d30*/  LDSM.16.MT88.4 R8, [R108+0x7400] ;  /* 0x007400006c08783b */ /* 0x000f280000004200 */
[----:B------:R-:W-:Y:S01]  /*2d40*/  MUFU.EX2 R99, R99 ;  /* 0x0000006300637308 */ /* 0x000fe20000000800 */
[C---:B------:R-:W-:Y:S06]  /*2d50*/  HMMA.16816.F32 R56, R80.reuse, R58, RZ ;  /* 0x0000003a5038723c */ /* 0x040fec00000018ff */
[C---:B------:R-:W-:Y:S01]  /*2d60*/  HMMA.16816.F32 R60, R80.reuse, R64, RZ ;  /* 0x00000040503c723c */ /* 0x040fe200000018ff */
[----:B------:R-:W5:Y:S05]  /*2d70*/  MUFU.EX2 R96, R96 ;  /* 0x0000006000607308 */ /* 0x000f6a0000000800 */
[----:B------:R-:W-:Y:S03]  /*2d80*/  HMMA.16816.F32 R64, R80, R66, RZ ;  /* 0x000000425040723c */ /* 0x000fe600000018ff */
[----:B------:R-:W-:Y:S03]  /*2d90*/  MUFU.EX2 R94, R94 ;  /* 0x0000005e005e7308 */ /* 0x000fe60000000800 */
[C---:B--2---:R-:W-:Y:S05]  /*2da0*/  HMMA.16816.F32 R52, R12.reuse, R4, R52 ;  /* 0x000000040c34723c */ /* 0x044fea0000001834 */
[----:B------:R-:W-:Y:S01]  /*2db0*/  MUFU.EX2 R97, R97 ;  /* 0x0000006100617308 */ /* 0x000fe20000000800 */
[C---:B------:R-:W-:Y:S01]  /*2dc0*/  HMMA.16816.F32 R56, R12.reuse, R6, R56 ;  /* 0x000000060c38723c */ /* 0x040fe20000001838 */
[----:B------:R-:W2:Y:S05]  /*2dd0*/  LDSM.16.MT88.4 R4, [R109+0x8400] ;  /* 0x008400006d04783b */ /* 0x000eaa0000004200 */
[C---:B------:R-:W-:Y:S01]  /*2de0*/  HMMA.16816.F32 R44, R12.reuse, R16, R44 ;  /* 0x000000100c2c723c */ /* 0x040fe2000000182c */
[----:B------:R-:W-:Y:S05]  /*2df0*/  MUFU.EX2 R92, R92 ;  /* 0x0000005c005c7308 */ /* 0x000fea0000000800 */
[----:B----4-:R-:W-:Y:S01]  /*2e00*/  HMMA.16816.F32 R60, R12, R8, R60 ;  /* 0x000000080c3c723c */ /* 0x010fe2000000183c */
[----:B------:R-:W-:-:S02]  /*2e10*/  LOP3.LUT R16, R77, UR25, R132, 0x96, !PT ;  /* 0x000000194d107c12 */ /* 0x000fc4000f8e9684 */
[----:B------:R-:W-:Y:S03]  /*2e20*/  MUFU.EX2 R137, R137 ;  /* 0x0000008900897308 */ /* 0x000fe60000000800 */
[----:B------:R-:W-:Y:S01]  /*2e30*/  IMAD.WIDE.U32 R16, R16, -0x2daee0ad, RZ ;  /* 0xd2511f5310107825 */ /* 0x000fe200078e00ff */
[----:B------:R-:W-:Y:S01]  /*2e40*/  LOP3.LUT R8, R133, UR27, R68, 0x96, !PT ;  /* 0x0000001b85087c12 */ /* 0x000fe2000f8e9644 */
[----:B------:R-:W-:Y:S03]  /*2e50*/  HMMA.16816.F32 R64, R12, R10, R64 ;  /* 0x0000000a0c40723c */ /* 0x000fe60000001840 */
[----:B------:R-:W-:Y:S01]  /*2e60*/  MUFU.EX2 R88, R88 ;  /* 0x0000005800587308 */ /* 0x000fe20000000800 */
[----:B------:R-:W-:Y:S02]  /*2e70*/  IMAD.WIDE.U32 R8, R8, -0x2daee0ad, RZ ;  /* 0xd2511f5308087825 */ /* 0x000fe400078e00ff */
[----:B------:R-:W-:Y:S03]  /*2e80*/  HMMA.16816.F32 R68, R80, R72, RZ ;  /* 0x000000485044723c */ /* 0x000fe600000018ff */
[----:B------:R-:W-:-:S02]  /*2e90*/  LOP3.LUT R78, R9, UR24, R78, 0x96, !PT ;  /* 0x00000018094e7c12 */ /* 0x000fc4000f8e964e */
[----:B------:R-:W-:Y:S01]  /*2ea0*/  LOP3.LUT R10, R17, UR22, R8, 0x96, !PT ;  /* 0x00000016110a7c12 */ /* 0x000fe2000f8e9608 */
[----:B------:R-:W-:Y:S01]  /*2eb0*/  HMMA.16816.F32 R72, R80, R74, RZ ;  /* 0x0000004a5048723c */ /* 0x000fe200000018ff */
[----:B------:R-:W-:Y:S01]  /*2ec0*/  MUFU.EX2 R136, R136 ;  /* 0x0000008800887308 */ /* 0x000fe20000000800 */
[----:B------:R-:W-:-:S04]  /*2ed0*/  IMAD.WIDE.U32 R78, R78, -0x326172a9, RZ ;  /* 0xcd9e8d574e4e7825 */ /* 0x000fc800078e00ff */
[----:B------:R-:W-:Y:S01]  /*2ee0*/  IMAD.WIDE.U32 R10, R10, -0x326172a9, RZ ;  /* 0xcd9e8d570a0a7825 */ /* 0x000fe200078e00ff */
[----:B------:R-:W-:Y:S01]  /*2ef0*/  LOP3.LUT R76, R79, UR23, R76, 0x96, !PT ;  /* 0x000000174f4c7c12 */ /* 0x000fe2000f8e964c */
[----:B------:R-:W-:Y:S03]  /*2f00*/  HMMA.16816.F32 R48, R12, R18, R48 ;  /* 0x000000120c30723c */ /* 0x000fe60000001830 */
[----:B------:R-:W-:Y:S01]  /*2f10*/  LOP3.LUT R8, R11, UR21, R78, 0x96, !PT ;  /* 0x000000150b087c12 */ /* 0x000fe2000f8e964e */
[----:B------:R-:W-:-:S04]  /*2f20*/  IMAD.WIDE.U32 R76, R76, -0x2daee0ad, RZ ;  /* 0xd2511f534c4c7825 */ /* 0x000fc800078e00ff */
[----:B------:R-:W-:Y:S01]  /*2f30*/  IMAD.WIDE.U32 R8, R8, -0x2daee0ad, RZ ;  /* 0xd2511f5308087825 */ /* 0x000fe200078e00ff */
[----:B------:R-:W-:Y:S01]  /*2f40*/  LOP3.LUT R16, R77, UR20, R16, 0x96, !PT ;  /* 0x000000144d107c12 */ /* 0x000fe2000f8e9610 */
[C---:B--2---:R-:W-:Y:S04]  /*2f50*/  HMMA.16816.F32 R68, R12.reuse, R4, R68 ;  /* 0x000000040c44723c */ /* 0x044fe80000001844 */
[----:B------:R-:W-:Y:S02]  /*2f60*/  IMAD.WIDE.U32 R16, R16, -0x326172a9, RZ ;  /* 0xcd9e8d5710107825 */ /* 0x000fe400078e00ff */
[----:B------:R-:W-:Y:S01]  /*2f70*/  HMMA.16816.F32 R72, R12, R6, R72 ;  /* 0x000000060c48723c */ /* 0x000fe20000001848 */
[----:B------:R-:W-:Y:S02]  /*2f80*/  LOP3.LUT R4, R9, UR18, R76, 0x96, !PT ;  /* 0x0000001209047c12 */ /* 0x000fe4000f8e964c */
[----:B------:R-:W-:-:S04]  /*2f90*/  LOP3.LUT R11, R17, UR19, R10, 0x96, !PT ;  /* 0x00000013110b7c12 */ /* 0x000fc8000f8e960a */
[----:B------:R-:W-:-:S03]  /*2fa0*/  IMAD.WIDE.U32 R6, R4, -0x326172a9, RZ ;  /* 0xcd9e8d5704067825 */ /* 0x000fc600078e00ff */
[C---:B------:R-:W-:Y:S02]  /*2fb0*/  LOP3.LUT R4, R6.reuse, 0xffff, RZ, 0xc0, !PT ;  /* 0x0000ffff06047812 */ /* 0x040fe400078ec0ff */
[----:B------:R-:W-:Y:S02]  /*2fc0*/  LOP3.LUT R10, R7, UR29, R16, 0x96, !PT ;  /* 0x0000001d070a7c12 */ /* 0x000fe4000f8e9610 */
[----:B------:R-:W-:Y:S02]  /*2fd0*/  LOP3.LUT R9, R6, 0xff, RZ, 0xc0, !PT ;  /* 0x000000ff06097812 */ /* 0x000fe400078ec0ff */
[--C-:B------:R-:W-:Y:S02]  /*2fe0*/  SHF.R.U32.HI R95, RZ, 0x10, R6.reuse ;  /* 0x00000010ff5f7819 */ /* 0x100fe40000011606 */
[----:B------:R-:W-:Y:S01]  /*2ff0*/  SHF.R.U32.HI R19, RZ, 0x18, R6 ;  /* 0x00000018ff137819 */ /* 0x000fe20000011606 */
[----:B------:R-:W-:Y:S01]  /*3000*/  IMAD.WIDE.U32 R6, R11, -0x2daee0ad, RZ ;  /* 0xd2511f530b067825 */ /* 0x000fe200078e00ff */
[----:B------:R-:W-:-:S04]  /*3010*/  SHF.R.U32.HI R4, RZ, 0x8, R4 ;  /* 0x00000008ff047819 */ /* 0x000fc80000011604 */
[----:B------:R-:W-:Y:S02]  /*3020*/  LOP3.LUT R8, R7, UR28, R8, 0x96, !PT ;  /* 0x0000001c07087c12 */ /* 0x000fe4000f8e9608 */
[C---:B------:R-:W-:Y:S02]  /*3030*/  LOP3.LUT R17, R6.reuse, 0xffff, RZ, 0xc0, !PT ;  /* 0x0000ffff06117812 */ /* 0x040fe400078ec0ff */
[----:B------:R-:W-:Y:S02]  /*3040*/  LOP3.LUT R18, R6, 0xff, RZ, 0xc0, !PT ;  /* 0x000000ff06127812 */ /* 0x000fe400078ec0ff */
[--C-:B------:R-:W-:Y:S02]  /*3050*/  SHF.R.U32.HI R16, RZ, 0x10, R6.reuse ;  /* 0x00000010ff107819 */ /* 0x100fe40000011606 */
[----:B------:R-:W-:Y:S02]  /*3060*/  SHF.R.U32.HI R11, RZ, 0x18, R6 ;  /* 0x00000018ff0b7819 */ /* 0x000fe40000011606 */
[----:B------:R-:W-:-:S02]  /*3070*/  PRMT R9, R9, 0x5410, R4 ;  /* 0x0000541009097816 */ /* 0x000fc40000000004 */
[----:B------:R-:W2:Y:S01]  /*3080*/  LDSM.16.MT88.4 R4, [R108+0x8000] ;  /* 0x008000006c04783b */ /* 0x000ea20000004200 */
[----:B------:R-:W-:Y:S02]  /*3090*/  LOP3.LUT R91, R8, 0xffff, RZ, 0xc0, !PT ;  /* 0x0000ffff085b7812 */ /* 0x000fe400078ec0ff */
[----:B------:R-:W-:Y:S02]  /*30a0*/  SHF.R.U32.HI R93, RZ, 0x18, R8 ;  /* 0x00000018ff5d7819 */ /* 0x000fe40000011608 */
[----:B------:R-:W-:Y:S02]  /*30b0*/  SHF.R.U32.HI R91, RZ, 0x8, R91 ;  /* 0x00000008ff5b7819 */ /* 0x000fe4000001165b */
[----:B------:R-:W-:-:S04]  /*30c0*/  LOP3.LUT R16, R16, 0xff, RZ, 0xc0, !PT ;  /* 0x000000ff10107812 */ /* 0x000fc800078ec0ff */
[----:B------:R-:W-:-:S05]  /*30d0*/  PRMT R11, R16, 0x5410, R11 ;  /* 0x00005410100b7816 */ /* 0x000fca000000000b */
[----:B------:R-:W-:Y:S01]  /*30e0*/  HSET2.LE.AND R16, R11, R130, PT ;  /* 0x000000820b107233 */ /* 0x000fe20003803000 */
[C---:B--2---:R-:W-:Y:S06]  /*30f0*/  HMMA.16816.F32 R76, R80.reuse, R4, RZ ;  /* 0x00000004504c723c */ /* 0x044fec00000018ff */
[----:B------:R-:W-:Y:S01]  /*3100*/  HMMA.16816.F32 R80, R80, R6, RZ ;  /* 0x000000065050723c */ /* 0x000fe200000018ff */
[----:B------:R-:W-:Y:S01]  /*3110*/  LOP3.LUT R4, R95, 0xff, RZ, 0xc0, !PT ;  /* 0x000000ff5f047812 */ /* 0x000fe200078ec0ff */
[----:B------:R-:W-:Y:S01]  /*3120*/  FFMA.FTZ R95, R90, UR4, -R131 ;  /* 0x000000045a5f7c23 */ /* 0x000fe20008010883 */
[----:B------:R-:W-:Y:S01]  /*3130*/  SHF.R.U32.HI R5, RZ, 0x8, R17 ;  /* 0x00000008ff057819 */ /* 0x000fe20000011611 */
[----:B------:R-:W-:Y:S01]  /*3140*/  FFMA.FTZ R90, R104, UR4, -R127 ;  /* 0x00000004685a7c23 */ /* 0x000fe2000801087f */
[----:B------:R-:W-:-:S02]  /*3150*/  PRMT R19, R4, 0x5410, R19 ;  /* 0x0000541004137816 */ /* 0x000fc40000000013 */
[C---:B------:R-:W-:Y:S01]  /*3160*/  LOP3.LUT R4, R10.reuse, 0xffff, RZ, 0xc0, !PT ;  /* 0x0000ffff0a047812 */ /* 0x040fe200078ec0ff */
[----:B------:R-:W2:Y:S01]  /*3170*/  MUFU.EX2 R95, R95 ;  /* 0x0000005f005f7308 */ /* 0x000ea20000000800 */
[----:B------:R-:W-:Y:S02]  /*3180*/  LOP3.LUT R17, R10, 0xff, RZ, 0xc0, !PT ;  /* 0x000000ff0a117812 */ /* 0x000fe400078ec0ff */
[----:B------:R-:W-:Y:S02]  /*3190*/  SHF.R.U32.HI R4, RZ, 0x8, R4 ;  /* 0x00000008ff047819 */ /* 0x000fe40000011604 */
[----:B------:R-:W-:Y:S02]  /*31a0*/  SHF.R.U32.HI R7, RZ, 0x10, R10 ;  /* 0x00000010ff077819 */ /* 0x000fe4000001160a */
[----:B------:R-:W-:Y:S01]  /*31b0*/  PRMT R17, R17, 0x5410, R4 ;  /* 0x0000541011117816 */ /* 0x000fe20000000004 */
[----:B------:R-:W4:Y:S01]  /*31c0*/  MUFU.EX2 R90, R90 ;  /* 0x0000005a005a7308 */ /* 0x000f220000000800 */
[----:B------:R-:W-:-:S02]  /*31d0*/  LOP3.LUT R4, R8, 0xff, RZ, 0xc0, !PT ;  /* 0x000000ff08047812 */ /* 0x000fc400078ec0ff */
[----:B------:R-:W-:Y:S02]  /*31e0*/  PRMT R5, R18, 0x5410, R5 ;  /* 0x0000541012057816 */ /* 0x000fe40000000005 */
[----:B------:R-:W-:Y:S02]  /*31f0*/  PRMT R91, R4, 0x5410, R91 ;  /* 0x00005410045b7816 */ /* 0x000fe4000000005b */
[----:B------:R-:W-:Y:S02]  /*3200*/  SHF.R.U32.HI R4, RZ, 0x10, R8 ;  /* 0x00000010ff047819 */ /* 0x000fe40000011608 */
[----:B------:R-:W-:Y:S02]  /*3210*/  SHF.R.U32.HI R10, RZ, 0x18, R10 ;  /* 0x00000018ff0a7819 */ /* 0x000fe4000001160a */
[----:B------:R-:W-:Y:S02]  /*3220*/  LOP3.LUT R4, R4, 0xff, RZ, 0xc0, !PT ;  /* 0x000000ff04047812 */ /* 0x000fe400078ec0ff */
[----:B------:R-:W-:-:S02]  /*3230*/  LOP3.LUT R7, R7, 0xff, RZ, 0xc0, !PT ;  /* 0x000000ff07077812 */ /* 0x000fc400078ec0ff */
[----:B------:R-:W-:Y:S02]  /*3240*/  PRMT R93, R4, 0x5410, R93 ;  /* 0x00005410045d7816 */ /* 0x000fe4000000005d */
[----:B------:R-:W-:Y:S02]  /*3250*/  PRMT R7, R7, 0x5410, R10 ;  /* 0x0000541007077816 */ /* 0x000fe4000000000a */
[--C-:B------:R-:W-:Y:S02]  /*3260*/  HSET2.LE.AND R6, R5, R130.reuse, PT ;  /* 0x0000008205067233 */ /* 0x100fe40003803000 */
[--C-:B------:R-:W-:Y:S01]  /*3270*/  HSET2.LE.AND R5, R93, R130.reuse, PT ;  /* 0x000000825d057233 */ /* 0x100fe20003803000 */
[--C-:B------:R-:W-:Y:S01]  /*3280*/  FFMA.FTZ R93, R102, UR4, -R127.reuse ;  /* 0x00000004665d7c23 */ /* 0x100fe2000801087f */
[--C-:B------:R-:W-:Y:S01]  /*3290*/  HSET2.LE.AND R4, R91, R130.reuse, PT ;  /* 0x000000825b047233 */ /* 0x100fe20003803000 */
[----:B------:R-:W-:Y:S01]  /*32a0*/  FFMA.FTZ R91, R123, UR4, -R127 ;  /* 0x000000047b5b7c23 */ /* 0x000fe2000801087f */
[--C-:B------:R-:W-:Y:S01]  /*32b0*/  HSET2.LE.AND R10, R9, R130.reuse, PT ;  /* 0x00000082090a7233 */ /* 0x100fe20003803000 */
[----:B------:R-:W-:Y:S01]  /*32c0*/  IMAD.IADD R127, R86, 0x1, -R87 ;  /* 0x00000001567f7824 */ /* 0x000fe200078e0a57 */
[--C-:B------:R-:W-:Y:S01]  /*32d0*/  HSET2.LE.AND R8, R17, R130.reuse, PT ;  /* 0x0000008211087233 */ /* 0x100fe20003803000 */
[----:B------:R-:W4:Y:S01]  /*32e0*/  MUFU.EX2 R93, R93 ;  /* 0x0000005d005d7308 */ /* 0x000f220000000800 */
[----:B------:R-:W-:-:S02]  /*32f0*/  HSET2.LE.AND R7, R7, R130, PT ;  /* 0x0000008207077233 */ /* 0x000fc40003803000 */
[----:B-1----:R-:W-:Y:S01]  /*3300*/  F2FP.F16.F32.PACK_AB R9, R100, R103 ;  /* 0x000000676409723e */ /* 0x002fe200000000ff */
[----:B------:R-:W-:Y:S01]  /*3310*/  FADD.FTZ R103, R103, R22 ;  /* 0x0000001667677221 */ /* 0x000fe20000010000 */
[----:B---3--:R-:W-:Y:S01]  /*3320*/  F2FP.F16.F32.PACK_AB R18, R98, R101 ;  /* 0x000000656212723e */ /* 0x008fe200000000ff */
[----:B------:R-:W-:Y:S01]  /*3330*/  FADD.FTZ R101, R101, R20 ;  /* 0x0000001465657221 */ /* 0x000fe20000010000 */
[----:B------:R-:W-:Y:S01]  /*3340*/  LOP3.LUT R8, R8, R9, RZ, 0xc0, !PT ;  /* 0x0000000908087212 */ /* 0x000fe200078ec0ff */
[----:B------:R-:W1:Y:S01]  /*3350*/  MUFU.EX2 R91, R91 ;  /* 0x0000005b005b7308 */ /* 0x000e620000000800 */
[----:B------:R-:W-:Y:S01]  /*3360*/  LOP3.LUT R9, R7, R18, RZ, 0xc0, !PT ;  /* 0x0000001207097212 */ /* 0x000fe200078ec0ff */
[----:B------:R-:W-:Y:S01]  /*3370*/  FADD.FTZ R100, R100, R103 ;  /* 0x0000006764647221 */ /* 0x000fe20000010000 */
[----:B-----5:R-:W-:Y:S01]  /*3380*/  F2FP.F16.F32.PACK_AB R7, R96, R99 ;  /* 0x000000636007723e */ /* 0x020fe200000000ff */
[----:B------:R-:W-:Y:S01]  /*3390*/  FADD.FTZ R98, R98, R101 ;  /* 0x0000006562627221 */ /* 0x000fe20000010000 */
[----:B------:R-:W-:Y:S01]  /*33a0*/  HSET2.LE.AND R19, R19, R130, PT ;  /* 0x0000008213137233 */ /* 0x000fe20003803000 */
[----:B------:R-:W-:Y:S01]  /*33b0*/  FADD.FTZ R99, R99, R100 ;  /* 0x0000006463637221 */ /* 0x000fe20000010000 */
[----:B------:R-:W-:-:S02]  /*33c0*/  LOP3.LUT R10, R10, R7, RZ, 0xc0, !PT ;  /* 0x000000070a0a7212 */ /* 0x000fc400078ec0ff */
[----:B--2---:R-:W-:Y:S01]  /*33d0*/  F2FP.F16.F32.PACK_AB R7, R94, R95 ;  /* 0x0000005f5e07723e */ /* 0x004fe200000000ff */
[----:B------:R-:W-:Y:S01]  /*33e0*/  FADD.FTZ R96, R96, R99 ;  /* 0x0000006360607221 */ /* 0x000fe20000010000 */
[----:B----4-:R-:W-:Y:S01]  /*33f0*/  F2FP.F16.F32.PACK_AB R18, R90, R97 ;  /* 0x000000615a12723e */ /* 0x010fe200000000ff */
[----:B------:R-:W-:Y:S01]  /*3400*/  FADD.FTZ R97, R97, R98 ;  /* 0x0000006261617221 */ /* 0x000fe20000010000 */
[----:B------:R-:W-:Y:S01]  /*3410*/  LOP3.LUT R4, R4, R7, RZ, 0xc0, !PT ;  /* 0x0000000704047212 */ /* 0x000fe200078ec0ff */
[----:B------:R-:W-:Y:S01]  /*3420*/  FADD.FTZ R95, R95, R96 ;  /* 0x000000605f5f7221 */ /* 0x000fe20000010000 */
[----:B------:R-:W-:Y:S01]  /*3430*/  F2FP.F16.F32.PACK_AB R7, R137, R92 ;  /* 0x0000005c8907723e */ /* 0x000fe200000000ff */
[----:B------:R-:W-:Y:S01]  /*3440*/  FADD.FTZ R90, R90, R97 ;  /* 0x000000615a5a7221 */ /* 0x000fe20000010000 */
[----:B------:R-:W-:Y:S01]  /*3450*/  LOP3.LUT R11, R19, R18, RZ, 0xc0, !PT ;  /* 0x00000012130b7212 */ /* 0x000fe200078ec0ff */
[----:B------:R-:W-:Y:S01]  /*3460*/  FADD.FTZ R95, R94, R95 ;  /* 0x0000005f5e5f7221 */ /* 0x000fe20000010000 */
[----:B------:R-:W-:Y:S01]  /*3470*/  F2FP.F16.F32.PACK_AB R18, R88, R93 ;  /* 0x0000005d5812723e */ /* 0x000fe200000000ff */
[----:B------:R-:W-:Y:S01]  /*3480*/  FADD.FTZ R93, R93, R90 ;  /* 0x0000005a5d5d7221 */ /* 0x000fe20000010000 */
[----:B------:R-:W-:Y:S01]  /*3490*/  LOP3.LUT R6, R6, R7, RZ, 0xc0, !PT ;  /* 0x0000000706067212 */ /* 0x000fe200078ec0ff */
[----:B------:R-:W-:Y:S01]  /*34a0*/  FADD.FTZ R92, R92, R95 ;  /* 0x0000005f5c5c7221 */ /* 0x000fe20000010000 */
[----:B-1----:R-:W-:Y:S01]  /*34b0*/  F2FP.F16.F32.PACK_AB R7, R136, R91 ;  /* 0x0000005b8807723e */ /* 0x002fe200000000ff */
[----:B------:R-:W-:Y:S01]  /*34c0*/  FADD.FTZ R88, R88, R93 ;  /* 0x0000005d58587221 */ /* 0x000fe20000010000 */
[----:B------:R-:W-:Y:S01]  /*34d0*/  LOP3.LUT R5, R5, R18, RZ, 0xc0, !PT ;  /* 0x0000001205057212 */ /* 0x000fe200078ec0ff */
[----:B------:R-:W-:Y:S01]  /*34e0*/  FADD.FTZ R137, R137, R92 ;  /* 0x0000005c89897221 */ /* 0x000fe20000010000 */
[----:B------:R-:W-:Y:S01]  /*34f0*/  LOP3.LUT R7, R16, R7, RZ, 0xc0, !PT ;  /* 0x0000000710077212 */ /* 0x000fe200078ec0ff */
[----:B------:R-:W-:Y:S01]  /*3500*/  FADD.FTZ R91, R91, R88 ;  /* 0x000000585b5b7221 */ /* 0x000fe20000010000 */
[----:B------:R-:W1:Y:S03]  /*3510*/  LDSM.16.MT88.4 R16, [R108+0x8400] ;  /* 0x008400006c10783b */ /* 0x000e660000004200 */
[----:B------:R-:W-:Y:S01]  /*3520*/  FADD.FTZ R136, R136, R91 ;  /* 0x0000005b88887221 */ /* 0x000fe20000010000 */
[C---:B-1----:R-:W-:Y:S06]  /*3530*/  HMMA.16816.F32 R76, R12.reuse, R16, R76 ;  /* 0x000000100c4c723c */ /* 0x042fec000000184c */
[----:B------:R-:W-:Y:S01]  /*3540*/  HMMA.16816.F32 R80, R12, R18, R80 ;  /* 0x000000120c50723c */ /* 0x000fe20000001850 */
[----:B------:R-:W1:Y:S04]  /*3550*/  LDSM.16.MT88.4 R16, [R109+0x6800] ;  /* 0x006800006d10783b */ /* 0x000e680000004200 */
[----:B------:R-:W2:Y:S01]  /*3560*/  LDSM.16.MT88.4 R12, [R108+0x6800] ;  /* 0x006800006c0c783b */ /* 0x000ea20000004200 */
        /* <DEDUP_REMOVED lines=29> */
[C---:B------:R-:W-:Y:S06]  /*3740*/  HMMA.16816.F32 R64, R4.reuse, R18, R64 ;  /* 0x000000120440723c */ /* 0x040fec0000001840 */
[C---:B--2---:R-:W-:Y:S06]  /*3750*/  HMMA.16816.F32 R68, R4.reuse, R12, R68 ;  /* 0x0000000c0444723c */ /* 0x044fec0000001844 */
[C---:B------:R-:W-:Y:S06]  /*3760*/  HMMA.16816.F32 R72, R4.reuse, R14, R72 ;  /* 0x0000000e0448723c */ /* 0x040fec0000001848 */
[C---:B---3--:R-:W-:Y:S06]  /*3770*/  HMMA.16816.F32 R76, R4.reuse, R8, R76 ;  /* 0x00000008044c723c */ /* 0x048fec000000184c */
[----:B------:R-:W-:Y:S01]  /*3780*/  HMMA.16816.F32 R80, R4, R10, R80 ;  /* 0x0000000a0450723c */ /* 0x000fe20000001850 */
[----:B------:R-:W-:-:S08]  /*3790*/  NOP ;  /* 0x0000000000007918 */ /* 0x000fd00000000000 */
[----:B------:R-:W-:-:S15]  /*37a0*/  @!P2 BRA `(.L_x_854) ;  /* 0x000000240008a947 */ /* 0x000fde0003800000 */
[----:B------:R-:W-:Y:S01]  /*37b0*/  IMAD.WIDE.U32 R132, R3, -0x326172a9, RZ ;  /* 0xcd9e8d5703847825 */ /* 0x000fe200078e00ff */
[----:B------:R-:W-:Y:S01]  /*37c0*/  IADD3 R126, R85, -0x2, RZ ;  /* 0xfffffffe557e7810 */ /* 0x000fe20007ffe0ff */
[----:B------:R-:W-:Y:S01]  /*37d0*/  ULDC UR4, c[0x0][0x2ec] ;  /* 0x0000bb0000047ab9 */ /* 0x000fe20000000800 */
[----:B------:R-:W-:Y:S01]  /*37e0*/  MOV R3, R0 ;  /* 0x0000000000037202 */ /* 0x000fe20000000f00 */
[----:B------:R-:W-:Y:S01]  /*37f0*/  IMAD.WIDE.U32 R134, R84, -0x2daee0ad, RZ ;  /* 0xd2511f5354867825 */ /* 0x000fe200078e00ff */
[----:B------:R-:W-:Y:S01]  /*3800*/  LOP3.LUT R130, R133, R21, RZ, 0x3c, !PT ;  /* 0x0000001585827212 */ /* 0x000fe200078e3cff */
[----:B------:R-:W-:Y:S01]  /*3810*/  ULDC.64 UR10, c[0x0][0x220] ;  /* 0x00008800000a7ab9 */ /* 0x000fe20000000a00 */
[----:B------:R-:W-:Y:S01]  /*3820*/  MOV R85, R2 ;  /* 0x0000000200557202 */ /* 0x000fe20000000f00 */
[----:B------:R-:W-:Y:S01]  /*3830*/  ULDC.64 UR12, c[0x0][0x250] ;  /* 0x00009400000c7ab9 */ /* 0x000fe20000000a00 */
[----:B------:R-:W-:Y:S01]  /*3840*/  MOV R123, 0x7054 ;  /* 0x00007054007b7802 */ /* 0x000fe20000000f00 */
[----:B------:R-:W-:Y:S01]  /*3850*/  IMAD.WIDE.U32 R130, R130, -0x2daee0ad, RZ ;  /* 0xd2511f5382827825 */ /* 0x000fe200078e00ff */
[----:B------:R-:W-:Y:S01]  /*3860*/  ULDC.64 UR6, c[0x0][0x218] ;  /* 0x0000860000067ab9 */ /* 0x000fe20000000a00 */
[----:B------:R-:W-:Y:S01]  /*3870*/  ULDC.64 UR8, c[0x0][0x248] ;  /* 0x0000920000087ab9 */ /* 0x000fe20000000a00 */
[----:B------:R-:W-:Y:S05]  /*3880*/  BRA `(.L_x_855) ;  /* 0x00000000005c7947 */ /* 0x000fea0003800000 */
.L_x_857:
        /* <DEDUP_REMOVED lines=23> */
.L_x_855:
        /* <DEDUP_REMOVED lines=28> */
[----:B------:R-:W0:Y:S01]  /*3bc0*/  LDGDEPBAR ;  /* 0x00000000000079af */ /* 0x000e220000000000 */
[C---:B---3--:R-:W-:Y:S06]  /*3bd0*/  HMMA.16816.F32 R4, R88.reuse, R92, RZ ;  /* 0x0000005c5804723c */ /* 0x048fec00000018ff */
[C---:B------:R-:W-:Y:S01]  /*3be0*/  HMMA.16816.F32 R8, R88.reuse, R94, RZ ;  /* 0x0000005e5808723c */ /* 0x040fe200000018ff */
[----:B------:R-:W-:Y:S05]  /*3bf0*/  LDSM.16.M88.4 R92, [R111] ;  /* 0x000000006f5c783b */ /* 0x000fea0000000200 */
[C---:B----4-:R-:W-:Y:S06]  /*3c00*/  HMMA.16816.F32 R12, R88.reuse, R96, RZ ;  /* 0x00000060580c723c */ /* 0x050fec00000018ff */
[C---:B------:R-:W-:Y:S01]  /*3c10*/  HMMA.16816.F32 R16, R88.reuse, R98, RZ ;  /* 0x000000625810723c */ /* 0x040fe200000018ff */
[----:B------:R-:W3:Y:S05]  /*3c20*/  LDSM.16.M88.4 R96, [R110] ;  /* 0x000000006e60783b */ /* 0x000eea0000000200 */
[C---:B-----5:R-:W-:Y:S06]  /*3c30*/  HMMA.16816.F32 R20, R88.reuse, R100, RZ ;  /* 0x000000645814723c */ /* 0x060fec00000018ff */
[C---:B------:R-:W-:Y:S06]  /*3c40*/  HMMA.16816.F32 R24, R88.reuse, R102, RZ ;  /* 0x000000665818723c */ /* 0x040fec00000018ff */
[C---:B-1----:R-:W-:Y:S06]  /*3c50*/  HMMA.16816.F32 R28, R88.reuse, R104, RZ ;  /* 0x00000068581c723c */ /* 0x042fec00000018ff */
[----:B------:R-:W-:Y:S01]  /*3c60*/  HMMA.16816.F32 R32, R88, R106, RZ ;  /* 0x0000006a5820723c */ /* 0x000fe200000018ff */
[----:B------:R-:W1:Y:S05]  /*3c70*/  LDSM.16.M88.4 R88, [R110+0x400] ;  /* 0x000400006e58783b */ /* 0x000e6a0000000200 */
[C---:B---3--:R-:W-:Y:S06]  /*3c80*/  HMMA.16816.F32 R4, R92.reuse, R96, R4 ;  /* 0x000000605c04723c */ /* 0x048fec0000001804 */
[C---:B------:R-:W-:Y:S01]  /*3c90*/  HMMA.16816.F32 R8, R92.reuse, R98, R8 ;  /* 0x000000625c08723c */ /* 0x040fe20000001808 */
[----:B------:R-:W3:Y:S05]  /*3ca0*/  LDSM.16.M88.4 R96, [R110+0x800] ;  /* 0x000800006e60783b */ /* 0x000eea0000000200 */
[C---:B-1----:R-:W-:Y:S06]  /*3cb0*/  HMMA.16816.F32 R12, R92.reuse, R88, R12 ;  /* 0x000000585c0c723c */ /* 0x042fec000000180c */
[C---:B------:R-:W-:Y:S01]  /*3cc0*/  HMMA.16816.F32 R16, R92.reuse, R90, R16 ;  /* 0x0000005a5c10723c */ /* 0x040fe20000001810 */
[----:B------:R-:W1:Y:S05]  /*3cd0*/  LDSM.16.M88.4 R88, [R110+0xc00] ;  /* 0x000c00006e58783b */ /* 0x000e6a0000000200 */
[C---:B---3--:R-:W-:Y:S06]  /*3ce0*/  HMMA.16816.F32 R20, R92.reuse, R96, R20 ;  /* 0x000000605c14723c */ /* 0x048fec0000001814 */
[C---:B------:R-:W-:Y:S01]  /*3cf0*/  HMMA.16816.F32 R24, R92.reuse, R98, R24 ;  /* 0x000000625c18723c */ /* 0x040fe20000001818 */
[----:B------:R-:W-:Y:S05]  /*3d00*/  LDSM.16.M88.4 R96, [R113+0x1000] ;  /* 0x001000007160783b */ /* 0x000fea0000000200 */
[C---:B-1----:R-:W-:Y:S06]  /*3d10*/  HMMA.16816.F32 R28, R92.reuse, R88, R28 ;  /* 0x000000585c1c723c */ /* 0x042fec000000181c */
[----:B------:R-:W-:Y:S01]  /*3d20*/  HMMA.16816.F32 R32, R92, R90, R32 ;  /* 0x0000005a5c20723c */ /* 0x000fe20000001820 */
[----:B------:R-:W1:Y:S04]  /*3d30*/  LDSM.16.M88.4 R88, [R112+0x1000] ;  /* 0x001000007058783b */ /* 0x000e680000000200 */
[----:B------:R-:W3:Y:S01]  /*3d40*/  LDSM.16.M88.4 R92, [R112+0x1400] ;  /* 0x00140000705c783b */ /* 0x000ee20000000200 */
[C---:B-1----:R-:W-:Y:S06]  /*3d50*/  HMMA.16816.F32 R4, R96.reuse, R88, R4 ;  /* 0x000000586004723c */ /* 0x042fec0000001804 */
[C---:B------:R-:W-:Y:S01]  /*3d60*/  HMMA.16816.F32 R8, R96.reuse, R90, R8 ;  /* 0x0000005a6008723c */ /* 0x040fe20000001808 */
[----:B------:R-:W1:Y:S05]  /*3d70*/  LDSM.16.M88.4 R88, [R112+0x1800] ;  /* 0x001800007058783b */ /* 0x000e6a0000000200 */
[C---:B---3--:R-:W-:Y:S06]  /*3d80*/  HMMA.16816.F32 R12, R96.reuse, R92, R12 ;  /* 0x0000005c600c723c */ /* 0x048fec000000180c */
[C---:B------:R-:W-:Y:S01]  /*3d90*/  HMMA.16816.F32 R16, R96.reuse, R94, R16 ;  /* 0x0000005e6010723c */ /* 0x040fe20000001810 */
[----:B------:R-:W3:Y:S05]  /*3da0*/  LDSM.16.M88.4 R92, [R112+0x1c00] ;  /* 0x001c0000705c783b */ /* 0x000eea0000000200 */
[C---:B-1----:R-:W-:Y:S06]  /*3db0*/  HMMA.16816.F32 R20, R96.reuse, R88, R20 ;  /* 0x000000586014723c */ /* 0x042fec0000001814 */
[C---:B------:R-:W-:Y:S01]  /*3dc0*/  HMMA.16816.F32 R24, R96.reuse, R90, R24 ;  /* 0x0000005a6018723c */ /* 0x040fe20000001818 */
[----:B------:R-:W-:Y:S05]  /*3dd0*/  LDSM.16.M88.4 R88, [R111+0x1000] ;  /* 0x001000006f58783b */ /* 0x000fea0000000200 */
[C---:B---3--:R-:W-:Y:S06]  /*3de0*/  HMMA.16816.F32 R28, R96.reuse, R92, R28 ;  /* 0x0000005c601c723c */ /* 0x048fec000000181c */
        /* <DEDUP_REMOVED lines=34> */
[----:B------:R-:W3:Y:S01]  /*4010*/  LDSM.16.M88.4 R96, [R110+0x2c00] ;  /* 0x002c00006e60783b */ /* 0x000ee20000000200 */
[----:B------:R-:W-:Y:S04]  /*4020*/  DEPBAR.LE SB0, 0x0 ;  /* 0x000080000000791a */ /* 0x000fe80000000000 */
[----:B------:R-:W-:Y:S01]  /*4030*/  FMNMX.FTZ R0, R4, R85, !PT ;  /* 0x0000005504007209 */ /* 0x000fe20007810000 */
[----:B------:R-:W-:Y:S01]  /*4040*/  BAR.SYNC.DEFER_BLOCKING 0x0 ;  /* 0x0000000000007b1d */ /* 0x000fe20000010000 */
        /* <DEDUP_REMOVED lines=11> */
[C---:B-1----:R-:W-:Y:S05]  /*4100*/  HMMA.16816.F32 R20, R88.reuse, R92, R20 ;  /* 0x0000005c5814723c */ /* 0x042fea0000001814 */
[----:B------:R-:W-:Y:S01]  /*4110*/  FMNMX.FTZ R84, R16, R139, !PT ;  /* 0x0000008b10547209 */ /* 0x000fe20007810000 */
[C---:B------:R-:W-:Y:S05]  /*4120*/  HMMA.16816.F32 R24, R88.reuse, R94, R24 ;  /* 0x0000005e5818723c */ /* 0x040fea0000001818 */
[----:B------:R-:W-:Y:S01]  /*4130*/  FMNMX.FTZ R0, R18, R141, !PT ;  /* 0x0000008d12007209 */ /* 0x000fe20007810000 */
[C---:B---3--:R-:W-:Y:S05]  /*4140*/  HMMA.16816.F32 R28, R88.reuse, R96, R28 ;  /* 0x00000060581c723c */ /* 0x048fea000000181c */
        /* <DEDUP_REMOVED lines=18> */
[----:B--2---:R-:W-:Y:S06]  /*4270*/  @P0 BRA `(.L_x_857) ;  /* 0xfffffff400840947 */ /* 0x004fec000383ffff */
.L_x_856:
[----:B-1----:R-:W-:Y:S01]  /*4280*/  FMNMX.FTZ R89, R35, R2, !PT ;  /* 0x0000000223597209 */ /* 0x002fe20007810000 */
[----:B------:R-:W-:Y:S01]  /*4290*/  SHFL.BFLY PT, R88, R139, 0x2, 0x1f ;  /* 0x0c401f008b587f89 */ /* 0x000fe200000e0000 */
[----:B------:R-:W-:Y:S01]  /*42a0*/  LOP3.LUT R98, R131, UR26, R134, 0x96, !PT ;  /* 0x0000001a83627c12 */ /* 0x000fe2000f8e9686 */
[C---:B------:R-:W-:Y:S06]  /*42b0*/  IMAD.SHL.U32 R101, R126.reuse, 0x2, RZ ;  /* 0x000000027e657824 */ /* 0x040fec00078e00ff */
[----:B------:R-:W1:Y:S01]  /*42c0*/  SHFL.BFLY PT, R2, R89, 0x2, 0x1f ;  /* 0x0c401f0059027f89 */ /* 0x000e6200000e0000 */
[----:B------:R-:W-:Y:S01]  /*42d0*/  VIADD R126, R126, 0xffffffff ;  /* 0xffffffff7e7e7836 */ /* 0x000fe20000000000 */
[----:B------:R-:W-:Y:S01]  /*42e0*/  LOP3.LUT R90, R135, UR35, R101, 0x96, !PT ;  /* 0x00000023875a7c12 */ /* 0x000fe2000f8e9665 */
[----:B------:R-:W-:Y:S04]  /*42f0*/  IMAD.WIDE.U32 R98, R98, -0x326172a9, RZ ;  /* 0xcd9e8d5762627825 */ /* 0x000fe800078e00ff */
[----:B------:R-:W-:Y:S03]  /*4300*/  IMAD.WIDE.U32 R92, R90, -0x326172a9, RZ ;  /* 0xcd9e8d575a5c7825 */ /* 0x000fe600078e00ff */
[----:B------:R-:W-:Y:S02]  /*4310*/  LOP3.LUT R92, R99, UR25, R92, 0x96, !PT ;  /* 0x00000019635c7c12 */ /* 0x000fe4000f8e965c */
[----:B-1----:R-:W-:Y:S02]  /*4320*/  FMNMX.FTZ R87, R89, R2, !PT ;  /* 0x0000000259577209 */ /* 0x002fe40007810000 */
[----:B------:R-:W-:Y:S03]  /*4330*/  FMNMX.FTZ R91, R139, R88, !PT ;  /* 0x000000588b5b7209 */ /* 0x000fe60007810000 */
[----:B------:R-:W1:Y:S08]  /*4340*/  SHFL.BFLY PT, R86, R87, 0x1, 0x1f ;  /* 0x0c201f0057567f89 */ /* 0x000e7000000e0000 */
[----:B------:R-:W2:Y:S01]  /*4350*/  SHFL.BFLY PT, R88, R91, 0x1, 0x1f ;  /* 0x0c201f005b587f89 */ /* 0x000ea200000e0000 */
[----:B-1----:R-:W-:Y:S02]  /*4360*/  FMNMX.FTZ R0, R87, R86, !PT ;  /* 0x0000005657007209 */ /* 0x002fe40007810000 */
[----:B--2---:R-:W-:Y:S03]  /*4370*/  FMNMX.FTZ R2, R91, R88, !PT ;  /* 0x000000585b027209 */ /* 0x004fe60007810000 */
[----:B------:R-:W-:Y:S01]  /*4380*/  FADD.FTZ R3, -R0, R3 ;  /* 0x0000000300037221 */ /* 0x000fe20000010100 */
[----:B------:R-:W-:Y:S01]  /*4390*/  LOP3.LUT R88, R93, UR27, R132, 0x96, !PT ;  /* 0x0000001b5d587c12 */ /* 0x000fe2000f8e9684 */
[----:B------:R-:W-:Y:S01]  /*43a0*/  IMAD.WIDE.U32 R92, R92, -0x2daee0ad, RZ ;  /* 0xd2511f535c5c7825 */ /* 0x000fe200078e00ff */
[C---:B------:R-:W-:Y:S03]  /*43b0*/  FSETP.NEU.FTZ.AND P2, PT, R2.reuse, -INF , PT ;  /* 0xff8000000200780b */ /* 0x040fe60003f5d000 */
[----:B------:R-:W-:Y:S01]  /*43c0*/  FMUL.FTZ R100, R2, UR4 ;  /* 0x0000000402647c20 */ /* 0x000fe20008410000 */
[----:B------:R-:W-:Y:S04]  /*43d0*/  IMAD.WIDE.U32 R90, R88, -0x2daee0ad, RZ ;  /* 0xd2511f53585a7825 */ /* 0x000fe800078e00ff */
[C---:B------:R-:W-:Y:S01]  /*43e0*/  FMUL.FTZ R88, R0.reuse, UR4 ;  /* 0x0000000400587c20 */ /* 0x040fe20008410000 */
[----:B------:R-:W-:Y:S01]  /*43f0*/  FSETP.NEU.FTZ.AND P1, PT, R0, -INF , PT ;  /* 0xff8000000000780b */ /* 0x000fe20003f3d000 */
[----:B------:R-:W-:Y:S01]  /*4400*/  FADD.FTZ R84, -R2, R85 ;  /* 0x0000005502547221 */ /* 0x000fe20000010100 */
[----:B------:R-:W-:Y:S01]  /*4410*/  FSEL R100, R100, RZ, P2 ;  /* 0x000000ff64647208 */ /* 0x000fe20001000000 */
[----:B------:R-:W-:Y:S01]  /*4420*/  FMUL.FTZ R86, R3, UR4 ;  /* 0x0000000403567c20 */ /* 0x000fe20008410000 */
[----:B------:R-:W-:Y:S01]  /*4430*/  LOP3.LUT R91, R91, UR24, R130, 0x96, !PT ;  /* 0x000000185b5b7c12 */ /* 0x000fe2000f8e9682 */
[----:B------:R-:W-:Y:S01]  /*4440*/  FMUL.FTZ R85, R84, UR4 ;  /* 0x0000000454557c20 */ /* 0x000fe20008410000 */
[----:B------:R-:W-:Y:S01]  /*4450*/  LOP3.LUT R90, R93, UR22, R90, 0x96, !PT ;  /* 0x000000165d5a7c12 */ /* 0x000fe2000f8e965a */
[--C-:B------:R-:W-:Y:S01]  /*4460*/  FFMA.FTZ R105, R8, UR4, -R100.reuse ;  /* 0x0000000408697c23 */ /* 0x100fe20008010864 */
[----:B------:R-:W-:Y:S01]  /*4470*/  FSEL R88, R88, RZ, P1 ;  /* 0x000000ff58587208 */ /* 0x000fe20000800000 */
[----:B------:R-:W-:Y:S04]  /*4480*/  IMAD.WIDE.U32 R102, R91, -0x326172a9, RZ ;  /* 0xcd9e8d575b667825 */ /* 0x000fe800078e00ff */
[--C-:B------:R-:W-:Y:S01]  /*4490*/  FFMA.FTZ R94, R16, UR4, -R100.reuse ;  /* 0x00000004105e7c23 */ /* 0x100fe20008010864 */
[----:B------:R-:W1:Y:S01]  /*44a0*/  MUFU.EX2 R84, R85 ;  /* 0x0000005500547308 */ /* 0x000e620000000800 */
[----:B------:R-:W-:Y:S01]  /*44b0*/  FFMA.FTZ R16, R17, UR4, -R100 ;  /* 0x0000000411107c23 */ /* 0x000fe20008010864 */
[----:B------:R-:W-:Y:S01]  /*44c0*/  IMAD.WIDE.U32 R138, R90, -0x326172a9, RZ ;  /* 0xcd9e8d575a8a7825 */ /* 0x000fe200078e00ff */
[----:B------:R-:W-:Y:S03]  /*44d0*/  LOP3.LUT R91, R103, UR23, R98, 0x96, !PT ;  /* 0x00000017675b7c12 */ /* 0x000fe6000f8e9662 */
[--C-:B------:R-:W-:Y:S01]  /*44e0*/  FFMA.FTZ R103, R10, UR4, -R88.reuse ;  /* 0x000000040a677c23 */ /* 0x100fe20008010858 */
[----:B------:R-:W-:Y:S01]  /*44f0*/  FFMA.FTZ R104, R11, UR4, -R88 ;  /* 0x000000040b687c23 */ /* 0x000fe20008010858 */
[----:B------:R-:W-:Y:S01]  /*4500*/  FFMA.FTZ R95, R4, UR4, -R100 ;  /* 0x00000004045f7c23 */ /* 0x000fe20008010864 */
[----:B------:R-:W-:Y:S01]  /*4510*/  IMAD.WIDE.U32 R106, R91, -0x2daee0ad, RZ ;  /* 0xd2511f535b6a7825 */ /* 0x000fe200078e00ff */
[----:B------:R-:W-:Y:S03]  /*4520*/  MUFU.EX2 R105, R105 ;  /* 0x0000006900697308 */ /* 0x000fe60000000800 */
[--C-:B------:R-:W-:Y:S01]  /*4530*/  FFMA.FTZ R96, R6, UR4, -R88.reuse ;  /* 0x0000000406607c23 */ /* 0x100fe20008010858 */
[----:B------:R-:W-:Y:S01]  /*4540*/  FFMA.FTZ R7, R7, UR4, -R88 ;  /* 0x0000000407077c23 */ /* 0x000fe20008010858 */
[----:B------:R-:W-:Y:S01]  /*4550*/  LOP3.LUT R91, R107, UR20, R92, 0x96, !PT ;  /* 0x000000146b5b7c12 */ /* 0x000fe2000f8e965c */
[----:B------:R-:W-:Y:S01]  /*4560*/  FFMA.FTZ R28, R28, UR4, -R100 ;  /* 0x000000041c1c7c23 */ /* 0x000fe20008010864 */
[----:B------:R-:W-:Y:S01]  /*4570*/  LOP3.LUT R92, R139, UR21, R102, 0x96, !PT ;  /* 0x000000158b5c7c12 */ /* 0x000fe2000f8e9666 */
[----:B------:R-:W-:Y:S02]  /*4580*/  FFMA.FTZ R102, R9, UR4, -R100 ;  /* 0x0000000409667c23 */ /* 0x000fe40008010864 */
[----:B------:R-:W-:Y:S01]  /*4590*/  MUFU.EX2 R103, R103 ;  /* 0x0000006700677308 */ /* 0x000fe20000000800 */
[----:B------:R-:W-:Y:S04]  /*45a0*/  IMAD.WIDE.U32 R90, R91, -0x326172a9, RZ ;  /* 0xcd9e8d575b5a7825 */ /* 0x000fe800078e00ff */
[C---:B-1----:R-:W-:Y:S01]  /*45b0*/  FMUL.FTZ R36, R84.reuse, R36 ;  /* 0x0000002454247220 */ /* 0x042fe20000410000 */
[----:B------:R-:W-:Y:S01]  /*45c0*/  FMUL.FTZ R37, R84, R37 ;  /* 0x0000002554257220 */ /* 0x000fe20000410000 */
[----:B------:R-:W-:Y:S01]  /*45d0*/  IMAD.WIDE.U32 R92, R92, -0x2daee0ad, RZ ;  /* 0xd2511f535c5c7825 */ /* 0x000fe200078e00ff */
[----:B------:R-:W-:Y:S02]  /*45e0*/  LOP3.LUT R91, R91, UR19, R138, 0x96, !PT ;  /* 0x000000135b5b7c12 */ /* 0x000fe4000f8e968a */
[----:B------:R-:W1:Y:S01]  /*45f0*/  MUFU.EX2 R102, R102 ;  /* 0x0000006600667308 */ /* 0x000e620000000800 */
[----:B------:R-:W-:Y:S01]  /*4600*/  FFMA.FTZ R138, R5, UR4, -R100 ;  /* 0x00000004058a7c23 */ /* 0x000fe20008010864 */
[----:B------:R-:W-:Y:S01]  /*4610*/  LOP3.LUT R106, R93, UR18, R106, 0x96, !PT ;  /* 0x000000125d6a7c12 */ /* 0x000fe2000f8e966a */
[----:B------:R-:W-:Y:S01]  /*4620*/  FFMA.FTZ R93, R18, UR4, -R88 ;  /* 0x00000004125d7c23 */ /* 0x000fe20008010858 */
[C---:B------:R-:W-:Y:S01]  /*4630*/  FMUL.FTZ R40, R84.reuse, R40 ;  /* 0x0000002854287220 */ /* 0x040fe20000410000 */
[C---:B------:R-:W-:Y:S01]  /*4640*/  FMUL.FTZ R41, R84.reuse, R41 ;  /* 0x0000002954297220 */ /* 0x040fe20000410000 */
[----:B------:R-:W-:Y:S01]  /*4650*/  FMUL.FTZ R44, R84, R44 ;  /* 0x0000002c542c7220 */ /* 0x000fe20000410000 */
[----:B------:R-:W-:Y:S03]  /*4660*/  IMAD.WIDE.U32 R106, R106, -0x326172a9, RZ ;  /* 0xcd9e8d576a6a7825 */ /* 0x000fe600078e00ff */
[----:B------:R-:W2:Y:S01]  /*4670*/  MUFU.EX2 R104, R104 ;  /* 0x0000006800687308 */ /* 0x000ea20000000800 */
[C---:B------:R-:W-:Y:S01]  /*4680*/  FMUL.FTZ R45, R84.reuse, R45 ;  /* 0x0000002d542d7220 */ /* 0x040fe20000410000 */
[----:B------:R-:W-:Y:S01]  /*4690*/  FMUL.FTZ R48, R84, R48 ;  /* 0x0000003054307220 */ /* 0x000fe20000410000 */
[----:B------:R-:W-:Y:S01]  /*46a0*/  LOP3.LUT R8, R106, 0xffff, RZ, 0xc0, !PT ;  /* 0x0000ffff6a087812 */ /* 0x000fe200078ec0ff */
[----:B------:R-:W-:Y:S01]  /*46b0*/  FMUL.FTZ R49, R84, R49 ;  /* 0x0000003154317220 */ /* 0x000fe20000410000 */
[----:B------:R-:W-:Y:S01]  /*46c0*/  LOP3.LUT R97, R107, UR29, R90, 0x96, !PT ;  /* 0x0000001d6b617c12 */ /* 0x000fe2000f8e965a */
[----:B------:R-:W-:Y:S01]  /*46d0*/  IMAD.U32 R90, RZ, RZ, UR30 ;  /* 0x0000001eff5a7e24 */ /* 0x000fe2000f8e00ff */
[----:B------:R-:W-:Y:S03]  /*46e0*/  LOP3.LUT R9, R106, 0xff, RZ, 0xc0, !PT ;  /* 0x000000ff6a097812 */ /* 0x000fe600078ec0ff */
[----:B------:R-:W-:Y:S01]  /*46f0*/  MUFU.EX2 R94, R94 ;  /* 0x0000005e005e7308 */ /* 0x000fe20000000800 */
[----:B------:R-:W-:Y:S01]  /*4700*/  SHF.R.U32.HI R8, RZ, 0x8, R8 ;  /* 0x00000008ff087819 */ /* 0x000fe20000011608 */
[----:B------:R-:W-:Y:S01]  /*4710*/  FMUL.FTZ R52, R84, R52 ;  /* 0x0000003454347220 */ /* 0x000fe20000410000 */
[----:B------:R-:W-:Y:S01]  /*4720*/  PRMT R90, R90, R123, UR30 ;  /* 0x0000001e5a5a7e16 */ /* 0x000fe2000800007b */
[C---:B------:R-:W-:Y:S01]  /*4730*/  FMUL.FTZ R53, R84.reuse, R53 ;  /* 0x0000003554357220 */ /* 0x040fe20000410000 */
[----:B------:R-:W-:Y:S01]  /*4740*/  PRMT R9, R9, 0x5410, R8 ;  /* 0x0000541009097816 */ /* 0x000fe20000000008 */
[C---:B------:R-:W-:Y:S01]  /*4750*/  FMUL.FTZ R56, R84.reuse, R56 ;  /* 0x0000003854387220 */ /* 0x040fe20000410000 */
[--C-:B------:R-:W-:Y:S03]  /*4760*/  SHF.R.U32.HI R8, RZ, 0x10, R106.reuse ;  /* 0x00000010ff087819 */ /* 0x100fe6000001166a */
[----:B------:R-:W-:Y:S01]  /*4770*/  MUFU.EX2 R93, R93 ;  /* 0x0000005d005d7308 */ /* 0x000fe20000000800 */
[----:B------:R-:W-:Y:S01]  /*4780*/  LOP3.LUT R5, R97, 0xff, RZ, 0xc0, !PT ;  /* 0x000000ff61057812 */ /* 0x000fe200078ec0ff */
[C---:B------:R-:W-:Y:S01]  /*4790*/  FMUL.FTZ R57, R84.reuse, R57 ;  /* 0x0000003954397220 */ /* 0x040fe20000410000 */
[--C-:B------:R-:W-:Y:S01]  /*47a0*/  HSET2.LE.AND R10, R9, R90.reuse, PT ;  /* 0x0000005a090a7233 */ /* 0x100fe20003803000 */
[----:B------:R-:W-:Y:S01]  /*47b0*/  FMUL.FTZ R60, R84, R60 ;  /* 0x0000003c543c7220 */ /* 0x000fe20000410000 */
[----:B-1----:R-:W-:Y:S01]  /*47c0*/  F2FP.F16.F32.PACK_AB R9, R102, R105 ;  /* 0x000000696609723e */ /* 0x002fe200000000ff */
[----:B------:R-:W-:Y:S01]  /*47d0*/  FMUL.FTZ R61, R84, R61 ;  /* 0x0000003d543d7220 */ /* 0x000fe20000410000 */
[----:B------:R-:W-:Y:S03]  /*47e0*/  LOP3.LUT R8, R8, 0xff, RZ, 0xc0, !PT ;  /* 0x000000ff08087812 */ /* 0x000fe600078ec0ff */
[----:B------:R-:W1:Y:S01]  /*47f0*/  MUFU.EX2 R95, R95 ;  /* 0x0000005f005f7308 */ /* 0x000e620000000800 */
[----:B------:R-:W-:Y:S01]  /*4800*/  LOP3.LUT R10, R10, R9, RZ, 0xc0, !PT ;  /* 0x000000090a0a7212 */ /* 0x000fe200078ec0ff */
[C---:B------:R-:W-:Y:S01]  /*4810*/  FMUL.FTZ R64, R84.reuse, R64 ;  /* 0x0000004054407220 */ /* 0x040fe20000410000 */
[----:B------:R-:W-:Y:S01]  /*4820*/  SHF.R.U32.HI R9, RZ, 0x18, R106 ;  /* 0x00000018ff097819 */ /* 0x000fe2000001166a */
[----:B------:R-:W-:Y:S04]  /*4830*/  IMAD.WIDE.U32 R106, R91, -0x2daee0ad, RZ ;  /* 0xd2511f535b6a7825 */ /* 0x000fe800078e00ff */
[----:B------:R-:W-:Y:S01]  /*4840*/  FMUL.FTZ R65, R84, R65 ;  /* 0x0000004154417220 */ /* 0x000fe20000410000 */
[----:B------:R-:W-:Y:S01]  /*4850*/  PRMT R9, R8, 0x5410, R9 ;  /* 0x0000541008097816 */ /* 0x000fe20000000009 */
[----:B------:R-:W3:Y:S01]  /*4860*/  MUFU.EX2 R91, R16 ;  /* 0x00000010005b7308 */ /* 0x000ee20000000800 */
[----:B--2---:R-:W-:Y:S01]  /*4870*/  F2FP.F16.F32.PACK_AB R8, R104, R103 ;  /* 0x000000676808723e */ /* 0x004fe200000000ff */
[C---:B------:R-:W-:Y:S01]  /*4880*/  FMUL.FTZ R68, R84.reuse, R68 ;  /* 0x0000004454447220 */ /* 0x040fe20000410000 */
[----:B------:R-:W-:Y:S01]  /*4890*/  LOP3.LUT R17, R107, UR28, R92, 0x96, !PT ;  /* 0x0000001c6b117c12 */ /* 0x000fe2000f8e965c */
[----:B------:R-:W-:Y:S01]  /*48a0*/  FFMA.FTZ R92, R19, UR4, -R88 ;  /* 0x00000004135c7c23 */ /* 0x000fe20008010858 */
[--C-:B------:R-:W-:Y:S01]  /*48b0*/  HSET2.LE.AND R11, R9, R90.reuse, PT ;  /* 0x0000005a090b7233 */ /* 0x100fe20003803000 */
[----:B------:R-:W-:Y:S01]  /*48c0*/  FMUL.FTZ R69, R84, R69 ;  /* 0x0000004554457220 */ /* 0x000fe20000410000 */
[----:B------:R-:W-:Y:S03]  /*48d0*/  LOP3.LUT R9, R106, 0xffff, RZ, 0xc0, !PT ;  /* 0x0000ffff6a097812 */ /* 0x000fe600078ec0ff */
[----:B------:R-:W-:Y:S01]  /*48e0*/  MUFU.EX2 R138, R138 ;  /* 0x0000008a008a7308 */ /* 0x000fe20000000800 */
[C---:B-1----:R-:W-:Y:S01]  /*48f0*/  FFMA.FTZ R137, R84.reuse, R137, R95 ;  /* 0x0000008954897223 */ /* 0x042fe2000001005f */
[----:B------:R-:W-:Y:S01]  /*4900*/  LOP3.LUT R11, R11, R8, RZ, 0xc0, !PT ;  /* 0x000000080b0b7212 */ /* 0x000fe200078ec0ff */
[----:B------:R-:W-:Y:S01]  /*4910*/  FMUL.FTZ R72, R84, R72 ;  /* 0x0000004854487220 */ /* 0x000fe20000410000 */
[----:B------:R-:W-:Y:S01]  /*4920*/  LOP3.LUT R8, R106, 0xff, RZ, 0xc0, !PT ;  /* 0x000000ff6a087812 */ /* 0x000fe200078ec0ff */
[C---:B------:R-:W-:Y:S01]  /*4930*/  FMUL.FTZ R73, R84.reuse, R73 ;  /* 0x0000004954497220 */ /* 0x040fe20000410000 */
[----:B------:R-:W-:Y:S01]  /*4940*/  SHF.R.U32.HI R9, RZ, 0x8, R9 ;  /* 0x00000008ff097819 */ /* 0x000fe20000011609 */
[C---:B------:R-:W-:Y:S03]  /*4950*/  FMUL.FTZ R76, R84.reuse, R76 ;  /* 0x0000004c544c7220 */ /* 0x040fe60000410000 */
[----:B------:R-:W1:Y:S01]  /*4960*/  MUFU.EX2 R92, R92 ;  /* 0x0000005c005c7308 */ /* 0x000e620000000800 */
[----:B------:R-:W-:Y:S01]  /*4970*/  FMUL.FTZ R77, R84, R77 ;  /* 0x0000004d544d7220 */ /* 0x000fe20000410000 */
[----:B------:R-:W-:Y:S01]  /*4980*/  PRMT R9, R8, 0x5410, R9 ;  /* 0x0000541008097816 */ /* 0x000fe20000000009 */
[C---:B------:R-:W-:Y:S01]  /*4990*/  FMUL.FTZ R80, R84.reuse, R80 ;  /* 0x0000005054507220 */ /* 0x040fe20000410000 */
[--C-:B------:R-:W-:Y:S01]  /*49a0*/  SHF.R.U32.HI R8, RZ, 0x10, R106.reuse ;  /* 0x00000010ff087819 */ /* 0x100fe2000001166a */
[----:B------:R-:W-:Y:S01]  /*49b0*/  FMUL.FTZ R81, R84, R81 ;  /* 0x0000005154517220 */ /* 0x000fe20000410000 */
[----:B------:R-:W-:Y:S01]  /*49c0*/  SHF.R.U32.HI R106, RZ, 0x18, R106 ;  /* 0x00000018ff6a7819 */ /* 0x000fe2000001166a */
[----:B------:R-:W-:Y:S01]  /*49d0*/  FFMA.FTZ R29, R29, UR4, -R100 ;  /* 0x000000041d1d7c23 */ /* 0x000fe20008010864 */
[--C-:B------:R-:W-:Y:S02]  /*49e0*/  HSET2.LE.AND R18, R9, R90.reuse, PT ;  /* 0x0000005a09127233 */ /* 0x100fe40003803000 */
[----:B------:R-:W-:Y:S01]  /*49f0*/  MUFU.EX2 R96, R96 ;  /* 0x0000006000607308 */ /* 0x000fe20000000800 */
[----:B---3--:R-:W-:Y:S01]  /*4a00*/  F2FP.F16.F32.PACK_AB R9, R91, R94 ;  /* 0x0000005e5b09723e */ /* 0x008fe200000000ff */
[----:B------:R-:W-:Y:S01]  /*4a10*/  FFMA.FTZ R107, R31, UR4, -R88 ;  /* 0x000000041f6b7c23 */ /* 0x000fe20008010858 */
[----:B------:R-:W-:Y:S02]  /*4a20*/  IMAD.MOV.U32 R85, RZ, RZ, R2 ;  /* 0x000000ffff557224 */ /* 0x000fe400078e0002 */
[----:B------:R-:W-:Y:S02]  /*4a30*/  LOP3.LUT R18, R18, R9, RZ, 0xc0, !PT ;  /* 0x0000000912127212 */ /* 0x000fe400078ec0ff */
[----:B------:R-:W-:Y:S03]  /*4a40*/  LOP3.LUT R9, R8, 0xff, RZ, 0xc0, !PT ;  /* 0x000000ff08097812 */ /* 0x000fe600078ec0ff */
[----:B------:R-:W-:Y:S01]  /*4a50*/  MUFU.EX2 R7, R7 ;  /* 0x0000000700077308 */ /* 0x000fe20000000800 */
[----:B-1----:R-:W-:Y:S02]  /*4a60*/  F2FP.F16.F32.PACK_AB R8, R92, R93 ;  /* 0x0000005d5c08723e */ /* 0x002fe400000000ff */
[----:B------:R-:W-:Y:S01]  /*4a70*/  PRMT R9, R9, 0x5410, R106 ;  /* 0x0000541009097816 */ /* 0x000fe2000000006a */
[----:B------:R-:W-:Y:S04]  /*4a80*/  FFMA.FTZ R106, R12, UR4, -R100 ;  /* 0x000000040c6a7c23 */ /* 0x000fe80008010864 */
[--C-:B------:R-:W-:Y:S02]  /*4a90*/  HSET2.LE.AND R19, R9, R90.reuse, PT ;  /* 0x0000005a09137233 */ /* 0x100fe40003803000 */
[----:B------:R-:W1:Y:S03]  /*4aa0*/  MUFU.EX2 R3, R86 ;  /* 0x0000005600037308 */ /* 0x000e660000000800 */
[----:B------:R-:W-:Y:S02]  /*4ab0*/  LOP3.LUT R19, R19, R8, RZ, 0xc0, !PT ;  /* 0x0000000813137212 */ /* 0x000fe400078ec0ff */
[----:B------:R-:W-:Y:S05]  /*4ac0*/  LOP3.LUT R8, R97, 0xffff, RZ, 0xc0, !PT ;  /* 0x0000ffff61087812 */ /* 0x000fea00078ec0ff */
[----:B------:R-:W-:Y:S01]  /*4ad0*/  MUFU.EX2 R106, R106 ;  /* 0x0000006a006a7308 */ /* 0x000fe20000000800 */
[----:B------:R-:W-:Y:S04]  /*4ae0*/  SHF.R.U32.HI R8, RZ, 0x8, R8 ;  /* 0x00000008ff087819 */ /* 0x000fe80000011608 */
[----:B------:R-:W-:Y:S05]  /*4af0*/  PRMT R5, R5, 0x5410, R8 ;  /* 0x0000541005057816 */ /* 0x000fea0000000008 */
[----:B------:R-:W-:Y:S01]  /*4b00*/  MUFU.EX2 R107, R107 ;  /* 0x0000006b006b7308 */ /* 0x000fe20000000800 */
[C---:B-1----:R-:W-:Y:S01]  /*4b10*/  FFMA.FTZ R136, R3.reuse, R136, R96 ;  /* 0x0000008803887223 */ /* 0x042fe20000010060 */
[C---:B------:R-:W-:Y:S01]  /*4b20*/  FMUL.FTZ R38, R3.reuse, R38 ;  /* 0x0000002603267220 */ /* 0x040fe20000410000 */
[--C-:B------:R-:W-:Y:S01]  /*4b30*/  HSET2.LE.AND R8, R5, R90.reuse, PT ;  /* 0x0000005a05087233 */ /* 0x100fe20003803000 */
[----:B------:R-:W-:Y:S01]  /*4b40*/  FMUL.FTZ R39, R3, R39 ;  /* 0x0000002703277220 */ /* 0x000fe20000410000 */
[----:B------:R-:W-:Y:S01]  /*4b50*/  F2FP.F16.F32.PACK_AB R5, R138, R95 ;  /* 0x0000005f8a05723e */ /* 0x000fe200000000ff */
[----:B------:R-:W-:Y:S01]  /*4b60*/  FFMA.FTZ R95, R13, UR4, -R100 ;  /* 0x000000040d5f7c23 */ /* 0x000fe20008010864 */
[C---:B------:R-:W-:Y:S01]  /*4b70*/  FMUL.FTZ R42, R3.reuse, R42 ;  /* 0x0000002a032a7220 */ /* 0x040fe20000410000 */
[C---:B------:R-:W-:Y:S01]  /*4b80*/  FMUL.FTZ R43, R3.reuse, R43 ;  /* 0x0000002b032b7220 */ /* 0x040fe20000410000 */
[----:B------:R-:W-:Y:S01]  /*4b90*/  LOP3.LUT R8, R8, R5, RZ, 0xc0, !PT ;  /* 0x0000000508087212 */ /* 0x000fe200078ec0ff */
[C---:B------:R-:W-:Y:S01]  /*4ba0*/  FMUL.FTZ R46, R3.reuse, R46 ;  /* 0x0000002e032e7220 */ /* 0x040fe20000410000 */
[--C-:B------:R-:W-:Y:S01]  /*4bb0*/  SHF.R.U32.HI R5, RZ, 0x10, R97.reuse ;  /* 0x00000010ff057819 */ /* 0x100fe20000011661 */
[----:B------:R-:W1:Y:S01]  /*4bc0*/  MUFU.EX2 R95, R95 ;  /* 0x0000005f005f7308 */ /* 0x000e620000000800 */
[----:B------:R-:W-:Y:S01]  /*4bd0*/  SHF.R.U32.HI R97, RZ, 0x18, R97 ;  /* 0x00000018ff617819 */ /* 0x000fe20000011661 */
[----:B------:R-:W-:Y:S01]  /*4be0*/  FMUL.FTZ R47, R3, R47 ;  /* 0x0000002f032f7220 */ /* 0x000fe20000410000 */
[----:B------:R-:W-:Y:S01]  /*4bf0*/  LOP3.LUT R12, R5, 0xff, RZ, 0xc0, !PT ;  /* 0x000000ff050c7812 */ /* 0x000fe200078ec0ff */
[----:B------:R-:W-:Y:S01]  /*4c00*/  FMUL.FTZ R50, R3, R50 ;  /* 0x0000003203327220 */ /* 0x000fe20000410000 */
[----:B------:R-:W-:Y:S01]  /*4c10*/  LOP3.LUT R5, R17, 0xff, RZ, 0xc0, !PT ;  /* 0x000000ff11057812 */ /* 0x000fe200078ec0ff */
[----:B------:R-:W-:Y:S01]  /*4c20*/  FMUL.FTZ R51, R3, R51 ;  /* 0x0000003303337220 */ /* 0x000fe20000410000 */
[----:B------:R-:W-:Y:S01]  /*4c30*/  PRMT R9, R12, 0x5410, R97 ;  /* 0x000054100c097816 */ /* 0x000fe20000000061 */
[--C-:B------:R-:W-:Y:S01]  /*4c40*/  FFMA.FTZ R97, R14, UR4, -R88.reuse ;  /* 0x000000040e617c23 */ /* 0x100fe20008010858 */
[----:B------:R-:W-:Y:S01]  /*4c50*/  F2FP.F16.F32.PACK_AB R12, R7, R96 ;  /* 0x00000060070c723e */ /* 0x000fe200000000ff */
[----:B------:R-:W-:Y:S01]  /*4c60*/  FFMA.FTZ R96, R15, UR4, -R88 ;  /* 0x000000040f607c23 */ /* 0x000fe20008010858 */
[C---:B------:R-:W-:Y:S01]  /*4c70*/  FMUL.FTZ R54, R3.reuse, R54 ;  /* 0x0000003603367220 */ /* 0x040fe20000410000 */
[--C-:B------:R-:W-:Y:S01]  /*4c80*/  HSET2.LE.AND R9, R9, R90.reuse, PT ;  /* 0x0000005a09097233 */ /* 0x100fe20003803000 */
[C---:B------:R-:W-:Y:S01]  /*4c90*/  FMUL.FTZ R55, R3.reuse, R55 ;  /* 0x0000003703377220 */ /* 0x040fe20000410000 */
[----:B------:R-:W-:Y:S01]  /*4ca0*/  MUFU.EX2 R97, R97 ;  /* 0x0000006100617308 */ /* 0x000fe20000000800 */
[C---:B------:R-:W-:Y:S01]  /*4cb0*/  FMUL.FTZ R58, R3.reuse, R58 ;  /* 0x0000003a033a7220 */ /* 0x040fe20000410000 */
[----:B------:R-:W-:Y:S01]  /*4cc0*/  FMUL.FTZ R59, R3, R59 ;  /* 0x0000003b033b7220 */ /* 0x000fe20000410000 */
[----:B------:R-:W-:Y:S01]  /*4cd0*/  LOP3.LUT R9, R9, R12, RZ, 0xc0, !PT ;  /* 0x0000000c09097212 */ /* 0x000fe200078ec0ff */
[----:B------:R-:W-:Y:S01]  /*4ce0*/  FMUL.FTZ R62, R3, R62 ;  /* 0x0000003e033e7220 */ /* 0x000fe20000410000 */
[----:B------:R-:W-:Y:S01]  /*4cf0*/  LOP3.LUT R12, R17, 0xffff, RZ, 0xc0, !PT ;  /* 0x0000ffff110c7812 */ /* 0x000fe200078ec0ff */
[C---:B------:R-:W-:Y:S01]  /*4d00*/  FMUL.FTZ R63, R3.reuse, R63 ;  /* 0x0000003f033f7220 */ /* 0x040fe20000410000 */
[C---:B------:R-:W-:Y:S03]  /*4d10*/  FMUL.FTZ R66, R3.reuse, R66 ;  /* 0x0000004203427220 */ /* 0x040fe60000410000 */
[----:B------:R-:W2:Y:S01]  /*4d20*/  MUFU.EX2 R96, R96 ;  /* 0x0000006000607308 */ /* 0x000ea20000000800 */
[----:B------:R-:W-:Y:S01]  /*4d30*/  SHF.R.U32.HI R12, RZ, 0x8, R12 ;  /* 0x00000008ff0c7819 */ /* 0x000fe2000001160c */
[C---:B------:R-:W-:Y:S01]  /*4d40*/  FMUL.FTZ R67, R3.reuse, R67 ;  /* 0x0000004303437220 */ /* 0x040fe20000410000 */
[C---:B------:R-:W-:Y:S01]  /*4d50*/  FMUL.FTZ R70, R3.reuse, R70 ;  /* 0x0000004603467220 */ /* 0x040fe20000410000 */
[----:B------:R-:W-:Y:S01]  /*4d60*/  FMUL.FTZ R71, R3, R71 ;  /* 0x0000004703477220 */ /* 0x000fe20000410000 */
[----:B------:R-:W-:Y:S01]  /*4d70*/  PRMT R5, R5, 0x5410, R12 ;  /* 0x0000541005057816 */ /* 0x000fe2000000000c */
[C---:B------:R-:W-:Y:S01]  /*4d80*/  FMUL.FTZ R74, R3.reuse, R74 ;  /* 0x0000004a034a7220 */ /* 0x040fe20000410000 */
[C---:B------:R-:W-:Y:S01]  /*4d90*/  FMUL.FTZ R75, R3.reuse, R75 ;  /* 0x0000004b034b7220 */ /* 0x040fe20000410000 */
[C---:B------:R-:W-:Y:S01]  /*4da0*/  FMUL.FTZ R78, R3.reuse, R78 ;  /* 0x0000004e034e7220 */ /* 0x040fe20000410000 */
[C---:B------:R-:W-:Y:S01]  /*4db0*/  FMUL.FTZ R79, R3.reuse, R79 ;  /* 0x0000004f034f7220 */ /* 0x040fe20000410000 */
[--C-:B------:R-:W-:Y:S01]  /*4dc0*/  HSET2.LE.AND R16, R5, R90.reuse, PT ;  /* 0x0000005a05107233 */ /* 0x100fe20003803000 */
[----:B------:R-:W-:Y:S01]  /*4dd0*/  FMUL.FTZ R82, R3, R82 ;  /* 0x0000005203527220 */ /* 0x000fe20000410000 */
[----:B-1----:R-:W-:Y:S01]  /*4de0*/  F2FP.F16.F32.PACK_AB R5, R95, R106 ;  /* 0x0000006a5f05723e */ /* 0x002fe200000000ff */
[----:B------:R-:W-:Y:S01]  /*4df0*/  FMUL.FTZ R83, R3, R83 ;  /* 0x0000005303537220 */ /* 0x000fe20000410000 */
[----:B------:R-:W-:Y:S01]  /*4e00*/  FADD.FTZ R136, R7, R136 ;  /* 0x0000008807887221 */ /* 0x000fe20000010000 */
[----:B------:R-:W-:Y:S01]  /*4e10*/  FADD.FTZ R138, R138, R137 ;  /* 0x000000898a8a7221 */ /* 0x000fe20000010000 */
[----:B------:R-:W-:Y:S01]  /*4e20*/  LOP3.LUT R16, R16, R5, RZ, 0xc0, !PT ;  /* 0x0000000510107212 */ /* 0x000fe200078ec0ff */
[----:B------:R-:W-:Y:S01]  /*4e30*/  FFMA.FTZ R137, R32, UR4, -R100 ;  /* 0x0000000420897c23 */ /* 0x000fe20008010864 */
[--C-:B------:R-:W-:Y:S01]  /*4e40*/  SHF.R.U32.HI R5, RZ, 0x10, R17.reuse ;  /* 0x00000010ff057819 */ /* 0x100fe20000011611 */
[----:B------:R-:W-:Y:S01]  /*4e50*/  FADD.FTZ R105, R105, R138 ;  /* 0x0000008a69697221 */ /* 0x000fe20000010000 */
[----:B------:R-:W-:Y:S01]  /*4e60*/  SHF.R.U32.HI R17, RZ, 0x18, R17 ;  /* 0x00000018ff117819 */ /* 0x000fe20000011611 */
[----:B------:R-:W-:Y:S01]  /*4e70*/  IMAD.MOV.U32 R3, RZ, RZ, R0 ;  /* 0x000000ffff037224 */ /* 0x000fe200078e0000 */
[----:B------:R-:W-:Y:S01]  /*4e80*/  LOP3.LUT R12, R5, 0xff, RZ, 0xc0, !PT ;  /* 0x000000ff050c7812 */ /* 0x000fe200078ec0ff */
[----:B------:R-:W-:Y:S02]  /*4e90*/  VIADD R5, R101, 0x1 ;  /* 0x0000000165057836 */ /* 0x000fe40000000000 */
[--C-:B------:R-:W-:Y:S01]  /*4ea0*/  FFMA.FTZ R101, R20, UR4, -R100.reuse ;  /* 0x0000000414657c23 */ /* 0x100fe20008010864 */
[----:B------:R-:W-:Y:S01]  /*4eb0*/  FADD.FTZ R105, R102, R105 ;  /* 0x0000006966697221 */ /* 0x000fe20000010000 */
[----:B------:R-:W-:Y:S01]  /*4ec0*/  PRMT R17, R12, 0x5410, R17 ;  /* 0x000054100c117816 */ /* 0x000fe20000000011 */
[----:B------:R-:W-:Y:S01]  /*4ed0*/  MUFU.EX2 R137, R137 ;  /* 0x0000008900897308 */ /* 0x000fe20000000800 */
[----:B--2---:R-:W-:Y:S02]  /*4ee0*/  F2FP.F16.F32.PACK_AB R12, R96, R97 ;  /* 0x00000061600c723e */ /* 0x004fe400000000ff */
[----:B------:R-:W-:Y:S02]  /*4ef0*/  LOP3.LUT R5, R135, UR35, R5, 0x96, !PT ;  /* 0x0000002387057c12 */ /* 0x000fe4000f8e9605 */
[--C-:B------:R-:W-:Y:S05]  /*4f00*/  HSET2.LE.AND R17, R17, R90.reuse, PT ;  /* 0x0000005a11117233 */ /* 0x100fea0003803000 */
[----:B------:R-:W-:Y:S01]  /*4f10*/  MUFU.EX2 R101, R101 ;  /* 0x0000006500657308 */ /* 0x000fe20000000800 */
[----:B------:R-:W-:Y:S02]  /*4f20*/  LOP3.LUT R17, R17, R12, RZ, 0xc0, !PT ;  /* 0x0000000c11117212 */ /* 0x000fe400078ec0ff */
[----:B------:R-:W1:Y:S02]  /*4f30*/  LDSM.16.MT88.4 R12, [R109+0x6000] ;  /* 0x006000006d0c783b */ /* 0x000e640000004200 */
        /* <DEDUP_REMOVED lines=17> */
[----:B------:R-:W1:Y:S04]  /*5050*/  LDSM.16.MT88.4 R8, [R109+0x6400] ;  /* 0x006400006d08783b */ /* 0x000e680000004200 */
[--C-:B------:R-:W-:Y:S01]  /*5060*/  FFMA.FTZ R12, R24, UR4, -R100.reuse ;  /* 0x00000004180c7c23 */ /* 0x100fe20008010864 */
[--C-:B------:R-:W-:Y:S03]  /*5070*/  FFMA.FTZ R13, R21, UR4, -R100.reuse ;  /* 0x00000004150d7c23 */ /* 0x100fe60008010864 */
[----:B------:R-:W-:Y:S02]  /*5080*/  MUFU.EX2 R102, R12 ;  /* 0x0000000c00667308 */ /* 0x000fe40000000800 */
[----:B------:R-:W-:Y:S04]  /*5090*/  IMAD.WIDE.U32 R14, R5, -0x326172a9, RZ ;  /* 0xcd9e8d57050e7825 */ /* 0x000fe800078e00ff */
[--C-:B------:R-:W-:Y:S01]  /*50a0*/  FFMA.FTZ R5, R25, UR4, -R100.reuse ;  /* 0x0000000419057c23 */ /* 0x100fe20008010864 */
[----:B------:R-:W-:Y:S01]  /*50b0*/  FFMA.FTZ R100, R33, UR4, -R100 ;  /* 0x0000000421647c23 */ /* 0x000fe20008010864 */
[----:B------:R-:W-:Y:S02]  /*50c0*/  LOP3.LUT R140, R15, UR27, R132, 0x96, !PT ;  /* 0x0000001b0f8c7c12 */ /* 0x000fe4000f8e9684 */
[----:B------:R-:W-:Y:S01]  /*50d0*/  MUFU.EX2 R33, R5 ;  /* 0x0000000500217308 */ /* 0x000fe20000000800 */
[----:B------:R-:W-:Y:S02]  /*50e0*/  LOP3.LUT R14, R99, UR25, R14, 0x96, !PT ;  /* 0x00000019630e7c12 */ /* 0x000fe4000f8e960e */
[----:B------:R-:W-:Y:S04]  /*50f0*/  IMAD.WIDE.U32 R140, R140, -0x2daee0ad, RZ ;  /* 0xd2511f538c8c7825 */ /* 0x000fe800078e00ff */
[----:B------:R-:W-:Y:S01]  /*5100*/  IMAD.WIDE.U32 R14, R14, -0x2daee0ad, RZ ;  /* 0xd2511f530e0e7825 */ /* 0x000fe200078e00ff */
[----:B------:R-:W-:Y:S02]  /*5110*/  LOP3.LUT R7, R141, UR24, R130, 0x96, !PT ;  /* 0x000000188d077c12 */ /* 0x000fe4000f8e9682 */
[----:B------:R-:W-:Y:S02]  /*5120*/  MUFU.EX2 R100, R100 ;  /* 0x0000006400647308 */ /* 0x000fe40000000800 */
[----:B------:R-:W-:Y:S01]  /*5130*/  LOP3.LUT R20, R15, UR22, R140, 0x96, !PT ;  /* 0x000000160f147c12 */ /* 0x000fe2000f8e968c */
[----:B------:R-:W-:Y:S01]  /*5140*/  FADD.FTZ R15, R103, R136 ;  /* 0x00000088670f7221 */ /* 0x000fe20000010000 */
[----:B------:R-:W-:Y:S04]  /*5150*/  IMAD.WIDE.U32 R138, R7, -0x326172a9, RZ ;  /* 0xcd9e8d57078a7825 */ /* 0x000fe800078e00ff */
[--C-:B------:R-:W-:Y:S01]  /*5160*/  FFMA.FTZ R103, R26, UR4, -R88.reuse ;  /* 0x000000041a677c23 */ /* 0x100fe20008010858 */
[----:B------:R-:W-:Y:S01]  /*5170*/  FADD.FTZ R26, R106, R105 ;  /* 0x000000696a1a7221 */ /* 0x000fe20000010000 */
[----:B------:R-:W-:Y:S01]  /*5180*/  IMAD.WIDE.U32 R20, R20, -0x326172a9, RZ ;  /* 0xcd9e8d5714147825 */ /* 0x000fe200078e00ff */
[----:B------:R-:W-:Y:S03]  /*5190*/  MUFU.EX2 R105, R29 ;  /* 0x0000001d00697308 */ /* 0x000fe60000000800 */
[----:B------:R-:W-:Y:S01]  /*51a0*/  FFMA.FTZ R106, R30, UR4, -R88 ;  /* 0x000000041e6a7c23 */ /* 0x000fe20008010858 */
[----:B------:R-:W-:Y:S01]  /*51b0*/  FADD.FTZ R95, R95, R26 ;  /* 0x0000001a5f5f7221 */ /* 0x000fe20000010000 */
[C---:B-1----:R-:W-:Y:S05]  /*51c0*/  HMMA.16816.F32 R36, R16.reuse, R8, R36 ;  /* 0x000000081024723c */ /* 0x042fea0000001824 */
[----:B------:R-:W-:Y:S01]  /*51d0*/  MUFU.EX2 R136, R13 ;  /* 0x0000000d00887308 */ /* 0x000fe20000000800 */
[----:B------:R-:W-:Y:S01]  /*51e0*/  FADD.FTZ R94, R94, R95 ;  /* 0x0000005f5e5e7221 */ /* 0x000fe20000010000 */
[C---:B------:R-:W-:Y:S01]  /*51f0*/  HMMA.16816.F32 R40, R16.reuse, R10, R40 ;  /* 0x0000000a1028723c */ /* 0x040fe20000001828 */
[----:B------:R-:W1:Y:S03]  /*5200*/  LDSM.16.MT88.4 R8, [R108+0x6400] ;  /* 0x006400006c08783b */ /* 0x000e660000004200 */
[----:B------:R-:W-:Y:S01]  /*5210*/  LOP3.LUT R140, R21, UR21, R138, 0x96, !PT ;  /* 0x00000015158c7c12 */ /* 0x000fe2000f8e968a */
[----:B------:R-:W-:Y:S03]  /*5220*/  FFMA.FTZ R138, R22, UR4, -R88 ;  /* 0x00000004168a7c23 */ /* 0x000fe60008010858 */
[----:B------:R-:W-:Y:S03]  /*5230*/  MUFU.EX2 R103, R103 ;  /* 0x0000006700677308 */ /* 0x000fe60000000800 */
[----:B------:R-:W-:Y:S01]  /*5240*/  LOP3.LUT R98, R139, UR23, R98, 0x96, !PT ;  /* 0x000000178b627c12 */ /* 0x000fe2000f8e9662 */
[----:B------:R-:W-:Y:S04]  /*5250*/  IMAD.WIDE.U32 R140, R140, -0x2daee0ad, RZ ;  /* 0xd2511f538c8c7825 */ /* 0x000fe800078e00ff */
[----:B------:R-:W-:Y:S02]  /*5260*/  IMAD.WIDE.U32 R98, R98, -0x2daee0ad, RZ ;  /* 0xd2511f5362627825 */ /* 0x000fe400078e00ff */
[----:B------:R-:W-:Y:S03]  /*5270*/  MUFU.EX2 R138, R138 ;  /* 0x0000008a008a7308 */ /* 0x000fe60000000800 */
[----:B------:R-:W-:Y:S01]  /*5280*/  LOP3.LUT R24, R99, UR20, R14, 0x96, !PT ;  /* 0x0000001463187c12 */ /* 0x000fe2000f8e960e */
[----:B------:R-:W-:Y:S01]  /*5290*/  FFMA.FTZ R99, R23, UR4, -R88 ;  /* 0x0000000417637c23 */ /* 0x000fe20008010858 */
[----:B------:R-:W-:Y:S01]  /*52a0*/  LOP3.LUT R7, R141, UR18, R98, 0x96, !PT ;  /* 0x000000128d077c12 */ /* 0x000fe2000f8e9662 */
[----:B------:R-:W-:Y:S04]  /*52b0*/  FFMA.FTZ R98, R27, UR4, -R88 ;  /* 0x000000041b627c23 */ /* 0x000fe80008010858 */
[----:B------:R-:W-:Y:S01]  /*52c0*/  MUFU.EX2 R106, R106 ;  /* 0x0000006a006a7308 */ /* 0x000fe20000000800 */
[----:B------:R-:W-:Y:S04]  /*52d0*/  IMAD.WIDE.U32 R24, R24, -0x326172a9, RZ ;  /* 0xcd9e8d5718187825 */ /* 0x000fe800078e00ff */
[----:B------:R-:W-:Y:S01]  /*52e0*/  IMAD.WIDE.U32 R142, R7, -0x326172a9, RZ ;  /* 0xcd9e8d57078e7825 */ /* 0x000fe200078e00ff */
[----:B------:R-:W-:Y:S04]  /*52f0*/  LOP3.LUT R25, R25, UR19, R20, 0x96, !PT ;  /* 0x0000001319197c12 */ /* 0x000fe8000f8e9614 */
[----:B------:R-:W2:Y:S01]  /*5300*/  MUFU.EX2 R99, R99 ;  /* 0x0000006300637308 */ /* 0x000ea20000000800 */
[----:B------:R-:W-:Y:S09]  /*5310*/  LOP3.LUT R21, R142, 0xff, RZ, 0xc0, !PT ;  /* 0x000000ff8e157812 */ /* 0x000ff200078ec0ff */
[----:B------:R-:W3:Y:S01]  /*5320*/  MUFU.EX2 R98, R98 ;  /* 0x0000006200627308 */ /* 0x000ee20000000800 */
        /* <DEDUP_REMOVED lines=14> */
[----:B------:R-:W-:Y:S01]  /*5410*/  LOP3.LUT R8, R143, UR29, R24, 0x96, !PT ;  /* 0x0000001d8f087c12 */ /* 0x000fe2000f8e9618 */
[----:B------:R-:W-:Y:S01]  /*5420*/  FADD.FTZ R24, R104, R15 ;  /* 0x0000000f68187221 */ /* 0x000fe20000010000 */
[----:B--2---:R-:W-:Y:S01]  /*5430*/  F2FP.F16.F32.PACK_AB R18, R99, R138 ;  /* 0x0000008a6312723e */ /* 0x004fe200000000ff */
[----:B------:R1:W-:Y:S03]  /*5440*/  MUFU.EX2 R104, R28 ;  /* 0x0000001c00687308 */ /* 0x0003e60000000800 */
[----:B------:R-:W-:Y:S01]  /*5450*/  SHF.R.U32.HI R9, RZ, 0x10, R8 ;  /* 0x00000010ff097819 */ /* 0x000fe20000011608 */
[----:B------:R-:W-:Y:S01]  /*5460*/  FADD.FTZ R27, R97, R24 ;  /* 0x00000018611b7221 */ /* 0x000fe20000010000 */
[----:B------:R-:W-:Y:S01]  /*5470*/  LOP3.LUT R14, R8, 0xffff, RZ, 0xc0, !PT ;  /* 0x0000ffff080e7812 */ /* 0x000fe200078ec0ff */
[----:B------:R-:W-:Y:S01]  /*5480*/  FFMA.FTZ R97, R34, UR4, -R88 ;  /* 0x0000000422617c23 */ /* 0x000fe20008010858 */
[----:B------:R-:W-:Y:S01]  /*5490*/  LOP3.LUT R7, R8, 0xff, RZ, 0xc0, !PT ;  /* 0x000000ff08077812 */ /* 0x000fe200078ec0ff */
[----:B------:R-:W-:Y:S01]  /*54a0*/  FADD.FTZ R96, R96, R27 ;  /* 0x0000001b60607221 */ /* 0x000fe20000010000 */
[----:B------:R-:W-:Y:S01]  /*54b0*/  SHF.R.U32.HI R8, RZ, 0x18, R8 ;  /* 0x00000018ff087819 */ /* 0x000fe20000011608 */
[----:B------:R-:W-:Y:S01]  /*54c0*/  FFMA.FTZ R88, R35, UR4, -R88 ;  /* 0x0000000423587c23 */ /* 0x000fe20008010858 */
[----:B------:R-:W-:Y:S01]  /*54d0*/  LOP3.LUT R9, R9, 0xff, RZ, 0xc0, !PT ;  /* 0x000000ff09097812 */ /* 0x000fe200078ec0ff */
[----:B------:R-:W-:Y:S01]  /*54e0*/  FADD.FTZ R93, R93, R96 ;  /* 0x000000605d5d7221 */ /* 0x000fe20000010000 */
[----:B------:R-:W-:Y:S01]  /*54f0*/  SHF.R.U32.HI R14, RZ, 0x8, R14 ;  /* 0x00000008ff0e7819 */ /* 0x000fe2000001160e */
[----:B------:R-:W-:Y:S01]  /*5500*/  MUFU.EX2 R97, R97 ;  /* 0x0000006100617308 */ /* 0x000fe20000000800 */
[----:B------:R-:W-:Y:S02]  /*5510*/  PRMT R9, R9, 0x5410, R8 ;  /* 0x0000541009097816 */ /* 0x000fe40000000008 */
[----:B------:R-:W-:Y:S01]  /*5520*/  LOP3.LUT R8, R142, 0xffff, RZ, 0xc0, !PT ;  /* 0x0000ffff8e087812 */ /* 0x000fe200078ec0ff */
[----:B-1----:R-:W-:Y:S01]  /*5530*/  LDSM.16.MT88.4 R28, [R109+0x8c00] ;  /* 0x008c00006d1c783b */ /* 0x002fe20000004200 */
[----:B------:R-:W-:Y:S02]  /*5540*/  PRMT R7, R7, 0x5410, R14 ;  /* 0x0000541007077816 */ /* 0x000fe4000000000e */
[----:B------:R-:W-:Y:S03]  /*5550*/  SHF.R.U32.HI R8, RZ, 0x8, R8 ;  /* 0x00000008ff087819 */ /* 0x000fe60000011608 */
[----:B------:R1:W2:Y:S01]  /*5560*/  MUFU.EX2 R96, R88 ;  /* 0x0000005800607308 */ /* 0x0002a20000000800 */
[--C-:B------:R-:W-:Y:S02]  /*5570*/  HSET2.LE.AND R9, R9, R90.reuse, PT ;  /* 0x0000005a09097233 */ /* 0x100fe40003803000 */
[----:B------:R-:W-:Y:S02]  /*5580*/  PRMT R21, R21, 0x5410, R8 ;  /* 0x0000541015157816 */ /* 0x000fe40000000008 */
[--C-:B------:R-:W-:Y:S02]  /*5590*/  SHF.R.U32.HI R8, RZ, 0x10, R142.reuse ;  /* 0x00000010ff087819 */ /* 0x100fe4000001168e */
[----:B------:R-:W-:Y:S02]  /*55a0*/  SHF.R.U32.HI R142, RZ, 0x18, R142 ;  /* 0x00000018ff8e7819 */ /* 0x000fe4000001168e */
[----:B------:R-:W-:Y:S02]  /*55b0*/  LOP3.LUT R13, R8, 0xff, RZ, 0xc0, !PT ;  /* 0x000000ff080d7812 */ /* 0x000fe400078ec0ff */
[----:B---3--:R-:W-:Y:S02]  /*55c0*/  F2FP.F16.F32.PACK_AB R16, R98, R103 ;  /* 0x000000676210723e */ /* 0x008fe400000000ff */
[----:B------:R-:W-:Y:S01]  /*55d0*/  PRMT R5, R13, 0x5410, R142 ;  /* 0x000054100d057816 */ /* 0x000fe2000000008e */
[----:B------:R-:W-:Y:S01]  /*55e0*/  IMAD.WIDE.U32 R142, R25, -0x2daee0ad, RZ ;  /* 0xd2511f53198e7825 */ /* 0x000fe200078e00ff */
[----:B------:R-:W3:Y:S02]  /*55f0*/  LDSM.16.MT88.4 R12, [R109+0x6800] ;  /* 0x006800006d0c783b */ /* 0x000ee40000004200 */
[----:B------:R-:W-:Y:S02]  /*5600*/  LOP3.LUT R9, R9, R18, RZ, 0xc0, !PT ;  /* 0x0000001209097212 */ /* 0x000fe400078ec0ff */
[--C-:B------:R-:W-:Y:S02]  /*5610*/  HSET2.LE.AND R11, R5, R90.reuse, PT ;  /* 0x0000005a050b7233 */ /* 0x100fe40003803000 */
[--C-:B------:R-:W-:Y:S02]  /*5620*/  HSET2.LE.AND R10, R21, R90.reuse, PT ;  /* 0x0000005a150a7233 */ /* 0x100fe40003803000 */
[--C-:B------:R-:W-:Y:S01]  /*5630*/  HSET2.LE.AND R8, R7, R90.reuse, PT ;  /* 0x0000005a07087233 */ /* 0x100fe20003803000 */
[----:B------:R-:W-:Y:S01]  /*5640*/  LDSM.16.MT88.4 R20, [R109+0x8800] ;  /* 0x008800006d14783b */ /* 0x000fe20000004200 */
[----:B------:R-:W-:Y:S02]  /*5650*/  LOP3.LUT R11, R11, R16, RZ, 0xc0, !PT ;  /* 0x000000100b0b7212 */ /* 0x000fe400078ec0ff */
[----:B------:R-:W-:Y:S02]  /*5660*/  F2FP.F16.F32.PACK_AB R7, R136, R101 ;  /* 0x000000658807723e */ /* 0x000fe400000000ff */
[----:B------:R-:W-:Y:S02]  /*5670*/  F2FP.F16.F32.PACK_AB R5, R33, R102 ;  /* 0x000000662105723e */ /* 0x000fe400000000ff */
[----:B------:R-:W-:Y:S01]  /*5680*/  LOP3.LUT R8, R8, R7, RZ, 0xc0, !PT ;  /* 0x0000000708087212 */ /* 0x000fe200078ec0ff */
[----:B------:R-:W4:Y:S01]  /*5690*/  LDSM.16.MT88.4 R16, [R108+0x6800] ;  /* 0x006800006c10783b */ /* 0x000f220000004200 */
[----:B------:R-:W-:Y:S02]  /*56a0*/  LOP3.LUT R10, R10, R5, RZ, 0xc0, !PT ;  /* 0x000000050a0a7212 */ /* 0x000fe400078ec0ff */
[----:B------:R-:W-:Y:S02]  /*56b0*/  LOP3.LUT R140, R143, UR28, R140, 0x96, !PT ;  /* 0x0000001c8f8c7c12 */ /* 0x000fe4000f8e968c */
[----:B------:R-:W-:Y:S02]  /*56c0*/  LOP3.LUT R5, R142, 0xffff, RZ, 0xc0, !PT ;  /* 0x0000ffff8e057812 */ /* 0x000fe400078ec0ff */
[----:B------:R-:W-:Y:S02]  /*56d0*/  LOP3.LUT R25, R140, 0xff, RZ, 0xc0, !PT ;  /* 0x000000ff8c197812 */ /* 0x000fe400078ec0ff */
[----:B------:R-:W-:Y:S02]  /*56e0*/  LOP3.LUT R7, R142, 0xff, RZ, 0xc0, !PT ;  /* 0x000000ff8e077812 */ /* 0x000fe400078ec0ff */
[----:B-1----:R-:W-:Y:S02]  /*56f0*/  F2FP.F16.F32.PACK_AB R88, R107, R106 ;  /* 0x0000006a6b58723e */ /* 0x002fe400000000ff */
[----:B--2---:R-:W-:Y:S01]  /*5700*/  F2FP.F16.F32.PACK_AB R34, R96, R97 ;  /* 0x000000616022723e */ /* 0x004fe200000000ff */
[C---:B---3--:R-:W-:Y:S06]  /*5710*/  HMMA.16816.F32 R36, R8.reuse, R12, R36 ;  /* 0x0000000c0824723c */ /* 0x048fec0000001824 */
[C---:B------:R-:W-:Y:S01]  /*5720*/  HMMA.16816.F32 R40, R8.reuse, R14, R40 ;  /* 0x0000000e0828723c */ /* 0x040fe20000001828 */
[----:B------:R-:W1:Y:S05]  /*5730*/  LDSM.16.MT88.4 R12, [R109+0x7800] ;  /* 0x007800006d0c783b */ /* 0x000e6a0000004200 */
[C---:B----4-:R-:W-:Y:S06]  /*5740*/  HMMA.16816.F32 R44, R8.reuse, R16, R44 ;  /* 0x00000010082c723c */ /* 0x050fec000000182c */
[C---:B------:R-:W-:Y:S01]  /*5750*/  HMMA.16816.F32 R48, R8.reuse, R18, R48 ;  /* 0x000000120830723c */ /* 0x040fe20000001830 */
[----:B------:R-:W2:Y:S05]  /*5760*/  LDSM.16.MT88.4 R16, [R108+0x7800] ;  /* 0x007800006c10783b */ /* 0x000eaa0000004200 */
[C---:B-1----:R-:W-:Y:S06]  /*5770*/  HMMA.16816.F32 R52, R8.reuse, R12, R52 ;  /* 0x0000000c0834723c */ /* 0x042fec0000001834 */
[C---:B------:R-:W-:Y:S01]  /*5780*/  HMMA.16816.F32 R56, R8.reuse, R14, R56 ;  /* 0x0000000e0838723c */ /* 0x040fe20000001838 */
[----:B------:R-:W1:Y:S05]  /*5790*/  LDSM.16.MT88.4 R12, [R108+0x8800] ;  /* 0x008800006c0c783b */ /* 0x000e6a0000004200 */
[C---:B--2---:R-:W-:Y:S06]  /*57a0*/  HMMA.16816.F32 R60, R8.reuse, R16, R60 ;  /* 0x00000010083c723c */ /* 0x044fec000000183c */
[C---:B------:R-:W-:Y:S05]  /*57b0*/  HMMA.16816.F32 R64, R8.reuse, R18, R64 ;  /* 0x000000120840723c */ /* 0x040fea0000001840 */
[----:B------:R-:W-:Y:S01]  /*57c0*/  SHF.R.U32.HI R16, RZ, 0x8, R5 ;  /* 0x00000008ff107819 */ /* 0x000fe20000011605 */
[C---:B------:R-:W-:Y:S05]  /*57d0*/  HMMA.16816.F32 R68, R8.reuse, R20, R68 ;  /* 0x000000140844723c */ /* 0x040fea0000001844 */
[----:B------:R-:W-:Y:S01]  /*57e0*/  PRMT R7, R7, 0x5410, R16 ;  /* 0x0000541007077816 */ /* 0x000fe20000000010 */
[C---:B------:R-:W-:Y:S05]  /*57f0*/  HMMA.16816.F32 R72, R8.reuse, R22, R72 ;  /* 0x000000160848723c */ /* 0x040fea0000001848 */
[----:B------:R-:W-:Y:S02]  /*5800*/  LOP3.LUT R17, R140, 0xffff, RZ, 0xc0, !PT ;  /* 0x0000ffff8c117812 */ /* 0x000fe400078ec0ff */
[--C-:B------:R-:W-:Y:S04]  /*5810*/  SHF.R.U32.HI R16, RZ, 0x10, R142.reuse ;  /* 0x00000010ff107819 */ /* 0x100fe8000001168e */
[----:B------:R-:W-:Y:S01]  /*5820*/  LOP3.LUT R16, R16, 0xff, RZ, 0xc0, !PT ;  /* 0x000000ff10107812 */ /* 0x000fe200078ec0ff */
[C---:B-1----:R-:W-:Y:S03]  /*5830*/  HMMA.16816.F32 R76, R8.reuse, R12, R76 ;  /* 0x0000000c084c723c */ /* 0x042fe6000000184c */
[----:B------:R-:W-:Y:S02]  /*5840*/  SHF.R.U32.HI R18, RZ, 0x8, R17 ;  /* 0x00000008ff127819 */ /* 0x000fe40000011611 */
[----:B------:R-:W-:Y:S01]  /*5850*/  SHF.R.U32.HI R5, RZ, 0x18, R142 ;  /* 0x00000018ff057819 */ /* 0x000fe2000001168e */
[----:B------:R-:W-:Y:S01]  /*5860*/  HMMA.16816.F32 R80, R8, R14, R80 ;  /* 0x0000000e0850723c */ /* 0x000fe20000001850 */
[----:B------:R-:W-:Y:S04]  /*5870*/  LDSM.16.MT88.4 R8, [R108+0x6c00] ;  /* 0x006c00006c08783b */ /* 0x000fe80000004200 */
[----:B------:R-:W-:Y:S02]  /*5880*/  PRMT R5, R16, 0x5410, R5 ;  /* 0x0000541010057816 */ /* 0x000fe40000000005 */
[----:B------:R-:W-:Y:S02]  /*5890*/  PRMT R25, R25, 0x5410, R18 ;  /* 0x0000541019197816 */ /* 0x000fe40000000012 */
[----:B------:R-:W1:Y:S02]  /*58a0*/  LDSM.16.MT88.4 R16, [R109+0x6c00] ;  /* 0x006c00006d10783b */ /* 0x000e640000004200 */
[--C-:B------:R-:W-:Y:S02]  /*58b0*/  SHF.R.U32.HI R20, RZ, 0x10, R140.reuse ;  /* 0x00000010ff147819 */ /* 0x100fe4000001168c */
[----:B------:R-:W-:Y:S02]  /*58c0*/  SHF.R.U32.HI R21, RZ, 0x18, R140 ;  /* 0x00000018ff157819 */ /* 0x000fe4000001168c */
[----:B------:R-:W-:Y:S02]  /*58d0*/  LOP3.LUT R20, R20, 0xff, RZ, 0xc0, !PT ;  /* 0x000000ff14147812 */ /* 0x000fe400078ec0ff */
[--C-:B------:R-:W-:Y:S02]  /*58e0*/  HSET2.LE.AND R12, R25, R90.reuse, PT ;  /* 0x0000005a190c7233 */ /* 0x100fe40003803000 */
[----:B------:R-:W-:Y:S01]  /*58f0*/  PRMT R23, R20, 0x5410, R21 ;  /* 0x0000541014177816 */ /* 0x000fe20000000015 */
[----:B------:R-:W-:Y:S01]  /*5900*/  LDSM.16.MT88.4 R24, [R108+0x7c00] ;  /* 0x007c00006c18783b */ /* 0x000fe20000004200 */
[----:B------:R-:W-:Y:S02]  /*5910*/  F2FP.F16.F32.PACK_AB R21, R105, R104 ;  /* 0x000000686915723e */ /* 0x000fe400000000ff */
[--C-:B------:R-:W-:Y:S02]  /*5920*/  HSET2.LE.AND R7, R7, R90.reuse, PT ;  /* 0x0000005a07077233 */ /* 0x100fe40003803000 */
[--C-:B------:R-:W-:Y:S02]  /*5930*/  HSET2.LE.AND R13, R23, R90.reuse, PT ;  /* 0x0000005a170d7233 */ /* 0x100fe40003803000 */
[----:B------:R-:W-:Y:S02]  /*5940*/  LOP3.LUT R12, R12, R21, RZ, 0xc0, !PT ;  /* 0x000000150c0c7212 */ /* 0x000fe400078ec0ff */
[----:B------:R-:W2:Y:S01]  /*5950*/  LDSM.16.MT88.4 R20, [R109+0x7c00] ;  /* 0x007c00006d14783b */ /* 0x000ea20000004200 */
[----:B------:R-:W-:Y:S01]  /*5960*/  HSET2.LE.AND R5, R5, R90, PT ;  /* 0x0000005a05057233 */ /* 0x000fe20003803000 */
[----:B------:R-:W-:Y:S01]  /*5970*/  FADD.FTZ R90, R91, R94 ;  /* 0x0000005e5b5a7221 */ /* 0x000fe20000010000 */
[----:B------:R-:W-:Y:S01]  /*5980*/  F2FP.F16.F32.PACK_AB R14, R100, R137 ;  /* 0x00000089640e723e */ /* 0x000fe200000000ff */
[----:B------:R-:W-:Y:S01]  /*5990*/  FADD.FTZ R91, R92, R93 ;  /* 0x0000005d5c5b7221 */ /* 0x000fe20000010000 */
[----:B------:R-:W-:Y:S02]  /*59a0*/  LOP3.LUT R13, R13, R88, RZ, 0xc0, !PT ;  /* 0x000000580d0d7212 */ /* 0x000fe400078ec0ff */
[----:B------:R-:W-:Y:S01]  /*59b0*/  LOP3.LUT R14, R7, R14, RZ, 0xc0, !PT ;  /* 0x0000000e070e7212 */ /* 0x000fe200078ec0ff */
[----:B------:R-:W3:Y:S01]  /*59c0*/  LDSM.16.MT88.4 R92, [R108+0x8c00] ;  /* 0x008c00006c5c783b */ /* 0x000ee20000004200 */
[----:B------:R-:W-:Y:S01]  /*59d0*/  LOP3.LUT R15, R5, R34, RZ, 0xc0, !PT ;  /* 0x00000022050f7212 */ /* 0x000fe200078ec0ff */
[----:B------:R-:W-:Y:S01]  /*59e0*/  FADD.FTZ R5, R101, R90 ;  /* 0x0000005a65057221 */ /* 0x000fe20000010000 */
[----:B------:R-:W-:Y:S03]  /*59f0*/  FADD.FTZ R138, R138, R91 ;  /* 0x0000005b8a8a7221 */ /* 0x000fe60000010000 */
[----:B------:R-:W-:Y:S01]  /*5a00*/  FADD.FTZ R5, R136, R5 ;  /* 0x0000000588057221 */ /* 0x000fe20000010000 */
[----:B------:R-:W-:Y:S03]  /*5a10*/  FADD.FTZ R138, R99, R138 ;  /* 0x0000008a638a7221 */ /* 0x000fe60000010000 */
[----:B------:R-:W-:Y:S01]  /*5a20*/  FADD.FTZ R102, R102, R5 ;  /* 0x0000000566667221 */ /* 0x000fe20000010000 */
[----:B------:R-:W-:Y:S01]  /*5a30*/  FADD.FTZ R103, R103, R138 ;  /* 0x0000008a67677221 */ /* 0x000fe20000010000 */
[C---:B-1----:R-:W-:Y:S05]  /*5a40*/  HMMA.16816.F32 R36, R12.reuse, R16, R36 ;  /* 0x000000100c24723c */ /* 0x042fea0000001824 */
[----:B------:R-:W-:Y:S01]  /*5a50*/  FADD.FTZ R33, R33, R102 ;  /* 0x0000006621217221 */ /* 0x000fe20000010000 */
[C---:B------:R-:W-:Y:S05]  /*5a60*/  HMMA.16816.F32 R40, R12.reuse, R18, R40 ;  /* 0x000000120c28723c */ /* 0x040fea0000001828 */
[----:B------:R-:W-:Y:S01]  /*5a70*/  FADD.FTZ R103, R98, R103 ;  /* 0x0000006762677221 */ /* 0x000fe20000010000 */
[C---:B------:R-:W-:Y:S05]  /*5a80*/  HMMA.16816.F32 R44, R12.reuse, R8, R44 ;  /* 0x000000080c2c723c */ /* 0x040fea000000182c */
[----:B------:R-:W-:Y:S01]  /*5a90*/  FADD.FTZ R104, R104, R33 ;  /* 0x0000002168687221 */ /* 0x000fe20000010000 */
[C---:B------:R-:W-:Y:S05]  /*5aa0*/  HMMA.16816.F32 R48, R12.reuse, R10, R48 ;  /* 0x0000000a0c30723c */ /* 0x040fea0000001830 */
[----:B------:R-:W-:Y:S01]  /*5ab0*/  FADD.FTZ R106, R106, R103 ;  /* 0x000000676a6a7221 */ /* 0x000fe20000010000 */
[C---:B--2---:R-:W-:Y:S05]  /*5ac0*/  HMMA.16816.F32 R52, R12.reuse, R20, R52 ;  /* 0x000000140c34723c */ /* 0x044fea0000001834 */
[----:B------:R-:W-:Y:S01]  /*5ad0*/  FADD.FTZ R104, R105, R104 ;  /* 0x0000006869687221 */ /* 0x000fe20000010000 */
[C---:B------:R-:W-:Y:S05]  /*5ae0*/  HMMA.16816.F32 R56, R12.reuse, R22, R56 ;  /* 0x000000160c38723c */ /* 0x040fea0000001838 */
        /* <DEDUP_REMOVED lines=9> */
[C---:B---3--:R-:W-:Y:S06]  /*5b80*/  HMMA.16816.F32 R76, R12.reuse, R92, R76 ;  /* 0x0000005c0c4c723c */ /* 0x048fec000000184c */
[----:B------:R-:W-:Y:S01]  /*5b90*/  HMMA.16816.F32 R80, R12, R94, R80 ;  /* 0x0000005e0c50723c */ /* 0x000fe20000001850 */
[----:B------:R-:W-:Y:S11]  /*5ba0*/  @!UPT UIADD3 URZ, URZ, URZ, URZ ;  /* 0x0000003f3f3ff290 */ /* 0x000ff6000fffe03f */
[----:B------:R-:W-:Y:S01]  /*5bb0*/  @!UPT UIADD3 URZ, URZ, URZ, URZ ;  /* 0x0000003f3f3ff290 */ /* 0x000fe2000fffe03f */
[----:B------:R-:W-:Y:S11]  /*5bc0*/  @P0 BRA `(.L_x_855) ;  /* 0xffffffdc008c0947 */ /* 0x000ff6000383ffff */
.L_x_854:
        /* <DEDUP_REMOVED lines=8> */
[----:B------:R-:W3:Y:S01]  /*5c50*/  S2R R8, SR_TID.X ;  /* 0x0000000000087919 */ /* 0x000ee20000002100 */
[----:B------:R-:W-:Y:S01]  /*5c60*/  UMOV UR15, URZ ;  /* 0x0000003f000f7c82 */ /* 0x000fe20008000000 */
[----:B------:R-:W-:Y:S01]  /*5c70*/  BSSY B0, `(.L_x_858) ;  /* 0x00000d0000007945 */ /* 0x000fe20003800000 */
[----:B------:R-:W-:-:S02]  /*5c80*/  MOV R12, 0x7f800000 ;  /* 0x7f800000000c7802 */ /* 0x000fc40000000f00 */
[----:B------:R-:W-:Y:S01]  /*5c90*/  LEA R127, R127, R122, 0x4 ;  /* 0x0000007a7f7f7211 */ /* 0x000fe200078e20ff */
[----:B------:R-:W-:Y:S08]  /*5ca0*/  S2UR UR8, SR_CTAID.X ;  /* 0x00000000000879c3 */ /* 0x000ff00000002500 */
[----:B------:R-:W-:Y:S01]  /*5cb0*/  S2UR UR9, SR_CTAID.Z ;  /* 0x00000000000979c3 */ /* 0x000fe20000002700 */
[----:B-1----:R-:W-:Y:S01]  /*5cc0*/  FADD.FTZ R5, R4, R137 ;  /* 0x0000008904057221 */ /* 0x002fe20000010000 */
[----:B--2---:R-:W-:-:S04]  /*5cd0*/  FADD.FTZ R4, R3, R136 ;  /* 0x0000008803047221 */ /* 0x004fc80000010000 */
[----:B------:R-:W1:Y:S04]  /*5ce0*/  SHFL.BFLY PT, R6, R5, 0x1, 0x1f ;  /* 0x0c201f0005067f89 */ /* 0x000e6800000e0000 */
[----:B------:R-:W2:Y:S01]  /*5cf0*/  SHFL.BFLY PT, R7, R4, 0x1, 0x1f ;  /* 0x0c201f0004077f89 */ /* 0x000ea200000e0000 */
[----:B---3--:R-:W-:Y:S01]  /*5d00*/  SHF.R.S32.HI R3, RZ, 0x1f, R8 ;  /* 0x0000001fff037819 */ /* 0x008fe20000011408 */
[----:B-1----:R-:W-:-:S03]  /*5d10*/  FADD.FTZ R9, R5, R6 ;  /* 0x0000000605097221 */ /* 0x002fc60000010000 */
[-C--:B------:R-:W-:Y:S01]  /*5d20*/  LEA.HI R6, R3, R8.reuse, RZ, 0x2 ;  /* 0x0000000803067211 */ /* 0x080fe200078f10ff */
[----:B--2---:R-:W-:Y:S01]  /*5d30*/  FADD.FTZ R7, R4, R7 ;  /* 0x0000000704077221 */ /* 0x004fe20000010000 */
[----:B------:R-:W-:Y:S02]  /*5d40*/  FSETP.NE.FTZ.AND P3, PT, R9, RZ, PT ;  /* 0x000000ff0900720b */ /* 0x000fe40003f75000 */
[----:B------:R-:W-:Y:S02]  /*5d50*/  LEA.HI R4, R3, R8, RZ, 0x5 ;  /* 0x0000000803047211 */ /* 0x000fe400078f28ff */
[----:B------:R-:W-:Y:S02]  /*5d60*/  FSETP.NE.FTZ.AND P2, PT, R7, RZ, PT ;  /* 0x000000ff0700720b */ /* 0x000fe40003f55000 */
[----:B------:R-:W-:Y:S02]  /*5d70*/  LOP3.LUT R3, R4, 0xffffffe0, RZ, 0xc0, !PT ;  /* 0xffffffe004037812 */ /* 0x000fe400078ec0ff */
[----:B------:R-:W-:-:S02]  /*5d80*/  LOP3.LUT R5, R6, 0xfffffffc, RZ, 0xc0, !PT ;  /* 0xfffffffc06057812 */ /* 0x000fc400078ec0ff */
[-C--:B------:R-:W-:Y:S02]  /*5d90*/  IADD3 R3, -R3, R8.reuse, RZ ;  /* 0x0000000803037210 */ /* 0x080fe40007ffe1ff */
[----:B------:R-:W-:Y:S01]  /*5da0*/  SHF.R.S32.HI R6, RZ, 0x2, R6 ;  /* 0x00000002ff067819 */ /* 0x000fe20000011406 */
[----:B------:R-:W1:Y:S01]  /*5db0*/  @P3 MUFU.RCP R10, R9 ;  /* 0x00000009000a3308 */ /* 0x000e620000001000 */
[----:B------:R-:W-:Y:S01]  /*5dc0*/  LOP3.LUT P4, RZ, R3, 0x3, RZ, 0xc0, !PT ;  /* 0x0000000303ff7812 */ /* 0x000fe2000788c0ff */
[----:B------:R-:W2:Y:S01]  /*5dd0*/  @P3 LDC R19, c[0x0][0x2e8] ;  /* 0x0000ba00ff133b82 */ /* 0x000ea20000000800 */
[----:B------:R-:W-:Y:S02]  /*5de0*/  SHF.R.S32.HI R3, RZ, 0x1f, R6 ;  /* 0x0000001fff037819 */ /* 0x000fe40000011406 */
[----:B------:R-:W-:Y:S02]  /*5df0*/  IADD3 R5, -R5, R8, RZ ;  /* 0x0000000805057210 */ /* 0x000fe40007ffe1ff */
[----:B------:R-:W-:Y:S01]  /*5e00*/  LEA.HI R3, R3, R6, RZ, 0x3 ;  /* 0x0000000603037211 */ /* 0x000fe200078f18ff */
[----:B------:R-:W3:Y:S01]  /*5e10*/  @P2 MUFU.RCP R11, R7 ;  /* 0x00000007000b2308 */ /* 0x000ee20000001000 */
[----:B------:R-:W-:Y:S01]  /*5e20*/  SHF.R.S32.HI R4, RZ, 0x5, R4 ;  /* 0x00000005ff047819 */ /* 0x000fe20000011404 */
[----:B------:R-:W4:Y:S01]  /*5e30*/  @P2 LDC R17, c[0x0][0x2e8] ;  /* 0x0000ba00ff112b82 */ /* 0x000f220000000800 */
[----:B------:R-:W-:-:S03]  /*5e40*/  LOP3.LUT R3, R3, 0xfffffff8, RZ, 0xc0, !PT ;  /* 0xfffffff803037812 */ /* 0x000fc600078ec0ff */
[----:B------:R-:W-:Y:S01]  /*5e50*/  IMAD R4, R4, 0x100, R5 ;  /* 0x0000010004047824 */ /* 0x000fe200078e0205 */
[----:B------:R-:W-:Y:S01]  /*5e60*/  IADD3 R3, R6, -R3, RZ ;  /* 0x8000000306037210 */ /* 0x000fe20007ffe0ff */
[----:B------:R-:W5:Y:S01]  /*5e70*/  @P2 MUFU.LG2 R7, R7 ;  /* 0x0000000700072308 */ /* 0x000f620000000c00 */
[----:B-1----:R-:W-:Y:S02]  /*5e80*/  FMUL.FTZ R10, R10, UR4 ;  /* 0x000000040a0a7c20 */ /* 0x002fe40008410000 */
[----:B------:R-:W-:Y:S02]  /*5e90*/  LEA.HI R5, R3, R3, RZ, 0x1 ;  /* 0x0000000303057211 */ /* 0x000fe400078f08ff */
[C---:B------:R-:W-:Y:S01]  /*5ea0*/  FMUL.FTZ R36, R10.reuse, R36 ;  /* 0x000000240a247220 */ /* 0x040fe20000410000 */
[C---:B------:R-:W-:Y:S01]  /*5eb0*/  FMUL.FTZ R37, R10.reuse, R37 ;  /* 0x000000250a257220 */ /* 0x040fe20000410000 */
[----:B------:R-:W-:Y:S01]  /*5ec0*/  SHF.R.S32.HI R6, RZ, 0x1, R5 ;  /* 0x00000001ff067819 */ /* 0x000fe20000011405 */
[C---:B------:R-:W-:Y:S01]  /*5ed0*/  FMUL.FTZ R40, R10.reuse, R40 ;  /* 0x000000280a287220 */ /* 0x040fe20000410000 */
[----:B---3--:R-:W-:Y:S01]  /*5ee0*/  FMUL.FTZ R11, R11, UR4 ;  /* 0x000000040b0b7c20 */ /* 0x008fe20008410000 */
[----:B------:R-:W1:Y:S01]  /*5ef0*/  S2UR UR4, SR_CgaCtaId ;  /* 0x00000000000479c3 */ /* 0x000e620000008800 */
[----:B------:R-:W-:Y:S01]  /*5f00*/  LOP3.LUT R8, R5, 0x3fffffe, RZ, 0xc0, !PT ;  /* 0x03fffffe05087812 */ /* 0x000fe200078ec0ff */
[----:B------:R-:W-:Y:S01]  /*5f10*/  FMUL.FTZ R41, R10, R41 ;  /* 0x000000290a297220 */ /* 0x000fe20000410000 */
[C---:B------:R-:W-:Y:S01]  /*5f20*/  SHF.L.U32 R5, R6.reuse, 0x6, RZ ;  /* 0x0000000606057819 */ /* 0x040fe200000006ff */
[----:B------:R-:W-:Y:S01]  /*5f30*/  FMUL.FTZ R38, R11, R38 ;  /* 0x000000260b267220 */ /* 0x000fe20000410000 */
[----:B------:R-:W-:Y:S01]  /*5f40*/  IADD3 R3, R3, -R8, RZ ;  /* 0x8000000803037210 */ /* 0x000fe20007ffe0ff */
[----:B------:R-:W-:Y:S01]  /*5f50*/  FMUL.FTZ R39, R11, R39 ;  /* 0x000000270b277220 */ /* 0x000fe20000410000 */
[----:B------:R-:W-:Y:S01]  /*5f60*/  LOP3.LUT R5, R5, 0xc0, RZ, 0xc0, !PT ;  /* 0x000000c005057812 */ /* 0x000fe200078ec0ff */
[----:B------:R-:W-:Y:S01]  /*5f70*/  FMUL.FTZ R42, R11, R42 ;  /* 0x0000002a0b2a7220 */ /* 0x000fe20000410000 */
[C---:B------:R-:W-:Y:S01]  /*5f80*/  LOP3.LUT P0, RZ, R6.reuse, 0x2, RZ, 0xc0, !PT ;  /* 0x0000000206ff7812 */ /* 0x040fe2000780c0ff */
[----:B------:R-:W-:Y:S01]  /*5f90*/  IMAD R3, R3, 0x10, R4 ;  /* 0x0000001003037824 */ /* 0x000fe200078e0204 */
[----:B------:R-:W-:Y:S01]  /*5fa0*/  LEA.HI R8, R5, R5, RZ, 0x1d ;  /* 0x0000000505087211 */ /* 0x000fe200078fe8ff */
[----:B------:R-:W-:Y:S01]  /*5fb0*/  FMUL.FTZ R43, R11, R43 ;  /* 0x0000002b0b2b7220 */ /* 0x000fe20000410000 */
[----:B------:R-:W-:Y:S01]  /*5fc0*/  LOP3.LUT R4, R6, 0x1, RZ, 0xc0, !PT ;  /* 0x0000000106047812 */ /* 0x000fe200078ec0ff */
[C---:B------:R-:W-:Y:S01]  /*5fd0*/  FMUL.FTZ R44, R10.reuse, R44 ;  /* 0x0000002c0a2c7220 */ /* 0x040fe20000410000 */
[----:B------:R-:W-:Y:S01]  /*5fe0*/  LEA R3, R3, R8, 0x1 ;  /* 0x0000000803037211 */ /* 0x000fe200078e08ff */
[----:B------:R-:W-:Y:S01]  /*5ff0*/  FMUL.FTZ R45, R10, R45 ;  /* 0x0000002d0a2d7220 */ /* 0x000fe20000410000 */
[----:B------:R-:W-:Y:S01]  /*6000*/  ISETP.NE.U32.AND P1, PT, R4, 0x1, PT ;  /* 0x000000010400780c */ /* 0x000fe20003f25070 */
[C---:B------:R-:W-:Y:S01]  /*6010*/  FMUL.FTZ R46, R11.reuse, R46 ;  /* 0x0000002e0b2e7220 */ /* 0x040fe20000410000 */
[----:B------:R-:W-:Y:S01]  /*6020*/  MOV R4, 0x20 ;  /* 0x0000002000047802 */ /* 0x000fe20000000f00 */
[C---:B------:R-:W-:Y:S01]  /*6030*/  FMUL.FTZ R47, R11.reuse, R47 ;  /* 0x0000002f0b2f7220 */ /* 0x040fe20000410000 */
[C---:B------:R-:W-:Y:S01]  /*6040*/  FMUL.FTZ R48, R10.reuse, R48 ;  /* 0x000000300a307220 */ /* 0x040fe20000410000 */
[----:B------:R-:W-:Y:S01]  /*6050*/  FMUL.FTZ R49, R10, R49 ;  /* 0x000000310a317220 */ /* 0x000fe20000410000 */
[C---:B------:R-:W-:Y:S01]  /*6060*/  FMUL.FTZ R50, R11.reuse, R50 ;  /* 0x000000320b327220 */ /* 0x040fe20000410000 */
[----:B-1----:R-:W-:Y:S01]  /*6070*/  ULEA UR4, UR4, UR5, 0x18 ;  /* 0x0000000504047291 */ /* 0x002fe2000f8ec03f */
[C---:B------:R-:W-:Y:S01]  /*6080*/  FMUL.FTZ R51, R11.reuse, R51 ;  /* 0x000000330b337220 */ /* 0x040fe20000410000 */
[----:B------:R-:W-:Y:S01]  /*6090*/  SEL R4, R4, 0xffffffe0, !P0 ;  /* 0xffffffe004047807 */ /* 0x000fe20004000000 */
[C---:B------:R-:W-:Y:S01]  /*60a0*/  FMUL.FTZ R52, R10.reuse, R52 ;  /* 0x000000340a347220 */ /* 0x040fe20000410000 */
[----:B------:R-:W-:Y:S01]  /*60b0*/  FMUL.FTZ R53, R10, R53 ;  /* 0x000000350a357220 */ /* 0x000fe20000410000 */
[----:B------:R-:W-:Y:S01]  /*60c0*/  FMUL.FTZ R54, R11, R54 ;  /* 0x000000360b367220 */ /* 0x000fe20000410000 */
[----:B------:R-:W-:Y:S01]  /*60d0*/  LEA R3, R3, UR4, 0x1 ;  /* 0x0000000403037c11 */ /* 0x000fe2000f8e08ff */
[----:B------:R-:W-:Y:S01]  /*60e0*/  ULDC.U8 UR4, c[0x0][0x3d9] ;  /* 0x0000f64000047ab9 */ /* 0x000fe20000000000 */
[----:B------:R-:W-:Y:S01]  /*60f0*/  FMUL.FTZ R55, R11, R55 ;  /* 0x000000370b377220 */ /* 0x000fe20000410000 */
[----:B------:R-:W-:Y:S01]  /*6100*/  UISETP.NE.AND UP0, UPT, UR4, URZ, UPT ;  /* 0x0000003f0400728c */ /* 0x000fe2000bf05270 */
[C---:B------:R-:W-:Y:S01]  /*6110*/  IADD3 R5, R3.reuse, -0x10, RZ ;  /* 0xfffffff003057810 */ /* 0x040fe20007ffe0ff */
[----:B------:R-:W-:-:S02]  /*6120*/  @P1 VIADD R5, R3, 0x10 ;  /* 0x0000001003051836 */ /* 0x000fc40000000000 */
[C---:B------:R-:W-:Y:S01]  /*6130*/  FMUL.FTZ R56, R10.reuse, R56 ;  /* 0x000000380a387220 */ /* 0x040fe20000410000 */
[C---:B------:R-:W-:Y:S01]  /*6140*/  FMUL.FTZ R57, R10.reuse, R57 ;  /* 0x000000390a397220 */ /* 0x040fe20000410000 */
[C---:B------:R-:W-:Y:S01]  /*6150*/  FMUL.FTZ R58, R11.reuse, R58 ;  /* 0x0000003a0b3a7220 */ /* 0x040fe20000410000 */
[----:B------:R-:W-:Y:S01]  /*6160*/  FMUL.FTZ R59, R11, R59 ;  /* 0x0000003b0b3b7220 */ /* 0x000fe20000410000 */
[----:B------:R-:W-:Y:S01]  /*6170*/  F2FP.F16.F32.PACK_AB R36, R37, R36 ;  /* 0x000000242524723e */ /* 0x000fe200000000ff */
[----:B------:R-:W-:Y:S01]  /*6180*/  ULDC.U8 UR5, c[0x0][0x3d8] ;  /* 0x0000f60000057ab9 */ /* 0x000fe20000000000 */
[----:B------:R-:W-:Y:S01]  /*6190*/  F2FP.F16.F32.PACK_AB R38, R39, R38 ;  /* 0x000000262726723e */ /* 0x000fe200000000ff */
[C---:B------:R-:W-:Y:S01]  /*61a0*/  FMUL.FTZ R60, R10.reuse, R60 ;  /* 0x0000003c0a3c7220 */ /* 0x040fe20000410000 */
[C---:B------:R-:W-:Y:S01]  /*61b0*/  FMUL.FTZ R61, R10.reuse, R61 ;  /* 0x0000003d0a3d7220 */ /* 0x040fe20000410000 */
[C---:B------:R-:W-:Y:S01]  /*61c0*/  FMUL.FTZ R62, R11.reuse, R62 ;  /* 0x0000003e0b3e7220 */ /* 0x040fe20000410000 */
        /* <DEDUP_REMOVED lines=8> */
[----:B------:R-:W-:Y:S01]  /*6250*/  UISETP.NE.AND UP1, UPT, UR5, URZ, UPT ;  /* 0x0000003f0500728c */ /* 0x000fe2000bf25270 */
[----:B------:R-:W-:Y:S01]  /*6260*/  F2FP.F16.F32.PACK_AB R46, R47, R46 ;  /* 0x0000002e2f2e723e */ /* 0x000fe200000000ff */
[----:B------:R-:W-:Y:S01]  /*6270*/  @UP0 ULDC.64 UR6, c[0x0][0x2c0] ;  /* 0x0000b00000060ab9 */ /* 0x000fe20000000a00 */
[----:B------:R-:W-:Y:S01]  /*6280*/  IADD3 R13, R3, R4, RZ ;  /* 0x00000004030d7210 */ /* 0x000fe20007ffe0ff */
[C---:B------:R-:W-:Y:S01]  /*6290*/  FMUL.FTZ R68, R10.reuse, R68 ;  /* 0x000000440a447220 */ /* 0x040fe20000410000 */
[C---:B------:R-:W-:Y:S01]  /*62a0*/  FMUL.FTZ R69, R10.reuse, R69 ;  /* 0x000000450a457220 */ /* 0x040fe20000410000 */
        /* <DEDUP_REMOVED lines=10> */
[----:B------:R-:W-:Y:S01]  /*6350*/  @UP0 UIMAD UR6, UR7, UR6, URZ ;  /* 0x00000006070602a4 */ /* 0x000fe2000f8e023f */
[----:B------:R-:W-:Y:S01]  /*6360*/  F2FP.F16.F32.PACK_AB R54, R55, R54 ;  /* 0x000000363736723e */ /* 0x000fe200000000ff */
[----:B------:R-:W-:Y:S01]  /*6370*/  STS [R3], R36 ;  /* 0x0000002403007388 */ /* 0x000fe20000000800 */
[----:B------:R-:W-:Y:S01]  /*6380*/  F2FP.F16.F32.PACK_AB R56, R57, R56 ;  /* 0x000000383938723e */ /* 0x000fe200000000ff */
[----:B------:R-:W-:Y:S01]  /*6390*/  @!UP0 ULDC UR12, c[0x0][0x2e4] ;  /* 0x0000b900000c8ab9 */ /* 0x000fe20000000800 */
[----:B------:R-:W-:Y:S01]  /*63a0*/  F2FP.F16.F32.PACK_AB R58, R59, R58 ;  /* 0x0000003a3b3a723e */ /* 0x000fe200000000ff */
[----:B------:R-:W-:Y:S01]  /*63b0*/  STS [R3+0x200], R38 ;  /* 0x0002002603007388 */ /* 0x000fe20000000800 */
[----:B------:R-:W-:Y:S01]  /*63c0*/  @!UP0 ULDC UR7, c[0x0][0x2c4] ;  /* 0x0000b10000078ab9 */ /* 0x000fe20000000800 */
[----:B------:R-:W-:Y:S01]  /*63d0*/  F2FP.F16.F32.PACK_AB R60, R61, R60 ;  /* 0x0000003c3d3c723e */ /* 0x000fe200000000ff */
[----:B------:R-:W-:Y:S01]  /*63e0*/  UISETP.NE.OR UP2, UPT, UR4, URZ, !UP1 ;  /* 0x0000003f0400728c */ /* 0x000fe2000cf45670 */
[----:B------:R-:W-:Y:S01]  /*63f0*/  F2FP.F16.F32.PACK_AB R62, R63, R62 ;  /* 0x0000003e3f3e723e */ /* 0x000fe200000000ff */
[----:B------:R-:W-:Y:S01]  /*6400*/  STS [R5], R40 ;  /* 0x0000002805007388 */ /* 0x000fe20000000800 */
        /* <DEDUP_REMOVED lines=12> */
[----:B------:R-:W-:Y:S01]  /*64d0*/  @!UP0 UIMAD UR13, UR6, UR4, URZ ;  /* 0x00000004060d82a4 */ /* 0x000fe2000f8e023f */
[C---:B------:R-:W-:Y:S01]  /*64e0*/  FMUL.FTZ R76, R10.reuse, R76 ;  /* 0x0000004c0a4c7220 */ /* 0x040fe20000410000 */
[----:B------:R-:W-:Y:S01]  /*64f0*/  @UP0 ULDC UR11, c[0x0][0x2c0] ;  /* 0x0000b000000b0ab9 */ /* 0x000fe20000000800 */
[----:B------:R-:W-:Y:S01]  /*6500*/  STS [R15], R48 ;  /* 0x000000300f007388 */ /* 0x000fe20000000800 */
[----:B------:R-:W-:Y:S01]  /*6510*/  UIMAD UR12, UR10, UR13, URZ ;  /* 0x0000000d0a0c72a4 */ /* 0x000fe2000f8e023f */
[C---:B------:R-:W-:Y:S01]  /*6520*/  FMUL.FTZ R77, R10.reuse, R77 ;  /* 0x0000004d0a4d7220 */ /* 0x040fe20000410000 */
[----:B------:R-:W-:Y:S01]  /*6530*/  @!UP2 ULDC UR5, c[0x0][0x2c4] ;  /* 0x0000b1000005aab9 */ /* 0x000fe20000000800 */
[----:B------:R-:W-:Y:S01]  /*6540*/  STS [R15+0x200], R50 ;  /* 0x000200320f007388 */ /* 0x000fe20000000800 */
[----:B------:R-:W-:Y:S01]  /*6550*/  @!UP0 UMOV UR11, 0x1 ;  /* 0x00000001000b8882 */ /* 0x000fe20000000000 */
[----:B------:R-:W-:Y:S01]  /*6560*/  @!UP2 UIMAD UR5, UR10, UR5, URZ ;  /* 0x000000050a05a2a4 */ /* 0x000fe2000f8e023f */
[C---:B------:R-:W-:Y:S01]  /*6570*/  FMUL.FTZ R78, R11.reuse, R78 ;  /* 0x0000004e0b4e7220 */ /* 0x040fe20000410000 */
[----:B------:R-:W-:Y:S01]  /*6580*/  STS [R3+0x1000], R52 ;  /* 0x0010003403007388 */ /* 0x000fe20000000800 */
[----:B------:R-:W-:Y:S01]  /*6590*/  USEL UR12, UR12, URZ, UP2 ;  /* 0x0000003f0c0c7287 */ /* 0x000fe20009000000 */
[C---:B------:R-:W-:Y:S01]  /*65a0*/  FMUL.FTZ R79, R11.reuse, R79 ;  /* 0x0000004f0b4f7220 */ /* 0x040fe20000410000 */
[C---:B------:R-:W-:Y:S01]  /*65b0*/  FMUL.FTZ R82, R11.reuse, R82 ;  /* 0x000000520b527220 */ /* 0x040fe20000410000 */
[----:B------:R-:W-:Y:S01]  /*65c0*/  STS [R3+0x1200], R54 ;  /* 0x0012003603007388 */ /* 0x000fe20000000800 */
[----:B------:R-:W-:Y:S01]  /*65d0*/  UIMAD UR4, UR8, UR11, URZ ;  /* 0x0000000b080472a4 */ /* 0x000fe2000f8e023f */
[C---:B------:R-:W-:Y:S01]  /*65e0*/  FMUL.FTZ R80, R10.reuse, R80 ;  /* 0x000000500a507220 */ /* 0x040fe20000410000 */
[----:B------:R-:W-:Y:S01]  /*65f0*/  FMUL.FTZ R81, R10, R81 ;  /* 0x000000510a517220 */ /* 0x000fe20000410000 */
[----:B------:R-:W-:Y:S01]  /*6600*/  STS [R5+0x1000], R56 ;  /* 0x0010003805007388 */ /* 0x000fe20000000800 */
[----:B------:R-:W-:Y:S01]  /*6610*/  FMUL.FTZ R11, R11, R83 ;  /* 0x000000530b0b7220 */ /* 0x000fe20000410000 */
[----:B------:R-:W-:Y:S01]  /*6620*/  UIMAD UR6, UR9, UR6, UR12 ;  /* 0x00000006090672a4 */ /* 0x000fe2000f8e020c */
[----:B------:R-:W-:Y:S01]  /*6630*/  F2FP.F16.F32.PACK_AB R76, R77, R76 ;  /* 0x0000004c4d4c723e */ /* 0x000fe200000000ff */
[----:B------:R-:W-:Y:S01]  /*6640*/  STS [R5+0x1200], R58 ;  /* 0x0012003a05007388 */ /* 0x000fe20000000800 */
[----:B------:R-:W-:Y:S01]  /*6650*/  USHF.L.U32 UR13, UR4, 0x6, URZ ;  /* 0x00000006040d7899 */ /* 0x000fe2000800063f */
[----:B------:R-:W-:Y:S01]  /*6660*/  F2FP.F16.F32.PACK_AB R78, R79, R78 ;  /* 0x0000004e4f4e723e */ /* 0x000fe200000000ff */
[----:B------:R-:W-:Y:S01]  /*6670*/  @!UP2 UMOV UR14, UR5 ;  /* 0x00000005000eac82 */ /* 0x000fe20008000000 */
[----:B------:R-:W-:Y:S01]  /*6680*/  STS [R13+0x1000], R60 ;  /* 0x0010003c0d007388 */ /* 0x000fe20000000800 */
[----:B------:R-:W-:Y:S01]  /*6690*/  F2FP.F16.F32.PACK_AB R80, R81, R80 ;  /* 0x000000505150723e */ /* 0x000fe200000000ff */
[----:B------:R-:W-:Y:S01]  /*66a0*/  USHF.R.S32.HI UR12, URZ, 0x1f, UR6 ;  /* 0x0000001f3f0c7899 */ /* 0x000fe20008011406 */
[----:B------:R-:W-:Y:S01]  /*66b0*/  F2FP.F16.F32.PACK_AB R11, R11, R82 ;  /* 0x000000520b0b723e */ /* 0x000fe200000000ff */
[----:B------:R-:W-:Y:S01]  /*66c0*/  STS [R13+0x1200], R62 ;  /* 0x0012003e0d007388 */ /* 0x000fe20000000800 */
[----:B------:R-:W-:Y:S01]  /*66d0*/  @!UP2 USHF.R.S32.HI UR15, URZ, 0x1f, UR5 ;  /* 0x0000001f3f0fa899 */ /* 0x000fe20008011405 */
[----:B-----5:R-:W-:Y:S01]  /*66e0*/  @P2 FMUL.FTZ R7, R7, 0.69314718246459960938 ;  /* 0x3f31721807072820 */ /* 0x020fe20000410000 */
[----:B------:R-:W-:Y:S01]  /*66f0*/  USHF.R.S32.HI UR4, URZ, 0x1f, UR13 ;  /* 0x0000001f3f047899 */ /* 0x000fe2000801140d */
[----:B------:R-:W-:Y:S01]  /*6700*/  STS [R15+0x1000], R64 ;  /* 0x001000400f007388 */ /* 0x000fe20000000800 */
[----:B------:R-:W-:Y:S01]  /*6710*/  UIADD3 UR6, UP1, UP0, UR13, UR14, UR6 ;  /* 0x0000000e0d067290 */ /* 0x000fe2000f83e006 */
[----:B------:R-:W-:Y:S01]  /*6720*/  MOV R10, 0x7f800000 ;  /* 0x7f800000000a7802 */ /* 0x000fe20000000f00 */
[----:B----4-:R-:W-:Y:S01]  /*6730*/  @P2 FFMA.FTZ R12, R0, R17, R7 ;  /* 0x00000011000c2223 */ /* 0x010fe20000010007 */
[----:B------:R-:W-:Y:S01]  /*6740*/  STS [R15+0x1200], R66 ;  /* 0x001200420f007388 */ /* 0x000fe20000000800 */
[----:B------:R-:W-:-:S03]  /*6750*/  UIADD3.X UR12, UR4, UR15, UR12, UP1, UP0 ;  /* 0x0000000f040c7290 */ /* 0x000fc60008fe040c */
        /* <DEDUP_REMOVED lines=8> */
[----:B-1----:R1:W5:Y:S01]  /*67e0*/  @P3 MUFU.LG2 R3, R9 ;  /* 0x0000000900033308 */ /* 0x0023620000000c00 */
[----:B---3--:R-:W3:Y:S08]  /*67f0*/  LDC.64 R4, c[0x0][0x2a0] ;  /* 0x0000a800ff047b82 */ /* 0x008ef00000000a00 */
[----:B-1----:R-:W1:Y:S01]  /*6800*/  LDC.64 R8, c[0x0][0x290] ;  /* 0x0000a400ff087b82 */ /* 0x002e620000000a00 */
[----:B-----5:R-:W-:-:S04]  /*6810*/  @P3 FMUL.FTZ R3, R3, 0.69314718246459960938 ;  /* 0x3f31721803033820 */ /* 0x020fc80000410000 */
[----:B--2---:R-:W-:-:S03]  /*6820*/  @P3 FFMA.FTZ R10, R2, R19, R3 ;  /* 0x00000013020a3223 */ /* 0x004fc60000010003 */
[----:B------:R-:W-:Y:S06]  /*6830*/  BAR.SYNC.DEFER_BLOCKING 0x0 ;  /* 0x0000000000007b1d */ /* 0x000fec0000010000 */
[----:B----4-:R-:W-:Y:S05]  /*6840*/  @P4 BRA `(.L_x_859) ;  /* 0x0000000000484947 */ /* 0x010fea0003800000 */
[----:B------:R-:W-:Y:S01]  /*6850*/  UIMAD UR4, UR8, -0x40, UR7 ;  /* 0xffffffc0080478a4 */ /* 0x000fe2000f8e0207 */
[----:B------:R-:W-:-:S05]  /*6860*/  VIADD R14, R127, 0x8 ;  /* 0x000000087f0e7836 */ /* 0x000fca0000000000 */
[----:B------:R-:W-:Y:S02]  /*6870*/  ISETP.GE.AND P3, PT, R127, UR4, PT ;  /* 0x000000047f007c0c */ /* 0x000fe4000bf66270 */
[----:B------:R-:W-:-:S11]  /*6880*/  ISETP.GE.AND P2, PT, R14, UR4, PT ;  /* 0x000000040e007c0c */ /* 0x000fd6000bf46270 */
[----:B------:R-:W2:Y:S01]  /*6890*/  @!P3 LDC.64 R6, c[0x0][0x2b0] ;  /* 0x0000ac00ff06bb82 */ /* 0x000ea20000000a00 */
[----:B------:R-:W-:Y:S02]  /*68a0*/  @!P3 IMAD R0, R127, UR11, RZ ;  /* 0x0000000b7f00bc24 */ /* 0x000fe4000f8e02ff */
[----:B------:R-:W-:-:S03]  /*68b0*/  @!P2 IMAD R14, R14, UR11, RZ ;  /* 0x0000000b0e0eac24 */ /* 0x000fc6000f8e02ff */
[----:B------:R-:W-:Y:S02]  /*68c0*/  @!P3 IADD3 R11, P1, R0, UR6, RZ ;  /* 0x00000006000bbc10 */ /* 0x000fe4000ff3e0ff */
[----:B------:R-:W4:Y:S01]  /*68d0*/  @!P2 LDC.64 R2, c[0x0][0x2b0] ;  /* 0x0000ac00ff02ab82 */ /* 0x000f220000000a00 */
[----:B------:R-:W-:Y:S02]  /*68e0*/  @!P2 IADD3 R13, P0, R14, UR6, RZ ;  /* 0x000000060e0dac10 */ /* 0x000fe4000ff1e0ff */
[----:B------:R-:W-:Y:S02]  /*68f0*/  @!P3 LEA.HI.X.SX32 R0, R0, UR12, 0x1, P1 ;  /* 0x0000000c0000bc11 */ /* 0x000fe400088f0eff */
[----:B------:R-:W-:Y:S02]  /*6900*/  @!P2 LEA.HI.X.SX32 R14, R14, UR12, 0x1, P0 ;  /* 0x0000000c0e0eac11 */ /* 0x000fe400080f0eff */
[----:B--2---:R-:W-:-:S04]  /*6910*/  @!P3 LEA R6, P1, R11, R6, 0x2 ;  /* 0x000000060b06b211 */ /* 0x004fc800078210ff */
[----:B------:R-:W-:Y:S02]  /*6920*/  @!P3 LEA.HI.X R7, R11, R7, R0, 0x2, P1 ;  /* 0x000000070b07b211 */ /* 0x000fe400008f1400 */
[----:B----4-:R-:W-:-:S03]  /*6930*/  @!P2 LEA R2, P0, R13, R2, 0x2 ;  /* 0x000000020d02a211 */ /* 0x010fc600078010ff */
[----:B------:R2:W-:Y:S01]  /*6940*/  @!P3 STG.E desc[UR32][R6.64], R10 ;  /* 0x0000000a0600b986 */ /* 0x0005e2000c101920 */
[----:B------:R-:W-:-:S05]  /*6950*/  @!P2 LEA.HI.X R3, R13, R3, R14, 0x2, P0 ;  /* 0x000000030d03a211 */ /* 0x000fca00000f140e */
[----:B------:R2:W-:Y:S04]  /*6960*/  @!P2 STG.E desc[UR32][R2.64], R12 ;  /* 0x0000000c0200a986 */ /* 0x0005e8000c101920 */
.L_x_859:
[----:B------:R-:W-:Y:S05]  /*6970*/  BSYNC B0 ;  /* 0x0000000000007941 */ /* 0x000fea0003800000 */
.L_x_858:
[----:B------:R-:W-:Y:S01]  /*6980*/  USHF.R.S32.HI UR4, URZ, 0x1f, UR10 ;  /* 0x0000001f3f047899 */ /* 0x000fe2000801140a */
[--C-:B------:R-:W-:Y:S01]  /*6990*/  SHF.R.S32.HI R125, RZ, 0x1f, R124.reuse ;  /* 0x0000001fff7d7819 */ /* 0x100fe2000001147c */
[----:B--2---:R-:W2:Y:S01]  /*69a0*/  LDC.64 R2, c[0x0][0x298] ;  /* 0x0000a600ff027b82 */ /* 0x004ea20000000a00 */
[----:B------:R-:W4:Y:S03]  /*69b0*/  LDS.128 R24, [R115] ;  /* 0x0000000073187984 */ /* 0x000f260000000c00 */
[C---:B-1----:R-:W-:Y:S01]  /*69c0*/  IMAD R0, R8.reuse, UR4, RZ ;  /* 0x0000000408007c24 */ /* 0x042fe2000f8e02ff */
[----:B------:R-:W1:Y:S01]  /*69d0*/  LDS.128 R16, [R115+0x1000] ;  /* 0x0010000073107984 */ /* 0x000e620000000c00 */
[----:B------:R-:W-:Y:S01]  /*69e0*/  IMAD.WIDE.U32 R6, R8, UR10, R124 ;  /* 0x0000000a08067c25 */ /* 0x000fe2000f8e007c */
[----:B------:R-:W-:Y:S02]  /*69f0*/  USHF.R.S32.HI UR4, URZ, 0x1f, UR9 ;  /* 0x0000001f3f047899 */ /* 0x000fe40008011409 */
[----:B------:R-:W-:Y:S01]  /*6a00*/  LDS.128 R20, [R115+0x800] ;  /* 0x0008000073147984 */ /* 0x000fe20000000c00 */
[----:B------:R-:W-:-:S03]  /*6a10*/  IMAD R0, R9, UR10, R0 ;  /* 0x0000000a09007c24 */ /* 0x000fc6000f8e0200 */
[----:B------:R-:W5:Y:S02]  /*6a20*/  LDS.128 R8, [R115+0x2000] ;  /* 0x0020000073087984 */ /* 0x000f640000000c00 */
[----:B------:R-:W-:Y:S01]  /*6a30*/  IADD3 R7, R7, R0, RZ ;  /* 0x0000000007077210 */ /* 0x000fe20007ffe0ff */
[C---:B---3--:R-:W-:Y:S01]  /*6a40*/  IMAD R0, R4.reuse, UR4, RZ ;  /* 0x0000000404007c24 */ /* 0x048fe2000f8e02ff */
[----:B------:R-:W3:Y:S01]  /*6a50*/  LDS.128 R12, [R115+0x1800] ;  /* 0x00180000730c7984 */ /* 0x000ee20000000c00 */
[----:B------:R-:W-:Y:S02]  /*6a60*/  ULDC.64 UR4, c[0x0][0x280] ;  /* 0x0000a00000047ab9 */ /* 0x000fe40000000a00 */
[----:B------:R-:W-:Y:S01]  /*6a70*/  IMAD R0, R5, UR9, R0 ;  /* 0x0000000905007c24 */ /* 0x000fe2000f8e0200 */
[----:B------:R-:W3:Y:S01]  /*6a80*/  LDS.128 R28, [R115+0x2800] ;  /* 0x00280000731c7984 */ /* 0x000ee20000000c00 */
[----:B------:R-:W-:-:S05]  /*6a90*/  IMAD.WIDE.U32 R4, R4, UR9, R6 ;  /* 0x0000000904047c25 */ /* 0x000fca000f8e0006 */
[----:B------:R-:W-:Y:S01]  /*6aa0*/  IADD3 R5, R5, R0, RZ ;  /* 0x0000000005057210 */ /* 0x000fe20007ffe0ff */
[----:B--2---:R-:W-:-:S04]  /*6ab0*/  IMAD R0, R129, R2, RZ ;  /* 0x0000000281007224 */ /* 0x004fc800078e02ff */
        /* <DEDUP_REMOVED lines=8> */
[----:B-1----:R-:W-:Y:S04]  /*6b40*/  STG.E.128 desc[UR32][R6.64+0x40], R16 ;  /* 0x0000401006007986 */ /* 0x002fe8000c101d20 */
[----:B-----5:R-:W-:Y:S04]  /*6b50*/  STG.E.128 desc[UR32][R6.64+0x80], R8 ;  /* 0x0000800806007986 */ /* 0x020fe8000c101d20 */
[----:B------:R-:W-:Y:S04]  /*6b60*/  STG.E.128 desc[UR32][R4.64], R20 ;  /* 0x0000001404007986 */ /* 0x000fe8000c101d20 */
[----:B---3--:R-:W-:Y:S04]  /*6b70*/  STG.E.128 desc[UR32][R4.64+0x40], R12 ;  /* 0x0000400c04007986 */ /* 0x008fe8000c101d20 */
[----:B------:R-:W-:Y:S01]  /*6b80*/  STG.E.128 desc[UR32][R4.64+0x80], R28 ;  /* 0x0000801c04007986 */ /* 0x000fe2000c101d20 */
[----:B------:R-:W-:Y:S05]  /*6b90*/  EXIT ;  /* 0x000000000000794d */ /* 0x000fea0003800000 */
.L_x_852:
[----:B------:R-:W-:Y:S01]  /*6ba0*/  LEA.HI R6, R15, R2, RZ, 0x2 ;  /* 0x000000020f067211 */ /* 0x000fe200078f10ff */
[----:B------:R-:W-:Y:S01]  /*6bb0*/  ULDC.64 UR4, c[0x0][0x290] ;  /* 0x0000a40000047ab9 */ /* 0x000fe20000000a00 */
[----:B------:R-:W-:Y:S01]  /*6bc0*/  SHF.R.S32.HI R0, RZ, 0x1f, R19 ;  /* 0x0000001fff007819 */ /* 0x000fe20000011413 */
[----:B------:R-:W-:Y:S01]  /*6bd0*/  ULDC.U8 UR7, c[0x0][0x3d9] ;  /* 0x0000f64000077ab9 */ /* 0x000fe20000000000 */
[----:B------:R-:W-:Y:S01]  /*6be0*/  LOP3.LUT R3, R6, 0x1ffffffc, RZ, 0xc0, !PT ;  /* 0x1ffffffc06037812 */ /* 0x000fe200078ec0ff */
[----:B------:R-:W1:Y:S01]  /*6bf0*/  LDC.64 R4, c[0x0][0x298] ;  /* 0x0000a600ff047b82 */ /* 0x000e620000000a00 */
[----:B------:R-:W-:Y:S01]  /*6c00*/  UISETP.NE.AND UP1, UPT, UR7, URZ, UPT ;  /* 0x0000003f0700728c */ /* 0x000fe2000bf25270 */
[----:B------:R-:W-:Y:S01]  /*6c10*/  IMAD R0, R0, UR4, RZ ;  /* 0x0000000400007c24 */ /* 0x000fe2000f8e02ff */
[----:B------:R-:W-:Y:S01]  /*6c20*/  ULDC.U8 UR9, c[0x0][0x3d8] ;  /* 0x0000f60000097ab9 */ /* 0x000fe20000000000 */
[----:B------:R-:W-:Y:S01]  /*6c30*/  IMAD.IADD R8, R2, 0x1, -R3 ;  /* 0x0000000102087824 */ /* 0x000fe200078e0a03 */
[----:B------:R-:W-:Y:S01]  /*6c40*/  SHF.R.S32.HI R3, RZ, 0x1f, R16 ;  /* 0x0000001fff037819 */ /* 0x000fe20000011410 */
[C---:B------:R-:W-:Y:S01]  /*6c50*/  IMAD R7, R19.reuse, UR5, R0 ;  /* 0x0000000513077c24 */ /* 0x040fe2000f8e0200 */
[----:B------:R-:W-:Y:S01]  /*6c60*/  SHF.R.S32.HI R6, RZ, 0x2, R6 ;  /* 0x00000002ff067819 */ /* 0x000fe20000011406 */
[----:B------:R-:W-:Y:S01]  /*6c70*/  IMAD.SHL.U32 R8, R8, 0x8, RZ ;  /* 0x0000000808087824 */ /* 0x000fe200078e00ff */
[----:B------:R-:W-:Y:S01]  /*6c80*/  ISETP.NE.AND P1, PT, RZ, UR9, PT ;  /* 0x00000009ff007c0c */ /* 0x000fe2000bf25270 */
[----:B------:R-:W-:Y:S01]  /*6c90*/  BSSY B0, `(.L_x_860) ;  /* 0x000003e000007945 */ /* 0x000fe20003800000 */
[----:B------:R-:W-:Y:S01]  /*6ca0*/  LOP3.LUT P3, RZ, R2, 0x3, RZ, 0xc0, !PT ;  /* 0x0000000302ff7812 */ /* 0x000fe2000786c0ff */
[----:B------:R-:W-:Y:S01]  /*6cb0*/  @!UP1 UISETP.NE.AND UP0, UPT, UR9, URZ, UPT ;  /* 0x0000003f0900928c */ /* 0x000fe2000bf05270 */
[--C-:B------:R-:W-:Y:S01]  /*6cc0*/  SHF.R.S32.HI R9, RZ, 0x1f, R8.reuse ;  /* 0x0000001fff097819 */ /* 0x100fe20000011408 */
[----:B------:R-:W-:Y:S01]  /*6cd0*/  @UP1 ULDC UR8, c[0x0][0x2c0] ;  /* 0x0000b00000081ab9 */ /* 0x000fe20000000800 */
[----:B------:R-:W-:Y:S01]  /*6ce0*/  ISETP.EQ.AND P1, PT, RZ, UR7, P1 ;  /* 0x00000007ff007c0c */ /* 0x000fe20008f22270 */
[----:B------:R-:W-:Y:S01]  /*6cf0*/  @UP1 UIMAD UR8, UR19, UR8, URZ ;  /* 0x00000008130812a4 */ /* 0x000fe2000f8e023f */
        /* <DEDUP_REMOVED lines=12> */
[----:B------:R-:W-:Y:S01]  /*6dc0*/  IMAD.IADD R11, R0, 0x1, R11 ;  /* 0x00000001000b7824 */ /* 0x000fe200078e020b */
[----:B------:R-:W-:Y:S01]  /*6dd0*/  @UP1 ULDC UR6, c[0x0][0x2c0] ;  /* 0x0000b00000061ab9 */ /* 0x000fe20000000800 */
[-C--:B-1----:R-:W-:Y:S01]  /*6de0*/  IMAD R0, R9, R4.reuse, RZ ;  /* 0x0000000409007224 */ /* 0x082fe200078e02ff */
[----:B------:R-:W-:Y:S01]  /*6df0*/  @!UP1 UMOV UR6, 0x1 ;  /* 0x0000000100069882 */ /* 0x000fe20000000000 */
[----:B------:R-:W-:Y:S01]  /*6e00*/  IMAD R3, R19, UR4, RZ ;  /* 0x0000000413037c24 */ /* 0x000fe2000f8e02ff */
[----:B------:R-:W-:Y:S01]  /*6e10*/  ULDC.64 UR4, c[0x0][0x280] ;  /* 0x0000a00000047ab9 */ /* 0x000fe20000000a00 */
[C---:B------:R-:W-:Y:S02]  /*6e20*/  IMAD R0, R8.reuse, R5, R0 ;  /* 0x0000000508007224 */ /* 0x040fe400078e0200 */
[----:B------:R-:W-:Y:S01]  /*6e30*/  IMAD.WIDE.U32 R8, R8, R4, R10 ;  /* 0x0000000408087225 */ /* 0x000fe200078e000a */
[----:B------:R-:W-:-:S03]  /*6e40*/  SEL R3, R3, RZ, !P1 ;  /* 0x000000ff03037207 */ /* 0x000fc60004800000 */
[----:B------:R-:W-:Y:S01]  /*6e50*/  IMAD.IADD R9, R0, 0x1, R9 ;  /* 0x0000000100097824 */ /* 0x000fe200078e0209 */
[----:B------:R-:W-:Y:S01]  /*6e60*/  LEA R2, P0, R8, UR4, 0x1 ;  /* 0x0000000408027c11 */ /* 0x000fe2000f8008ff */
[----:B------:R-:W-:Y:S02]  /*6e70*/  IMAD R16, R16, UR8, R3 ;  /* 0x0000000810107c24 */ /* 0x000fe4000f8e0203 */
[----:B------:R-:W-:Y:S01]  /*6e80*/  IMAD R19, R19, UR19, RZ ;  /* 0x0000001313137c24 */ /* 0x000fe2000f8e02ff */
[----:B------:R-:W-:Y:S01]  /*6e90*/  LEA.HI.X R3, R8, UR5, R9, 0x1, P0 ;  /* 0x0000000508037c11 */ /* 0x000fe200080f0c09 */
[C---:B------:R-:W-:Y:S01]  /*6ea0*/  IMAD R9, R89.reuse, UR6, RZ ;  /* 0x0000000659097c24 */ /* 0x040fe2000f8e02ff */
[----:B------:R-:W-:Y:S01]  /*6eb0*/  LEA R10, P0, R4, R2, 0x6 ;  /* 0x00000002040a7211 */ /* 0x000fe200078030ff */
[----:B------:R-:W-:Y:S01]  /*6ec0*/  VIADD R8, R6, 0x20 ;  /* 0x0000002006087836 */ /* 0x000fe20000000000 */
[----:B------:R-:W-:Y:S01]  /*6ed0*/  IADD3 R89, -R89, UR19, RZ ;  /* 0x0000001359597c10 */ /* 0x000fe2000fffe1ff */
[----:B------:R1:W-:Y:S01]  /*6ee0*/  STG.E.128 desc[UR32][R2.64], RZ ;  /* 0x000000ff02007986 */ /* 0x0003e2000c101d20 */
[----:B------:R-:W-:-:S02]  /*6ef0*/  LEA.HI.X R11, R4, R3, R5, 0x6, P0 ;  /* 0x00000003040b7211 */ /* 0x000fc400000f3405 */
[----:B------:R-:W-:Y:S01]  /*6f00*/  ISETP.GE.OR P4, PT, R6, R89, P3 ;  /* 0x000000590600720c */ /* 0x000fe20001f86670 */
[----:B------:R1:W-:Y:S01]  /*6f10*/  STG.E.128 desc[UR32][R2.64+0x40], RZ ;  /* 0x000040ff02007986 */ /* 0x0003e2000c101d20 */
[----:B------:R-:W-:Y:S02]  /*6f20*/  SHF.R.S32.HI R0, RZ, 0x1f, R19 ;  /* 0x0000001fff007819 */ /* 0x000fe40000011413 */
[----:B------:R-:W-:Y:S01]  /*6f30*/  SEL R19, R19, RZ, P1 ;  /* 0x000000ff13137207 */ /* 0x000fe20000800000 */
[----:B------:R1:W-:Y:S01]  /*6f40*/  STG.E.128 desc[UR32][R2.64+0x80], RZ ;  /* 0x000080ff02007986 */ /* 0x0003e2000c101d20 */
[----:B------:R-:W-:Y:S02]  /*6f50*/  SEL R0, R0, RZ, P1 ;  /* 0x000000ff00007207 */ /* 0x000fe40000800000 */
[----:B------:R-:W-:Y:S01]  /*6f60*/  IADD3 R19, P2, P1, R9, R19, R16 ;  /* 0x0000001309137210 */ /* 0x000fe2000795e010 */
[----:B------:R1:W-:Y:S01]  /*6f70*/  STG.E.128 desc[UR32][R10.64], RZ ;  /* 0x000000ff0a007986 */ /* 0x0003e2000c101d20 */
[----:B------:R-:W-:-:S02]  /*6f80*/  SHF.R.S32.HI R9, RZ, 0x1f, R9 ;  /* 0x0000001fff097819 */ /* 0x000fc40000011409 */
[----:B------:R-:W-:Y:S01]  /*6f90*/  SHF.R.S32.HI R16, RZ, 0x1f, R16 ;  /* 0x0000001fff107819 */ /* 0x000fe20000011410 */
[----:B------:R1:W-:Y:S01]  /*6fa0*/  STG.E.128 desc[UR32][R10.64+0x40], RZ ;  /* 0x000040ff0a007986 */ /* 0x0003e2000c101d20 */
[----:B------:R-:W-:Y:S02]  /*6fb0*/  ISETP.GE.OR P3, PT, R8, R89, P3 ;  /* 0x000000590800720c */ /* 0x000fe40001f66670 */
[----:B------:R-:W-:Y:S01]  /*6fc0*/  IADD3.X R0, R9, R0, R16, P2, P1 ;  /* 0x0000000009007210 */ /* 0x000fe200017e2410 */
[----:B------:R1:W-:Y:S01]  /*6fd0*/  STG.E.128 desc[UR32][R10.64+0x80], RZ ;  /* 0x000080ff0a007986 */ /* 0x0003e2000c101d20 */
[----:B------:R-:W-:Y:S09]  /*6fe0*/  @P4 BRA `(.L_x_861) ;  /* 0x0000000000204947 */ /* 0x000ff20003800000 */
        /* <DEDUP_REMOVED lines=8> */
.L_x_861:
[----:B------:R-:W-:Y:S05]  /*7070*/  BSYNC B0 ;  /* 0x0000000000007941 */ /* 0x000fea0003800000 */
.L_x_860:
[----:B------:R-:W-:Y:S05]  /*7080*/  @P3 EXIT ;  /* 0x000000000000394d */ /* 0x000fea0003800000 */
[----:B------:R-:W-:Y:S01]  /*7090*/  IMAD R8, R8, UR6, RZ ;  /* 0x0000000608087c24 */ /* 0x000fe2000f8e02ff */
[----:B------:R-:W-:Y:S01]  /*70a0*/  ULDC.64 UR4, c[0x0][0x2b0] ;  /* 0x0000ac0000047ab9 */ /* 0x000fe20000000a00 */
[----:B--2---:R-:W-:-:S03]  /*70b0*/  IMAD.MOV.U32 R5, RZ, RZ, 0x7f800000 ;  /* 0x7f800000ff057424 */ /* 0x004fc600078e00ff */
[----:B------:R-:W-:-:S04]  /*70c0*/  IADD3 R19, P0, R8, R19, RZ ;  /* 0x0000001308137210 */ /* 0x000fc80007f1e0ff */
[----:B------:R-:W-:Y:S02]  /*70d0*/  LEA.HI.X.SX32 R0, R8, R0, 0x1, P0 ;  /* 0x0000000008007211 */ /* 0x000fe400000f0eff */
[----:B-1----:R-:W-:-:S04]  /*70e0*/  LEA R2, P0, R19, UR4, 0x2 ;  /* 0x0000000413027c11 */ /* 0x002fc8000f8010ff */
[----:B------:R-:W-:-:S05]  /*70f0*/  LEA.HI.X R3, R19, UR5, R0, 0x2, P0 ;  /* 0x0000000513037c11 */ /* 0x000fca00080f1400 */
[----:B------:R-:W-:Y:S01]  /*7100*/  STG.E desc[UR32][R2.64], R5 ;  /* 0x0000000502007986 */ /* 0x000fe2000c101920 */
[----:B------:R-:W-:Y:S05]  /*7110*/  EXIT ;  /* 0x000000000000794d */ /* 0x000fea0003800000 */
.L_x_862:
        /* <DEDUP_REMOVED lines=14> */
.L_x_1160:


//--------------------- .text._ZN5flash16flash_fwd_kernelI23Flash_fwd_kernel_traitsILi96ELi64ELi64ELi4ELb0ELb0EN7cutlass6half_tE19Flash_kernel_traitsILi96ELi64ELi64ELi4ES3_EELb0ELb1ELb0ELb0ELb1ELb1ELb1ELb0EEEvNS_16Flash_fwd_paramsE --------------------------
	.section	.text._ZN5flash16flash_fwd_kernelI23Flash_fwd_kernel_traitsILi96ELi64ELi64ELi4ELb0ELb0EN7cutlass6half_tE19Flash_kernel_traitsILi96ELi64ELi64ELi4ES3_EELb0ELb1ELb0ELb0ELb1ELb1ELb1ELb0EEEvNS_16Flash_fwd_paramsE,"ax",@progbits
	.align	128
        .global         _ZN5flash16flash_fwd_kernelI23Flash_fwd_kernel_traitsILi96ELi64ELi64ELi4ELb0ELb0EN7cutlass6half_tE19Flash_kernel_traitsILi96ELi64ELi64ELi4ES3_EELb0ELb1ELb0ELb0ELb1ELb1ELb1ELb0EEEvNS_16Flash_fwd_paramsE
        .type           _ZN5flash16flash_fwd_kernelI23Flash_fwd_kernel_traitsILi96ELi64ELi64ELi4ELb0ELb0EN7cutlass6half_tE19Flash_kernel_traitsILi96ELi64ELi64ELi4ES3_EELb0ELb1ELb0ELb0ELb1ELb1ELb1ELb0EEEvNS_16Flash_fwd_paramsE,@function
        .size           _ZN5flash16flash_fwd_kernelI23Flash_fwd_kernel_traitsILi96ELi64ELi64ELi4ELb0ELb0EN7cutlass6half_tE19Flash_kernel_traitsILi96ELi64ELi64ELi4ES3_EELb0ELb1ELb0ELb0ELb1ELb1ELb1ELb0EEEvNS_16Flash_fwd_paramsE,(.L_x_1161 - _ZN5flash16flash_fwd_kernelI23Flash_fwd_kernel_traitsILi96ELi64ELi64ELi4ELb0ELb0EN7cutlass6half_tE19Flash_kernel_traitsILi96ELi64ELi64ELi4ES3_EELb0ELb1ELb0ELb0ELb1ELb1ELb1ELb0EEEvNS_16Flash_fwd_paramsE)
        .other          _ZN5flash16flash_fwd_kernelI23Flash_fwd_kernel_traitsILi96ELi64ELi64ELi4ELb0ELb0EN7cutlass6half_tE19Flash_kernel_traitsILi96ELi64ELi64ELi4ES3_EELb0ELb1ELb0ELb0ELb1ELb1ELb1ELb0EEEvNS_16Flash_fwd_paramsE,@"STO_CUDA_ENTRY STV_DEFAULT"
_ZN5flash16flash_fwd_kernelI23Flash_fwd_kernel_traitsILi96ELi64ELi64ELi4ELb0ELb0EN7cutlass6half_tE19Flash_kernel_traitsILi96ELi64ELi64ELi4ES3_EELb0ELb1ELb0ELb0ELb1ELb1ELb1ELb0EEEvNS_16Flash_fwd_paramsE:
.text._ZN5flash16flash_fwd_kernelI23Flash_fwd_kernel_traitsILi96ELi64ELi64ELi4ELb0ELb0EN7cutlass6half_tE19Flash_kernel_traitsILi96ELi64ELi64ELi4ES3_EELb0ELb1ELb0ELb0ELb1ELb1ELb1ELb0EEEvNS_16Flash_fwd_paramsE:
        /* <DEDUP_REMOVED lines=51> */
[CC--:B------:R-:W-:Y:S01]  /*0330*/  LEA.HI R3, R7.reuse, R2.reuse, RZ, 0x4 ;  /* 0x0000000207037211 */ /* 0x0c0fe200078f20ff */
[----:B------:R-:W-:Y:S01]  /*0340*/  ULDC.64 UR10, c[0x0][0x268] ;  /* 0x00009a00000a7ab9 */ /* 0x000fe20000000a00 */
[----:B------:R-:W-:Y:S01]  /*0350*/  SHF.R.S32.HI R20, RZ, 0x2, R13 ;  /* 0x00000002ff147819 */ /* 0x000fe2000001140d */
[----:B------:R-:W-:Y:S01]  /*0360*/  USHF.L.U32 UR14, UR8, 0x6, URZ ;  /* 0x00000006080e7899 */ /* 0x000fe2000800063f */
[----:B------:R-:W-:Y:S01]  /*0370*/  LEA.HI R10, R7, R2, RZ, 0x3 ;  /* 0x00000002070a7211 */ /* 0x000fe200078f18ff */
[----:B------:R-:W-:Y:S01]  /*0380*/  USHF.L.U64.HI UR15, UR8, 0x6, UR9 ;  /* 0x00000006080f7899 */ /* 0x000fe20008010209 */
[----:B------:R-:W-:-:S02]  /*0390*/  SHF.R.S32.HI R21, RZ, 0x1f, R20 ;  /* 0x0000001fff157819 */ /* 0x000fc40000011414 */
[----:B------:R-:W-:Y:S02]  /*03a0*/  IADD3 R11, P0, R20, R5, RZ ;  /* 0x00000005140b7210 */ /* 0x000fe40007f1e0ff */
[----:B------:R-:W-:Y:S01]  /*03b0*/  LOP3.LUT R15, R13, 0xfffffffc, RZ, 0xc0, !PT ;  /* 0xfffffffc0d0f7812 */ /* 0x000fe200078ec0ff */
[----:B------:R-:W-:Y:S01]  /*03c0*/  IMAD.WIDE R136, R137, 0x40, R20 ;  /* 0x0000004089887825 */ /* 0x000fe200078e0214 */
[----:B------:R-:W-:Y:S02]  /*03d0*/  LEA.HI.X.SX32 R5, R5, R21, 0x1, P0 ;  /* 0x0000001505057211 */ /* 0x000fe400000f0eff */
[----:B------:R-:W-:Y:S01]  /*03e0*/  SHF.R.S32.HI R21, RZ, 0x3, R10 ;  /* 0x00000003ff157819 */ /* 0x000fe2000001140a */
[----:B------:R-:W-:Y:S01]  /*03f0*/  IMAD.IADD R134, R2, 0x1, -R15 ;  /* 0x0000000102867824 */ /* 0x000fe200078e0a0f */
[----:B------:R-:W-:Y:S02]  /*0400*/  LEA.HI R24, R13, R20, RZ, 0x1 ;  /* 0x000000140d187211 */ /* 0x000fe400078f08ff */
[----:B-1----:R-:W-:Y:S01]  /*0410*/  IABS R0, R9 ;  /* 0x0000000900007213 */ /* 0x002fe20000000000 */
[----:B------:R-:W-:Y:S01]  /*0420*/  IMAD.SHL.U32 R21, R21, 0x40, RZ ;  /* 0x0000004015157824 */ /* 0x000fe200078e00ff */
[----:B------:R-:W-:Y:S01]  /*0430*/  LOP3.LUT R24, R24, 0x7fffffe, RZ, 0xc0, !PT ;  /* 0x07fffffe18187812 */ /* 0x000fe200078ec0ff */
[----:B------:R-:W-:Y:S01]  /*0440*/  IMAD.SHL.U32 R134, R134, 0x8, RZ ;  /* 0x0000000886867824 */ /* 0x000fe200078e00ff */
[----:B------:R-:W1:Y:S01]  /*0450*/  I2F.RP R6, R0 ;  /* 0x0000000000067306 */ /* 0x000e620000209400 */
[----:B------:R-:W-:-:S02]  /*0460*/  LEA.HI R90, R7, R2, RZ, 0x5 ;  /* 0x00000002075a7211 */ /* 0x000fc400078f28ff */
[----:B------:R-:W-:Y:S01]  /*0470*/  LOP3.LUT R21, R21, 0xc0, RZ, 0xc0, !PT ;  /* 0x000000c015157812 */ /* 0x000fe200078ec0ff */
[----:B------:R-:W-:Y:S01]  /*0480*/  IMAD.IADD R24, R20, 0x1, -R24 ;  /* 0x0000000114187824 */ /* 0x000fe200078e0a18 */
[----:B------:R-:W-:Y:S02]  /*0490*/  SHF.R.S32.HI R89, RZ, 0x5, R90 ;  /* 0x00000005ff597819 */ /* 0x000fe4000001145a */
[----:B------:R-:W-:Y:S02]  /*04a0*/  LOP3.LUT R15, R21, 0x18, R134, 0xf8, !PT ;  /* 0x00000018150f7812 */ /* 0x000fe400078ef886 */
[----:B------:R-:W-:Y:S01]  /*04b0*/  SHF.R.U32.HI R12, RZ, 0x3, R21 ;  /* 0x00000003ff0c7819 */ /* 0x000fe20000011615 */
[----:B------:R-:W-:Y:S01]  /*04c0*/  IMAD R125, R89, 0x8, R24 ;  /* 0x00000008597d7824 */ /* 0x000fe200078e0218 */
[--C-:B------:R-:W-:Y:S02]  /*04d0*/  SHF.R.S32.HI R135, RZ, 0x1f, R134.reuse ;  /* 0x0000001fff877819 */ /* 0x100fe40000011486 */
[----:B------:R-:W-:Y:S01]  /*04e0*/  LOP3.LUT R12, R15, R12, RZ, 0x3c, !PT ;  /* 0x0000000c0f0c7212 */ /* 0x000fe200078e3cff */
[----:B-1----:R-:W1:Y:S01]  /*04f0*/  MUFU.RCP R18, R6 ;  /* 0x0000000600127308 */ /* 0x002e620000001000 */
[----:B------:R-:W-:Y:S01]  /*0500*/  LOP3.LUT R15, R3, 0xfffffff0, RZ, 0xc0, !PT ;  /* 0xfffffff0030f7812 */ /* 0x000fe200078ec0ff */
[----:B------:R-:W-:-:S04]  /*0510*/  IMAD.WIDE.U32 R24, R17, UR4, R134 ;  /* 0x0000000411187c25 */ /* 0x000fc8000f8e0086 */
[----:B------:R-:W-:Y:S01]  /*0520*/  IMAD.IADD R22, R2, 0x1, -R15 ;  /* 0x0000000102167824 */ /* 0x000fe200078e0a0f */
[----:B------:R-:W-:Y:S01]  /*0530*/  SHF.R.S32.HI R15, RZ, 0x1f, R17 ;  /* 0x0000001fff0f7819 */ /* 0x000fe20000011411 */
[----:B------:R-:W-:Y:S02]  /*0540*/  IMAD.U32 R125, R125, 0x20, R12 ;  /* 0x000000207d7d7824 */ /* 0x000fe400078e000c */
[----:B------:R-:W-:Y:S01]  /*0550*/  IMAD.WIDE.U32 R26, R11, UR8, R134 ;  /* 0x000000080b1a7c25 */ /* 0x000fe2000f8e0086 */
[----:B------:R-:W-:-:S03]  /*0560*/  SHF.R.S32.HI R7, RZ, 0x1f, R22 ;  /* 0x0000001fff077819 */ /* 0x000fc60000011416 */
[----:B------:R-:W-:Y:S01]  /*0570*/  IMAD R12, R15, UR4, RZ ;  /* 0x000000040f0c7c24 */ /* 0x000fe2000f8e02ff */
[----:B------:R-:W-:Y:S01]  /*0580*/  LEA.HI R8, R7, R22, RZ, 0x3 ;  /* 0x0000001607087211 */ /* 0x000fe200078f18ff */
[----:B-1----:R-:W-:Y:S01]  /*0590*/  VIADD R18, R18, 0xffffffe ;  /* 0x0ffffffe12127836 */ /* 0x002fe20000000000 */
[----:B------:R-:W-:Y:S01]  /*05a0*/  SHF.R.S32.HI R6, RZ, 0x4, R3 ;  /* 0x00000004ff067819 */ /* 0x000fe20000011403 */
[----:B------:R-:W-:Y:S01]  /*05b0*/  IMAD R12, R17, UR5, R12 ;  /* 0x00000005110c7c24 */ /* 0x000fe2000f8e020c */
[----:B------:R-:W-:Y:S01]  /*05c0*/  ULDC.64 UR4, c[0x0][0x258] ;  /* 0x0000960000047ab9 */ /* 0x000fe20000000a00 */
[----:B------:R-:W1:Y:S01]  /*05d0*/  F2I.FTZ.U32.TRUNC.NTZ R19, R18 ;  /* 0x0000001200137305 */ /* 0x000e62000021f000 */
[----:B------:R-:W-:Y:S01]  /*05e0*/  LEA.HI R14, R3, R6, RZ, 0x1 ;  /* 0x00000006030e7211 */ /* 0x000fe200078f08ff */
[----:B------:R-:W-:Y:S01]  /*05f0*/  IMAD.IADD R25, R25, 0x1, R12 ;  /* 0x0000000119197824 */ /* 0x000fe200078e020c */
[----:B------:R-:W-:Y:S01]  /*0600*/  LOP3.LUT R3, R10, 0xfffffff8, RZ, 0xc0, !PT ;  /* 0xfffffff80a037812 */ /* 0x000fe200078ec0ff */
[----:B------:R-:W-:Y:S01]  /*0610*/  IMAD.SHL.U32 R8, R8, 0x20, RZ ;  /* 0x0000002008087824 */ /* 0x000fe200078e00ff */
[----:B------:R-:W-:Y:S01]  /*0620*/  LOP3.LUT R14, R14, 0xfffffffe, RZ, 0xc0, !PT ;  /* 0xfffffffe0e0e7812 */ /* 0x000fe200078ec0ff */
[----:B------:R-:W-:-:S03]  /*0630*/  IMAD.WIDE.U32 R24, R4, UR4, R24 ;  /* 0x0000000404187c25 */ /* 0x000fc6000f8e0018 */
[----:B------:R-:W-:Y:S01]  /*0640*/  LOP3.LUT R94, R8, 0xffffff00, RZ, 0xc0, !PT ;  /* 0xffffff00085e7812 */ /* 0x000fe200078ec0ff */
[----:B------:R-:W-:Y:S01]  /*0650*/  IMAD.IADD R14, R6, 0x1, -R14 ;  /* 0x00000001060e7824 */ /* 0x000fe200078e0a0e */
[----:B------:R-:W-:Y:S01]  /*0660*/  IABS R6, R4 ;  /* 0x0000000400067213 */ /* 0x000fe20000000000 */
[----:B------:R-:W-:Y:S02]  /*0670*/  IMAD.IADD R20, R2, 0x1, -R3 ;  /* 0x0000000102147824 */ /* 0x000fe400078e0a03 */
[----:B------:R-:W-:Y:S02]  /*0680*/  IMAD R8, R89, 0x200, R94 ;  /* 0x0000020059087824 */ /* 0x000fe400078e025e */
[----:B-1----:R-:W-:Y:S01]  /*0690*/  IMAD.MOV R13, RZ, RZ, -R19 ;  /* 0x000000ffff0d7224 */ /* 0x002fe200078e0a13 */
[----:B------:R-:W-:Y:S01]  /*06a0*/  LEA.HI R3, R20, R20, RZ, 0x1 ;  /* 0x0000001414037211 */ /* 0x000fe200078f08ff */
[----:B------:R-:W-:Y:S02]  /*06b0*/  IMAD.MOV.U32 R18, RZ, RZ, RZ ;  /* 0x000000ffff127224 */ /* 0x000fe400078e00ff */
[----:B------:R-:W-:-:S04]  /*06c0*/  IMAD R13, R13, R0, RZ ;  /* 0x000000000d0d7224 */ /* 0x000fc800078e02ff */
[----:B------:R-:W-:Y:S01]  /*06d0*/  IMAD.HI.U32 R13, R19, R13, R18 ;  /* 0x0000000d130d7227 */ /* 0x000fe200078e0012 */
[----:B------:R-:W-:-:S04]  /*06e0*/  LEA.HI R18, R22, R22, RZ, 0x1 ;  /* 0x0000001616127211 */ /* 0x000fc800078f08ff */
[----:B------:R-:W-:Y:S01]  /*06f0*/  LOP3.LUT R91, R18, 0x7fffffe, RZ, 0xc0, !PT ;  /* 0x07fffffe125b7812 */ /* 0x000fe200078ec0ff */
[----:B------:R-:W-:Y:S01]  /*0700*/  IMAD.HI.U32 R16, R13, R6, RZ ;  /* 0x000000060d107227 */ /* 0x000fe200078e00ff */
[----:B------:R-:W-:Y:S02]  /*0710*/  LOP3.LUT R13, R3, 0x3fffffe, RZ, 0xc0, !PT ;  /* 0x03fffffe030d7812 */ /* 0x000fe400078ec0ff */
[----:B------:R-:W-:Y:S01]  /*0720*/  SHF.R.S32.HI R3, RZ, 0x1, R3 ;  /* 0x00000001ff037819 */ /* 0x000fe20000011403 */
[----:B------:R-:W-:Y:S01]  /*0730*/  IMAD.MOV R21, RZ, RZ, -R16 ;  /* 0x000000ffff157224 */ /* 0x000fe200078e0a10 */
[--C-:B------:R-:W-:Y:S01]  /*0740*/  SHF.R.S32.HI R23, RZ, 0x1, R18.reuse ;  /* 0x00000001ff177819 */ /* 0x100fe20000011412 */
[----:B------:R-:W-:Y:S01]  /*0750*/  IMAD.IADD R13, R20, 0x1, -R13 ;  /* 0x00000001140d7824 */ /* 0x000fe200078e0a0d */
[----:B------:R-:W-:Y:S01]  /*0760*/  SHF.R.S32.HI R18, RZ, 0x1f, R18 ;  /* 0x0000001fff127819 */ /* 0x000fe20000011412 */
[----:B------:R-:W-:Y:S02]  /*0770*/  IMAD R21, R0, R21, R6 ;  /* 0x0000001500157224 */ /* 0x000fe400078e0206 */
[----:B------:R-:W-:Y:S01]  /*0780*/  IMAD R6, R5, UR8, RZ ;  /* 0x0000000805067c24 */ /* 0x000fe2000f8e02ff */
[----:B------:R-:W-:Y:S01]  /*0790*/  LEA.HI R18, R18, R23, RZ, 0x2 ;  /* 0x0000001712127211 */ /* 0x000fe200078f10ff */
[----:B------:R-:W-:Y:S01]  /*07a0*/  IMAD.SHL.U32 R20, R3, 0x40, RZ ;  /* 0x0000004003147824 */ /* 0x000fe200078e00ff */
[----:B------:R-:W-:Y:S01]  /*07b0*/  ISETP.GT.U32.AND P1, PT, R0, R21, PT ;  /* 0x000000150000720c */ /* 0x000fe20003f24070 */
[----:B------:R-:W-:Y:S01]  /*07c0*/  IMAD R19, R11, UR9, R6 ;  /* 0x000000090b137c24 */ /* 0x000fe2000f8e0206 */
[----:B------:R-:W-:Y:S01]  /*07d0*/  LOP3.LUT R18, R18, 0xfffffffc, RZ, 0xc0, !PT ;  /* 0xfffffffc12127812 */ /* 0x000fe200078ec0ff */
[----:B------:R-:W1:Y:S01]  /*07e0*/  LDC.64 R6, c[0x0][0x248] ;  /* 0x00009200ff067b82 */ /* 0x000e620000000a00 */
[----:B------:R-:W-:-:S02]  /*07f0*/  IMAD.IADD R91, R22, 0x1, -R91 ;  /* 0x00000001165b7824 */ /* 0x000fc400078e0a5b */
[----:B------:R-:W-:Y:S02]  /*0800*/  IMAD.IADD R19, R27, 0x1, R19 ;  /* 0x000000011b137824 */ /* 0x000fe400078e0213 */
[----:B------:R-:W-:Y:S02]  /*0810*/  IMAD.IADD R12, R23, 0x1, -R18 ;  /* 0x00000001170c7824 */ /* 0x000fe400078e0a12 */
[----:B------:R-:W-:Y:S02]  /*0820*/  IMAD.MOV.U32 R18, RZ, RZ, R26 ;  /* 0x000000ffff127224 */ /* 0x000fe400078e001a */
[----:B------:R-:W-:Y:S02]  /*0830*/  IMAD R13, R14, 0x8, R13 ;  /* 0x000000080e0d7824 */ /* 0x000fe400078e020d */
[----:B------:R-:W-:Y:S02]  /*0840*/  @!P1 IMAD.IADD R21, R21, 0x1, -R0 ;  /* 0x0000000115159824 */ /* 0x000fe400078e0a00 */
[----:B------:R-:W-:Y:S01]  /*0850*/  @!P1 VIADD R16, R16, 0x1 ;  /* 0x0000000110109836 */ /* 0x000fe20000000000 */
[----:B------:R-:W-:Y:S01]  /*0860*/  ISETP.NE.AND P1, PT, R9, RZ, PT ;  /* 0x000000ff0900720c */ /* 0x000fe20003f25270 */
[----:B------:R-:W-:Y:S01]  /*0870*/  IMAD.SHL.U32 R14, R14, 0x8, RZ ;  /* 0x000000080e0e7824 */ /* 0x000fe200078e00ff */
[----:B------:R-:W-:Y:S01]  /*0880*/  ISETP.GE.U32.AND P2, PT, R21, R0, PT ;  /* 0x000000001500720c */ /* 0x000fe20003f46070 */
[----:B------:R-:W-:Y:S01]  /*0890*/  IMAD R8, R91, 0x20, R8 ;  /* 0x000000205b087824 */ /* 0x000fe200078e0208 */
[----:B------:R-:W-:-:S02]  /*08a0*/  LOP3.LUT R21, R20, 0xc0, RZ, 0xc0, !PT ;  /* 0x000000c014157812 */ /* 0x000fc400078ec0ff */
[----:B------:R-:W-:Y:S02]  /*08b0*/  SHF.R.S32.HI R0, RZ, 0x1f, R4 ;  /* 0x0000001fff007819 */ /* 0x000fe40000011404 */
[----:B------:R-:W-:Y:S02]  /*08c0*/  LOP3.LUT R10, R21, 0x8, R10, 0xf8, !PT ;  /* 0x00000008150a7812 */ /* 0x000fe400078ef80a */
[----:B------:R-:W-:Y:S01]  /*08d0*/  LOP3.LUT R20, R4, R9, RZ, 0x3c, !PT ;  /* 0x0000000904147212 */ /* 0x000fe200078e3cff */
[----:B------:R-:W-:Y:S01]  /*08e0*/  IMAD R23, R0, UR4, RZ ;  /* 0x0000000400177c24 */ /* 0x000fe2000f8e02ff */
[----:B------:R-:W-:Y:S01]  /*08f0*/  SHF.R.U32.HI R21, RZ, 0x3, R21 ;  /* 0x00000003ff157819 */ /* 0x000fe20000011615 */
[-C--:B-1----:R-:W-:Y:S01]  /*0900*/  IMAD.WIDE.U32 R26, R11, R6.reuse, R134 ;  /* 0x000000060b1a7225 */ /* 0x082fe200078e0086 */
[----:B------:R-:W-:Y:S02]  /*0910*/  ISETP.GE.AND P0, PT, R20, RZ, PT ;  /* 0x000000ff1400720c */ /* 0x000fe40003f06270 */
[----:B------:R-:W-:Y:S01]  /*0920*/  LOP3.LUT R0, R10, R21, RZ, 0x3c, !PT ;  /* 0x000000150a007212 */ /* 0x000fe200078e3cff */
[----:B------:R-:W-:Y:S01]  /*0930*/  IMAD R10, R4, UR5, R23 ;  /* 0x00000005040a7c24 */ /* 0x000fe2000f8e0217 */
[----:B------:R-:W-:Y:S01]  /*0940*/  ULDC.64 UR4, c[0x0][0x238] ;  /* 0x00008e0000047ab9 */ /* 0x000fe20000000a00 */
[----:B------:R-:W-:Y:S01]  /*0950*/  IMAD R20, R5, R6, RZ ;  /* 0x0000000605147224 */ /* 0x000fe200078e02ff */
[----:B------:R-:W-:Y:S01]  /*0960*/  SHF.L.U64.HI R123, R6, 0x6, R7 ;  /* 0x00000006067b7819 */ /* 0x000fe20000010207 */
[----:B------:R-:W1:Y:S01]  /*0970*/  LDC.64 R4, c[0x0][0x240] ;  /* 0x00009000ff047b82 */ /* 0x000e620000000a00 */
[----:B------:R-:W-:-:S02]  /*0980*/  @P2 VIADD R16, R16, 0x1 ;  /* 0x0000000110102836 */ /* 0x000fc40000000000 */
[----:B------:R-:W-:Y:S02]  /*0990*/  IMAD R20, R11, R7, R20 ;  /* 0x000000070b147224 */ /* 0x000fe400078e0214 */
[----:B------:R-:W-:Y:S02]  /*09a0*/  IMAD R22, R15, UR4, RZ ;  /* 0x000000040f167c24 */ /* 0x000fe4000f8e02ff */
        /* <DEDUP_REMOVED lines=12> */
[-C--:B-1----:R-:W-:Y:S02]  /*0a70*/  IMAD R15, R137, R4.reuse, RZ ;  /* 0x00000004890f7224 */ /* 0x082fe400078e02ff */
[----:B------:R-:W-:Y:S01]  /*0a80*/  IMAD.IADD R27, R27, 0x1, R11 ;  /* 0x000000011b1b7824 */ /* 0x000fe200078e020b */
[----:B------:R-:W-:Y:S01]  /*0a90*/  SHF.R.S32.HI R11, RZ, 0x1f, R93 ;  /* 0x0000001fff0b7819 */ /* 0x000fe2000001145d */
[----:B------:R-:W-:Y:S02]  /*0aa0*/  IMAD R131, R9, UR4, RZ ;  /* 0x0000000409837c24 */ /* 0x000fe4000f8e02ff */
[C---:B------:R-:W-:Y:S02]  /*0ab0*/  IMAD R15, R136.reuse, R5, R15 ;  /* 0x00000005880f7224 */ /* 0x040fe400078e020f */
        /* <DEDUP_REMOVED lines=23> */
[----:B------:R-:W-:Y:S01]  /*0c30*/  IMAD.IADD R10, R19, 0x1, R10 ;  /* 0x00000001130a7824 */ /* 0x000fe200078e020a */
[----:B------:R-:W-:Y:S01]  /*0c40*/  @!PT LDS RZ, [RZ] ;  /* 0x00000000fffff984 */ /* 0x000fe20000000800 */
[----:B------:R-:W-:Y:S01]  /*0c50*/  @!PT LDS RZ, [RZ] ;  /* 0x00000000fffff984 */ /* 0x000fe20000000800 */
[----:B------:R-:W-:Y:S01]  /*0c60*/  @!PT LDS RZ, [RZ] ;  /* 0x00000000fffff984 */ /* 0x000fe20000000800 */
[----:B------:R-:W-:Y:S01]  /*0c70*/  LDGSTS.E.BYPASS.LTC128B.128 [R125], desc[UR16][R20.64] ;  /* 0x00000000147d7fae */ /* 0x000fe2000b901d50 */
[----:B------:R-:W-:-:S02]  /*0c80*/  IMAD R9, R9, UR10, RZ ;  /* 0x0000000a09097c24 */ /* 0x000fc4000f8e02ff */
[----:B------:R-:W-:Y:S01]  /*0c90*/  IMAD R4, R11, UR8, RZ ;  /* 0x000000080b047c24 */ /* 0x000fe2000f8e02ff */
[----:B------:R-:W-:Y:S01]  /*0ca0*/  LEA.HI.X R23, R18, UR7, R10, 0x1, P0 ;  /* 0x0000000712177c11 */ /* 0x000fe200080f0c0a */
[----:B------:R-:W-:Y:S01]  /*0cb0*/  LDGSTS.E.BYPASS.LTC128B.128 [R125+0x1000], desc[UR16][R20.64+0x40] ;  /* 0x01000040147d7fae */ /* 0x000fe2000b901d50 */
[----:B------:R-:W-:Y:S01]  /*0cc0*/  IADD3 R18, P0, R124, R22, RZ ;  /* 0x000000167c127210 */ /* 0x000fe20007f1e0ff */
[C---:B------:R-:W-:Y:S02]  /*0cd0*/  IMAD.WIDE.U32 R126, R16.reuse, UR10, R126 ;  /* 0x0000000a107e7c25 */ /* 0x040fe4000f8e007e */
[----:B------:R-:W-:Y:S02]  /*0ce0*/  LDGSTS.E.BYPASS.LTC128B.128 [R125+0x2000], desc[UR16][R20.64+0x80] ;  /* 0x02000080147d7fae */ /* 0x000fe4000b901d50 */
[----:B------:R-:W-:Y:S02]  /*0cf0*/  IMAD.X R19, R123, 0x1, R23, P0 ;  /* 0x000000017b137824 */ /* 0x000fe400000e0617 */
[----:B------:R-:W-:Y:S01]  /*0d00*/  LDGSTS.E.BYPASS.LTC128B.128 [R125+0x800], desc[UR16][R24.64] ;  /* 0x00800000187d7fae */ /* 0x000fe2000b901d50 */
[----:B------:R-:W-:Y:S01]  /*0d10*/  IMAD R9, R16, UR11, R9 ;  /* 0x0000000b10097c24 */ /* 0x000fe2000f8e0209 */
[----:B------:R-:W-:Y:S01]  /*0d20*/  ULDC.64 UR10, c[0x0][0x220] ;  /* 0x00008800000a7ab9 */ /* 0x000fe20000000a00 */
[C---:B------:R-:W-:Y:S01]  /*0d30*/  IMAD.WIDE.U32 R16, R93.reuse, UR8, RZ ;  /* 0x000000085d107c25 */ /* 0x040fe2000f8e00ff */
[----:B------:R-:W-:Y:S03]  /*0d40*/  LDGSTS.E.BYPASS.LTC128B.128 [R125+0x1800], desc[UR16][R24.64+0x40] ;  /* 0x01800040187d7fae */ /* 0x000fe6000b901d50 */
[----:B------:R-:W-:Y:S01]  /*0d50*/  IMAD R5, R93, UR9, R4 ;  /* 0x000000095d057c24 */ /* 0x000fe2000f8e0204 */
[----:B------:R1:W-:Y:S01]  /*0d60*/  LDGSTS.E.BYPASS.LTC128B.128 [R125+0x2800], desc[UR16][R24.64+0x80] ;  /* 0x02800080187d7fae */ /* 0x0003e2000b901d50 */
[----:B------:R-:W-:Y:S01]  /*0d70*/  IMAD.SHL.U32 R10, R12, 0x40, RZ ;  /* 0x000000400c0a7824 */ /* 0x000fe200078e00ff */
[----:B------:R-:W-:Y:S01]  /*0d80*/  LEA R4, P0, R16, R126, 0x6 ;  /* 0x0000007e10047211 */ /* 0x000fe200078030ff */
[----:B------:R-:W-:Y:S01]  /*0d90*/  IMAD.IADD R5, R17, 0x1, R5 ;  /* 0x0000000111057824 */ /* 0x000fe200078e0205 */
[----:B------:R-:W-:Y:S01]  /*0da0*/  LDGSTS.E.BYPASS.LTC128B.128 [R125+0x3000], desc[UR16][R22.64] ;  /* 0x03000000167d7fae */ /* 0x000fe2000b901d50 */
[----:B------:R-:W-:Y:S01]  /*0db0*/  IMAD.IADD R122, R127, 0x1, R9 ;  /* 0x000000017f7a7824 */ /* 0x000fe200078e0209 */
[----:B------:R-:W-:Y:S01]  /*0dc0*/  LOP3.LUT R9, R10, 0xc0, RZ, 0xc0, !PT ;  /* 0x000000c00a097812 */ /* 0x000fe200078ec0ff */
[----:B------:R-:W-:Y:S01]  /*0dd0*/  IMAD.U32 R0, R13, 0x20, R0 ;  /* 0x000000200d007824 */ /* 0x000fe200078e0000 */
[----:B------:R-:W-:Y:S02]  /*0de0*/  LDGSTS.E.BYPASS.LTC128B.128 [R125+0x4000], desc[UR16][R22.64+0x40] ;  /* 0x04000040167d7fae */ /* 0x000fe4000b901d50 */
[----:B------:R-:W-:-:S02]  /*0df0*/  LEA.HI.X R17, R16, R122, R5, 0x6, P0 ;  /* 0x0000007a10117211 */ /* 0x000fc400000f3405 */
[----:B------:R-:W-:Y:S01]  /*0e00*/  LDGSTS.E.BYPASS.LTC128B.128 [R125+0x5000], desc[UR16][R22.64+0x80] ;  /* 0x05000080167d7fae */ /* 0x000fe2000b901d50 */
[----:B------:R-:W-:Y:S02]  /*0e10*/  LOP3.LUT R5, R9, 0x8, R14, 0xf8, !PT ;  /* 0x0000000809057812 */ /* 0x000fe400078ef80e */
[----:B------:R-:W-:Y:S01]  /*0e20*/  SHF.R.U32.HI R10, RZ, 0x3, R9 ;  /* 0x00000003ff0a7819 */ /* 0x000fe20000011609 */
[----:B------:R-:W-:Y:S01]  /*0e30*/  LDGSTS.E.BYPASS.LTC128B.128 [R125+0x3800], desc[UR16][R18.64] ;  /* 0x03800000127d7fae */ /* 0x000fe2000b901d50 */
[C---:B------:R-:W-:Y:S02]  /*0e40*/  LEA R14, P0, R4.reuse, UR10, 0x1 ;  /* 0x0000000a040e7c11 */ /* 0x040fe4000f8008ff */
[----:B------:R-:W-:Y:S01]  /*0e50*/  LOP3.LUT R5, R5, R10, RZ, 0x3c, !PT ;  /* 0x0000000a05057212 */ /* 0x000fe200078e3cff */
[----:B------:R-:W-:Y:S01]  /*0e60*/  LDGSTS.E.BYPASS.LTC128B.128 [R125+0x4800], desc[UR16][R18.64+0x40] ;  /* 0x04800040127d7fae */ /* 0x000fe2000b901d50 */
[----:B------:R-:W-:Y:S01]  /*0e70*/  LEA.HI.X R15, R4, UR11, R17, 0x1, P0 ;  /* 0x0000000b040f7c11 */ /* 0x000fe200080f0c11 */
[----:B------:R-:W-:Y:S01]  /*0e80*/  IMAD.MOV.U32 R4, RZ, RZ, 0x20 ;  /* 0x00000020ff047424 */ /* 0x000fe200078e00ff */
[----:B------:R-:W-:Y:S01]  /*0e90*/  IADD3 R16, P0, R14, UR14, RZ ;  /* 0x0000000e0e107c10 */ /* 0x000fe2000ff1e0ff */
[----:B------:R-:W-:Y:S01]  /*0ea0*/  LDGSTS.E.BYPASS.LTC128B.128 [R125+0x5800], desc[UR16][R18.64+0x80] ;  /* 0x05800080127d7fae */ /* 0x000fe2000b901d50 */
[----:B------:R-:W-:Y:S01]  /*0eb0*/  IMAD.IADD R121, R5, 0x1, R8 ;  /* 0x0000000105797824 */ /* 0x000fe200078e0208 */
[----:B------:R-:W-:-:S02]  /*0ec0*/  LEA R95, R0, UR5, 0x1 ;  /* 0x00000005005f7c11 */ /* 0x000fc4000f8e08ff */
[----:B------:R-:W0:Y:S01]  /*0ed0*/  LDGDEPBAR ;  /* 0x00000000000079af */ /* 0x000e220000000000 */
[----:B------:R-:W-:Y:S02]  /*0ee0*/  IADD3.X R17, R15, UR15, RZ, P0, !PT ;  /* 0x0000000f0f117c10 */ /* 0x000fe400087fe4ff */
[----:B------:R-:W-:Y:S02]  /*0ef0*/  LEA R121, R121, UR5, 0x1 ;  /* 0x0000000579797c11 */ /* 0x000fe4000f8e08ff */
[----:B------:R-:W-:Y:S02]  /*0f00*/  LOP3.LUT P0, RZ, R3, 0x2, RZ, 0xc0, !PT ;  /* 0x0000000203ff7812 */ /* 0x000fe4000780c0ff */
[----:B------:R-:W-:Y:S01]  /*0f10*/  LEA R120, R0, UR4, 0x1 ;  /* 0x0000000400787c11 */ /* 0x000fe2000f8e08ff */
[----:B------:R-:W-:Y:S01]  /*0f20*/  ULDC UR4, c[0x0][0x39c] ;  /* 0x0000e70000047ab9 */ /* 0x000fe20000000800 */
[C---:B------:R-:W-:Y:S02]  /*0f30*/  SEL R3, R4.reuse, 0xffffffe0, !P0 ;  /* 0xffffffe004037807 */ /* 0x040fe40004000000 */
[----:B------:R-:W-:-:S03]  /*0f40*/  SEL R4, R4, 0xffffffe0, !P1 ;  /* 0xffffffe004047807 */ /* 0x000fc60004800000 */
[----:B------:R-:W-:Y:S02]  /*0f50*/  IMAD.IADD R118, R120, 0x1, R3 ;  /* 0x0000000178767824 */ /* 0x000fe400078e0203 */
[----:B------:R-:W-:Y:S01]  /*0f60*/  IMAD.IADD R119, R121, 0x1, R4 ;  /* 0x0000000179777824 */ /* 0x000fe200078e0204 */
[----:B------:R-:W-:-:S04]  /*0f70*/  DEPBAR.LE SB0, 0x0 ;  /* 0x000080000000791a */ /* 0x000fc80000000000 */
[----:B------:R-:W-:Y:S06]  /*0f80*/  BAR.SYNC.DEFER_BLOCKING 0x0 ;  /* 0x0000000000007b1d */ /* 0x000fec0000010000 */
        /* <DEDUP_REMOVED lines=10> */
[----:B-1----:R-:W1:Y:S04]  /*1030*/  LDSM.16.M88.4 R24, [R95+0x3000] ;  /* 0x003000005f18783b */ /* 0x002e680000000200 */
[----:B------:R-:W-:Y:S04]  /*1040*/  LDSM.16.M88.4 R72, [R119] ;  /* 0x000000007748783b */ /* 0x000fe80000000200 */
[----:B------:R-:W-:Y:S04]  /*1050*/  LDSM.16.M88.4 R52, [R121+0x1000] ;  /* 0x001000007934783b */ /* 0x000fe80000000200 */
[----:B--2---:R-:W-:Y:S04]  /*1060*/  LDSM.16.M88.4 R12, [R95+0x4000] ;  /* 0x004000005f0c783b */ /* 0x004fe80000000200 */
[----:B------:R-:W2:Y:S04]  /*1070*/  LDSM.16.M88.4 R44, [R95+0x3400] ;  /* 0x003400005f2c783b */ /* 0x000ea80000000200 */
[----:B---3--:R-:W3:Y:S04]  /*1080*/  LDSM.16.M88.4 R16, [R118] ;  /* 0x000000007610783b */ /* 0x008ee80000000200 */
[----:B------:R-:W-:Y:S04]  /*1090*/  LDSM.16.M88.4 R20, [R119+0x1000] ;  /* 0x001000007714783b */ /* 0x000fe80000000200 */
[----:B------:R-:W-:Y:S04]  /*10a0*/  LDSM.16.M88.4 R40, [R118+0x1000] ;  /* 0x001000007628783b */ /* 0x000fe80000000200 */
[----:B------:R-:W4:Y:S04]  /*10b0*/  LDSM.16.M88.4 R32, [R118+0x400] ;  /* 0x000400007620783b */ /* 0x000f280000000200 */
[----:B------:R-:W5:Y:S01]  /*10c0*/  LDSM.16.M88.4 R56, [R95+0x3800] ;  /* 0x003800005f38783b */ /* 0x000f620000000200 */
[C---:B-1----:R-:W-:Y:S03]  /*10d0*/  HMMA.16816.F32 R28, R8.reuse, R24, RZ ;  /* 0x00000018081c723c */ /* 0x042fe600000018ff */
[----:B------:R-:W-:Y:S04]  /*10e0*/  LDSM.16.M88.4 R64, [R95+0x5000] ;  /* 0x005000005f40783b */ /* 0x000fe80000000200 */
[----:B------:R-:W1:Y:S01]  /*10f0*/  LDSM.16.M88.4 R48, [R95+0x4400] ;  /* 0x004400005f30783b */ /* 0x000e620000000200 */
[C---:B------:R-:W-:Y:S03]  /*1100*/  HMMA.16816.F32 R24, R8.reuse, R26, RZ ;  /* 0x0000001a0818723c */ /* 0x040fe600000018ff */
[----:B------:R-:W-:Y:S04]  /*1110*/  LDSM.16.M88.4 R68, [R118+0x800] ;  /* 0x000800007644783b */ /* 0x000fe80000000200 */
[----:B------:R-:W-:Y:S01]  /*1120*/  LDSM.16.M88.4 R76, [R95+0x3c00] ;  /* 0x003c00005f4c783b */ /* 0x000fe20000000200 */
[C---:B--2---:R-:W-:Y:S03]  /*1130*/  HMMA.16816.F32 R36, R8.reuse, R44, RZ ;  /* 0x0000002c0824723c */ /* 0x044fe600000018ff */
[----:B------:R-:W-:Y:S04]  /*1140*/  LDSM.16.M88.4 R80, [R118+0x1400] ;  /* 0x001400007650783b */ /* 0x000fe80000000200 */
[----:B------:R-:W0:Y:S01]  /*1150*/  LDGDEPBAR ;  /* 0x00000000000079af */ /* 0x000e220000000000 */
[----:B------:R-:W-:Y:S06]  /*1160*/  HMMA.16816.F32 R44, R8, R46, RZ ;  /* 0x0000002e082c723c */ /* 0x000fec00000018ff */
[C---:B---3--:R-:W-:Y:S06]  /*1170*/  HMMA.16816.F32 R28, R72.reuse, R16, R28 ;  /* 0x00000010481c723c */ /* 0x048fec000000181c */
[C---:B------:R-:W-:Y:S01]  /*1180*/  HMMA.16816.F32 R24, R72.reuse, R18, R24 ;  /* 0x000000124818723c */ /* 0x040fe20000001818 */
[----:B------:R-:W2:Y:S05]  /*1190*/  LDSM.16.M88.4 R16, [R121+0x2000] ;  /* 0x002000007910783b */ /* 0x000eaa0000000200 */
[C---:B----4-:R-:W-:Y:S06]  /*11a0*/  HMMA.16816.F32 R36, R72.reuse, R32, R36 ;  /* 0x000000204824723c */ /* 0x050fec0000001824 */
[----:B------:R-:W-:Y:S01]  /*11b0*/  HMMA.16816.F32 R44, R72, R34, R44 ;  /* 0x00000022482c723c */ /* 0x000fe2000000182c */
[----:B------:R-:W-:Y:S05]  /*11c0*/  LDSM.16.M88.4 R32, [R118+0x2000] ;  /* 0x002000007620783b */ /* 0x000fea0000000200 */
[C---:B------:R-:W-:Y:S06]  /*11d0*/  HMMA.16816.F32 R28, R52.reuse, R12, R28 ;  /* 0x0000000c341c723c */ /* 0x040fec000000181c */
[----:B------:R-:W-:Y:S01]  /*11e0*/  HMMA.16816.F32 R24, R52, R14, R24 ;  /* 0x0000000e3418723c */ /* 0x000fe20000001818 */
[----:B------:R-:W3:Y:S05]  /*11f0*/  LDSM.16.M88.4 R12, [R119+0x2000] ;  /* 0x00200000770c783b */ /* 0x000eea0000000200 */
[----:B-----5:R-:W-:Y:S06]  /*1200*/  HMMA.16816.F32 R60, R8, R56, RZ ;  /* 0x00000038083c723c */ /* 0x020fec00000018ff */
[----:B-1----:R-:W-:Y:S06]  /*1210*/  HMMA.16816.F32 R36, R52, R48, R36 ;  /* 0x000000303424723c */ /* 0x002fec0000001824 */
[C---:B------:R-:W-:Y:S06]  /*1220*/  HMMA.16816.F32 R28, R20.reuse, R40, R28 ;  /* 0x00000028141c723c */ /* 0x040fec000000181c */
[----:B------:R-:W-:Y:S01]  /*1230*/  HMMA.16816.F32 R24, R20, R42, R24 ;  /* 0x0000002a1418723c */ /* 0x000fe20000001818 */
[----:B------:R-:W-:Y:S05]  /*1240*/  LDSM.16.M88.4 R40, [R95+0x5400] ;  /* 0x005400005f28783b */ /* 0x000fea0000000200 */
[----:B------:R-:W-:Y:S01]  /*1250*/  HMMA.16816.F32 R44, R52, R50, R44 ;  /* 0x00000032342c723c */ /* 0x000fe2000000182c */
[----:B------:R-:W1:Y:S05]  /*1260*/  LDSM.16.M88.4 R48, [R95+0x4800] ;  /* 0x004800005f30783b */ /* 0x000e6a0000000200 */
[----:B------:R-:W-:Y:S06]  /*1270*/  HMMA.16816.F32 R56, R8, R58, RZ ;  /* 0x0000003a0838723c */ /* 0x000fec00000018ff */
[C---:B--2---:R-:W-:Y:S06]  /*1280*/  HMMA.16816.F32 R28, R16.reuse, R64, R28 ;  /* 0x00000040101c723c */ /* 0x044fec000000181c */
[----:B------:R-:W-:Y:S01]  /*1290*/  HMMA.16816.F32 R24, R16, R66, R24 ;  /* 0x000000421018723c */ /* 0x000fe20000001818 */
[----:B------:R-:W2:Y:S05]  /*12a0*/  LDSM.16.M88.4 R64, [R118+0xc00] ;  /* 0x000c00007640783b */ /* 0x000eaa0000000200 */
[----:B------:R-:W-:Y:S06]  /*12b0*/  HMMA.16816.F32 R60, R72, R68, R60 ;  /* 0x00000044483c723c */ /* 0x000fec000000183c */
[C---:B------:R-:W-:Y:S06]  /*12c0*/  HMMA.16816.F32 R84, R8.reuse, R76, RZ ;  /* 0x0000004c0854723c */ /* 0x040fec00000018ff */
[----:B------:R-:W-:Y:S01]  /*12d0*/  HMMA.16816.F32 R76, R8, R78, RZ ;  /* 0x0000004e084c723c */ /* 0x000fe200000018ff */
[----:B------:R-:W-:Y:S05]  /*12e0*/  LDSM.16.M88.4 R8, [R118+0x2400] ;  /* 0x002400007608783b */ /* 0x000fea0000000200 */
[----:B---3--:R-:W-:Y:S06]  /*12f0*/  HMMA.16816.F32 R28, R12, R32, R28 ;  /* 0x000000200c1c723c */ /* 0x008fec000000181c */
[----:B------:R-:W-:Y:S01]  /*1300*/  HMMA.16816.F32 R68, R72, R70, R56 ;  /* 0x000000464844723c */ /* 0x000fe20000001838 */
[----:B------:R-:W3:Y:S05]  /*1310*/  LDSM.16.M88.4 R56, [R118+0x1800] ;  /* 0x001800007638783b */ /* 0x000eea0000000200 */
[C---:B------:R-:W-:Y:S06]  /*1320*/  HMMA.16816.F32 R36, R20.reuse, R80, R36 ;  /* 0x000000501424723c */ /* 0x040fec0000001824 */
[----:B------:R-:W-:Y:S01]  /*1330*/  HMMA.16816.F32 R44, R20, R82, R44 ;  /* 0x00000052142c723c */ /* 0x000fe2000000182c */
[----:B------:R-:W-:Y:S05]  /*1340*/  LDSM.16.M88.4 R80, [R95+0x5800] ;  /* 0x005800005f50783b */ /* 0x000fea0000000200 */
[----:B------:R-:W-:Y:S01]  /*1350*/  HMMA.16816.F32 R24, R12, R34, R24 ;  /* 0x000000220c18723c */ /* 0x000fe20000001818 */
[----:B------:R-:W4:Y:S01]  /*1360*/  LDSM.16.M88.4 R32, [R95+0x4c00] ;  /* 0x004c00005f20783b */ /* 0x000f220000000200 */
[----:B------:R-:W-:Y:S01]  /*1370*/  FMUL.FTZ R29, R29, UR4 ;  /* 0x000000041d1d7c20 */ /* 0x000fe20008410000 */
[----:B------:R-:W-:Y:S01]  /*1380*/  FMUL.FTZ R0, R28, UR4 ;  /* 0x000000041c007c20 */ /* 0x000fe20008410000 */
[----:B------:R-:W-:-:S02]  /*1390*/  FMUL.FTZ R3, R30, UR4 ;  /* 0x000000041e037c20 */ /* 0x000fc40008410000 */
[----:B-1----:R-:W-:Y:S01]  /*13a0*/  HMMA.16816.F32 R60, R52, R48, R60 ;  /* 0x00000030343c723c */ /* 0x002fe2000000183c */
[----:B------:R1:W-:Y:S05]  /*13b0*/  MUFU.TANH R48, R29 ;  /* 0x0000001d00307308 */ /* 0x0003ea0000002400 */
[C---:B--2---:R-:W-:Y:S01]  /*13c0*/  HMMA.16816.F32 R84, R72.reuse, R64, R84 ;  /* 0x000000404854723c */ /* 0x044fe20000001854 */
[----:B------:R-:W-:Y:S02]  /*13d0*/  FMUL.FTZ R49, R31, UR4 ;  /* 0x000000041f317c20 */ /* 0x000fe40008410000 */
[----:B------:R-:W-:Y:S03]  /*13e0*/  MUFU.TANH R0, R0 ;  /* 0x0000000000007308 */ /* 0x000fe60000002400 */
[----:B------:R-:W-:Y:S05]  /*13f0*/  HMMA.16816.F32 R76, R72, R66, R76 ;  /* 0x00000042484c723c */ /* 0x000fea000000184c */
[----:B------:R-:W-:Y:S01]  /*1400*/  MUFU.TANH R49, R49 ;  /* 0x0000003100317308 */ /* 0x000fe20000002400 */
[C---:B------:R-:W-:Y:S01]  /*1410*/  HMMA.16816.F32 R36, R16.reuse, R40, R36 ;  /* 0x000000281024723c */ /* 0x040fe20000001824 */
[----:B-1----:R-:W1:Y:S01]  /*1420*/  LDSM.16.M88.4 R28, [R118+0x1c00] ;  /* 0x001c0000761c783b */ /* 0x002e620000000200 */
[----:B------:R-:W-:Y:S01]  /*1430*/  FMUL.FTZ R25, R25, UR4 ;  /* 0x0000000419197c20 */ /* 0x000fe20008410000 */
[----:B------:R-:W-:Y:S01]  /*1440*/  FMUL.FTZ R24, R24, UR4 ;  /* 0x0000000418187c20 */ /* 0x000fe20008410000 */
[----:B------:R-:W-:Y:S01]  /*1450*/  FMUL.FTZ R26, R26, UR4 ;  /* 0x000000041a1a7c20 */ /* 0x000fe20008410000 */
[----:B------:R-:W-:Y:S01]  /*1460*/  FMUL.FTZ R27, R27, UR4 ;  /* 0x000000041b1b7c20 */ /* 0x000fe20008410000 */
[----:B------:R-:W-:Y:S01]  /*1470*/  HMMA.16816.F32 R44, R16, R42, R44 ;  /* 0x0000002a102c723c */ /* 0x000fe2000000182c */
[----:B------:R-:W-:Y:S01]  /*1480*/  LDSM.16.M88.4 R40, [R118+0x2800] ;  /* 0x002800007628783b */ /* 0x000fe20000000200 */
[----:B------:R-:W2:Y:S04]  /*1490*/  MUFU.TANH R64, R24 ;  /* 0x0000001800407308 */ /* 0x000ea80000002400 */
[----:B------:R-:W-:Y:S04]  /*14a0*/  HMMA.16816.F32 R68, R52, R50, R68 ;  /* 0x000000323444723c */ /* 0x000fe80000001844 */
[----:B------:R-:W5:Y:S02]  /*14b0*/  MUFU.TANH R50, R26 ;  /* 0x0000001a00327308 */ /* 0x000f640000002400 */
[----:B---3--:R-:W-:Y:S06]  /*14c0*/  HMMA.16816.F32 R60, R20, R56, R60 ;  /* 0x00000038143c723c */ /* 0x008fec000000183c */
[----:B------:R3:W-:Y:S01]  /*14d0*/  MUFU.TANH R56, R25 ;  /* 0x0000001900387308 */ /* 0x0007e20000002400 */
[C---:B----4-:R-:W-:Y:S06]  /*14e0*/  HMMA.16816.F32 R84, R52.reuse, R32, R84 ;  /* 0x000000203454723c */ /* 0x050fec0000001854 */
[----:B------:R-:W-:Y:S01]  /*14f0*/  HMMA.16816.F32 R76, R52, R34, R76 ;  /* 0x00000022344c723c */ /* 0x000fe2000000184c */
[----:B------:R4:W-:Y:S05]  /*1500*/  MUFU.TANH R32, R27 ;  /* 0x0000001b00207308 */ /* 0x0009ea0000002400 */
[----:B------:R-:W-:Y:S03]  /*1510*/  HMMA.16816.F32 R36, R12, R8, R36 ;  /* 0x000000080c24723c */ /* 0x000fe60000001824 */
[----:B------:R-:W-:Y:S01]  /*1520*/  MUFU.TANH R3, R3 ;  /* 0x0000000300037308 */ /* 0x000fe20000002400 */
[----:B---3--:R-:W-:-:S02]  /*1530*/  LOP3.LUT R25, R90, 0xffffffe0, RZ, 0xc0, !PT ;  /* 0xffffffe05a197812 */ /* 0x008fc400078ec0ff */
[----:B------:R-:W-:Y:S01]  /*1540*/  HMMA.16816.F32 R44, R12, R10, R44 ;  /* 0x0000000a0c2c723c */ /* 0x000fe2000000182c */
[----:B------:R-:W3:Y:S02]  /*1550*/  LDSM.16.M88.4 R8, [R95+0x5c00] ;  /* 0x005c00005f08783b */ /* 0x000ee40000000200 */
[----:B------:R-:W-:-:S03]  /*1560*/  IMAD.IADD R25, R2, 0x1, -R25 ;  /* 0x0000000102197824 */ /* 0x000fc600078e0a19 */
[----:B------:R-:W-:Y:S02]  /*1570*/  HMMA.16816.F32 R68, R20, R58, R68 ;  /* 0x0000003a1444723c */ /* 0x000fe40000001844 */
[----:B------:R-:W-:-:S04]  /*1580*/  SHF.R.S32.HI R132, RZ, 0x1f, R25 ;  /* 0x0000001fff847819 */ /* 0x000fc80000011419 */
[----:B------:R-:W-:Y:S01]  /*1590*/  LEA.HI R132, R132, R25, RZ, 0x2 ;  /* 0x0000001984847211 */ /* 0x000fe200078f10ff */
[----:B------:R-:W-:Y:S01]  /*15a0*/  IMAD R25, R89, 0x10, R96 ;  /* 0x0000001059197824 */ /* 0x000fe200078e0260 */
[C---:B-1----:R-:W-:Y:S02]  /*15b0*/  HMMA.16816.F32 R84, R20.reuse, R28, R84 ;  /* 0x0000001c1454723c */ /* 0x042fe40000001854 */
[----:B------:R-:W-:Y:S02]  /*15c0*/  SHF.R.S32.HI R132, RZ, 0x2, R132 ;  /* 0x00000002ff847819 */ /* 0x000fe40000011484 */
[----:B------:R-:W-:Y:S01]  /*15d0*/  FMUL.FTZ R33, R36, UR4 ;  /* 0x0000000424217c20 */ /* 0x000fe20008410000 */
[----:B------:R-:W-:Y:S01]  /*15e0*/  FMUL.FTZ R36, R37, UR4 ;  /* 0x0000000425247c20 */ /* 0x000fe20008410000 */
[----:B------:R-:W-:Y:S01]  /*15f0*/  IADD3 R25, R25, 0x1, R132 ;  /* 0x0000000119197810 */ /* 0x000fe20007ffe084 */
[----:B------:R-:W-:Y:S01]  /*1600*/  HMMA.16816.F32 R76, R20, R30, R76 ;  /* 0x0000001e144c723c */ /* 0x000fe2000000184c */
[----:B------:R-:W-:Y:S01]  /*1610*/  FMUL.FTZ R37, R38, UR4 ;  /* 0x0000000426257c20 */ /* 0x000fe20008410000 */
[----:B------:R-:W-:Y:S01]  /*1620*/  IMAD.SHL.U32 R38, R2, 0x2, RZ ;  /* 0x0000000202267824 */ /* 0x000fe200078e00ff */
[----:B------:R-:W-:Y:S01]  /*1630*/  IADD3 R25, R92, -UR13, R25 ;  /* 0x8000000d5c197c10 */ /* 0x000fe2000fffe019 */
[----:B------:R-:W-:Y:S01]  /*1640*/  FMUL.FTZ R34, R39, UR4 ;  /* 0x0000000427227c20 */ /* 0x000fe20008410000 */
[----:B------:R-:W-:Y:S01]  /*1650*/  FMUL.FTZ R28, R44, UR4 ;  /* 0x000000042c1c7c20 */ /* 0x000fe20008410000 */
[C---:B------:R-:W-:Y:S01]  /*1660*/  HMMA.16816.F32 R60, R16.reuse, R80, R60 ;  /* 0x00000050103c723c */ /* 0x040fe2000000183c */
[----:B------:R-:W-:Y:S01]  /*1670*/  LOP3.LUT R38, R38, 0x6, RZ, 0xc0, !PT ;  /* 0x0000000626267812 */ /* 0x000fe200078ec0ff */
[----:B------:R-:W-:Y:S01]  /*1680*/  VIADD R35, R25, UR12 ;  /* 0x0000000c19237c36 */ /* 0x000fe20008000000 */
[----:B------:R-:W-:Y:S01]  /*1690*/  MUFU.TANH R33, R33 ;  /* 0x0000002100217308 */ /* 0x000fe20000002400 */
[----:B----4-:R-:W1:Y:S01]  /*16a0*/  LDSM.16.M88.4 R24, [R118+0x2c00] ;  /* 0x002c00007618783b */ /* 0x010e620000000200 */
[----:B------:R-:W-:Y:S01]  /*16b0*/  FMUL.FTZ R29, R45, UR4 ;  /* 0x000000042d1d7c20 */ /* 0x000fe20008410000 */
[----:B------:R-:W-:Y:S01]  /*16c0*/  HMMA.16816.F32 R68, R16, R82, R68 ;  /* 0x000000521044723c */ /* 0x000fe20000001844 */
[----:B------:R-:W-:Y:S01]  /*16d0*/  IMAD R93, R93, 0x40, R38 ;  /* 0x000000405d5d7824 */ /* 0x000fe200078e0226 */
[C---:B------:R-:W-:Y:S01]  /*16e0*/  VIMNMX R22, R35.reuse, R92, PT ;  /* 0x0000005c23167248 */ /* 0x040fe20003fe0100 */
[----:B------:R-:W-:Y:S01]  /*16f0*/  FMUL.FTZ R2, R46, UR4 ;  /* 0x000000042e027c20 */ /* 0x000fe20008410000 */
[----:B------:R-:W-:Y:S01]  /*1700*/  VIADDMNMX R92, R35, 0x8, R92, PT ;  /* 0x00000008235c7846 */ /* 0x000fe2000380015c */
[----:B------:R-:W-:Y:S01]  /*1710*/  MUFU.TANH R34, R34 ;  /* 0x0000002200227308 */ /* 0x000fe20000002400 */
[----:B------:R-:W-:-:S02]  /*1720*/  VIADD R21, R93, 0x1 ;  /* 0x000000015d157836 */ /* 0x000fc40000000000 */
[----:B------:R-:W-:Y:S01]  /*1730*/  FMUL.FTZ R20, R47, UR4 ;  /* 0x000000042f147c20 */ /* 0x000fe20008410000 */
[----:B---3--:R-:W-:Y:S01]  /*1740*/  HMMA.16816.F32 R84, R16, R8, R84 ;  /* 0x000000081054723c */ /* 0x008fe20000001854 */
[----:B------:R-:W-:Y:S01]  /*1750*/  VIADD R23, R93, 0x30 ;  /* 0x000000305d177836 */ /* 0x000fe20000000000 */
[----:B------:R-:W-:-:S04]  /*1760*/  DEPBAR.LE SB0, 0x0 ;  /* 0x000080000000791a */ /* 0x000fc80000000000 */
[----:B------:R-:W-:Y:S01]  /*1770*/  HMMA.16816.F32 R76, R16, R10, R76 ;  /* 0x0000000a104c723c */ /* 0x000fe2000000184c */
[----:B------:R-:W-:Y:S01]  /*1780*/  VIADD R9, R93, 0x8 ;  /* 0x000000085d097836 */ /* 0x000fe20000000000 */
[----:B------:R-:W3:Y:S01]  /*1790*/  MUFU.TANH R28, R28 ;  /* 0x0000001c001c7308 */ /* 0x000ee20000002400 */
[C---:B------:R-:W-:Y:S02]  /*17a0*/  ISETP.GE.AND P2, PT, R21.reuse, R92, PT ;  /* 0x0000005c1500720c */ /* 0x040fe40003f46270 */
[-C--:B------:R-:W-:Y:S01]  /*17b0*/  ISETP.GE.AND P6, PT, R21, R22.reuse, PT ;  /* 0x000000161500720c */ /* 0x080fe20003fc6270 */
[C---:B------:R-:W-:Y:S01]  /*17c0*/  HMMA.16816.F32 R60, R12.reuse, R40, R60 ;  /* 0x000000280c3c723c */ /* 0x040fe2000000183c */
[----:B------:R-:W-:Y:S01]  /*17d0*/  ISETP.GE.AND P1, PT, R9, R22, PT ;  /* 0x000000160900720c */ /* 0x000fe20003f26270 */
[----:B------:R-:W-:Y:S01]  /*17e0*/  VIADD R11, R93, 0x18 ;  /* 0x000000185d0b7836 */ /* 0x000fe20000000000 */
[----:B------:R-:W-:Y:S01]  /*17f0*/  ISETP.GE.AND P0, PT, R9, R92, PT ;  /* 0x0000005c0900720c */ /* 0x000fe20003f06270 */
[----:B------:R-:W-:Y:S01]  /*1800*/  VIADD R9, R93, 0x9 ;  /* 0x000000095d097836 */ /* 0x000fe20000000000 */
[----:B--2---:R-:W-:Y:S01]  /*1810*/  FSEL R64, R64, -INF , !P1 ;  /* 0xff80000040407808 */ /* 0x004fe20004800000 */
[C---:B------:R-:W-:Y:S01]  /*1820*/  HMMA.16816.F32 R68, R12.reuse, R42, R68 ;  /* 0x0000002a0c44723c */ /* 0x040fe20000001844 */
[----:B------:R-:W-:Y:S01]  /*1830*/  FSEL R49, R49, -INF , !P2 ;  /* 0xff80000031317808 */ /* 0x000fe20005000000 */
[----:B------:R-:W2:Y:S01]  /*1840*/  MUFU.TANH R36, R36 ;  /* 0x0000002400247308 */ /* 0x000ea20000002400 */
[----:B------:R-:W-:Y:S01]  /*1850*/  ISETP.GE.AND P4, PT, R9, R22, PT ;  /* 0x000000160900720c */ /* 0x000fe20003f86270 */
[----:B------:R-:W-:Y:S01]  /*1860*/  VIADD R21, R93, 0x10 ;  /* 0x000000105d157836 */ /* 0x000fe20000000000 */
[----:B------:R-:W-:Y:S01]  /*1870*/  ISETP.GE.AND P5, PT, R9, R92, PT ;  /* 0x0000005c0900720c */ /* 0x000fe20003fa6270 */
[C---:B------:R-:W-:Y:S01]  /*1880*/  VIADD R9, R93.reuse, 0x11 ;  /* 0x000000115d097836 */ /* 0x040fe20000000000 */
[----:B------:R-:W-:Y:S01]  /*1890*/  FSEL R48, R48, -INF , !P6 ;  /* 0xff80000030307808 */ /* 0x000fe20007000000 */
[----:B------:R-:W-:Y:S01]  /*18a0*/  VIADD R19, R93, 0x19 ;  /* 0x000000195d137836 */ /* 0x000fe20000000000 */
[----:B------:R-:W-:Y:S01]  /*18b0*/  ISETP.GE.AND P3, PT, R21, R22, PT ;  /* 0x000000161500720c */ /* 0x000fe20003f66270 */
[----:B------:R-:W4:Y:S01]  /*18c0*/  MUFU.TANH R37, R37 ;  /* 0x0000002500257308 */ /* 0x000f220000002400 */
[C---:B------:R-:W-:Y:S01]  /*18d0*/  ISETP.GE.AND P1, PT, R9.reuse, R92, PT ;  /* 0x0000005c0900720c */ /* 0x040fe20003f26270 */
[----:B-1----:R-:W-:Y:S01]  /*18e0*/  HMMA.16816.F32 R84, R12, R24, R84 ;  /* 0x000000180c54723c */ /* 0x002fe20000001854 */
[----:B------:R-:W-:Y:S01]  /*18f0*/  ISETP.GE.AND P2, PT, R9, R22, PT ;  /* 0x000000160900720c */ /* 0x000fe20003f46270 */
[----:B------:R-:W-:Y:S01]  /*1900*/  VIADD R17, R93, 0x20 ;  /* 0x000000205d117836 */ /* 0x000fe20000000000 */
[----:B-----5:R-:W-:-:S02]  /*1910*/  FSEL R9, R50, -INF , !P0 ;  /* 0xff80000032097808 */ /* 0x020fc40004000000 */
[-C--:B------:R-:W-:Y:S01]  /*1920*/  ISETP.GE.AND P0, PT, R11, R22.reuse, PT ;  /* 0x000000160b00720c */ /* 0x080fe20003f06270 */
[----:B------:R-:W-:Y:S01]  /*1930*/  HMMA.16816.F32 R76, R12, R26, R76 ;  /* 0x0000001a0c4c723c */ /* 0x000fe2000000184c */
[----:B------:R-:W1:Y:S01]  /*1940*/  MUFU.TANH R29, R29 ;  /* 0x0000001d001d7308 */ /* 0x000e620000002400 */
[----:B------:R-:W-:Y:S01]  /*1950*/  FMUL.FTZ R60, R60, UR4 ;  /* 0x000000043c3c7c20 */ /* 0x000fe20008410000 */
[----:B---3--:R-:W-:Y:S01]  /*1960*/  FSEL R28, R28, -INF , !P0 ;  /* 0xff8000001c1c7808 */ /* 0x008fe20004000000 */
[----:B------:R-:W-:Y:S01]  /*1970*/  FMUL.FTZ R61, R61, UR4 ;  /* 0x000000043d3d7c20 */ /* 0x000fe20008410000 */
[----:B------:R-:W-:Y:S01]  /*1980*/  FSEL R56, R56, -INF , !P4 ;  /* 0xff80000038387808 */ /* 0x000fe20006000000 */
[----:B------:R-:W-:Y:S01]  /*1990*/  FMUL.FTZ R68, R68, UR4 ;  /* 0x0000000444447c20 */ /* 0x000fe20008410000 */
[----:B------:R-:W-:Y:S01]  /*19a0*/  FSEL R13, R34, -INF , !P1 ;  /* 0xff800000220d7808 */ /* 0x000fe20004800000 */
[C---:B------:R-:W-:Y:S01]  /*19b0*/  VIADD R15, R93.reuse, 0x21 ;  /* 0x000000215d0f7836 */ /* 0x040fe20000000000 */
[-C--:B------:R-:W-:Y:S01]  /*19c0*/  ISETP.GE.AND P1, PT, R93, R22.reuse, PT ;  /* 0x000000165d00720c */ /* 0x080fe20003f26270 */
[----:B------:R-:W3:Y:S01]  /*19d0*/  MUFU.TANH R110, R60 ;  /* 0x0000003c006e7308 */ /* 0x000ee20000002400 */
[----:B------:R-:W-:Y:S01]  /*19e0*/  FSEL R10, R33, -INF , !P3 ;  /* 0xff800000210a7808 */ /* 0x000fe20005800000 */
[----:B------:R-:W-:Y:S01]  /*19f0*/  FMUL.FTZ R69, R69, UR4 ;  /* 0x0000000445457c20 */ /* 0x000fe20008410000 */
[----:B------:R-:W-:Y:S01]  /*1a00*/  FSEL R0, R0, -INF , !P1 ;  /* 0xff80000000007808 */ /* 0x000fe20004800000 */
[----:B------:R-:W-:Y:S01]  /*1a10*/  VIADD R27, R93, 0x28 ;  /* 0x000000285d1b7836 */ /* 0x000fe20000000000 */
[----:B------:R-:W-:Y:S01]  /*1a20*/  ISETP.GE.AND P0, PT, R15, R22, PT ;  /* 0x000000160f00720c */ /* 0x000fe20003f06270 */
[----:B------:R-:W-:Y:S01]  /*1a30*/  VIADD R25, R93, 0x29 ;  /* 0x000000295d197836 */ /* 0x000fe20000000000 */
[----:B------:R-:W-:Y:S01]  /*1a40*/  ISETP.GE.AND P1, PT, R15, R92, PT ;  /* 0x0000005c0f00720c */ /* 0x000fe20003f26270 */
[----:B------:R-:W5:Y:S01]  /*1a50*/  MUFU.TANH R108, R61 ;  /* 0x0000003d006c7308 */ /* 0x000f620000002400 */
[----:B------:R-:W-:Y:S01]  /*1a60*/  FMNMX.FTZ R15, R0, R48, !PT ;  /* 0x00000030000f7209 */ /* 0x000fe20007810000 */
[----:B------:R-:W-:Y:S01]  /*1a70*/  FMUL.FTZ R84, R84, UR4 ;  /* 0x0000000454547c20 */ /* 0x000fe20008410000 */
[----:B--2---:R-:W-:Y:S01]  /*1a80*/  FSEL R36, R36, -INF , !P2 ;  /* 0xff80000024247808 */ /* 0x004fe20005000000 */
[----:B------:R-:W-:Y:S01]  /*1a90*/  FMUL.FTZ R85, R85, UR4 ;  /* 0x0000000455557c20 */ /* 0x000fe20008410000 */
[----:B------:R-:W-:Y:S01]  /*1aa0*/  FMNMX.FTZ R15, R64, R15, !PT ;  /* 0x0000000f400f7209 */ /* 0x000fe20007810000 */
[----:B------:R-:W-:Y:S01]  /*1ab0*/  FMUL.FTZ R76, R76, UR4 ;  /* 0x000000044c4c7c20 */ /* 0x000fe20008410000 */
[-C--:B------:R-:W-:Y:S01]  /*1ac0*/  ISETP.GE.AND P4, PT, R11, R92.reuse, PT ;  /* 0x0000005c0b00720c */ /* 0x080fe20003f86270 */
[----:B------:R-:W2:Y:S01]  /*1ad0*/  MUFU.TANH R106, R68 ;  /* 0x00000044006a7308 */ /* 0x000ea20000002400 */
[----:B------:R-:W-:Y:S01]  /*1ae0*/  FMNMX.FTZ R15, R56, R15, !PT ;  /* 0x0000000f380f7209 */ /* 0x000fe20007810000 */
[----:B------:R-:W-:Y:S01]  /*1af0*/  FMUL.FTZ R77, R77, UR4 ;  /* 0x000000044d4d7c20 */ /* 0x000fe20008410000 */
[----:B------:R-:W-:Y:S01]  /*1b00*/  ISETP.GE.AND P6, PT, R21, R92, PT ;  /* 0x0000005c1500720c */ /* 0x000fe20003fc6270 */
[----:B------:R-:W-:Y:S01]  /*1b10*/  VIADD R21, R93, 0x31 ;  /* 0x000000315d157836 */ /* 0x000fe20000000000 */
[----:B------:R-:W-:Y:S01]  /*1b20*/  FMNMX.FTZ R15, R10, R15, !PT ;  /* 0x0000000f0a0f7209 */ /* 0x000fe20007810000 */
[----:B------:R-:W-:Y:S01]  /*1b30*/  FMUL.FTZ R62, R62, UR4 ;  /* 0x000000043e3e7c20 */ /* 0x000fe20008410000 */
[----:B------:R-:W-:Y:S01]  /*1b40*/  FSEL R11, R32, -INF , !P5 ;  /* 0xff800000200b7808 */ /* 0x000fe20006800000 */
[----:B------:R-:W2:Y:S01]  /*1b50*/  MUFU.TANH R104, R69 ;  /* 0x0000004500687308 */ /* 0x000ea20000002400 */
[-C--:B------:R-:W-:Y:S01]  /*1b60*/  ISETP.GE.AND P5, PT, R19, R22.reuse, PT ;  /* 0x000000161300720c */ /* 0x080fe20003fa6270 */
[----:B------:R-:W-:Y:S01]  /*1b70*/  FMUL.FTZ R63, R63, UR4 ;  /* 0x000000043f3f7c20 */ /* 0x000fe20008410000 */
[----:B------:R-:W-:Y:S01]  /*1b80*/  FMNMX.FTZ R15, R36, R15, !PT ;  /* 0x0000000f240f7209 */ /* 0x000fe20007810000 */
[----:B------:R-:W-:Y:S01]  /*1b90*/  FMUL.FTZ R70, R70, UR4 ;  /* 0x0000000446467c20 */ /* 0x000fe20008410000 */
[----:B----4-:R-:W-:Y:S01]  /*1ba0*/  FSEL R37, R37, -INF , !P6 ;  /* 0xff80000025257808 */ /* 0x010fe20007000000 */
[----:B------:R-:W-:Y:S01]  /*1bb0*/  FMUL.FTZ R71, R71, UR4 ;  /* 0x0000000447477c20 */ /* 0x000fe20008410000 */
[----:B------:R-:W-:Y:S01]  /*1bc0*/  ISETP.GE.AND P6, PT, R17, R22, PT ;  /* 0x000000161100720c */ /* 0x000fe20003fc6270 */
[----:B------:R-:W4:Y:S01]  /*1bd0*/  MUFU.TANH R102, R84 ;  /* 0x0000005400667308 */ /* 0x000f220000002400 */
[----:B-1----:R-:W-:Y:S01]  /*1be0*/  FSEL R8, R29, -INF , !P5 ;  /* 0xff8000001d087808 */ /* 0x002fe20006800000 */
[----:B------:R-:W-:Y:S01]  /*1bf0*/  FMUL.FTZ R86, R86, UR4 ;  /* 0x0000000456567c20 */ /* 0x000fe20008410000 */
[----:B------:R-:W-:Y:S01]  /*1c00*/  FMNMX.FTZ R15, R28, R15, !PT ;  /* 0x0000000f1c0f7209 */ /* 0x000fe20007810000 */
[----:B------:R-:W-:Y:S01]  /*1c10*/  FMUL.FTZ R87, R87, UR4 ;  /* 0x0000000457577c20 */ /* 0x000fe20008410000 */
[----:B---3--:R-:W-:-:S02]  /*1c20*/  FSEL R110, R110, -INF , !P6 ;  /* 0xff8000006e6e7808 */ /* 0x008fc40007000000 */
[----:B------:R-:W-:Y:S01]  /*1c30*/  FMNMX.FTZ R15, R8, R15, !PT ;  /* 0x0000000f080f7209 */ /* 0x000fe20007810000 */
[----:B------:R-:W1:Y:S01]  /*1c40*/  MUFU.TANH R101, R85 ;  /* 0x0000005500657308 */ /* 0x000e620000002400 */
[----:B------:R-:W-:Y:S02]  /*1c50*/  ISETP.GE.AND P6, PT, R27, R22, PT ;  /* 0x000000161b00720c */ /* 0x000fe40003fc6270 */
[----:B-----5:R-:W-:Y:S02]  /*1c60*/  FSEL R108, R108, -INF , !P0 ;  /* 0xff8000006c6c7808 */ /* 0x020fe40004000000 */
[----:B------:R-:W-:Y:S02]  /*1c70*/  FMNMX.FTZ R15, R110, R15, !PT ;  /* 0x0000000f6e0f7209 */ /* 0x000fe40007810000 */
[-C--:B------:R-:W-:Y:S01]  /*1c80*/  ISETP.GE.AND P2, PT, R17, R92.reuse, PT ;  /* 0x0000005c1100720c */ /* 0x080fe20003f46270 */
[----:B------:R-:W3:Y:S01]  /*1c90*/  MUFU.TANH R100, R76 ;  /* 0x0000004c00647308 */ /* 0x000ee20000002400 */
[----:B------:R-:W-:-:S02]  /*1ca0*/  ISETP.GE.AND P5, PT, R93, R92, PT ;  /* 0x0000005c5d00720c */ /* 0x000fc40003fa6270 */
[-C--:B------:R-:W-:Y:S02]  /*1cb0*/  ISETP.GE.AND P0, PT, R25, R22.reuse, PT ;  /* 0x000000161900720c */ /* 0x080fe40003f06270 */
[----:B--2---:R-:W-:Y:S02]  /*1cc0*/  FSEL R106, R106, -INF , !P6 ;  /* 0xff8000006a6a7808 */ /* 0x004fe40007000000 */
[----:B------:R-:W-:Y:S01]  /*1cd0*/  FMNMX.FTZ R17, R108, R15, !PT ;  /* 0x0000000f6c117209 */ /* 0x000fe20007810000 */
[----:B------:R-:W2:Y:S01]  /*1ce0*/  MUFU.TANH R98, R77 ;  /* 0x0000004d00627308 */ /* 0x000ea20000002400 */
[----:B------:R-:W-:Y:S02]  /*1cf0*/  FSEL R104, R104, -INF , !P0 ;  /* 0xff80000068687808 */ /* 0x000fe40004000000 */
[----:B------:R-:W-:Y:S02]  /*1d00*/  FSEL R15, R3, -INF , !P5 ;  /* 0xff800000030f7808 */ /* 0x000fe40006800000 */
[----:B------:R-:W-:-:S02]  /*1d10*/  ISETP.GE.AND P6, PT, R23, R22, PT ;  /* 0x000000161700720c */ /* 0x000fc40003fc6270 */
[----:B------:R-:W-:Y:S01]  /*1d20*/  ISETP.GE.AND P0, PT, R21, R22, PT ;  /* 0x000000161500720c */ /* 0x000fe20003f06270 */
[----:B------:R-:W5:Y:S01]  /*1d30*/  MUFU.TANH R2, R2 ;  /* 0x0000000200027308 */ /* 0x000f620000002400 */
[----:B------:R-:W-:Y:S02]  /*1d40*/  FMNMX.FTZ R3, R106, R17, !PT ;  /* 0x000000116a037209 */ /* 0x000fe40007810000 */
[----:B------:R-:W-:Y:S01]  /*1d50*/  ISETP.GE.AND P3, PT, R19, R92, PT ;  /* 0x0000005c1300720c */ /* 0x000fe20003f66270 */
[C---:B------:R-:W-:Y:S01]  /*1d60*/  VIADD R19, R93.reuse, 0x38 ;  /* 0x000000385d137836 */ /* 0x040fe20000000000 */
[----:B----4-:R-:W-:Y:S01]  /*1d70*/  FSEL R102, R102, -INF , !P6 ;  /* 0xff80000066667808 */ /* 0x010fe20007000000 */
[----:B------:R-:W-:Y:S01]  /*1d80*/  VIADD R93, R93, 0x39 ;  /* 0x000000395d5d7836 */ /* 0x000fe20000000000 */
[----:B------:R-:W-:Y:S01]  /*1d90*/  FMNMX.FTZ R12, R15, R49, !PT ;  /* 0x000000310f0c7209 */ /* 0x000fe20007810000 */
[----:B------:R-:W4:Y:S01]  /*1da0*/  MUFU.TANH R20, R20 ;  /* 0x0000001400147308 */ /* 0x000f220000002400 */
[----:B------:R-:W-:-:S02]  /*1db0*/  FMNMX.FTZ R3, R104, R3, !PT ;  /* 0x0000000368037209 */ /* 0x000fc40007810000 */
[----:B-1----:R-:W-:Y:S02]  /*1dc0*/  FSEL R101, R101, -INF , !P0 ;  /* 0xff80000065657808 */ /* 0x002fe40004000000 */
[----:B------:R-:W-:Y:S02]  /*1dd0*/  ISETP.NE.AND P0, PT, R88, 0x1, PT ;  /* 0x000000015800780c */ /* 0x000fe40003f05270 */
[----:B------:R-:W-:Y:S01]  /*1de0*/  ISETP.GE.AND P6, PT, R19, R22, PT ;  /* 0x000000161300720c */ /* 0x000fe20003fc6270 */
[----:B------:R1:W1:Y:S01]  /*1df0*/  MUFU.TANH R111, R62 ;  /* 0x0000003e006f7308 */ /* 0x0002620000002400 */
[----:B------:R-:W-:Y:S02]  /*1e00*/  FMNMX.FTZ R12, R9, R12, !PT ;  /* 0x0000000c090c7209 */ /* 0x000fe40007810000 */
[----:B------:R-:W-:Y:S02]  /*1e10*/  FMNMX.FTZ R14, R102, R3, !PT ;  /* 0x00000003660e7209 */ /* 0x000fe40007810000 */
[----:B------:R-:W-:-:S02]  /*1e20*/  ISETP.GE.AND P5, PT, R93, R22, PT ;  /* 0x000000165d00720c */ /* 0x000fc40003fa6270 */
[----:B---3--:R-:W-:Y:S01]  /*1e30*/  FSEL R100, R100, -INF , !P6 ;  /* 0xff80000064647808 */ /* 0x008fe20007000000 */
[----:B------:R3:W1:Y:S01]  /*1e40*/  MUFU.TANH R109, R63 ;  /* 0x0000003f006d7308 */ /* 0x0006620000002400 */
[----:B------:R-:W-:Y:S02]  /*1e50*/  FMNMX.FTZ R12, R11, R12, !PT ;  /* 0x0000000c0b0c7209 */ /* 0x000fe40007810000 */
[----:B------:R-:W-:Y:S02]  /*1e60*/  FMNMX.FTZ R3, R101, R14, !PT ;  /* 0x0000000e65037209 */ /* 0x000fe40007810000 */
[----:B--2---:R-:W-:Y:S02]  /*1e70*/  FSEL R98, R98, -INF , !P5 ;  /* 0xff80000062627808 */ /* 0x004fe40006800000 */
[----:B------:R-:W-:Y:S01]  /*1e80*/  FMNMX.FTZ R12, R37, R12, !PT ;  /* 0x0000000c250c7209 */ /* 0x000fe20007810000 */
[----:B------:R3:W2:Y:S01]  /*1e90*/  MUFU.TANH R107, R70 ;  /* 0x00000046006b7308 */ /* 0x0006a20000002400 */
[----:B------:R-:W-:-:S02]  /*1ea0*/  FMNMX.FTZ R3, R100, R3, !PT ;  /* 0x0000000364037209 */ /* 0x000fc40007810000 */
[----:B-----5:R-:W-:Y:S02]  /*1eb0*/  FSEL R17, R2, -INF , !P4 ;  /* 0xff80000002117808 */ /* 0x020fe40006000000 */
[----:B------:R-:W-:Y:S02]  /*1ec0*/  FMNMX.FTZ R12, R13, R12, !PT ;  /* 0x0000000c0d0c7209 */ /* 0x000fe40007810000 */
[----:B------:R-:W-:Y:S01]  /*1ed0*/  FMNMX.FTZ R2, R98, R3, !PT ;  /* 0x0000000362027209 */ /* 0x000fe20007810000 */
[----:B------:R3:W1:Y:S08]  /*1ee0*/  MUFU.TANH R105, R71 ;  /* 0x0000004700697308 */ /* 0x0006700000002400 */
[----:B------:R3:W1:Y:S01]  /*1ef0*/  MUFU.TANH R99, R86 ;  /* 0x0000005600637308 */ /* 0x0006620000002400 */
[----:B------:R-:W-:Y:S06]  /*1f00*/  BAR.SYNC.DEFER_BLOCKING 0x0 ;  /* 0x0000000000007b1d */ /* 0x000fec0000010000 */
[----:B--2-4-:R-:W-:Y:S05]  /*1f10*/  @!P0 BRA `(.L_x_864) ;  /* 0x0000000000588947 */ /* 0x014fea0003800000 */
[----:B------:R-:W-:Y:S01]  /*1f20*/  VIADD R29, R88, 0xfffffffe ;  /* 0xfffffffe581d7836 */ /* 0x000fe20000000000 */
[----:B------:R-:W-:-:S03]  /*1f30*/  SHF.L.U64.HI R7, R6, 0x5, R7 ;  /* 0x0000000506077819 */ /* 0x000fc60000010207 */
[----:B------:R-:W-:Y:S01]  /*1f40*/  IMAD R3, R123, R29, RZ ;  /* 0x0000001d7b037224 */ /* 0x000fe200078e02ff */
[----:B------:R-:W-:Y:S01]  /*1f50*/  SHF.R.S32.HI R14, RZ, 0x1f, R29 ;  /* 0x0000001fff0e7819 */ /* 0x000fe2000001141d */
[----:B------:R-:W-:-:S04]  /*1f60*/  IMAD.WIDE.U32 R30, R29, R124, R130 ;  /* 0x0000007c1d1e7225 */ /* 0x000fc800078e0082 */
[----:B------:R-:W-:Y:S01]  /*1f70*/  IMAD R3, R14, R124, R3 ;  /* 0x0000007c0e037224 */ /* 0x000fe200078e0203 */
[----:B------:R-:W-:Y:S01]  /*1f80*/  LEA R32, P5, R30, UR6, 0x1 ;  /* 0x000000061e207c11 */ /* 0x000fe2000f8a08ff */
[----:B------:R-:W-:Y:S02]  /*1f90*/  IMAD.SHL.U32 R14, R6, 0x20, RZ ;  /* 0x00000020060e7824 */ /* 0x000fe400078e00ff */
        /* <DEDUP_REMOVED lines=14> */
.L_x_864:
[----:B------:R-:W-:Y:S01]  /*2080*/  FSEL R3, R20, -INF , !P3 ;  /* 0xff80000014037808 */ /* 0x000fe20005800000 */
[----:B------:R-:W4:Y:S01]  /*2090*/  MUFU.TANH R97, R87 ;  /* 0x0000005700617308 */ /* 0x000f220000002400 */
[----:B--2---:R-:W-:Y:S01]  /*20a0*/  FMNMX.FTZ R6, R17, R12, !PT ;  /* 0x0000000c11067209 */ /* 0x004fe20007810000 */
[----:B------:R-:W-:Y:S01]  /*20b0*/  FMUL.FTZ R78, R78, UR4 ;  /* 0x000000044e4e7c20 */ /* 0x000fe20008410000 */
[----:B-1----:R-:W-:Y:S01]  /*20c0*/  FSEL R111, R111, -INF , !P2 ;  /* 0xff8000006f6f7808 */ /* 0x002fe20005000000 */
[----:B------:R-:W-:Y:S01]  /*20d0*/  FMUL.FTZ R79, R79, UR4 ;  /* 0x000000044f4f7c20 */ /* 0x000fe20008410000 */
[----:B------:R-:W-:Y:S01]  /*20e0*/  FMNMX.FTZ R6, R3, R6, !PT ;  /* 0x0000000603067209 */ /* 0x000fe20007810000 */
[----:B------:R-:W1:Y:S01]  /*20f0*/  SHFL.BFLY PT, R7, R2, 0x2, 0x1f ;  /* 0x0c401f0002077f89 */ /* 0x000e6200000e0000 */
[----:B------:R-:W-:Y:S01]  /*2100*/  ISETP.GE.AND P2, PT, R27, R92, PT ;  /* 0x0000005c1b00720c */ /* 0x000fe20003f46270 */
[----:B------:R-:W2:Y:S01]  /*2110*/  MUFU.TANH R95, R78 ;  /* 0x0000004e005f7308 */ /* 0x000ea20000002400 */
[----:B------:R-:W-:Y:S01]  /*2120*/  FSEL R109, R109, -INF , !P1 ;  /* 0xff8000006d6d7808 */ /* 0x000fe20004800000 */
[----:B------:R-:W-:Y:S01]  /*2130*/  ULDC UR4, c[0x0][0x2ec] ;  /* 0x0000bb0000047ab9 */ /* 0x000fe20000000800 */
[----:B------:R-:W-:-:S02]  /*2140*/  FMNMX.FTZ R6, R111, R6, !PT ;  /* 0x000000066f067209 */ /* 0x000fc40007810000 */
[----:B------:R-:W-:Y:S02]  /*2150*/  ISETP.GE.AND P1, PT, R25, R92, PT ;  /* 0x0000005c1900720c */ /* 0x000fe40003f26270 */
[----:B------:R-:W-:Y:S02]  /*2160*/  FSEL R107, R107, -INF , !P2 ;  /* 0xff8000006b6b7808 */ /* 0x000fe40005000000 */
[----:B------:R-:W-:Y:S02]  /*2170*/  FMNMX.FTZ R12, R109, R6, !PT ;  /* 0x000000066d0c7209 */ /* 0x000fe40007810000 */
[----:B------:R-:W5:Y:S01]  /*2180*/  MUFU.TANH R6, R79 ;  /* 0x0000004f00067308 */ /* 0x000f620000002400 */
[----:B------:R-:W-:Y:S02]  /*2190*/  ISETP.GE.AND P2, PT, R23, R92, PT ;  /* 0x0000005c1700720c */ /* 0x000fe40003f46270 */
[----:B------:R-:W-:Y:S02]  /*21a0*/  FSEL R105, R105, -INF , !P1 ;  /* 0xff80000069697808 */ /* 0x000fe40004800000 */
[----:B------:R-:W-:-:S02]  /*21b0*/  FMNMX.FTZ R12, R107, R12, !PT ;  /* 0x0000000c6b0c7209 */ /* 0x000fc40007810000 */
[----:B------:R-:W-:Y:S02]  /*21c0*/  ISETP.GE.AND P1, PT, R21, R92, PT ;  /* 0x0000005c1500720c */ /* 0x000fe40003f26270 */
[----:B------:R-:W-:Y:S02]  /*21d0*/  FSEL R99, R99, -INF , !P2 ;  /* 0xff80000063637808 */ /* 0x000fe40005000000 */
[----:B------:R-:W-:Y:S02]  /*21e0*/  FMNMX.FTZ R12, R105, R12, !PT ;  /* 0x0000000c690c7209 */ /* 0x000fe40007810000 */
[----:B------:R-:W-:Y:S02]  /*21f0*/  ISETP.GE.AND P2, PT, R19, R92, PT ;  /* 0x0000005c1300720c */ /* 0x000fe40003f46270 */
[----:B----4-:R-:W-:Y:S02]  /*2200*/  FSEL R97, R97, -INF , !P1 ;  /* 0xff80000061617808 */ /* 0x010fe40004800000 */
[----:B------:R-:W-:-:S02]  /*2210*/  FMNMX.FTZ R12, R99, R12, !PT ;  /* 0x0000000c630c7209 */ /* 0x000fc40007810000 */
[----:B------:R-:W-:Y:S02]  /*2220*/  ISETP.GE.AND P1, PT, R93, R92, PT ;  /* 0x0000005c5d00720c */ /* 0x000fe40003f26270 */
[----:B--2---:R-:W-:Y:S02]  /*2230*/  FSEL R95, R95, -INF , !P2 ;  /* 0xff8000005f5f7808 */ /* 0x004fe40005000000 */
[----:B------:R-:W-:Y:S02]  /*2240*/  FMNMX.FTZ R12, R97, R12, !PT ;  /* 0x0000000c610c7209 */ /* 0x000fe40007810000 */
[----:B-----5:R-:W-:Y:S02]  /*2250*/  FSEL R93, R6, -INF , !P1 ;  /* 0xff800000065d7808 */ /* 0x020fe40004800000 */
[----:B------:R-:W-:Y:S02]  /*2260*/  FMNMX.FTZ R12, R95, R12, !PT ;  /* 0x0000000c5f0c7209 */ /* 0x000fe40007810000 */
[----:B-1----:R-:W-:-:S02]  /*2270*/  FMNMX.FTZ R7, R2, R7, !PT ;  /* 0x0000000702077209 */ /* 0x002fc40007810000 */
[----:B------:R-:W-:Y:S02]  /*2280*/  FMNMX.FTZ R19, R93, R12, !PT ;  /* 0x0000000c5d137209 */ /* 0x000fe40007810000 */
[----:B------:R-:W-:Y:S01]  /*2290*/  LEA R94, R91, R94, 0x5 ;  /* 0x0000005e5b5e7211 */ /* 0x000fe200078e28ff */
[----:B------:R-:W1:Y:S01]  /*22a0*/  SHFL.BFLY PT, R2, R7, 0x1, 0x1f ;  /* 0x0c201f0007027f89 */ /* 0x000e6200000e0000 */
[----:B------:R-:W-:Y:S02]  /*22b0*/  SHF.R.S32.HI R90, RZ, 0x1f, R90 ;  /* 0x0000001fff5a7819 */ /* 0x000fe4000001145a */
[----:B------:R-:W-:Y:S01]  /*22c0*/  IADD3 R117, R5, R94, RZ ;  /* 0x0000005e05757210 */ /* 0x000fe20007ffe0ff */
[----:B------:R-:W2:Y:S01]  /*22d0*/  SHFL.BFLY PT, R6, R19, 0x2, 0x1f ;  /* 0x0c401f0013067f89 */ /* 0x000ea200000e0000 */
[----:B------:R-:W-:Y:S02]  /*22e0*/  LEA.HI R90, R90, R89, RZ, 0x2 ;  /* 0x000000595a5a7211 */ /* 0x000fe400078f10ff */
[----:B------:R-:W-:-:S02]  /*22f0*/  LEA R117, R117, UR5, 0x1 ;  /* 0x0000000575757c11 */ /* 0x000fc4000f8e08ff */
[----:B------:R-:W-:Y:S02]  /*2300*/  LOP3.LUT R90, R90, 0xfffffffc, RZ, 0xc0, !PT ;  /* 0xfffffffc5a5a7812 */ /* 0x000fe400078ec0ff */
[----:B------:R-:W-:Y:S01]  /*2310*/  IADD3 R116, R4, R117, RZ ;  /* 0x0000007504747210 */ /* 0x000fe20007ffe0ff */
[----:B------:R-:W-:Y:S01]  /*2320*/  LDSM.16.MT88.4 R76, [R117+0x6000] ;  /* 0x00600000754c783b */ /* 0x000fe20000004200 */
[----:B------:R-:W-:-:S03]  /*2330*/  IADD3 R139, R89, -R90, RZ ;  /* 0x8000005a598b7210 */ /* 0x000fc60007ffe0ff */
[----:B------:R-:W-:Y:S04]  /*2340*/  LDSM.16.MT88.4 R52, [R116+0x7000] ;  /* 0x007000007434783b */ /* 0x000fe80000004200 */
[----:B---3--:R-:W-:Y:S01]  /*2350*/  LDSM.16.MT88.4 R68, [R116+0x6000] ;  /* 0x006000007444783b */ /* 0x008fe20000004200 */
        /* <DEDUP_REMOVED lines=17> */
[----:B------:R-:W-:Y:S01]  /*2470*/  LDSM.16.MT88.4 R24, [R117+0x6400] ;  /* 0x006400007518783b */ /* 0x000fe20000004200 */
[--C-:B------:R-:W-:Y:S01]  /*2480*/  FFMA.FTZ R141, R98, UR4, -R103.reuse ;  /* 0x00000004628d7c23 */ /* 0x100fe20008010867 */
[--C-:B------:R-:W-:Y:S01]  /*2490*/  FFMA.FTZ R102, R102, UR4, -R103.reuse ;  /* 0x0000000466667c23 */ /* 0x100fe20008010867 */
[--C-:B------:R-:W-:Y:S01]  /*24a0*/  FFMA.FTZ R101, R101, UR4, -R103.reuse ;  /* 0x0000000465657c23 */ /* 0x100fe20008010867 */
[----:B------:R-:W-:Y:S01]  /*24b0*/  LDSM.16.MT88.4 R20, [R117+0x7400] ;  /* 0x007400007514783b */ /* 0x000fe20000004200 */
[----:B------:R-:W2:Y:S01]  /*24c0*/  MUFU.EX2 R87, R87 ;  /* 0x0000005700577308 */ /* 0x000ea20000000800 */
[----:B------:R-:W-:Y:S01]  /*24d0*/  FFMA.FTZ R100, R100, UR4, -R103 ;  /* 0x0000000464647c23 */ /* 0x000fe20008010867 */
[----:B-1----:R-:W-:-:S06]  /*24e0*/  FMNMX.FTZ R0, R6, R7, !PT ;  /* 0x0000000706007209 */ /* 0x002fcc0007810000 */
[----:B------:R-:W-:Y:S01]  /*24f0*/  MUFU.EX2 R84, R84 ;  /* 0x0000005400547308 */ /* 0x000fe20000000800 */
[C---:B------:R-:W-:Y:S01]  /*2500*/  FSETP.NEU.FTZ.AND P1, PT, R0.reuse, -INF , PT ;  /* 0xff8000000000780b */ /* 0x040fe20003f3d000 */
[----:B------:R-:W-:-:S05]  /*2510*/  FMUL.FTZ R96, R0, UR4 ;  /* 0x0000000400607c20 */ /* 0x000fca0008410000 */
[----:B------:R-:W-:Y:S01]  /*2520*/  FSEL R96, R96, RZ, P1 ;  /* 0x000000ff60607208 */ /* 0x000fe20000800000 */
[----:B------:R-:W1:Y:S01]  /*2530*/  MUFU.EX2 R35, R35 ;  /* 0x0000002300237308 */ /* 0x000e620000000800 */
[----:B--2---:R-:W-:Y:S01]  /*2540*/  F2FP.F16.F32.PACK_AB R48, R87, R92 ;  /* 0x0000005c5730723e */ /* 0x004fe200000000ff */
[----:B------:R-:W-:Y:S02]  /*2550*/  FADD.FTZ R87, R92, R87 ;  /* 0x000000575c577221 */ /* 0x000fe40000010000 */
[--C-:B------:R-:W-:Y:S01]  /*2560*/  FFMA.FTZ R94, R15, UR4, -R96.reuse ;  /* 0x000000040f5e7c23 */ /* 0x100fe20008010860 */
[--C-:B------:R-:W-:Y:S01]  /*2570*/  FFMA.FTZ R91, R49, UR4, -R96.reuse ;  /* 0x00000004315b7c23 */ /* 0x100fe20008010860 */
[--C-:B------:R-:W-:Y:S01]  /*2580*/  FFMA.FTZ R86, R9, UR4, -R96.reuse ;  /* 0x0000000409567c23 */ /* 0x100fe20008010860 */
[--C-:B------:R-:W-:Y:S01]  /*2590*/  FFMA.FTZ R85, R11, UR4, -R96.reuse ;  /* 0x000000040b557c23 */ /* 0x100fe20008010860 */
[--C-:B------:R-:W-:Y:S01]  /*25a0*/  FFMA.FTZ R34, R37, UR4, -R96.reuse ;  /* 0x0000000425227c23 */ /* 0x100fe20008010860 */
[----:B------:R-:W-:Y:S01]  /*25b0*/  LDSM.16.MT88.4 R8, [R116+0x7400] ;  /* 0x007400007408783b */ /* 0x000fe20000004200 */
[----:B------:R-:W-:Y:S01]  /*25c0*/  MUFU.EX2 R94, R94 ;  /* 0x0000005e005e7308 */ /* 0x000fe20000000800 */
[--C-:B------:R-:W-:Y:S01]  /*25d0*/  FFMA.FTZ R31, R13, UR4, -R96.reuse ;  /* 0x000000040d1f7c23 */ /* 0x100fe20008010860 */
[--C-:B------:R-:W-:Y:S01]  /*25e0*/  FFMA.FTZ R32, R17, UR4, -R96.reuse ;  /* 0x0000000411207c23 */ /* 0x100fe20008010860 */
[--C-:B------:R-:W-:Y:S01]  /*25f0*/  FFMA.FTZ R3, R3, UR4, -R96.reuse ;  /* 0x0000000403037c23 */ /* 0x100fe20008010860 */
[----:B------:R-:W2:Y:S01]  /*2600*/  LDSM.16.MT88.4 R16, [R116+0x8000] ;  /* 0x008000007410783b */ /* 0x000ea20000004200 */
[--C-:B------:R-:W-:Y:S01]  /*2610*/  FFMA.FTZ R98, R99, UR4, -R96.reuse ;  /* 0x0000000463627c23 */ /* 0x100fe20008010860 */
[--C-:B------:R-:W-:Y:S01]  /*2620*/  FFMA.FTZ R97, R97, UR4, -R96.reuse ;  /* 0x0000000461617c23 */ /* 0x100fe20008010860 */
[----:B-1----:R-:W-:Y:S01]  /*2630*/  F2FP.F16.F32.PACK_AB R50, R35, R84 ;  /* 0x000000542332723e */ /* 0x002fe200000000ff */
[----:B------:R-:W1:Y:S01]  /*2640*/  MUFU.EX2 R91, R91 ;  /* 0x0000005b005b7308 */ /* 0x000e620000000800 */
[----:B------:R-:W3:Y:S01]  /*2650*/  LDSM.16.MT88.4 R12, [R116+0x6400] ;  /* 0x00640000740c783b */ /* 0x000ee20000004200 */
[--C-:B------:R-:W-:Y:S01]  /*2660*/  FFMA.FTZ R95, R95, UR4, -R96.reuse ;  /* 0x000000045f5f7c23 */ /* 0x100fe20008010860 */
[----:B------:R-:W-:-:S05]  /*2670*/  FFMA.FTZ R138, R93, UR4, -R96 ;  /* 0x000000045d8a7c23 */ /* 0x000fca0008010860 */
[----:B------:R-:W-:Y:S08]  /*2680*/  MUFU.EX2 R86, R86 ;  /* 0x0000005600567308 */ /* 0x000ff00000000800 */
[----:B------:R-:W4:Y:S01]  /*2690*/  MUFU.EX2 R85, R85 ;  /* 0x0000005500557308 */ /* 0x000f220000000800 */
[----:B-1----:R-:W-:Y:S01]  /*26a0*/  F2FP.F16.F32.PACK_AB R49, R91, R94 ;  /* 0x0000005e5b31723e */ /* 0x002fe200000000ff */
[----:B------:R-:W-:-:S06]  /*26b0*/  FADD.FTZ R91, R94, R91 ;  /* 0x0000005b5e5b7221 */ /* 0x000fcc0000010000 */
[----:B------:R-:W-:Y:S08]  /*26c0*/  MUFU.EX2 R33, R33 ;  /* 0x0000002100217308 */ /* 0x000ff00000000800 */
[----:B------:R-:W1:Y:S01]  /*26d0*/  MUFU.EX2 R30, R30 ;  /* 0x0000001e001e7308 */ /* 0x000e620000000800 */
[----:B----4-:R-:W-:Y:S01]  /*26e0*/  F2FP.F16.F32.PACK_AB R51, R85, R86 ;  /* 0x000000565533723e */ /* 0x010fe200000000ff */
[----:B------:R-:W-:-:S04]  /*26f0*/  FADD.FTZ R86, R86, R91 ;  /* 0x0000005b56567221 */ /* 0x000fc80000010000 */
[----:B------:R-:W-:Y:S02]  /*2700*/  FADD.FTZ R85, R85, R86 ;  /* 0x0000005655557221 */ /* 0x000fe40000010000 */
[C---:B------:R-:W-:Y:S01]  /*2710*/  HMMA.16816.F32 R56, R48.reuse, R52, RZ ;  /* 0x000000343038723c */ /* 0x040fe200000018ff */
[----:B------:R-:W-:Y:S05]  /*2720*/  MUFU.EX2 R29, R29 ;  /* 0x0000001d001d7308 */ /* 0x000fea0000000800 */
[----:B------:R-:W-:Y:S03]  /*2730*/  HMMA.16816.F32 R52, R48, R54, RZ ;  /* 0x000000363034723c */ /* 0x000fe600000018ff */
[----:B------:R-:W4:Y:S01]  /*2740*/  MUFU.EX2 R28, R28 ;  /* 0x0000001c001c7308 */ /* 0x000f220000000800 */
[----:B-1----:R-:W-:-:S02]  /*2750*/  F2FP.F16.F32.PACK_AB R4, R30, R33 ;  /* 0x000000211e04723e */ /* 0x002fc400000000ff */
[C---:B------:R-:W-:Y:S05]  /*2760*/  HMMA.16816.F32 R72, R48.reuse, R68, RZ ;  /* 0x000000443048723c */ /* 0x040fea00000018ff */
[----:B------:R-:W-:Y:S01]  /*2770*/  MUFU.EX2 R34, R34 ;  /* 0x0000002200227308 */ /* 0x000fe20000000800 */
[C---:B------:R-:W-:Y:S06]  /*2780*/  HMMA.16816.F32 R68, R48.reuse, R70, RZ ;  /* 0x000000463044723c */ /* 0x040fec00000018ff */
[----:B------:R-:W-:Y:S01]  /*2790*/  HMMA.16816.F32 R80, R48, R76, RZ ;  /* 0x0000004c3050723c */ /* 0x000fe200000018ff */
[----:B------:R-:W1:Y:S01]  /*27a0*/  MUFU.EX2 R31, R31 ;  /* 0x0000001f001f7308 */ /* 0x000e620000000800 */
[----:B----4-:R-:W-:-:S04]  /*27b0*/  F2FP.F16.F32.PACK_AB R6, R28, R29 ;  /* 0x0000001d1c06723e */ /* 0x010fc800000000ff */
[C---:B------:R-:W-:Y:S03]  /*27c0*/  HMMA.16816.F32 R64, R48.reuse, R60, RZ ;  /* 0x0000003c3040723c */ /* 0x040fe600000018ff */
[----:B------:R-:W-:Y:S03]  /*27d0*/  MUFU.EX2 R32, R32 ;  /* 0x0000002000207308 */ /* 0x000fe60000000800 */
[C---:B------:R-:W-:Y:S05]  /*27e0*/  HMMA.16816.F32 R36, R48.reuse, R40, RZ ;  /* 0x000000283024723c */ /* 0x040fea00000018ff */
[----:B------:R-:W4:Y:S01]  /*27f0*/  MUFU.EX2 R3, R3 ;  /* 0x0000000300037308 */ /* 0x000f220000000800 */
[----:B-1----:R-:W-:Y:S01]  /*2800*/  F2FP.F16.F32.PACK_AB R5, R31, R34 ;  /* 0x000000221f05723e */ /* 0x002fe200000000ff */
[----:B------:R-:W-:Y:S01]  /*2810*/  HMMA.16816.F32 R76, R48, R78, RZ ;  /* 0x0000004e304c723c */ /* 0x000fe200000018ff */
[----:B------:R-:W-:-:S04]  /*2820*/  FADD.FTZ R34, R34, R85 ;  /* 0x0000005522227221 */ /* 0x000fc80000010000 */
[----:B------:R-:W-:Y:S01]  /*2830*/  FADD.FTZ R31, R31, R34 ;  /* 0x000000221f1f7221 */ /* 0x000fe20000010000 */
[C---:B------:R-:W-:Y:S01]  /*2840*/  HMMA.16816.F32 R60, R48.reuse, R62, RZ ;  /* 0x0000003e303c723c */ /* 0x040fe200000018ff */
[----:B------:R-:W-:Y:S05]  /*2850*/  MUFU.EX2 R102, R102 ;  /* 0x0000006600667308 */ /* 0x000fea0000000800 */
[----:B------:R-:W-:Y:S01]  /*2860*/  HMMA.16816.F32 R40, R48, R42, RZ ;  /* 0x0000002a3028723c */ /* 0x000fe200000018ff */
[----:B----4-:R-:W-:Y:S02]  /*2870*/  F2FP.F16.F32.PACK_AB R7, R3, R32 ;  /* 0x000000200307723e */ /* 0x010fe400000000ff */
[----:B------:R-:W-:Y:S01]  /*2880*/  MUFU.EX2 R101, R101 ;  /* 0x0000006500657308 */ /* 0x000fe20000000800 */
[----:B------:R-:W-:-:S02]  /*2890*/  FADD.FTZ R32, R32, R31 ;  /* 0x0000001f20207221 */ /* 0x000fc40000010000 */
[----:B--2---:R-:W-:Y:S02]  /*28a0*/  HMMA.16816.F32 R44, R48, R16, RZ ;  /* 0x00000010302c723c */ /* 0x004fe400000018ff */
        /* <DEDUP_REMOVED lines=9> */
[C---:B---3--:R-:W-:Y:S06]  /*2940*/  HMMA.16816.F32 R72, R4.reuse, R12, R72 ;  /* 0x0000000c0448723c */ /* 0x048fec0000001848 */
[C---:B------:R-:W-:Y:S01]  /*2950*/  HMMA.16816.F32 R68, R4.reuse, R14, R68 ;  /* 0x0000000e0444723c */ /* 0x040fe20000001844 */
[----:B------:R-:W2:Y:S01]  /*2960*/  LDSM.16.MT88.4 R12, [R117+0x8400] ;  /* 0x00840000750c783b */ /* 0x000ea20000004200 */
[----:B------:R-:W-:Y:S04]  /*2970*/  MUFU.EX2 R97, R97 ;  /* 0x0000006100617308 */ /* 0x000fe80000000800 */
[C---:B------:R-:W-:Y:S04]  /*2980*/  HMMA.16816.F32 R80, R4.reuse, R24, R80 ;  /* 0x000000180450723c */ /* 0x040fe80000001850 */
[----:B------:R-:W-:Y:S02]  /*2990*/  MUFU.EX2 R95, R95 ;  /* 0x0000005f005f7308 */ /* 0x000fe40000000800 */
[----:B------:R-:W-:Y:S01]  /*29a0*/  HMMA.16816.F32 R76, R4, R26, R76 ;  /* 0x0000001a044c723c */ /* 0x000fe2000000184c */
[--C-:B------:R-:W-:Y:S01]  /*29b0*/  FFMA.FTZ R24, R111, UR4, -R96.reuse ;  /* 0x000000046f187c23 */ /* 0x100fe20008010860 */
[----:B------:R-:W-:-:S04]  /*29c0*/  FFMA.FTZ R25, R105, UR4, -R96 ;  /* 0x0000000469197c23 */ /* 0x000fc80008010860 */
        /* <DEDUP_REMOVED lines=27> */
[----:B------:R-:W1:Y:S01]  /*2b80*/  MUFU.EX2 R138, R138 ;  /* 0x0000008a008a7308 */ /* 0x000e620000000800 */
[----:B--2---:R-:W-:Y:S01]  /*2b90*/  F2FP.F16.F32.PACK_AB R7, R25, R26 ;  /* 0x0000001a1907723e */ /* 0x004fe200000000ff */
[----:B------:R-:W-:-:S04]  /*2ba0*/  FADD.FTZ R26, R26, R27 ;  /* 0x0000001b1a1a7221 */ /* 0x000fc80000010000 */
[----:B------:R-:W-:Y:S02]  /*2bb0*/  FADD.FTZ R25, R25, R26 ;  /* 0x0000001a19197221 */ /* 0x000fe40000010000 */
[C---:B---3--:R-:W-:Y:S06]  /*2bc0*/  HMMA.16816.F32 R72, R4.reuse, R8, R72 ;  /* 0x000000080448723c */ /* 0x048fec0000001848 */
[C---:B------:R-:W-:Y:S01]  /*2bd0*/  HMMA.16816.F32 R68, R4.reuse, R10, R68 ;  /* 0x0000000a0444723c */ /* 0x040fe20000001844 */
[----:B------:R-:W2:Y:S05]  /*2be0*/  LDSM.16.MT88.4 R8, [R116+0x7800] ;  /* 0x007800007408783b */ /* 0x000eaa0000004200 */
[C---:B----4-:R-:W-:Y:S06]  /*2bf0*/  HMMA.16816.F32 R80, R4.reuse, R12, R80 ;  /* 0x0000000c0450723c */ /* 0x050fec0000001850 */
[C---:B------:R-:W-:Y:S01]  /*2c00*/  HMMA.16816.F32 R76, R4.reuse, R14, R76 ;  /* 0x0000000e044c723c */ /* 0x040fe2000000184c */
[----:B------:R-:W3:Y:S05]  /*2c10*/  LDSM.16.MT88.4 R12, [R117+0x8800] ;  /* 0x00880000750c783b */ /* 0x000eea0000004200 */
[C---:B------:R-:W-:Y:S06]  /*2c20*/  HMMA.16816.F32 R64, R4.reuse, R16, R64 ;  /* 0x000000100440723c */ /* 0x040fec0000001840 */
[C---:B------:R-:W-:Y:S01]  /*2c30*/  HMMA.16816.F32 R60, R4.reuse, R18, R60 ;  /* 0x00000012043c723c */ /* 0x040fe2000000183c */
[----:B------:R-:W-:Y:S05]  /*2c40*/  LDSM.16.MT88.4 R16, [R117+0x6c00] ;  /* 0x006c00007510783b */ /* 0x000fea0000004200 */
        /* <DEDUP_REMOVED lines=16> */
[----:B------:R-:W-:Y:S02]  /*2d50*/  HMMA.16816.F32 R80, R4, R16, R80 ;  /* 0x000000100450723c */ /* 0x000fe40000001850 */
[----:B------:R-:W-:-:S04]  /*2d60*/  FADD.FTZ R138, R138, R95 ;  /* 0x0000005f8a8a7221 */ /* 0x000fc80000010000 */
[C---:B------:R-:W-:Y:S01]  /*2d70*/  HMMA.16816.F32 R76, R4.reuse, R18, R76 ;  /* 0x00000012044c723c */ /* 0x040fe2000000184c */
[----:B------:R-:W1:Y:S05]  /*2d80*/  LDSM.16.MT88.4 R16, [R116+0x7c00] ;  /* 0x007c00007410783b */ /* 0x000e6a0000004200 */
[C---:B---3--:R-:W-:Y:S06]  /*2d90*/  HMMA.16816.F32 R72, R4.reuse, R12, R72 ;  /* 0x0000000c0448723c */ /* 0x048fec0000001848 */
[C---:B------:R-:W-:Y:S01]  /*2da0*/  HMMA.16816.F32 R68, R4.reuse, R14, R68 ;  /* 0x0000000e0444723c */ /* 0x040fe20000001844 */
[----:B------:R-:W3:Y:S05]  /*2db0*/  LDSM.16.MT88.4 R12, [R117+0x8c00] ;  /* 0x008c0000750c783b */ /* 0x000eea0000004200 */
[C---:B--2---:R-:W-:Y:S06]  /*2dc0*/  HMMA.16816.F32 R64, R4.reuse, R8, R64 ;  /* 0x000000080440723c */ /* 0x044fec0000001840 */
[C---:B------:R-:W-:Y:S01]  /*2dd0*/  HMMA.16816.F32 R60, R4.reuse, R10, R60 ;  /* 0x0000000a043c723c */ /* 0x040fe2000000183c */
[----:B------:R-:W2:Y:S05]  /*2de0*/  LDSM.16.MT88.4 R8, [R116+0x8c00] ;  /* 0x008c00007408783b */ /* 0x000eaa0000004200 */
[C---:B-1----:R-:W-:Y:S06]  /*2df0*/  HMMA.16816.F32 R56, R4.reuse, R16, R56 ;  /* 0x000000100438723c */ /* 0x042fec0000001838 */
[----:B------:R-:W-:Y:S01]  /*2e00*/  HMMA.16816.F32 R52, R4, R18, R52 ;  /* 0x000000120434723c */ /* 0x000fe20000001834 */
[----:B------:R-:W-:-:S04]  /*2e10*/  FADD.FTZ R16, R84, R87 ;  /* 0x0000005754107221 */ /* 0x000fc80000010000 */
[----:B------:R-:W-:Y:S01]  /*2e20*/  FADD.FTZ R16, R35, R16 ;  /* 0x0000001023107221 */ /* 0x000fe20000010000 */
[----:B---3--:R-:W-:Y:S03]  /*2e30*/  HMMA.16816.F32 R36, R4, R12, R36 ;  /* 0x0000000c0424723c */ /* 0x008fe60000001824 */
[----:B------:R-:W-:-:S03]  /*2e40*/  FADD.FTZ R33, R33, R16 ;  /* 0x0000001021217221 */ /* 0x000fc60000010000 */
[----:B------:R-:W-:Y:S01]  /*2e50*/  HMMA.16816.F32 R40, R4, R14, R40 ;  /* 0x0000000e0428723c */ /* 0x000fe20000001828 */
[----:B------:R-:W-:-:S04]  /*2e60*/  FADD.FTZ R30, R30, R33 ;  /* 0x000000211e1e7221 */ /* 0x000fc80000010000 */
[----:B------:R-:W-:Y:S01]  /*2e70*/  FADD.FTZ R29, R29, R30 ;  /* 0x0000001e1d1d7221 */ /* 0x000fe20000010000 */
[----:B--2---:R-:W-:Y:S03]  /*2e80*/  HMMA.16816.F32 R44, R4, R8, R44 ;  /* 0x00000008042c723c */ /* 0x004fe6000000182c */
        /* <DEDUP_REMOVED lines=14> */
[----:B------:R-:W-:Y:S01]  /*2f70*/  ULDC UR4, c[0x0][0x2ec] ;  /* 0x0000bb0000047ab9 */ /* 0x000fe20000000800 */
[----:B------:R-:W-:Y:S01]  /*2f80*/  MOV R87, R2 ;  /* 0x0000000200577202 */ /* 0x000fe20000000f00 */
[----:B------:R-:W-:Y:S01]  /*2f90*/  ULDC.64 UR10, c[0x0][0x220] ;  /* 0x00008800000a7ab9 */ /* 0x000fe20000000a00 */
[----:B------:R-:W-:Y:S01]  /*2fa0*/  ULDC.64 UR12, c[0x0][0x250] ;  /* 0x00009400000c7ab9 */ /* 0x000fe20000000a00 */
[----:B------:R-:W-:Y:S01]  /*2fb0*/  ULDC.64 UR6, c[0x0][0x218] ;  /* 0x0000860000067ab9 */ /* 0x000fe20000000a00 */
[----:B------:R-:W-:Y:S01]  /*2fc0*/  ULDC.64 UR8, c[0x0][0x248] ;  /* 0x0000920000087ab9 */ /* 0x000fe20000000a00 */
[----:B------:R-:W-:Y:S05]  /*2fd0*/  BRA `(.L_x_866) ;  /* 0x00000000005c7947 */ /* 0x000fea0003800000 */
.L_x_868:
        /* <DEDUP_REMOVED lines=23> */
.L_x_866:
        /* <DEDUP_REMOVED lines=17> */
[----:B------:R-:W-:Y:S05]  /*3260*/  ISETP.GT.AND P0, PT, R133, RZ, PT ;  /* 0x000000ff8500720c */ /* 0x000fea0003f04270 */
[----:B------:R-:W-:Y:S06]  /*3270*/  LDGSTS.E.BYPASS.LTC128B.128 [R125+0x7000], desc[UR16][R142.64+0x40] ;  /* 0x070000408e7d7fae */ /* 0x000fec000b901d50 */
[----:B------:R1:W-:Y:S06]  /*3280*/  LDGSTS.E.BYPASS.LTC128B.128 [R125+0x8000], desc[UR16][R142.64+0x80] ;  /* 0x080000808e7d7fae */ /* 0x0003ec000b901d50 */
[----:B------:R-:W-:Y:S06]  /*3290*/  LDGSTS.E.BYPASS.LTC128B.128 [R125+0x6800], desc[UR16][R144.64] ;  /* 0x06800000907d7fae */ /* 0x000fec000b901d50 */
[----:B------:R-:W-:Y:S06]  /*32a0*/  LDGSTS.E.BYPASS.LTC128B.128 [R125+0x7800], desc[UR16][R144.64+0x40] ;  /* 0x07800040907d7fae */ /* 0x000fec000b901d50 */
[----:B------:R2:W-:Y:S06]  /*32b0*/  LDGSTS.E.BYPASS.LTC128B.128 [R125+0x8800], desc[UR16][R144.64+0x80] ;  /* 0x08800080907d7fae */ /* 0x0005ec000b901d50 */
[----:B------:R-:W-:Y:S06]  /*32c0*/  LDSM.16.M88.4 R88, [R121] ;  /* 0x000000007958783b */ /* 0x000fec0000000200 */
[----:B------:R-:W3:Y:S06]  /*32d0*/  LDSM.16.M88.4 R92, [R120] ;  /* 0x00000000785c783b */ /* 0x000eec0000000200 */
[----:B------:R-:W4:Y:S06]  /*32e0*/  LDSM.16.M88.4 R96, [R120+0x400] ;  /* 0x000400007860783b */ /* 0x000f2c0000000200 */
[----:B------:R-:W5:Y:S06]  /*32f0*/  LDSM.16.M88.4 R100, [R120+0x800] ;  /* 0x000800007864783b */ /* 0x000f6c0000000200 */
[----:B------:R-:W1:Y:S06]  /*3300*/  LDSM.16.M88.4 R104, [R120+0xc00] ;  /* 0x000c00007868783b */ /* 0x000e6c0000000200 */
[----:B------:R-:W0:Y:S06]  /*3310*/  LDGDEPBAR ;  /* 0x00000000000079af */ /* 0x000e2c0000000000 */
[----:B------:R-:W-:Y:S06]  /*3320*/  LDSM.16.M88.4 R108, [R119] ;  /* 0x00000000776c783b */ /* 0x000fec0000000200 */
[----:B------:R-:W2:Y:S01]  /*3330*/  LDSM.16.M88.4 R112, [R118] ;  /* 0x000000007670783b */ /* 0x000ea20000000200 */
[C---:B---3--:R-:W-:Y:S06]  /*3340*/  HMMA.16816.F32 R4, R88.reuse, R92, RZ ;  /* 0x0000005c5804723c */ /* 0x048fec00000018ff */
[C---:B------:R-:W-:Y:S01]  /*3350*/  HMMA.16816.F32 R8, R88.reuse, R94, RZ ;  /* 0x0000005e5808723c */ /* 0x040fe200000018ff */
[----:B------:R-:W-:Y:S05]  /*3360*/  LDSM.16.M88.4 R92, [R118+0x800] ;  /* 0x00080000765c783b */ /* 0x000fea0000000200 */
        /* <DEDUP_REMOVED lines=31> */
[----:B------:R-:W1:Y:S06]  /*3560*/  LDSM.16.M88.4 R88, [R118+0x1400] ;  /* 0x001400007658783b */ /* 0x000e6c0000000200 */
        /* <DEDUP_REMOVED lines=12> */
[----:B------:R-:W2:Y:S06]  /*3630*/  LDSM.16.M88.4 R96, [R120+0x2400] ;  /* 0x002400007860783b */ /* 0x000eac0000000200 */
        /* <DEDUP_REMOVED lines=12> */
[----:B------:R-:W1:Y:S06]  /*3700*/  LDSM.16.M88.4 R88, [R118+0x2400] ;  /* 0x002400007658783b */ /* 0x000e6c0000000200 */
[----:B------:R-:W3:Y:S01]  /*3710*/  LDSM.16.M88.4 R92, [R118+0x2800] ;  /* 0x00280000765c783b */ /* 0x000ee20000000200 */
[C---:B--2---:R-:W-:Y:S06]  /*3720*/  HMMA.16816.F32 R4, R96.reuse, R100, R4 ;  /* 0x000000646004723c */ /* 0x044fec0000001804 */
[C---:B------:R-:W-:Y:S06]  /*3730*/  HMMA.16816.F32 R8, R96.reuse, R102, R8 ;  /* 0x000000666008723c */ /* 0x040fec0000001808 */
[C---:B-1----:R-:W-:Y:S11]  /*3740*/  HMMA.16816.F32 R12, R96.reuse, R88, R12 ;  /* 0x00000058600c723c */ /* 0x042ff6000000180c */
[----:B------:R-:W-:Y:S01]  /*3750*/  @!UPT UIADD3 URZ, URZ, URZ, URZ ;  /* 0x0000003f3f3ff290 */ /* 0x000fe2000fffe03f */
[----:B------:R-:W-:Y:S01]  /*3760*/  FMUL.FTZ R2, R4, UR5 ;  /* 0x0000000504027c20 */ /* 0x000fe20008410000 */
[----:B------:R-:W-:Y:S01]  /*3770*/  FMUL.FTZ R0, R5, UR5 ;  /* 0x0000000505007c20 */ /* 0x000fe20008410000 */
[----:B------:R-:W-:Y:S01]  /*3780*/  FMUL.FTZ R161, R6, UR5 ;  /* 0x0000000506a17c20 */ /* 0x000fe20008410000 */
[C---:B------:R-:W-:Y:S01]  /*3790*/  HMMA.16816.F32 R16, R96.reuse, R90, R16 ;  /* 0x0000005a6010723c */ /* 0x040fe20000001810 */
[----:B------:R1:W2:Y:S01]  /*37a0*/  MUFU.TANH R114, R2 ;  /* 0x0000000200727308 */ /* 0x0002a20000002400 */
[----:B------:R-:W4:Y:S01]  /*37b0*/  LDSM.16.M88.4 R88, [R118+0x2c00] ;  /* 0x002c00007658783b */ /* 0x000f220000000200 */
[----:B------:R-:W-:Y:S03]  /*37c0*/  FMUL.FTZ R84, R8, UR5 ;  /* 0x0000000508547c20 */ /* 0x000fe60008410000 */
[----:B------:R-:W-:Y:S05]  /*37d0*/  DEPBAR.LE SB0, 0x0 ;  /* 0x000080000000791a */ /* 0x000fea0000000000 */
[----:B------:R5:W4:Y:S01]  /*37e0*/  MUFU.TANH R106, R0 ;  /* 0x00000000006a7308 */ /* 0x000b220000002400 */
[----:B------:R-:W-:Y:S01]  /*37f0*/  BAR.SYNC.DEFER_BLOCKING 0x0 ;  /* 0x0000000000007b1d */ /* 0x000fe20000010000 */
[C---:B---3--:R-:W-:Y:S05]  /*3800*/  HMMA.16816.F32 R20, R96.reuse, R92, R20 ;  /* 0x0000005c6014723c */ /* 0x048fea0000001814 */
[----:B------:R-:W-:Y:S03]  /*3810*/  FMUL.FTZ R163, R7, UR5 ;  /* 0x0000000507a37c20 */ /* 0x000fe60008410000 */
[----:B------:R-:W3:Y:S03]  /*3820*/  MUFU.TANH R113, R84 ;  /* 0x0000005400717308 */ /* 0x000ee60000002400 */
[----:B-1----:R-:W-:Y:S01]  /*3830*/  FMUL.FTZ R2, R9, UR5 ;  /* 0x0000000509027c20 */ /* 0x002fe20008410000 */
[----:B------:R-:W-:Y:S01]  /*3840*/  FMUL.FTZ R159, R12, UR5 ;  /* 0x000000050c9f7c20 */ /* 0x000fe20008410000 */
[C---:B------:R-:W-:Y:S03]  /*3850*/  HMMA.16816.F32 R24, R96.reuse, R94, R24 ;  /* 0x0000005e6018723c */ /* 0x040fe60000001818 */
[----:B------:R-:W-:Y:S01]  /*3860*/  FMUL.FTZ R157, R13, UR5 ;  /* 0x000000050d9d7c20 */ /* 0x000fe20008410000 */
[----:B------:R-:W-:Y:S01]  /*3870*/  FMUL.FTZ R165, R10, UR5 ;  /* 0x000000050aa57c20 */ /* 0x000fe20008410000 */
[----:B------:R1:W3:Y:S01]  /*3880*/  MUFU.TANH R107, R2 ;  /* 0x00000002006b7308 */ /* 0x0002e20000002400 */
[----:B-----5:R-:W-:Y:S01]  /*3890*/  FMUL.FTZ R0, R11, UR5 ;  /* 0x000000050b007c20 */ /* 0x020fe20008410000 */
[----:B--2---:R-:W-:Y:S01]  /*38a0*/  FMNMX.FTZ R85, R114, R87, !PT ;  /* 0x0000005772557209 */ /* 0x004fe20007810000 */
[----:B------:R-:W-:Y:S03]  /*38b0*/  FMUL.FTZ R149, R16, UR5 ;  /* 0x0000000510957c20 */ /* 0x000fe60008410000 */
[----:B------:R-:W-:Y:S01]  /*38c0*/  FMUL.FTZ R151, R17, UR5 ;  /* 0x0000000511977c20 */ /* 0x000fe20008410000 */
[----:B------:R-:W-:Y:S03]  /*38d0*/  FMUL.FTZ R153, R14, UR5 ;  /* 0x000000050e997c20 */ /* 0x000fe60008410000 */
[----:B------:R-:W2:Y:S01]  /*38e0*/  MUFU.TANH R161, R161 ;  /* 0x000000a100a17308 */ /* 0x000ea20000002400 */
[----:B------:R-:W-:Y:S01]  /*38f0*/  FMUL.FTZ R155, R15, UR5 ;  /* 0x000000050f9b7c20 */ /* 0x000fe20008410000 */
[----:B------:R-:W-:Y:S01]  /*3900*/  FMUL.FTZ R154, R20, UR5 ;  /* 0x00000005149a7c20 */ /* 0x000fe20008410000 */
[----:B------:R-:W-:Y:S01]  /*3910*/  FMUL.FTZ R158, R21, UR5 ;  /* 0x00000005159e7c20 */ /* 0x000fe20008410000 */
[----:B------:R-:W-:Y:S01]  /*3920*/  FMUL.FTZ R147, R18, UR5 ;  /* 0x0000000512937c20 */ /* 0x000fe20008410000 */
[----:B------:R-:W-:Y:S01]  /*3930*/  FMUL.FTZ R164, R19, UR5 ;  /* 0x0000000513a47c20 */ /* 0x000fe20008410000 */
[----:B------:R-:W-:Y:S01]  /*3940*/  FMUL.FTZ R156, R22, UR5 ;  /* 0x00000005169c7c20 */ /* 0x000fe20008410000 */
[----:B------:R-:W-:Y:S03]  /*3950*/  FMUL.FTZ R162, R23, UR5 ;  /* 0x0000000517a27c20 */ /* 0x000fe60008410000 */
[----:B------:R2:W-:Y:S01]  /*3960*/  MUFU.TANH R105, R0 ;  /* 0x0000000000697308 */ /* 0x0005e20000002400 */
[C---:B----4-:R-:W-:Y:S03]  /*3970*/  HMMA.16816.F32 R28, R96.reuse, R88, R28 ;  /* 0x00000058601c723c */ /* 0x050fe6000000181c */
[----:B-1----:R-:W-:Y:S01]  /*3980*/  FMNMX.FTZ R2, R106, R85, !PT ;  /* 0x000000556a027209 */ /* 0x002fe20007810000 */
[----:B------:R-:W-:Y:S01]  /*3990*/  FMUL.FTZ R160, R24, UR5 ;  /* 0x0000000518a07c20 */ /* 0x000fe20008410000 */
[----:B------:R-:W-:Y:S01]  /*39a0*/  FMUL.FTZ R152, R25, UR5 ;  /* 0x0000000519987c20 */ /* 0x000fe20008410000 */
[----:B------:R-:W-:Y:S03]  /*39b0*/  HMMA.16816.F32 R32, R96, R90, R32 ;  /* 0x0000005a6020723c */ /* 0x000fe60000001820 */
[----:B------:R-:W1:Y:S02]  /*39c0*/  MUFU.TANH R159, R159 ;  /* 0x0000009f009f7308 */ /* 0x000e640000002400 */
[----:B---3--:R-:W-:Y:S01]  /*39d0*/  FMNMX.FTZ R2, R113, R2, !PT ;  /* 0x0000000271027209 */ /* 0x008fe20007810000 */
[----:B------:R-:W-:Y:S01]  /*39e0*/  FMUL.FTZ R150, R26, UR5 ;  /* 0x000000051a967c20 */ /* 0x000fe20008410000 */
[----:B------:R-:W-:Y:S06]  /*39f0*/  FMUL.FTZ R148, R27, UR5 ;  /* 0x000000051b947c20 */ /* 0x000fec0008410000 */
[----:B------:R-:W3:Y:S01]  /*3a00*/  MUFU.TANH R163, R163 ;  /* 0x000000a300a37308 */ /* 0x000ee20000002400 */
[----:B------:R-:W-:Y:S02]  /*3a10*/  FMNMX.FTZ R2, R107, R2, !PT ;  /* 0x000000026b027209 */ /* 0x000fe40007810000 */
[----:B--2---:R-:W-:Y:S07]  /*3a20*/  FMNMX.FTZ R0, R161, R3, !PT ;  /* 0x00000003a1007209 */ /* 0x004fee0007810000 */
[----:B------:R-:W2:Y:S01]  /*3a30*/  MUFU.TANH R157, R157 ;  /* 0x0000009d009d7308 */ /* 0x000ea20000002400 */
[----:B-1----:R-:W-:Y:S01]  /*3a40*/  FMNMX.FTZ R2, R159, R2, !PT ;  /* 0x000000029f027209 */ /* 0x002fe20007810000 */
[----:B------:R-:W-:Y:S01]  /*3a50*/  FMUL.FTZ R140, R28, UR5 ;  /* 0x000000051c8c7c20 */ /* 0x000fe20008410000 */
[----:B------:R-:W-:Y:S01]  /*3a60*/  FMUL.FTZ R142, R30, UR5 ;  /* 0x000000051e8e7c20 */ /* 0x000fe20008410000 */
[----:B------:R-:W-:Y:S01]  /*3a70*/  FMUL.FTZ R143, R29, UR5 ;  /* 0x000000051d8f7c20 */ /* 0x000fe20008410000 */
[----:B------:R-:W-:Y:S01]  /*3a80*/  FMUL.FTZ R144, R31, UR5 ;  /* 0x000000051f907c20 */ /* 0x000fe20008410000 */
[----:B------:R-:W-:Y:S04]  /*3a90*/  FMUL.FTZ R145, R32, UR5 ;  /* 0x0000000520917c20 */ /* 0x000fe80008410000 */
[----:B------:R-:W1:Y:S01]  /*3aa0*/  MUFU.TANH R165, R165 ;  /* 0x000000a500a57308 */ /* 0x000e620000002400 */
[----:B---3--:R-:W-:Y:S01]  /*3ab0*/  FMNMX.FTZ R0, R163, R0, !PT ;  /* 0x00000000a3007209 */ /* 0x008fe20007810000 */
[----:B------:R-:W-:Y:S01]  /*3ac0*/  FMUL.FTZ R86, R34, UR5 ;  /* 0x0000000522567c20 */ /* 0x000fe20008410000 */
[----:B------:R-:W-:Y:S01]  /*3ad0*/  FMUL.FTZ R146, R33, UR5 ;  /* 0x0000000521927c20 */ /* 0x000fe20008410000 */
[----:B------:R-:W-:Y:S06]  /*3ae0*/  FMUL.FTZ R35, R35, UR5 ;  /* 0x0000000523237c20 */ /* 0x000fec0008410000 */
[----:B------:R-:W3:Y:S01]  /*3af0*/  MUFU.TANH R149, R149 ;  /* 0x0000009500957308 */ /* 0x000ee20000002400 */
[----:B--2---:R-:W-:Y:S09]  /*3b00*/  FMNMX.FTZ R2, R157, R2, !PT ;  /* 0x000000029d027209 */ /* 0x004ff20007810000 */
[----:B------:R-:W2:Y:S01]  /*3b10*/  MUFU.TANH R151, R151 ;  /* 0x0000009700977308 */ /* 0x000ea20000002400 */
[----:B-1----:R-:W-:Y:S04]  /*3b20*/  FMNMX.FTZ R0, R165, R0, !PT ;  /* 0x00000000a5007209 */ /* 0x002fe80007810000 */
[----:B------:R-:W-:Y:S05]  /*3b30*/  FMNMX.FTZ R0, R105, R0, !PT ;  /* 0x0000000069007209 */ /* 0x000fea0007810000 */
[----:B------:R-:W1:Y:S01]  /*3b40*/  MUFU.TANH R153, R153 ;  /* 0x0000009900997308 */ /* 0x000e620000002400 */
[----:B---3--:R-:W-:Y:S09]  /*3b50*/  FMNMX.FTZ R2, R149, R2, !PT ;  /* 0x0000000295027209 */ /* 0x008ff20007810000 */
[----:B------:R-:W3:Y:S01]  /*3b60*/  MUFU.TANH R154, R154 ;  /* 0x0000009a009a7308 */ /* 0x000ee20000002400 */
[----:B--2---:R-:W-:Y:S09]  /*3b70*/  FMNMX.FTZ R85, R151, R2, !PT ;  /* 0x0000000297557209 */ /* 0x004ff20007810000 */
[----:B------:R-:W2:Y:S01]  /*3b80*/  MUFU.TANH R155, R155 ;  /* 0x0000009b009b7308 */ /* 0x000ea20000002400 */
[----:B-1----:R-:W-:Y:S09]  /*3b90*/  FMNMX.FTZ R0, R153, R0, !PT ;  /* 0x0000000099007209 */ /* 0x002ff20007810000 */
        /* <DEDUP_REMOVED lines=32> */
[----:B------:R3:W4:Y:S01]  /*3da0*/  MUFU.TANH R85, R35 ;  /* 0x0000002300557308 */ /* 0x0007220000002400 */
[----:B--2---:R-:W-:Y:S02]  /*3db0*/  FMNMX.FTZ R0, R86, R5, !PT ;  /* 0x0000000556007209 */ /* 0x004fe40007810000 */
[----:B-1----:R-:W-:Y:S01]  /*3dc0*/  FMNMX.FTZ R115, R146, R2, !PT ;  /* 0x0000000292737209 */ /* 0x002fe20007810000 */
[----:B------:R-:W-:Y:S06]  /*3dd0*/  @P0 BRA `(.L_x_868) ;  /* 0xfffffff000800947 */ /* 0x000fec000383ffff */
.L_x_867:
[----:B------:R-:W2:Y:S01]  /*3de0*/  SHFL.BFLY PT, R2, R115, 0x2, 0x1f ;  /* 0x0c401f0073027f89 */ /* 0x000ea200000e0000 */
[----:B-1--4-:R-:W-:Y:S02]  /*3df0*/  FMNMX.FTZ R7, R85, R0, !PT ;  /* 0x0000000055077209 */ /* 0x012fe40007810000 */
[----:B------:R-:W-:Y:S05]  /*3e00*/  IADD3 R133, R133, -0x1, RZ ;  /* 0xffffffff85857810 */ /* 0x000fea0007ffe0ff */
[----:B------:R-:W-:Y:S08]  /*3e10*/  LDSM.16.MT88.4 R12, [R117+0x6000] ;  /* 0x00600000750c783b */ /* 0x000ff00000004200 */
[----:B------:R-:W1:Y:S08]  /*3e20*/  SHFL.BFLY PT, R0, R7, 0x2, 0x1f ;  /* 0x0c401f0007007f89 */ /* 0x000e7000000e0000 */
[----:B------:R-:W-:Y:S08]  /*3e30*/  LDSM.16.MT88.4 R20, [R116+0x6000] ;  /* 0x006000007414783b */ /* 0x000ff00000004200 */
[----:B------:R-:W-:Y:S01]  /*3e40*/  LDSM.16.MT88.4 R28, [R117+0x7000] ;  /* 0x00700000751c783b */ /* 0x000fe20000004200 */
[----:B--2---:R-:W-:Y:S07]  /*3e50*/  FMNMX.FTZ R9, R115, R2, !PT ;  /* 0x0000000273097209 */ /* 0x004fee0007810000 */
[----:B------:R-:W2:Y:S01]  /*3e60*/  SHFL.BFLY PT, R2, R9, 0x1, 0x1f ;  /* 0x0c201f0009027f89 */ /* 0x000ea200000e0000 */
[----:B-1----:R-:W-:Y:S07]  /*3e70*/  FMNMX.FTZ R5, R7, R0, !PT ;  /* 0x0000000007057209 */ /* 0x002fee0007810000 */
[----:B------:R-:W1:Y:S01]  /*3e80*/  SHFL.BFLY PT, R0, R5, 0x1, 0x1f ;  /* 0x0c201f0005007f89 */ /* 0x000e6200000e0000 */
[----:B--2---:R-:W-:Y:S04]  /*3e90*/  FMNMX.FTZ R2, R9, R2, !PT ;  /* 0x0000000209027209 */ /* 0x004fe80007810000 */
[C---:B------:R-:W-:Y:S01]  /*3ea0*/  FSETP.NEU.FTZ.AND P1, PT, R2.reuse, -INF , PT ;  /* 0xff8000000200780b */ /* 0x040fe20003f3d000 */
[C---:B------:R-:W-:Y:S01]  /*3eb0*/  FMUL.FTZ R95, R2.reuse, UR4 ;  /* 0x00000004025f7c20 */ /* 0x040fe20008410000 */
[----:B------:R-:W-:Y:S01]  /*3ec0*/  FADD.FTZ R4, -R2, R87 ;  /* 0x0000005702047221 */ /* 0x000fe20000010100 */
[----:B-1----:R-:W-:Y:S03]  /*3ed0*/  FMNMX.FTZ R0, R5, R0, !PT ;  /* 0x0000000005007209 */ /* 0x002fe60007810000 */
[----:B------:R-:W-:Y:S01]  /*3ee0*/  FMUL.FTZ R84, R4, UR4 ;  /* 0x0000000404547c20 */ /* 0x000fe20008410000 */
[----:B------:R-:W-:Y:S02]  /*3ef0*/  FSEL R95, R95, RZ, P1 ;  /* 0x000000ff5f5f7208 */ /* 0x000fe40000800000 */
[C---:B------:R-:W-:Y:S01]  /*3f00*/  FSETP.NEU.FTZ.AND P1, PT, R0.reuse, -INF , PT ;  /* 0xff8000000000780b */ /* 0x040fe20003f3d000 */
[C---:B------:R-:W-:Y:S01]  /*3f10*/  FMUL.FTZ R97, R0.reuse, UR4 ;  /* 0x0000000400617c20 */ /* 0x040fe20008410000 */
[----:B------:R-:W-:Y:S01]  /*3f20*/  FADD.FTZ R3, -R0, R3 ;  /* 0x0000000300037221 */ /* 0x000fe20000010100 */
[--C-:B------:R-:W-:Y:S01]  /*3f30*/  FFMA.FTZ R93, R114, UR4, -R95.reuse ;  /* 0x00000004725d7c23 */ /* 0x100fe2000801085f */
[--C-:B------:R-:W-:Y:S01]  /*3f40*/  FFMA.FTZ R92, R106, UR4, -R95.reuse ;  /* 0x000000046a5c7c23 */ /* 0x100fe2000801085f */
[--C-:B------:R-:W-:Y:S01]  /*3f50*/  FFMA.FTZ R91, R113, UR4, -R95.reuse ;  /* 0x00000004715b7c23 */ /* 0x100fe2000801085f */
[----:B------:R-:W-:Y:S01]  /*3f60*/  FSEL R97, R97, RZ, P1 ;  /* 0x000000ff61617208 */ /* 0x000fe20000800000 */
[--C-:B------:R-:W-:Y:S01]  /*3f70*/  FFMA.FTZ R90, R107, UR4, -R95.reuse ;  /* 0x000000046b5a7c23 */ /* 0x100fe2000801085f */
[----:B------:R-:W-:Y:S01]  /*3f80*/  FMUL.FTZ R6, R3, UR4 ;  /* 0x0000000403067c20 */ /* 0x000fe20008410000 */
[----:B------:R-:W1:Y:S01]  /*3f90*/  MUFU.EX2 R84, R84 ;  /* 0x0000005400547308 */ /* 0x000e620000000800 */
[----:B------:R-:W-:Y:S01]  /*3fa0*/  FFMA.FTZ R96, R159, UR4, -R95 ;  /* 0x000000049f607c23 */ /* 0x000fe2000801085f */
[--C-:B------:R-:W-:Y:S01]  /*3fb0*/  FFMA.FTZ R94, R161, UR4, -R97.reuse ;  /* 0x00000004a15e7c23 */ /* 0x100fe20008010861 */
[--C-:B------:R-:W-:Y:S01]  /*3fc0*/  FFMA.FTZ R87, R163, UR4, -R97.reuse ;  /* 0x00000004a3577c23 */ /* 0x100fe20008010861 */
[--C-:B------:R-:W-:Y:S01]  /*3fd0*/  FFMA.FTZ R89, R165, UR4, -R97.reuse ;  /* 0x00000004a5597c23 */ /* 0x100fe20008010861 */
[----:B------:R-:W-:Y:S01]  /*3fe0*/  FFMA.FTZ R88, R105, UR4, -R97 ;  /* 0x0000000469587c23 */ /* 0x000fe20008010861 */
[----:B------:R-:W-:Y:S01]  /*3ff0*/  FFMA.FTZ R99, R157, UR4, -R95 ;  /* 0x000000049d637c23 */ /* 0x000fe2000801085f */
[--C-:B------:R-:W-:Y:S03]  /*4000*/  FFMA.FTZ R98, R153, UR4, -R97.reuse ;  /* 0x0000000499627c23 */ /* 0x100fe60008010861 */
[----:B------:R-:W2:Y:S01]  /*4010*/  MUFU.EX2 R3, R6 ;  /* 0x0000000600037308 */ /* 0x000ea20000000800 */
[----:B------:R-:W-:Y:S01]  /*4020*/  FFMA.FTZ R101, R155, UR4, -R97 ;  /* 0x000000049b657c23 */ /* 0x000fe20008010861 */
[--C-:B------:R-:W-:Y:S01]  /*4030*/  FFMA.FTZ R100, R149, UR4, -R95.reuse ;  /* 0x0000000495647c23 */ /* 0x100fe2000801085f */
[----:B------:R-:W-:Y:S01]  /*4040*/  FFMA.FTZ R103, R151, UR4, -R95 ;  /* 0x0000000497677c23 */ /* 0x000fe2000801085f */
[--C-:B------:R-:W-:Y:S01]  /*4050*/  FFMA.FTZ R102, R147, UR4, -R97.reuse ;  /* 0x0000000493667c23 */ /* 0x100fe20008010861 */
[----:B------:R-:W-:Y:S01]  /*4060*/  FFMA.FTZ R105, R164, UR4, -R97 ;  /* 0x00000004a4697c23 */ /* 0x000fe20008010861 */
[--C-:B------:R-:W-:Y:S01]  /*4070*/  FFMA.FTZ R106, R154, UR4, -R95.reuse ;  /* 0x000000049a6a7c23 */ /* 0x100fe2000801085f */
[----:B------:R-:W-:Y:S03]  /*4080*/  FFMA.FTZ R107, R158, UR4, -R95 ;  /* 0x000000049e6b7c23 */ /* 0x000fe6000801085f */
        /* <DEDUP_REMOVED lines=17> */
[----:B------:R-:W2:Y:S01]  /*41a0*/  LDSM.16.MT88.4 R68, [R116+0x7000] ;  /* 0x007000007444783b */ /* 0x000ea20000004200 */
[C---:B------:R-:W-:Y:S01]  /*41b0*/  FMUL.FTZ R26, R3.reuse, R62 ;  /* 0x0000003e031a7220 */ /* 0x040fe20000410000 */
[C---:B------:R-:W-:Y:S01]  /*41c0*/  FMUL.FTZ R27, R3.reuse, R63 ;  /* 0x0000003f031b7220 */ /* 0x040fe20000410000 */
[C---:B------:R-:W-:Y:S01]  /*41d0*/  FMUL.FTZ R32, R84.reuse, R52 ;  /* 0x0000003454207220 */ /* 0x040fe20000410000 */
[----:B------:R-:W-:Y:S01]  /*41e0*/  FMUL.FTZ R33, R84, R53 ;  /* 0x0000003554217220 */ /* 0x000fe20000410000 */
[C---:B------:R-:W-:Y:S01]  /*41f0*/  FMUL.FTZ R34, R3.reuse, R54 ;  /* 0x0000003603227220 */ /* 0x040fe20000410000 */
[C---:B---3--:R-:W-:Y:S03]  /*4200*/  FMUL.FTZ R35, R3.reuse, R55 ;  /* 0x0000003703237220 */ /* 0x048fe60000410000 */
[----:B------:R-:W3:Y:S01]  /*4210*/  MUFU.EX2 R87, R87 ;  /* 0x0000005700577308 */ /* 0x000ee20000000800 */
[----:B-1----:R-:W-:Y:S01]  /*4220*/  F2FP.F16.F32.PACK_AB R80, R92, R93 ;  /* 0x0000005d5c50723e */ /* 0x002fe200000000ff */
[----:B------:R-:W1:Y:S01]  /*4230*/  LDSM.16.MT88.4 R60, [R117+0x8000] ;  /* 0x00800000753c783b */ /* 0x000e620000004200 */
[C---:B------:R-:W-:Y:S01]  /*4240*/  FMUL.FTZ R36, R84.reuse, R36 ;  /* 0x0000002454247220 */ /* 0x040fe20000410000 */
[C---:B------:R-:W-:Y:S01]  /*4250*/  FMUL.FTZ R37, R84.reuse, R37 ;  /* 0x0000002554257220 */ /* 0x040fe20000410000 */
[C---:B------:R-:W-:Y:S01]  /*4260*/  FMUL.FTZ R38, R3.reuse, R38 ;  /* 0x0000002603267220 */ /* 0x040fe20000410000 */
[C---:B------:R-:W-:Y:S01]  /*4270*/  FMUL.FTZ R39, R3.reuse, R39 ;  /* 0x0000002703277220 */ /* 0x040fe20000410000 */
[C---:B------:R-:W-:Y:S03]  /*4280*/  FMUL.FTZ R40, R84.reuse, R40 ;  /* 0x0000002854287220 */ /* 0x040fe60000410000 */
[----:B------:R-:W-:Y:S01]  /*4290*/  MUFU.EX2 R91, R91 ;  /* 0x0000005b005b7308 */ /* 0x000fe20000000800 */
[C---:B------:R-:W-:Y:S01]  /*42a0*/  FMUL.FTZ R41, R84.reuse, R41 ;  /* 0x0000002954297220 */ /* 0x040fe20000410000 */
[----:B------:R-:W4:Y:S01]  /*42b0*/  LDSM.16.MT88.4 R52, [R116+0x8000] ;  /* 0x008000007434783b */ /* 0x000f220000004200 */
[C---:B------:R-:W-:Y:S01]  /*42c0*/  FMUL.FTZ R42, R3.reuse, R42 ;  /* 0x0000002a032a7220 */ /* 0x040fe20000410000 */
[C---:B------:R-:W-:Y:S01]  /*42d0*/  FMUL.FTZ R43, R3.reuse, R43 ;  /* 0x0000002b032b7220 */ /* 0x040fe20000410000 */
[C---:B------:R-:W-:Y:S01]  /*42e0*/  FMUL.FTZ R44, R84.reuse, R44 ;  /* 0x0000002c542c7220 */ /* 0x040fe20000410000 */
[C---:B------:R-:W-:Y:S01]  /*42f0*/  FMUL.FTZ R45, R84.reuse, R45 ;  /* 0x0000002d542d7220 */ /* 0x040fe20000410000 */
[----:B------:R-:W-:Y:S03]  /*4300*/  FMUL.FTZ R46, R3, R46 ;  /* 0x0000002e032e7220 */ /* 0x000fe60000410000 */
[----:B------:R-:W5:Y:S01]  /*4310*/  MUFU.EX2 R90, R90 ;  /* 0x0000005a005a7308 */ /* 0x000f620000000800 */
[----:B---3--:R-:W-:Y:S01]  /*4320*/  F2FP.F16.F32.PACK_AB R81, R87, R94 ;  /* 0x0000005e5751723e */ /* 0x008fe200000000ff */
[C---:B------:R-:W-:Y:S01]  /*4330*/  FMUL.FTZ R47, R3.reuse, R47 ;  /* 0x0000002f032f7220 */ /* 0x040fe20000410000 */
[C---:B------:R-:W-:Y:S01]  /*4340*/  FMUL.FTZ R48, R84.reuse, R48 ;  /* 0x0000003054307220 */ /* 0x040fe20000410000 */
[----:B------:R-:W-:Y:S01]  /*4350*/  FMUL.FTZ R49, R84, R49 ;  /* 0x0000003154317220 */ /* 0x000fe20000410000 */
[C---:B------:R-:W-:Y:S01]  /*4360*/  FMUL.FTZ R50, R3.reuse, R50 ;  /* 0x0000003203327220 */ /* 0x040fe20000410000 */
[----:B------:R-:W-:Y:S01]  /*4370*/  FMUL.FTZ R51, R3, R51 ;  /* 0x0000003303337220 */ /* 0x000fe20000410000 */
[----:B------:R-:W-:Y:S03]  /*4380*/  LDSM.16.MT88.4 R76, [R117+0x6c00] ;  /* 0x006c0000754c783b */ /* 0x000fe60000004200 */
[----:B------:R-:W-:Y:S01]  /*4390*/  MUFU.EX2 R89, R89 ;  /* 0x0000005900597308 */ /* 0x000fe20000000800 */
[--C-:B------:R-:W-:Y:S01]  /*43a0*/  FFMA.FTZ R109, R156, UR4, -R97.reuse ;  /* 0x000000049c6d7c23 */ /* 0x100fe20008010861 */
[----:B------:R-:W-:Y:S01]  /*43b0*/  FFMA.FTZ R104, R162, UR4, -R97 ;  /* 0x00000004a2687c23 */ /* 0x000fe20008010861 */
[--C-:B------:R-:W-:Y:S01]  /*43c0*/  FFMA.FTZ R108, R160, UR4, -R95.reuse ;  /* 0x00000004a06c7c23 */ /* 0x100fe2000801085f */
[----:B------:R-:W-:Y:S01]  /*43d0*/  FFMA.FTZ R111, R152, UR4, -R95 ;  /* 0x00000004986f7c23 */ /* 0x000fe2000801085f */
[--C-:B------:R-:W-:Y:S01]  /*43e0*/  FFMA.FTZ R110, R150, UR4, -R97.reuse ;  /* 0x00000004966e7c23 */ /* 0x100fe20008010861 */
[----:B------:R-:W-:Y:S01]  /*43f0*/  FFMA.FTZ R113, R148, UR4, -R97 ;  /* 0x0000000494717c23 */ /* 0x000fe20008010861 */
[----:B------:R-:W-:Y:S03]  /*4400*/  FFMA.FTZ R93, R84, R141, R93 ;  /* 0x0000008d545d7223 */ /* 0x000fe6000001005d */
[----:B------:R-:W3:Y:S01]  /*4410*/  MUFU.EX2 R88, R88 ;  /* 0x0000005800587308 */ /* 0x000ee20000000800 */
[----:B-----5:R-:W-:Y:S01]  /*4420*/  F2FP.F16.F32.PACK_AB R82, R90, R91 ;  /* 0x0000005b5a52723e */ /* 0x020fe200000000ff */
[----:B------:R-:W-:Y:S01]  /*4430*/  FFMA.FTZ R115, R140, UR4, -R95 ;  /* 0x000000048c737c23 */ /* 0x000fe2000801085f */
[----:B------:R-:W-:Y:S01]  /*4440*/  FFMA.FTZ R140, R86, UR4, -R97 ;  /* 0x00000004568c7c23 */ /* 0x000fe20008010861 */
[----:B------:R-:W-:Y:S01]  /*4450*/  FFMA.FTZ R112, R143, UR4, -R95 ;  /* 0x000000048f707c23 */ /* 0x000fe2000801085f */
[----:B------:R-:W-:Y:S01]  /*4460*/  FFMA.FTZ R114, R142, UR4, -R97 ;  /* 0x000000048e727c23 */ /* 0x000fe20008010861 */
[----:B------:R-:W-:Y:S01]  /*4470*/  FFMA.FTZ R142, R145, UR4, -R95 ;  /* 0x00000004918e7c23 */ /* 0x000fe2000801085f */
[--C-:B------:R-:W-:Y:S03]  /*4480*/  FFMA.FTZ R143, R144, UR4, -R97.reuse ;  /* 0x00000004908f7c23 */ /* 0x100fe60008010861 */
[----:B------:R-:W-:Y:S01]  /*4490*/  MUFU.EX2 R96, R96 ;  /* 0x0000006000607308 */ /* 0x000fe20000000800 */
[----:B------:R-:W-:Y:S01]  /*44a0*/  FFMA.FTZ R97, R85, UR4, -R97 ;  /* 0x0000000455617c23 */ /* 0x000fe20008010861 */
[----:B------:R-:W-:Y:S01]  /*44b0*/  FFMA.FTZ R95, R146, UR4, -R95 ;  /* 0x00000004925f7c23 */ /* 0x000fe2000801085f */
[----:B------:R-:W-:Y:S01]  /*44c0*/  FFMA.FTZ R94, R3, R138, R94 ;  /* 0x0000008a035e7223 */ /* 0x000fe2000001005e */
[----:B------:R-:W-:Y:S03]  /*44d0*/  FADD.FTZ R92, R92, R93 ;  /* 0x0000005d5c5c7221 */ /* 0x000fe60000010000 */
[----:B------:R-:W-:Y:S03]  /*44e0*/  FADD.FTZ R94, R87, R94 ;  /* 0x0000005e575e7221 */ /* 0x000fe60000010000 */
[----:B------:R-:W5:Y:S01]  /*44f0*/  MUFU.EX2 R99, R99 ;  /* 0x0000006300637308 */ /* 0x000f620000000800 */
[C---:B---3--:R-:W-:Y:S01]  /*4500*/  F2FP.F16.F32.PACK_AB R83, R88.reuse, R89 ;  /* 0x000000595853723e */ /* 0x048fe200000000ff */
[----:B------:R-:W-:Y:S04]  /*4510*/  FADD.FTZ R89, R89, R94 ;  /* 0x0000005e59597221 */ /* 0x000fe80000010000 */
[----:B------:R-:W-:Y:S02]  /*4520*/  FADD.FTZ R89, R88, R89 ;  /* 0x0000005958597221 */ /* 0x000fe40000010000 */
[C---:B------:R-:W-:Y:S02]  /*4530*/  HMMA.16816.F32 R4, R80.reuse, R12, R4 ;  /* 0x0000000c5004723c */ /* 0x040fe40000001804 */
[----:B------:R-:W-:Y:S04]  /*4540*/  MUFU.EX2 R106, R106 ;  /* 0x0000006a006a7308 */ /* 0x000fe80000000800 */
[C---:B------:R-:W-:Y:S06]  /*4550*/  HMMA.16816.F32 R8, R80.reuse, R14, R8 ;  /* 0x0000000e5008723c */ /* 0x040fec0000001808 */
[----:B------:R-:W-:Y:S01]  /*4560*/  MUFU.EX2 R98, R98 ;  /* 0x0000006200627308 */ /* 0x000fe20000000800 */
[C---:B------:R-:W-:Y:S01]  /*4570*/  FMUL.FTZ R12, R84.reuse, R72 ;  /* 0x00000048540c7220 */ /* 0x040fe20000410000 */
[C---:B------:R-:W-:Y:S03]  /*4580*/  FMUL.FTZ R13, R84.reuse, R73 ;  /* 0x00000049540d7220 */ /* 0x040fe60000410000 */
[C---:B------:R-:W-:Y:S01]  /*4590*/  FMUL.FTZ R14, R3.reuse, R74 ;  /* 0x0000004a030e7220 */ /* 0x040fe20000410000 */
[C---:B------:R-:W-:Y:S04]  /*45a0*/  FMUL.FTZ R15, R3.reuse, R75 ;  /* 0x0000004b030f7220 */ /* 0x040fe80000410000 */
[----:B------:R-:W-:Y:S03]  /*45b0*/  MUFU.EX2 R107, R107 ;  /* 0x0000006b006b7308 */ /* 0x000fe60000000800 */
[C---:B------:R-:W-:Y:S07]  /*45c0*/  HMMA.16816.F32 R12, R80.reuse, R20, R12 ;  /* 0x00000014500c723c */ /* 0x040fee000000180c */
[----:B------:R-:W-:Y:S01]  /*45d0*/  MUFU.EX2 R109, R109 ;  /* 0x0000006d006d7308 */ /* 0x000fe20000000800 */
[C---:B------:R-:W-:Y:S03]  /*45e0*/  HMMA.16816.F32 R16, R80.reuse, R22, R16 ;  /* 0x000000165010723c */ /* 0x040fe60000001810 */
[C---:B------:R-:W-:Y:S01]  /*45f0*/  FMUL.FTZ R20, R84.reuse, R64 ;  /* 0x0000004054147220 */ /* 0x040fe20000410000 */
[C---:B------:R-:W-:Y:S03]  /*4600*/  FMUL.FTZ R21, R84.reuse, R65 ;  /* 0x0000004154157220 */ /* 0x040fe60000410000 */
[C---:B------:R-:W-:Y:S01]  /*4610*/  FMUL.FTZ R22, R3.reuse, R66 ;  /* 0x0000004203167220 */ /* 0x040fe20000410000 */
[C---:B------:R-:W-:Y:S01]  /*4620*/  FMUL.FTZ R23, R3.reuse, R67 ;  /* 0x0000004303177220 */ /* 0x040fe20000410000 */
[----:B------:R-:W-:Y:S06]  /*4630*/  MUFU.EX2 R104, R104 ;  /* 0x0000006800687308 */ /* 0x000fec0000000800 */
[C---:B------:R-:W-:Y:S04]  /*4640*/  HMMA.16816.F32 R20, R80.reuse, R28, R20 ;  /* 0x0000001c5014723c */ /* 0x040fe80000001814 */
[----:B------:R-:W-:Y:S02]  /*4650*/  MUFU.EX2 R108, R108 ;  /* 0x0000006c006c7308 */ /* 0x000fe40000000800 */
[C---:B------:R-:W-:Y:S08]  /*4660*/  HMMA.16816.F32 R24, R80.reuse, R30, R24 ;  /* 0x0000001e5018723c */ /* 0x040ff00000001818 */
[----:B------:R-:W3:Y:S03]  /*4670*/  MUFU.EX2 R101, R101 ;  /* 0x0000006500657308 */ /* 0x000ee60000000800 */
[C---:B------:R-:W-:Y:S01]  /*4680*/  FMUL.FTZ R28, R84.reuse, R56 ;  /* 0x00000038541c7220 */ /* 0x040fe20000410000 */
[----:B------:R-:W-:Y:S01]  /*4690*/  FMUL.FTZ R29, R84, R57 ;  /* 0x00000039541d7220 */ /* 0x000fe20000410000 */
[C---:B------:R-:W-:Y:S01]  /*46a0*/  FMUL.FTZ R30, R3.reuse, R58 ;  /* 0x0000003a031e7220 */ /* 0x040fe20000410000 */
[----:B------:R-:W-:Y:S02]  /*46b0*/  FMUL.FTZ R31, R3, R59 ;  /* 0x0000003b031f7220 */ /* 0x000fe40000410000 */
[----:B------:R-:W3:Y:S01]  /*46c0*/  LDSM.16.MT88.4 R56, [R117+0x6400] ;  /* 0x006400007538783b */ /* 0x000ee20000004200 */
[----:B------:R-:W-:Y:S01]  /*46d0*/  FADD.FTZ R3, R91, R92 ;  /* 0x0000005c5b037221 */ /* 0x000fe20000010000 */
[----:B------:R-:W-:Y:S03]  /*46e0*/  MUFU.EX2 R111, R111 ;  /* 0x0000006f006f7308 */ /* 0x000fe60000000800 */
[C---:B--2---:R-:W-:Y:S03]  /*46f0*/  HMMA.16816.F32 R28, R80.reuse, R68, R28 ;  /* 0x00000044501c723c */ /* 0x044fe6000000181c */
[----:B------:R-:W-:Y:S04]  /*4700*/  FADD.FTZ R3, R90, R3 ;  /* 0x000000035a037221 */ /* 0x000fe80000010000 */
[----:B------:R-:W-:Y:S01]  /*4710*/  MUFU.EX2 R110, R110 ;  /* 0x0000006e006e7308 */ /* 0x000fe20000000800 */
[C---:B------:R-:W-:Y:S01]  /*4720*/  HMMA.16816.F32 R32, R80.reuse, R70, R32 ;  /* 0x000000465020723c */ /* 0x040fe20000001820 */
[----:B------:R-:W-:Y:S05]  /*4730*/  LDSM.16.MT88.4 R68, [R116+0x6c00] ;  /* 0x006c00007444783b */ /* 0x000fea0000004200 */
[C---:B-1----:R-:W-:Y:S03]  /*4740*/  HMMA.16816.F32 R36, R80.reuse, R60, R36 ;  /* 0x0000003c5024723c */ /* 0x042fe60000001824 */
[----:B------:R-:W-:Y:S03]  /*4750*/  MUFU.EX2 R113, R113 ;  /* 0x0000007100717308 */ /* 0x000fe60000000800 */
[C---:B------:R-:W-:Y:S01]  /*4760*/  HMMA.16816.F32 R40, R80.reuse, R62, R40 ;  /* 0x0000003e5028723c */ /* 0x040fe20000001828 */
[----:B------:R-:W1:Y:S06]  /*4770*/  LDSM.16.MT88.4 R60, [R116+0x6400] ;  /* 0x00640000743c783b */ /* 0x000e6c0000004200 */
[----:B------:R-:W-:Y:S01]  /*4780*/  MUFU.EX2 R100, R100 ;  /* 0x0000006400647308 */ /* 0x000fe20000000800 */
[C---:B----4-:R-:W-:Y:S09]  /*4790*/  HMMA.16816.F32 R44, R80.reuse, R52, R44 ;  /* 0x00000034502c723c */ /* 0x050ff2000000182c */
[----:B------:R-:W2:Y:S01]  /*47a0*/  MUFU.EX2 R103, R103 ;  /* 0x0000006700677308 */ /* 0x000ea20000000800 */
[----:B------:R-:W-:Y:S03]  /*47b0*/  HMMA.16816.F32 R48, R80, R54, R48 ;  /* 0x000000365030723c */ /* 0x000fe60000001830 */
[----:B-----5:R-:W-:Y:S01]  /*47c0*/  F2FP.F16.F32.PACK_AB R52, R99, R96 ;  /* 0x000000606334723e */ /* 0x020fe200000000ff */
[----:B------:R-:W-:Y:S05]  /*47d0*/  FADD.FTZ R96, R96, R3 ;  /* 0x0000000360607221 */ /* 0x000fea0000010000 */
[----:B------:R-:W-:Y:S02]  /*47e0*/  MUFU.EX2 R102, R102 ;  /* 0x0000006600667308 */ /* 0x000fe40000000800 */
[----:B---3--:R-:W-:Y:S02]  /*47f0*/  F2FP.F16.F32.PACK_AB R53, R101, R98 ;  /* 0x000000626535723e */ /* 0x008fe400000000ff */
[----:B------:R-:W-:Y:S01]  /*4800*/  MOV R3, R0 ;  /* 0x0000000000037202 */ /* 0x000fe20000000f00 */
[----:B------:R-:W-:Y:S01]  /*4810*/  FADD.FTZ R98, R98, R89 ;  /* 0x0000005962627221 */ /* 0x000fe20000010000 */
[----:B------:R-:W-:Y:S04]  /*4820*/  FADD.FTZ R99, R99, R96 ;  /* 0x0000006063637221 */ /* 0x000fe80000010000 */
[----:B------:R-:W3:Y:S01]  /*4830*/  MUFU.EX2 R105, R105 ;  /* 0x0000006900697308 */ /* 0x000ee20000000800 */
[----:B--2---:R-:W-:Y:S01]  /*4840*/  F2FP.F16.F32.PACK_AB R54, R103, R100 ;  /* 0x000000646736723e */ /* 0x004fe200000000ff */
[----:B------:R-:W-:Y:S01]  /*4850*/  FADD.FTZ R101, R101, R98 ;  /* 0x0000006265657221 */ /* 0x000fe20000010000 */
[----:B------:R-:W-:Y:S04]  /*4860*/  FADD.FTZ R100, R100, R99 ;  /* 0x0000006364647221 */ /* 0x000fe80000010000 */
[----:B------:R-:W-:Y:S03]  /*4870*/  FADD.FTZ R103, R103, R100 ;  /* 0x0000006467677221 */ /* 0x000fe60000010000 */
[----:B------:R-:W-:Y:S10]  /*4880*/  MUFU.EX2 R115, R115 ;  /* 0x0000007300737308 */ /* 0x000ff40000000800 */
[----:B------:R-:W2:Y:S01]  /*4890*/  MUFU.EX2 R112, R112 ;  /* 0x0000007000707308 */ /* 0x000ea20000000800 */
[----:B---3--:R-:W-:Y:S07]  /*48a0*/  F2FP.F16.F32.PACK_AB R55, R105, R102 ;  /* 0x000000666937723e */ /* 0x008fee00000000ff */
[C---:B------:R-:W-:Y:S02]  /*48b0*/  HMMA.16816.F32 R4, R52.reuse, R56, R4 ;  /* 0x000000383404723c */ /* 0x040fe40000001804 */
[----:B------:R-:W-:Y:S04]  /*48c0*/  MUFU.EX2 R114, R114 ;  /* 0x0000007200727308 */ /* 0x000fe80000000800 */
[C---:B------:R-:W-:Y:S01]  /*48d0*/  HMMA.16816.F32 R8, R52.reuse, R58, R8 ;  /* 0x0000003a3408723c */ /* 0x040fe20000001808 */
[----:B------:R-:W3:Y:S05]  /*48e0*/  LDSM.16.MT88.4 R56, [R117+0x7400] ;  /* 0x007400007538783b */ /* 0x000eea0000004200 */
[----:B------:R-:W4:Y:S01]  /*48f0*/  MUFU.EX2 R143, R143 ;  /* 0x0000008f008f7308 */ /* 0x000f220000000800 */
[----:B--2---:R-:W-:Y:S01]  /*4900*/  F2FP.F16.F32.PACK_AB R84, R112, R115 ;  /* 0x000000737054723e */ /* 0x004fe200000000ff */
[C---:B-1----:R-:W-:Y:S08]  /*4910*/  HMMA.16816.F32 R12, R52.reuse, R60, R12 ;  /* 0x0000003c340c723c */ /* 0x042ff0000000180c */
[----:B------:R-:W-:Y:S01]  /*4920*/  MUFU.EX2 R142, R142 ;  /* 0x0000008e008e7308 */ /* 0x000fe20000000800 */
[C---:B------:R-:W-:Y:S01]  /*4930*/  HMMA.16816.F32 R16, R52.reuse, R62, R16 ;  /* 0x0000003e3410723c */ /* 0x040fe20000001810 */
[----:B------:R-:W1:Y:S08]  /*4940*/  LDSM.16.MT88.4 R60, [R116+0x7400] ;  /* 0x00740000743c783b */ /* 0x000e700000004200 */
[----:B------:R-:W2:Y:S02]  /*4950*/  MUFU.EX2 R95, R95 ;  /* 0x0000005f005f7308 */ /* 0x000ea40000000800 */
[----:B----4-:R-:W-:Y:S08]  /*4960*/  F2FP.F16.F32.PACK_AB R85, R143, R114 ;  /* 0x000000728f55723e */ /* 0x010ff000000000ff */
[----:B------:R-:W-:Y:S10]  /*4970*/  MUFU.EX2 R140, R140 ;  /* 0x0000008c008c7308 */ /* 0x000ff40000000800 */
[----:B------:R-:W4:Y:S01]  /*4980*/  MUFU.EX2 R97, R97 ;  /* 0x0000006100617308 */ /* 0x000f220000000800 */
[----:B--2---:R-:W-:Y:S01]  /*4990*/  F2FP.F16.F32.PACK_AB R86, R95, R142 ;  /* 0x0000008e5f56723e */ /* 0x004fe200000000ff */
[C---:B---3--:R-:W-:Y:S06]  /*49a0*/  HMMA.16816.F32 R20, R52.reuse, R56, R20 ;  /* 0x000000383414723c */ /* 0x048fec0000001814 */
[C---:B------:R-:W-:Y:S01]  /*49b0*/  HMMA.16816.F32 R24, R52.reuse, R58, R24 ;  /* 0x0000003a3418723c */ /* 0x040fe20000001818 */
[----:B------:R-:W2:Y:S04]  /*49c0*/  LDSM.16.MT88.4 R56, [R117+0x8400] ;  /* 0x008400007538783b */ /* 0x000ea80000004200 */
[----:B----4-:R-:W-:Y:S01]  /*49d0*/  F2FP.F16.F32.PACK_AB R87, R97, R140 ;  /* 0x0000008c6157723e */ /* 0x010fe200000000ff */
[C---:B-1----:R-:W-:Y:S06]  /*49e0*/  HMMA.16816.F32 R28, R52.reuse, R60, R28 ;  /* 0x0000003c341c723c */ /* 0x042fec000000181c */
[C---:B------:R-:W-:Y:S01]  /*49f0*/  HMMA.16816.F32 R32, R52.reuse, R62, R32 ;  /* 0x0000003e3420723c */ /* 0x040fe20000001820 */
[----:B------:R-:W1:Y:S05]  /*4a00*/  LDSM.16.MT88.4 R60, [R116+0x8400] ;  /* 0x00840000743c783b */ /* 0x000e6a0000004200 */
[C---:B--2---:R-:W-:Y:S06]  /*4a10*/  HMMA.16816.F32 R36, R52.reuse, R56, R36 ;  /* 0x000000383424723c */ /* 0x044fec0000001824 */
[C---:B------:R-:W-:Y:S01]  /*4a20*/  HMMA.16816.F32 R40, R52.reuse, R58, R40 ;  /* 0x0000003a3428723c */ /* 0x040fe20000001828 */
[----:B------:R-:W2:Y:S05]  /*4a30*/  LDSM.16.MT88.4 R56, [R117+0x6800] ;  /* 0x006800007538783b */ /* 0x000eaa0000004200 */
[C---:B-1----:R-:W-:Y:S06]  /*4a40*/  HMMA.16816.F32 R44, R52.reuse, R60, R44 ;  /* 0x0000003c342c723c */ /* 0x042fec000000182c */
[----:B------:R-:W-:Y:S01]  /*4a50*/  HMMA.16816.F32 R48, R52, R62, R48 ;  /* 0x0000003e3430723c */ /* 0x000fe20000001830 */
[----:B------:R-:W1:Y:S06]  /*4a60*/  LDSM.16.MT88.4 R60, [R116+0x6800] ;  /* 0x00680000743c783b */ /* 0x000e6c0000004200 */
[C---:B------:R-:W-:Y:S01]  /*4a70*/  F2FP.F16.F32.PACK_AB R52, R107.reuse, R106 ;  /* 0x0000006a6b34723e */ /* 0x040fe200000000ff */
[----:B------:R-:W-:Y:S03]  /*4a80*/  FADD.FTZ R106, R106, R103 ;  /* 0x000000676a6a7221 */ /* 0x000fe60000010000 */
[----:B------:R-:W-:Y:S01]  /*4a90*/  F2FP.F16.F32.PACK_AB R53, R104, R109 ;  /* 0x0000006d6835723e */ /* 0x000fe200000000ff */
[----:B------:R-:W-:Y:S01]  /*4aa0*/  FADD.FTZ R107, R107, R106 ;  /* 0x0000006a6b6b7221 */ /* 0x000fe20000010000 */
[----:B------:R-:W-:Y:S02]  /*4ab0*/  F2FP.F16.F32.PACK_AB R54, R111, R108 ;  /* 0x0000006c6f36723e */ /* 0x000fe400000000ff */
[----:B------:R-:W-:Y:S01]  /*4ac0*/  F2FP.F16.F32.PACK_AB R55, R113, R110 ;  /* 0x0000006e7137723e */ /* 0x000fe200000000ff */
[----:B------:R-:W-:Y:S04]  /*4ad0*/  FADD.FTZ R108, R108, R107 ;  /* 0x0000006b6c6c7221 */ /* 0x000fe80000010000 */
[----:B------:R-:W-:Y:S04]  /*4ae0*/  FADD.FTZ R108, R111, R108 ;  /* 0x0000006c6f6c7221 */ /* 0x000fe80000010000 */
[----:B------:R-:W-:Y:S04]  /*4af0*/  FADD.FTZ R115, R115, R108 ;  /* 0x0000006c73737221 */ /* 0x000fe80000010000 */
[----:B------:R-:W-:Y:S01]  /*4b00*/  FADD.FTZ R115, R112, R115 ;  /* 0x0000007370737221 */ /* 0x000fe20000010000 */
[C---:B--2---:R-:W-:Y:S03]  /*4b10*/  HMMA.16816.F32 R4, R52.reuse, R56, R4 ;  /* 0x000000383404723c */ /* 0x044fe60000001804 */
[----:B------:R-:W-:Y:S03]  /*4b20*/  FADD.FTZ R142, R142, R115 ;  /* 0x000000738e8e7221 */ /* 0x000fe60000010000 */
[C---:B------:R-:W-:Y:S01]  /*4b30*/  HMMA.16816.F32 R8, R52.reuse, R58, R8 ;  /* 0x0000003a3408723c */ /* 0x040fe20000001808 */
[----:B------:R-:W2:Y:S04]  /*4b40*/  LDSM.16.MT88.4 R56, [R117+0x7800] ;  /* 0x007800007538783b */ /* 0x000ea80000004200 */
[----:B------:R-:W-:Y:S01]  /*4b50*/  FADD.FTZ R141, R95, R142 ;  /* 0x0000008e5f8d7221 */ /* 0x000fe20000010000 */
        /* <DEDUP_REMOVED lines=14> */
[----:B------:R-:W1:Y:S05]  /*4c40*/  LDSM.16.MT88.4 R52, [R116+0x7c00] ;  /* 0x007c00007434783b */ /* 0x000e6a0000004200 */
[C---:B------:R-:W-:Y:S03]  /*4c50*/  HMMA.16816.F32 R80, R84.reuse, R76, R4 ;  /* 0x0000004c5450723c */ /* 0x040fe60000001804 */
[----:B------:R-:W3:Y:S03]  /*4c60*/  LDSM.16.MT88.4 R4, [R117+0x8c00] ;  /* 0x008c00007504783b */ /* 0x000ee60000004200 */
[C---:B------:R-:W-:Y:S05]  /*4c70*/  HMMA.16816.F32 R76, R84.reuse, R78, R8 ;  /* 0x0000004e544c723c */ /* 0x040fea0000001808 */
[----:B------:R-:W4:Y:S01]  /*4c80*/  LDSM.16.MT88.4 R8, [R116+0x8c00] ;  /* 0x008c00007408783b */ /* 0x000f220000004200 */
[C---:B------:R-:W-:Y:S06]  /*4c90*/  HMMA.16816.F32 R72, R84.reuse, R68, R12 ;  /* 0x000000445448723c */ /* 0x040fec000000180c */
[C---:B------:R-:W-:Y:S05]  /*4ca0*/  HMMA.16816.F32 R68, R84.reuse, R70, R16 ;  /* 0x000000465444723c */ /* 0x040fea0000001810 */
[----:B------:R-:W-:Y:S01]  /*4cb0*/  FADD.FTZ R12, R102, R101 ;  /* 0x00000065660c7221 */ /* 0x000fe20000010000 */
[C---:B--2---:R-:W-:Y:S05]  /*4cc0*/  HMMA.16816.F32 R64, R84.reuse, R56, R20 ;  /* 0x000000385440723c */ /* 0x044fea0000001814 */
[----:B------:R-:W-:Y:S01]  /*4cd0*/  FADD.FTZ R12, R105, R12 ;  /* 0x0000000c690c7221 */ /* 0x000fe20000010000 */
[C---:B------:R-:W-:Y:S05]  /*4ce0*/  HMMA.16816.F32 R60, R84.reuse, R58, R24 ;  /* 0x0000003a543c723c */ /* 0x040fea0000001818 */
[----:B------:R-:W-:Y:S01]  /*4cf0*/  FADD.FTZ R109, R109, R12 ;  /* 0x0000000c6d6d7221 */ /* 0x000fe20000010000 */
[C---:B-1----:R-:W-:Y:S05]  /*4d00*/  HMMA.16816.F32 R56, R84.reuse, R52, R28 ;  /* 0x000000345438723c */ /* 0x042fea000000181c */
[----:B------:R-:W-:Y:S01]  /*4d10*/  FADD.FTZ R109, R104, R109 ;  /* 0x0000006d686d7221 */ /* 0x000fe20000010000 */
[C---:B------:R-:W-:Y:S05]  /*4d20*/  HMMA.16816.F32 R52, R84.reuse, R54, R32 ;  /* 0x000000365434723c */ /* 0x040fea0000001820 */
[----:B------:R-:W-:Y:S01]  /*4d30*/  FADD.FTZ R110, R110, R109 ;  /* 0x0000006d6e6e7221 */ /* 0x000fe20000010000 */
[C---:B---3--:R-:W-:Y:S05]  /*4d40*/  HMMA.16816.F32 R36, R84.reuse, R4, R36 ;  /* 0x000000045424723c */ /* 0x048fea0000001824 */
[----:B------:R-:W-:Y:S01]  /*4d50*/  FADD.FTZ R113, R113, R110 ;  /* 0x0000006e71717221 */ /* 0x000fe20000010000 */
[C---:B------:R-:W-:Y:S05]  /*4d60*/  HMMA.16816.F32 R40, R84.reuse, R6, R40 ;  /* 0x000000065428723c */ /* 0x040fea0000001828 */
[----:B------:R-:W-:Y:S01]  /*4d70*/  FADD.FTZ R114, R114, R113 ;  /* 0x0000007172727221 */ /* 0x000fe20000010000 */
[C---:B----4-:R-:W-:Y:S05]  /*4d80*/  HMMA.16816.F32 R44, R84.reuse, R8, R44 ;  /* 0x00000008542c723c */ /* 0x050fea000000182c */
[----:B------:R-:W-:Y:S01]  /*4d90*/  FADD.FTZ R143, R143, R114 ;  /* 0x000000728f8f7221 */ /* 0x000fe20000010000 */
[----:B------:R-:W-:Y:S05]  /*4da0*/  HMMA.16816.F32 R48, R84, R10, R48 ;  /* 0x0000000a5430723c */ /* 0x000fea0000001830 */
[----:B------:R-:W-:Y:S02]  /*4db0*/  FADD.FTZ R138, R140, R143 ;  /* 0x0000008f8c8a7221 */ /* 0x000fe40000010000 */
[----:B------:R-:W-:Y:S04]  /*4dc0*/  MOV R87, R2 ;  /* 0x0000000200577202 */ /* 0x000fe80000000f00 */
[----:B------:R-:W-:Y:S01]  /*4dd0*/  FADD.FTZ R138, R97, R138 ;  /* 0x0000008a618a7221 */ /* 0x000fe20000010000 */
[----:B------:R-:W-:Y:S01]  /*4de0*/  @!UPT UIADD3 URZ, URZ, URZ, URZ ;  /* 0x0000003f3f3ff290 */ /* 0x000fe2000fffe03f */
[----:B------:R-:W-:Y:S11]  /*4df0*/  @P0 BRA `(.L_x_866) ;  /* 0xffffffe000d40947 */ /* 0x000ff6000383ffff */
.L_x_865:
        /* <DEDUP_REMOVED lines=215> */
.L_x_870:
[----:B------:R-:W-:Y:S05]  /*5b70*/  BSYNC B0 ;  /* 0x0000000000007941 */ /* 0x000fea0003800000 */
.L_x_869:
        /* <DEDUP_REMOVED lines=34> */
.L_x_863:
[----:B------:R-:W-:Y:S01]  /*5da0*/  SHF.R.S32.HI R5, RZ, 0x1f, R2 ;  /* 0x0000001fff057819 */ /* 0x000fe20000011402 */
[----:B------:R-:W-:Y:S01]  /*5db0*/  ULDC.64 UR4, c[0x0][0x290] ;  /* 0x0000a40000047ab9 */ /* 0x000fe20000000a00 */
[----:B------:R-:W-:Y:S01]  /*5dc0*/  SHF.R.S32.HI R0, RZ, 0x1f, R17 ;  /* 0x0000001fff007819 */ /* 0x000fe20000011411 */
[----:B------:R-:W-:Y:S01]  /*5dd0*/  ULDC.U8 UR6, c[0x0][0x3d9] ;  /* 0x0000f64000067ab9 */ /* 0x000fe20000000000 */
[----:B------:R-:W-:Y:S01]  /*5de0*/  LEA.HI R5, R5, R2, RZ, 0x2 ;  /* 0x0000000205057211 */ /* 0x000fe200078f10ff */
[----:B------:R-:W1:Y:S01]  /*5df0*/  LDC.64 R6, c[0x0][0x298] ;  /* 0x0000a600ff067b82 */ /* 0x000e620000000a00 */
[----:B------:R-:W-:Y:S01]  /*5e00*/  UISETP.NE.AND UP1, UPT, UR6, URZ, UPT ;  /* 0x0000003f0600728c */ /* 0x000fe2000bf25270 */
[----:B------:R-:W-:Y:S01]  /*5e10*/  IMAD R0, R0, UR4, RZ ;  /* 0x0000000400007c24 */ /* 0x000fe2000f8e02ff */
[----:B------:R-:W-:Y:S01]  /*5e20*/  LOP3.LUT R3, R5, 0x1ffffffc, RZ, 0xc0, !PT ;  /* 0x1ffffffc05037812 */ /* 0x000fe200078ec0ff */
[----:B------:R-:W-:Y:S01]  /*5e30*/  ULDC.U8 UR8, c[0x0][0x3d8] ;  /* 0x0000f60000087ab9 */ /* 0x000fe20000000000 */
[----:B------:R-:W-:Y:S01]  /*5e40*/  SHF.R.S32.HI R10, RZ, 0x2, R5 ;  /* 0x00000002ff0a7819 */ /* 0x000fe20000011405 */
[----:B------:R-:W-:Y:S01]  /*5e50*/  BSSY B0, `(.L_x_871) ;  /* 0x0000044000007945 */ /* 0x000fe20003800000 */
[----:B------:R-:W-:Y:S01]  /*5e60*/  ISETP.NE.AND P1, PT, RZ, UR8, PT ;  /* 0x00000008ff007c0c */ /* 0x000fe2000bf25270 */
[----:B------:R-:W-:Y:S01]  /*5e70*/  IMAD.IADD R8, R2, 0x1, -R3 ;  /* 0x0000000102087824 */ /* 0x000fe200078e0a03 */
[----:B------:R-:W-:Y:S01]  /*5e80*/  SHF.R.S32.HI R11, RZ, 0x1f, R10 ;  /* 0x0000001fff0b7819 */ /* 0x000fe2000001140a */
[C---:B------:R-:W-:Y:S01]  /*5e90*/  IMAD R3, R17.reuse, UR5, R0 ;  /* 0x0000000511037c24 */ /* 0x040fe2000f8e0200 */
[----:B------:R-:W-:Y:S01]  /*5ea0*/  SHF.R.S32.HI R0, RZ, 0x1f, R4 ;  /* 0x0000001fff007819 */ /* 0x000fe20000011404 */
[----:B------:R-:W-:Y:S01]  /*5eb0*/  IMAD.SHL.U32 R8, R8, 0x8, RZ ;  /* 0x0000000808087824 */ /* 0x000fe200078e00ff */
[----:B------:R-:W-:Y:S01]  /*5ec0*/  @!UP1 UISETP.NE.AND UP0, UPT, UR8, URZ, UPT ;  /* 0x0000003f0800928c */ /* 0x000fe2000bf05270 */
[----:B------:R-:W-:Y:S01]  /*5ed0*/  ISETP.EQ.AND P1, PT, RZ, UR6, P1 ;  /* 0x00000006ff007c0c */ /* 0x000fe20008f22270 */
[----:B------:R-:W-:Y:S01]  /*5ee0*/  @UP1 ULDC UR7, c[0x0][0x2c0] ;  /* 0x0000b00000071ab9 */ /* 0x000fe20000000800 */
[----:B------:R-:W-:Y:S01]  /*5ef0*/  LOP3.LUT P3, RZ, R2, 0x3, RZ, 0xc0, !PT ;  /* 0x0000000302ff7812 */ /* 0x000fe2000786c0ff */
[----:B------:R-:W-:Y:S01]  /*5f00*/  @UP1 UIMAD UR7, UR13, UR7, URZ ;  /* 0x000000070d0712a4 */ /* 0x000fe2000f8e023f */
[--C-:B------:R-:W-:Y:S01]  /*5f10*/  SHF.R.S32.HI R9, RZ, 0x1f, R8.reuse ;  /* 0x0000001fff097819 */ /* 0x100fe20000011408 */
[----:B------:R-:W-:Y:S01]  /*5f20*/  @UP1 ULDC UR6, c[0x0][0x2c0] ;  /* 0x0000b00000061ab9 */ /* 0x000fe20000000800 */
[----:B------:R-:W-:Y:S01]  /*5f30*/  @!UP1 UMOV UR6, 0x1 ;  /* 0x0000000100069882 */ /* 0x000fe20000000000 */
        /* <DEDUP_REMOVED lines=9> */
[----:B------:R-:W-:Y:S01]  /*5fd0*/  @!UP1 ULDC UR4, c[0x0][0x270] ;  /* 0x00009c0000049ab9 */ /* 0x000fe20000000800 */
[----:B------:R-:W-:Y:S01]  /*5fe0*/  IMAD.WIDE R8, R137, 0x40, R10 ;  /* 0x0000004089087825 */ /* 0x000fe200078e020a */
[----:B------:R-:W-:-:S03]  /*5ff0*/  @!UP1 UIMAD UR5, UR7, UR4, URZ ;  /* 0x00000004070592a4 */ /* 0x000fc6000f8e023f */
[-C--:B-1----:R-:W-:Y:S02]  /*6000*/  IMAD R0, R9, R6.reuse, RZ ;  /* 0x0000000609007224 */ /* 0x082fe400078e02ff */
[----:B------:R-:W-:Y:S02]  /*6010*/  IMAD.IADD R13, R3, 0x1, R13 ;  /* 0x00000001030d7824 */ /* 0x000fe400078e020d */
[----:B------:R-:W-:Y:S01]  /*6020*/  IMAD R3, R17, UR5, RZ ;  /* 0x0000000511037c24 */ /* 0x000fe2000f8e02ff */
[----:B------:R-:W-:Y:S01]  /*6030*/  ULDC.64 UR4, c[0x0][0x280] ;  /* 0x0000a00000047ab9 */ /* 0x000fe20000000a00 */
[C---:B------:R-:W-:Y:S02]  /*6040*/  IMAD R0, R8.reuse, R7, R0 ;  /* 0x0000000708007224 */ /* 0x040fe400078e0200 */
[----:B------:R-:W-:Y:S01]  /*6050*/  IMAD.WIDE.U32 R8, R8, R6, R12 ;  /* 0x0000000608087225 */ /* 0x000fe200078e000c */
[----:B------:R-:W-:-:S03]  /*6060*/  SEL R3, R3, RZ, !P1 ;  /* 0x000000ff03037207 */ /* 0x000fc60004800000 */
[----:B------:R-:W-:Y:S01]  /*6070*/  IMAD.IADD R5, R0, 0x1, R9 ;  /* 0x0000000100057824 */ /* 0x000fe200078e0209 */
[----:B------:R-:W-:Y:S01]  /*6080*/  LEA R2, P0, R8, UR4, 0x1 ;  /* 0x0000000408027c11 */ /* 0x000fe2000f8008ff */
[----:B------:R-:W-:Y:S01]  /*6090*/  IMAD R4, R4, UR7, R3 ;  /* 0x0000000704047c24 */ /* 0x000fe2000f8e0203 */
[----:B------:R-:W-:Y:S01]  /*60a0*/  IADD3 R9, -R96, UR13, RZ ;  /* 0x0000000d60097c10 */ /* 0x000fe2000fffe1ff */
[----:B------:R-:W-:Y:S01]  /*60b0*/  IMAD R17, R17, UR13, RZ ;  /* 0x0000000d11117c24 */ /* 0x000fe2000f8e02ff */
[----:B------:R-:W-:Y:S01]  /*60c0*/  LEA.HI.X R3, R8, UR5, R5, 0x1, P0 ;  /* 0x0000000508037c11 */ /* 0x000fe200080f0c05 */
[----:B------:R-:W-:Y:S01]  /*60d0*/  IMAD R5, R96, UR6, RZ ;  /* 0x0000000660057c24 */ /* 0x000fe2000f8e02ff */
[----:B------:R-:W-:Y:S01]  /*60e0*/  LEA R12, P0, R6, R2, 0x6 ;  /* 0x00000002060c7211 */ /* 0x000fe200078030ff */
[C---:B------:R-:W-:Y:S01]  /*60f0*/  VIADD R8, R10.reuse, 0x20 ;  /* 0x000000200a087836 */ /* 0x040fe20000000000 */
[----:B------:R-:W-:Y:S01]  /*6100*/  ISETP.GE.OR P4, PT, R10, R9, P3 ;  /* 0x000000090a00720c */ /* 0x000fe20001f86670 */
[----:B------:R1:W-:Y:S01]  /*6110*/  STG.E.128 desc[UR16][R2.64], RZ ;  /* 0x000000ff02007986 */ /* 0x0003e2000c101d10 */
[----:B------:R-:W-:-:S02]  /*6120*/  LEA.HI.X R13, R6, R3, R7, 0x6, P0 ;  /* 0x00000003060d7211 */ /* 0x000fc400000f3407 */
[----:B------:R-:W-:Y:S01]  /*6130*/  SHF.R.S32.HI R0, RZ, 0x1f, R17 ;  /* 0x0000001fff007819 */ /* 0x000fe20000011411 */
[----:B------:R1:W-:Y:S01]  /*6140*/  STG.E.128 desc[UR16][R2.64+0x40], RZ ;  /* 0x000040ff02007986 */ /* 0x0003e2000c101d10 */
[----:B------:R-:W-:Y:S02]  /*6150*/  SEL R17, R17, RZ, P1 ;  /* 0x000000ff11117207 */ /* 0x000fe40000800000 */
[----:B------:R-:W-:Y:S01]  /*6160*/  SEL R0, R0, RZ, P1 ;  /* 0x000000ff00007207 */ /* 0x000fe20000800000 */
[----:B------:R1:W-:Y:S01]  /*6170*/  STG.E.128 desc[UR16][R2.64+0x80], RZ ;  /* 0x000080ff02007986 */ /* 0x0003e2000c101d10 */
[--C-:B------:R-:W-:Y:S02]  /*6180*/  IADD3 R17, P2, P1, R5, R17, R4.reuse ;  /* 0x0000001105117210 */ /* 0x100fe4000795e004 */
[----:B------:R-:W-:Y:S01]  /*6190*/  SHF.R.S32.HI R5, RZ, 0x1f, R5 ;  /* 0x0000001fff057819 */ /* 0x000fe20000011405 */
[----:B------:R1:W-:Y:S01]  /*61a0*/  STG.E.128 desc[UR16][R12.64], RZ ;  /* 0x000000ff0c007986 */ /* 0x0003e2000c101d10 */
[----:B------:R-:W-:-:S02]  /*61b0*/  SHF.R.S32.HI R4, RZ, 0x1f, R4 ;  /* 0x0000001fff047819 */ /* 0x000fc40000011404 */
[----:B------:R-:W-:Y:S01]  /*61c0*/  ISETP.GE.OR P3, PT, R8, R9, P3 ;  /* 0x000000090800720c */ /* 0x000fe20001f66670 */
[----:B------:R1:W-:Y:S01]  /*61d0*/  STG.E.128 desc[UR16][R12.64+0x40], RZ ;  /* 0x000040ff0c007986 */ /* 0x0003e2000c101d10 */
[----:B------:R-:W-:-:S03]  /*61e0*/  IADD3.X R0, R5, R0, R4, P2, P1 ;  /* 0x0000000005007210 */ /* 0x000fc600017e2404 */
[----:B------:R1:W-:Y:S01]  /*61f0*/  STG.E.128 desc[UR16][R12.64+0x80], RZ ;  /* 0x000080ff0c007986 */ /* 0x0003e2000c101d10 */
[----:B------:R-:W-:Y:S07]  /*6200*/  @P4 BRA `(.L_x_872) ;  /* 0x0000000000204947 */ /* 0x000fee0003800000 */
        /* <DEDUP_REMOVED lines=8> */
.L_x_872:
[----:B------:R-:W-:Y:S05]  /*6290*/  BSYNC B0 ;  /* 0x0000000000007941 */ /* 0x000fea0003800000 */
.L_x_871:
        /* <DEDUP_REMOVED lines=10> */
.L_x_873:
        /* <DEDUP_REMOVED lines=12> */
.L_x_1161:


//--------------------- .text._ZN5flash16flash_fwd_kernelI23Flash_fwd_kernel_traitsILi96ELi64ELi64ELi4ELb0ELb0EN7cutlass6half_tE19Flash_kernel_traitsILi96ELi64ELi64ELi4ES3_EELb1ELb1ELb0ELb0ELb0ELb1ELb0ELb0EEEvNS_16Flash_fwd_paramsE --------------------------
	.section	.text._ZN5flash16flash_fwd_kernelI23Flash_fwd_kernel_traitsILi96ELi64ELi64ELi4ELb0ELb0EN7cutlass6half_tE19Flash_kernel_traitsILi96ELi64ELi64ELi4ES3_EELb1ELb1ELb0ELb0ELb0ELb1ELb0ELb0EEEvNS_16Flash_fwd_paramsE,"ax",@progbits
	.align	128
        .global         _ZN5flash16flash_fwd_kernelI23Flash_fwd_kernel_traitsILi96ELi64ELi64ELi4ELb0ELb0EN7cutlass6half_tE19Flash_kernel_traitsILi96ELi64ELi64ELi4ES3_EELb1ELb1ELb0ELb0ELb0ELb1ELb0ELb0EEEvNS_16Flash_fwd_paramsE
        .type           _ZN5flash16flash_fwd_kernelI23Flash_fwd_kernel_traitsILi96ELi64ELi64ELi4ELb0ELb0EN7cutlass6half_tE19Flash_kernel_traitsILi96ELi64ELi64ELi4ES3_EELb1ELb1ELb0ELb0ELb0ELb1ELb0ELb0EEEvNS_16Flash_fwd_paramsE,@function
        .size           _ZN5flash16flash_fwd_kernelI23Flash_fwd_kernel_traitsILi96ELi64ELi64ELi4ELb0ELb0EN7cutlass6half_tE19Flash_kernel_traitsILi96ELi64ELi64ELi4ES3_EELb1ELb1ELb0ELb0ELb0ELb1ELb0ELb0EEEvNS_16Flash_fwd_paramsE,(.L_x_1162 - _ZN5flash16flash_fwd_kernelI23Flash_fwd_kernel_traitsILi96ELi64ELi64ELi4ELb0ELb0EN7cutlass6half_tE19Flash_kernel_traitsILi96ELi64ELi64ELi4ES3_EELb1ELb1ELb0ELb0ELb0ELb1ELb0ELb0EEEvNS_16Flash_fwd_paramsE)
        .other          _ZN5flash16flash_fwd_kernelI23Flash_fwd_kernel_traitsILi96ELi64ELi64ELi4ELb0ELb0EN7cutlass6half_tE19Flash_kernel_traitsILi96ELi64ELi64ELi4ES3_EELb1ELb1ELb0ELb0ELb0ELb1ELb0ELb0EEEvNS_16Flash_fwd_paramsE,@"STO_CUDA_ENTRY STV_DEFAULT"
_ZN5flash16flash_fwd_kernelI23Flash_fwd_kernel_traitsILi96ELi64ELi64ELi4ELb0ELb0EN7cutlass6half_tE19Flash_kernel_traitsILi96ELi64ELi64ELi4ES3_EELb1ELb1ELb0ELb0ELb0ELb1ELb0ELb0EEEvNS_16Flash_fwd_paramsE:
.text._ZN5flash16flash_fwd_kernelI23Flash_fwd_kernel_traitsILi96ELi64ELi64ELi4ELb0ELb0EN7cutlass6half_tE19Flash_kernel_traitsILi96ELi64ELi64ELi4ES3_EELb1ELb1ELb0ELb0ELb0ELb1ELb0ELb0EEEvNS_16Flash_fwd_paramsE:
        /* <DEDUP_REMOVED lines=8> */
[----:B------:R-:W1:Y:S01]  /*0080*/  LDC R3, c[0x0][0x3ac] ;  /* 0x0000eb00ff037b82 */ /* 0x000e620000000800 */
[----:B------:R-:W2:Y:S01]  /*0090*/  S2R R83, SR_TID.X ;  /* 0x0000000000537919 */ /* 0x000ea20000002100 */
[----:B------:R-:W-:-:S06]  /*00a0*/  ULDC.64 UR8, c[0x0][0x2f0] ;  /* 0x0000bc0000087ab9 */ /* 0x000fcc0000000a00 */
[----:B------:R-:W-:Y:S01]  /*00b0*/  S2UR UR27, SR_CTAID.X ;  /* 0x00000000001b79c3 */ /* 0x000fe20000002500 */
[----:B------:R-:W3:Y:S07]  /*00c0*/  @P2 LDG.E.64 R6, desc[UR30][R6.64] ;  /* 0x0000001e06062981 */ /* 0x000eee000c1e1b00 */
[----:B------:R-:W4:Y:S08]  /*00d0*/  S2UR UR10, SR_CTAID.Y ;  /* 0x00000000000a79c3 */ /* 0x000f300000002600 */
[----:B------:R-:W5:Y:S01]  /*00e0*/  S2UR UR6, SR_CTAID.Z ;  /* 0x00000000000679c3 */ /* 0x000f620000002700 */
[----:B-1----:R-:W3:Y:S01]  /*00f0*/  @P2 LDG.E.64 R4, desc[UR30][R2.64] ;  /* 0x0000001e02042981 */ /* 0x002ee2000c1e1b00 */
[----:B------:R-:W-:Y:S01]  /*0100*/  UISETP.NE.U32.AND UP2, UPT, UR8, URZ, UPT ;  /* 0x0000003f0800728c */ /* 0x000fe2000bf45070 */
[----:B------:R-:W-:Y:S01]  /*0110*/  ULDC.U8 UR7, c[0x0][0x3c2] ;  /* 0x0000f08000077ab9 */ /* 0x000fe20000000000 */
[----:B------:R-:W-:-:S02]  /*0120*/  UMOV UR26, 0xffffffff ;  /* 0xffffffff001a7882 */ /* 0x000fc40000000000 */
[----:B------:R-:W-:Y:S02]  /*0130*/  UISETP.NE.AND.EX UP2, UPT, UR9, URZ, UPT, UP2 ;  /* 0x0000003f0900728c */ /* 0x000fe4000bf45320 */
[----:B------:R-:W1:Y:S01]  /*0140*/  @P2 LDC R0, c[0x0][0x3b0] ;  /* 0x0000ec00ff002b82 */ /* 0x000e620000000800 */
[----:B------:R-:W-:Y:S01]  /*0150*/  ULDC.64 UR8, c[0x0][0x2f0] ;  /* 0x0000bc0000087ab9 */ /* 0x000fe20000000a00 */
[----:B------:R-:W-:Y:S02]  /*0160*/  UISETP.NE.AND UP3, UPT, UR7, URZ, UPT ;  /* 0x0000003f0700728c */ /* 0x000fe4000bf65270 */
[----:B------:R-:W-:Y:S01]  /*0170*/  PLOP3.LUT P0, PT, PT, PT, UP2, 0x80, 0x0 ;  /* 0x000000000000781c */ /* 0x000fe20003f0f028 */
[----:B------:R-:W-:Y:S01]  /*0180*/  ULDC UR17, c[0x0][0x270] ;  /* 0x00009c0000117ab9 */ /* 0x000fe20000000800 */
[----:B----4-:R-:W-:-:S06]  /*0190*/  UIMAD.WIDE UR8, UR10, 0x4, UR8 ;  /* 0x000000040a0878a5 */ /* 0x010fcc000f8e0208 */
[----:B------:R-:W-:Y:S01]  /*01a0*/  IMAD.U32 R14, RZ, RZ, UR8 ;  /* 0x00000008ff0e7e24 */ /* 0x000fe2000f8e00ff */
[----:B-----5:R-:W-:Y:S01]  /*01b0*/  ULOP3.LUT UR4, UR6, UR27, UR10, 0xfe, !UPT ;  /* 0x0000001b06047292 */ /* 0x020fe2000f8efe0a */
[----:B------:R-:W-:Y:S01]  /*01c0*/  IMAD.U32 R15, RZ, RZ, UR9 ;  /* 0x00000009ff0f7e24 */ /* 0x000fe2000f8e00ff */
[----:B------:R-:W-:-:S04]  /*01d0*/  ULDC.64 UR8, c[0x0][0x2f8] ;  /* 0x0000be0000087ab9 */ /* 0x000fc80000000a00 */
[----:B--2---:R-:W-:Y:S01]  /*01e0*/  LOP3.LUT P3, RZ, R83, UR4, RZ, 0xfc, !PT ;  /* 0x0000000453ff7c12 */ /* 0x004fe2000f86fcff */
[----:B------:R-:W-:Y:S02]  /*01f0*/  ULDC.64 UR4, c[0x0][0x300] ;  /* 0x0000c00000047ab9 */ /* 0x000fe40000000a00 */
[----:B------:R-:W-:-:S04]  /*0200*/  UISETP.NE.U32.AND UP1, UPT, UR4, URZ, UPT ;  /* 0x0000003f0400728c */ /* 0x000fc8000bf25070 */
[----:B------:R-:W-:-:S03]  /*0210*/  UISETP.NE.AND.EX UP1, UPT, UR5, URZ, UPT, UP1 ;  /* 0x0000003f0500728c */ /* 0x000fc6000bf25310 */
[----:B------:R-:W-:Y:S02]  /*0220*/  ULDC.64 UR4, c[0x0][0x2f8] ;  /* 0x0000be0000047ab9 */ /* 0x000fe40000000a00 */
[----:B------:R-:W-:Y:S01]  /*0230*/  UISETP.EQ.U32.AND UP0, UPT, UR4, URZ, UPT ;  /* 0x0000003f0400728c */ /* 0x000fe2000bf02070 */
[----:B------:R-:W2:Y:S03]  /*0240*/  @!P3 LDC.64 R10, c[0x0][0x3b8] ;  /* 0x0000ee00ff0abb82 */ /* 0x000ea60000000a00 */
[----:B------:R-:W-:Y:S02]  /*0250*/  UISETP.EQ.OR.EX UP0, UPT, UR5, URZ, !UP3, UP0 ;  /* 0x0000003f0500728c */ /* 0x000fe4000df02700 */
[----:B------:R-:W-:Y:S02]  /*0260*/  @UP1 ULDC.64 UR12, c[0x0][0x300] ;  /* 0x0000c000000c1ab9 */ /* 0x000fe40000000a00 */
[----:B------:R-:W-:-:S02]  /*0270*/  @UP1 UIMAD.WIDE UR12, UR10, 0x4, UR12 ;  /* 0x000000040a0c18a5 */ /* 0x000fc4000f8e020c */
[----:B------:R-:W-:Y:S01]  /*0280*/  UIMAD.WIDE UR8, UR10, 0x4, UR8 ;  /* 0x000000040a0878a5 */ /* 0x000fe2000f8e0208 */
[----:B---3--:R-:W-:Y:S02]  /*0290*/  @P2 R2UR UR32, R6 ;  /* 0x00000000062022ca */ /* 0x008fe400000e0000 */
[----:B------:R-:W-:-:S11]  /*02a0*/  @P2 R2UR UR33, R7 ;  /* 0x00000000072122ca */ /* 0x000fd600000e0000 */
[----:B------:R-:W-:Y:S02]  /*02b0*/  IMAD.U32 R12, RZ, RZ, UR32 ;  /* 0x00000020ff0c7e24 */ /* 0x000fe4000f8e00ff */
[----:B------:R-:W-:Y:S01]  /*02c0*/  IMAD.U32 R13, RZ, RZ, UR33 ;  /* 0x00000021ff0d7e24 */ /* 0x000fe2000f8e00ff */
[----:B-1----:R-:W-:-:S04]  /*02d0*/  @P2 IADD3 R2, P1, R4, R0, RZ ;  /* 0x0000000004022210 */ /* 0x002fc80007f3e0ff */
[----:B--2---:R1:W-:Y:S01]  /*02e0*/  @!P3 STG.E.64 desc[UR30][R10.64], R12 ;  /* 0x0000000c0a00b986 */ /* 0x0043e2000c101b1e */
[----:B------:R-:W-:Y:S01]  /*02f0*/  @P2 IMAD.X R3, RZ, RZ, R5, P1 ;  /* 0x000000ffff032224 */ /* 0x000fe200008e0605 */
[----:B------:R-:W-:Y:S02]  /*0300*/  PLOP3.LUT P1, PT, PT, PT, UP1, 0x80, 0x0 ;  /* 0x000000000000781c */ /* 0x000fe40003f2f018 */
[----:B------:R-:W-:Y:S02]  /*0310*/  PLOP3.LUT P2, PT, PT, PT, UP0, 0x80, 0x0 ;  /* 0x000000000000781c */ /* 0x000fe40003f4f008 */
[----:B------:R2:W-:Y:S04]  /*0320*/  @!P3 STG.E.64 desc[UR30][R10.64+0x8], R2 ;  /* 0x000008020a00b986 */ /* 0x0005e8000c101b1e */
[----:B------:R-:W3:Y:S01]  /*0330*/  @P0 LDG.E R8, desc[UR30][R14.64] ;  /* 0x0000001e0e080981 */ /* 0x000ee2000c1e1900 */
[----:B------:R-:W-:-:S03]  /*0340*/  IMAD.U32 R4, RZ, RZ, UR8 ;  /* 0x00000008ff047e24 */ /* 0x000fc6000f8e00ff */
[----:B------:R-:W4:Y:S01]  /*0350*/  @P0 LDG.E R7, desc[UR30][R14.64+0x4] ;  /* 0x0000041e0e070981 */ /* 0x000f22000c1e1900 */
[----:B------:R-:W-:-:S05]  /*0360*/  IMAD.U32 R5, RZ, RZ, UR9 ;  /* 0x00000009ff057e24 */ /* 0x000fca000f8e00ff */
[----:B------:R-:W5:Y:S01]  /*0370*/  @!P2 LDG.E R0, desc[UR30][R4.64] ;  /* 0x0000001e0400a981 */ /* 0x000f62000c1e1900 */
[----:B-1----:R-:W-:Y:S02]  /*0380*/  IMAD.U32 R12, RZ, RZ, UR12 ;  /* 0x0000000cff0c7e24 */ /* 0x002fe4000f8e00ff */
[----:B------:R-:W-:-:S05]  /*0390*/  IMAD.U32 R13, RZ, RZ, UR13 ;  /* 0x0000000dff0d7e24 */ /* 0x000fca000f8e00ff */
[----:B------:R-:W2:Y:S01]  /*03a0*/  @P1 LDG.E R6, desc[UR30][R12.64] ;  /* 0x0000001e0c061981 */ /* 0x000ea2000c1e1900 */
[----:B------:R-:W-:Y:S01]  /*03b0*/  UMOV UR11, URZ ;  /* 0x0000003f000b7c82 */ /* 0x000fe20008000000 */
[----:B------:R-:W-:Y:S01]  /*03c0*/  UIMAD UR8, UR10, UR17, UR6 ;  /* 0x000000110a0872a4 */ /* 0x000fe2000f8e0206 */
[----:B------:R-:W-:Y:S01]  /*03d0*/  UMOV UR7, 0xffffffff ;  /* 0xffffffff00077882 */ /* 0x000fe20000000000 */
[----:B---3--:R-:W-:Y:S02]  /*03e0*/  @P0 R2UR UR26, R8 ;  /* 0x00000000081a02ca */ /* 0x008fe400000e0000 */
[----:B------:R-:W-:Y:S02]  /*03f0*/  SHF.R.S32.HI R8, RZ, 0x1f, R83 ;  /* 0x0000001fff087819 */ /* 0x000fe40000011453 */
[----:B----4-:R-:W-:Y:S02]  /*0400*/  @P0 R2UR UR28, R7 ;  /* 0x00000000071c02ca */ /* 0x010fe400000e0000 */
[----:B------:R-:W-:-:S02]  /*0410*/  LEA.HI R88, R8, R83, RZ, 0x5 ;  /* 0x0000005308587211 */ /* 0x000fc400078f28ff */
[----:B------:R-:W-:Y:S02]  /*0420*/  ISETP.NE.U32.AND P0, PT, RZ, UR4, PT ;  /* 0x00000004ff007c0c */ /* 0x000fe4000bf05070 */
[----:B-----5:R-:W-:Y:S01]  /*0430*/  @!P2 R2UR UR7, R0 ;  /* 0x000000000007a2ca */ /* 0x020fe200000e0000 */
[----:B------:R-:W-:Y:S01]  /*0440*/  USHF.L.U32 UR4, UR8, 0x5, URZ ;  /* 0x0000000508047899 */ /* 0x000fe2000800063f */
[----:B------:R-:W-:-:S03]  /*0450*/  ISETP.NE.AND.EX P2, PT, RZ, UR5, PT, P0 ;  /* 0x00000005ff007c0c */ /* 0x000fc6000bf45300 */
[----:B------:R-:W-:Y:S02]  /*0460*/  USHF.R.S32.HI UR5, URZ, 0x1f, UR4 ;  /* 0x0000001f3f057899 */ /* 0x000fe40008011404 */
[----:B------:R-:W-:Y:S01]  /*0470*/  @UP2 UIADD3 UR28, UR28, -UR26, URZ ;  /* 0x8000001a1c1c2290 */ /* 0x000fe2000fffe03f */
[----:B--2---:R-:W-:Y:S02]  /*0480*/  @P1 R2UR UR11, R6 ;  /* 0x00000000060b12ca */ /* 0x004fe400000e0000 */
[----:B------:R-:W-:-:S05]  /*0490*/  LOP3.LUT R6, R88, 0xffffffe0, RZ, 0xc0, !PT ;  /* 0xffffffe058067812 */ /* 0x000fca00078ec0ff */
[----:B------:R-:W-:-:S05]  /*04a0*/  IMAD.IADD R85, R83, 0x1, -R6 ;  /* 0x0000000153557824 */ /* 0x000fca00078e0a06 */
        /* <DEDUP_REMOVED lines=12> */
.L_x_874:
[----:B------:R-:W-:-:S05]  /*0570*/  ULDC UR8, c[0x0][0x2c8] ;  /* 0x0000b20000087ab9 */ /* 0x000fca0000000800 */
.L_x_875:
        /* <DEDUP_REMOVED lines=38> */
[----:B------:R-:W-:Y:S01]  /*07e0*/  UIADD3 UR34, UR29, -0x1, URZ ;  /* 0xffffffff1d227890 */ /* 0x000fe2000fffe03f */
[----:B------:R-:W-:Y:S01]  /*07f0*/  LEA.HI R13, R8, R83, RZ, 0x2 ;  /* 0x00000053080d7211 */ /* 0x000fe200078f10ff */
[----:B------:R-:W-:Y:S01]  /*0800*/  UISETP.NE.AND UP0, UPT, UR26, -0x1, UPT ;  /* 0xffffffff1a00788c */ /* 0x000fe2000bf05270 */
[----:B------:R-:W-:Y:S01]  /*0810*/  IMAD.U32 R29, RZ, RZ, UR27 ;  /* 0x0000001bff1d7e24 */ /* 0x000fe2000f8e00ff */
[----:B------:R-:W-:Y:S01]  /*0820*/  UIMAD UR12, UR34, -0x40, UR16 ;  /* 0xffffffc0220c78a4 */ /* 0x000fe2000f8e0210 */
[----:B------:R-:W-:Y:S01]  /*0830*/  SHF.R.S32.HI R10, RZ, 0x2, R13 ;  /* 0x00000002ff0a7819 */ /* 0x000fe2000001140d */
[----:B------:R-:W-:Y:S01]  /*0840*/  UIADD3 UR23, -UR15, UR28, URZ ;  /* 0x0000001c0f177290 */ /* 0x000fe2000fffe13f */
[----:B------:R-:W-:Y:S01]  /*0850*/  SHF.R.S32.HI R88, RZ, 0x5, R88 ;  /* 0x00000005ff587819 */ /* 0x000fe20000011458 */
[----:B------:R-:W3:Y:S01]  /*0860*/  S2UR UR13, SR_CgaCtaId ;  /* 0x00000000000d79c3 */ /* 0x000ee20000008800 */
[----:B------:R-:W-:-:S02]  /*0870*/  SHF.R.S32.HI R11, RZ, 0x1f, R10 ;  /* 0x0000001fff0b7819 */ /* 0x000fc4000001140a */
[C---:B------:R-:W-:Y:S02]  /*0880*/  ISETP.GE.AND P6, PT, R10.reuse, UR12, PT ;  /* 0x0000000c0a007c0c */ /* 0x040fe4000bfc6270 */
[----:B------:R-:W-:Y:S01]  /*0890*/  @UP0 ULDC.64 UR4, c[0x0][0x240] ;  /* 0x0000900000040ab9 */ /* 0x000fe20000000a00 */
[----:B------:R-:W-:Y:S01]  /*08a0*/  @!UP0 USHF.R.S32.HI UR9, URZ, 0x1f, UR10 ;  /* 0x0000001f3f098899 */ /* 0x000fe2000801140a */
[----:B------:R-:W-:Y:S01]  /*08b0*/  ISETP.GE.AND P2, PT, R10, UR23, PT ;  /* 0x000000170a007c0c */ /* 0x000fe2000bf46270 */
[----:B------:R-:W-:Y:S01]  /*08c0*/  @UP0 UIMAD.WIDE.U32 UR18, UR26, UR4, URZ ;  /* 0x000000041a1202a5 */ /* 0x000fe2000f8e003f */
[----:B------:R-:W-:-:S03]  /*08d0*/  IMAD.WIDE R28, R29, 0x40, R10 ;  /* 0x000000401d1c7825 */ /* 0x000fc600078e020a */
[----:B------:R-:W-:Y:S01]  /*08e0*/  @UP0 UIMAD UR8, UR26, UR5, UR19 ;  /* 0x000000051a0802a4 */ /* 0x000fe2000f8e0213 */
[----:B-1----:R-:W-:Y:S02]  /*08f0*/  IABS R0, R20 ;  /* 0x0000001400007213 */ /* 0x002fe40000000000 */
[----:B------:R-:W-:Y:S01]  /*0900*/  @!UP0 ULDC.64 UR4, c[0x0][0x228] ;  /* 0x00008a0000048ab9 */ /* 0x000fe20000000a00 */
[----:B------:R-:W1:Y:S01]  /*0910*/  @!P6 S2R R16, SR_CgaCtaId ;  /* 0x000000000010e919 */ /* 0x000e620000008800 */
[----:B------:R-:W-:Y:S01]  /*0920*/  @!UP0 UIMAD UR9, UR9, UR4, URZ ;  /* 0x00000004090982a4 */ /* 0x000fe2000f8e023f */
[----:B------:R-:W4:Y:S01]  /*0930*/  I2F.RP R6, R0 ;  /* 0x0000000000067306 */ /* 0x000f220000209400 */
[----:B------:R-:W-:Y:S01]  /*0940*/  @!UP0 UIMAD.WIDE.U32 UR20, UR10, UR4, URZ ;  /* 0x000000040a1482a5 */ /* 0x000fe2000f8e003f */
[----:B------:R-:W5:Y:S01]  /*0950*/  @!P2 LDC.64 R22, c[0x0][0x210] ;  /* 0x00008400ff16ab82 */ /* 0x000f620000000a00 */
[----:B------:R-:W-:Y:S01]  /*0960*/  @!UP0 UIMAD UR5, UR10, UR5, UR9 ;  /* 0x000000050a0582a4 */ /* 0x000fe2000f8e0209 */
[----:B--2---:R-:W-:-:S03]  /*0970*/  IABS R3, R3 ;  /* 0x0000000300037213 */ /* 0x004fc60000000000 */
[----:B------:R-:W-:Y:S01]  /*0980*/  @!UP0 UIADD3 UR8, UR21, UR5, URZ ;  /* 0x0000000515088290 */ /* 0x000fe2000fffe03f */
[----:B------:R-:W-:Y:S02]  /*0990*/  @!UP0 UMOV UR18, UR20 ;  /* 0x0000001400128c82 */ /* 0x000fe40008000000 */
[----:B------:R-:W-:Y:S01]  /*09a0*/  ULDC.64 UR4, c[0x0][0x258] ;  /* 0x0000960000047ab9 */ /* 0x000fe20000000a00 */
[----:B------:R-:W-:Y:S01]  /*09b0*/  UISETP.NE.AND UP0, UPT, UR7, -0x1, UPT ;  /* 0xffffffff0700788c */ /* 0x000fe2000bf05270 */
[----:B----4-:R-:W2:Y:S02]  /*09c0*/  MUFU.RCP R5, R6 ;  /* 0x0000000600057308 */ /* 0x010ea40000001000 */
[----:B--2---:R-:W-:Y:S02]  /*09d0*/  VIADD R5, R5, 0xffffffe ;  /* 0x0ffffffe05057836 */ /* 0x004fe40000000000 */
[----:B------:R-:W-:-:S04]  /*09e0*/  IMAD.U32 R6, RZ, RZ, UR4 ;  /* 0x00000004ff067e24 */ /* 0x000fc8000f8e00ff */
[----:B------:R-:W2:Y:S02]  /*09f0*/  F2I.FTZ.U32.TRUNC.NTZ R5, R5 ;  /* 0x0000000500057305 */ /* 0x000ea4000021f000 */
[----:B--2---:R-:W-:-:S04]  /*0a00*/  IMAD.MOV R4, RZ, RZ, -R5 ;  /* 0x000000ffff047224 */ /* 0x004fc800078e0a05 */
[----:B------:R-:W-:Y:S02]  /*0a10*/  IMAD R18, R4, R0, RZ ;  /* 0x0000000004127224 */ /* 0x000fe400078e02ff */
[----:B------:R-:W-:-:S04]  /*0a20*/  IMAD.MOV.U32 R4, RZ, RZ, RZ ;  /* 0x000000ffff047224 */ /* 0x000fc800078e00ff */
[----:B------:R-:W-:-:S04]  /*0a30*/  IMAD.HI.U32 R18, R5, R18, R4 ;  /* 0x0000001205127227 */ /* 0x000fc800078e0004 */
[----:B------:R-:W-:Y:S02]  /*0a40*/  VIADD R4, R10, 0x20 ;  /* 0x000000200a047836 */ /* 0x000fe40000000000 */
[----:B------:R-:W-:-:S03]  /*0a50*/  IMAD.HI.U32 R18, R18, R3, RZ ;  /* 0x0000000312127227 */ /* 0x000fc600078e00ff */
[C---:B------:R-:W-:Y:S01]  /*0a60*/  ISETP.GE.AND P1, PT, R4.reuse, UR23, PT ;  /* 0x0000001704007c0c */ /* 0x040fe2000bf26270 */
[----:B------:R-:W-:Y:S01]  /*0a70*/  IMAD.MOV R9, RZ, RZ, -R18 ;  /* 0x000000ffff097224 */ /* 0x000fe200078e0a12 */
[C---:B------:R-:W-:Y:S02]  /*0a80*/  ISETP.GE.AND P5, PT, R4.reuse, UR12, PT ;  /* 0x0000000c04007c0c */ /* 0x040fe4000bfa6270 */
[----:B------:R-:W-:Y:S01]  /*0a90*/  ISETP.GE.AND P3, PT, R4, UR12, PT ;  /* 0x0000000c04007c0c */ /* 0x000fe2000bf66270 */
[C---:B------:R-:W-:Y:S01]  /*0aa0*/  IMAD R9, R0.reuse, R9, R3 ;  /* 0x0000000900097224 */ /* 0x040fe200078e0203 */
[----:B------:R-:W-:Y:S02]  /*0ab0*/  LOP3.LUT R4, R13, 0xfffffffc, RZ, 0xc0, !PT ;  /* 0xfffffffc0d047812 */ /* 0x000fe400078ec0ff */
[----:B------:R-:W-:Y:S02]  /*0ac0*/  @!P6 MOV R3, 0x400 ;  /* 0x000004000003e802 */ /* 0x000fe40000000f00 */
[----:B------:R-:W-:Y:S01]  /*0ad0*/  ISETP.GT.U32.AND P4, PT, R0, R9, PT ;  /* 0x000000090000720c */ /* 0x000fe20003f84070 */
[----:B------:R-:W-:Y:S01]  /*0ae0*/  IMAD.IADD R4, R83, 0x1, -R4 ;  /* 0x0000000153047824 */ /* 0x000fe200078e0a04 */
[----:B-1----:R-:W-:Y:S01]  /*0af0*/  @!P6 LEA R16, R16, R3, 0x18 ;  /* 0x000000031010e211 */ /* 0x002fe200078ec0ff */
[----:B------:R-:W1:Y:S01]  /*0b00*/  @!P1 S2R R17, SR_CgaCtaId ;  /* 0x0000000000119919 */ /* 0x000e620000008800 */
[----:B------:R-:W-:Y:S01]  /*0b10*/  LEA.HI R3, R8, R83, RZ, 0x3 ;  /* 0x0000005308037211 */ /* 0x000fe200078f18ff */
[----:B------:R-:W-:Y:S01]  /*0b20*/  IMAD.SHL.U32 R26, R4, 0x8, RZ ;  /* 0x00000008041a7824 */ /* 0x000fe200078e00ff */
[----:B------:R-:W-:Y:S01]  /*0b30*/  LEA.HI R13, R13, R10, RZ, 0x1 ;  /* 0x0000000a0d0d7211 */ /* 0x000fe200078f08ff */
[----:B------:R-:W2:Y:S01]  /*0b40*/  @!P2 LDC.64 R4, c[0x0][0x240] ;  /* 0x00009000ff04ab82 */ /* 0x000ea20000000a00 */
[----:B------:R-:W-:-:S02]  /*0b50*/  SHF.R.S32.HI R19, RZ, 0x3, R3 ;  /* 0x00000003ff137819 */ /* 0x000fc40000011403 */
[----:B------:R-:W-:Y:S02]  /*0b60*/  SHF.R.S32.HI R27, RZ, 0x1f, R26 ;  /* 0x0000001fff1b7819 */ /* 0x000fe4000001141a */
[----:B------:R-:W-:Y:S01]  /*0b70*/  IADD3 R14, P0, R26, UR18, RZ ;  /* 0x000000121a0e7c10 */ /* 0x000fe2000ff1e0ff */
[----:B------:R-:W-:Y:S01]  /*0b80*/  @!P4 IMAD.IADD R9, R9, 0x1, -R0 ;  /* 0x000000010909c824 */ /* 0x000fe200078e0a00 */
[----:B------:R-:W-:Y:S01]  /*0b90*/  LOP3.LUT R13, R13, 0x7fffffe, RZ, 0xc0, !PT ;  /* 0x07fffffe0d0d7812 */ /* 0x000fe200078ec0ff */
[----:B------:R-:W-:Y:S01]  /*0ba0*/  IMAD.SHL.U32 R121, R19, 0x40, RZ ;  /* 0x0000004013797824 */ /* 0x000fe200078e00ff */
[----:B------:R-:W-:Y:S01]  /*0bb0*/  IADD3.X R15, R27, UR8, RZ, P0, !PT ;  /* 0x000000081b0f7c10 */ /* 0x000fe200087fe4ff */
[----:B------:R-:W-:Y:S01]  /*0bc0*/  USHF.R.S32.HI UR8, URZ, 0x1f, UR6 ;  /* 0x0000001f3f087899 */ /* 0x000fe20008011406 */
[----:B------:R-:W-:Y:S01]  /*0bd0*/  ISETP.GE.U32.AND P0, PT, R9, R0, PT ;  /* 0x000000000900720c */ /* 0x000fe20003f06070 */
[----:B------:R-:W-:Y:S01]  /*0be0*/  @!P4 VIADD R18, R18, 0x1 ;  /* 0x000000011212c836 */ /* 0x000fe20000000000 */
[----:B------:R-:W-:Y:S01]  /*0bf0*/  LEA.HI R0, R8, R83, RZ, 0x4 ;  /* 0x0000005308007211 */ /* 0x000fe200078f20ff */
[----:B------:R-:W-:Y:S01]  /*0c00*/  IMAD.WIDE.U32 R6, R6, UR6, R14 ;  /* 0x0000000606067c25 */ /* 0x000fe2000f8e000e */
[----:B------:R-:W-:Y:S01]  /*0c10*/  LOP3.LUT R8, R20, UR6, RZ, 0x3c, !PT ;  /* 0x0000000614087c12 */ /* 0x000fe2000f8e3cff */
[----:B------:R-:W4:Y:S01]  /*0c20*/  @!P5 S2R R14, SR_CgaCtaId ;  /* 0x00000000000ed919 */ /* 0x000f220000008800 */
[----:B------:R-:W-:Y:S01]  /*0c30*/  UIMAD UR8, UR8, UR4, URZ ;  /* 0x00000004080872a4 */ /* 0x000fe2000f8e023f */
[----:B------:R-:W-:Y:S01]  /*0c40*/  LOP3.LUT R121, R121, 0xc0, RZ, 0xc0, !PT ;  /* 0x000000c079797812 */ /* 0x000fe200078ec0ff */
[----:B------:R-:W-:Y:S01]  /*0c50*/  @UP0 UIADD3 UR4, UR11, UR7, URZ ;  /* 0x000000070b040290 */ /* 0x000fe2000fffe03f */
[----:B------:R-:W-:Y:S01]  /*0c60*/  ISETP.GE.AND P4, PT, R8, RZ, PT ;  /* 0x000000ff0800720c */ /* 0x000fe20003f86270 */
[----:B------:R-:W-:Y:S01]  /*0c70*/  UIMAD UR5, UR6, UR5, UR8 ;  /* 0x00000005060572a4 */ /* 0x000fe2000f8e0208 */
[----:B------:R-:W-:Y:S01]  /*0c80*/  LOP3.LUT R8, R121, 0x18, R26, 0xf8, !PT ;  /* 0x0000001879087812 */ /* 0x000fe200078ef81a */
[----:B------:R-:W-:Y:S01]  /*0c90*/  IMAD.IADD R13, R10, 0x1, -R13 ;  /* 0x000000010a0d7824 */ /* 0x000fe200078e0a0d */
[----:B------:R-:W-:Y:S01]  /*0ca0*/  SHF.R.U32.HI R121, RZ, 0x3, R121 ;  /* 0x00000003ff797819 */ /* 0x000fe20000011679 */
[----:B------:R-:W-:Y:S01]  /*0cb0*/  @P0 VIADD R18, R18, 0x1 ;  /* 0x0000000112120836 */ /* 0x000fe20000000000 */
[----:B------:R-:W-:Y:S01]  /*0cc0*/  ISETP.NE.AND P0, PT, R20, RZ, PT ;  /* 0x000000ff1400720c */ /* 0x000fe20003f05270 */
[-C--:B--2---:R-:W-:Y:S01]  /*0cd0*/  @!P2 IMAD R12, R29, R4.reuse, RZ ;  /* 0x000000041d0ca224 */ /* 0x084fe200078e02ff */
[----:B------:R-:W-:Y:S01]  /*0ce0*/  LOP3.LUT R121, R8, R121, RZ, 0x3c, !PT ;  /* 0x0000007908797212 */ /* 0x000fe200078e3cff */
[----:B------:R-:W-:Y:S01]  /*0cf0*/  VIADD R9, R7, UR5 ;  /* 0x0000000507097c36 */ /* 0x000fe20008000000 */
[----:B------:R-:W-:Y:S01]  /*0d00*/  SHF.R.S32.HI R21, RZ, 0x4, R0 ;  /* 0x00000004ff157819 */ /* 0x000fe20000011400 */
[----:B------:R-:W-:Y:S01]  /*0d10*/  @!P2 IMAD.MOV.U32 R8, RZ, RZ, R6 ;  /* 0x000000ffff08a224 */ /* 0x000fe200078e0006 */
[----:B------:R-:W-:Y:S01]  /*0d20*/  @UP0 UIADD3 UR5, UR11, UR7, URZ ;  /* 0x000000070b050290 */ /* 0x000fe2000fffe03f */
[----:B------:R-:W-:Y:S01]  /*0d30*/  @!P2 IMAD R12, R28, R5, R12 ;  /* 0x000000051c0ca224 */ /* 0x000fe200078e020c */
[----:B------:R-:W-:Y:S01]  /*0d40*/  LEA.HI R15, R0, R21, RZ, 0x1 ;  /* 0x00000015000f7211 */ /* 0x000fe200078f08ff */
[----:B------:R-:W-:Y:S01]  /*0d50*/  @!P2 IMAD.WIDE.U32 R24, R28, R4, R8 ;  /* 0x000000041c18a225 */ /* 0x000fe200078e0008 */
[----:B------:R-:W-:Y:S01]  /*0d60*/  @!P5 MOV R5, 0x400 ;  /* 0x000004000005d802 */ /* 0x000fe20000000f00 */
[----:B------:R-:W-:Y:S01]  /*0d70*/  @UP0 ULDC.64 UR8, c[0x0][0x248] ;  /* 0x0000920000080ab9 */ /* 0x000fe20000000a00 */
[----:B------:R-:W-:Y:S01]  /*0d80*/  LOP3.LUT R15, R15, 0xfffffffe, RZ, 0xc0, !PT ;  /* 0xfffffffe0f0f7812 */ /* 0x000fe200078ec0ff */
[----:B------:R-:W-:Y:S01]  /*0d90*/  @!P4 IMAD.MOV R18, RZ, RZ, -R18 ;  /* 0x000000ffff12c224 */ /* 0x000fe200078e0a12 */
[----:B-----5:R-:W-:Y:S01]  /*0da0*/  @!P2 LEA R22, P4, R24, R22, 0x1 ;  /* 0x000000161816a211 */ /* 0x020fe200078808ff */
[----:B------:R-:W-:Y:S01]  /*0db0*/  @!P2 IMAD.IADD R12, R25, 0x1, R12 ;  /* 0x00000001190ca824 */ /* 0x000fe200078e020c */
[----:B------:R-:W-:Y:S01]  /*0dc0*/  @!P0 LOP3.LUT R18, RZ, R20, RZ, 0x33, !PT ;  /* 0x00000014ff128212 */ /* 0x000fe200078e33ff */
[----:B------:R-:W-:Y:S01]  /*0dd0*/  IMAD.IADD R15, R21, 0x1, -R15 ;  /* 0x00000001150f7824 */ /* 0x000fe200078e0a0f */
[----:B------:R-:W-:Y:S01]  /*0de0*/  @!P1 IADD3 R20, P0, R28, 0x20, RZ ;  /* 0x000000201c149810 */ /* 0x000fe20007f1e0ff */
[----:B------:R-:W-:Y:S01]  /*0df0*/  @UP0 ULDC.64 UR6, c[0x0][0x250] ;  /* 0x0000940000060ab9 */ /* 0x000fe20000000a00 */
[----:B------:R-:W-:Y:S01]  /*0e00*/  @!P2 LEA.HI.X R23, R24, R23, R12, 0x1, P4 ;  /* 0x000000171817a211 */ /* 0x000fe200020f0c0c */
[----:B------:R-:W-:Y:S01]  /*0e10*/  @UP0 UIMAD.WIDE.U32 UR18, UR4, UR8, URZ ;  /* 0x00000008041202a5 */ /* 0x000fe2000f8e003f */
[----:B------:R-:W-:Y:S01]  /*0e20*/  LOP3.LUT R12, R3, 0xfffffff8, RZ, 0xc0, !PT ;  /* 0xfffffff8030c7812 */ /* 0x000fe200078ec0ff */
[----:B------:R-:W-:Y:S01]  /*0e30*/  @UP0 UIMAD.WIDE.U32 UR20, UR5, UR6, URZ ;  /* 0x00000006051402a5 */ /* 0x000fe2000f8e003f */
[----:B------:R-:W-:Y:S01]  /*0e40*/  LOP3.LUT R0, R0, 0xfffffff0, RZ, 0xc0, !PT ;  /* 0xfffffff000007812 */ /* 0x000fe200078ec0ff */
[----:B------:R-:W-:Y:S01]  /*0e50*/  @UP0 UIMAD UR4, UR4, UR9, URZ ;  /* 0x00000009040402a4 */ /* 0x000fe2000f8e023f */
[----:B----4-:R-:W-:Y:S01]  /*0e60*/  @!P5 LEA R14, R14, R5, 0x18 ;  /* 0x000000050e0ed211 */ /* 0x010fe200078ec0ff */
[----:B------:R-:W-:Y:S01]  /*0e70*/  @!P1 IMAD.X R5, RZ, RZ, R29, P0 ;  /* 0x000000ffff059224 */ /* 0x000fe200000e061d */
[----:B------:R-:W-:Y:S01]  /*0e80*/  PLOP3.LUT P0, PT, PT, PT, UP0, 0x80, 0x0 ;  /* 0x000000000000781c */ /* 0x000fe20003f0f008 */
[C---:B------:R-:W-:Y:S01]  /*0e90*/  IMAD.IADD R21, R83.reuse, 0x1, -R0 ;  /* 0x0000000153157824 */ /* 0x040fe200078e0a00 */
[----:B------:R-:W-:Y:S01]  /*0ea0*/  @!P1 MOV R4, 0x400 ;  /* 0x0000040000049802 */ /* 0x000fe20000000f00 */
[----:B------:R-:W-:Y:S01]  /*0eb0*/  IMAD.IADD R3, R83, 0x1, -R12 ;  /* 0x0000000153037824 */ /* 0x000fe200078e0a0c */
[----:B------:R-:W-:Y:S01]  /*0ec0*/  @UP0 UIMAD UR5, UR5, UR7, URZ ;  /* 0x00000007050502a4 */ /* 0x000fe2000f8e023f */
[----:B------:R-:W-:Y:S01]  /*0ed0*/  ISETP.GE.AND P4, PT, R10, UR12, PT ;  /* 0x0000000c0a007c0c */ /* 0x000fe2000bf86270 */
[----:B------:R-:W-:Y:S01]  /*0ee0*/  IMAD R24, R88, 0x8, R13 ;  /* 0x0000000858187824 */ /* 0x000fe200078e020d */
[----:B-1----:R-:W-:Y:S01]  /*0ef0*/  @!P1 LEA R4, R17, R4, 0x18 ;  /* 0x0000000411049211 */ /* 0x002fe200078ec0ff */
[----:B------:R-:W-:Y:S01]  /*0f00*/  @UP0 UIADD3 UR17, UR21, UR5, URZ ;  /* 0x0000000515110290 */ /* 0x000fe2000fffe03f */
[----:B------:R-:W-:Y:S01]  /*0f10*/  LEA.HI R17, R21, R21, RZ, 0x1 ;  /* 0x0000001515117211 */ /* 0x000fe200078f08ff */
[----:B------:R-:W-:Y:S01]  /*0f20*/  @UP0 UIADD3 UR12, UR19, UR4, URZ ;  /* 0x00000004130c0290 */ /* 0x000fe2000fffe03f */
[----:B------:R-:W-:Y:S01]  /*0f30*/  LEA.HI R0, R3, R3, RZ, 0x1 ;  /* 0x0000000303007211 */ /* 0x000fe200078f08ff */
[----:B------:R-:W-:Y:S01]  /*0f40*/  IMAD.U32 R121, R24, 0x20, R121 ;  /* 0x0000002018797824 */ /* 0x000fe200078e0079 */
[----:B------:R-:W-:-:S02]  /*0f50*/  LOP3.LUT R82, R17, 0x7fffffe, RZ, 0xc0, !PT ;  /* 0x07fffffe11527812 */ /* 0x000fc400078ec0ff */
[----:B------:R-:W-:Y:S02]  /*0f60*/  LOP3.LUT R12, R0, 0x3fffffe, RZ, 0xc0, !PT ;  /* 0x03fffffe000c7812 */ /* 0x000fe400078ec0ff */
[----:B------:R-:W-:Y:S01]  /*0f70*/  SHF.R.S32.HI R28, RZ, 0x1f, R21 ;  /* 0x0000001fff1c7819 */ /* 0x000fe20000011415 */
[----:B------:R-:W-:Y:S02]  /*0f80*/  IMAD.IADD R82, R21, 0x1, -R82 ;  /* 0x0000000115527824 */ /* 0x000fe400078e0a52 */
[----:B------:R-:W-:Y:S01]  /*0f90*/  IMAD.IADD R12, R3, 0x1, -R12 ;  /* 0x00000001030c7824 */ /* 0x000fe200078e0a0c */
[----:B------:R-:W-:Y:S01]  /*0fa0*/  LEA.HI R13, R28, R21, RZ, 0x3 ;  /* 0x000000151c0d7211 */ /* 0x000fe200078f18ff */
        /* <DEDUP_REMOVED lines=9> */
[----:B------:R-:W-:Y:S01]  /*1040*/  UIMAD UR12, UR12, UR4, URZ ;  /* 0x000000040c0c72a4 */ /* 0x000fe2000f8e023f */
[----:B------:R-:W-:-:S03]  /*1050*/  UMOV UR18, UR24 ;  /* 0x0000001800127c82 */ /* 0x000fc60008000000 */
[----:B------:R-:W-:Y:S02]  /*1060*/  UIMAD UR12, UR10, UR5, UR12 ;  /* 0x000000050a0c72a4 */ /* 0x000fe4000f8e020c */
[----:B------:R-:W-:-:S04]  /*1070*/  UIMAD.WIDE.U32 UR18, UR10, UR4, UR18 ;  /* 0x000000040a1272a5 */ /* 0x000fc8000f8e0012 */
[----:B------:R-:W-:-:S12]  /*1080*/  UIADD3 UR12, UR19, UR12, URZ ;  /* 0x0000000c130c7290 */ /* 0x000fd8000fffe03f */
.L_x_877:
[----:B------:R-:W-:Y:S05]  /*1090*/  @P0 BRA `(.L_x_878) ;  /* 0x0000000000300947 */ /* 0x000fea0003800000 */
        /* <DEDUP_REMOVED lines=12> */
.L_x_878:
[C---:B------:R-:W-:Y:S01]  /*1160*/  IMAD R3, R11.reuse, UR8, RZ ;  /* 0x000000080b037c24 */ /* 0x040fe2000f8e02ff */
[----:B------:R-:W-:Y:S01]  /*1170*/  SHF.R.S32.HI R0, RZ, 0x1, R0 ;  /* 0x00000001ff007819 */ /* 0x000fe20000011400 */
[----:B------:R-:W-:Y:S01]  /*1180*/  IMAD R7, R11, UR6, RZ ;  /* 0x000000060b077c24 */ /* 0x000fe2000f8e02ff */
[----:B------:R-:W-:Y:S01]  /*1190*/  SHF.R.S32.HI R24, RZ, 0x1, R17 ;  /* 0x00000001ff187819 */ /* 0x000fe20000011411 */
[C---:B------:R-:W-:Y:S01]  /*11a0*/  IMAD.WIDE.U32 R28, R10.reuse, UR8, R26 ;  /* 0x000000080a1c7c25 */ /* 0x040fe2000f8e001a */
[----:B------:R-:W-:Y:S01]  /*11b0*/  SHF.R.S32.HI R17, RZ, 0x1f, R17 ;  /* 0x0000001fff117819 */ /* 0x000fe20000011411 */
[----:B------:R-:W-:Y:S01]  /*11c0*/  UMOV UR4, 0x400 ;  /* 0x0000040000047882 */ /* 0x000fe20000000000 */
[----:B------:R-:W-:Y:S01]  /*11d0*/  USHF.L.U64.HI UR24, UR8, 0x6, UR9 ;  /* 0x0000000608187899 */ /* 0x000fe20008010209 */
[----:B------:R-:W-:Y:S01]  /*11e0*/  IMAD.WIDE.U32 R26, R10, UR6, R26 ;  /* 0x000000060a1a7c25 */ /* 0x000fe2000f8e001a */
[----:B------:R-:W-:Y:S01]  /*11f0*/  IADD3 R122, P0, R28, UR18, RZ ;  /* 0x000000121c7a7c10 */ /* 0x000fe2000ff1e0ff */
[----:B------:R-:W-:Y:S01]  /*1200*/  ULEA UR4, UR13, UR4, 0x18 ;  /* 0x000000040d047291 */ /* 0x000fe2000f8ec03f */
[----:B------:R-:W-:Y:S01]  /*1210*/  LEA.HI R17, R17, R24, RZ, 0x2 ;  /* 0x0000001811117211 */ /* 0x000fe200078f10ff */
[C---:B------:R-:W-:Y:S01]  /*1220*/  IMAD R3, R10.reuse, UR9, R3 ;  /* 0x000000090a037c24 */ /* 0x040fe2000f8e0203 */
[----:B------:R-:W-:Y:S01]  /*1230*/  USHF.L.U32 UR25, UR8, 0x6, URZ ;  /* 0x0000000608197899 */ /* 0x000fe2000800063f */
[----:B------:R-:W-:Y:S01]  /*1240*/  IMAD R7, R10, UR7, R7 ;  /* 0x000000070a077c24 */ /* 0x000fe2000f8e0207 */
[----:B------:R-:W-:Y:S01]  /*1250*/  ULDC.64 UR10, c[0x0][0x268] ;  /* 0x00009a00000a7ab9 */ /* 0x000fe20000000a00 */
[----:B------:R-:W1:Y:S01]  /*1260*/  @!P1 LDC.64 R10, c[0x0][0x240] ;  /* 0x00009000ff0a9b82 */ /* 0x000e620000000a00 */
[----:B------:R-:W-:Y:S01]  /*1270*/  IMAD.SHL.U32 R119, R0, 0x40, RZ ;  /* 0x0000004000777824 */ /* 0x000fe200078e00ff */
[----:B------:R-:W-:Y:S01]  /*1280*/  IADD3.X R123, R29, UR12, R3, P0, !PT ;  /* 0x0000000c1d7b7c10 */ /* 0x000fe200087fe403 */
[----:B------:R-:W-:Y:S01]  /*1290*/  IMAD.SHL.U32 R8, R19, 0x8, RZ ;  /* 0x0000000813087824 */ /* 0x000fe200078e00ff */
[----:B------:R-:W-:Y:S01]  /*12a0*/  LOP3.LUT R3, R17, 0xfffffffc, RZ, 0xc0, !PT ;  /* 0xfffffffc11037812 */ /* 0x000fe200078ec0ff */
[----:B------:R-:W-:Y:S01]  /*12b0*/  @!P1 IMAD.MOV.U32 R25, RZ, RZ, R9 ;  /* 0x000000ffff199224 */ /* 0x000fe200078e0009 */
[----:B------:R-:W-:Y:S01]  /*12c0*/  LOP3.LUT R119, R119, 0xc0, RZ, 0xc0, !PT ;  /* 0x000000c077777812 */ /* 0x000fe200078ec0ff */
[----:B------:R-:W-:Y:S01]  /*12d0*/  @!P1 IMAD R17, R121, 0x2, R4 ;  /* 0x0000000279119824 */ /* 0x000fe200078e0204 */
[----:B------:R-:W-:Y:S01]  /*12e0*/  IADD3 R108, P0, R26, UR20, RZ ;  /* 0x000000141a6c7c10 */ /* 0x000fe2000ff1e0ff */
[----:B------:R-:W-:Y:S01]  /*12f0*/  IMAD.IADD R3, R24, 0x1, -R3 ;  /* 0x0000000118037824 */ /* 0x000fe200078e0a03 */
[----:B------:R-:W-:Y:S01]  /*1300*/  LOP3.LUT R8, R119, 0x8, R8, 0xf8, !PT ;  /* 0x0000000877087812 */ /* 0x000fe200078ef808 */
[----:B------:R-:W-:Y:S01]  /*1310*/  @!P1 IMAD.MOV.U32 R24, RZ, RZ, R6 ;  /* 0x000000ffff189224 */ /* 0x000fe200078e0006 */
[----:B------:R-:W-:Y:S01]  /*1320*/  SHF.R.U32.HI R119, RZ, 0x3, R119 ;  /* 0x00000003ff777819 */ /* 0x000fe20000011677 */
[----:B------:R-:W-:Y:S01]  /*1330*/  ULDC.64 UR12, c[0x0][0x260] ;  /* 0x00009800000c7ab9 */ /* 0x000fe20000000a00 */
[----:B------:R-:W-:Y:S01]  /*1340*/  IADD3.X R109, R27, UR17, R7, P0, !PT ;  /* 0x000000111b6d7c10 */ /* 0x000fe200087fe407 */
[C---:B------:R-:W-:Y:S01]  /*1350*/  @!P6 IMAD R16, R121.reuse, 0x2, R16 ;  /* 0x000000027910e824 */ /* 0x040fe200078e0210 */
[----:B------:R-:W-:Y:S01]  /*1360*/  LOP3.LUT R119, R8, R119, RZ, 0x3c, !PT ;  /* 0x0000007708777212 */ /* 0x000fe200078e3cff */
[----:B------:R-:W2:Y:S01]  /*1370*/  @!P6 LDC.64 R6, c[0x0][0x218] ;  /* 0x00008600ff06eb82 */ /* 0x000ea20000000a00 */
[----:B------:R-:W-:Y:S01]  /*1380*/  SHF.R.S32.HI R19, RZ, 0x1f, R18 ;  /* 0x0000001fff137819 */ /* 0x000fe20000011412 */
[C---:B------:R-:W-:Y:S01]  /*1390*/  @!P5 IMAD R14, R121.reuse, 0x2, R14 ;  /* 0x00000002790ed824 */ /* 0x040fe200078e020e */
[----:B------:R-:W-:Y:S01]  /*13a0*/  LEA R121, R121, UR4, 0x1 ;  /* 0x0000000479797c11 */ /* 0x000fe2000f8e08ff */
[----:B------:R-:W-:Y:S01]  /*13b0*/  IMAD.WIDE.U32 R122, R18, UR12, R122 ;  /* 0x0000000c127a7c25 */ /* 0x000fe2000f8e007a */
[----:B------:R-:W-:Y:S01]  /*13c0*/  UIMAD UR17, UR24, UR34, URZ ;  /* 0x00000022181172a4 */ /* 0x000fe2000f8e023f */
[----:B------:R-:W-:Y:S01]  /*13d0*/  SHF.R.S32.HI R128, RZ, 0x1f, R85 ;  /* 0x0000001fff807819 */ /* 0x000fe20000011455 */
[----:B------:R-:W-:Y:S01]  /*13e0*/  USHF.L.U64.HI UR5, UR8, 0x5, UR9 ;  /* 0x0000000508057899 */ /* 0x000fe20008010209 */
[----:B------:R-:W3:Y:S01]  /*13f0*/  @!P1 LDC.64 R8, c[0x0][0x210] ;  /* 0x00008400ff089b82 */ /* 0x000ee20000000a00 */
[-C--:B-1----:R-:W-:Y:S01]  /*1400*/  @!P1 IMAD R5, R5, R10.reuse, RZ ;  /* 0x0000000a05059224 */ /* 0x082fe200078e02ff */
[----:B------:R-:W-:Y:S01]  /*1410*/  @!PT LDS RZ, [RZ] ;  /* 0x00000000fffff984 */ /* 0x000fe20000000800 */
[----:B------:R-:W-:Y:S01]  /*1420*/  @!PT LDS RZ, [RZ] ;  /* 0x00000000fffff984 */ /* 0x000fe20000000800 */
[----:B------:R-:W-:Y:S01]  /*1430*/  @!PT LDS RZ, [RZ] ;  /* 0x00000000fffff984 */ /* 0x000fe20000000800 */
[----:B------:R-:W-:Y:S01]  /*1440*/  @!P2 LDGSTS.E.BYPASS.LTC128B.128 [R121], desc[UR30][R22.64] ;  /* 0x000000001679afae */ /* 0x000fe2000b901d5e */
[----:B------:R-:W-:Y:S01]  /*1450*/  IMAD R127, R19, UR12, RZ ;  /* 0x0000000c137f7c24 */ /* 0x000fe2000f8e02ff */
[----:B------:R-:W-:Y:S01]  /*1460*/  USHF.L.U32 UR12, UR8, 0x5, URZ ;  /* 0x00000005080c7899 */ /* 0x000fe2000800063f */
[----:B------:R-:W-:Y:S01]  /*1470*/  @!P1 IMAD R11, R20, R11, R5 ;  /* 0x0000000b140b9224 */ /* 0x000fe200078e0205 */
[----:B------:R-:W-:Y:S01]  /*1480*/  @!P2 LDGSTS.E.BYPASS.LTC128B.128 [R121+0x1000], desc[UR30][R22.64+0x40] ;  /* 0x010000401679afae */ /* 0x000fe2000b901d5e */
[----:B------:R-:W-:Y:S01]  /*1490*/  IMAD R127, R18, UR13, R127 ;  /* 0x0000000d127f7c24 */ /* 0x000fe2000f8e027f */
[----:B------:R-:W1:Y:S01]  /*14a0*/  @!P5 LDC.64 R4, c[0x0][0x218] ;  /* 0x00008600ff04db82 */ /* 0x000e620000000a00 */
[----:B------:R-:W-:Y:S01]  /*14b0*/  USHF.R.S32.HI UR13, URZ, 0x1f, UR34 ;  /* 0x0000001f3f0d7899 */ /* 0x000fe20008011422 */
[----:B------:R-:W-:Y:S01]  /*14c0*/  @!P1 IMAD.WIDE.U32 R24, R20, R10, R24 ;  /* 0x0000000a14189225 */ /* 0x000fe200078e0018 */
[----:B------:R4:W-:Y:S01]  /*14d0*/  @!P2 LDGSTS.E.BYPASS.LTC128B.128 [R121+0x2000], desc[UR30][R22.64+0x80] ;  /* 0x020000801679afae */ /* 0x0009e2000b901d5e */
[----:B------:R-:W-:Y:S01]  /*14e0*/  UIMAD.WIDE.U32 UR18, UR34, UR6, URZ ;  /* 0x00000006221272a5 */ /* 0x000fe2000f8e003f */
[----:B------:R-:W-:Y:S01]  /*14f0*/  LEA.HI R128, R128, R85, RZ, 0x2 ;  /* 0x0000005580807211 */ /* 0x000fe200078f10ff */
[----:B------:R-:W-:Y:S01]  /*1500*/  IMAD.U32 R21, RZ, RZ, UR34 ;  /* 0x00000022ff157e24 */ /* 0x000fe2000f8e00ff */
[----:B------:R-:W-:Y:S01]  /*1510*/  UIMAD UR17, UR13, UR25, UR17 ;  /* 0x000000190d1172a4 */ /* 0x000fe2000f8e0211 */
[----:B------:R-:W-:Y:S01]  /*1520*/  IMAD.IADD R127, R123, 0x1, R127 ;  /* 0x000000017b7f7824 */ /* 0x000fe200078e027f */
[----:B------:R-:W-:Y:S01]  /*1530*/  SHF.R.S32.HI R128, RZ, 0x2, R128 ;  /* 0x00000002ff807819 */ /* 0x000fe20000011480 */
[----:B------:R-:W-:Y:S01]  /*1540*/  IMAD.MOV.U32 R126, RZ, RZ, R122 ;  /* 0x000000ffff7e7224 */ /* 0x000fe200078e007a */
[----:B------:R-:W-:Y:S01]  /*1550*/  UISETP.GE.AND UP0, UPT, UR29, 0x2, UPT ;  /* 0x000000021d00788c */ /* 0x000fe2000bf06270 */
[----:B------:R-:W-:-:S02]  /*1560*/  @!P1 IMAD.IADD R10, R25, 0x1, R11 ;  /* 0x00000001190a9824 */ /* 0x000fc400078e020b */
[----:B------:R-:W-:Y:S01]  /*1570*/  IMAD R125, R19, UR10, RZ ;  /* 0x0000000a137d7c24 */ /* 0x000fe2000f8e02ff */
[----:B---3--:R-:W-:Y:S01]  /*1580*/  @!P1 LEA R20, P0, R24, R8, 0x1 ;  /* 0x0000000818149211 */ /* 0x008fe200078008ff */
[----:B------:R-:W-:Y:S01]  /*1590*/  IMAD.WIDE.U32 R108, R18, UR10, R108 ;  /* 0x0000000a126c7c25 */ /* 0x000fe2000f8e006c */
[----:B------:R-:W-:-:S03]  /*15a0*/  USHF.L.U32 UR10, UR7, 0x5, URZ ;  /* 0x00000005070a7899 */ /* 0x000fc6000800063f */
[----:B------:R-:W-:Y:S01]  /*15b0*/  IMAD R125, R18, UR11, R125 ;  /* 0x0000000b127d7c24 */ /* 0x000fe2000f8e027d */
[----:B------:R-:W-:Y:S01]  /*15c0*/  UIMAD UR11, UR13, UR6, URZ ;  /* 0x000000060d0b72a4 */ /* 0x000fe2000f8e023f */
[----:B------:R-:W-:Y:S02]  /*15d0*/  IMAD.SHL.U32 R80, R3, 0x40, RZ ;  /* 0x0000004003507824 */ /* 0x000fe400078e00ff */
[----:B------:R-:W-:Y:S01]  /*15e0*/  IMAD R12, R15, 0x8, R12 ;  /* 0x000000080f0c7824 */ /* 0x000fe200078e020c */
[----:B------:R-:W-:Y:S01]  /*15f0*/  UIMAD UR11, UR34, UR7, UR11 ;  /* 0x00000007220b72a4 */ /* 0x000fe2000f8e020b */
[----:B------:R-:W-:Y:S01]  /*1600*/  IMAD.SHL.U32 R13, R13, 0x20, RZ ;  /* 0x000000200d0d7824 */ /* 0x000fe200078e00ff */
[----:B------:R-:W-:Y:S01]  /*1610*/  LOP3.LUT R80, R80, 0xc0, RZ, 0xc0, !PT ;  /* 0x000000c050507812 */ /* 0x000fe200078ec0ff */
[----:B------:R-:W-:Y:S01]  /*1620*/  IMAD.SHL.U32 R15, R15, 0x8, RZ ;  /* 0x000000080f0f7824 */ /* 0x000fe200078e00ff */
[----:B------:R-:W-:Y:S01]  /*1630*/  UIADD3 UR11, UR19, UR11, URZ ;  /* 0x0000000b130b7290 */ /* 0x000fe2000fffe03f */
[----:B----4-:R-:W-:Y:S01]  /*1640*/  IMAD.WIDE.U32 R22, R21, UR25, R126 ;  /* 0x0000001915167c25 */ /* 0x010fe2000f8e007e */
[----:B------:R-:W-:-:S02]  /*1650*/  @!P1 LEA.HI.X R21, R24, R9, R10, 0x1, P0 ;  /* 0x0000000918159211 */ /* 0x000fc400000f0c0a */
[----:B------:R-:W-:Y:S01]  /*1660*/  LOP3.LUT R81, R13, 0xffffff00, RZ, 0xc0, !PT ;  /* 0xffffff000d517812 */ /* 0x000fe200078ec0ff */
[----:B------:R-:W-:Y:S01]  /*1670*/  VIADD R8, R23, UR17 ;  /* 0x0000001117087c36 */ /* 0x000fe20008000000 */
[C---:B--2---:R-:W-:Y:S01]  /*1680*/  @!P6 LEA R10, P2, R22.reuse, R6, 0x1 ;  /* 0x00000006160ae211 */ /* 0x044fe200078408ff */
[----:B------:R-:W-:Y:S01]  /*1690*/  @!P1 LDGSTS.E.BYPASS.LTC128B.128 [R17+0x800], desc[UR30][R20.64] ;  /* 0x0080000014119fae */ /* 0x000fe2000b901d5e */
[C---:B------:R-:W-:Y:S01]  /*16a0*/  @!P5 IADD3 R6, P0, R22.reuse, UR12, RZ ;  /* 0x0000000c1606dc10 */ /* 0x040fe2000ff1e0ff */
[----:B------:R-:W-:Y:S01]  /*16b0*/  IMAD.IADD R125, R109, 0x1, R125 ;  /* 0x000000016d7d7824 */ /* 0x000fe200078e027d */
[----:B------:R-:W-:Y:S01]  /*16c0*/  @!P6 LEA.HI.X R11, R22, R7, R8, 0x1, P2 ;  /* 0x00000007160be211 */ /* 0x000fe200010f0c08 */
[----:B------:R-:W-:Y:S01]  /*16d0*/  @!P1 LDGSTS.E.BYPASS.LTC128B.128 [R17+0x1800], desc[UR30][R20.64+0x40] ;  /* 0x0180004014119fae */ /* 0x000fe2000b901d5e */
[----:B------:R-:W-:Y:S01]  /*16e0*/  @!P5 IADD3.X R8, R8, UR5, RZ, P0, !PT ;  /* 0x000000050808dc10 */ /* 0x000fe200087fe4ff */
[----:B------:R-:W-:Y:S01]  /*16f0*/  IMAD.U32 R119, R12, 0x20, R119 ;  /* 0x000000200c777824 */ /* 0x000fe200078e0077 */
[----:B-1----:R-:W-:Y:S01]  /*1700*/  @!P5 LEA R18, P0, R6, R4, 0x1 ;  /* 0x000000040612d211 */ /* 0x002fe200078008ff */
[----:B------:R-:W-:Y:S01]  /*1710*/  @!P1 LDGSTS.E.BYPASS.LTC128B.128 [R17+0x2800], desc[UR30][R20.64+0x80] ;  /* 0x0280008014119fae */ /* 0x000fe2000b901d5e */
[----:B------:R-:W-:Y:S01]  /*1720*/  LOP3.LUT R13, R80, 0x8, R15, 0xf8, !PT ;  /* 0x00000008500d7812 */ /* 0x000fe200078ef80f */
[----:B------:R-:W-:Y:S01]  /*1730*/  IMAD.SHL.U32 R83, R83, 0x2, RZ ;  /* 0x0000000253537824 */ /* 0x000fe200078e00ff */
[----:B------:R-:W-:Y:S01]  /*1740*/  @!P5 LEA.HI.X R19, R6, R5, R8, 0x1, P0 ;  /* 0x000000050613d211 */ /* 0x000fe200000f0c08 */
[----:B------:R-:W-:Y:S01]  /*1750*/  @!P6 LDGSTS.E.BYPASS.LTC128B.128 [R16+0x3000], desc[UR30][R10.64] ;  /* 0x030000000a10efae */ /* 0x000fe2000b901d5e */
[----:B------:R-:W1:Y:S01]  /*1760*/  @!P4 LDC.64 R6, c[0x0][0x220] ;  /* 0x00008800ff06cb82 */ /* 0x000e620000000a00 */
[----:B------:R-:W-:Y:S01]  /*1770*/  SHF.R.U32.HI R80, RZ, 0x3, R80 ;  /* 0x00000003ff507819 */ /* 0x000fe20000011650 */
[----:B------:R-:W-:Y:S01]  /*1780*/  IMAD.U32 R111, RZ, RZ, UR16 ;  /* 0x00000010ff6f7e24 */ /* 0x000fe2000f8e00ff */
[----:B------:R-:W-:Y:S01]  /*1790*/  @!P6 LDGSTS.E.BYPASS.LTC128B.128 [R16+0x4000], desc[UR30][R10.64+0x40] ;  /* 0x040000400a10efae */ /* 0x000fe2000b901d5e */
[----:B------:R-:W-:-:S02]  /*17a0*/  LEA R119, R119, UR4, 0x1 ;  /* 0x0000000477777c11 */ /* 0x000fc4000f8e08ff */
[----:B------:R-:W-:Y:S01]  /*17b0*/  LOP3.LUT R80, R13, R80, RZ, 0x3c, !PT ;  /* 0x000000500d507212 */ /* 0x000fe200078e3cff */
[----:B------:R2:W-:Y:S01]  /*17c0*/  @!P6 LDGSTS.E.BYPASS.LTC128B.128 [R16+0x5000], desc[UR30][R10.64+0x80] ;  /* 0x050000800a10efae */ /* 0x0005e2000b901d5e */
[----:B------:R-:W3:Y:S01]  /*17d0*/  @!P3 LDC.64 R4, c[0x0][0x220] ;  /* 0x00008800ff04bb82 */ /* 0x000ee20000000a00 */
[----:B------:R-:W-:Y:S01]  /*17e0*/  IMAD R13, R88, 0x200, R81 ;  /* 0x00000200580d7824 */ /* 0x000fe200078e0251 */
[----:B------:R-:W-:Y:S01]  /*17f0*/  LOP3.LUT R83, R83, 0x6, RZ, 0xc0, !PT ;  /* 0x0000000653537812 */ /* 0x000fe200078ec0ff */
[----:B------:R-:W-:Y:S02]  /*1800*/  @!P5 LDGSTS.E.BYPASS.LTC128B.128 [R14+0x3800], desc[UR30][R18.64] ;  /* 0x03800000120edfae */ /* 0x000fe4000b901d5e */
[----:B------:R-:W-:Y:S02]  /*1810*/  IMAD R13, R82, 0x20, R13 ;  /* 0x00000020520d7824 */ /* 0x000fe400078e020d */
[----:B------:R-:W-:Y:S02]  /*1820*/  @!P5 LDGSTS.E.BYPASS.LTC128B.128 [R14+0x4800], desc[UR30][R18.64+0x40] ;  /* 0x04800040120edfae */ /* 0x000fe4000b901d5e */
[----:B------:R-:W-:-:S02]  /*1830*/  IMAD.IADD R120, R80, 0x1, R13 ;  /* 0x0000000150787824 */ /* 0x000fc400078e020d */
[----:B------:R4:W-:Y:S03]  /*1840*/  @!P5 LDGSTS.E.BYPASS.LTC128B.128 [R14+0x5800], desc[UR30][R18.64+0x80] ;  /* 0x05800080120edfae */ /* 0x0009e6000b901d5e */
[----:B------:R-:W-:Y:S01]  /*1850*/  LEA R120, R120, UR4, 0x1 ;  /* 0x0000000478787c11 */ /* 0x000fe2000f8e08ff */
[----:B------:R-:W0:Y:S01]  /*1860*/  LDGDEPBAR ;  /* 0x00000000000079af */ /* 0x000e220000000000 */
[----:B--2---:R-:W-:Y:S02]  /*1870*/  IMAD.U32 R10, RZ, RZ, UR18 ;  /* 0x00000012ff0a7e24 */ /* 0x004fe4000f8e00ff */
[----:B------:R-:W-:Y:S01]  /*1880*/  IMAD.U32 R11, RZ, RZ, UR19 ;  /* 0x00000013ff0b7e24 */ /* 0x000fe2000f8e00ff */
[----:B------:R-:W-:Y:S01]  /*1890*/  UIMAD.WIDE.U32 UR18, UR6, 0x20, URZ ;  /* 0x00000020061278a5 */ /* 0x000fe2000f8e003f */
[----:B------:R-:W-:Y:S01]  /*18a0*/  IMAD.U32 R11, RZ, RZ, UR11 ;  /* 0x0000000bff0b7e24 */ /* 0x000fe2000f8e00ff */
[----:B------:R-:W-:-:S04]  /*18b0*/  LEA R8, P0, R10, R108, 0x6 ;  /* 0x0000006c0a087211 */ /* 0x000fc800078030ff */
[----:B------:R-:W-:Y:S01]  /*18c0*/  LEA.HI.X R11, R10, R125, R11, 0x6, P0 ;  /* 0x0000007d0a0b7211 */ /* 0x000fe200000f340b */
[----:B------:R-:W-:Y:S01]  /*18d0*/  IMAD.U32 R10, RZ, RZ, UR10 ;  /* 0x0000000aff0a7e24 */ /* 0x000fe2000f8e00ff */
[----:B------:R-:W-:Y:S01]  /*18e0*/  @!P3 IADD3 R9, P0, R8, UR18, RZ ;  /* 0x000000120809bc10 */ /* 0x000fe2000ff1e0ff */
[----:B------:R-:W-:-:S04]  /*18f0*/  DEPBAR.LE SB0, 0x0 ;  /* 0x000080000000791a */ /* 0x000fc80000000000 */
[----:B------:R-:W-:Y:S01]  /*1900*/  BAR.SYNC.DEFER_BLOCKING 0x0 ;  /* 0x0000000000007b1d */ /* 0x000fe20000010000 */
[C---:B-1----:R-:W-:Y:S02]  /*1910*/  @!P4 LEA R6, P1, R8.reuse, R6, 0x1 ;  /* 0x000000060806c211 */ /* 0x042fe400078208ff */
[----:B------:R-:W-:Y:S02]  /*1920*/  @!P3 IADD3.X R10, R11, UR19, R10, P0, !PT ;  /* 0x000000130b0abc10 */ /* 0x000fe400087fe40a */
[----:B------:R-:W-:Y:S02]  /*1930*/  @!P4 LEA.HI.X R7, R8, R7, R11, 0x1, P1 ;  /* 0x000000070807c211 */ /* 0x000fe400008f0c0b */
[----:B---3--:R-:W-:Y:S02]  /*1940*/  @!P3 LEA R4, P0, R9, R4, 0x1 ;  /* 0x000000040904b211 */ /* 0x008fe400078008ff */
[----:B------:R-:W-:Y:S01]  /*1950*/  LOP3.LUT P1, RZ, R3, 0x2, RZ, 0xc0, !PT ;  /* 0x0000000203ff7812 */ /* 0x000fe2000782c0ff */
[----:B------:R-:W-:Y:S01]  /*1960*/  IMAD.MOV.U32 R3, RZ, RZ, 0x10 ;  /* 0x00000010ff037424 */ /* 0x000fe200078e00ff */
[----:B------:R-:W-:-:S02]  /*1970*/  @!P3 LEA.HI.X R5, R9, R5, R10, 0x1, P0 ;  /* 0x000000050905b211 */ /* 0x000fc400000f0c0a */
[----:B------:R-:W-:Y:S01]  /*1980*/  LOP3.LUT P0, RZ, R0, 0x2, RZ, 0xc0, !PT ;  /* 0x0000000200ff7812 */ /* 0x000fe2000780c0ff */
[----:B------:R-:W-:Y:S01]  /*1990*/  IMAD.MOV.U32 R0, RZ, RZ, 0x20 ;  /* 0x00000020ff007424 */ /* 0x000fe200078e00ff */
[----:B------:R-:W-:-:S04]  /*19a0*/  SEL R3, R3, 0xfffffff0, !P1 ;  /* 0xfffffff003037807 */ /* 0x000fc80004800000 */
[----:B------:R-:W-:Y:S01]  /*19b0*/  SEL R0, R0, 0xffffffe0, !P0 ;  /* 0xffffffe000007807 */ /* 0x000fe20004000000 */
[----:B------:R-:W-:Y:S01]  /*19c0*/  IMAD R118, R3, 0x2, R120 ;  /* 0x0000000203767824 */ /* 0x000fe200078e0278 */
[----:B------:R-:W-:Y:S03]  /*19d0*/  @P4 STS [R121+0x6000], RZ ;  /* 0x006000ff79004388 */ /* 0x000fe60000000800 */
[----:B------:R-:W-:Y:S02]  /*19e0*/  IMAD.IADD R116, R119, 0x1, R0 ;  /* 0x0000000177747824 */ /* 0x000fe400078e0200 */
[----:B------:R-:W-:Y:S01]  /*19f0*/  IMAD.U32 R0, RZ, RZ, UR34 ;  /* 0x00000022ff007e24 */ /* 0x000fe2000f8e00ff */
[----:B------:R-:W-:Y:S03]  /*1a00*/  @P4 STS [R121+0x6004], RZ ;  /* 0x006004ff79004388 */ /* 0x000fe60000000800 */
[----:B------:R-:W-:Y:S01]  /*1a10*/  IMAD R0, R0, 0x40, R83 ;  /* 0x0000004000007824 */ /* 0x000fe200078e0253 */
        /* <DEDUP_REMOVED lines=19> */
[----:B------:R-:W2:Y:S04]  /*1b50*/  LDSM.16.M88.4 R20, [R119+0x3000] ;  /* 0x003000007714783b */ /* 0x000ea80000000200 */
[----:B----4-:R-:W3:Y:S04]  /*1b60*/  LDSM.16.M88.4 R12, [R119+0x3400] ;  /* 0x00340000770c783b */ /* 0x010ee80000000200 */
[----:B------:R-:W4:Y:S04]  /*1b70*/  LDSM.16.M88.4 R56, [R119+0x3800] ;  /* 0x003800007738783b */ /* 0x000f280000000200 */
[----:B------:R-:W5:Y:S04]  /*1b80*/  LDSM.16.M88.4 R68, [R119+0x3c00] ;  /* 0x003c00007744783b */ /* 0x000f680000000200 */
[----:B------:R-:W-:Y:S04]  /*1b90*/  LDSM.16.M88.4 R44, [R118] ;  /* 0x00000000762c783b */ /* 0x000fe80000000200 */
[----:B------:R-:W5:Y:S04]  /*1ba0*/  LDSM.16.M88.4 R32, [R116+0x3000] ;  /* 0x003000007420783b */ /* 0x000f680000000200 */
[----:B------:R-:W5:Y:S04]  /*1bb0*/  LDSM.16.M88.4 R28, [R116+0x3400] ;  /* 0x00340000741c783b */ /* 0x000f680000000200 */
[----:B-1----:R-:W1:Y:S04]  /*1bc0*/  LDSM.16.M88.4 R4, [R116+0x3800] ;  /* 0x003800007404783b */ /* 0x002e680000000200 */
[----:B------:R-:W1:Y:S04]  /*1bd0*/  LDSM.16.M88.4 R64, [R116+0x3c00] ;  /* 0x003c00007440783b */ /* 0x000e680000000200 */
[----:B------:R-:W-:Y:S01]  /*1be0*/  LDSM.16.M88.4 R8, [R120+0x1000] ;  /* 0x001000007808783b */ /* 0x000fe20000000200 */
[C---:B--2---:R-:W-:Y:S03]  /*1bf0*/  HMMA.16816.F32 R24, R48.reuse, R20, RZ ;  /* 0x000000143018723c */ /* 0x044fe600000018ff */
[----:B------:R-:W2:Y:S04]  /*1c00*/  LDSM.16.M88.4 R40, [R119+0x4000] ;  /* 0x004000007728783b */ /* 0x000ea80000000200 */
[----:B------:R-:W2:Y:S01]  /*1c10*/  LDSM.16.M88.4 R36, [R119+0x4400] ;  /* 0x004400007724783b */ /* 0x000ea20000000200 */
[C---:B---3--:R-:W-:Y:S03]  /*1c20*/  HMMA.16816.F32 R16, R48.reuse, R12, RZ ;  /* 0x0000000c3010723c */ /* 0x048fe600000018ff */
[----:B------:R-:W-:Y:S03]  /*1c30*/  LDSM.16.M88.4 R72, [R118+0x1000] ;  /* 0x001000007648783b */ /* 0x000fe60000000200 */
[C---:B------:R-:W-:Y:S01]  /*1c40*/  HMMA.16816.F32 R12, R48.reuse, R14, RZ ;  /* 0x0000000e300c723c */ /* 0x040fe200000018ff */
[----:B------:R-:W-:Y:S04]  /*1c50*/  LDSM.16.M88.4 R76, [R116+0x4400] ;  /* 0x00440000744c783b */ /* 0x000fe80000000200 */
[----:B------:R-:W0:Y:S01]  /*1c60*/  LDGDEPBAR ;  /* 0x00000000000079af */ /* 0x000e220000000000 */
[C---:B----4-:R-:W-:Y:S06]  /*1c70*/  HMMA.16816.F32 R60, R48.reuse, R56, RZ ;  /* 0x00000038303c723c */ /* 0x050fec00000018ff */
[C---:B------:R-:W-:Y:S06]  /*1c80*/  HMMA.16816.F32 R20, R48.reuse, R22, RZ ;  /* 0x000000163014723c */ /* 0x040fec00000018ff */
[C---:B------:R-:W-:Y:S06]  /*1c90*/  HMMA.16816.F32 R56, R48.reuse, R58, RZ ;  /* 0x0000003a3038723c */ /* 0x040fec00000018ff */
[C---:B-----5:R-:W-:Y:S06]  /*1ca0*/  HMMA.16816.F32 R52, R48.reuse, R68, RZ ;  /* 0x000000443034723c */ /* 0x060fec00000018ff */
[----:B------:R-:W-:Y:S01]  /*1cb0*/  HMMA.16816.F32 R48, R48, R70, RZ ;  /* 0x000000463030723c */ /* 0x000fe200000018ff */
[----:B------:R-:W-:Y:S05]  /*1cc0*/  LDSM.16.M88.4 R68, [R116+0x4800] ;  /* 0x004800007444783b */ /* 0x000fea0000000200 */
[C---:B------:R-:W-:Y:S06]  /*1cd0*/  HMMA.16816.F32 R24, R44.reuse, R32, R24 ;  /* 0x000000202c18723c */ /* 0x040fec0000001818 */
[C---:B------:R-:W-:Y:S06]  /*1ce0*/  HMMA.16816.F32 R16, R44.reuse, R28, R16 ;  /* 0x0000001c2c10723c */ /* 0x040fec0000001810 */
[C---:B------:R-:W-:Y:S01]  /*1cf0*/  HMMA.16816.F32 R12, R44.reuse, R30, R12 ;  /* 0x0000001e2c0c723c */ /* 0x040fe2000000180c */
[----:B------:R-:W3:Y:S05]  /*1d00*/  LDSM.16.M88.4 R28, [R119+0x4c00] ;  /* 0x004c0000771c783b */ /* 0x000eea0000000200 */
[C---:B------:R-:W-:Y:S01]  /*1d10*/  HMMA.16816.F32 R20, R44.reuse, R34, R20 ;  /* 0x000000222c14723c */ /* 0x040fe20000001814 */
[----:B------:R-:W-:Y:S05]  /*1d20*/  LDSM.16.M88.4 R32, [R119+0x4800] ;  /* 0x004800007720783b */ /* 0x000fea0000000200 */
[C---:B-1----:R-:W-:Y:S06]  /*1d30*/  HMMA.16816.F32 R60, R44.reuse, R4, R60 ;  /* 0x000000042c3c723c */ /* 0x042fec000000183c */
[C---:B------:R-:W-:Y:S01]  /*1d40*/  HMMA.16816.F32 R56, R44.reuse, R6, R56 ;  /* 0x000000062c38723c */ /* 0x040fe20000001838 */
[----:B------:R-:W1:Y:S05]  /*1d50*/  LDSM.16.M88.4 R4, [R116+0x4000] ;  /* 0x004000007404783b */ /* 0x000e6a0000000200 */
[C---:B------:R-:W-:Y:S06]  /*1d60*/  HMMA.16816.F32 R52, R44.reuse, R64, R52 ;  /* 0x000000402c34723c */ /* 0x040fec0000001834 */
[----:B------:R-:W-:Y:S01]  /*1d70*/  HMMA.16816.F32 R48, R44, R66, R48 ;  /* 0x000000422c30723c */ /* 0x000fe20000001830 */
[----:B------:R-:W4:Y:S04]  /*1d80*/  LDSM.16.M88.4 R64, [R116+0x4c00] ;  /* 0x004c00007440783b */ /* 0x000f280000000200 */
[----:B------:R-:W-:Y:S01]  /*1d90*/  LDSM.16.M88.4 R44, [R120+0x2000] ;  /* 0x00200000782c783b */ /* 0x000fe20000000200 */
[C---:B--2---:R-:W-:Y:S06]  /*1da0*/  HMMA.16816.F32 R24, R8.reuse, R40, R24 ;  /* 0x000000280818723c */ /* 0x044fec0000001818 */
[C---:B------:R-:W-:Y:S01]  /*1db0*/  HMMA.16816.F32 R20, R8.reuse, R42, R20 ;  /* 0x0000002a0814723c */ /* 0x040fe20000001814 */
[----:B------:R-:W2:Y:S05]  /*1dc0*/  LDSM.16.M88.4 R40, [R119+0x5000] ;  /* 0x005000007728783b */ /* 0x000eaa0000000200 */
[C---:B------:R-:W-:Y:S06]  /*1dd0*/  HMMA.16816.F32 R16, R8.reuse, R36, R16 ;  /* 0x000000240810723c */ /* 0x040fec0000001810 */
[C---:B------:R-:W-:Y:S01]  /*1de0*/  HMMA.16816.F32 R12, R8.reuse, R38, R12 ;  /* 0x00000026080c723c */ /* 0x040fe2000000180c */
[----:B------:R-:W5:Y:S05]  /*1df0*/  LDSM.16.M88.4 R36, [R119+0x5400] ;  /* 0x005400007724783b */ /* 0x000f6a0000000200 */
[C---:B---3--:R-:W-:Y:S06]  /*1e00*/  HMMA.16816.F32 R52, R8.reuse, R28, R52 ;  /* 0x0000001c0834723c */ /* 0x048fec0000001834 */
[----:B------:R-:W-:Y:S01]  /*1e10*/  HMMA.16816.F32 R48, R8, R30, R48 ;  /* 0x0000001e0830723c */ /* 0x000fe20000001830 */
[----:B------:R-:W3:Y:S05]  /*1e20*/  LDSM.16.M88.4 R28, [R119+0x5c00] ;  /* 0x005c0000771c783b */ /* 0x000eea0000000200 */
[----:B-1----:R-:W-:Y:S06]  /*1e30*/  HMMA.16816.F32 R24, R72, R4, R24 ;  /* 0x000000044818723c */ /* 0x002fec0000001818 */
[C---:B------:R-:W-:Y:S06]  /*1e40*/  HMMA.16816.F32 R56, R8.reuse, R34, R56 ;  /* 0x000000220838723c */ /* 0x040fec0000001838 */
[----:B------:R-:W-:Y:S01]  /*1e50*/  HMMA.16816.F32 R60, R8, R32, R60 ;  /* 0x00000020083c723c */ /* 0x000fe2000000183c */
[----:B------:R-:W-:Y:S04]  /*1e60*/  LDSM.16.M88.4 R8, [R116+0x5000] ;  /* 0x005000007408783b */ /* 0x000fe80000000200 */
[----:B------:R-:W-:Y:S01]  /*1e70*/  LDSM.16.M88.4 R32, [R119+0x5800] ;  /* 0x005800007720783b */ /* 0x000fe20000000200 */
[C---:B------:R-:W-:Y:S03]  /*1e80*/  HMMA.16816.F32 R20, R72.reuse, R6, R20 ;  /* 0x000000064814723c */ /* 0x040fe60000001814 */
[----:B------:R-:W1:Y:S03]  /*1e90*/  LDSM.16.M88.4 R4, [R118+0x2000] ;  /* 0x002000007604783b */ /* 0x000e660000000200 */
[C---:B------:R-:W-:Y:S06]  /*1ea0*/  HMMA.16816.F32 R16, R72.reuse, R76, R16 ;  /* 0x0000004c4810723c */ /* 0x040fec0000001810 */
[C---:B----4-:R-:W-:Y:S06]  /*1eb0*/  HMMA.16816.F32 R52, R72.reuse, R64, R52 ;  /* 0x000000404834723c */ /* 0x050fec0000001834 */
[C---:B------:R-:W-:Y:S01]  /*1ec0*/  HMMA.16816.F32 R64, R72.reuse, R66, R48 ;  /* 0x000000424840723c */ /* 0x040fe20000001830 */
[----:B------:R-:W4:Y:S05]  /*1ed0*/  LDSM.16.M88.4 R48, [R116+0x5400] ;  /* 0x005400007430783b */ /* 0x000f2a0000000200 */
[----:B------:R-:W-:Y:S06]  /*1ee0*/  HMMA.16816.F32 R12, R72, R78, R12 ;  /* 0x0000004e480c723c */ /* 0x000fec000000180c */
[----:B--2---:R-:W-:Y:S06]  /*1ef0*/  HMMA.16816.F32 R24, R44, R40, R24 ;  /* 0x000000282c18723c */ /* 0x004fec0000001818 */
[C---:B------:R-:W-:Y:S06]  /*1f00*/  HMMA.16816.F32 R56, R72.reuse, R70, R56 ;  /* 0x000000464838723c */ /* 0x040fec0000001838 */
[----:B------:R-:W-:Y:S06]  /*1f10*/  HMMA.16816.F32 R60, R72, R68, R60 ;  /* 0x00000044483c723c */ /* 0x000fec000000183c */
[C---:B------:R-:W-:Y:S06]  /*1f20*/  HMMA.16816.F32 R20, R44.reuse, R42, R20 ;  /* 0x0000002a2c14723c */ /* 0x040fec0000001814 */
[C---:B-----5:R-:W-:Y:S01]  /*1f30*/  HMMA.16816.F32 R40, R44.reuse, R36, R16 ;  /* 0x000000242c28723c */ /* 0x060fe20000001810 */
[----:B------:R-:W2:Y:S05]  /*1f40*/  LDSM.16.M88.4 R16, [R116+0x5800] ;  /* 0x005800007410783b */ /* 0x000eaa0000000200 */
[C---:B---3--:R-:W-:Y:S06]  /*1f50*/  HMMA.16816.F32 R52, R44.reuse, R28, R52 ;  /* 0x0000001c2c34723c */ /* 0x048fec0000001834 */
[----:B------:R-:W-:Y:S01]  /*1f60*/  HMMA.16816.F32 R64, R44, R30, R64 ;  /* 0x0000001e2c40723c */ /* 0x000fe20000001840 */
[----:B------:R-:W3:Y:S01]  /*1f70*/  LDSM.16.M88.4 R28, [R116+0x5c00] ;  /* 0x005c0000741c783b */ /* 0x000ee20000000200 */
[----:B------:R-:W-:-:S04]  /*1f80*/  DEPBAR.LE SB0, 0x0 ;  /* 0x000080000000791a */ /* 0x000fc80000000000 */
[----:B------:R-:W-:Y:S06]  /*1f90*/  HMMA.16816.F32 R12, R44, R38, R12 ;  /* 0x000000262c0c723c */ /* 0x000fec000000180c */
[----:B-1----:R-:W-:Y:S06]  /*1fa0*/  HMMA.16816.F32 R24, R4, R8, R24 ;  /* 0x000000080418723c */ /* 0x002fec0000001818 */
[----:B------:R-:W-:Y:S01]  /*1fb0*/  HMMA.16816.F32 R56, R44, R34, R56 ;  /* 0x000000222c38723c */ /* 0x000fe20000001838 */
[----:B------:R-:W-:-:S04]  /*1fc0*/  LEA R9, R88, UR15, 0x4 ;  /* 0x0000000f58097c11 */ /* 0x000fc8000f8e20ff */
[----:B------:R-:W-:Y:S01]  /*1fd0*/  IADD3 R8, R9, 0x1, R128 ;  /* 0x0000000109087810 */ /* 0x000fe20007ffe080 */
[----:B------:R-:W-:Y:S01]  /*1fe0*/  HMMA.16816.F32 R60, R44, R32, R60 ;  /* 0x000000202c3c723c */ /* 0x000fe2000000183c */
[----:B------:R-:W-:Y:S02]  /*1ff0*/  VIADD R9, R0, 0x8 ;  /* 0x0000000800097836 */ /* 0x000fe40000000000 */
[----:B------:R-:W-:-:S03]  /*2000*/  IADD3 R8, R111, -UR28, R8 ;  /* 0x8000001c6f087c10 */ /* 0x000fc6000fffe008 */
[C---:B------:R-:W-:Y:S06]  /*2010*/  HMMA.16816.F32 R20, R4.reuse, R10, R20 ;  /* 0x0000000a0414723c */ /* 0x040fec0000001814 */
[C---:B----4-:R-:W-:Y:S01]  /*2020*/  HMMA.16816.F32 R40, R4.reuse, R48, R40 ;  /* 0x000000300428723c */ /* 0x050fe20000001828 */
[----:B------:R-:W-:Y:S02]  /*2030*/  VIADD R10, R8, UR14 ;  /* 0x0000000e080a7c36 */ /* 0x000fe40008000000 */
[C---:B------:R-:W-:Y:S02]  /*2040*/  VIADD R8, R0.reuse, 0x1 ;  /* 0x0000000100087836 */ /* 0x040fe40000000000 */
[----:B------:R-:W-:Y:S01]  /*2050*/  VIADD R11, R0, 0x19 ;  /* 0x00000019000b7836 */ /* 0x000fe20000000000 */
[C---:B------:R-:W-:Y:S01]  /*2060*/  VIMNMX R112, R10.reuse, UR16, PT ;  /* 0x000000100a707c48 */ /* 0x040fe2000bfe0100 */
[----:B------:R-:W-:Y:S01]  /*2070*/  HMMA.16816.F32 R12, R4, R50, R12 ;  /* 0x00000032040c723c */ /* 0x000fe2000000180c */
[----:B------:R-:W-:Y:S01]  /*2080*/  VIADDMNMX R111, R10, 0x8, R111, PT ;  /* 0x000000080a6f7846 */ /* 0x000fe2000380016f */
[----:B------:R-:W-:Y:S01]  /*2090*/  VIADD R10, R0, 0x21 ;  /* 0x00000021000a7836 */ /* 0x000fe20000000000 */
[----:B------:R-:W-:-:S02]  /*20a0*/  ISETP.GE.AND P4, PT, R8, R112, PT ;  /* 0x000000700800720c */ /* 0x000fc40003f86270 */
[-C--:B------:R-:W-:Y:S01]  /*20b0*/  ISETP.GE.AND P3, PT, R8, R111.reuse, PT ;  /* 0x0000006f0800720c */ /* 0x080fe20003f66270 */
[C---:B------:R-:W-:Y:S01]  /*20c0*/  VIADD R8, R0.reuse, 0x9 ;  /* 0x0000000900087836 */ /* 0x040fe20000000000 */
[-C--:B------:R-:W-:Y:S01]  /*20d0*/  ISETP.GE.AND P0, PT, R0, R112.reuse, PT ;  /* 0x000000700000720c */ /* 0x080fe20003f06270 */
[C---:B--2---:R-:W-:Y:S01]  /*20e0*/  HMMA.16816.F32 R56, R4.reuse, R18, R56 ;  /* 0x000000120438723c */ /* 0x044fe20000001838 */
[-C--:B------:R-:W-:Y:S02]  /*20f0*/  ISETP.GE.AND P6, PT, R9, R112.reuse, PT ;  /* 0x000000700900720c */ /* 0x080fe40003fc6270 */
[----:B------:R-:W-:Y:S02]  /*2100*/  FSEL R25, R25, -INF , !P4 ;  /* 0xff80000019197808 */ /* 0x000fe40006000000 */
[----:B------:R-:W-:Y:S01]  /*2110*/  ISETP.GE.AND P5, PT, R8, R112, PT ;  /* 0x000000700800720c */ /* 0x000fe20003fa6270 */
[C---:B------:R-:W-:Y:S01]  /*2120*/  HMMA.16816.F32 R60, R4.reuse, R16, R60 ;  /* 0x00000010043c723c */ /* 0x040fe2000000183c */
[----:B------:R-:W-:Y:S01]  /*2130*/  FSEL R19, R24, -INF , !P0 ;  /* 0xff80000018137808 */ /* 0x000fe20004000000 */
[----:B------:R-:W-:Y:S01]  /*2140*/  VIADD R18, R0, 0x31 ;  /* 0x0000003100127836 */ /* 0x000fe20000000000 */
[----:B------:R-:W-:Y:S01]  /*2150*/  ISETP.GE.AND P1, PT, R8, R111, PT ;  /* 0x0000006f0800720c */ /* 0x000fe20003f26270 */
[----:B------:R-:W-:Y:S01]  /*2160*/  VIADD R8, R0, 0x10 ;  /* 0x0000001000087836 */ /* 0x000fe20000000000 */
[----:B------:R-:W-:Y:S01]  /*2170*/  FSEL R33, R20, -INF , !P6 ;  /* 0xff80000014217808 */ /* 0x000fe20007000000 */
[C---:B---3--:R-:W-:Y:S01]  /*2180*/  HMMA.16816.F32 R52, R4.reuse, R28, R52 ;  /* 0x0000001c0434723c */ /* 0x048fe20000001834 */
[----:B------:R-:W-:Y:S01]  /*2190*/  FMNMX.FTZ R24, R19, R25, !PT ;  /* 0x0000001913187209 */ /* 0x000fe20007810000 */
[C---:B------:R-:W-:Y:S01]  /*21a0*/  VIADD R17, R0.reuse, 0x11 ;  /* 0x0000001100117836 */ /* 0x040fe20000000000 */
[-C--:B------:R-:W-:Y:S01]  /*21b0*/  ISETP.GE.AND P2, PT, R9, R111.reuse, PT ;  /* 0x0000006f0900720c */ /* 0x080fe20003f46270 */
[C---:B------:R-:W-:Y:S01]  /*21c0*/  VIADD R16, R0.reuse, 0x20 ;  /* 0x0000002000107836 */ /* 0x040fe20000000000 */
[----:B------:R-:W-:Y:S01]  /*21d0*/  FSEL R9, R27, -INF , !P3 ;  /* 0xff8000001b097808 */ /* 0x000fe20005800000 */
[----:B------:R-:W-:Y:S01]  /*21e0*/  HMMA.16816.F32 R64, R4, R30, R64 ;  /* 0x0000001e0440723c */ /* 0x000fe20000001840 */
[----:B------:R-:W-:-:S02]  /*21f0*/  ISETP.GE.AND P3, PT, R0, R111, PT ;  /* 0x0000006f0000720c */ /* 0x000fc40003f66270 */
[----:B------:R-:W-:Y:S02]  /*2200*/  ISETP.GE.AND P4, PT, R8, R112, PT ;  /* 0x000000700800720c */ /* 0x000fe40003f86270 */
[----:B------:R-:W-:Y:S02]  /*2210*/  FSEL R35, R21, -INF , !P5 ;  /* 0xff80000015237808 */ /* 0x000fe40006800000 */
[----:B------:R-:W-:Y:S01]  /*2220*/  FMNMX.FTZ R24, R33, R24, !PT ;  /* 0x0000001821187209 */ /* 0x000fe20007810000 */
[----:B------:R-:W-:Y:S01]  /*2230*/  VIADD R5, R0, 0x18 ;  /* 0x0000001800057836 */ /* 0x000fe20000000000 */
[----:B------:R-:W-:Y:S01]  /*2240*/  FSEL R7, R26, -INF , !P3 ;  /* 0xff8000001a077808 */ /* 0x000fe20005800000 */
[C---:B------:R-:W-:Y:S01]  /*2250*/  VIADD R6, R0.reuse, 0x29 ;  /* 0x0000002900067836 */ /* 0x040fe20000000000 */
[----:B------:R-:W-:Y:S01]  /*2260*/  ISETP.GE.AND P3, PT, R17, R112, PT ;  /* 0x000000701100720c */ /* 0x000fe20003f66270 */
[----:B------:R-:W-:Y:S01]  /*2270*/  VIADD R4, R0, 0x30 ;  /* 0x0000003000047836 */ /* 0x000fe20000000000 */
[----:B------:R-:W-:-:S02]  /*2280*/  FSEL R27, R40, -INF , !P4 ;  /* 0xff800000281b7808 */ /* 0x000fc40006000000 */
[----:B------:R-:W-:Y:S01]  /*2290*/  FMNMX.FTZ R24, R35, R24, !PT ;  /* 0x0000001823187209 */ /* 0x000fe20007810000 */
[----:B------:R-:W-:Y:S01]  /*22a0*/  BAR.SYNC.DEFER_BLOCKING 0x0 ;  /* 0x0000000000007b1d */ /* 0x000fe20000010000 */
        /* <DEDUP_REMOVED lines=10> */
[----:B------:R-:W-:Y:S01]  /*2350*/  ISETP.GE.AND P0, PT, R8, R111, PT ;  /* 0x0000006f0800720c */ /* 0x000fe20003f06270 */
[----:B------:R-:W-:Y:S01]  /*2360*/  VIADD R8, R0, 0x28 ;  /* 0x0000002800087836 */ /* 0x000fe20000000000 */
[----:B------:R-:W-:Y:S01]  /*2370*/  ISETP.GE.AND P3, PT, R10, R112, PT ;  /* 0x000000700a00720c */ /* 0x000fe20003f66270 */
[----:B------:R-:W-:Y:S01]  /*2380*/  VIADD R0, R0, 0x39 ;  /* 0x0000003900007836 */ /* 0x000fe20000000000 */
        /* <DEDUP_REMOVED lines=15> */
[----:B------:R-:W-:Y:S02]  /*2480*/  PLOP3.LUT P1, PT, PT, PT, UP0, 0x80, 0x0 ;  /* 0x000000000000781c */ /* 0x000fe40003f2f008 */
[----:B------:R-:W-:Y:S02]  /*2490*/  ISETP.GE.AND P4, PT, R12, R112, PT ;  /* 0x000000700c00720c */ /* 0x000fe40003f86270 */
[----:B------:R-:W-:Y:S02]  /*24a0*/  FSEL R20, R53, -INF , !P3 ;  /* 0xff80000035147808 */ /* 0x000fe40005800000 */
[----:B------:R-:W-:-:S02]  /*24b0*/  FMNMX.FTZ R39, R21, R24, !PT ;  /* 0x0000001815277209 */ /* 0x000fc40007810000 */
[----:B------:R-:W-:Y:S02]  /*24c0*/  FSEL R37, R22, -INF , !P2 ;  /* 0xff80000016257808 */ /* 0x000fe40005000000 */
[----:B------:R-:W-:Y:S02]  /*24d0*/  ISETP.GE.AND P3, PT, R0, R112, PT ;  /* 0x000000700000720c */ /* 0x000fe40003f66270 */
[----:B------:R-:W-:Y:S02]  /*24e0*/  FSEL R22, R64, -INF , !P4 ;  /* 0xff80000040167808 */ /* 0x000fe40006000000 */
[----:B------:R-:W-:Y:S02]  /*24f0*/  FMNMX.FTZ R39, R20, R39, !PT ;  /* 0x0000002714277209 */ /* 0x000fe40007810000 */
[----:B------:R-:W-:Y:S02]  /*2500*/  FSEL R23, R65, -INF , !P3 ;  /* 0xff80000041177808 */ /* 0x000fe40005800000 */
[----:B------:R-:W-:-:S02]  /*2510*/  FMNMX.FTZ R24, R22, R39, !PT ;  /* 0x0000002716187209 */ /* 0x000fc40007810000 */
[----:B------:R-:W-:Y:S02]  /*2520*/  FMNMX.FTZ R26, R7, R9, !PT ;  /* 0x00000009071a7209 */ /* 0x000fe40007810000 */
[----:B------:R-:W-:Y:S01]  /*2530*/  FMNMX.FTZ R39, R23, R24, !PT ;  /* 0x0000001817277209 */ /* 0x000fe20007810000 */
        /* <DEDUP_REMOVED lines=25> */
.L_x_879:
[----:B------:R-:W-:Y:S01]  /*26d0*/  FMNMX.FTZ R26, R37, R26, !PT ;  /* 0x0000001a251a7209 */ /* 0x000fe20007810000 */
[----:B------:R-:W2:Y:S01]  /*26e0*/  SHFL.BFLY PT, R24, R39, 0x2, 0x1f ;  /* 0x0c401f0027187f89 */ /* 0x000ea200000e0000 */
[-C--:B------:R-:W-:Y:S01]  /*26f0*/  ISETP.GE.AND P2, PT, R17, R111.reuse, PT ;  /* 0x0000006f1100720c */ /* 0x080fe20003f46270 */
[----:B------:R-:W-:Y:S01]  /*2700*/  IMAD.U32 R85, RZ, RZ, UR27 ;  /* 0x0000001bff557e24 */ /* 0x000fe2000f8e00ff */
[----:B------:R-:W-:Y:S01]  /*2710*/  FSEL R17, R42, -INF , !P0 ;  /* 0xff8000002a117808 */ /* 0x000fe20004000000 */
[----:B------:R-:W-:Y:S01]  /*2720*/  USHF.L.U32 UR10, UR34, 0x1, URZ ;  /* 0x00000001220a7899 */ /* 0x000fe2000800063f */
[----:B------:R-:W-:Y:S01]  /*2730*/  FMNMX.FTZ R26, R29, R26, !PT ;  /* 0x0000001a1d1a7209 */ /* 0x000fe20007810000 */
[----:B------:R-:W-:Y:S01]  /*2740*/  IMAD R85, R85, 0x4, R88 ;  /* 0x0000000455557824 */ /* 0x000fe200078e0258 */
[-C--:B------:R-:W-:Y:S01]  /*2750*/  ISETP.GE.AND P0, PT, R5, R111.reuse, PT ;  /* 0x0000006f0500720c */ /* 0x080fe20003f06270 */
[----:B------:R-:W-:Y:S01]  /*2760*/  ULDC UR35, c[0x0][0x2ec] ;  /* 0x0000bb0000237ab9 */ /* 0x000fe20000000800 */
[----:B------:R-:W-:Y:S01]  /*2770*/  FSEL R5, R43, -INF , !P2 ;  /* 0xff8000002b057808 */ /* 0x000fe20005000000 */
[----:B------:R-:W-:Y:S01]  /*2780*/  IMAD.WIDE.U32 R134, R85, -0x326172a9, RZ ;  /* 0xcd9e8d5755867825 */ /* 0x000fe200078e00ff */
[----:B------:R-:W-:Y:S01]  /*2790*/  FMNMX.FTZ R26, R17, R26, !PT ;  /* 0x0000001a111a7209 */ /* 0x000fe20007810000 */
[----:B------:R-:W-:Y:S01]  /*27a0*/  UIADD3 UR19, UR33, -0x4498517b, URZ ;  /* 0xbb67ae8521137890 */ /* 0x000fe2000fffe03f */
[-C--:B------:R-:W-:Y:S01]  /*27b0*/  ISETP.GE.AND P2, PT, R11, R111.reuse, PT ;  /* 0x0000006f0b00720c */ /* 0x080fe20003f46270 */
[----:B------:R-:W-:Y:S01]  /*27c0*/  IMAD.WIDE.U32 R136, R84, -0x2daee0ad, RZ ;  /* 0xd2511f5354887825 */ /* 0x000fe200078e00ff */
[----:B------:R-:W-:Y:S01]  /*27d0*/  FSEL R11, R14, -INF , !P0 ;  /* 0xff8000000e0b7808 */ /* 0x000fe20004000000 */
[----:B------:R-:W-:Y:S01]  /*27e0*/  UIADD3 UR20, UR32, -0x61c88647, URZ ;  /* 0x9e3779b920147890 */ /* 0x000fe2000fffe03f */
[----:B------:R-:W-:Y:S01]  /*27f0*/  FMNMX.FTZ R26, R5, R26, !PT ;  /* 0x0000001a051a7209 */ /* 0x000fe20007810000 */
[----:B------:R-:W-:Y:S01]  /*2800*/  UIADD3 UR18, UR32, 0x3c6ef372, URZ ;  /* 0x3c6ef37220127890 */ /* 0x000fe2000fffe03f */
        /* <DEDUP_REMOVED lines=11> */
[----:B------:R-:W-:Y:S01]  /*28c0*/  UIADD3 UR5, UR33, -0x56f99767, URZ ;  /* 0xa906689921057890 */ /* 0x000fe2000fffe03f */
[-C--:B------:R-:W-:Y:S01]  /*28d0*/  ISETP.GE.AND P0, PT, R8, R111.reuse, PT ;  /* 0x0000006f0800720c */ /* 0x080fe20003f06270 */
[----:B------:R-:W-:Y:S01]  /*28e0*/  IMAD R117, R82, 0x20, R81 ;  /* 0x0000002052757824 */ /* 0x000fe200078e0251 */
[----:B------:R-:W-:Y:S01]  /*28f0*/  FSEL R113, R63, -INF , !P2 ;  /* 0xff8000003f717808 */ /* 0x000fe20005000000 */
[----:B------:R-:W-:Y:S01]  /*2900*/  UIADD3 UR21, UR32, -0x4ab325aa, URZ ;  /* 0xb54cda5620157890 */ /* 0x000fe2000fffe03f */
[----:B------:R-:W-:Y:S01]  /*2910*/  FMNMX.FTZ R10, R115, R10, !PT ;  /* 0x0000000a730a7209 */ /* 0x000fe20007810000 */
[----:B------:R-:W-:Y:S01]  /*2920*/  UIADD3 UR12, UR32, 0x1715609d, URZ ;  /* 0x1715609d200c7890 */ /* 0x000fe2000fffe03f */
[----:B--2---:R-:W-:Y:S01]  /*2930*/  FMNMX.FTZ R24, R39, R24, !PT ;  /* 0x0000001827187209 */ /* 0x004fe20007810000 */
[----:B------:R-:W2:Y:S01]  /*2940*/  LDC.U8 R110, c[0x0][0x388] ;  /* 0x0000e200ff6e7b82 */ /* 0x000ea20000000000 */
[-C--:B------:R-:W-:Y:S01]  /*2950*/  ISETP.GE.AND P2, PT, R6, R111.reuse, PT ;  /* 0x0000006f0600720c */ /* 0x080fe20003f46270 */
[----:B------:R-:W-:Y:S01]  /*2960*/  IMAD.IADD R117, R80, 0x1, R117 ;  /* 0x0000000150757824 */ /* 0x000fe200078e0275 */
[----:B------:R-:W-:Y:S01]  /*2970*/  FSEL R107, R58, -INF , !P0 ;  /* 0xff8000003a6b7808 */ /* 0x000fe20004000000 */
[----:B------:R-:W3:Y:S01]  /*2980*/  SHFL.BFLY PT, R39, R24, 0x1, 0x1f ;  /* 0x0c201f0018277f89 */ /* 0x000ee200000e0000 */
[----:B------:R-:W-:Y:S01]  /*2990*/  FMNMX.FTZ R6, R113, R10, !PT ;  /* 0x0000000a71067209 */ /* 0x000fe20007810000 */
[----:B------:R-:W-:Y:S01]  /*29a0*/  UIADD3 UR22, UR33, 0x646e171e, URZ ;  /* 0x646e171e21167890 */ /* 0x000fe2000fffe03f */
        /* <DEDUP_REMOVED lines=8> */
[----:B------:R-:W-:Y:S01]  /*2a30*/  FMNMX.FTZ R43, R95, R6, !PT ;  /* 0x000000065f2b7209 */ /* 0x000fe20007810000 */
[----:B--2---:R-:W-:Y:S01]  /*2a40*/  IMAD R97, R110, 0x10000, R110 ;  /* 0x000100006e617824 */ /* 0x004fe200078e026e */
[----:B------:R-:W-:Y:S02]  /*2a50*/  ISETP.GE.AND P2, PT, R0, R111, PT ;  /* 0x0000006f0000720c */ /* 0x000fe40003f46270 */
[----:B------:R-:W-:Y:S02]  /*2a60*/  FSEL R93, R66, -INF , !P0 ;  /* 0xff800000425d7808 */ /* 0x000fe40004000000 */
[----:B------:R-:W-:Y:S01]  /*2a70*/  FMNMX.FTZ R0, R94, R43, !PT ;  /* 0x0000002b5e007209 */ /* 0x000fe20007810000 */
[----:B------:R-:W-:Y:S01]  /*2a80*/  IMAD.U32 R43, RZ, RZ, UR10 ;  /* 0x0000000aff2b7e24 */ /* 0x000fe2000f8e00ff */
[----:B------:R-:W-:Y:S01]  /*2a90*/  FSEL R91, R67, -INF , !P2 ;  /* 0xff800000435b7808 */ /* 0x000fe20005000000 */
[----:B------:R-:W-:Y:S01]  /*2aa0*/  UIADD3 UR10, UR10, 0x1, URZ ;  /* 0x000000010a0a7890 */ /* 0x000fe2000fffe03f */
[----:B------:R-:W-:-:S02]  /*2ab0*/  FMNMX.FTZ R0, R93, R0, !PT ;  /* 0x000000005d007209 */ /* 0x000fc40007810000 */
[----:B------:R-:W-:Y:S02]  /*2ac0*/  LOP3.LUT R87, R2, UR32, RZ, 0x3c, !PT ;  /* 0x0000002002577c12 */ /* 0x000fe4000f8e3cff */
[----:B------:R-:W-:Y:S02]  /*2ad0*/  FMNMX.FTZ R0, R91, R0, !PT ;  /* 0x000000005b007209 */ /* 0x000fe40007810000 */
[----:B---3--:R-:W-:Y:S02]  /*2ae0*/  FMNMX.FTZ R2, R24, R39, !PT ;  /* 0x0000002718027209 */ /* 0x008fe40007810000 */
[----:B------:R-:W-:Y:S01]  /*2af0*/  LOP3.LUT R132, R135, R87, RZ, 0x3c, !PT ;  /* 0x0000005787847212 */ /* 0x000fe200078e3cff */
[----:B------:R-:W2:Y:S01]  /*2b00*/  SHFL.BFLY PT, R39, R0, 0x2, 0x1f ;  /* 0x0c401f0000277f89 */ /* 0x000ea200000e0000 */
[C---:B------:R-:W-:Y:S01]  /*2b10*/  FSETP.NEU.FTZ.AND P0, PT, R2.reuse, -INF , PT ;  /* 0xff8000000200780b */ /* 0x040fe20003f1d000 */
[----:B------:R-:W-:Y:S01]  /*2b20*/  FMUL.FTZ R96, R2, UR35 ;  /* 0x0000002302607c20 */ /* 0x000fe20008410000 */
[----:B------:R-:W-:Y:S01]  /*2b30*/  LOP3.LUT R4, R137, UR33, R43, 0x96, !PT ;  /* 0x0000002189047c12 */ /* 0x000fe2000f8e962b */
[----:B------:R-:W-:Y:S01]  /*2b40*/  IMAD.WIDE.U32 R132, R132, -0x2daee0ad, RZ ;  /* 0xd2511f5384847825 */ /* 0x000fe200078e00ff */
[----:B------:R-:W-:-:S02]  /*2b50*/  LEA R117, R117, UR4, 0x1 ;  /* 0x0000000475757c11 */ /* 0x000fc4000f8e08ff */
[----:B------:R-:W-:Y:S01]  /*2b60*/  FSEL R96, R96, RZ, P0 ;  /* 0x000000ff60607208 */ /* 0x000fe20000000000 */
[----:B------:R-:W-:Y:S01]  /*2b70*/  IMAD.WIDE.U32 R42, R4, -0x326172a9, RZ ;  /* 0xcd9e8d57042a7825 */ /* 0x000fe200078e00ff */
[----:B------:R-:W-:Y:S01]  /*2b80*/  LOP3.LUT R130, R133, UR19, R136, 0x96, !PT ;  /* 0x0000001385827c12 */ /* 0x000fe2000f8e9688 */
[----:B------:R-:W-:Y:S02]  /*2b90*/  LDSM.16.MT88.4 R56, [R117+0x7000] ;  /* 0x007000007538783b */ /* 0x000fe40000004200 */
[----:B------:R-:W-:Y:S01]  /*2ba0*/  FFMA.FTZ R90, R19, UR35, -R96 ;  /* 0x00000023135a7c23 */ /* 0x000fe20008010860 */
[----:B------:R-:W-:Y:S01]  /*2bb0*/  LOP3.LUT R4, R43, UR20, R134, 0x96, !PT ;  /* 0x000000142b047c12 */ /* 0x000fe2000f8e9686 */
[----:B------:R-:W-:-:S04]  /*2bc0*/  IMAD.WIDE.U32 R130, R130, -0x326172a9, RZ ;  /* 0xcd9e8d5782827825 */ /* 0x000fc800078e00ff */
[--C-:B------:R-:W-:Y:S01]  /*2bd0*/  FFMA.FTZ R89, R25, UR35, -R96.reuse ;  /* 0x0000002319597c23 */ /* 0x100fe20008010860 */
[--C-:B------:R-:W-:Y:S01]  /*2be0*/  FFMA.FTZ R30, R27, UR35, -R96.reuse ;  /* 0x000000231b1e7c23 */ /* 0x100fe20008010860 */
[----:B------:R-:W-:Y:S01]  /*2bf0*/  FFMA.FTZ R32, R35, UR35, -R96 ;  /* 0x0000002323207c23 */ /* 0x000fe20008010860 */
[----:B------:R-:W-:Y:S01]  /*2c00*/  IMAD.WIDE.U32 R24, R4, -0x2daee0ad, RZ ;  /* 0xd2511f5304187825 */ /* 0x000fe200078e00ff */
[----:B------:R-:W-:-:S03]  /*2c10*/  LOP3.LUT R38, R131, UR18, R42, 0x96, !PT ;  /* 0x0000001283267c12 */ /* 0x000fc6000f8e962a */
[----:B------:R-:W-:Y:S01]  /*2c20*/  FFMA.FTZ R33, R33, UR35, -R96 ;  /* 0x0000002321217c23 */ /* 0x000fe20008010860 */
[----:B------:R-:W-:Y:S01]  /*2c30*/  MUFU.EX2 R90, R90 ;  /* 0x0000005a005a7308 */ /* 0x000fe20000000800 */
[----:B------:R-:W-:Y:S01]  /*2c40*/  IMAD R86, R3, 0x2, R117 ;  /* 0x0000000203567824 */ /* 0x000fe200078e0275 */
[----:B------:R-:W-:Y:S01]  /*2c50*/  LOP3.LUT R4, R25, UR17, R132, 0x96, !PT ;  /* 0x0000001119047c12 */ /* 0x000fe2000f8e9684 */
[----:B------:R-:W-:Y:S01]  /*2c60*/  LDSM.16.MT88.4 R72, [R117+0x8000] ;  /* 0x008000007548783b */ /* 0x000fe20000004200 */
[----:B--2---:R-:W-:Y:S01]  /*2c70*/  FMNMX.FTZ R19, R0, R39, !PT ;  /* 0x0000002700137209 */ /* 0x004fe20007810000 */
[----:B------:R-:W-:-:S04]  /*2c80*/  IMAD.WIDE.U32 R38, R38, -0x2daee0ad, RZ ;  /* 0xd2511f5326267825 */ /* 0x000fc800078e00ff */
[----:B------:R-:W-:Y:S01]  /*2c90*/  FFMA.FTZ R104, R103, UR35, -R96 ;  /* 0x0000002367687c23 */ /* 0x000fe20008010860 */
[----:B------:R-:W-:Y:S01]  /*2ca0*/  LDSM.16.MT88.4 R48, [R86+0x6000] ;  /* 0x006000005630783b */ /* 0x000fe20000004200 */
[----:B------:R-:W-:Y:S01]  /*2cb0*/  MUFU.EX2 R33, R33 ;  /* 0x0000002100217308 */ /* 0x000fe20000000800 */
[----:B------:R-:W-:Y:S01]  /*2cc0*/  IMAD.WIDE.U32 R54, R4, -0x326172a9, RZ ;  /* 0xcd9e8d5704367825 */ /* 0x000fe200078e00ff */
[----:B------:R-:W-:Y:S01]  /*2cd0*/  LOP3.LUT R24, R39, UR15, R24, 0x96, !PT ;  /* 0x0000000f27187c12 */ /* 0x000fe2000f8e9618 */
[----:B------:R-:W2:Y:S02]  /*2ce0*/  SHFL.BFLY PT, R0, R19, 0x1, 0x1f ;  /* 0x0c201f0013007f89 */ /* 0x000ea400000e0000 */
[--C-:B------:R-:W-:Y:S01]  /*2cf0*/  FFMA.FTZ R105, R105, UR35, -R96.reuse ;  /* 0x0000002369697c23 */ /* 0x100fe20008010860 */
[----:B------:R-:W-:Y:S01]  /*2d00*/  FFMA.FTZ R103, R101, UR35, -R96 ;  /* 0x0000002365677c23 */ /* 0x000fe20008010860 */
[----:B------:R-:W-:Y:S01]  /*2d10*/  LOP3.LUT R4, R55, UR16, R130, 0x96, !PT ;  /* 0x0000001037047c12 */ /* 0x000fe2000f8e9682 */
[----:B------:R-:W-:Y:S01]  /*2d20*/  IMAD.WIDE.U32 R24, R24, -0x326172a9, RZ ;  /* 0xcd9e8d5718187825 */ /* 0x000fe200078e00ff */
[----:B------:R-:W3:Y:S01]  /*2d30*/  MUFU.EX2 R32, R32 ;  /* 0x0000002000207308 */ /* 0x000ee20000000800 */
[----:B------:R-:W-:Y:S02]  /*2d40*/  LDSM.16.MT88.4 R64, [R86+0x7000] ;  /* 0x007000005640783b */ /* 0x000fe40000004200 */
[----:B------:R-:W-:Y:S01]  /*2d50*/  FFMA.FTZ R100, R99, UR35, -R96 ;  /* 0x0000002363647c23 */ /* 0x000fe20008010860 */
        /* <DEDUP_REMOVED lines=8> */
[----:B------:R-:W-:Y:S01]  /*2de0*/  MUFU.EX2 R89, R89 ;  /* 0x0000005900597308 */ /* 0x000fe20000000800 */
[----:B------:R-:W4:Y:S01]  /*2df0*/  LDSM.16.MT88.4 R40, [R117+0x6000] ;  /* 0x006000007528783b */ /* 0x000f220000004200 */
[----:B------:R-:W-:Y:S01]  /*2e00*/  IMAD.WIDE.U32 R34, R4, -0x326172a9, RZ ;  /* 0xcd9e8d5704227825 */ /* 0x000fe200078e00ff */
[----:B------:R-:W-:-:S04]  /*2e10*/  LOP3.LUT R6, R55, UR5, R26, 0x96, !PT ;  /* 0x0000000537067c12 */ /* 0x000fc8000f8e961a */
[----:B------:R-:W-:Y:S01]  /*2e20*/  LOP3.LUT R52, R35, UR12, R24, 0x96, !PT ;  /* 0x0000000c23347c12 */ /* 0x000fe2000f8e9618 */
[----:B------:R-:W-:Y:S01]  /*2e30*/  FFMA.FTZ R24, R13, UR35, -R96 ;  /* 0x000000230d187c23 */ /* 0x000fe20008010860 */
[----:B--2---:R-:W-:Y:S01]  /*2e40*/  FMNMX.FTZ R0, R19, R0, !PT ;  /* 0x0000000013007209 */ /* 0x004fe20007810000 */
[----:B------:R-:W-:Y:S01]  /*2e50*/  IMAD.WIDE.U32 R18, R6, -0x326172a9, RZ ;  /* 0xcd9e8d5706127825 */ /* 0x000fe200078e00ff */
[----:B------:R-:W-:Y:S02]  /*2e60*/  MUFU.EX2 R30, R30 ;  /* 0x0000001e001e7308 */ /* 0x000fe40000000800 */
[C---:B------:R-:W-:Y:S01]  /*2e70*/  FSETP.NEU.FTZ.AND P0, PT, R0.reuse, -INF , PT ;  /* 0xff8000000000780b */ /* 0x040fe20003f1d000 */
[----:B------:R-:W-:Y:S01]  /*2e80*/  FMUL.FTZ R98, R0, UR35 ;  /* 0x0000002300627c20 */ /* 0x000fe20008410000 */
[----:B------:R-:W-:Y:S01]  /*2e90*/  LOP3.LUT R8, R19, UR21, R34, 0x96, !PT ;  /* 0x0000001513087c12 */ /* 0x000fe2000f8e9622 */
[----:B------:R-:W-:Y:S01]  /*2ea0*/  IMAD.WIDE.U32 R52, R52, -0x2daee0ad, RZ ;  /* 0xd2511f5334347825 */ /* 0x000fe200078e00ff */
[----:B------:R-:W-:-:S02]  /*2eb0*/  SHF.R.U32.HI R12, RZ, 0x10, R18 ;  /* 0x00000010ff0c7819 */ /* 0x000fc40000011612 */
[----:B------:R-:W-:Y:S01]  /*2ec0*/  FSEL R98, R98, RZ, P0 ;  /* 0x000000ff62627208 */ /* 0x000fe20000000000 */
[----:B------:R-:W-:Y:S01]  /*2ed0*/  MUFU.EX2 R27, R27 ;  /* 0x0000001b001b7308 */ /* 0x000fe20000000800 */
[----:B------:R-:W-:Y:S02]  /*2ee0*/  SHF.R.U32.HI R3, RZ, 0x10, R8 ;  /* 0x00000010ff037819 */ /* 0x000fe40000011608 */
[----:B------:R-:W-:Y:S01]  /*2ef0*/  LOP3.LUT R14, R18, 0xffff, RZ, 0xc0, !PT ;  /* 0x0000ffff120e7812 */ /* 0x000fe200078ec0ff */
[--C-:B------:R-:W-:Y:S01]  /*2f00*/  FFMA.FTZ R35, R7, UR35, -R98.reuse ;  /* 0x0000002307237c23 */ /* 0x100fe20008010862 */
[--C-:B------:R-:W-:Y:S01]  /*2f10*/  FFMA.FTZ R31, R37, UR35, -R98.reuse ;  /* 0x00000023251f7c23 */ /* 0x100fe20008010862 */
[--C-:B------:R-:W-:Y:S01]  /*2f20*/  FFMA.FTZ R34, R29, UR35, -R98.reuse ;  /* 0x000000231d227c23 */ /* 0x100fe20008010862 */
[--C-:B------:R-:W-:Y:S01]  /*2f30*/  FFMA.FTZ R92, R9, UR35, -R98.reuse ;  /* 0x00000023095c7c23 */ /* 0x100fe20008010862 */
[C---:B------:R-:W-:Y:S01]  /*2f40*/  LOP3.LUT R19, R8.reuse, 0xffff, RZ, 0xc0, !PT ;  /* 0x0000ffff08137812 */ /* 0x040fe200078ec0ff */
[--C-:B------:R-:W-:Y:S01]  /*2f50*/  FFMA.FTZ R26, R11, UR35, -R98.reuse ;  /* 0x000000230b1a7c23 */ /* 0x100fe20008010862 */
[----:B------:R-:W-:Y:S01]  /*2f60*/  MUFU.EX2 R35, R35 ;  /* 0x0000002300237308 */ /* 0x000fe20000000800 */
[----:B------:R-:W-:Y:S01]  /*2f70*/  LOP3.LUT R76, R8, 0xff, RZ, 0xc0, !PT ;  /* 0x000000ff084c7812 */ /* 0x000fe200078ec0ff */
[----:B------:R-:W-:Y:S01]  /*2f80*/  FFMA.FTZ R28, R5, UR35, -R98 ;  /* 0x00000023051c7c23 */ /* 0x000fe20008010862 */
[----:B------:R-:W-:Y:S01]  /*2f90*/  SHF.R.U32.HI R9, RZ, 0x18, R8 ;  /* 0x00000018ff097819 */ /* 0x000fe20000011608 */
[----:B------:R-:W-:Y:S01]  /*2fa0*/  FFMA.FTZ R106, R115, UR35, -R98 ;  /* 0x00000023736a7c23 */ /* 0x000fe20008010862 */
[----:B------:R-:W-:Y:S01]  /*2fb0*/  SHF.R.U32.HI R10, RZ, 0x18, R18 ;  /* 0x00000018ff0a7819 */ /* 0x000fe20000011612 */
[--C-:B------:R-:W-:Y:S01]  /*2fc0*/  FFMA.FTZ R101, R113, UR35, -R98.reuse ;  /* 0x0000002371657c23 */ /* 0x100fe20008010862 */
[----:B------:R-:W-:Y:S01]  /*2fd0*/  LOP3.LUT R29, R12, 0xff, RZ, 0xc0, !PT ;  /* 0x000000ff0c1d7812 */ /* 0x000fe200078ec0ff */
[----:B------:R-:W-:Y:S01]  /*2fe0*/  MUFU.EX2 R31, R31 ;  /* 0x0000001f001f7308 */ /* 0x000fe20000000800 */
[----:B------:R-:W-:Y:S01]  /*2ff0*/  LOP3.LUT R8, R3, 0xff, RZ, 0xc0, !PT ;  /* 0x000000ff03087812 */ /* 0x000fe200078ec0ff */
[--C-:B------:R-:W-:Y:S01]  /*3000*/  FFMA.FTZ R102, R107, UR35, -R98.reuse ;  /* 0x000000236b667c23 */ /* 0x100fe20008010862 */
[----:B------:R-:W-:Y:S01]  /*3010*/  LOP3.LUT R78, R18, 0xff, RZ, 0xc0, !PT ;  /* 0x000000ff124e7812 */ /* 0x000fe200078ec0ff */
[----:B------:R-:W-:Y:S01]  /*3020*/  FFMA.FTZ R99, R129, UR35, -R98 ;  /* 0x0000002381637c23 */ /* 0x000fe20008010862 */
[----:B------:R-:W-:Y:S01]  /*3030*/  SHF.R.U32.HI R37, RZ, 0x8, R14 ;  /* 0x00000008ff257819 */ /* 0x000fe2000001160e */
[----:B------:R-:W-:Y:S01]  /*3040*/  FFMA.FTZ R107, R21, UR35, -R96 ;  /* 0x00000023156b7c23 */ /* 0x000fe20008010860 */
[----:B------:R-:W-:Y:S01]  /*3050*/  PRMT R10, R29, 0x5410, R10 ;  /* 0x000054101d0a7816 */ /* 0x000fe2000000000a */
[----:B------:R-:W2:Y:S01]  /*3060*/  MUFU.EX2 R34, R34 ;  /* 0x0000002200227308 */ /* 0x000ea20000000800 */
[----:B------:R-:W-:Y:S01]  /*3070*/  PRMT R8, R8, 0x5410, R9 ;  /* 0x0000541008087816 */ /* 0x000fe20000000009 */
[----:B------:R-:W-:Y:S01]  /*3080*/  FFMA.FTZ R29, R17, UR35, -R98 ;  /* 0x00000023111d7c23 */ /* 0x000fe20008010862 */
[----:B------:R-:W-:Y:S01]  /*3090*/  PRMT R78, R78, 0x5410, R37 ;  /* 0x000054104e4e7816 */ /* 0x000fe20000000025 */
[----:B------:R-:W-:Y:S01]  /*30a0*/  FFMA.FTZ R113, R22, UR35, -R96 ;  /* 0x0000002316717c23 */ /* 0x000fe20008010860 */
[----:B------:R-:W-:Y:S01]  /*30b0*/  SHF.R.U32.HI R19, RZ, 0x8, R19 ;  /* 0x00000008ff137819 */ /* 0x000fe20000011613 */
[----:B------:R-:W-:Y:S01]  /*30c0*/  LDSM.16.MT88.4 R20, [R117+0x7c00] ;  /* 0x007c00007514783b */ /* 0x000fe20000004200 */
[--C-:B------:R-:W-:Y:S01]  /*30d0*/  HSET2.LE.AND R79, R10, R97.reuse, PT ;  /* 0x000000610a4f7233 */ /* 0x100fe20003803000 */
[----:B------:R-:W5:Y:S01]  /*30e0*/  MUFU.EX2 R92, R92 ;  /* 0x0000005c005c7308 */ /* 0x000f620000000800 */
[--C-:B------:R-:W-:Y:S01]  /*30f0*/  HSET2.LE.AND R77, R8, R97.reuse, PT ;  /* 0x00000061084d7233 */ /* 0x100fe20003803000 */
[--C-:B------:R-:W-:Y:S01]  /*3100*/  FFMA.FTZ R95, R95, UR35, -R98.reuse ;  /* 0x000000235f5f7c23 */ /* 0x100fe20008010862 */
[----:B------:R-:W-:Y:S01]  /*3110*/  PRMT R76, R76, 0x5410, R19 ;  /* 0x000054104c4c7816 */ /* 0x000fe20000000013 */
[--C-:B------:R-:W-:Y:S01]  /*3120*/  FFMA.FTZ R94, R94, UR35, -R98.reuse ;  /* 0x000000235e5e7c23 */ /* 0x100fe20008010862 */
[----:B------:R-:W-:Y:S01]  /*3130*/  HSET2.LE.AND R78, R78, R97, PT ;  /* 0x000000614e4e7233 */ /* 0x000fe20003803000 */
[----:B------:R-:W-:Y:S01]  /*3140*/  LDSM.16.MT88.4 R16, [R86+0x6400] ;  /* 0x006400005610783b */ /* 0x000fe20000004200 */
[----:B---3--:R-:W-:Y:S01]  /*3150*/  F2FP.F16.F32.PACK_AB R3, R32, R33 ;  /* 0x000000212003723e */ /* 0x008fe200000000ff */
[----:B------:R-:W-:Y:S01]  /*3160*/  MUFU.EX2 R25, R25 ;  /* 0x0000001900197308 */ /* 0x000fe20000000800 */
[----:B--2---:R-:W-:Y:S01]  /*3170*/  F2FP.F16.F32.PACK_AB R10, R34, R31 ;  /* 0x0000001f220a723e */ /* 0x004fe200000000ff */
[----:B------:R-:W-:Y:S01]  /*3180*/  FFMA.FTZ R93, R93, UR35, -R98 ;  /* 0x000000235d5d7c23 */ /* 0x000fe20008010862 */
[----:B------:R-:W-:-:S02]  /*3190*/  LOP3.LUT R78, R78, R3, RZ, 0xc0, !PT ;  /* 0x000000034e4e7212 */ /* 0x000fc400078ec0ff */
[----:B------:R-:W-:Y:S02]  /*31a0*/  LOP3.LUT R79, R79, R10, RZ, 0xc0, !PT ;  /* 0x0000000a4f4f7212 */ /* 0x000fe400078ec0ff */
[----:B------:R-:W-:Y:S01]  /*31b0*/  HSET2.LE.AND R76, R76, R97, PT ;  /* 0x000000614c4c7233 */ /* 0x000fe20003803000 */
[----:B------:R-:W2:Y:S01]  /*31c0*/  MUFU.EX2 R24, R24 ;  /* 0x0000001800187308 */ /* 0x000ea20000000800 */
[----:B-----5:R-:W-:Y:S01]  /*31d0*/  F2FP.F16.F32.PACK_AB R8, R92, R35 ;  /* 0x000000235c08723e */ /* 0x020fe200000000ff */
[----:B------:R-:W-:Y:S01]  /*31e0*/  FADD.FTZ R92, R35, R92 ;  /* 0x0000005c235c7221 */ /* 0x000fe20000010000 */
[----:B------:R-:W-:Y:S01]  /*31f0*/  F2FP.F16.F32.PACK_AB R3, R89, R90 ;  /* 0x0000005a5903723e */ /* 0x000fe200000000ff */
[----:B------:R-:W-:Y:S01]  /*3200*/  FADD.FTZ R90, R90, R89 ;  /* 0x000000595a5a7221 */ /* 0x000fe20000010000 */
[----:B------:R-:W-:Y:S01]  /*3210*/  LOP3.LUT R77, R77, R8, RZ, 0xc0, !PT ;  /* 0x000000084d4d7212 */ /* 0x000fe200078ec0ff */
[----:B------:R-:W-:Y:S01]  /*3220*/  FADD.FTZ R31, R31, R92 ;  /* 0x0000005c1f1f7221 */ /* 0x000fe20000010000 */
[----:B------:R-:W3:Y:S01]  /*3230*/  LDSM.16.MT88.4 R8, [R117+0x6400] ;  /* 0x006400007508783b */ /* 0x000ee20000004200 */
[----:B------:R-:W-:Y:S01]  /*3240*/  LOP3.LUT R76, R76, R3, RZ, 0xc0, !PT ;  /* 0x000000034c4c7212 */ /* 0x000fe200078ec0ff */
[----:B------:R-:W-:Y:S01]  /*3250*/  FFMA.FTZ R3, R15, UR35, -R98 ;  /* 0x000000230f037c23 */ /* 0x000fe20008010862 */
[C---:B------:R-:W-:Y:S01]  /*3260*/  LOP3.LUT R4, R52.reuse, 0xffff, RZ, 0xc0, !PT ;  /* 0x0000ffff34047812 */ /* 0x040fe200078ec0ff */
[----:B------:R-:W-:Y:S01]  /*3270*/  MUFU.EX2 R29, R29 ;  /* 0x0000001d001d7308 */ /* 0x000fe20000000800 */
[----:B------:R-:W-:Y:S01]  /*3280*/  LOP3.LUT R6, R52, 0xff, RZ, 0xc0, !PT ;  /* 0x000000ff34067812 */ /* 0x000fe200078ec0ff */
[----:B------:R-:W-:Y:S01]  /*3290*/  FADD.FTZ R34, R34, R31 ;  /* 0x0000001f22227221 */ /* 0x000fe20000010000 */
[----:B------:R-:W-:Y:S01]  /*32a0*/  SHF.R.U32.HI R13, RZ, 0x8, R4 ;  /* 0x00000008ff0d7819 */ /* 0x000fe20000011604 */
[----:B----4-:R-:W-:Y:S01]  /*32b0*/  HMMA.16816.F32 R36, R76, R40, RZ ;  /* 0x000000284c24723c */ /* 0x010fe200000018ff */
[----:B------:R-:W-:-:S02]  /*32c0*/  LOP3.LUT R54, R53, UR22, R54, 0x96, !PT ;  /* 0x0000001635367c12 */ /* 0x000fc4000f8e9636 */
[----:B------:R-:W-:Y:S01]  /*32d0*/  PRMT R6, R6, 0x5410, R13 ;  /* 0x0000541006067816 */ /* 0x000fe2000000000d */
[----:B------:R-:W-:Y:S01]  /*32e0*/  MUFU.EX2 R26, R26 ;  /* 0x0000001a001a7308 */ /* 0x000fe20000000800 */
[----:B------:R-:W-:Y:S01]  /*32f0*/  SHF.R.U32.HI R7, RZ, 0x10, R52 ;  /* 0x00000010ff077819 */ /* 0x000fe20000011634 */
[C---:B------:R-:W-:Y:S01]  /*3300*/  HMMA.16816.F32 R40, R76.reuse, R42, RZ ;  /* 0x0000002a4c28723c */ /* 0x040fe200000018ff */
[C---:B------:R-:W-:Y:S02]  /*3310*/  LOP3.LUT R13, R54.reuse, 0xffff, RZ, 0xc0, !PT ;  /* 0x0000ffff360d7812 */ /* 0x040fe400078ec0ff */
[----:B------:R-:W-:Y:S02]  /*3320*/  SHF.R.U32.HI R5, RZ, 0x10, R54 ;  /* 0x00000010ff057819 */ /* 0x000fe40000011636 */
[----:B------:R-:W-:Y:S01]  /*3330*/  LOP3.LUT R4, R54, 0xff, RZ, 0xc0, !PT ;  /* 0x000000ff36047812 */ /* 0x000fe200078ec0ff */
[----:B------:R-:W4:Y:S01]  /*3340*/  MUFU.EX2 R3, R3 ;  /* 0x0000000300037308 */ /* 0x000f220000000800 */
[----:B------:R-:W-:Y:S01]  /*3350*/  SHF.R.U32.HI R52, RZ, 0x18, R52 ;  /* 0x00000018ff347819 */ /* 0x000fe20000011634 */
[----:B-1----:R-:W-:Y:S01]  /*3360*/  HMMA.16816.F32 R44, R76, R48, RZ ;  /* 0x000000304c2c723c */ /* 0x002fe200000018ff */
[----:B------:R-:W-:-:S02]  /*3370*/  LOP3.LUT R7, R7, 0xff, RZ, 0xc0, !PT ;  /* 0x000000ff07077812 */ /* 0x000fc400078ec0ff */
[----:B------:R-:W-:Y:S02]  /*3380*/  SHF.R.U32.HI R13, RZ, 0x8, R13 ;  /* 0x00000008ff0d7819 */ /* 0x000fe4000001160d */
[----:B------:R-:W-:Y:S01]  /*3390*/  SHF.R.U32.HI R54, RZ, 0x18, R54 ;  /* 0x00000018ff367819 */ /* 0x000fe20000011636 */
[----:B------:R-:W1:Y:S01]  /*33a0*/  MUFU.EX2 R28, R28 ;  /* 0x0000001c001c7308 */ /* 0x000e620000000800 */
[----:B------:R-:W-:Y:S01]  /*33b0*/  LOP3.LUT R5, R5, 0xff, RZ, 0xc0, !PT ;  /* 0x000000ff05057812 */ /* 0x000fe200078ec0ff */
[C---:B------:R-:W-:Y:S01]  /*33c0*/  HMMA.16816.F32 R60, R76.reuse, R64, RZ ;  /* 0x000000404c3c723c */ /* 0x040fe200000018ff */
[----:B------:R-:W-:Y:S02]  /*33d0*/  PRMT R52, R7, 0x5410, R52 ;  /* 0x0000541007347816 */ /* 0x000fe40000000034 */
[----:B------:R-:W-:Y:S02]  /*33e0*/  PRMT R4, R4, 0x5410, R13 ;  /* 0x0000541004047816 */ /* 0x000fe4000000000d */
[----:B------:R-:W-:Y:S01]  /*33f0*/  PRMT R48, R5, 0x5410, R54 ;  /* 0x0000541005307816 */ /* 0x000fe20000000036 */
[C---:B------:R-:W-:Y:S01]  /*3400*/  HMMA.16816.F32 R64, R76.reuse, R66, RZ ;  /* 0x000000424c40723c */ /* 0x040fe200000018ff */
[--C-:B------:R-:W-:Y:S01]  /*3410*/  HSET2.LE.AND R6, R6, R97.reuse, PT ;  /* 0x0000006106067233 */ /* 0x100fe20003803000 */
[----:B------:R-:W5:Y:S01]  /*3420*/  LDSM.16.MT88.4 R12, [R117+0x7400] ;  /* 0x00740000750c783b */ /* 0x000f620000004200 */
[--C-:B------:R-:W-:Y:S01]  /*3430*/  HSET2.LE.AND R7, R52, R97.reuse, PT ;  /* 0x0000006134077233 */ /* 0x100fe20003803000 */
[----:B------:R-:W-:Y:S01]  /*3440*/  MUFU.EX2 R105, R105 ;  /* 0x0000006900697308 */ /* 0x000fe20000000800 */
[--C-:B------:R-:W-:Y:S01]  /*3450*/  HSET2.LE.AND R4, R4, R97.reuse, PT ;  /* 0x0000006104047233 */ /* 0x100fe20003803000 */
[----:B------:R-:W-:Y:S01]  /*3460*/  HMMA.16816.F32 R68, R76, R72, RZ ;  /* 0x000000484c44723c */ /* 0x000fe200000018ff */
[----:B------:R-:W-:-:S02]  /*3470*/  HSET2.LE.AND R5, R48, R97, PT ;  /* 0x0000006130057233 */ /* 0x000fc40003803000 */
[----:B------:R-:W-:Y:S02]  /*3480*/  F2FP.F16.F32.PACK_AB R53, R27, R30 ;  /* 0x0000001e1b35723e */ /* 0x000fe400000000ff */
[----:B--2---:R-:W-:Y:S01]  /*3490*/  F2FP.F16.F32.PACK_AB R55, R24, R25 ;  /* 0x000000191837723e */ /* 0x004fe200000000ff */
[C---:B------:R-:W-:Y:S01]  /*34a0*/  HMMA.16816.F32 R48, R76.reuse, R50, RZ ;  /* 0x000000324c30723c */ /* 0x040fe200000018ff */
[----:B----4-:R-:W-:Y:S01]  /*34b0*/  F2FP.F16.F32.PACK_AB R52, R3, R26 ;  /* 0x0000001a0334723e */ /* 0x010fe200000000ff */
[----:B------:R-:W2:Y:S01]  /*34c0*/  MUFU.EX2 R104, R104 ;  /* 0x0000006800687308 */ /* 0x000ea20000000800 */
[----:B-1----:R-:W-:Y:S01]  /*34d0*/  F2FP.F16.F32.PACK_AB R54, R28, R29 ;  /* 0x0000001d1c36723e */ /* 0x002fe200000000ff */
[----:B------:R-:W-:Y:S01]  /*34e0*/  FADD.FTZ R29, R29, R34 ;  /* 0x000000221d1d7221 */ /* 0x000fe20000010000 */
[----:B------:R-:W-:Y:S01]  /*34f0*/  LOP3.LUT R6, R6, R55, RZ, 0xc0, !PT ;  /* 0x0000003706067212 */ /* 0x000fe200078ec0ff */
[C---:B------:R-:W-:Y:S01]  /*3500*/  HMMA.16816.F32 R72, R76.reuse, R74, RZ ;  /* 0x0000004a4c48723c */ /* 0x040fe200000018ff */
[----:B------:R-:W-:Y:S01]  /*3510*/  LOP3.LUT R7, R7, R52, RZ, 0xc0, !PT ;  /* 0x0000003407077212 */ /* 0x000fe200078ec0ff */
[----:B------:R-:W-:Y:S01]  /*3520*/  FADD.FTZ R29, R28, R29 ;  /* 0x0000001d1c1d7221 */ /* 0x000fe20000010000 */
[----:B------:R-:W-:Y:S01]  /*3530*/  LOP3.LUT R4, R4, R53, RZ, 0xc0, !PT ;  /* 0x0000003504047212 */ /* 0x000fe200078ec0ff */
[----:B------:R-:W-:Y:S01]  /*3540*/  MUFU.EX2 R103, R103 ;  /* 0x0000006700677308 */ /* 0x000fe20000000800 */
[----:B------:R-:W-:Y:S01]  /*3550*/  LOP3.LUT R5, R5, R54, RZ, 0xc0, !PT ;  /* 0x0000003605057212 */ /* 0x000fe200078ec0ff */
[----:B------:R-:W-:Y:S01]  /*3560*/  FADD.FTZ R26, R26, R29 ;  /* 0x0000001d1a1a7221 */ /* 0x000fe20000010000 */
[----:B------:R-:W-:Y:S03]  /*3570*/  HMMA.16816.F32 R52, R76, R56, RZ ;  /* 0x000000384c34723c */ /* 0x000fe600000018ff */
[----:B------:R-:W-:-:S02]  /*3580*/  FADD.FTZ R3, R3, R26 ;  /* 0x0000001a03037221 */ /* 0x000fc40000010000 */
[----:B------:R-:W1:Y:S01]  /*3590*/  MUFU.EX2 R100, R100 ;  /* 0x0000006400647308 */ /* 0x000e620000000800 */
[C---:B---3--:R-:W-:Y:S06]  /*35a0*/  HMMA.16816.F32 R36, R4.reuse, R8, R36 ;  /* 0x000000080424723c */ /* 0x048fec0000001824 */
[----:B------:R-:W-:Y:S01]  /*35b0*/  HMMA.16816.F32 R40, R4, R10, R40 ;  /* 0x0000000a0428723c */ /* 0x000fe20000001828 */
[----:B------:R-:W3:Y:S01]  /*35c0*/  LDSM.16.MT88.4 R8, [R86+0x7400] ;  /* 0x007400005608783b */ /* 0x000ee20000004200 */
[----:B------:R-:W-:Y:S04]  /*35d0*/  MUFU.EX2 R106, R106 ;  /* 0x0000006a006a7308 */ /* 0x000fe80000000800 */
[----:B------:R-:W-:Y:S04]  /*35e0*/  HMMA.16816.F32 R56, R76, R58, RZ ;  /* 0x0000003a4c38723c */ /* 0x000fe800000018ff */
[----:B------:R-:W4:Y:S02]  /*35f0*/  MUFU.EX2 R101, R101 ;  /* 0x0000006500657308 */ /* 0x000f240000000800 */
[C---:B-----5:R-:W-:Y:S06]  /*3600*/  HMMA.16816.F32 R52, R4.reuse, R12, R52 ;  /* 0x0000000c0434723c */ /* 0x060fec0000001834 */
[C---:B------:R-:W-:Y:S01]  /*3610*/  HMMA.16816.F32 R44, R4.reuse, R16, R44 ;  /* 0x00000010042c723c */ /* 0x040fe2000000182c */
[----:B------:R-:W-:Y:S05]  /*3620*/  MUFU.EX2 R102, R102 ;  /* 0x0000006600667308 */ /* 0x000fea0000000800 */
[C---:B------:R-:W-:Y:S03]  /*3630*/  HMMA.16816.F32 R48, R4.reuse, R18, R48 ;  /* 0x000000120430723c */ /* 0x040fe60000001830 */
[----:B------:R-:W5:Y:S03]  /*3640*/  MUFU.EX2 R99, R99 ;  /* 0x0000006300637308 */ /* 0x000f660000000800 */
[C---:B------:R-:W-:Y:S01]  /*3650*/  HMMA.16816.F32 R56, R4.reuse, R14, R56 ;  /* 0x0000000e0438723c */ /* 0x040fe20000001838 */
[----:B------:R-:W2:Y:S04]  /*3660*/  LDSM.16.MT88.4 R12, [R117+0x8400] ;  /* 0x00840000750c783b */ /* 0x000ea80000004200 */
[----:B------:R-:W-:Y:S01]  /*3670*/  MUFU.EX2 R107, R107 ;  /* 0x0000006b006b7308 */ /* 0x000fe20000000800 */
[C---:B---3--:R-:W-:Y:S07]  /*3680*/  HMMA.16816.F32 R60, R4.reuse, R8, R60 ;  /* 0x00000008043c723c */ /* 0x048fee000000183c */
[----:B------:R-:W3:Y:S01]  /*3690*/  MUFU.EX2 R114, R114 ;  /* 0x0000007200727308 */ /* 0x000ee20000000800 */
[C---:B------:R-:W-:Y:S01]  /*36a0*/  HMMA.16816.F32 R64, R4.reuse, R10, R64 ;  /* 0x0000000a0440723c */ /* 0x040fe20000001840 */
[----:B------:R-:W1:Y:S06]  /*36b0*/  LDSM.16.MT88.4 R8, [R86+0x8000] ;  /* 0x008000005608783b */ /* 0x000e6c0000004200 */
[----:B------:R-:W-:Y:S08]  /*36c0*/  MUFU.EX2 R95, R95 ;  /* 0x0000005f005f7308 */ /* 0x000ff00000000800 */
[----:B------:R-:W3:Y:S08]  /*36d0*/  MUFU.EX2 R94, R94 ;  /* 0x0000005e005e7308 */ /* 0x000ef00000000800 */
[----:B------:R-:W-:Y:S01]  /*36e0*/  MUFU.EX2 R113, R113 ;  /* 0x0000007100717308 */ /* 0x000fe20000000800 */
[C---:B--2---:R-:W-:Y:S07]  /*36f0*/  HMMA.16816.F32 R68, R4.reuse, R12, R68 ;  /* 0x0000000c0444723c */ /* 0x044fee0000001844 */
[----:B------:R-:W2:Y:S01]  /*3700*/  MUFU.EX2 R138, R138 ;  /* 0x0000008a008a7308 */ /* 0x000ea20000000800 */
[----:B------:R-:W-:Y:S06]  /*3710*/  HMMA.16816.F32 R72, R4, R14, R72 ;  /* 0x0000000e0448723c */ /* 0x000fec0000001848 */
[C---:B-1----:R-:W-:Y:S06]  /*3720*/  HMMA.16816.F32 R80, R76.reuse, R8, RZ ;  /* 0x000000084c50723c */ /* 0x042fec00000018ff */
[----:B------:R-:W-:Y:S01]  /*3730*/  HMMA.16816.F32 R76, R76, R10, RZ ;  /* 0x0000000a4c4c723c */ /* 0x000fe200000018ff */
[----:B------:R-:W1:-:S15]  /*3740*/  LDSM.16.MT88.4 R8, [R86+0x8400] ;  /* 0x008400005608783b */ /* 0x000e5e0000004200 */
[----:B------:R-:W-:-:S02]  /*3750*/  NOP ;  /* 0x0000000000007918 */ /* 0x000fc40000000000 */
[C---:B-1----:R-:W-:Y:S06]  /*3760*/  HMMA.16816.F32 R80, R4.reuse, R8, R80 ;  /* 0x000000080450723c */ /* 0x042fec0000001850 */
[----:B------:R-:W-:Y:S07]  /*3770*/  HMMA.16816.F32 R76, R4, R10, R76 ;  /* 0x0000000a044c723c */ /* 0x000fee000000184c */
[----:B------:R-:W-:-:S05]  /*3780*/  IMAD.U32 R5, RZ, RZ, UR10 ;  /* 0x0000000aff057e24 */ /* 0x000fca000f8e00ff */
[----:B------:R-:W-:-:S05]  /*3790*/  LOP3.LUT R5, R137, UR33, R5, 0x96, !PT ;  /* 0x0000002189057c12 */ /* 0x000fca000f8e9605 */
        /* <DEDUP_REMOVED lines=16> */
[----:B------:R-:W-:Y:S02]  /*38a0*/  FFMA.FTZ R130, R91, UR35, -R98 ;  /* 0x000000235b827c23 */ /* 0x000fe40008010862 */
[----:B------:R-:W-:Y:S01]  /*38b0*/  MUFU.EX2 R91, R93 ;  /* 0x0000005d005b7308 */ /* 0x000fe20000000800 */
[----:B------:R-:W-:Y:S01]  /*38c0*/  IMAD.WIDE.U32 R8, R8, -0x326172a9, RZ ;  /* 0xcd9e8d5708087825 */ /* 0x000fe200078e00ff */
[----:B------:R-:W-:Y:S02]  /*38d0*/  LOP3.LUT R14, R17, UR12, R14, 0x96, !PT ;  /* 0x0000000c110e7c12 */ /* 0x000fe4000f8e960e */
[----:B------:R-:W-:-:S03]  /*38e0*/  LOP3.LUT R5, R8, 0xffff, RZ, 0xc0, !PT ;  /* 0x0000ffff08057812 */ /* 0x000fc600078ec0ff */
[----:B------:R-:W-:Y:S01]  /*38f0*/  IMAD.WIDE.U32 R14, R14, -0x2daee0ad, RZ ;  /* 0xd2511f530e0e7825 */ /* 0x000fe200078e00ff */
[----:B------:R-:W-:Y:S01]  /*3900*/  LOP3.LUT R6, R8, 0xff, RZ, 0xc0, !PT ;  /* 0x000000ff08067812 */ /* 0x000fe200078ec0ff */
[----:B------:R-:W1:Y:S01]  /*3910*/  MUFU.EX2 R130, R130 ;  /* 0x0000008200827308 */ /* 0x000e620000000800 */
[----:B------:R-:W-:Y:S02]  /*3920*/  SHF.R.U32.HI R5, RZ, 0x8, R5 ;  /* 0x00000008ff057819 */ /* 0x000fe40000011605 */
[--C-:B------:R-:W-:Y:S02]  /*3930*/  SHF.R.U32.HI R4, RZ, 0x10, R8.reuse ;  /* 0x00000010ff047819 */ /* 0x100fe40000011608 */
[----:B------:R-:W-:Y:S02]  /*3940*/  PRMT R6, R6, 0x5410, R5 ;  /* 0x0000541006067816 */ /* 0x000fe40000000005 */
[----:B------:R-:W-:Y:S02]  /*3950*/  SHF.R.U32.HI R7, RZ, 0x18, R8 ;  /* 0x00000018ff077819 */ /* 0x000fe40000011608 */
[----:B------:R-:W-:-:S02]  /*3960*/  LOP3.LUT R5, R9, UR21, R16, 0x96, !PT ;  /* 0x0000001509057c12 */ /* 0x000fc4000f8e9610 */
[----:B------:R-:W3:Y:S01]  /*3970*/  LDSM.16.MT88.4 R8, [R117+0x6800] ;  /* 0x006800007508783b */ /* 0x000ee20000004200 */
[----:B------:R-:W-:Y:S02]  /*3980*/  LOP3.LUT R16, R4, 0xff, RZ, 0xc0, !PT ;  /* 0x000000ff04107812 */ /* 0x000fe400078ec0ff */
[C---:B------:R-:W-:Y:S02]  /*3990*/  LOP3.LUT R4, R5.reuse, 0xff, RZ, 0xc0, !PT ;  /* 0x000000ff05047812 */ /* 0x040fe400078ec0ff */
[----:B------:R-:W-:Y:S02]  /*39a0*/  PRMT R16, R16, 0x5410, R7 ;  /* 0x0000541010107816 */ /* 0x000fe40000000007 */
[----:B------:R-:W-:Y:S02]  /*39b0*/  LOP3.LUT R7, R5, 0xffff, RZ, 0xc0, !PT ;  /* 0x0000ffff05077812 */ /* 0x000fe400078ec0ff */
[----:B------:R-:W-:Y:S02]  /*39c0*/  SHF.R.U32.HI R18, RZ, 0x10, R5 ;  /* 0x00000010ff127819 */ /* 0x000fe40000011605 */
[----:B------:R-:W-:-:S02]  /*39d0*/  SHF.R.U32.HI R7, RZ, 0x8, R7 ;  /* 0x00000008ff077819 */ /* 0x000fc40000011607 */
[----:B------:R-:W-:Y:S02]  /*39e0*/  SHF.R.U32.HI R5, RZ, 0x18, R5 ;  /* 0x00000018ff057819 */ /* 0x000fe40000011605 */
[----:B------:R-:W-:Y:S02]  /*39f0*/  PRMT R4, R4, 0x5410, R7 ;  /* 0x0000541004047816 */ /* 0x000fe40000000007 */
[----:B------:R-:W-:Y:S02]  /*3a00*/  LOP3.LUT R18, R18, 0xff, RZ, 0xc0, !PT ;  /* 0x000000ff12127812 */ /* 0x000fe400078ec0ff */
[--C-:B------:R-:W-:Y:S02]  /*3a10*/  HSET2.LE.AND R6, R6, R97.reuse, PT ;  /* 0x0000006106067233 */ /* 0x100fe40003803000 */
[----:B------:R-:W-:Y:S02]  /*3a20*/  PRMT R18, R18, 0x5410, R5 ;  /* 0x0000541012127816 */ /* 0x000fe40000000005 */
[----:B------:R-:W-:-:S02]  /*3a30*/  HSET2.LE.AND R4, R4, R97, PT ;  /* 0x0000006104047233 */ /* 0x000fc40003803000 */
[----:B------:R-:W-:Y:S02]  /*3a40*/  F2FP.F16.F32.PACK_AB R5, R104, R105 ;  /* 0x000000696805723e */ /* 0x000fe400000000ff */
[----:B------:R-:W-:Y:S02]  /*3a50*/  F2FP.F16.F32.PACK_AB R7, R100, R103 ;  /* 0x000000676407723e */ /* 0x000fe400000000ff */
[----:B------:R-:W-:Y:S02]  /*3a60*/  LOP3.LUT R4, R4, R5, RZ, 0xc0, !PT ;  /* 0x0000000504047212 */ /* 0x000fe400078ec0ff */
[----:B------:R-:W-:Y:S02]  /*3a70*/  LOP3.LUT R6, R6, R7, RZ, 0xc0, !PT ;  /* 0x0000000706067212 */ /* 0x000fe400078ec0ff */
[--C-:B------:R-:W-:Y:S02]  /*3a80*/  HSET2.LE.AND R5, R18, R97.reuse, PT ;  /* 0x0000006112057233 */ /* 0x100fe40003803000 */
[----:B------:R-:W-:-:S02]  /*3a90*/  HSET2.LE.AND R7, R16, R97, PT ;  /* 0x0000006110077233 */ /* 0x000fc40003803000 */
[----:B----4-:R-:W-:Y:S01]  /*3aa0*/  F2FP.F16.F32.PACK_AB R18, R101, R106 ;  /* 0x0000006a6512723e */ /* 0x010fe200000000ff */
[----:B------:R-:W-:Y:S01]  /*3ab0*/  FADD.FTZ R106, R106, R3 ;  /* 0x000000036a6a7221 */ /* 0x000fe20000010000 */
[----:B-----5:R-:W-:Y:S02]  /*3ac0*/  F2FP.F16.F32.PACK_AB R16, R99, R102 ;  /* 0x000000666310723e */ /* 0x020fe400000000ff */
[----:B------:R-:W-:Y:S01]  /*3ad0*/  LOP3.LUT R5, R5, R18, RZ, 0xc0, !PT ;  /* 0x0000001205057212 */ /* 0x000fe200078ec0ff */
[----:B------:R-:W-:Y:S01]  /*3ae0*/  FADD.FTZ R101, R101, R106 ;  /* 0x0000006a65657221 */ /* 0x000fe20000010000 */
[----:B------:R-:W-:Y:S02]  /*3af0*/  LOP3.LUT R7, R7, R16, RZ, 0xc0, !PT ;  /* 0x0000001007077212 */ /* 0x000fe400078ec0ff */
[----:B------:R-:W-:Y:S01]  /*3b00*/  LOP3.LUT R13, R15, UR22, R12, 0x96, !PT ;  /* 0x000000160f0d7c12 */ /* 0x000fe2000f8e960c */
[----:B------:R-:W-:Y:S01]  /*3b10*/  FADD.FTZ R102, R102, R101 ;  /* 0x0000006566667221 */ /* 0x000fe20000010000 */
[----:B------:R-:W-:-:S02]  /*3b20*/  SHF.R.U32.HI R16, RZ, 0x18, R14 ;  /* 0x00000018ff107819 */ /* 0x000fc4000001160e */
[----:B------:R-:W-:Y:S01]  /*3b30*/  LOP3.LUT R12, R14, 0xff, RZ, 0xc0, !PT ;  /* 0x000000ff0e0c7812 */ /* 0x000fe200078ec0ff */
[----:B---3--:R-:W-:Y:S01]  /*3b40*/  HMMA.16816.F32 R36, R4, R8, R36 ;  /* 0x000000080424723c */ /* 0x008fe20000001824 */
[----:B------:R-:W-:Y:S01]  /*3b50*/  LOP3.LUT R18, R13, 0xff, RZ, 0xc0, !PT ;  /* 0x000000ff0d127812 */ /* 0x000fe200078ec0ff */
[----:B------:R-:W-:Y:S01]  /*3b60*/  FADD.FTZ R102, R99, R102 ;  /* 0x0000006663667221 */ /* 0x000fe20000010000 */
[----:B------:R-:W-:-:S03]  /*3b70*/  SHF.R.S32.HI R3, RZ, 0x1f, R88 ;  /* 0x0000001fff037819 */ /* 0x000fc60000011458 */
[----:B------:R-:W-:Y:S01]  /*3b80*/  HMMA.16816.F32 R40, R4, R10, R40 ;  /* 0x0000000a0428723c */ /* 0x000fe20000001828 */
[----:B------:R-:W3:Y:S01]  /*3b90*/  LDSM.16.MT88.4 R8, [R86+0x6800] ;  /* 0x006800005608783b */ /* 0x000ee20000004200 */
[----:B------:R-:W-:-:S04]  /*3ba0*/  LEA.HI R3, R3, R88, RZ, 0x2 ;  /* 0x0000005803037211 */ /* 0x000fc800078f10ff */
[----:B------:R-:W-:-:S05]  /*3bb0*/  LOP3.LUT R3, R3, 0xfffffffc, RZ, 0xc0, !PT ;  /* 0xfffffffc03037812 */ /* 0x000fca00078ec0ff */
[----:B------:R-:W-:Y:S01]  /*3bc0*/  IMAD.IADD R131, R88, 0x1, -R3 ;  /* 0x0000000158837824 */ /* 0x000fe200078e0a03 */
[C---:B---3--:R-:W-:Y:S06]  /*3bd0*/  HMMA.16816.F32 R44, R4.reuse, R8, R44 ;  /* 0x00000008042c723c */ /* 0x048fec000000182c */
[C---:B------:R-:W-:Y:S01]  /*3be0*/  HMMA.16816.F32 R48, R4.reuse, R10, R48 ;  /* 0x0000000a0430723c */ /* 0x040fe20000001830 */
[----:B------:R-:W3:Y:S05]  /*3bf0*/  LDSM.16.MT88.4 R8, [R117+0x7800] ;  /* 0x007800007508783b */ /* 0x000eea0000004200 */
        /* <DEDUP_REMOVED lines=10> */
[----:B------:R-:W-:Y:S01]  /*3ca0*/  HMMA.16816.F32 R76, R4, R10, R76 ;  /* 0x0000000a044c723c */ /* 0x000fe2000000184c */
[----:B------:R-:W-:-:S02]  /*3cb0*/  SHF.R.U32.HI R9, RZ, 0x10, R14 ;  /* 0x00000010ff097819 */ /* 0x000fc4000001160e */
[----:B------:R-:W-:Y:S02]  /*3cc0*/  LOP3.LUT R8, R14, 0xffff, RZ, 0xc0, !PT ;  /* 0x0000ffff0e087812 */ /* 0x000fe400078ec0ff */
[----:B------:R-:W-:Y:S02]  /*3cd0*/  LOP3.LUT R9, R9, 0xff, RZ, 0xc0, !PT ;  /* 0x000000ff09097812 */ /* 0x000fe400078ec0ff */
[----:B------:R-:W-:Y:S02]  /*3ce0*/  SHF.R.U32.HI R15, RZ, 0x8, R8 ;  /* 0x00000008ff0f7819 */ /* 0x000fe40000011608 */
[----:B------:R-:W-:Y:S02]  /*3cf0*/  PRMT R16, R9, 0x5410, R16 ;  /* 0x0000541009107816 */ /* 0x000fe40000000010 */
[----:B------:R-:W-:Y:S02]  /*3d00*/  LOP3.LUT R8, R13, 0xffff, RZ, 0xc0, !PT ;  /* 0x0000ffff0d087812 */ /* 0x000fe400078ec0ff */
[----:B------:R-:W-:-:S02]  /*3d10*/  SHF.R.U32.HI R9, RZ, 0x10, R13 ;  /* 0x00000010ff097819 */ /* 0x000fc4000001160d */
[----:B------:R-:W-:Y:S02]  /*3d20*/  PRMT R12, R12, 0x5410, R15 ;  /* 0x000054100c0c7816 */ /* 0x000fe4000000000f */
[----:B------:R-:W-:Y:S02]  /*3d30*/  SHF.R.U32.HI R15, RZ, 0x8, R8 ;  /* 0x00000008ff0f7819 */ /* 0x000fe40000011608 */
[----:B------:R-:W-:Y:S02]  /*3d40*/  SHF.R.U32.HI R13, RZ, 0x18, R13 ;  /* 0x00000018ff0d7819 */ /* 0x000fe4000001160d */
[----:B------:R-:W-:Y:S02]  /*3d50*/  LOP3.LUT R8, R9, 0xff, RZ, 0xc0, !PT ;  /* 0x000000ff09087812 */ /* 0x000fe400078ec0ff */
[----:B------:R-:W-:Y:S02]  /*3d60*/  PRMT R18, R18, 0x5410, R15 ;  /* 0x0000541012127816 */ /* 0x000fe4000000000f */
[----:B------:R-:W-:-:S02]  /*3d70*/  PRMT R8, R8, 0x5410, R13 ;  /* 0x0000541008087816 */ /* 0x000fc4000000000d */
[--C-:B------:R-:W-:Y:S02]  /*3d80*/  HSET2.LE.AND R17, R12, R97.reuse, PT ;  /* 0x000000610c117233 */ /* 0x100fe40003803000 */
[--C-:B------:R-:W-:Y:S01]  /*3d90*/  HSET2.LE.AND R16, R16, R97.reuse, PT ;  /* 0x0000006110107233 */ /* 0x100fe20003803000 */
[----:B------:R-:W3:Y:S01]  /*3da0*/  LDSM.16.MT88.4 R12, [R117+0x6c00] ;  /* 0x006c0000750c783b */ /* 0x000ee20000004200 */
[--C-:B------:R-:W-:Y:S02]  /*3db0*/  HSET2.LE.AND R18, R18, R97.reuse, PT ;  /* 0x0000006112127233 */ /* 0x100fe40003803000 */
[----:B------:R-:W-:Y:S02]  /*3dc0*/  HSET2.LE.AND R97, R8, R97, PT ;  /* 0x0000006108617233 */ /* 0x000fe40003803000 */
[----:B------:R-:W4:Y:S01]  /*3dd0*/  LDSM.16.MT88.4 R8, [R86+0x6c00] ;  /* 0x006c00005608783b */ /* 0x000f220000004200 */
[----:B------:R-:W-:Y:S02]  /*3de0*/  F2FP.F16.F32.PACK_AB R5, R114, R107 ;  /* 0x0000006b7205723e */ /* 0x000fe400000000ff */
[----:B------:R-:W-:Y:S01]  /*3df0*/  F2FP.F16.F32.PACK_AB R6, R94, R95 ;  /* 0x0000005f5e06723e */ /* 0x000fe200000000ff */
[----:B------:R-:W-:Y:S01]  /*3e00*/  FADD.FTZ R95, R95, R102 ;  /* 0x000000665f5f7221 */ /* 0x000fe20000010000 */
[----:B------:R-:W-:-:S02]  /*3e10*/  LOP3.LUT R4, R18, R5, RZ, 0xc0, !PT ;  /* 0x0000000512047212 */ /* 0x000fc400078ec0ff */
[----:B------:R-:W-:Y:S01]  /*3e20*/  LOP3.LUT R5, R97, R6, RZ, 0xc0, !PT ;  /* 0x0000000661057212 */ /* 0x000fe200078ec0ff */
[----:B------:R-:W-:Y:S01]  /*3e30*/  FADD.FTZ R94, R94, R95 ;  /* 0x0000005f5e5e7221 */ /* 0x000fe20000010000 */
[----:B--2---:R-:W-:Y:S02]  /*3e40*/  F2FP.F16.F32.PACK_AB R6, R138, R113 ;  /* 0x000000718a06723e */ /* 0x004fe400000000ff */
[----:B-1----:R-:W-:Y:S01]  /*3e50*/  F2FP.F16.F32.PACK_AB R7, R130, R91 ;  /* 0x0000005b8207723e */ /* 0x002fe200000000ff */
[----:B------:R-:W-:Y:S01]  /*3e60*/  FADD.FTZ R91, R91, R94 ;  /* 0x0000005e5b5b7221 */ /* 0x000fe20000010000 */
[----:B------:R-:W-:Y:S02]  /*3e70*/  LOP3.LUT R6, R17, R6, RZ, 0xc0, !PT ;  /* 0x0000000611067212 */ /* 0x000fe400078ec0ff */
[----:B------:R-:W-:Y:S01]  /*3e80*/  LOP3.LUT R7, R16, R7, RZ, 0xc0, !PT ;  /* 0x0000000710077212 */ /* 0x000fe200078ec0ff */
[----:B------:R-:W-:Y:S01]  /*3e90*/  FADD.FTZ R130, R130, R91 ;  /* 0x0000005b82827221 */ /* 0x000fe20000010000 */
[----:B------:R-:W1:Y:S05]  /*3ea0*/  LDSM.16.MT88.4 R16, [R86+0x7c00] ;  /* 0x007c00005610783b */ /* 0x000e6a0000004200 */
[C---:B------:R-:W-:Y:S06]  /*3eb0*/  HMMA.16816.F32 R52, R4.reuse, R20, R52 ;  /* 0x000000140434723c */ /* 0x040fec0000001834 */
[----:B------:R-:W-:Y:S01]  /*3ec0*/  HMMA.16816.F32 R56, R4, R22, R56 ;  /* 0x000000160438723c */ /* 0x000fe20000001838 */
[----:B------:R-:W-:-:S04]  /*3ed0*/  FADD.FTZ R21, R33, R90 ;  /* 0x0000005a21157221 */ /* 0x000fc80000010000 */
[----:B------:R-:W-:Y:S01]  /*3ee0*/  FADD.FTZ R21, R32, R21 ;  /* 0x0000001520157221 */ /* 0x000fe20000010000 */
[----:B---3--:R-:W-:Y:S03]  /*3ef0*/  HMMA.16816.F32 R36, R4, R12, R36 ;  /* 0x0000000c0424723c */ /* 0x008fe60000001824 */
[----:B------:R-:W-:-:S03]  /*3f00*/  FADD.FTZ R30, R30, R21 ;  /* 0x000000151e1e7221 */ /* 0x000fc60000010000 */
[----:B------:R-:W-:Y:S01]  /*3f10*/  HMMA.16816.F32 R40, R4, R14, R40 ;  /* 0x0000000e0428723c */ /* 0x000fe20000001828 */
[----:B------:R-:W2:Y:S01]  /*3f20*/  LDSM.16.MT88.4 R12, [R117+0x8c00] ;  /* 0x008c0000750c783b */ /* 0x000ea20000004200 */
[----:B------:R-:W-:-:S04]  /*3f30*/  FADD.FTZ R30, R27, R30 ;  /* 0x0000001e1b1e7221 */ /* 0x000fc80000010000 */
[----:B----4-:R-:W-:Y:S01]  /*3f40*/  HMMA.16816.F32 R44, R4, R8, R44 ;  /* 0x00000008042c723c */ /* 0x010fe2000000182c */
[----:B------:R-:W-:-:S04]  /*3f50*/  FADD.FTZ R25, R25, R30 ;  /* 0x0000001e19197221 */ /* 0x000fc80000010000 */
[----:B------:R-:W-:Y:S01]  /*3f60*/  FADD.FTZ R24, R24, R25 ;  /* 0x0000001918187221 */ /* 0x000fe20000010000 */
[----:B------:R-:W-:Y:S01]  /*3f70*/  HMMA.16816.F32 R48, R4, R10, R48 ;  /* 0x0000000a0430723c */ /* 0x000fe20000001830 */
[----:B------:R-:W3:Y:S02]  /*3f80*/  LDSM.16.MT88.4 R8, [R86+0x8c00] ;  /* 0x008c00005608783b */ /* 0x000ee40000004200 */
[----:B------:R-:W-:-:S03]  /*3f90*/  FADD.FTZ R105, R105, R24 ;  /* 0x0000001869697221 */ /* 0x000fc60000010000 */
[----:B-1----:R-:W-:Y:S01]  /*3fa0*/  HMMA.16816.F32 R60, R4, R16, R60 ;  /* 0x00000010043c723c */ /* 0x002fe2000000183c */
[----:B------:R-:W-:-:S04]  /*3fb0*/  FADD.FTZ R104, R104, R105 ;  /* 0x0000006968687221 */ /* 0x000fc80000010000 */
[----:B------:R-:W-:Y:S01]  /*3fc0*/  FADD.FTZ R103, R103, R104 ;  /* 0x0000006867677221 */ /* 0x000fe20000010000 */
[----:B------:R-:W-:Y:S03]  /*3fd0*/  HMMA.16816.F32 R64, R4, R18, R64 ;  /* 0x000000120440723c */ /* 0x000fe60000001840 */
[----:B------:R-:W-:-:S04]  /*3fe0*/  FADD.FTZ R100, R100, R103 ;  /* 0x0000006764647221 */ /* 0x000fc80000010000 */
[----:B------:R-:W-:-:S04]  /*3ff0*/  FADD.FTZ R107, R107, R100 ;  /* 0x000000646b6b7221 */ /* 0x000fc80000010000 */
[----:B------:R-:W-:-:S04]  /*4000*/  FADD.FTZ R114, R114, R107 ;  /* 0x0000006b72727221 */ /* 0x000fc80000010000 */
[----:B------:R-:W-:Y:S01]  /*4010*/  FADD.FTZ R113, R113, R114 ;  /* 0x0000007271717221 */ /* 0x000fe20000010000 */
[----:B--2---:R-:W-:Y:S03]  /*4020*/  HMMA.16816.F32 R68, R4, R12, R68 ;  /* 0x0000000c0444723c */ /* 0x004fe60000001844 */
[----:B------:R-:W-:-:S03]  /*4030*/  FADD.FTZ R138, R138, R113 ;  /* 0x000000718a8a7221 */ /* 0x000fc60000010000 */
[C---:B------:R-:W-:Y:S06]  /*4040*/  HMMA.16816.F32 R72, R4.reuse, R14, R72 ;  /* 0x0000000e0448723c */ /* 0x040fec0000001848 */
[C---:B---3--:R-:W-:Y:S06]  /*4050*/  HMMA.16816.F32 R80, R4.reuse, R8, R80 ;  /* 0x000000080450723c */ /* 0x048fec0000001850 */
        /* <DEDUP_REMOVED lines=8> */
[----:B------:R-:W-:Y:S02]  /*40e0*/  USHF.L.U32 UR4, UR7, 0x6, URZ ;  /* 0x0000000607047899 */ /* 0x000fe4000800063f */
[----:B------:R-:W-:Y:S01]  /*40f0*/  UIMAD UR10, UR34, UR7, UR10 ;  /* 0x00000007220a72a4 */ /* 0x000fe2000f8e020a */
[----:B------:R-:W-:Y:S01]  /*4100*/  IMAD.U32 R4, RZ, RZ, UR36 ;  /* 0x00000024ff047e24 */ /* 0x000fe2000f8e00ff */
[----:B------:R-:W-:Y:S01]  /*4110*/  UISETP.NE.AND UP0, UPT, UR29, 0x2, UPT ;  /* 0x000000021d00788c */ /* 0x000fe2000bf05270 */
[----:B------:R-:W-:Y:S01]  /*4120*/  IMAD.U32 R5, RZ, RZ, UR37 ;  /* 0x00000025ff057e24 */ /* 0x000fe2000f8e00ff */
[----:B------:R-:W-:Y:S01]  /*4130*/  UIADD3 UR10, UR37, UR10, URZ ;  /* 0x0000000a250a7290 */ /* 0x000fe2000fffe03f */
[----:B------:R-:W-:Y:S01]  /*4140*/  BAR.SYNC.DEFER_BLOCKING 0x0 ;  /* 0x0000000000007b1d */ /* 0x000fe20000010000 */
[----:B------:R-:W-:Y:S01]  /*4150*/  LEA R5, P0, R4, R108, 0x6 ;  /* 0x0000006c04057211 */ /* 0x000fe200078030ff */
[----:B------:R-:W-:-:S03]  /*4160*/  UIMAD.WIDE.U32 UR36, UR6, 0x40, URZ ;  /* 0x00000040062478a5 */ /* 0x000fc6000f8e003f */
[----:B------:R-:W-:Y:S01]  /*4170*/  IMAD.U32 R3, RZ, RZ, UR10 ;  /* 0x0000000aff037e24 */ /* 0x000fe2000f8e00ff */
[----:B------:R-:W-:Y:S02]  /*4180*/  ULDC.64 UR10, c[0x0][0x220] ;  /* 0x00008800000a7ab9 */ /* 0x000fe40000000a00 */
[C---:B------:R-:W-:Y:S02]  /*4190*/  LEA R6, P1, R5.reuse, UR10, 0x1 ;  /* 0x0000000a05067c11 */ /* 0x040fe4000f8208ff */
[----:B------:R-:W-:Y:S01]  /*41a0*/  LEA.HI.X R4, R4, R125, R3, 0x6, P0 ;  /* 0x0000007d04047211 */ /* 0x000fe200000f3403 */
[----:B------:R-:W-:Y:S01]  /*41b0*/  IMAD.U32 R3, RZ, RZ, UR4 ;  /* 0x00000004ff037e24 */ /* 0x000fe2000f8e00ff */
[----:B------:R-:W-:Y:S01]  /*41c0*/  IADD3 R8, P0, R6, UR36, RZ ;  /* 0x0000002406087c10 */ /* 0x000fe2000ff1e0ff */
[----:B------:R-:W-:Y:S01]  /*41d0*/  UIADD3 UR4, UR29, -0x2, URZ ;  /* 0xfffffffe1d047890 */ /* 0x000fe2000fffe03f */
[----:B------:R-:W-:-:S04]  /*41e0*/  LEA.HI.X R7, R5, UR11, R4, 0x1, P1 ;  /* 0x0000000b05077c11 */ /* 0x000fc800088f0c04 */
[----:B------:R-:W-:Y:S02]  /*41f0*/  IADD3.X R9, R7, UR37, R3, P0, !PT ;  /* 0x0000002507097c10 */ /* 0x000fe400087fe403 */
[----:B------:R-:W1:Y:S01]  /*4200*/  S2R R3, SR_TID.X ;  /* 0x0000000000037919 */ /* 0x000e620000002100 */
        /* <DEDUP_REMOVED lines=10> */
[----:B------:R-:W4:Y:S01]  /*42b0*/  LDSM.16.M88.4 R20, [R119+0x3400] ;  /* 0x003400007714783b */ /* 0x000f220000000200 */
[----:B-1----:R-:W-:-:S03]  /*42c0*/  IMAD.SHL.U32 R3, R3, 0x2, RZ ;  /* 0x0000000203037824 */ /* 0x002fc600078e00ff */
[----:B------:R-:W1:Y:S04]  /*42d0*/  LDSM.16.M88.4 R12, [R119+0x3800] ;  /* 0x00380000770c783b */ /* 0x000e680000000200 */
[----:B------:R-:W2:Y:S04]  /*42e0*/  LDSM.16.M88.4 R28, [R119+0x3000] ;  /* 0x00300000771c783b */ /* 0x000ea80000000200 */
[----:B------:R-:W3:Y:S04]  /*42f0*/  LDSM.16.M88.4 R100, [R119+0x3c00] ;  /* 0x003c00007764783b */ /* 0x000ee80000000200 */
[----:B------:R-:W-:Y:S04]  /*4300*/  LDSM.16.M88.4 R92, [R118] ;  /* 0x00000000765c783b */ /* 0x000fe80000000200 */
[----:B------:R-:W5:Y:S04]  /*4310*/  LDSM.16.M88.4 R88, [R116+0x3400] ;  /* 0x003400007458783b */ /* 0x000f680000000200 */
[----:B------:R-:W5:Y:S04]  /*4320*/  LDSM.16.M88.4 R32, [R116+0x3800] ;  /* 0x003800007420783b */ /* 0x000f680000000200 */
[----:B------:R-:W5:Y:S04]  /*4330*/  LDSM.16.M88.4 R104, [R116+0x3000] ;  /* 0x003000007468783b */ /* 0x000f680000000200 */
[----:B------:R-:W0:Y:S01]  /*4340*/  LDGDEPBAR ;  /* 0x00000000000079af */ /* 0x000e220000000000 */
[C---:B----4-:R-:W-:Y:S06]  /*4350*/  HMMA.16816.F32 R24, R96.reuse, R20, RZ ;  /* 0x000000146018723c */ /* 0x050fec00000018ff */
[C---:B-1----:R-:W-:Y:S06]  /*4360*/  HMMA.16816.F32 R16, R96.reuse, R12, RZ ;  /* 0x0000000c6010723c */ /* 0x042fec00000018ff */
[C---:B------:R-:W-:Y:S06]  /*4370*/  HMMA.16816.F32 R20, R96.reuse, R22, RZ ;  /* 0x000000166014723c */ /* 0x040fec00000018ff */
[C---:B------:R-:W-:Y:S06]  /*4380*/  HMMA.16816.F32 R12, R96.reuse, R14, RZ ;  /* 0x0000000e600c723c */ /* 0x040fec00000018ff */
[C---:B--2---:R-:W-:Y:S06]  /*4390*/  HMMA.16816.F32 R4, R96.reuse, R28, RZ ;  /* 0x0000001c6004723c */ /* 0x044fec00000018ff */
[C---:B------:R-:W-:Y:S06]  /*43a0*/  HMMA.16816.F32 R28, R96.reuse, R30, RZ ;  /* 0x0000001e601c723c */ /* 0x040fec00000018ff */
[C---:B---3--:R-:W-:Y:S06]  /*43b0*/  HMMA.16816.F32 R8, R96.reuse, R100, RZ ;  /* 0x000000646008723c */ /* 0x048fec00000018ff */
[----:B------:R-:W-:Y:S01]  /*43c0*/  HMMA.16816.F32 R96, R96, R102, RZ ;  /* 0x000000666060723c */ /* 0x000fe200000018ff */
[----:B------:R-:W1:Y:S05]  /*43d0*/  LDSM.16.M88.4 R100, [R116+0x3c00] ;  /* 0x003c00007464783b */ /* 0x000e6a0000000200 */
[C---:B-----5:R-:W-:Y:S06]  /*43e0*/  HMMA.16816.F32 R24, R92.reuse, R88, R24 ;  /* 0x000000585c18723c */ /* 0x060fec0000001818 */
[C---:B------:R-:W-:Y:S01]  /*43f0*/  HMMA.16816.F32 R20, R92.reuse, R90, R20 ;  /* 0x0000005a5c14723c */ /* 0x040fe20000001814 */
[----:B------:R-:W-:Y:S05]  /*4400*/  LDSM.16.M88.4 R88, [R120+0x1000] ;  /* 0x001000007858783b */ /* 0x000fea0000000200 */
[C---:B------:R-:W-:Y:S06]  /*4410*/  HMMA.16816.F32 R16, R92.reuse, R32, R16 ;  /* 0x000000205c10723c */ /* 0x040fec0000001810 */
[C---:B------:R-:W-:Y:S01]  /*4420*/  HMMA.16816.F32 R12, R92.reuse, R34, R12 ;  /* 0x000000225c0c723c */ /* 0x040fe2000000180c */
[----:B------:R-:W2:Y:S05]  /*4430*/  LDSM.16.M88.4 R32, [R119+0x4000] ;  /* 0x004000007720783b */ /* 0x000eaa0000000200 */
[C---:B------:R-:W-:Y:S06]  /*4440*/  HMMA.16816.F32 R4, R92.reuse, R104, R4 ;  /* 0x000000685c04723c */ /* 0x040fec0000001804 */
[C---:B------:R-:W-:Y:S06]  /*4450*/  HMMA.16816.F32 R28, R92.reuse, R106, R28 ;  /* 0x0000006a5c1c723c */ /* 0x040fec000000181c */
        /* <DEDUP_REMOVED lines=38> */
[----:B------:R-:W-:Y:S05]  /*46c0*/  LDSM.16.M88.4 R92, [R116+0x5000] ;  /* 0x00500000745c783b */ /* 0x000fea0000000200 */
[C---:B--2---:R-:W-:Y:S06]  /*46d0*/  HMMA.16816.F32 R8, R88.reuse, R32, R8 ;  /* 0x000000205808723c */ /* 0x044fec0000001808 */
[----:B------:R-:W-:Y:S01]  /*46e0*/  HMMA.16816.F32 R96, R88, R34, R96 ;  /* 0x000000225860723c */ /* 0x000fe20000001860 */
[----:B------:R-:W1:Y:S04]  /*46f0*/  LDSM.16.M88.4 R88, [R118+0x2000] ;  /* 0x002000007658783b */ /* 0x000e680000000200 */
[----:B------:R-:W2:Y:S01]  /*4700*/  LDSM.16.M88.4 R32, [R116+0x5400] ;  /* 0x005400007420783b */ /* 0x000ea20000000200 */
[C---:B-1----:R-:W-:Y:S06]  /*4710*/  HMMA.16816.F32 R4, R88.reuse, R92, R4 ;  /* 0x0000005c5804723c */ /* 0x042fec0000001804 */
[----:B------:R-:W-:Y:S01]  /*4720*/  HMMA.16816.F32 R28, R88, R94, R28 ;  /* 0x0000005e581c723c */ /* 0x000fe2000000181c */
[----:B------:R-:W1:Y:S01]  /*4730*/  LDSM.16.M88.4 R92, [R116+0x5800] ;  /* 0x00580000745c783b */ /* 0x000e620000000200 */
[----:B------:R-:W-:-:S04]  /*4740*/  DEPBAR.LE SB0, 0x0 ;  /* 0x000080000000791a */ /* 0x000fc80000000000 */
[C---:B--2---:R-:W-:Y:S06]  /*4750*/  HMMA.16816.F32 R24, R88.reuse, R32, R24 ;  /* 0x000000205818723c */ /* 0x044fec0000001818 */
[----:B------:R-:W-:Y:S01]  /*4760*/  HMMA.16816.F32 R20, R88, R34, R20 ;  /* 0x000000225814723c */ /* 0x000fe20000001814 */
[----:B------:R-:W-:Y:S01]  /*4770*/  LOP3.LUT R32, R3, 0x6, RZ, 0xc0, !PT ;  /* 0x0000000603207812 */ /* 0x000fe200078ec0ff */
[----:B------:R-:W-:-:S04]  /*4780*/  IMAD.U32 R3, RZ, RZ, UR4 ;  /* 0x00000004ff037e24 */ /* 0x000fc8000f8e00ff */
[----:B------:R-:W-:Y:S01]  /*4790*/  IMAD R3, R3, 0x40, R32 ;  /* 0x0000004003037824 */ /* 0x000fe200078e0220 */
[C---:B------:R-:W-:Y:S03]  /*47a0*/  HMMA.16816.F32 R8, R88.reuse, R100, R8 ;  /* 0x000000645808723c */ /* 0x040fe60000001808 */
[C---:B------:R-:W-:Y:S02]  /*47b0*/  VIADD R32, R3.reuse, 0x8 ;  /* 0x0000000803207836 */ /* 0x040fe40000000000 */
[C---:B------:R-:W-:Y:S01]  /*47c0*/  VIADD R33, R3.reuse, 0x1 ;  /* 0x0000000103217836 */ /* 0x040fe20000000000 */
[----:B------:R-:W-:Y:S01]  /*47d0*/  HMMA.16816.F32 R96, R88, R102, R96 ;  /* 0x000000665860723c */ /* 0x000fe20000001860 */
[----:B------:R-:W-:Y:S01]  /*47e0*/  VIADD R34, R3, 0x10 ;  /* 0x0000001003227836 */ /* 0x000fe20000000000 */
[----:B------:R-:W-:Y:S01]  /*47f0*/  BAR.SYNC.DEFER_BLOCKING 0x0 ;  /* 0x0000000000007b1d */ /* 0x000fe20000010000 */
[----:B------:R-:W-:-:S02]  /*4800*/  ISETP.GE.AND P0, PT, R32, R112, PT ;  /* 0x000000702000720c */ /* 0x000fc40003f06270 */
[-C--:B------:R-:W-:Y:S01]  /*4810*/  ISETP.GE.AND P6, PT, R32, R111.reuse, PT ;  /* 0x0000006f2000720c */ /* 0x080fe20003fc6270 */
[----:B------:R-:W-:Y:S01]  /*4820*/  VIADD R32, R3, 0x9 ;  /* 0x0000000903207836 */ /* 0x000fe20000000000 */
[CC--:B------:R-:W-:Y:S02]  /*4830*/  ISETP.GE.AND P1, PT, R33.reuse, R112.reuse, PT ;  /* 0x000000702100720c */ /* 0x0c0fe40003f26270 */
[-C--:B------:R-:W-:Y:S01]  /*4840*/  ISETP.GE.AND P3, PT, R33, R111.reuse, PT ;  /* 0x0000006f2100720c */ /* 0x080fe20003f66270 */
[----:B------:R-:W-:Y:S01]  /*4850*/  VIADD R33, R3, 0x11 ;  /* 0x0000001103217836 */ /* 0x000fe20000000000 */
[C---:B------:R-:W-:Y:S02]  /*4860*/  ISETP.GE.AND P2, PT, R32.reuse, R112, PT ;  /* 0x000000702000720c */ /* 0x040fe40003f46270 */
[----:B------:R-:W-:Y:S02]  /*4870*/  ISETP.GE.AND P5, PT, R32, R111, PT ;  /* 0x0000006f2000720c */ /* 0x000fe40003fa6270 */
[----:B------:R-:W-:Y:S01]  /*4880*/  FSEL R32, R5, -INF , !P1 ;  /* 0xff80000005207808 */ /* 0x000fe20004800000 */
[----:B-1----:R-:W-:Y:S01]  /*4890*/  HMMA.16816.F32 R16, R88, R92, R16 ;  /* 0x0000005c5810723c */ /* 0x002fe20000001810 */
[----:B------:R-:W-:-:S02]  /*48a0*/  FSEL R5, R7, -INF , !P3 ;  /* 0xff80000007057808 */ /* 0x000fc40005800000 */
[----:B------:R-:W-:Y:S02]  /*48b0*/  FSEL R28, R28, -INF , !P0 ;  /* 0xff8000001c1c7808 */ /* 0x000fe40004000000 */
[CC--:B------:R-:W-:Y:S01]  /*48c0*/  ISETP.GE.AND P3, PT, R33.reuse, R112.reuse, PT ;  /* 0x000000702100720c */ /* 0x0c0fe20003f66270 */
[----:B------:R-:W-:Y:S01]  /*48d0*/  HMMA.16816.F32 R12, R88, R94, R12 ;  /* 0x0000005e580c723c */ /* 0x000fe2000000180c */
[-C--:B------:R-:W-:Y:S01]  /*48e0*/  ISETP.GE.AND P0, PT, R33, R111.reuse, PT ;  /* 0x0000006f2100720c */ /* 0x080fe20003f06270 */
[C---:B------:R-:W-:Y:S01]  /*48f0*/  VIADD R33, R3.reuse, 0x19 ;  /* 0x0000001903217836 */ /* 0x040fe20000000000 */
[----:B------:R-:W-:Y:S02]  /*4900*/  ISETP.GE.AND P4, PT, R34, R112, PT ;  /* 0x000000702200720c */ /* 0x000fe40003f86270 */
[----:B------:R-:W-:Y:S02]  /*4910*/  FSEL R7, R30, -INF , !P6 ;  /* 0xff8000001e077808 */ /* 0x000fe40007000000 */
[----:B------:R-:W-:Y:S01]  /*4920*/  FSEL R144, R24, -INF , !P4 ;  /* 0xff80000018907808 */ /* 0x000fe20006000000 */
[----:B------:R-:W-:Y:S01]  /*4930*/  VIADD R24, R3, 0x28 ;  /* 0x0000002803187836 */ /* 0x000fe20000000000 */
[----:B------:R-:W-:-:S02]  /*4940*/  ISETP.GE.AND P4, PT, R33, R111, PT ;  /* 0x0000006f2100720c */ /* 0x000fc40003f86270 */
[----:B------:R-:W-:Y:S01]  /*4950*/  FSEL R30, R29, -INF , !P2 ;  /* 0xff8000001d1e7808 */ /* 0x000fe20005000000 */
[----:B------:R-:W-:Y:S01]  /*4960*/  VIADD R29, R3, 0x20 ;  /* 0x00000020031d7836 */ /* 0x000fe20000000000 */
[----:B------:R-:W-:Y:S02]  /*4970*/  FSEL R149, R23, -INF , !P4 ;  /* 0xff80000017957808 */ /* 0x000fe40006000000 */
[C---:B------:R-:W-:Y:S02]  /*4980*/  ISETP.GE.AND P4, PT, R3.reuse, R112, PT ;  /* 0x000000700300720c */ /* 0x040fe40003f86270 */
[----:B------:R-:W-:Y:S01]  /*4990*/  ISETP.GE.AND P1, PT, R34, R111, PT ;  /* 0x0000006f2200720c */ /* 0x000fe20003f26270 */
[C---:B------:R-:W-:Y:S01]  /*49a0*/  VIADD R34, R3.reuse, 0x18 ;  /* 0x0000001803227836 */ /* 0x040fe20000000000 */
[----:B------:R-:W-:Y:S02]  /*49b0*/  FSEL R4, R4, -INF , !P4 ;  /* 0xff80000004047808 */ /* 0x000fe40006000000 */
[----:B------:R-:W-:Y:S01]  /*49c0*/  FSEL R139, R26, -INF , !P1 ;  /* 0xff8000001a8b7808 */ /* 0x000fe20004800000 */
[----:B------:R-:W-:Y:S01]  /*49d0*/  VIADD R26, R3, 0x21 ;  /* 0x00000021031a7836 */ /* 0x000fe20000000000 */
[----:B------:R-:W-:-:S02]  /*49e0*/  FSEL R146, R25, -INF , !P3 ;  /* 0xff80000019927808 */ /* 0x000fc40005800000 */
[C---:B------:R-:W-:Y:S02]  /*49f0*/  ISETP.GE.AND P3, PT, R29.reuse, R111, PT ;  /* 0x0000006f1d00720c */ /* 0x040fe40003f66270 */
[----:B------:R-:W-:Y:S02]  /*4a00*/  ISETP.GE.AND P1, PT, R29, R112, PT ;  /* 0x000000701d00720c */ /* 0x000fe40003f26270 */
[----:B------:R-:W-:Y:S02]  /*4a10*/  FMNMX.FTZ R23, R2, R4, !PT ;  /* 0x0000000402177209 */ /* 0x000fe40007810000 */
[----:B------:R-:W-:Y:S02]  /*4a20*/  FSEL R31, R31, -INF , !P5 ;  /* 0xff8000001f1f7808 */ /* 0x000fe40006800000 */
[----:B------:R-:W-:Y:S02]  /*4a30*/  ISETP.GE.AND P5, PT, R33, R112, PT ;  /* 0x000000702100720c */ /* 0x000fe40003fa6270 */
[----:B------:R-:W-:-:S02]  /*4a40*/  FSEL R145, R27, -INF , !P0 ;  /* 0xff8000001b917808 */ /* 0x000fc40004000000 */
[----:B------:R-:W-:Y:S02]  /*4a50*/  FSEL R101, R18, -INF , !P3 ;  /* 0xff80000012657808 */ /* 0x000fe40005800000 */
[----:B------:R-:W-:Y:S02]  /*4a60*/  ISETP.GE.AND P0, PT, R26, R112, PT ;  /* 0x000000701a00720c */ /* 0x000fe40003f06270 */
[C---:B------:R-:W-:Y:S02]  /*4a70*/  ISETP.GE.AND P3, PT, R3.reuse, R111, PT ;  /* 0x0000006f0300720c */ /* 0x040fe40003f66270 */
[----:B------:R-:W-:Y:S01]  /*4a80*/  FSEL R100, R16, -INF , !P1 ;  /* 0xff80000010647808 */ /* 0x000fe20004800000 */
[----:B------:R-:W-:Y:S01]  /*4a90*/  VIADD R16, R3, 0x30 ;  /* 0x0000003003107836 */ /* 0x000fe20000000000 */
[----:B------:R-:W-:Y:S02]  /*4aa0*/  FMNMX.FTZ R23, R32, R23, !PT ;  /* 0x0000001720177209 */ /* 0x000fe40007810000 */
[----:B------:R-:W-:-:S02]  /*4ab0*/  FSEL R150, R21, -INF , !P5 ;  /* 0xff80000015967808 */ /* 0x000fc40006800000 */
[----:B------:R-:W-:Y:S01]  /*4ac0*/  FSEL R21, R6, -INF , !P3 ;  /* 0xff80000006157808 */ /* 0x000fe20005800000 */
[----:B------:R-:W-:Y:S01]  /*4ad0*/  VIADD R6, R3, 0x31 ;  /* 0x0000003103067836 */ /* 0x000fe20000000000 */
[----:B------:R-:W-:Y:S02]  /*4ae0*/  FSEL R104, R17, -INF , !P0 ;  /* 0xff80000011687808 */ /* 0x000fe40004000000 */
[----:B------:R-:W-:Y:S02]  /*4af0*/  FMNMX.FTZ R17, R28, R23, !PT ;  /* 0x000000171c117209 */ /* 0x000fe40007810000 */
[C---:B------:R-:W-:Y:S02]  /*4b00*/  ISETP.GE.AND P0, PT, R16.reuse, R112, PT ;  /* 0x000000701000720c */ /* 0x040fe40003f06270 */
[----:B------:R-:W-:Y:S02]  /*4b10*/  ISETP.GE.AND P3, PT, R16, R111, PT ;  /* 0x0000006f1000720c */ /* 0x000fe40003f66270 */
[----:B------:R-:W-:-:S02]  /*4b20*/  FMNMX.FTZ R16, R0, R21, !PT ;  /* 0x0000001500107209 */ /* 0x000fc40007810000 */
[----:B------:R-:W-:Y:S02]  /*4b30*/  FMNMX.FTZ R17, R30, R17, !PT ;  /* 0x000000111e117209 */ /* 0x000fe40007810000 */
[----:B------:R-:W-:Y:S02]  /*4b40*/  FMNMX.FTZ R16, R5, R16, !PT ;  /* 0x0000001005107209 */ /* 0x000fe40007810000 */
[----:B------:R-:W-:Y:S02]  /*4b50*/  ISETP.GE.AND P6, PT, R34, R112, PT ;  /* 0x000000702200720c */ /* 0x000fe40003fc6270 */
[----:B------:R-:W-:Y:S02]  /*4b60*/  FMNMX.FTZ R17, R144, R17, !PT ;  /* 0x0000001190117209 */ /* 0x000fe40007810000 */
[----:B------:R-:W-:Y:S02]  /*4b70*/  FMNMX.FTZ R16, R7, R16, !PT ;  /* 0x0000001007107209 */ /* 0x000fe40007810000 */
[----:B------:R-:W-:Y:S01]  /*4b80*/  FSEL R148, R20, -INF , !P6 ;  /* 0xff80000014947808 */ /* 0x000fe20007000000 */
[----:B------:R-:W-:Y:S01]  /*4b90*/  VIADD R20, R3, 0x29 ;  /* 0x0000002903147836 */ /* 0x000fe20000000000 */
[----:B------:R-:W-:-:S02]  /*4ba0*/  FMNMX.FTZ R17, R146, R17, !PT ;  /* 0x0000001192117209 */ /* 0x000fc40007810000 */
[----:B------:R-:W-:Y:S02]  /*4bb0*/  FMNMX.FTZ R16, R31, R16, !PT ;  /* 0x000000101f107209 */ /* 0x000fe40007810000 */
[----:B------:R-:W-:Y:S02]  /*4bc0*/  FMNMX.FTZ R17, R148, R17, !PT ;  /* 0x0000001194117209 */ /* 0x000fe40007810000 */
[----:B------:R-:W-:Y:S02]  /*4bd0*/  ISETP.GE.AND P2, PT, R34, R111, PT ;  /* 0x0000006f2200720c */ /* 0x000fe40003f46270 */
[----:B------:R-:W-:Y:S02]  /*4be0*/  FMNMX.FTZ R16, R139, R16, !PT ;  /* 0x000000108b107209 */ /* 0x000fe40007810000 */
[----:B------:R-:W-:Y:S02]  /*4bf0*/  FMNMX.FTZ R17, R150, R17, !PT ;  /* 0x0000001196117209 */ /* 0x000fe40007810000 */
[----:B------:R-:W-:-:S02]  /*4c00*/  FSEL R147, R22, -INF , !P2 ;  /* 0xff80000016937808 */ /* 0x000fc40005000000 */
[----:B------:R-:W-:Y:S02]  /*4c10*/  ISETP.GE.AND P6, PT, R26, R111, PT ;  /* 0x0000006f1a00720c */ /* 0x000fe40003fc6270 */
[----:B------:R-:W-:Y:S02]  /*4c20*/  ISETP.GE.AND P2, PT, R24, R112, PT ;  /* 0x000000701800720c */ /* 0x000fe40003f46270 */
[----:B------:R-:W-:Y:S02]  /*4c30*/  FMNMX.FTZ R16, R145, R16, !PT ;  /* 0x0000001091107209 */ /* 0x000fe40007810000 */
[----:B------:R-:W-:Y:S02]  /*4c40*/  FMNMX.FTZ R17, R100, R17, !PT ;  /* 0x0000001164117209 */ /* 0x000fe40007810000 */
[----:B------:R-:W-:Y:S02]  /*4c50*/  FSEL R103, R19, -INF , !P6 ;  /* 0xff80000013677808 */ /* 0x000fe40007000000 */
[----:B------:R-:W-:-:S02]  /*4c60*/  FSEL R102, R12, -INF , !P2 ;  /* 0xff8000000c667808 */ /* 0x000fc40005000000 */
[----:B------:R-:W-:Y:S02]  /*4c70*/  FMNMX.FTZ R16, R147, R16, !PT ;  /* 0x0000001093107209 */ /* 0x000fe40007810000 */
[-C--:B------:R-:W-:Y:S02]  /*4c80*/  ISETP.GE.AND P1, PT, R20, R112.reuse, PT ;  /* 0x000000701400720c */ /* 0x080fe40003f26270 */
[C---:B------:R-:W-:Y:S02]  /*4c90*/  ISETP.GE.AND P6, PT, R6.reuse, R112, PT ;  /* 0x000000700600720c */ /* 0x040fe40003fc6270 */
[----:B------:R-:W-:Y:S01]  /*4ca0*/  ISETP.GE.AND P2, PT, R6, R111, PT ;  /* 0x0000006f0600720c */ /* 0x000fe20003f46270 */
[C---:B------:R-:W-:Y:S01]  /*4cb0*/  VIADD R6, R3.reuse, 0x38 ;  /* 0x0000003803067836 */ /* 0x040fe20000000000 */
[----:B------:R-:W-:Y:S01]  /*4cc0*/  FMNMX.FTZ R17, R104, R17, !PT ;  /* 0x0000001168117209 */ /* 0x000fe20007810000 */
[----:B------:R-:W-:Y:S01]  /*4cd0*/  VIADD R3, R3, 0x39 ;  /* 0x0000003903037836 */ /* 0x000fe20000000000 */
[----:B------:R-:W-:-:S02]  /*4ce0*/  ISETP.GE.AND P5, PT, R24, R111, PT ;  /* 0x0000006f1800720c */ /* 0x000fc40003fa6270 */
[----:B------:R-:W-:Y:S02]  /*4cf0*/  ISETP.GE.AND P4, PT, R20, R111, PT ;  /* 0x0000006f1400720c */ /* 0x000fe40003f86270 */
[----:B------:R-:W-:Y:S02]  /*4d00*/  FMNMX.FTZ R16, R149, R16, !PT ;  /* 0x0000001095107209 */ /* 0x000fe40007810000 */
[----:B------:R-:W-:Y:S02]  /*4d10*/  FSEL R106, R13, -INF , !P1 ;  /* 0xff8000000d6a7808 */ /* 0x000fe40004800000 */
[----:B------:R-:W-:Y:S02]  /*4d20*/  FMNMX.FTZ R17, R102, R17, !PT ;  /* 0x0000001166117209 */ /* 0x000fe40007810000 */
[----:B------:R-:W-:Y:S02]  /*4d30*/  FSEL R105, R14, -INF , !P5 ;  /* 0xff8000000e697808 */ /* 0x000fe40006800000 */
[----:B------:R-:W-:-:S02]  /*4d40*/  FSEL R107, R15, -INF , !P4 ;  /* 0xff8000000f6b7808 */ /* 0x000fc40006000000 */
[-C--:B------:R-:W-:Y:S02]  /*4d50*/  ISETP.GE.AND P5, PT, R6, R112.reuse, PT ;  /* 0x000000700600720c */ /* 0x080fe40003fa6270 */
[----:B------:R-:W-:Y:S02]  /*4d60*/  ISETP.GE.AND P4, PT, R3, R112, PT ;  /* 0x000000700300720c */ /* 0x000fe40003f86270 */
[----:B------:R-:W-:Y:S02]  /*4d70*/  FMNMX.FTZ R16, R101, R16, !PT ;  /* 0x0000001065107209 */ /* 0x000fe40007810000 */
[----:B------:R-:W-:Y:S02]  /*4d80*/  FSEL R112, R8, -INF , !P0 ;  /* 0xff80000008707808 */ /* 0x000fe40004000000 */
[----:B------:R-:W-:Y:S02]  /*4d90*/  FMNMX.FTZ R17, R106, R17, !PT ;  /* 0x000000116a117209 */ /* 0x000fe40007810000 */
[----:B------:R-:W-:-:S02]  /*4da0*/  FSEL R92, R11, -INF , !P2 ;  /* 0xff8000000b5c7808 */ /* 0x000fc40005000000 */
[----:B------:R-:W-:Y:S02]  /*4db0*/  PLOP3.LUT P2, PT, PT, PT, UP0, 0x80, 0x0 ;  /* 0x000000000000781c */ /* 0x000fe40003f4f008 */
[-C--:B------:R-:W-:Y:S02]  /*4dc0*/  ISETP.GE.AND P1, PT, R6, R111.reuse, PT ;  /* 0x0000006f0600720c */ /* 0x080fe40003f26270 */
[----:B------:R-:W-:Y:S02]  /*4dd0*/  ISETP.GE.AND P0, PT, R3, R111, PT ;  /* 0x0000006f0300720c */ /* 0x000fe40003f06270 */
[----:B------:R-:W-:Y:S02]  /*4de0*/  FMNMX.FTZ R16, R103, R16, !PT ;  /* 0x0000001067107209 */ /* 0x000fe40007810000 */
[----:B------:R-:W-:Y:S02]  /*4df0*/  FSEL R111, R9, -INF , !P6 ;  /* 0xff800000096f7808 */ /* 0x000fe40007000000 */
[----:B------:R-:W-:-:S02]  /*4e00*/  FMNMX.FTZ R6, R112, R17, !PT ;  /* 0x0000001170067209 */ /* 0x000fc40007810000 */
[----:B------:R-:W-:Y:S02]  /*4e10*/  FMNMX.FTZ R16, R105, R16, !PT ;  /* 0x0000001069107209 */ /* 0x000fe40007810000 */
[----:B------:R-:W-:Y:S02]  /*4e20*/  FSEL R113, R96, -INF , !P5 ;  /* 0xff80000060717808 */ /* 0x000fe40006800000 */
[----:B------:R-:W-:Y:S02]  /*4e30*/  FMNMX.FTZ R8, R111, R6, !PT ;  /* 0x000000066f087209 */ /* 0x000fe40007810000 */
[----:B------:R-:W-:Y:S02]  /*4e40*/  FSEL R89, R10, -INF , !P3 ;  /* 0xff8000000a597808 */ /* 0x000fe40005800000 */
[----:B------:R-:W-:Y:S02]  /*4e50*/  FMNMX.FTZ R6, R107, R16, !PT ;  /* 0x000000106b067209 */ /* 0x000fe40007810000 */
[----:B------:R-:W-:-:S02]  /*4e60*/  FSEL R114, R97, -INF , !P4 ;  /* 0xff80000061727808 */ /* 0x000fc40006000000 */
[----:B------:R-:W-:Y:S02]  /*4e70*/  FMNMX.FTZ R3, R113, R8, !PT ;  /* 0x0000000871037209 */ /* 0x000fe40007810000 */
[----:B------:R-:W-:Y:S02]  /*4e80*/  FMNMX.FTZ R11, R89, R6, !PT ;  /* 0x00000006590b7209 */ /* 0x000fe40007810000 */
[----:B------:R-:W-:Y:S02]  /*4e90*/  FSEL R90, R98, -INF , !P1 ;  /* 0xff800000625a7808 */ /* 0x000fe40004800000 */
[----:B------:R-:W-:Y:S01]  /*4ea0*/  FMNMX.FTZ R6, R114, R3, !PT ;  /* 0x0000000372067209 */ /* 0x000fe20007810000 */
[----:B------:R-:W-:Y:S06]  /*4eb0*/  @!P2 BRA `(.L_x_881) ;  /* 0x000000000068a947 */ /* 0x000fec0003800000 */
        /* <DEDUP_REMOVED lines=8> */
[----:B------:R-:W-:Y:S01]  /*4f40*/  LEA R9, P1, R9, R122, 0x6 ;  /* 0x0000007a09097211 */ /* 0x000fe200078230ff */
[----:B------:R-:W-:-:S03]  /*4f50*/  ULDC.64 UR8, c[0x0][0x218] ;  /* 0x0000860000087ab9 */ /* 0x000fc60000000a00 */
[----:B------:R-:W-:Y:S01]  /*4f60*/  IMAD.U32 R3, RZ, RZ, UR4 ;  /* 0x00000004ff037e24 */ /* 0x000fe2000f8e00ff */
[----:B------:R-:W-:-:S04]  /*4f70*/  LEA R12, P2, R9, UR8, 0x1 ;  /* 0x00000008090c7c11 */ /* 0x000fc8000f8408ff */
[----:B------:R-:W-:Y:S02]  /*4f80*/  LEA.HI.X R8, R8, R127, R3, 0x6, P1 ;  /* 0x0000007f08087211 */ /* 0x000fe400008f3403 */
[----:B------:R-:W-:Y:S02]  /*4f90*/  IADD3 R14, P1, R12, UR25, RZ ;  /* 0x000000190c0e7c10 */ /* 0x000fe4000ff3e0ff */
[----:B------:R-:W-:-:S04]  /*4fa0*/  LEA.HI.X R13, R9, UR9, R8, 0x1, P2 ;  /* 0x00000009090d7c11 */ /* 0x000fc800090f0c08 */
        /* <DEDUP_REMOVED lines=11> */
.L_x_881:
[----:B------:R-:W-:Y:S01]  /*5060*/  FMNMX.FTZ R11, R92, R11, !PT ;  /* 0x0000000b5c0b7209 */ /* 0x000fe20007810000 */
[----:B------:R-:W2:Y:S01]  /*5070*/  SHFL.BFLY PT, R9, R6, 0x2, 0x1f ;  /* 0x0c401f0006097f89 */ /* 0x000ea200000e0000 */
[----:B------:R-:W-:Y:S01]  /*5080*/  FSEL R91, R99, -INF , !P0 ;  /* 0xff800000635b7808 */ /* 0x000fe20004000000 */
[----:B------:R-:W-:Y:S01]  /*5090*/  IMAD.WIDE.U32 R96, R85, -0x326172a9, RZ ;  /* 0xcd9e8d5755607825 */ /* 0x000fe200078e00ff */
[----:B------:R-:W-:Y:S01]  /*50a0*/  FMNMX.FTZ R8, R90, R11, !PT ;  /* 0x0000000b5a087209 */ /* 0x000fe20007810000 */
[----:B------:R-:W-:Y:S01]  /*50b0*/  USHF.L.U32 UR4, UR34, 0x1, URZ ;  /* 0x0000000122047899 */ /* 0x000fe2000800063f */
[----:B------:R-:W-:Y:S01]  /*50c0*/  PRMT R94, R110, 0x7054, R110 ;  /* 0x000070546e5e7816 */ /* 0x000fe2000000006e */
[----:B------:R-:W-:Y:S01]  /*50d0*/  IMAD.U32 R3, RZ, RZ, UR33 ;  /* 0x00000021ff037e24 */ /* 0x000fe2000f8e00ff */
[----:B------:R-:W-:Y:S01]  /*50e0*/  FMNMX.FTZ R11, R91, R8, !PT ;  /* 0x000000085b0b7209 */ /* 0x000fe20007810000 */
[----:B------:R-:W-:Y:S01]  /*50f0*/  IMAD.WIDE.U32 R152, R84, -0x2daee0ad, RZ ;  /* 0xd2511f5354987825 */ /* 0x000fe200078e00ff */
[----:B------:R-:W-:Y:S01]  /*5100*/  LOP3.LUT R142, R97, R87, RZ, 0x3c, !PT ;  /* 0x00000057618e7212 */ /* 0x000fe200078e3cff */
[----:B------:R-:W-:-:S02]  /*5110*/  UISETP.GE.AND UP0, UPT, UR29, 0x3, UPT ;  /* 0x000000031d00788c */ /* 0x000fc4000bf06270 */
[----:B------:R-:W3:Y:S01]  /*5120*/  SHFL.BFLY PT, R8, R11, 0x2, 0x1f ;  /* 0x0c401f000b087f89 */ /* 0x000ee200000e0000 */
[----:B------:R-:W-:Y:S01]  /*5130*/  LOP3.LUT R3, R153, UR4, R3, 0x96, !PT ;  /* 0x0000000499037c12 */ /* 0x000fe2000f8e9603 */
[----:B------:R-:W-:Y:S01]  /*5140*/  IMAD.WIDE.U32 R142, R142, -0x2daee0ad, RZ ;  /* 0xd2511f538e8e7825 */ /* 0x000fe200078e00ff */
[----:B------:R-:W-:-:S03]  /*5150*/  UIADD3 UR4, UR4, 0x1, URZ ;  /* 0x0000000104047890 */ /* 0x000fc6000fffe03f */
[----:B-1----:R-:W-:Y:S01]  /*5160*/  IMAD.WIDE.U32 R12, R3, -0x326172a9, RZ ;  /* 0xcd9e8d57030c7825 */ /* 0x002fe200078e00ff */
[----:B------:R-:W-:Y:S02]  /*5170*/  LOP3.LUT R140, R143, UR19, R152, 0x96, !PT ;  /* 0x000000138f8c7c12 */ /* 0x000fe4000f8e9698 */
[----:B------:R-:W-:Y:S01]  /*5180*/  @UP0 UIADD3 UR29, UR29, -0x3, URZ ;  /* 0xfffffffd1d1d0890 */ /* 0x000fe2000fffe03f */
[----:B--2---:R-:W-:Y:S02]  /*5190*/  FMNMX.FTZ R9, R6, R9, !PT ;  /* 0x0000000906097209 */ /* 0x004fe40007810000 */
[----:B------:R-:W-:Y:S01]  /*51a0*/  IMAD.WIDE.U32 R140, R140, -0x326172a9, RZ ;  /* 0xcd9e8d578c8c7825 */ /* 0x000fe200078e00ff */
[----:B------:R-:W-:Y:S02]  /*51b0*/  LOP3.LUT R6, R13, UR20, R96, 0x96, !PT ;  /* 0x000000140d067c12 */ /* 0x000fe4000f8e9660 */
[----:B------:R-:W1:Y:S02]  /*51c0*/  SHFL.BFLY PT, R88, R9, 0x1, 0x1f ;  /* 0x0c201f0009587f89 */ /* 0x000e6400000e0000 */
[----:B------:R-:W-:Y:S01]  /*51d0*/  LOP3.LUT R3, R141, UR18, R12, 0x96, !PT ;  /* 0x000000128d037c12 */ /* 0x000fe2000f8e960c */
[----:B------:R-:W-:Y:S01]  /*51e0*/  IMAD.WIDE.U32 R14, R6, -0x2daee0ad, RZ ;  /* 0xd2511f53060e7825 */ /* 0x000fe200078e00ff */
[----:B---3--:R-:W-:-:S03]  /*51f0*/  FMNMX.FTZ R8, R11, R8, !PT ;  /* 0x000000080b087209 */ /* 0x008fc60007810000 */
[----:B------:R-:W-:Y:S01]  /*5200*/  IMAD.WIDE.U32 R10, R3, -0x2daee0ad, RZ ;  /* 0xd2511f53030a7825 */ /* 0x000fe200078e00ff */
[----:B------:R-:W-:-:S04]  /*5210*/  LOP3.LUT R3, R15, UR17, R142, 0x96, !PT ;  /* 0x000000110f037c12 */ /* 0x000fc8000f8e968e */
[----:B------:R-:W-:Y:S01]  /*5220*/  LOP3.LUT R14, R11, UR15, R14, 0x96, !PT ;  /* 0x0000000f0b0e7c12 */ /* 0x000fe2000f8e960e */
[----:B------:R-:W-:Y:S02]  /*5230*/  IMAD.WIDE.U32 R98, R3, -0x326172a9, RZ ;  /* 0xcd9e8d5703627825 */ /* 0x000fe400078e00ff */
[----:B------:R-:W2:Y:S02]  /*5240*/  SHFL.BFLY PT, R3, R8, 0x1, 0x1f ;  /* 0x0c201f0008037f89 */ /* 0x000ea400000e0000 */
[----:B------:R-:W-:Y:S01]  /*5250*/  IMAD.WIDE.U32 R14, R14, -0x326172a9, RZ ;  /* 0xcd9e8d570e0e7825 */ /* 0x000fe200078e00ff */
[----:B------:R-:W-:-:S04]  /*5260*/  LOP3.LUT R6, R99, UR16, R140, 0x96, !PT ;  /* 0x0000001063067c12 */ /* 0x000fc8000f8e968c */
[----:B------:R-:W-:Y:S01]  /*5270*/  LOP3.LUT R98, R15, UR14, R98, 0x96, !PT ;  /* 0x0000000e0f627c12 */ /* 0x000fe2000f8e9662 */
[----:B------:R-:W-:Y:S01]  /*5280*/  IMAD.WIDE.U32 R12, R6, -0x2daee0ad, RZ ;  /* 0xd2511f53060c7825 */ /* 0x000fe200078e00ff */
[----:B-1----:R-:W-:-:S03]  /*5290*/  FMNMX.FTZ R88, R9, R88, !PT ;  /* 0x0000005809587209 */ /* 0x002fc60007810000 */
[----:B------:R-:W-:Y:S01]  /*52a0*/  IMAD.WIDE.U32 R98, R98, -0x2daee0ad, RZ ;  /* 0xd2511f5362627825 */ /* 0x000fe200078e00ff */
[----:B------:R-:W-:-:S03]  /*52b0*/  FSETP.NEU.FTZ.AND P1, PT, R88, -INF , PT ;  /* 0xff8000005800780b */ /* 0x000fc60003f3d000 */
[C---:B------:R-:W-:Y:S01]  /*52c0*/  FMUL.FTZ R115, R88.reuse, UR35 ;  /* 0x0000002358737c20 */ /* 0x040fe20008410000 */
[----:B------:R-:W-:Y:S02]  /*52d0*/  LOP3.LUT R6, R13, UR13, R10, 0x96, !PT ;  /* 0x0000000d0d067c12 */ /* 0x000fe4000f8e960a */
[----:B------:R-:W-:Y:S02]  /*52e0*/  FSEL R9, R88, RZ, P1 ;  /* 0x000000ff58097208 */ /* 0x000fe40000800000 */
[----:B------:R-:W-:Y:S01]  /*52f0*/  LOP3.LUT R10, R99, UR5, R12, 0x96, !PT ;  /* 0x00000005630a7c12 */ /* 0x000fe2000f8e960c */
[----:B------:R-:W-:Y:S01]  /*5300*/  IMAD.WIDE.U32 R12, R6, -0x326172a9, RZ ;  /* 0xcd9e8d57060c7825 */ /* 0x000fe200078e00ff */
[----:B------:R-:W-:Y:S02]  /*5310*/  FSEL R115, R115, RZ, P1 ;  /* 0x000000ff73737208 */ /* 0x000fe40000800000 */
[----:B--2---:R-:W-:Y:S01]  /*5320*/  FMNMX.FTZ R3, R8, R3, !PT ;  /* 0x0000000308037209 */ /* 0x004fe20007810000 */
[----:B------:R-:W-:-:S02]  /*5330*/  FADD.FTZ R8, R2, -R9 ;  /* 0x8000000902087221 */ /* 0x000fc40000010000 */
[----:B------:R-:W-:Y:S01]  /*5340*/  FFMA.FTZ R135, R4, UR35, -R115 ;  /* 0x0000002304877c23 */ /* 0x000fe20008010873 */
[----:B------:R-:W-:Y:S01]  /*5350*/  IMAD.WIDE.U32 R10, R10, -0x326172a9, RZ ;  /* 0xcd9e8d570a0a7825 */ /* 0x000fe200078e00ff */
[----:B------:R-:W-:-:S03]  /*5360*/  FSETP.NEU.FTZ.AND P0, PT, R3, -INF , PT ;  /* 0xff8000000300780b */ /* 0x000fc60003f1d000 */
[--C-:B------:R-:W-:Y:S01]  /*5370*/  FFMA.FTZ R134, R32, UR35, -R115.reuse ;  /* 0x0000002320867c23 */ /* 0x100fe20008010873 */
[----:B------:R-:W-:Y:S01]  /*5380*/  LOP3.LUT R97, R13, UR12, R14, 0x96, !PT ;  /* 0x0000000c0d617c12 */ /* 0x000fe2000f8e960e */
[C---:B------:R-:W-:Y:S01]  /*5390*/  FMUL.FTZ R2, R3.reuse, UR35 ;  /* 0x0000002303027c20 */ /* 0x040fe20008410000 */
[----:B------:R-:W-:Y:S01]  /*53a0*/  FSEL R9, R3, RZ, P0 ;  /* 0x000000ff03097208 */ /* 0x000fe20000000000 */
[----:B------:R-:W-:Y:S01]  /*53b0*/  MUFU.EX2 R135, R135 ;  /* 0x0000008700877308 */ /* 0x000fe20000000800 */
[--C-:B------:R-:W-:Y:S01]  /*53c0*/  FFMA.FTZ R132, R28, UR35, -R115.reuse ;  /* 0x000000231c847c23 */ /* 0x100fe20008010873 */
[----:B------:R-:W-:Y:S01]  /*53d0*/  FFMA.FTZ R93, R30, UR35, -R115 ;  /* 0x000000231e5d7c23 */ /* 0x000fe20008010873 */
[----:B------:R-:W-:Y:S01]  /*53e0*/  FSEL R2, R2, RZ, P0 ;  /* 0x000000ff02027208 */ /* 0x000fe20000000000 */
[----:B------:R-:W-:Y:S01]  /*53f0*/  FADD.FTZ R9, R0, -R9 ;  /* 0x8000000900097221 */ /* 0x000fe20000010000 */
[----:B------:R-:W-:Y:S01]  /*5400*/  LOP3.LUT R0, R11, UR21, R12, 0x96, !PT ;  /* 0x000000150b007c12 */ /* 0x000fe2000f8e960c */
[----:B------:R-:W-:Y:S01]  /*5410*/  FMUL.FTZ R137, R8, UR35 ;  /* 0x0000002308897c20 */ /* 0x000fe20008410000 */
[----:B------:R-:W-:Y:S01]  /*5420*/  FFMA.FTZ R143, R146, UR35, -R115 ;  /* 0x00000023928f7c23 */ /* 0x000fe20008010873 */
[----:B------:R-:W1:Y:S01]  /*5430*/  MUFU.EX2 R134, R134 ;  /* 0x0000008600867308 */ /* 0x000e620000000800 */
[C---:B------:R-:W-:Y:S01]  /*5440*/  LOP3.LUT R13, R0.reuse, 0xffff, RZ, 0xc0, !PT ;  /* 0x0000ffff000d7812 */ /* 0x040fe200078ec0ff */
[--C-:B------:R-:W-:Y:S01]  /*5450*/  FFMA.FTZ R133, R21, UR35, -R2.reuse ;  /* 0x0000002315857c23 */ /* 0x100fe20008010802 */
[----:B------:R-:W-:Y:S01]  /*5460*/  LOP3.LUT R4, R0, 0xff, RZ, 0xc0, !PT ;  /* 0x000000ff00047812 */ /* 0x000fe200078ec0ff */
[--C-:B------:R-:W-:Y:S01]  /*5470*/  FFMA.FTZ R129, R5, UR35, -R2.reuse ;  /* 0x0000002305817c23 */ /* 0x100fe20008010802 */
[----:B------:R-:W-:Y:S01]  /*5480*/  SHF.R.U32.HI R13, RZ, 0x8, R13 ;  /* 0x00000008ff0d7819 */ /* 0x000fe2000001160d */
[----:B------:R-:W-:Y:S01]  /*5490*/  FMUL.FTZ R136, R9, UR35 ;  /* 0x0000002309887c20 */ /* 0x000fe20008410000 */
[--C-:B------:R-:W-:Y:S01]  /*54a0*/  FFMA.FTZ R95, R7, UR35, -R2.reuse ;  /* 0x00000023075f7c23 */ /* 0x100fe20008010802 */
[----:B------:R-:W-:Y:S01]  /*54b0*/  MUFU.EX2 R133, R133 ;  /* 0x0000008500857308 */ /* 0x000fe20000000800 */
[----:B------:R-:W-:Y:S01]  /*54c0*/  PRMT R13, R4, 0x5410, R13 ;  /* 0x00005410040d7816 */ /* 0x000fe2000000000d */
[----:B------:R-:W2:Y:S01]  /*54d0*/  LDSM.16.MT88.4 R20, [R86+0x6000] ;  /* 0x006000005614783b */ /* 0x000ea20000004200 */
[--C-:B------:R-:W-:Y:S01]  /*54e0*/  FFMA.FTZ R146, R139, UR35, -R2.reuse ;  /* 0x000000238b927c23 */ /* 0x100fe20008010802 */
[--C-:B------:R-:W-:Y:S01]  /*54f0*/  FFMA.FTZ R139, R145, UR35, -R2.reuse ;  /* 0x00000023918b7c23 */ /* 0x100fe20008010802 */
[--C-:B------:R-:W-:Y:S01]  /*5500*/  FFMA.FTZ R144, R144, UR35, -R115.reuse ;  /* 0x0000002390907c23 */ /* 0x100fe20008010873 */
[----:B------:R-:W-:Y:S01]  /*5510*/  HSET2.LE.AND R4, R13, R94, PT ;  /* 0x0000005e0d047233 */ /* 0x000fe20003803000 */
[--C-:B------:R-:W-:Y:S01]  /*5520*/  FFMA.FTZ R149, R149, UR35, -R2.reuse ;  /* 0x0000002395957c23 */ /* 0x100fe20008010802 */
[----:B------:R-:W3:Y:S01]  /*5530*/  MUFU.EX2 R129, R129 ;  /* 0x0000008100817308 */ /* 0x000ee20000000800 */
[----:B-1----:R-:W-:Y:S01]  /*5540*/  F2FP.F16.F32.PACK_AB R5, R134, R135 ;  /* 0x000000878605723e */ /* 0x002fe200000000ff */
[----:B------:R-:W1:Y:S01]  /*5550*/  LDSM.16.MT88.4 R12, [R117+0x6000] ;  /* 0x00600000750c783b */ /* 0x000e620000004200 */
[--C-:B------:R-:W-:Y:S01]  /*5560*/  FFMA.FTZ R104, R104, UR35, -R115.reuse ;  /* 0x0000002368687c23 */ /* 0x100fe20008010873 */
[----:B------:R-:W-:Y:S01]  /*5570*/  FFMA.FTZ R101, R101, UR35, -R2 ;  /* 0x0000002365657c23 */ /* 0x000fe20008010802 */
[----:B------:R-:W-:Y:S01]  /*5580*/  LOP3.LUT R4, R4, R5, RZ, 0xc0, !PT ;  /* 0x0000000504047212 */ /* 0x000fe200078ec0ff */
[--C-:B------:R-:W-:Y:S01]  /*5590*/  FFMA.FTZ R111, R111, UR35, -R115.reuse ;  /* 0x000000236f6f7c23 */ /* 0x100fe20008010873 */
[--C-:B------:R-:W-:Y:S01]  /*55a0*/  SHF.R.U32.HI R5, RZ, 0x10, R0.reuse ;  /* 0x00000010ff057819 */ /* 0x100fe20000011600 */
[----:B------:R-:W-:Y:S01]  /*55b0*/  MUFU.EX2 R132, R132 ;  /* 0x0000008400847308 */ /* 0x000fe20000000800 */
[----:B------:R-:W-:Y:S01]  /*55c0*/  SHF.R.U32.HI R0, RZ, 0x18, R0 ;  /* 0x00000018ff007819 */ /* 0x000fe20000011600 */
[--C-:B------:R-:W-:Y:S01]  /*55d0*/  FFMA.FTZ R113, R113, UR35, -R115.reuse ;  /* 0x0000002371717c23 */ /* 0x100fe20008010873 */
[----:B------:R-:W-:Y:S01]  /*55e0*/  LOP3.LUT R5, R5, 0xff, RZ, 0xc0, !PT ;  /* 0x000000ff05057812 */ /* 0x000fe200078ec0ff */
[----:B------:R-:W-:Y:S01]  /*55f0*/  FFMA.FTZ R114, R114, UR35, -R115 ;  /* 0x0000002372727c23 */ /* 0x000fe20008010873 */
[--C-:B------:R-:W-:Y:S01]  /*5600*/  FFMA.FTZ R90, R90, UR35, -R2.reuse ;  /* 0x000000235a5a7c23 */ /* 0x100fe20008010802 */
[----:B------:R-:W-:Y:S01]  /*5610*/  FFMA.FTZ R91, R91, UR35, -R2 ;  /* 0x000000235b5b7c23 */ /* 0x000fe20008010802 */
[----:B------:R-:W-:Y:S01]  /*5620*/  PRMT R5, R5, 0x5410, R0 ;  /* 0x0000541005057816 */ /* 0x000fe20000000000 */
[----:B------:R-:W4:Y:S01]  /*5630*/  MUFU.EX2 R93, R93 ;  /* 0x0000005d005d7308 */ /* 0x000f220000000800 */
[----:B---3--:R-:W-:-:S02]  /*5640*/  F2FP.F16.F32.PACK_AB R0, R129, R133 ;  /* 0x000000858100723e */ /* 0x008fc400000000ff */
[----:B------:R-:W-:Y:S02]  /*5650*/  PLOP3.LUT P0, PT, PT, PT, UP0, 0x80, 0x0 ;  /* 0x000000000000781c */ /* 0x000fe40003f0f008 */
[----:B------:R-:W-:-:S03]  /*5660*/  HSET2.LE.AND R5, R5, R94, PT ;  /* 0x0000005e05057233 */ /* 0x000fc60003803000 */
[----:B------:R-:W3:Y:S02]  /*5670*/  MUFU.EX2 R137, R137 ;  /* 0x0000008900897308 */ /* 0x000ee40000000800 */
[----:B------:R-:W-:Y:S02]  /*5680*/  LOP3.LUT R5, R5, R0, RZ, 0xc0, !PT ;  /* 0x0000000005057212 */ /* 0x000fe400078ec0ff */
[C---:B------:R-:W-:Y:S02]  /*5690*/  LOP3.LUT R0, R10.reuse, 0xffff, RZ, 0xc0, !PT ;  /* 0x0000ffff0a007812 */ /* 0x040fe400078ec0ff */
[----:B------:R-:W-:Y:S02]  /*56a0*/  LOP3.LUT R11, R10, 0xff, RZ, 0xc0, !PT ;  /* 0x000000ff0a0b7812 */ /* 0x000fe400078ec0ff */
[----:B------:R-:W-:Y:S01]  /*56b0*/  SHF.R.U32.HI R0, RZ, 0x8, R0 ;  /* 0x00000008ff007819 */ /* 0x000fe20000011600 */
[----:B------:R-:W5:Y:S03]  /*56c0*/  MUFU.EX2 R136, R136 ;  /* 0x0000008800887308 */ /* 0x000f660000000800 */
[----:B------:R-:W-:Y:S01]  /*56d0*/  PRMT R11, R11, 0x5410, R0 ;  /* 0x000054100b0b7816 */ /* 0x000fe20000000000 */
[----:B------:R-:W-:-:S02]  /*56e0*/  FFMA.FTZ R0, R31, UR35, -R2 ;  /* 0x000000231f007c23 */ /* 0x000fc40008010802 */
[----:B------:R-:W-:Y:S02]  /*56f0*/  LDSM.16.MT88.4 R28, [R117+0x7000] ;  /* 0x00700000751c783b */ /* 0x000fe40000004200 */
[--C-:B------:R-:W-:Y:S01]  /*5700*/  HSET2.LE.AND R6, R11, R94.reuse, PT ;  /* 0x0000005e0b067233 */ /* 0x100fe20003803000 */
[----:B------:R-:W-:Y:S01]  /*5710*/  MUFU.EX2 R95, R95 ;  /* 0x0000005f005f7308 */ /* 0x000fe20000000800 */
[----:B----4-:R-:W-:Y:S01]  /*5720*/  F2FP.F16.F32.PACK_AB R11, R93, R132 ;  /* 0x000000845d0b723e */ /* 0x010fe200000000ff */
[-C--:B---3--:R-:W-:Y:S01]  /*5730*/  FMUL.FTZ R24, R52, R137.reuse ;  /* 0x0000008934187220 */ /* 0x088fe20000410000 */
[-C--:B------:R-:W-:Y:S01]  /*5740*/  FMUL.FTZ R25, R53, R137.reuse ;  /* 0x0000008935197220 */ /* 0x080fe20000410000 */
[----:B------:R-:W-:Y:S01]  /*5750*/  FMUL.FTZ R9, R37, R137 ;  /* 0x0000008925097220 */ /* 0x000fe20000410000 */
[----:B------:R-:W-:Y:S01]  /*5760*/  LOP3.LUT R6, R6, R11, RZ, 0xc0, !PT ;  /* 0x0000000b06067212 */ /* 0x000fe200078ec0ff */
[-C--:B------:R-:W-:Y:S01]  /*5770*/  FMUL.FTZ R16, R44, R137.reuse ;  /* 0x000000892c107220 */ /* 0x080fe20000410000 */
[--C-:B------:R-:W-:Y:S01]  /*5780*/  SHF.R.U32.HI R11, RZ, 0x10, R10.reuse ;  /* 0x00000010ff0b7819 */ /* 0x100fe2000001160a */
[----:B------:R-:W3:Y:S01]  /*5790*/  MUFU.EX2 R0, R0 ;  /* 0x0000000000007308 */ /* 0x000ee20000000800 */
[----:B------:R-:W-:Y:S01]  /*57a0*/  SHF.R.U32.HI R10, RZ, 0x18, R10 ;  /* 0x00000018ff0a7819 */ /* 0x000fe2000001160a */
[-C--:B-----5:R-:W-:Y:S01]  /*57b0*/  FMUL.FTZ R26, R54, R136.reuse ;  /* 0x00000088361a7220 */ /* 0x0a0fe20000410000 */
[----:B------:R-:W-:Y:S01]  /*57c0*/  LOP3.LUT R11, R11, 0xff, RZ, 0xc0, !PT ;  /* 0x000000ff0b0b7812 */ /* 0x000fe200078ec0ff */
[-C--:B------:R-:W-:Y:S01]  /*57d0*/  FMUL.FTZ R27, R55, R136.reuse ;  /* 0x00000088371b7220 */ /* 0x080fe20000410000 */
[-C--:B------:R-:W-:Y:S01]  /*57e0*/  FMUL.FTZ R17, R45, R137.reuse ;  /* 0x000000892d117220 */ /* 0x080fe20000410000 */
[----:B------:R-:W4:Y:S01]  /*57f0*/  LDSM.16.MT88.4 R52, [R86+0x8000] ;  /* 0x008000005634783b */ /* 0x000f220000004200 */
[----:B------:R-:W-:Y:S01]  /*5800*/  PRMT R7, R11, 0x5410, R10 ;  /* 0x000054100b077816 */ /* 0x000fe2000000000a */
[-C--:B------:R-:W-:Y:S01]  /*5810*/  FMUL.FTZ R10, R38, R136.reuse ;  /* 0x00000088260a7220 */ /* 0x080fe20000410000 */
[-C--:B------:R-:W-:Y:S01]  /*5820*/  FMUL.FTZ R11, R39, R136.reuse ;  /* 0x00000088270b7220 */ /* 0x080fe20000410000 */
[-C--:B------:R-:W-:Y:S01]  /*5830*/  FMUL.FTZ R18, R46, R136.reuse ;  /* 0x000000882e127220 */ /* 0x080fe20000410000 */
[-C--:B------:R-:W-:Y:S01]  /*5840*/  FMUL.FTZ R19, R47, R136.reuse ;  /* 0x000000882f137220 */ /* 0x080fe20000410000 */
[----:B------:R-:W-:Y:S01]  /*5850*/  HSET2.LE.AND R7, R7, R94, PT ;  /* 0x0000005e07077233 */ /* 0x000fe20003803000 */
[----:B------:R-:W-:Y:S01]  /*5860*/  LDSM.16.MT88.4 R44, [R117+0x8000] ;  /* 0x00800000752c783b */ /* 0x000fe20000004200 */
[-C--:B------:R-:W-:Y:S01]  /*5870*/  FMUL.FTZ R48, R48, R137.reuse ;  /* 0x0000008930307220 */ /* 0x080fe20000410000 */
[----:B------:R-:W-:Y:S01]  /*5880*/  FMUL.FTZ R49, R49, R137 ;  /* 0x0000008931317220 */ /* 0x000fe20000410000 */
[-C--:B------:R-:W-:Y:S01]  /*5890*/  FMUL.FTZ R50, R50, R136.reuse ;  /* 0x0000008832327220 */ /* 0x080fe20000410000 */
[----:B---3--:R-:W-:Y:S01]  /*58a0*/  F2FP.F16.F32.PACK_AB R8, R0, R95 ;  /* 0x0000005f0008723e */ /* 0x008fe200000000ff */
[----:B------:R-:W-:Y:S01]  /*58b0*/  FMUL.FTZ R51, R51, R136 ;  /* 0x0000008833337220 */ /* 0x000fe20000410000 */
[-C--:B------:R-:W-:Y:S01]  /*58c0*/  FMUL.FTZ R40, R40, R137.reuse ;  /* 0x0000008928287220 */ /* 0x080fe20000410000 */
[-C--:B------:R-:W-:Y:S01]  /*58d0*/  FMUL.FTZ R41, R41, R137.reuse ;  /* 0x0000008929297220 */ /* 0x080fe20000410000 */
[----:B------:R-:W-:Y:S01]  /*58e0*/  LOP3.LUT R7, R7, R8, RZ, 0xc0, !PT ;  /* 0x0000000807077212 */ /* 0x000fe200078ec0ff */
[-C--:B------:R-:W-:Y:S01]  /*58f0*/  FMUL.FTZ R8, R36, R137.reuse ;  /* 0x0000008924087220 */ /* 0x080fe20000410000 */
[-C--:B------:R-:W-:Y:S01]  /*5900*/  FMUL.FTZ R42, R42, R136.reuse ;  /* 0x000000882a2a7220 */ /* 0x080fe20000410000 */
[----:B------:R-:W3:Y:S01]  /*5910*/  LDSM.16.MT88.4 R36, [R86+0x7000] ;  /* 0x007000005624783b */ /* 0x000ee20000004200 */
        /* <DEDUP_REMOVED lines=29> */
[----:B------:R-:W-:Y:S01]  /*5af0*/  FMUL.FTZ R41, R69, R137 ;  /* 0x0000008945297220 */ /* 0x000fe20000410000 */
[-C--:B------:R-:W-:Y:S01]  /*5b00*/  FMUL.FTZ R42, R70, R136.reuse ;  /* 0x00000088462a7220 */ /* 0x080fe20000410000 */
[-C--:B------:R-:W-:Y:S01]  /*5b10*/  FMUL.FTZ R43, R71, R136.reuse ;  /* 0x00000088472b7220 */ /* 0x080fe20000410000 */
[-C--:B------:R-:W-:Y:S01]  /*5b20*/  FMUL.FTZ R78, R78, R136.reuse ;  /* 0x000000884e4e7220 */ /* 0x080fe20000410000 */
[-C--:B------:R-:W-:Y:S01]  /*5b30*/  FMUL.FTZ R79, R79, R136.reuse ;  /* 0x000000884f4f7220 */ /* 0x080fe20000410000 */
[----:B------:R-:W-:Y:S01]  /*5b40*/  IMAD.U32 R53, RZ, RZ, UR4 ;  /* 0x00000004ff357e24 */ /* 0x000fe2000f8e00ff */
[----:B------:R-:W-:Y:S01]  /*5b50*/  HMMA.16816.F32 R24, R4, R28, R24 ;  /* 0x0000001c0418723c */ /* 0x000fe20000001818 */
[----:B------:R-:W-:Y:S01]  /*5b60*/  MUFU.EX2 R146, R146 ;  /* 0x0000009200927308 */ /* 0x000fe20000000800 */
[----:B------:R-:W-:-:S02]  /*5b70*/  FFMA.FTZ R130, R130, R136, R133 ;  /* 0x0000008882827223 */ /* 0x000fc40000010085 */
[----:B------:R-:W-:Y:S01]  /*5b80*/  LOP3.LUT R62, R153, UR33, R53, 0x96, !PT ;  /* 0x00000021993e7c12 */ /* 0x000fe2000f8e9635 */
[----:B------:R-:W-:Y:S01]  /*5b90*/  IMAD.WIDE.U32 R52, R97, -0x2daee0ad, RZ ;  /* 0xd2511f5361347825 */ /* 0x000fe200078e00ff */
[C---:B---3--:R-:W-:Y:S03]  /*5ba0*/  HMMA.16816.F32 R32, R4.reuse, R36, R32 ;  /* 0x000000240420723c */ /* 0x048fe60000001820 */
[--C-:B------:R-:W-:Y:S01]  /*5bb0*/  FFMA.FTZ R97, R150, UR35, -R115.reuse ;  /* 0x0000002396617c23 */ /* 0x100fe20008010873 */
[----:B------:R-:W1:Y:S01]  /*5bc0*/  MUFU.EX2 R139, R139 ;  /* 0x0000008b008b7308 */ /* 0x000e620000000800 */
[----:B------:R-:W-:Y:S01]  /*5bd0*/  LOP3.LUT R99, R53, UR22, R98, 0x96, !PT ;  /* 0x0000001635637c12 */ /* 0x000fe2000f8e9662 */
[----:B------:R-:W-:Y:S01]  /*5be0*/  FFMA.FTZ R98, R148, UR35, -R115 ;  /* 0x0000002394627c23 */ /* 0x000fe20008010873 */
[----:B------:R-:W-:Y:S01]  /*5bf0*/  HMMA.16816.F32 R40, R4, R44, R40 ;  /* 0x0000002c0428723c */ /* 0x000fe20000001828 */
[----:B------:R-:W-:-:S04]  /*5c00*/  IMAD.WIDE.U32 R62, R62, -0x326172a9, RZ ;  /* 0xcd9e8d573e3e7825 */ /* 0x000fc800078e00ff */
[----:B------:R-:W-:Y:S01]  /*5c10*/  MUFU.EX2 R144, R144 ;  /* 0x0000009000907308 */ /* 0x000fe20000000800 */
[----:B------:R-:W-:Y:S01]  /*5c20*/  HMMA.16816.F32 R28, R4, R30, R56 ;  /* 0x0000001e041c723c */ /* 0x000fe20000001838 */
[----:B------:R-:W-:Y:S02]  /*5c30*/  LOP3.LUT R60, R63, UR20, R96, 0x96, !PT ;  /* 0x000000143f3c7c12 */ /* 0x000fe4000f8e9660 */
[----:B------:R-:W-:-:S03]  /*5c40*/  LOP3.LUT R62, R141, UR18, R62, 0x96, !PT ;  /* 0x000000128d3e7c12 */ /* 0x000fc6000f8e963e */
[C---:B------:R-:W-:Y:S01]  /*5c50*/  HMMA.16816.F32 R36, R4.reuse, R38, R64 ;  /* 0x000000260424723c */ /* 0x040fe20000001840 */
[----:B------:R-:W-:Y:S01]  /*5c60*/  LOP3.LUT R57, R52, 0xff, RZ, 0xc0, !PT ;  /* 0x000000ff34397812 */ /* 0x000fe200078ec0ff */
[----:B------:R-:W2:Y:S01]  /*5c70*/  LDSM.16.MT88.4 R64, [R86+0x7400] ;  /* 0x007400005640783b */ /* 0x000ea20000004200 */
[----:B------:R-:W-:Y:S01]  /*5c80*/  LOP3.LUT R59, R99, 0xffff, RZ, 0xc0, !PT ;  /* 0x0000ffff633b7812 */ /* 0x000fe200078ec0ff */
[----:B------:R-:W3:Y:S01]  /*5c90*/  MUFU.EX2 R143, R143 ;  /* 0x0000008f008f7308 */ /* 0x000ee20000000800 */
[----:B------:R-:W-:Y:S01]  /*5ca0*/  IMAD.WIDE.U32 R60, R60, -0x2daee0ad, RZ ;  /* 0xd2511f533c3c7825 */ /* 0x000fe200078e00ff */
[----:B------:R-:W-:Y:S01]  /*5cb0*/  HMMA.16816.F32 R44, R4, R46, R72 ;  /* 0x0000002e042c723c */ /* 0x000fe20000001848 */
[----:B------:R-:W-:Y:S01]  /*5cc0*/  SHF.R.U32.HI R59, RZ, 0x8, R59 ;  /* 0x00000008ff3b7819 */ /* 0x000fe2000001163b */
[----:B------:R-:W4:Y:S01]  /*5cd0*/  LDSM.16.MT88.4 R72, [R117+0x8400] ;  /* 0x008400007548783b */ /* 0x000f220000004200 */
[----:B------:R-:W-:Y:S01]  /*5ce0*/  IMAD.WIDE.U32 R62, R62, -0x2daee0ad, RZ ;  /* 0xd2511f533e3e7825 */ /* 0x000fe200078e00ff */
[----:B------:R-:W-:-:S02]  /*5cf0*/  LOP3.LUT R142, R61, UR17, R142, 0x96, !PT ;  /* 0x000000113d8e7c12 */ /* 0x000fc4000f8e968e */
[----:B------:R-:W-:Y:S01]  /*5d00*/  HMMA.16816.F32 R4, R4, R54, R76 ;  /* 0x000000360404723c */ /* 0x000fe2000000184c */
[----:B------:R-:W-:Y:S06]  /*5d10*/  MUFU.EX2 R98, R98 ;  /* 0x0000006200627308 */ /* 0x000fec0000000800 */
[--C-:B------:R-:W-:Y:S02]  /*5d20*/  SHF.R.U32.HI R55, RZ, 0x10, R52.reuse ;  /* 0x00000010ff377819 */ /* 0x100fe40000011634 */
[----:B------:R-:W-:Y:S01]  /*5d30*/  LOP3.LUT R54, R52, 0xffff, RZ, 0xc0, !PT ;  /* 0x0000ffff34367812 */ /* 0x000fe200078ec0ff */
[----:B------:R-:W5:Y:S01]  /*5d40*/  MUFU.EX2 R97, R97 ;  /* 0x0000006100617308 */ /* 0x000f620000000800 */
[----:B------:R-:W-:-:S02]  /*5d50*/  SHF.R.U32.HI R52, RZ, 0x18, R52 ;  /* 0x00000018ff347819 */ /* 0x000fc40000011634 */
[----:B------:R-:W-:Y:S02]  /*5d60*/  LOP3.LUT R55, R55, 0xff, RZ, 0xc0, !PT ;  /* 0x000000ff37377812 */ /* 0x000fe400078ec0ff */
[----:B------:R-:W-:Y:S02]  /*5d70*/  SHF.R.U32.HI R53, RZ, 0x18, R99 ;  /* 0x00000018ff357819 */ /* 0x000fe40000011663 */
[----:B------:R-:W-:Y:S01]  /*5d80*/  PRMT R55, R55, 0x5410, R52 ;  /* 0x0000541037377816 */ /* 0x000fe20000000034 */
[----:B------:R-:W-:Y:S01]  /*5d90*/  MUFU.EX2 R96, R149 ;  /* 0x0000009500607308 */ /* 0x000fe20000000800 */
[----:B------:R-:W-:Y:S02]  /*5da0*/  LOP3.LUT R52, R99, 0xff, RZ, 0xc0, !PT ;  /* 0x000000ff63347812 */ /* 0x000fe400078ec0ff */
[----:B------:R-:W-:Y:S02]  /*5db0*/  SHF.R.U32.HI R54, RZ, 0x8, R54 ;  /* 0x00000008ff367819 */ /* 0x000fe40000011636 */
[----:B------:R-:W-:-:S02]  /*5dc0*/  PRMT R59, R52, 0x5410, R59 ;  /* 0x00005410343b7816 */ /* 0x000fc4000000003b */
[----:B------:R-:W-:Y:S01]  /*5dd0*/  SHF.R.U32.HI R52, RZ, 0x10, R99 ;  /* 0x00000010ff347819 */ /* 0x000fe20000011663 */
[----:B------:R-:W-:Y:S01]  /*5de0*/  FFMA.FTZ R99, R147, UR35, -R2 ;  /* 0x0000002393637c23 */ /* 0x000fe20008010802 */
[----:B------:R-:W-:Y:S01]  /*5df0*/  PRMT R57, R57, 0x5410, R54 ;  /* 0x0000541039397816 */ /* 0x000fe20000000036 */
[----:B------:R-:W-:Y:S01]  /*5e00*/  MUFU.EX2 R104, R104 ;  /* 0x0000006800687308 */ /* 0x000fe20000000800 */
[----:B------:R-:W-:Y:S02]  /*5e10*/  LOP3.LUT R52, R52, 0xff, RZ, 0xc0, !PT ;  /* 0x000000ff34347812 */ /* 0x000fe400078ec0ff */
[----:B-1----:R-:W-:Y:S02]  /*5e20*/  F2FP.F16.F32.PACK_AB R54, R139, R146 ;  /* 0x000000928b36723e */ /* 0x002fe400000000ff */
[----:B------:R-:W-:Y:S02]  /*5e30*/  PRMT R53, R52, 0x5410, R53 ;  /* 0x0000541034357816 */ /* 0x000fe40000000035 */
[--C-:B------:R-:W-:Y:S01]  /*5e40*/  HSET2.LE.AND R52, R59, R94.reuse, PT ;  /* 0x0000005e3b347233 */ /* 0x100fe20003803000 */
[----:B------:R-:W1:Y:S01]  /*5e50*/  MUFU.EX2 R99, R99 ;  /* 0x0000006300637308 */ /* 0x000e620000000800 */
[----:B------:R-:W-:-:S02]  /*5e60*/  HSET2.LE.AND R55, R55, R94, PT ;  /* 0x0000005e37377233 */ /* 0x000fc40003803000 */
[----:B------:R-:W-:Y:S02]  /*5e70*/  HSET2.LE.AND R53, R53, R94, PT ;  /* 0x0000005e35357233 */ /* 0x000fe40003803000 */
[----:B---3--:R-:W-:-:S03]  /*5e80*/  F2FP.F16.F32.PACK_AB R59, R143, R144 ;  /* 0x000000908f3b723e */ /* 0x008fc600000000ff */
[----:B------:R-:W-:Y:S01]  /*5e90*/  LOP3.LUT R53, R53, R54, RZ, 0xc0, !PT ;  /* 0x0000003635357212 */ /* 0x000fe200078ec0ff */
[----:B------:R-:W-:Y:S01]  /*5ea0*/  MUFU.EX2 R101, R101 ;  /* 0x0000006500657308 */ /* 0x000fe20000000800 */
[----:B------:R-:W-:Y:S02]  /*5eb0*/  HSET2.LE.AND R54, R57, R94, PT ;  /* 0x0000005e39367233 */ /* 0x000fe40003803000 */
[----:B-----5:R-:W-:Y:S02]  /*5ec0*/  F2FP.F16.F32.PACK_AB R57, R97, R98 ;  /* 0x000000626139723e */ /* 0x020fe400000000ff */
[----:B------:R-:W-:Y:S02]  /*5ed0*/  LOP3.LUT R52, R52, R59, RZ, 0xc0, !PT ;  /* 0x0000003b34347212 */ /* 0x000fe400078ec0ff */
[----:B------:R-:W-:Y:S01]  /*5ee0*/  LOP3.LUT R54, R54, R57, RZ, 0xc0, !PT ;  /* 0x0000003936367212 */ /* 0x000fe200078ec0ff */
[----:B------:R-:W-:Y:S01]  /*5ef0*/  MUFU.EX2 R90, R90 ;  /* 0x0000005a005a7308 */ /* 0x000fe20000000800 */
[----:B-1----:R-:W-:-:S04]  /*5f00*/  F2FP.F16.F32.PACK_AB R56, R96, R99 ;  /* 0x000000636038723e */ /* 0x002fc800000000ff */
[----:B------:R-:W-:Y:S02]  /*5f10*/  LOP3.LUT R55, R55, R56, RZ, 0xc0, !PT ;  /* 0x0000003837377212 */ /* 0x000fe400078ec0ff */
[----:B------:R-:W1:Y:S01]  /*5f20*/  LDSM.16.MT88.4 R56, [R117+0x6400] ;  /* 0x006400007538783b */ /* 0x000e620000004200 */
[----:B------:R-:W-:Y:S04]  /*5f30*/  MUFU.EX2 R91, R91 ;  /* 0x0000005b005b7308 */ /* 0x000fe80000000800 */
[C---:B--2---:R-:W-:Y:S06]  /*5f40*/  HMMA.16816.F32 R32, R52.reuse, R64, R32 ;  /* 0x000000403420723c */ /* 0x044fec0000001820 */
[C---:B------:R-:W-:Y:S01]  /*5f50*/  HMMA.16816.F32 R64, R52.reuse, R66, R36 ;  /* 0x000000423440723c */ /* 0x040fe20000001824 */
[----:B------:R-:W2:Y:S05]  /*5f60*/  LDSM.16.MT88.4 R36, [R86+0x8400] ;  /* 0x008400005624783b */ /* 0x000eaa0000004200 */
[C---:B----4-:R-:W-:Y:S06]  /*5f70*/  HMMA.16816.F32 R68, R52.reuse, R72, R40 ;  /* 0x000000483444723c */ /* 0x050fec0000001828 */
[C---:B------:R-:W-:Y:S01]  /*5f80*/  HMMA.16816.F32 R72, R52.reuse, R74, R44 ;  /* 0x0000004a3448723c */ /* 0x040fe2000000182c */
[----:B------:R-:W-:Y:S01]  /*5f90*/  FFMA.FTZ R41, R138, R137, R135 ;  /* 0x000000898a297223 */ /* 0x000fe20000010087 */
[--C-:B------:R-:W-:Y:S01]  /*5fa0*/  FFMA.FTZ R42, R100, UR35, -R115.reuse ;  /* 0x00000023642a7c23 */ /* 0x100fe20008010873 */
[----:B------:R-:W-:Y:S01]  /*5fb0*/  FFMA.FTZ R100, R102, UR35, -R115 ;  /* 0x0000002366647c23 */ /* 0x000fe20008010873 */
[--C-:B------:R-:W-:Y:S01]  /*5fc0*/  FFMA.FTZ R102, R105, UR35, -R2.reuse ;  /* 0x0000002369667c23 */ /* 0x100fe20008010802 */
[----:B------:R-:W-:Y:S01]  /*5fd0*/  FADD.FTZ R41, R134, R41 ;  /* 0x0000002986297221 */ /* 0x000fe20000010000 */
[----:B------:R-:W3:Y:S01]  /*5fe0*/  MUFU.EX2 R137, R42 ;  /* 0x0000002a00897308 */ /* 0x000ee20000000800 */
[--C-:B------:R-:W-:Y:S01]  /*5ff0*/  FFMA.FTZ R105, R107, UR35, -R2.reuse ;  /* 0x000000236b697c23 */ /* 0x100fe20008010802 */
[----:B------:R-:W-:Y:S01]  /*6000*/  FFMA.FTZ R135, R106, UR35, -R115 ;  /* 0x000000236a877c23 */ /* 0x000fe20008010873 */
[----:B------:R-:W-:Y:S01]  /*6010*/  FADD.FTZ R132, R132, R41 ;  /* 0x0000002984847221 */ /* 0x000fe20000010000 */
[----:B------:R-:W-:Y:S01]  /*6020*/  FFMA.FTZ R106, R103, UR35, -R2 ;  /* 0x00000023676a7c23 */ /* 0x000fe20008010802 */
[----:B------:R-:W-:Y:S01]  /*6030*/  FFMA.FTZ R107, R112, UR35, -R115 ;  /* 0x00000023706b7c23 */ /* 0x000fe20008010873 */
[----:B------:R-:W-:Y:S01]  /*6040*/  FADD.FTZ R112, R129, R130 ;  /* 0x0000008281707221 */ /* 0x000fe20000010000 */
[----:B------:R-:W-:Y:S01]  /*6050*/  FADD.FTZ R93, R93, R132 ;  /* 0x000000845d5d7221 */ /* 0x000fe20000010000 */
[----:B------:R-:W-:Y:S02]  /*6060*/  MUFU.EX2 R102, R102 ;  /* 0x0000006600667308 */ /* 0x000fe40000000800 */
[----:B------:R-:W-:Y:S01]  /*6070*/  FADD.FTZ R95, R95, R112 ;  /* 0x000000705f5f7221 */ /* 0x000fe20000010000 */
[----:B-1----:R-:W-:Y:S01]  /*6080*/  HMMA.16816.F32 R8, R52, R56, R8 ;  /* 0x000000383408723c */ /* 0x002fe20000001808 */
[----:B------:R-:W-:-:S02]  /*6090*/  FADD.FTZ R144, R144, R93 ;  /* 0x0000005d90907221 */ /* 0x000fc40000010000 */
[----:B------:R-:W-:Y:S02]  /*60a0*/  FADD.FTZ R95, R0, R95 ;  /* 0x0000005f005f7221 */ /* 0x000fe40000010000 */
[----:B------:R-:W-:Y:S01]  /*60b0*/  MUFU.EX2 R105, R105 ;  /* 0x0000006900697308 */ /* 0x000fe20000000800 */
[C---:B------:R-:W-:Y:S01]  /*60c0*/  HMMA.16816.F32 R12, R52.reuse, R58, R12 ;  /* 0x0000003a340c723c */ /* 0x040fe2000000180c */
[----:B------:R-:W1:Y:S01]  /*60d0*/  LDSM.16.MT88.4 R56, [R86+0x6400] ;  /* 0x006400005638783b */ /* 0x000e620000004200 */
[----:B---3--:R-:W-:Y:S01]  /*60e0*/  F2FP.F16.F32.PACK_AB R76, R104, R137 ;  /* 0x00000089684c723e */ /* 0x008fe200000000ff */
[----:B------:R-:W-:Y:S01]  /*60f0*/  FADD.FTZ R0, R146, R95 ;  /* 0x0000005f92007221 */ /* 0x000fe20000010000 */
[----:B------:R-:W-:Y:S02]  /*6100*/  FADD.FTZ R143, R143, R144 ;  /* 0x000000908f8f7221 */ /* 0x000fe40000010000 */
[----:B--2---:R-:W-:Y:S01]  /*6110*/  HMMA.16816.F32 R4, R52, R38, R4 ;  /* 0x000000263404723c */ /* 0x004fe20000001804 */
[----:B------:R-:W-:Y:S01]  /*6120*/  MUFU.EX2 R100, R100 ;  /* 0x0000006400647308 */ /* 0x000fe20000000800 */
[----:B------:R-:W-:Y:S01]  /*6130*/  FADD.FTZ R0, R139, R0 ;  /* 0x000000008b007221 */ /* 0x000fe20000010000 */
[----:B------:R-:W-:-:S03]  /*6140*/  FADD.FTZ R98, R98, R143 ;  /* 0x0000008f62627221 */ /* 0x000fc60000010000 */
[----:B------:R-:W-:Y:S01]  /*6150*/  HMMA.16816.F32 R80, R52, R36, R48 ;  /* 0x000000243450723c */ /* 0x000fe20000001830 */
[----:B------:R-:W-:Y:S01]  /*6160*/  LOP3.LUT R38, R63, UR15, R60, 0x96, !PT ;  /* 0x0000000f3f267c12 */ /* 0x000fe2000f8e963c */
[----:B------:R-:W-:Y:S01]  /*6170*/  LDSM.16.MT88.4 R48, [R86+0x6800] ;  /* 0x006800005630783b */ /* 0x000fe20000004200 */
[----:B------:R-:W2:Y:S01]  /*6180*/  MUFU.EX2 R135, R135 ;  /* 0x0000008700877308 */ /* 0x000ea20000000800 */
[----:B------:R-:W-:Y:S01]  /*6190*/  FADD.FTZ R99, R99, R0 ;  /* 0x0000000063637221 */ /* 0x000fe20000010000 */
[----:B------:R-:W-:Y:S01]  /*61a0*/  FADD.FTZ R98, R97, R98 ;  /* 0x0000006261627221 */ /* 0x000fe20000010000 */
[----:B------:R-:W-:-:S04]  /*61b0*/  IMAD.WIDE.U32 R38, R38, -0x326172a9, RZ ;  /* 0xcd9e8d5726267825 */ /* 0x000fc800078e00ff */
[----:B------:R-:W-:Y:S01]  /*61c0*/  FADD.FTZ R96, R96, R99 ;  /* 0x0000006360607221 */ /* 0x000fe20000010000 */
[----:B------:R-:W-:Y:S01]  /*61d0*/  FADD.FTZ R137, R137, R98 ;  /* 0x0000006289897221 */ /* 0x000fe20000010000 */
[----:B------:R-:W-:Y:S01]  /*61e0*/  IMAD.WIDE.U32 R36, R142, -0x326172a9, RZ ;  /* 0xcd9e8d578e247825 */ /* 0x000fe200078e00ff */
[----:B------:R-:W3:Y:S03]  /*61f0*/  MUFU.EX2 R106, R106 ;  /* 0x0000006a006a7308 */ /* 0x000ee60000000800 */
[----:B------:R-:W-:Y:S01]  /*6200*/  FADD.FTZ R137, R104, R137 ;  /* 0x0000008968897221 */ /* 0x000fe20000010000 */
[--C-:B------:R-:W-:Y:S01]  /*6210*/  IMAD.MOV.U32 R0, RZ, RZ, R3.reuse ;  /* 0x000000ffff007224 */ /* 0x100fe200078e0003 */
[----:B------:R-:W-:Y:S01]  /*6220*/  LOP3.LUT R141, R37, UR16, R140, 0x96, !PT ;  /* 0x00000010258d7c12 */ /* 0x000fe2000f8e968c */
[----:B------:R-:W-:Y:S01]  /*6230*/  @P0 IMAD.MOV.U32 R0, RZ, RZ, R3 ;  /* 0x000000ffff000224 */ /* 0x000fe200078e0003 */
[----:B------:R-:W-:-:S03]  /*6240*/  LOP3.LUT R140, R39, UR14, R36, 0x96, !PT ;  /* 0x0000000e278c7c12 */ /* 0x000fc6000f8e9624 */
[----:B------:R-:W-:Y:S01]  /*6250*/  IMAD.WIDE.U32 R36, R141, -0x2daee0ad, RZ ;  /* 0xd2511f538d247825 */ /* 0x000fe200078e00ff */
[----:B--2---:R-:W-:-:S03]  /*6260*/  F2FP.F16.F32.PACK_AB R78, R135, R100 ;  /* 0x00000064874e723e */ /* 0x004fc600000000ff */
[----:B------:R-:W-:Y:S01]  /*6270*/  FADD.FTZ R100, R100, R137 ;  /* 0x0000008964647221 */ /* 0x000fe20000010000 */
[----:B------:R-:W-:Y:S01]  /*6280*/  IMAD.WIDE.U32 R140, R140, -0x2daee0ad, RZ ;  /* 0xd2511f538c8c7825 */ /* 0x000fe200078e00ff */
[----:B------:R-:W-:-:S03]  /*6290*/  LOP3.LUT R37, R37, UR13, R62, 0x96, !PT ;  /* 0x0000000d25257c12 */ /* 0x000fc6000f8e963e */
[----:B------:R-:W-:Y:S01]  /*62a0*/  FADD.FTZ R135, R135, R100 ;  /* 0x0000006487877221 */ /* 0x000fe20000010000 */
[----:B------:R-:W-:Y:S01]  /*62b0*/  LOP3.LUT R36, R141, UR5, R36, 0x96, !PT ;  /* 0x000000058d247c12 */ /* 0x000fe2000f8e9624 */
[----:B------:R-:W-:Y:S01]  /*62c0*/  IMAD.WIDE.U32 R46, R37, -0x326172a9, RZ ;  /* 0xcd9e8d57252e7825 */ /* 0x000fe200078e00ff */
[C---:B-1----:R-:W-:Y:S03]  /*62d0*/  HMMA.16816.F32 R16, R52.reuse, R56, R16 ;  /* 0x000000383410723c */ /* 0x042fe60000001810 */
[----:B------:R-:W-:Y:S01]  /*62e0*/  IMAD.WIDE.U32 R44, R36, -0x326172a9, RZ ;  /* 0xcd9e8d57242c7825 */ /* 0x000fe200078e00ff */
[----:B------:R-:W-:Y:S02]  /*62f0*/  LOP3.LUT R138, R47, UR12, R38, 0x96, !PT ;  /* 0x0000000c2f8a7c12 */ /* 0x000fe4000f8e9626 */
[----:B------:R-:W-:Y:S01]  /*6300*/  HMMA.16816.F32 R20, R52, R58, R20 ;  /* 0x0000003a3414723c */ /* 0x000fe20000001814 */
[----:B------:R-:W1:Y:S01]  /*6310*/  LDSM.16.MT88.4 R56, [R117+0x7400] ;  /* 0x007400007538783b */ /* 0x000e620000004200 */
[----:B------:R-:W-:-:S02]  /*6320*/  LOP3.LUT R40, R44, 0xffff, RZ, 0xc0, !PT ;  /* 0x0000ffff2c287812 */ /* 0x000fc400078ec0ff */
[----:B------:R-:W-:Y:S02]  /*6330*/  LOP3.LUT R47, R44, 0xff, RZ, 0xc0, !PT ;  /* 0x000000ff2c2f7812 */ /* 0x000fe400078ec0ff */
[----:B------:R-:W-:Y:S02]  /*6340*/  SHF.R.U32.HI R40, RZ, 0x8, R40 ;  /* 0x00000008ff287819 */ /* 0x000fe40000011628 */
[----:B------:R-:W-:Y:S02]  /*6350*/  SHF.R.U32.HI R38, RZ, 0x10, R44 ;  /* 0x00000010ff267819 */ /* 0x000fe4000001162c */
[----:B------:R-:W-:Y:S02]  /*6360*/  PRMT R47, R47, 0x5410, R40 ;  /* 0x000054102f2f7816 */ /* 0x000fe40000000028 */
[----:B------:R-:W2:Y:S01]  /*6370*/  LDSM.16.MT88.4 R40, [R117+0x6800] ;  /* 0x006800007528783b */ /* 0x000ea20000004200 */
[----:B------:R-:W-:Y:S02]  /*6380*/  SHF.R.U32.HI R39, RZ, 0x18, R44 ;  /* 0x00000018ff277819 */ /* 0x000fe4000001162c */
[----:B------:R-:W-:-:S02]  /*6390*/  LOP3.LUT R38, R38, 0xff, RZ, 0xc0, !PT ;  /* 0x000000ff26267812 */ /* 0x000fc400078ec0ff */
[----:B------:R-:W-:Y:S02]  /*63a0*/  LOP3.LUT R36, R45, UR21, R46, 0x96, !PT ;  /* 0x000000152d247c12 */ /* 0x000fe4000f8e962e */
[----:B------:R-:W-:Y:S02]  /*63b0*/  PRMT R39, R38, 0x5410, R39 ;  /* 0x0000541026277816 */ /* 0x000fe40000000027 */
[C---:B------:R-:W-:Y:S02]  /*63c0*/  LOP3.LUT R38, R36.reuse, 0xffff, RZ, 0xc0, !PT ;  /* 0x0000ffff24267812 */ /* 0x040fe400078ec0ff */
[--C-:B------:R-:W-:Y:S02]  /*63d0*/  SHF.R.U32.HI R37, RZ, 0x10, R36.reuse ;  /* 0x00000010ff257819 */ /* 0x100fe40000011624 */
[----:B------:R-:W-:Y:S02]  /*63e0*/  LOP3.LUT R45, R36, 0xff, RZ, 0xc0, !PT ;  /* 0x000000ff242d7812 */ /* 0x000fe400078ec0ff */
[----:B------:R-:W-:-:S02]  /*63f0*/  SHF.R.U32.HI R36, RZ, 0x18, R36 ;  /* 0x00000018ff247819 */ /* 0x000fc40000011624 */
[----:B------:R-:W-:Y:S02]  /*6400*/  SHF.R.U32.HI R38, RZ, 0x8, R38 ;  /* 0x00000008ff267819 */ /* 0x000fe40000011626 */
[----:B------:R-:W-:Y:S02]  /*6410*/  LOP3.LUT R37, R37, 0xff, RZ, 0xc0, !PT ;  /* 0x000000ff25257812 */ /* 0x000fe400078ec0ff */
[----:B------:R-:W-:Y:S02]  /*6420*/  PRMT R45, R45, 0x5410, R38 ;  /* 0x000054102d2d7816 */ /* 0x000fe40000000026 */
[----:B------:R-:W-:Y:S02]  /*6430*/  PRMT R37, R37, 0x5410, R36 ;  /* 0x0000541025257816 */ /* 0x000fe40000000024 */
[----:B------:R-:W-:Y:S02]  /*6440*/  HSET2.LE.AND R39, R39, R94, PT ;  /* 0x0000005e27277233 */ /* 0x000fe40003803000 */
[----:B------:R-:W-:-:S02]  /*6450*/  F2FP.F16.F32.PACK_AB R36, R105, R102 ;  /* 0x000000666924723e */ /* 0x000fc400000000ff */
[--C-:B------:R-:W-:Y:S01]  /*6460*/  HSET2.LE.AND R47, R47, R94.reuse, PT ;  /* 0x0000005e2f2f7233 */ /* 0x100fe20003803000 */
[C---:B-1----:R-:W-:Y:S01]  /*6470*/  HMMA.16816.F32 R24, R52.reuse, R56, R24 ;  /* 0x000000383418723c */ /* 0x042fe20000001818 */
[----:B------:R-:W-:Y:S02]  /*6480*/  LOP3.LUT R79, R39, R36, RZ, 0xc0, !PT ;  /* 0x00000024274f7212 */ /* 0x000fe400078ec0ff */
[--C-:B------:R-:W-:Y:S02]  /*6490*/  HSET2.LE.AND R45, R45, R94.reuse, PT ;  /* 0x0000005e2d2d7233 */ /* 0x100fe40003803000 */
[----:B------:R-:W-:Y:S01]  /*64a0*/  HSET2.LE.AND R37, R37, R94, PT ;  /* 0x0000005e25257233 */ /* 0x000fe20003803000 */
[----:B------:R-:W-:Y:S01]  /*64b0*/  HMMA.16816.F32 R28, R52, R58, R28 ;  /* 0x0000003a341c723c */ /* 0x000fe2000000181c */
[----:B---3--:R-:W-:Y:S01]  /*64c0*/  F2FP.F16.F32.PACK_AB R36, R106, R101 ;  /* 0x000000656a24723e */ /* 0x008fe200000000ff */
[----:B------:R-:W1:Y:S01]  /*64d0*/  LDSM.16.MT88.4 R56, [R117+0x7800] ;  /* 0x007800007538783b */ /* 0x000e620000004200 */
[----:B------:R-:W-:-:S02]  /*64e0*/  LOP3.LUT R78, R47, R78, RZ, 0xc0, !PT ;  /* 0x0000004e2f4e7212 */ /* 0x000fc400078ec0ff */
[----:B------:R-:W-:Y:S02]  /*64f0*/  LOP3.LUT R76, R45, R76, RZ, 0xc0, !PT ;  /* 0x0000004c2d4c7212 */ /* 0x000fe400078ec0ff */
[----:B------:R-:W-:-:S07]  /*6500*/  LOP3.LUT R77, R37, R36, RZ, 0xc0, !PT ;  /* 0x00000024254d7212 */ /* 0x000fce00078ec0ff */
[C---:B--2---:R-:W-:Y:S01]  /*6510*/  HMMA.16816.F32 R36, R76.reuse, R40, R8 ;  /* 0x000000284c24723c */ /* 0x044fe20000001808 */
[----:B------:R-:W2:Y:S05]  /*6520*/  LDSM.16.MT88.4 R8, [R117+0x8800] ;  /* 0x008800007508783b */ /* 0x000eaa0000004200 */
[C---:B------:R-:W-:Y:S01]  /*6530*/  HMMA.16816.F32 R40, R76.reuse, R42, R12 ;  /* 0x0000002a4c28723c */ /* 0x040fe2000000180c */
[----:B------:R-:W3:Y:S05]  /*6540*/  LDSM.16.MT88.4 R12, [R86+0x7800] ;  /* 0x00780000560c783b */ /* 0x000eea0000004200 */
[C---:B------:R-:W-:Y:S06]  /*6550*/  HMMA.16816.F32 R44, R76.reuse, R48, R16 ;  /* 0x000000304c2c723c */ /* 0x040fec0000001810 */
[----:B------:R-:W-:Y:S01]  /*6560*/  HMMA.16816.F32 R48, R76, R50, R20 ;  /* 0x000000324c30723c */ /* 0x000fe20000001814 */
[----:B------:R-:W-:Y:S01]  /*6570*/  IMAD.WIDE.U32 R16, R138, -0x2daee0ad, RZ ;  /* 0xd2511f538a107825 */ /* 0x000fe200078e00ff */
[----:B------:R-:W-:Y:S01]  /*6580*/  LDSM.16.MT88.4 R20, [R117+0x7c00] ;  /* 0x007c00007514783b */ /* 0x000fe20000004200 */
[----:B------:R-:W-:Y:S03]  /*6590*/  MUFU.EX2 R138, R114 ;  /* 0x00000072008a7308 */ /* 0x000fe60000000800 */
[----:B------:R-:W-:-:S02]  /*65a0*/  LOP3.LUT R140, R17, UR22, R140, 0x96, !PT ;  /* 0x00000016118c7c12 */ /* 0x000fc4000f8e968c */
[----:B------:R-:W-:Y:S01]  /*65b0*/  SHF.R.U32.HI R103, RZ, 0x10, R16 ;  /* 0x00000010ff677819 */ /* 0x000fe20000011610 */
[----:B-1----:R-:W-:Y:S01]  /*65c0*/  HMMA.16816.F32 R52, R76, R56, R24 ;  /* 0x000000384c34723c */ /* 0x002fe20000001818 */
[----:B------:R-:W-:Y:S02]  /*65d0*/  LDSM.16.MT88.4 R24, [R86+0x6c00] ;  /* 0x006c00005618783b */ /* 0x000fe40000004200 */
[----:B------:R-:W-:-:S03]  /*65e0*/  LOP3.LUT R103, R103, 0xff, RZ, 0xc0, !PT ;  /* 0x000000ff67677812 */ /* 0x000fc600078ec0ff */
[C---:B------:R-:W-:Y:S01]  /*65f0*/  HMMA.16816.F32 R56, R76.reuse, R58, R28 ;  /* 0x0000003a4c38723c */ /* 0x040fe2000000181c */
[----:B------:R-:W-:Y:S05]  /*6600*/  LDSM.16.MT88.4 R28, [R117+0x6c00] ;  /* 0x006c0000751c783b */ /* 0x000fea0000004200 */
[C---:B--2---:R-:W-:Y:S06]  /*6610*/  HMMA.16816.F32 R68, R76.reuse, R8, R68 ;  /* 0x000000084c44723c */ /* 0x044fec0000001844 */
[----:B---3--:R-:W-:Y:S01]  /*6620*/  HMMA.16816.F32 R60, R76, R12, R32 ;  /* 0x0000000c4c3c723c */ /* 0x008fe20000001820 */
[C---:B------:R-:W-:Y:S01]  /*6630*/  LOP3.LUT R8, R16.reuse, 0xffff, RZ, 0xc0, !PT ;  /* 0x0000ffff10087812 */ /* 0x040fe200078ec0ff */
[----:B------:R-:W-:Y:S01]  /*6640*/  MUFU.EX2 R32, R107 ;  /* 0x0000006b00207308 */ /* 0x000fe20000000800 */
[----:B------:R-:W-:-:S02]  /*6650*/  LOP3.LUT R9, R16, 0xff, RZ, 0xc0, !PT ;  /* 0x000000ff10097812 */ /* 0x000fc400078ec0ff */
[----:B------:R-:W-:Y:S01]  /*6660*/  SHF.R.U32.HI R8, RZ, 0x8, R8 ;  /* 0x00000008ff087819 */ /* 0x000fe20000011608 */
[C---:B------:R-:W-:Y:S01]  /*6670*/  HMMA.16816.F32 R64, R76.reuse, R14, R64 ;  /* 0x0000000e4c40723c */ /* 0x040fe20000001840 */
[----:B------:R-:W1:Y:S01]  /*6680*/  LDSM.16.MT88.4 R12, [R86+0x8800] ;  /* 0x00880000560c783b */ /* 0x000e620000004200 */
[--C-:B------:R-:W-:Y:S01]  /*6690*/  FFMA.FTZ R34, R89, UR35, -R2.reuse ;  /* 0x0000002359227c23 */ /* 0x100fe20008010802 */
[----:B------:R-:W-:Y:S01]  /*66a0*/  FFMA.FTZ R89, R92, UR35, -R2 ;  /* 0x000000235c597c23 */ /* 0x000fe20008010802 */
[----:B------:R-:W2:Y:S01]  /*66b0*/  MUFU.EX2 R35, R111 ;  /* 0x0000006f00237308 */ /* 0x000ea20000000800 */
[----:B------:R-:W-:Y:S01]  /*66c0*/  PRMT R9, R9, 0x5410, R8 ;  /* 0x0000541009097816 */ /* 0x000fe20000000008 */
[----:B------:R-:W-:Y:S01]  /*66d0*/  HMMA.16816.F32 R72, R76, R10, R72 ;  /* 0x0000000a4c48723c */ /* 0x000fe20000001848 */
[----:B------:R-:W-:Y:S02]  /*66e0*/  SHF.R.U32.HI R8, RZ, 0x10, R140 ;  /* 0x00000010ff087819 */ /* 0x000fe4000001168c */
[----:B------:R-:W-:-:S02]  /*66f0*/  SHF.R.U32.HI R16, RZ, 0x18, R16 ;  /* 0x00000018ff107819 */ /* 0x000fc40000011610 */
[----:B------:R-:W-:Y:S01]  /*6700*/  LOP3.LUT R17, R8, 0xff, RZ, 0xc0, !PT ;  /* 0x000000ff08117812 */ /* 0x000fe200078ec0ff */
[----:B------:R-:W3:Y:S01]  /*6710*/  MUFU.EX2 R33, R113 ;  /* 0x0000007100217308 */ /* 0x000ee20000000800 */
[C---:B------:R-:W-:Y:S02]  /*6720*/  LOP3.LUT R11, R140.reuse, 0xffff, RZ, 0xc0, !PT ;  /* 0x0000ffff8c0b7812 */ /* 0x040fe400078ec0ff */
[----:B------:R-:W-:Y:S02]  /*6730*/  LOP3.LUT R10, R140, 0xff, RZ, 0xc0, !PT ;  /* 0x000000ff8c0a7812 */ /* 0x000fe400078ec0ff */
[----:B------:R-:W-:Y:S02]  /*6740*/  SHF.R.U32.HI R11, RZ, 0x8, R11 ;  /* 0x00000008ff0b7819 */ /* 0x000fe4000001160b */
[----:B------:R-:W-:Y:S01]  /*6750*/  SHF.R.U32.HI R140, RZ, 0x18, R140 ;  /* 0x00000018ff8c7819 */ /* 0x000fe2000001168c */
[----:B------:R-:W-:Y:S01]  /*6760*/  MUFU.EX2 R34, R34 ;  /* 0x0000002200227308 */ /* 0x000fe20000000800 */
[----:B------:R-:W-:-:S02]  /*6770*/  PRMT R11, R10, 0x5410, R11 ;  /* 0x000054100a0b7816 */ /* 0x000fc4000000000b */
[----:B------:R-:W-:Y:S02]  /*6780*/  PRMT R103, R103, 0x5410, R16 ;  /* 0x0000541067677816 */ /* 0x000fe40000000010 */
[--C-:B------:R-:W-:Y:S02]  /*6790*/  HSET2.LE.AND R8, R9, R94.reuse, PT ;  /* 0x0000005e09087233 */ /* 0x100fe40003803000 */
[----:B------:R-:W-:Y:S01]  /*67a0*/  PRMT R17, R17, 0x5410, R140 ;  /* 0x0000541011117816 */ /* 0x000fe2000000008c */
[----:B------:R-:W4:Y:S01]  /*67b0*/  MUFU.EX2 R89, R89 ;  /* 0x0000005900597308 */ /* 0x000f220000000800 */
[--C-:B------:R-:W-:Y:S02]  /*67c0*/  HSET2.LE.AND R9, R11, R94.reuse, PT ;  /* 0x0000005e0b097233 */ /* 0x100fe40003803000 */
[--C-:B------:R-:W-:Y:S02]  /*67d0*/  HSET2.LE.AND R103, R103, R94.reuse, PT ;  /* 0x0000005e67677233 */ /* 0x100fe40003803000 */
[----:B------:R-:W-:-:S02]  /*67e0*/  HSET2.LE.AND R94, R17, R94, PT ;  /* 0x0000005e115e7233 */ /* 0x000fc40003803000 */
[----:B------:R-:W-:Y:S01]  /*67f0*/  LDSM.16.MT88.4 R16, [R86+0x7c00] ;  /* 0x007c00005610783b */ /* 0x000fe20000004200 */
[----:B------:R-:W-:Y:S01]  /*6800*/  F2FP.F16.F32.PACK_AB R2, R91, R90 ;  /* 0x0000005a5b02723e */ /* 0x000fe200000000ff */
[C---:B-1----:R-:W-:Y:S06]  /*6810*/  HMMA.16816.F32 R80, R76.reuse, R12, R80 ;  /* 0x0000000c4c50723c */ /* 0x042fec0000001850 */
[----:B------:R-:W-:Y:S01]  /*6820*/  HMMA.16816.F32 R76, R76, R14, R4 ;  /* 0x0000000e4c4c723c */ /* 0x000fe20000001804 */
[----:B------:R-:W1:Y:S06]  /*6830*/  LDSM.16.MT88.4 R12, [R117+0x8c00] ;  /* 0x008c0000750c783b */ /* 0x000e6c0000004200 */
[----:B--2---:R-:W-:Y:S01]  /*6840*/  F2FP.F16.F32.PACK_AB R4, R35, R32 ;  /* 0x000000202304723e */ /* 0x004fe200000000ff */
[----:B------:R-:W-:Y:S01]  /*6850*/  FADD.FTZ R32, R32, R135 ;  /* 0x0000008720207221 */ /* 0x000fe20000010000 */
[----:B---3--:R-:W-:-:S02]  /*6860*/  F2FP.F16.F32.PACK_AB R7, R138, R33 ;  /* 0x000000218a07723e */ /* 0x008fc400000000ff */
[----:B------:R-:W-:Y:S01]  /*6870*/  LOP3.LUT R4, R9, R4, RZ, 0xc0, !PT ;  /* 0x0000000409047212 */ /* 0x000fe200078ec0ff */
[----:B------:R-:W-:Y:S01]  /*6880*/  FADD.FTZ R32, R35, R32 ;  /* 0x0000002023207221 */ /* 0x000fe20000010000 */
[----:B------:R-:W-:Y:S02]  /*6890*/  LOP3.LUT R6, R8, R7, RZ, 0xc0, !PT ;  /* 0x0000000708067212 */ /* 0x000fe400078ec0ff */
[----:B------:R-:W2:Y:S01]  /*68a0*/  LDSM.16.MT88.4 R8, [R86+0x8c00] ;  /* 0x008c00005608783b */ /* 0x000ea20000004200 */
[----:B----4-:R-:W-:Y:S01]  /*68b0*/  F2FP.F16.F32.PACK_AB R5, R89, R34 ;  /* 0x000000225905723e */ /* 0x010fe200000000ff */
[----:B------:R-:W-:Y:S01]  /*68c0*/  FADD.FTZ R33, R33, R32 ;  /* 0x0000002021217221 */ /* 0x000fe20000010000 */
[----:B------:R-:W-:Y:S01]  /*68d0*/  LOP3.LUT R7, R103, R2, RZ, 0xc0, !PT ;  /* 0x0000000267077212 */ /* 0x000fe200078ec0ff */
[--C-:B------:R-:W-:Y:S01]  /*68e0*/  IMAD.MOV.U32 R2, RZ, RZ, R88.reuse ;  /* 0x000000ffff027224 */ /* 0x100fe200078e0058 */
[----:B------:R-:W-:Y:S01]  /*68f0*/  LOP3.LUT R5, R94, R5, RZ, 0xc0, !PT ;  /* 0x000000055e057212 */ /* 0x000fe200078ec0ff */
[----:B------:R-:W-:-:S02]  /*6900*/  @P0 IMAD.MOV.U32 R2, RZ, RZ, R88 ;  /* 0x000000ffff020224 */ /* 0x000fc400078e0058 */
[----:B------:R-:W-:-:S04]  /*6910*/  FADD.FTZ R138, R138, R33 ;  /* 0x000000218a8a7221 */ /* 0x000fc80000010000 */
[C---:B------:R-:W-:Y:S06]  /*6920*/  HMMA.16816.F32 R36, R4.reuse, R28, R36 ;  /* 0x0000001c0424723c */ /* 0x040fec0000001824 */
[C---:B------:R-:W-:Y:S06]  /*6930*/  HMMA.16816.F32 R40, R4.reuse, R30, R40 ;  /* 0x0000001e0428723c */ /* 0x040fec0000001828 */
[C---:B------:R-:W-:Y:S06]  /*6940*/  HMMA.16816.F32 R44, R4.reuse, R24, R44 ;  /* 0x00000018042c723c */ /* 0x040fec000000182c */
[C---:B-1----:R-:W-:Y:S06]  /*6950*/  HMMA.16816.F32 R68, R4.reuse, R12, R68 ;  /* 0x0000000c0444723c */ /* 0x042fec0000001844 */
[----:B------:R-:W-:Y:S01]  /*6960*/  HMMA.16816.F32 R48, R4, R26, R48 ;  /* 0x0000001a0430723c */ /* 0x000fe20000001830 */
[----:B------:R-:W-:-:S04]  /*6970*/  FADD.FTZ R13, R101, R96 ;  /* 0x00000060650d7221 */ /* 0x000fc80000010000 */
        /* <DEDUP_REMOVED lines=11> */
[C---:B------:R-:W-:Y:S06]  /*6a30*/  HMMA.16816.F32 R72, R4.reuse, R14, R72 ;  /* 0x0000000e0448723c */ /* 0x040fec0000001848 */
[C---:B--2---:R-:W-:Y:S06]  /*6a40*/  HMMA.16816.F32 R80, R4.reuse, R8, R80 ;  /* 0x000000080450723c */ /* 0x044fec0000001850 */
[----:B------:R-:W-:Y:S01]  /*6a50*/  HMMA.16816.F32 R76, R4, R10, R76 ;  /* 0x0000000a044c723c */ /* 0x000fe2000000184c */
[----:B------:R-:W-:-:S08]  /*6a60*/  NOP ;  /* 0x0000000000007918 */ /* 0x000fd00000000000 */
[----:B------:R-:W-:-:S15]  /*6a70*/  @P0 BRA `(.L_x_882) ;  /* 0x0000000000040947 */ /* 0x000fde0003800000 */
.L_x_880:
[----:B------:R-:W-:-:S12]  /*6a80*/  UIADD3 UR29, UR34, -0x1, URZ ;  /* 0xffffffff221d7890 */ /* 0x000fd8000fffe03f */
.L_x_882:
[----:B------:R-:W-:-:S13]  /*6a90*/  ISETP.LE.AND P0, PT, RZ, UR29, PT ;  /* 0x0000001dff007c0c */ /* 0x000fda000bf03270 */
[----:B------:R-:W-:Y:S05]  /*6aa0*/  @!P0 BRA `(.L_x_883) ;  /* 0x0000002400248947 */ /* 0x000fea0003800000 */
[----:B------:R-:W-:Y:S01]  /*6ab0*/  IMAD.WIDE.U32 R134, R85, -0x326172a9, RZ ;  /* 0xcd9e8d5755867825 */ /* 0x000fe200078e00ff */
[----:B------:R-:W-:Y:S01]  /*6ac0*/  USHF.L.U64.HI UR37, UR6, 0x5, UR7 ;  /* 0x0000000506257899 */ /* 0x000fe20008010207 */
[----:B------:R-:W-:Y:S01]  /*6ad0*/  PRMT R129, R110, 0x7054, R110 ;  /* 0x000070546e817816 */ /* 0x000fe2000000006e */
[----:B------:R-:W-:Y:S01]  /*6ae0*/  USHF.L.U32 UR38, UR6, 0x5, URZ ;  /* 0x0000000506267899 */ /* 0x000fe2000800063f */
[----:B------:R-:W-:Y:S01]  /*6af0*/  MOV R85, R0 ;  /* 0x0000000000557202 */ /* 0x000fe20000000f00 */
[----:B------:R-:W-:Y:S01]  /*6b00*/  IMAD.WIDE.U32 R136, R84, -0x2daee0ad, RZ ;  /* 0xd2511f5354887825 */ /* 0x000fe200078e00ff */
[----:B------:R-:W-:Y:S01]  /*6b10*/  LOP3.LUT R132, R135, R87, RZ, 0x3c, !PT ;  /* 0x0000005787847212 */ /* 0x000fe200078e3cff */
[----:B------:R-:W-:Y:S01]  /*6b20*/  USHF.L.U64.HI UR34, UR6, 0x6, UR7 ;  /* 0x0000000606227899 */ /* 0x000fe20008010207 */
[----:B------:R-:W-:Y:S01]  /*6b30*/  MOV R3, R2 ;  /* 0x0000000200037202 */ /* 0x000fe20000000f00 */
[----:B------:R-:W-:Y:S01]  /*6b40*/  USHF.L.U32 UR36, UR6, 0x6, URZ ;  /* 0x0000000606247899 */ /* 0x000fe2000800063f */
[----:B------:R-:W-:Y:S01]  /*6b50*/  MOV R124, R108 ;  /* 0x0000006c007c7202 */ /* 0x000fe20000000f00 */
[----:B------:R-:W-:Y:S01]  /*6b60*/  IMAD.WIDE.U32 R132, R132, -0x2daee0ad, RZ ;  /* 0xd2511f5384847825 */ /* 0x000fe200078e00ff */
[----:B------:R-:W-:-:S02]  /*6b70*/  USHF.L.U64.HI UR37, UR38, 0x1, UR37 ;  /* 0x0000000126257899 */ /* 0x000fc40008010225 */
[----:B------:R-:W-:Y:S01]  /*6b80*/  USHF.L.U32 UR38, UR38, 0x1, URZ ;  /* 0x0000000126267899 */ /* 0x000fe2000800063f */
[----:B------:R-:W-:Y:S01]  /*6b90*/  ULDC UR4, c[0x0][0x2ec] ;  /* 0x0000bb0000047ab9 */ /* 0x000fe20000000800 */
[----:B------:R-:W-:Y:S01]  /*6ba0*/  ULDC.64 UR6, c[0x0][0x218] ;  /* 0x0000860000067ab9 */ /* 0x000fe20000000a00 */
[----:B------:R-:W-:Y:S01]  /*6bb0*/  ULDC.64 UR10, c[0x0][0x220] ;  /* 0x00008800000a7ab9 */ /* 0x000fe20000000a00 */
[----:B------:R-:W-:Y:S01]  /*6bc0*/  ULDC.64 UR8, c[0x0][0x248] ;  /* 0x0000920000087ab9 */ /* 0x000fe20000000a00 */
[----:B------:R-:W-:Y:S07]  /*6bd0*/  BRA `(.L_x_884) ;  /* 0x0000000000687947 */ /* 0x000fee0003800000 */
.L_x_886:
        /* <DEDUP_REMOVED lines=26> */
.L_x_884:
        /* <DEDUP_REMOVED lines=16> */
[----:B------:R-:W-:Y:S01]  /*6e80*/  ISETP.LT.AND P0, PT, RZ, UR29, PT ;  /* 0x0000001dff007c0c */ /* 0x000fe2000bf01270 */
        /* <DEDUP_REMOVED lines=15> */
[----:B------:R-:W2:Y:S05]  /*6f80*/  LDSM.16.M88.4 R92, [R116+0x3400] ;  /* 0x00340000745c783b */ /* 0x000eaa0000000200 */
[C---:B---3--:R-:W-:Y:S06]  /*6f90*/  HMMA.16816.F32 R12, R88.reuse, R96, RZ ;  /* 0x00000060580c723c */ /* 0x048fec00000018ff */
[C---:B------:R-:W-:Y:S01]  /*6fa0*/  HMMA.16816.F32 R16, R88.reuse, R98, RZ ;  /* 0x000000625810723c */ /* 0x040fe200000018ff */
[----:B------:R-:W-:Y:S05]  /*6fb0*/  LDSM.16.M88.4 R96, [R116+0x3c00] ;  /* 0x003c00007460783b */ /* 0x000fea0000000200 */
[C---:B----4-:R-:W-:Y:S06]  /*6fc0*/  HMMA.16816.F32 R20, R88.reuse, R100, RZ ;  /* 0x000000645814723c */ /* 0x050fec00000018ff */
[C---:B------:R-:W-:Y:S01]  /*6fd0*/  HMMA.16816.F32 R24, R88.reuse, R102, RZ ;  /* 0x000000665818723c */ /* 0x040fe200000018ff */
[----:B------:R-:W-:Y:S05]  /*6fe0*/  LDSM.16.M88.4 R100, [R119+0x4800] ;  /* 0x004800007764783b */ /* 0x000fea0000000200 */
[C---:B-----5:R-:W-:Y:S06]  /*6ff0*/  HMMA.16816.F32 R28, R88.reuse, R104, RZ ;  /* 0x00000068581c723c */ /* 0x060fec00000018ff */
[----:B------:R-:W-:Y:S01]  /*7000*/  HMMA.16816.F32 R32, R88, R106, RZ ;  /* 0x0000006a5820723c */ /* 0x000fe200000018ff */
[----:B------:R-:W3:Y:S05]  /*7010*/  LDSM.16.M88.4 R88, [R116+0x3800] ;  /* 0x003800007458783b */ /* 0x000eea0000000200 */
[C---:B-1----:R-:W-:Y:S06]  /*7020*/  HMMA.16816.F32 R4, R108.reuse, R112, R4 ;  /* 0x000000706c04723c */ /* 0x042fec0000001804 */
[C---:B------:R-:W-:Y:S06]  /*7030*/  HMMA.16816.F32 R8, R108.reuse, R114, R8 ;  /* 0x000000726c08723c */ /* 0x040fec0000001808 */
[C---:B--2---:R-:W-:Y:S06]  /*7040*/  HMMA.16816.F32 R12, R108.reuse, R92, R12 ;  /* 0x0000005c6c0c723c */ /* 0x044fec000000180c */
[C---:B------:R-:W-:Y:S01]  /*7050*/  HMMA.16816.F32 R16, R108.reuse, R94, R16 ;  /* 0x0000005e6c10723c */ /* 0x040fe20000001810 */
[----:B------:R-:W-:Y:S05]  /*7060*/  LDSM.16.M88.4 R92, [R120+0x1000] ;  /* 0x00100000785c783b */ /* 0x000fea0000000200 */
[C---:B---3--:R-:W-:Y:S06]  /*7070*/  HMMA.16816.F32 R20, R108.reuse, R88, R20 ;  /* 0x000000586c14723c */ /* 0x048fec0000001814 */
        /* <DEDUP_REMOVED lines=84> */
.L_x_885:
[----:B-1----:R-:W-:Y:S01]  /*75c0*/  FMNMX.FTZ R90, R30, R141, !PT ;  /* 0x0000008d1e5a7209 */ /* 0x002fe20007810000 */
[----:B------:R-:W-:Y:S01]  /*75d0*/  SHFL.BFLY PT, R88, R139, 0x2, 0x1f ;  /* 0x0c401f008b587f89 */ /* 0x000fe200000e0000 */
[----:B------:R-:W-:Y:S01]  /*75e0*/  LOP3.LUT R114, R133, UR19, R136, 0x96, !PT ;  /* 0x0000001385727c12 */ /* 0x000fe2000f8e9688 */
[----:B------:R-:W-:Y:S01]  /*75f0*/  USHF.L.U32 UR35, UR29, 0x1, URZ ;  /* 0x000000011d237899 */ /* 0x000fe2000800063f */
[----:B------:R-:W-:Y:S01]  /*7600*/  FMNMX.FTZ R87, R31, R90, !PT ;  /* 0x0000005a1f577209 */ /* 0x000fe20007810000 */
[----:B------:R-:W-:Y:S01]  /*7610*/  IMAD.U32 R93, RZ, RZ, UR33 ;  /* 0x00000021ff5d7e24 */ /* 0x000fe2000f8e00ff */
[----:B------:R-:W-:Y:S01]  /*7620*/  UIADD3 UR29, UR29, -0x1, URZ ;  /* 0xffffffff1d1d7890 */ /* 0x000fe2000fffe03f */
[----:B------:R-:W-:Y:S01]  /*7630*/  IMAD.WIDE.U32 R114, R114, -0x326172a9, RZ ;  /* 0xcd9e8d5772727825 */ /* 0x000fe200078e00ff */
[----:B------:R-:W-:Y:S02]  /*7640*/  FMNMX.FTZ R2, R34, R87, !PT ;  /* 0x0000005722027209 */ /* 0x000fe40007810000 */
[----:B------:R-:W-:Y:S01]  /*7650*/  LOP3.LUT R93, R137, UR35, R93, 0x96, !PT ;  /* 0x00000023895d7c12 */ /* 0x000fe2000f8e965d */
[----:B------:R-:W-:Y:S01]  /*7660*/  UIADD3 UR35, UR35, 0x1, URZ ;  /* 0x0000000123237890 */ /* 0x000fe2000fffe03f */
[----:B------:R-:W-:Y:S03]  /*7670*/  FMNMX.FTZ R89, R35, R2, !PT ;  /* 0x0000000223597209 */ /* 0x000fe60007810000 */
[----:B------:R-:W-:Y:S02]  /*7680*/  IMAD.WIDE.U32 R94, R93, -0x326172a9, RZ ;  /* 0xcd9e8d575d5e7825 */ /* 0x000fe400078e00ff */
[----:B------:R-:W1:Y:S03]  /*7690*/  SHFL.BFLY PT, R2, R89, 0x2, 0x1f ;  /* 0x0c401f0059027f89 */ /* 0x000e6600000e0000 */
[----:B------:R-:W-:Y:S02]  /*76a0*/  LOP3.LUT R92, R95, UR20, R134, 0x96, !PT ;  /* 0x000000145f5c7c12 */ /* 0x000fe4000f8e9686 */
[----:B------:R-:W-:Y:S03]  /*76b0*/  LOP3.LUT R90, R115, UR18, R94, 0x96, !PT ;  /* 0x00000012735a7c12 */ /* 0x000fe6000f8e965e */
[----:B------:R-:W-:Y:S01]  /*76c0*/  IMAD.WIDE.U32 R92, R92, -0x2daee0ad, RZ ;  /* 0xd2511f535c5c7825 */ /* 0x000fe200078e00ff */
[----:B-1----:R-:W-:Y:S02]  /*76d0*/  FMNMX.FTZ R87, R89, R2, !PT ;  /* 0x0000000259577209 */ /* 0x002fe40007810000 */
[----:B------:R-:W-:Y:S03]  /*76e0*/  FMNMX.FTZ R91, R139, R88, !PT ;  /* 0x000000588b5b7209 */ /* 0x000fe60007810000 */
[----:B------:R-:W1:Y:S08]  /*76f0*/  SHFL.BFLY PT, R84, R87, 0x1, 0x1f ;  /* 0x0c201f0057547f89 */ /* 0x000e7000000e0000 */
[----:B------:R-:W2:Y:S01]  /*7700*/  SHFL.BFLY PT, R88, R91, 0x1, 0x1f ;  /* 0x0c201f005b587f89 */ /* 0x000ea200000e0000 */
[----:B-1----:R-:W-:Y:S02]  /*7710*/  FMNMX.FTZ R0, R87, R84, !PT ;  /* 0x0000005457007209 */ /* 0x002fe40007810000 */
[----:B--2---:R-:W-:Y:S01]  /*7720*/  FMNMX.FTZ R2, R91, R88, !PT ;  /* 0x000000585b027209 */ /* 0x004fe20007810000 */
[----:B------:R-:W-:Y:S01]  /*7730*/  IMAD.WIDE.U32 R90, R90, -0x2daee0ad, RZ ;  /* 0xd2511f535a5a7825 */ /* 0x000fe200078e00ff */
[----:B------:R-:W-:Y:S02]  /*7740*/  LOP3.LUT R88, R93, UR17, R132, 0x96, !PT ;  /* 0x000000115d587c12 */ /* 0x000fe4000f8e9684 */
[C---:B------:R-:W-:Y:S01]  /*7750*/  FSETP.NEU.FTZ.AND P1, PT, R2.reuse, -INF , PT ;  /* 0xff8000000200780b */ /* 0x040fe20003f3d000 */
[----:B------:R-:W-:Y:S01]  /*7760*/  FMUL.FTZ R108, R2, UR4 ;  /* 0x00000004026c7c20 */ /* 0x000fe20008410000 */
[----:B------:R-:W-:Y:S01]  /*7770*/  LOP3.LUT R96, R91, UR15, R92, 0x96, !PT ;  /* 0x0000000f5b607c12 */ /* 0x000fe2000f8e965c */
[----:B------:R-:W-:Y:S04]  /*7780*/  IMAD.WIDE.U32 R98, R88, -0x326172a9, RZ ;  /* 0xcd9e8d5758627825 */ /* 0x000fe800078e00ff */
[----:B------:R-:W-:Y:S01]  /*7790*/  FMUL.FTZ R101, R0, UR4 ;  /* 0x0000000400657c20 */ /* 0x000fe20008410000 */
[----:B------:R-:W-:Y:S01]  /*77a0*/  FSEL R108, R108, RZ, P1 ;  /* 0x000000ff6c6c7208 */ /* 0x000fe20000800000 */
[----:B------:R-:W-:Y:S01]  /*77b0*/  IMAD.WIDE.U32 R96, R96, -0x326172a9, RZ ;  /* 0xcd9e8d5760607825 */ /* 0x000fe200078e00ff */
[----:B------:R-:W-:Y:S02]  /*77c0*/  LOP3.LUT R88, R99, UR16, R114, 0x96, !PT ;  /* 0x0000001063587c12 */ /* 0x000fe4000f8e9672 */
[----:B------:R-:W-:Y:S01]  /*77d0*/  FSETP.NEU.FTZ.AND P1, PT, R0, -INF , PT ;  /* 0xff8000000000780b */ /* 0x000fe20003f3d000 */
[----:B------:R-:W-:Y:S01]  /*77e0*/  FFMA.FTZ R100, R8, UR4, -R108 ;  /* 0x0000000408647c23 */ /* 0x000fe2000801086c */
[----:B------:R-:W-:Y:S01]  /*77f0*/  LOP3.LUT R98, R97, UR14, R98, 0x96, !PT ;  /* 0x0000000e61627c12 */ /* 0x000fe2000f8e9662 */
[----:B------:R-:W-:Y:S01]  /*7800*/  IMAD.WIDE.U32 R92, R88, -0x2daee0ad, RZ ;  /* 0xd2511f53585c7825 */ /* 0x000fe200078e00ff */
[----:B------:R-:W-:Y:S03]  /*7810*/  FSEL R101, R101, RZ, P1 ;  /* 0x000000ff65657208 */ /* 0x000fe60000800000 */
[----:B------:R-:W-:Y:S01]  /*7820*/  FFMA.FTZ R103, R9, UR4, -R108 ;  /* 0x0000000409677c23 */ /* 0x000fe2000801086c */
[----:B------:R-:W-:Y:S01]  /*7830*/  IMAD.WIDE.U32 R98, R98, -0x2daee0ad, RZ ;  /* 0xd2511f5362627825 */ /* 0x000fe200078e00ff */
[----:B------:R-:W-:Y:S01]  /*7840*/  LOP3.LUT R90, R93, UR13, R90, 0x96, !PT ;  /* 0x0000000d5d5a7c12 */ /* 0x000fe2000f8e965a */
[----:B------:R-:W-:Y:S02]  /*7850*/  MUFU.EX2 R100, R100 ;  /* 0x0000006400647308 */ /* 0x000fe40000000800 */
[--C-:B------:R-:W-:Y:S01]  /*7860*/  FFMA.FTZ R105, R10, UR4, -R101.reuse ;  /* 0x000000040a697c23 */ /* 0x100fe20008010865 */
[--C-:B------:R-:W-:Y:S01]  /*7870*/  FFMA.FTZ R95, R11, UR4, -R101.reuse ;  /* 0x000000040b5f7c23 */ /* 0x100fe20008010865 */
[----:B------:R-:W-:Y:S01]  /*7880*/  LOP3.LUT R88, R99, UR5, R92, 0x96, !PT ;  /* 0x0000000563587c12 */ /* 0x000fe2000f8e965c */
[----:B------:R-:W-:Y:S04]  /*7890*/  IMAD.WIDE.U32 R92, R90, -0x326172a9, RZ ;  /* 0xcd9e8d575a5c7825 */ /* 0x000fe800078e00ff */
[----:B------:R-:W-:Y:S01]  /*78a0*/  FFMA.FTZ R102, R7, UR4, -R101 ;  /* 0x0000000407667c23 */ /* 0x000fe20008010865 */
[----:B------:R-:W-:Y:S01]  /*78b0*/  FADD.FTZ R3, -R2, R3 ;  /* 0x0000000302037221 */ /* 0x000fe20000010100 */
[----:B------:R-:W-:Y:S01]  /*78c0*/  IMAD.WIDE.U32 R106, R88, -0x326172a9, RZ ;  /* 0xcd9e8d57586a7825 */ /* 0x000fe200078e00ff */
[----:B------:R1:W-:Y:S02]  /*78d0*/  MUFU.EX2 R90, R95 ;  /* 0x0000005f005a7308 */ /* 0x0003e40000000800 */
[----:B------:R-:W-:Y:S01]  /*78e0*/  LOP3.LUT R96, R93, UR12, R96, 0x96, !PT ;  /* 0x0000000c5d607c12 */ /* 0x000fe2000f8e9660 */
[----:B------:R-:W-:Y:S01]  /*78f0*/  FFMA.FTZ R110, R6, UR4, -R101 ;  /* 0x00000004066e7c23 */ /* 0x000fe20008010865 */
[----:B------:R-:W-:Y:S01]  /*7900*/  LOP3.LUT R93, R106, 0xffff, RZ, 0xc0, !PT ;  /* 0x0000ffff6a5d7812 */ /* 0x000fe200078ec0ff */
[----:B------:R-:W-:Y:S01]  /*7910*/  FFMA.FTZ R109, R5, UR4, -R108 ;  /* 0x00000004056d7c23 */ /* 0x000fe2000801086c */
[----:B------:R-:W-:Y:S01]  /*7920*/  SHF.R.U32.HI R88, RZ, 0x10, R106 ;  /* 0x00000010ff587819 */ /* 0x000fe2000001166a */
[----:B------:R-:W-:Y:S03]  /*7930*/  IMAD.WIDE.U32 R96, R96, -0x2daee0ad, RZ ;  /* 0xd2511f5360607825 */ /* 0x000fe600078e00ff */
[----:B------:R-:W2:Y:S01]  /*7940*/  MUFU.EX2 R105, R105 ;  /* 0x0000006900697308 */ /* 0x000ea20000000800 */
[----:B------:R-:W-:Y:S01]  /*7950*/  LOP3.LUT R94, R106, 0xff, RZ, 0xc0, !PT ;  /* 0x000000ff6a5e7812 */ /* 0x000fe200078ec0ff */
[--C-:B------:R-:W-:Y:S01]  /*7960*/  FFMA.FTZ R112, R4, UR4, -R108.reuse ;  /* 0x0000000404707c23 */ /* 0x100fe2000801086c */
[----:B------:R-:W-:Y:S01]  /*7970*/  SHF.R.U32.HI R93, RZ, 0x8, R93 ;  /* 0x00000008ff5d7819 */ /* 0x000fe2000001165d */
[----:B------:R-:W-:Y:S01]  /*7980*/  FFMA.FTZ R104, R16, UR4, -R108 ;  /* 0x0000000410687c23 */ /* 0x000fe2000801086c */
[----:B------:R-:W-:Y:S01]  /*7990*/  LOP3.LUT R92, R107, UR21, R92, 0x96, !PT ;  /* 0x000000156b5c7c12 */ /* 0x000fe2000f8e965c */
[--C-:B------:R-:W-:Y:S01]  /*79a0*/  FFMA.FTZ R107, R18, UR4, -R101.reuse ;  /* 0x00000004126b7c23 */ /* 0x100fe20008010865 */
[----:B------:R-:W-:Y:S03]  /*79b0*/  SHF.R.U32.HI R91, RZ, 0x18, R106 ;  /* 0x00000018ff5b7819 */ /* 0x000fe6000001166a */
[----:B------:R-:W3:Y:S01]  /*79c0*/  MUFU.EX2 R103, R103 ;  /* 0x0000006700677308 */ /* 0x000ee20000000800 */
[----:B------:R-:W-:Y:S01]  /*79d0*/  LOP3.LUT R88, R88, 0xff, RZ, 0xc0, !PT ;  /* 0x000000ff58587812 */ /* 0x000fe200078ec0ff */
[----:B------:R-:W-:Y:S01]  /*79e0*/  FFMA.FTZ R106, R19, UR4, -R101 ;  /* 0x00000004136a7c23 */ /* 0x000fe20008010865 */
[----:B------:R-:W-:Y:S01]  /*79f0*/  PRMT R94, R94, 0x5410, R93 ;  /* 0x000054105e5e7816 */ /* 0x000fe2000000005d */
[--C-:B------:R-:W-:Y:S01]  /*7a00*/  FFMA.FTZ R140, R12, UR4, -R108.reuse ;  /* 0x000000040c8c7c23 */ /* 0x100fe2000801086c */
[----:B------:R-:W-:Y:S01]  /*7a10*/  LOP3.LUT R93, R92, 0xffff, RZ, 0xc0, !PT ;  /* 0x0000ffff5c5d7812 */ /* 0x000fe200078ec0ff */
[--C-:B------:R-:W-:Y:S01]  /*7a20*/  FFMA.FTZ R111, R13, UR4, -R108.reuse ;  /* 0x000000040d6f7c23 */ /* 0x100fe2000801086c */
[----:B------:R-:W-:Y:S03]  /*7a30*/  PRMT R88, R88, 0x5410, R91 ;  /* 0x0000541058587816 */ /* 0x000fe6000000005b */
[----:B------:R-:W-:Y:S01]  /*7a40*/  MUFU.EX2 R109, R109 ;  /* 0x0000006d006d7308 */ /* 0x000fe20000000800 */
[----:B------:R-:W-:Y:S01]  /*7a50*/  LOP3.LUT R142, R96, 0xffff, RZ, 0xc0, !PT ;  /* 0x0000ffff608e7812 */ /* 0x000fe200078ec0ff */
[----:B------:R-:W-:Y:S01]  /*7a60*/  FFMA.FTZ R144, R20, UR4, -R108 ;  /* 0x0000000414907c23 */ /* 0x000fe2000801086c */
[----:B------:R-:W-:Y:S01]  /*7a70*/  LOP3.LUT R141, R96, 0xff, RZ, 0xc0, !PT ;  /* 0x000000ff608d7812 */ /* 0x000fe200078ec0ff */
[----:B------:R-:W-:Y:S01]  /*7a80*/  FFMA.FTZ R146, R22, UR4, -R101 ;  /* 0x0000000416927c23 */ /* 0x000fe20008010865 */
[----:B------:R-:W-:Y:S01]  /*7a90*/  SHF.R.U32.HI R139, RZ, 0x18, R96 ;  /* 0x00000018ff8b7819 */ /* 0x000fe20000011660 */
[----:B------:R-:W-:Y:S01]  /*7aa0*/  FFMA.FTZ R29, R29, UR4, -R108 ;  /* 0x000000041d1d7c23 */ /* 0x000fe2000801086c */
[----:B------:R-:W-:Y:S03]  /*7ab0*/  SHF.R.U32.HI R143, RZ, 0x10, R96 ;  /* 0x00000010ff8f7819 */ /* 0x000fe60000011660 */
[----:B------:R-:W-:Y:S01]  /*7ac0*/  MUFU.EX2 R102, R102 ;  /* 0x0000006600667308 */ /* 0x000fe20000000800 */
[----:B------:R-:W-:Y:S02]  /*7ad0*/  LOP3.LUT R7, R92, 0xff, RZ, 0xc0, !PT ;  /* 0x000000ff5c077812 */ /* 0x000fe400078ec0ff */
[----:B------:R-:W-:Y:S02]  /*7ae0*/  SHF.R.U32.HI R96, RZ, 0x8, R93 ;  /* 0x00000008ff607819 */ /* 0x000fe4000001165d */
[--C-:B-1----:R-:W-:Y:S02]  /*7af0*/  HSET2.LE.AND R95, R88, R129.reuse, PT ;  /* 0x00000081585f7233 */ /* 0x102fe40003803000 */
[----:B--2---:R-:W-:Y:S03]  /*7b00*/  F2FP.F16.F32.PACK_AB R88, R90, R105 ;  /* 0x000000695a58723e */ /* 0x004fe600000000ff */
[----:B------:R-:W-:Y:S01]  /*7b10*/  MUFU.EX2 R112, R112 ;  /* 0x0000007000707308 */ /* 0x000fe20000000800 */
[----:B------:R-:W-:Y:S02]  /*7b20*/  PRMT R96, R7, 0x5410, R96 ;  /* 0x0000541007607816 */ /* 0x000fe40000000060 */
[----:B------:R-:W-:Y:S02]  /*7b30*/  LOP3.LUT R95, R95, R88, RZ, 0xc0, !PT ;  /* 0x000000585f5f7212 */ /* 0x000fe400078ec0ff */
[--C-:B------:R-:W-:Y:S02]  /*7b40*/  SHF.R.U32.HI R7, RZ, 0x10, R92.reuse ;  /* 0x00000010ff077819 */ /* 0x100fe4000001165c */
[----:B------:R-:W-:Y:S03]  /*7b50*/  SHF.R.U32.HI R88, RZ, 0x18, R92 ;  /* 0x00000018ff587819 */ /* 0x000fe6000001165c */
[----:B------:R-:W1:Y:S01]  /*7b60*/  MUFU.EX2 R110, R110 ;  /* 0x0000006e006e7308 */ /* 0x000e620000000800 */
[----:B------:R-:W-:Y:S02]  /*7b70*/  LOP3.LUT R113, R97, UR22, R98, 0x96, !PT ;  /* 0x0000001661717c12 */ /* 0x000fe4000f8e9662 */
[--C-:B------:R-:W-:Y:S02]  /*7b80*/  HSET2.LE.AND R92, R96, R129.reuse, PT ;  /* 0x00000081605c7233 */ /* 0x100fe40003803000 */
[----:B------:R-:W2:Y:S01]  /*7b90*/  LDSM.16.MT88.4 R96, [R117+0x6000] ;  /* 0x006000007560783b */ /* 0x000ea20000004200 */
[----:B------:R-:W-:Y:S02]  /*7ba0*/  LOP3.LUT R7, R7, 0xff, RZ, 0xc0, !PT ;  /* 0x000000ff07077812 */ /* 0x000fe400078ec0ff */
[--C-:B------:R-:W-:Y:S02]  /*7bb0*/  HSET2.LE.AND R94, R94, R129.reuse, PT ;  /* 0x000000815e5e7233 */ /* 0x100fe40003803000 */
[----:B------:R-:W-:Y:S01]  /*7bc0*/  MUFU.EX2 R107, R107 ;  /* 0x0000006b006b7308 */ /* 0x000fe20000000800 */
[----:B------:R-:W-:Y:S01]  /*7bd0*/  PRMT R88, R7, 0x5410, R88 ;  /* 0x0000541007587816 */ /* 0x000fe20000000058 */
[----:B------:R-:W-:Y:S01]  /*7be0*/  FMUL.FTZ R7, R3, UR4 ;  /* 0x0000000403077c20 */ /* 0x000fe20008410000 */
[----:B------:R-:W-:Y:S01]  /*7bf0*/  FADD.FTZ R3, -R0, R85 ;  /* 0x0000005500037221 */ /* 0x000fe20000010100 */
[----:B---3--:R-:W-:Y:S01]  /*7c00*/  F2FP.F16.F32.PACK_AB R91, R103, R100 ;  /* 0x00000064675b723e */ /* 0x008fe200000000ff */
[----:B------:R-:W-:Y:S01]  /*7c10*/  FFMA.FTZ R85, R15, UR4, -R101 ;  /* 0x000000040f557c23 */ /* 0x000fe20008010865 */
[--C-:B------:R-:W-:Y:S01]  /*7c20*/  HSET2.LE.AND R93, R88, R129.reuse, PT ;  /* 0x00000081585d7233 */ /* 0x100fe20003803000 */
[----:B------:R-:W-:Y:S03]  /*7c30*/  FMUL.FTZ R84, R3, UR4 ;  /* 0x0000000403547c20 */ /* 0x000fe60008410000 */
[----:B------:R-:W3:Y:S01]  /*7c40*/  MUFU.EX2 R7, R7 ;  /* 0x0000000700077308 */ /* 0x000ee20000000800 */
[----:B------:R-:W-:Y:S02]  /*7c50*/  LOP3.LUT R94, R94, R91, RZ, 0xc0, !PT ;  /* 0x0000005b5e5e7212 */ /* 0x000fe400078ec0ff */
[----:B-1----:R-:W-:Y:S02]  /*7c60*/  F2FP.F16.F32.PACK_AB R88, R102, R110 ;  /* 0x0000006e6658723e */ /* 0x002fe400000000ff */
[----:B------:R-:W-:Y:S02]  /*7c70*/  F2FP.F16.F32.PACK_AB R91, R109, R112 ;  /* 0x000000706d5b723e */ /* 0x000fe400000000ff */
[----:B------:R-:W-:Y:S03]  /*7c80*/  LOP3.LUT R93, R93, R88, RZ, 0xc0, !PT ;  /* 0x000000585d5d7212 */ /* 0x000fe600078ec0ff */
[----:B------:R-:W1:Y:S01]  /*7c90*/  MUFU.EX2 R3, R84 ;  /* 0x0000005400037308 */ /* 0x000e620000000800 */
[----:B------:R-:W-:Y:S01]  /*7ca0*/  LOP3.LUT R92, R92, R91, RZ, 0xc0, !PT ;  /* 0x0000005b5c5c7212 */ /* 0x000fe200078ec0ff */
[----:B------:R-:W-:Y:S01]  /*7cb0*/  FFMA.FTZ R91, R17, UR4, -R108 ;  /* 0x00000004115b7c23 */ /* 0x000fe2000801086c */
[----:B------:R-:W-:Y:S02]  /*7cc0*/  LOP3.LUT R15, R113, 0xffff, RZ, 0xc0, !PT ;  /* 0x0000ffff710f7812 */ /* 0x000fe400078ec0ff */
[--C-:B------:R-:W-:Y:S02]  /*7cd0*/  SHF.R.U32.HI R88, RZ, 0x10, R113.reuse ;  /* 0x00000010ff587819 */ /* 0x100fe40000011671 */
[----:B------:R-:W-:Y:S03]  /*7ce0*/  SHF.R.U32.HI R13, RZ, 0x18, R113 ;  /* 0x00000018ff0d7819 */ /* 0x000fe60000011671 */
[----:B------:R-:W-:Y:S01]  /*7cf0*/  MUFU.EX2 R106, R106 ;  /* 0x0000006a006a7308 */ /* 0x000fe20000000800 */
[C---:B---3--:R-:W-:Y:S01]  /*7d00*/  FMUL.FTZ R36, R7.reuse, R36 ;  /* 0x0000002407247220 */ /* 0x048fe20000410000 */
        /* <DEDUP_REMOVED lines=10> */
[----:B------:R-:W-:Y:S01]  /*7db0*/  FMUL.FTZ R43, R3, R43 ;  /* 0x0000002b032b7220 */ /* 0x000fe20000410000 */
[C---:B------:R-:W-:Y:S01]  /*7dc0*/  FMUL.FTZ R16, R7.reuse, R80 ;  /* 0x0000005007107220 */ /* 0x040fe20000410000 */
[----:B------:R-:W-:Y:S01]  /*7dd0*/  FMUL.FTZ R17, R7, R81 ;  /* 0x0000005107117220 */ /* 0x000fe20000410000 */
[C---:B------:R-:W-:Y:S01]  /*7de0*/  FMUL.FTZ R18, R3.reuse, R82 ;  /* 0x0000005203127220 */ /* 0x040fe20000410000 */
[C---:B------:R-:W-:Y:S01]  /*7df0*/  FMUL.FTZ R19, R3.reuse, R83 ;  /* 0x0000005303137220 */ /* 0x040fe20000410000 */
[C---:B--2---:R-:W-:Y:S01]  /*7e00*/  HMMA.16816.F32 R36, R92.reuse, R96, R36 ;  /* 0x000000605c24723c */ /* 0x044fe20000001824 */
[----:B------:R-:W-:Y:S01]  /*7e10*/  LDSM.16.MT88.4 R80, [R117+0x6400] ;  /* 0x006400007550783b */ /* 0x000fe20000004200 */
[----:B------:R-:W-:Y:S03]  /*7e20*/  MUFU.EX2 R140, R140 ;  /* 0x0000008c008c7308 */ /* 0x000fe60000000800 */
[C---:B------:R-:W-:Y:S01]  /*7e30*/  FMUL.FTZ R46, R3.reuse, R46 ;  /* 0x0000002e032e7220 */ /* 0x040fe20000410000 */
[C---:B------:R-:W-:Y:S03]  /*7e40*/  HMMA.16816.F32 R40, R92.reuse, R98, R40 ;  /* 0x000000625c28723c */ /* 0x040fe60000001828 */
[----:B------:R-:W1:Y:S03]  /*7e50*/  LDSM.16.MT88.4 R96, [R86+0x6000] ;  /* 0x006000005660783b */ /* 0x000e660000004200 */
[----:B------:R-:W-:Y:S01]  /*7e60*/  MUFU.EX2 R104, R104 ;  /* 0x0000006800687308 */ /* 0x000fe20000000800 */
[C---:B------:R-:W-:Y:S01]  /*7e70*/  FMUL.FTZ R47, R3.reuse, R47 ;  /* 0x0000002f032f7220 */ /* 0x040fe20000410000 */
[C---:B------:R-:W-:Y:S03]  /*7e80*/  FMUL.FTZ R50, R3.reuse, R50 ;  /* 0x0000003203327220 */ /* 0x040fe60000410000 */
[----:B------:R-:W-:Y:S01]  /*7e90*/  FMUL.FTZ R51, R3, R51 ;  /* 0x0000003303337220 */ /* 0x000fe20000410000 */
[C---:B------:R-:W-:Y:S01]  /*7ea0*/  FMUL.FTZ R52, R7.reuse, R52 ;  /* 0x0000003407347220 */ /* 0x040fe20000410000 */
        /* <DEDUP_REMOVED lines=27> */
[----:B------:R-:W-:Y:S01]  /*8060*/  SHF.R.U32.HI R15, RZ, 0x8, R15 ;  /* 0x00000008ff0f7819 */ /* 0x000fe2000001160f */
[----:B------:R-:W-:Y:S01]  /*8070*/  MUFU.EX2 R146, R146 ;  /* 0x0000009200927308 */ /* 0x000fe20000000800 */
[----:B------:R-:W-:Y:S01]  /*8080*/  FFMA.FTZ R112, R7, R138, R112 ;  /* 0x0000008a07707223 */ /* 0x000fe20000010070 */
[----:B------:R-:W-:Y:S01]  /*8090*/  FFMA.FTZ R110, R3, R130, R110 ;  /* 0x00000082036e7223 */ /* 0x000fe2000001006e */
[--C-:B------:R-:W-:Y:S01]  /*80a0*/  FFMA.FTZ R130, R31, UR4, -R101.reuse ;  /* 0x000000041f827c23 */ /* 0x100fe20008010865 */
[C---:B-1----:R-:W-:Y:S03]  /*80b0*/  HMMA.16816.F32 R44, R92.reuse, R96, R44 ;  /* 0x000000605c2c723c */ /* 0x042fe6000000182c */
[----:B------:R-:W-:Y:S03]  /*80c0*/  FADD.FTZ R102, R102, R110 ;  /* 0x0000006e66667221 */ /* 0x000fe60000010000 */
[----:B------:R-:W-:Y:S01]  /*80d0*/  MUFU.EX2 R29, R29 ;  /* 0x0000001d001d7308 */ /* 0x000fe20000000800 */
[----:B------:R-:W-:Y:S01]  /*80e0*/  FFMA.FTZ R110, R34, UR4, -R101 ;  /* 0x00000004226e7c23 */ /* 0x000fe20008010865 */
[C---:B------:R-:W-:Y:S01]  /*80f0*/  HMMA.16816.F32 R48, R92.reuse, R98, R48 ;  /* 0x000000625c30723c */ /* 0x040fe20000001830 */
[----:B------:R-:W1:Y:S02]  /*8100*/  LDSM.16.MT88.4 R96, [R117+0x7000] ;  /* 0x007000007560783b */ /* 0x000e640000004200 */
[----:B------:R-:W-:Y:S05]  /*8110*/  SHF.R.U32.HI R142, RZ, 0x8, R142 ;  /* 0x00000008ff8e7819 */ /* 0x000fea000001168e */
[----:B------:R-:W-:Y:S03]  /*8120*/  MUFU.EX2 R130, R130 ;  /* 0x0000008200827308 */ /* 0x000fe60000000800 */
[----:B------:R-:W-:Y:S04]  /*8130*/  LOP3.LUT R12, R143, 0xff, RZ, 0xc0, !PT ;  /* 0x000000ff8f0c7812 */ /* 0x000fe800078ec0ff */
[----:B------:R-:W-:Y:S01]  /*8140*/  PRMT R12, R12, 0x5410, R139 ;  /* 0x000054100c0c7816 */ /* 0x000fe2000000008b */
[----:B------:R-:W-:Y:S01]  /*8150*/  FFMA.FTZ R139, R21, UR4, -R108 ;  /* 0x00000004158b7c23 */ /* 0x000fe2000801086c */
[----:B------:R-:W-:Y:S01]  /*8160*/  LOP3.LUT R88, R88, 0xff, RZ, 0xc0, !PT ;  /* 0x000000ff58587812 */ /* 0x000fe200078ec0ff */
[----:B------:R-:W-:Y:S03]  /*8170*/  MUFU.EX2 R111, R111 ;  /* 0x0000006f006f7308 */ /* 0x000fe60000000800 */
[----:B------:R-:W-:Y:S07]  /*8180*/  PRMT R88, R88, 0x5410, R13 ;  /* 0x0000541058587816 */ /* 0x000fee000000000d */
[----:B------:R-:W-:Y:S10]  /*8190*/  MUFU.EX2 R144, R144 ;  /* 0x0000009000907308 */ /* 0x000ff40000000800 */
[----:B------:R-:W2:Y:S10]  /*81a0*/  MUFU.EX2 R139, R139 ;  /* 0x0000008b008b7308 */ /* 0x000eb40000000800 */
[----:B------:R-:W3:Y:S01]  /*81b0*/  MUFU.EX2 R91, R91 ;  /* 0x0000005b005b7308 */ /* 0x000ee20000000800 */
[C---:B-1----:R-:W-:Y:S09]  /*81c0*/  HMMA.16816.F32 R52, R92.reuse, R96, R52 ;  /* 0x000000605c34723c */ /* 0x042ff20000001834 */
[----:B------:R-:W-:Y:S01]  /*81d0*/  MUFU.EX2 R110, R110 ;  /* 0x0000006e006e7308 */ /* 0x000fe20000000800 */
[C---:B------:R-:W-:Y:S01]  /*81e0*/  HMMA.16816.F32 R56, R92.reuse, R98, R56 ;  /* 0x000000625c38723c */ /* 0x040fe20000001838 */
[----:B------:R-:W1:Y:S02]  /*81f0*/  LDSM.16.MT88.4 R96, [R86+0x7000] ;  /* 0x007000005660783b */ /* 0x000e640000004200 */
[----:B--2---:R-:W-:Y:S02]  /*8200*/  F2FP.F16.F32.PACK_AB R3, R139, R144 ;  /* 0x000000908b03723e */ /* 0x004fe400000000ff */
[----:B---3--:R-:W-:Y:S01]  /*8210*/  F2FP.F16.F32.PACK_AB R13, R91, R104 ;  /* 0x000000685b0d723e */ /* 0x008fe200000000ff */
        /* <DEDUP_REMOVED lines=8> */
[--C-:B------:R-:W-:Y:S01]  /*82a0*/  FFMA.FTZ R96, R14, UR4, -R101.reuse ;  /* 0x000000040e607c23 */ /* 0x100fe20008010865 */
[----:B------:R-:W-:Y:S01]  /*82b0*/  PRMT R14, R141, 0x5410, R142 ;  /* 0x000054108d0e7816 */ /* 0x000fe2000000008e */
[----:B------:R-:W-:Y:S01]  /*82c0*/  FFMA.FTZ R141, R23, UR4, -R101 ;  /* 0x00000004178d7c23 */ /* 0x000fe20008010865 */
[----:B------:R-:W-:Y:S01]  /*82d0*/  LOP3.LUT R92, R113, 0xff, RZ, 0xc0, !PT ;  /* 0x000000ff715c7812 */ /* 0x000fe200078ec0ff */
[----:B------:R-:W-:Y:S01]  /*82e0*/  LDSM.16.MT88.4 R20, [R117+0x6800] ;  /* 0x006800007514783b */ /* 0x000fe20000004200 */
[----:B------:R1:W-:Y:S01]  /*82f0*/  MUFU.EX2 R113, R85 ;  /* 0x0000005500717308 */ /* 0x0003e20000000800 */
[--C-:B------:R-:W-:Y:S02]  /*8300*/  HSET2.LE.AND R14, R14, R129.reuse, PT ;  /* 0x000000810e0e7233 */ /* 0x100fe40003803000 */
[----:B------:R-:W-:Y:S02]  /*8310*/  PRMT R92, R92, 0x5410, R15 ;  /* 0x000054105c5c7816 */ /* 0x000fe4000000000f */
[--C-:B------:R-:W-:Y:S02]  /*8320*/  HSET2.LE.AND R15, R12, R129.reuse, PT ;  /* 0x000000810c0f7233 */ /* 0x100fe40003803000 */
[----:B------:R-:W-:Y:S03]  /*8330*/  F2FP.F16.F32.PACK_AB R12, R106, R107 ;  /* 0x0000006b6a0c723e */ /* 0x000fe600000000ff */
[----:B------:R-:W2:Y:S01]  /*8340*/  MUFU.EX2 R96, R96 ;  /* 0x0000006000607308 */ /* 0x000ea20000000800 */
[----:B------:R-:W-:Y:S02]  /*8350*/  LOP3.LUT R14, R14, R13, RZ, 0xc0, !PT ;  /* 0x0000000d0e0e7212 */ /* 0x000fe400078ec0ff */
[----:B------:R-:W-:Y:S02]  /*8360*/  LOP3.LUT R15, R15, R12, RZ, 0xc0, !PT ;  /* 0x0000000c0f0f7212 */ /* 0x000fe400078ec0ff */
[--C-:B------:R-:W-:Y:S02]  /*8370*/  HSET2.LE.AND R12, R92, R129.reuse, PT ;  /* 0x000000815c0c7233 */ /* 0x100fe40003803000 */
[--C-:B------:R-:W-:Y:S01]  /*8380*/  HSET2.LE.AND R13, R88, R129.reuse, PT ;  /* 0x00000081580d7233 */ /* 0x100fe20003803000 */
[----:B------:R-:W3:Y:S01]  /*8390*/  LDSM.16.MT88.4 R92, [R86+0x6400] ;  /* 0x00640000565c783b */ /* 0x000ee20000004200 */
[----:B-1----:R-:W-:Y:S01]  /*83a0*/  F2FP.F16.F32.PACK_AB R85, R111, R140 ;  /* 0x0000008c6f55723e */ /* 0x002fe200000000ff */
[----:B------:R-:W-:Y:S03]  /*83b0*/  MUFU.EX2 R141, R141 ;  /* 0x0000008d008d7308 */ /* 0x000fe60000000800 */
[----:B------:R-:W-:Y:S01]  /*83c0*/  LOP3.LUT R12, R12, R85, RZ, 0xc0, !PT ;  /* 0x000000550c0c7212 */ /* 0x000fe200078ec0ff */
[--C-:B------:R-:W-:Y:S01]  /*83d0*/  FFMA.FTZ R85, R25, UR4, -R108.reuse ;  /* 0x0000000419557c23 */ /* 0x100fe2000801086c */
[----:B--2---:R-:W-:Y:S05]  /*83e0*/  F2FP.F16.F32.PACK_AB R88, R113, R96 ;  /* 0x000000607158723e */ /* 0x004fea00000000ff */
[----:B------:R-:W-:Y:S01]  /*83f0*/  MUFU.EX2 R85, R85 ;  /* 0x0000005500557308 */ /* 0x000fe20000000800 */
[----:B------:R-:W-:Y:S01]  /*8400*/  LOP3.LUT R13, R13, R88, RZ, 0xc0, !PT ;  /* 0x000000580d0d7212 */ /* 0x000fe200078ec0ff */
[----:B------:R-:W-:Y:S06]  /*8410*/  FFMA.FTZ R88, R32, UR4, -R108 ;  /* 0x0000000420587c23 */ /* 0x000fec000801086c */
[C---:B------:R-:W-:Y:S06]  /*8420*/  HMMA.16816.F32 R36, R12.reuse, R80, R36 ;  /* 0x000000500c24723c */ /* 0x040fec0000001824 */
[C---:B------:R-:W-:Y:S01]  /*8430*/  HMMA.16816.F32 R40, R12.reuse, R82, R40 ;  /* 0x000000520c28723c */ /* 0x040fe20000001828 */
[----:B------:R-:W1:Y:S05]  /*8440*/  LDSM.16.MT88.4 R80, [R117+0x7400] ;  /* 0x007400007550783b */ /* 0x000e6a0000004200 */
[C---:B---3--:R-:W-:Y:S06]  /*8450*/  HMMA.16816.F32 R44, R12.reuse, R92, R44 ;  /* 0x0000005c0c2c723c */ /* 0x048fec000000182c */
        /* <DEDUP_REMOVED lines=10> */
[----:B------:R-:W-:Y:S05]  /*8500*/  IMAD.U32 R81, RZ, RZ, UR33 ;  /* 0x00000021ff517e24 */ /* 0x000fea000f8e00ff */
[----:B------:R-:W-:Y:S05]  /*8510*/  LOP3.LUT R81, R137, UR35, R81, 0x96, !PT ;  /* 0x0000002389517c12 */ /* 0x000fea000f8e9651 */
[----:B------:R-:W-:Y:S01]  /*8520*/  IMAD.WIDE.U32 R82, R81, -0x326172a9, RZ ;  /* 0xcd9e8d5751527825 */ /* 0x000fe200078e00ff */
[C---:B--2---:R-:W-:Y:S04]  /*8530*/  HMMA.16816.F32 R16, R12.reuse, R92, R16 ;  /* 0x0000005c0c10723c */ /* 0x044fe80000001810 */
[----:B------:R-:W-:Y:S02]  /*8540*/  LOP3.LUT R80, R83, UR20, R134, 0x96, !PT ;  /* 0x0000001453507c12 */ /* 0x000fe4000f8e9686 */
[----:B------:R-:W-:Y:S05]  /*8550*/  HMMA.16816.F32 R76, R12, R94, R76 ;  /* 0x0000005e0c4c723c */ /* 0x000fea000000184c */
[----:B------:R-:W-:Y:S01]  /*8560*/  IMAD.WIDE.U32 R142, R80, -0x2daee0ad, RZ ;  /* 0xd2511f53508e7825 */ /* 0x000fe200078e00ff */
[----:B------:R-:W-:Y:S05]  /*8570*/  LOP3.LUT R80, R115, UR18, R82, 0x96, !PT ;  /* 0x0000001273507c12 */ /* 0x000fea000f8e9652 */
[--C-:B------:R-:W-:Y:S01]  /*8580*/  FFMA.FTZ R115, R26, UR4, -R101.reuse ;  /* 0x000000041a737c23 */ /* 0x100fe20008010865 */
[----:B------:R-:W-:Y:S01]  /*8590*/  IMAD.WIDE.U32 R82, R80, -0x2daee0ad, RZ ;  /* 0xd2511f5350527825 */ /* 0x000fe200078e00ff */
[----:B------:R-:W-:Y:S04]  /*85a0*/  LOP3.LUT R92, R143, UR17, R132, 0x96, !PT ;  /* 0x000000118f5c7c12 */ /* 0x000fe8000f8e9684 */
[----:B------:R-:W-:Y:S01]  /*85b0*/  MUFU.EX2 R115, R115 ;  /* 0x0000007300737308 */ /* 0x000fe20000000800 */
[----:B------:R-:W-:Y:S01]  /*85c0*/  FFMA.FTZ R94, R28, UR4, -R108 ;  /* 0x000000041c5e7c23 */ /* 0x000fe2000801086c */
[----:B------:R-:W-:Y:S01]  /*85d0*/  LOP3.LUT R80, R83, UR15, R142, 0x96, !PT ;  /* 0x0000000f53507c12 */ /* 0x000fe2000f8e968e */
[----:B------:R-:W-:Y:S04]  /*85e0*/  IMAD.WIDE.U32 R92, R92, -0x326172a9, RZ ;  /* 0xcd9e8d575c5c7825 */ /* 0x000fe800078e00ff */
[--C-:B------:R-:W-:Y:S01]  /*85f0*/  FFMA.FTZ R142, R27, UR4, -R101.reuse ;  /* 0x000000041b8e7c23 */ /* 0x100fe20008010865 */
[----:B------:R-:W-:Y:S01]  /*8600*/  IMAD.WIDE.U32 R80, R80, -0x326172a9, RZ ;  /* 0xcd9e8d5750507825 */ /* 0x000fe200078e00ff */
[----:B------:R-:W-:Y:S03]  /*8610*/  LOP3.LUT R98, R93, UR16, R114, 0x96, !PT ;  /* 0x000000105d627c12 */ /* 0x000fe6000f8e9672 */
[----:B------:R-:W-:Y:S01]  /*8620*/  FFMA.FTZ R114, R24, UR4, -R108 ;  /* 0x0000000418727c23 */ /* 0x000fe2000801086c */
[----:B------:R-:W1:Y:S01]  /*8630*/  MUFU.EX2 R142, R142 ;  /* 0x0000008e008e7308 */ /* 0x000e620000000800 */
[----:B------:R-:W-:Y:S01]  /*8640*/  LOP3.LUT R92, R81, UR14, R92, 0x96, !PT ;  /* 0x0000000e515c7c12 */ /* 0x000fe2000f8e965c */
[----:B------:R-:W-:Y:S04]  /*8650*/  IMAD.WIDE.U32 R98, R98, -0x2daee0ad, RZ ;  /* 0xd2511f5362627825 */ /* 0x000fe800078e00ff */
[----:B------:R-:W-:Y:S01]  /*8660*/  FFMA.FTZ R108, R33, UR4, -R108 ;  /* 0x00000004216c7c23 */ /* 0x000fe2000801086c */
[--C-:B------:R-:W-:Y:S01]  /*8670*/  FFMA.FTZ R33, R30, UR4, -R101.reuse ;  /* 0x000000041e217c23 */ /* 0x100fe20008010865 */
[----:B------:R-:W-:Y:S01]  /*8680*/  IMAD.WIDE.U32 R92, R92, -0x2daee0ad, RZ ;  /* 0xd2511f535c5c7825 */ /* 0x000fe200078e00ff */
[----:B------:R-:W-:Y:S01]  /*8690*/  LOP3.LUT R82, R99, UR13, R82, 0x96, !PT ;  /* 0x0000000d63527c12 */ /* 0x000fe2000f8e9652 */
[----:B------:R-:W2:Y:S02]  /*86a0*/  MUFU.EX2 R114, R114 ;  /* 0x0000007200727308 */ /* 0x000ea40000000800 */
[----:B------:R-:W-:Y:S01]  /*86b0*/  FFMA.FTZ R101, R35, UR4, -R101 ;  /* 0x0000000423657c23 */ /* 0x000fe20008010865 */
[----:B------:R-:W-:Y:S01]  /*86c0*/  LOP3.LUT R24, R93, UR5, R98, 0x96, !PT ;  /* 0x000000055d187c12 */ /* 0x000fe2000f8e9662 */
[----:B------:R-:W-:Y:S04]  /*86d0*/  IMAD.WIDE.U32 R82, R82, -0x326172a9, RZ ;  /* 0xcd9e8d5752527825 */ /* 0x000fe800078e00ff */
[----:B------:R-:W-:Y:S01]  /*86e0*/  FADD.FTZ R93, R109, R112 ;  /* 0x000000706d5d7221 */ /* 0x000fe20000010000 */
[----:B------:R-:W-:Y:S01]  /*86f0*/  IMAD.WIDE.U32 R12, R24, -0x326172a9, RZ ;  /* 0xcd9e8d57180c7825 */ /* 0x000fe200078e00ff */
[----:B------:R-:W-:Y:S01]  /*8700*/  LOP3.LUT R98, R83, UR12, R80, 0x96, !PT ;  /* 0x0000000c53627c12 */ /* 0x000fe2000f8e9650 */
[----:B------:R3:W-:Y:S02]  /*8710*/  MUFU.EX2 R109, R88 ;  /* 0x00000058006d7308 */ /* 0x0007e40000000800 */
[----:B------:R-:W-:Y:S01]  /*8720*/  FADD.FTZ R100, R100, R93 ;  /* 0x0000005d64647221 */ /* 0x000fe20000010000 */
[--C-:B------:R-:W-:Y:S01]  /*8730*/  SHF.R.U32.HI R15, RZ, 0x10, R12.reuse ;  /* 0x00000010ff0f7819 */ /* 0x100fe2000001160c */
[----:B------:R-:W-:Y:S01]  /*8740*/  IMAD.WIDE.U32 R98, R98, -0x2daee0ad, RZ ;  /* 0xd2511f5362627825 */ /* 0x000fe200078e00ff */
[C---:B------:R-:W-:Y:S02]  /*8750*/  LOP3.LUT R25, R12.reuse, 0xffff, RZ, 0xc0, !PT ;  /* 0x0000ffff0c197812 */ /* 0x040fe400078ec0ff */
[----:B------:R-:W-:Y:S03]  /*8760*/  LOP3.LUT R14, R12, 0xff, RZ, 0xc0, !PT ;  /* 0x000000ff0c0e7812 */ /* 0x000fe600078ec0ff */
[----:B------:R4:W5:Y:S01]  /*8770*/  MUFU.EX2 R112, R94 ;  /* 0x0000005e00707308 */ /* 0x0009620000000800 */
[----:B------:R-:W-:Y:S01]  /*8780*/  SHF.R.U32.HI R12, RZ, 0x18, R12 ;  /* 0x00000018ff0c7819 */ /* 0x000fe2000001160c */
[----:B------:R-:W-:Y:S01]  /*8790*/  FADD.FTZ R103, R103, R100 ;  /* 0x0000006467677221 */ /* 0x000fe20000010000 */
[----:B------:R-:W-:Y:S02]  /*87a0*/  LOP3.LUT R15, R15, 0xff, RZ, 0xc0, !PT ;  /* 0x000000ff0f0f7812 */ /* 0x000fe400078ec0ff */
[----:B------:R-:W-:Y:S01]  /*87b0*/  LOP3.LUT R13, R13, UR21, R82, 0x96, !PT ;  /* 0x000000150d0d7c12 */ /* 0x000fe2000f8e9652 */
[----:B------:R-:W-:Y:S01]  /*87c0*/  FADD.FTZ R140, R140, R103 ;  /* 0x000000678c8c7221 */ /* 0x000fe20000010000 */
[----:B------:R-:W-:Y:S01]  /*87d0*/  PRMT R12, R15, 0x5410, R12 ;  /* 0x000054100f0c7816 */ /* 0x000fe2000000000c */
[----:B------:R-:W-:Y:S01]  /*87e0*/  LDSM.16.MT88.4 R80, [R86+0x7800] ;  /* 0x007800005650783b */ /* 0x000fe20000004200 */
[----:B------:R-:W-:Y:S01]  /*87f0*/  LOP3.LUT R15, R13, 0xffff, RZ, 0xc0, !PT ;  /* 0x0000ffff0d0f7812 */ /* 0x000fe200078ec0ff */
[----:B------:R-:W5:Y:S01]  /*8800*/  MUFU.EX2 R33, R33 ;  /* 0x0000002100217308 */ /* 0x000f620000000800 */
[--C-:B------:R-:W-:Y:S01]  /*8810*/  SHF.R.U32.HI R24, RZ, 0x10, R13.reuse ;  /* 0x00000010ff187819 */ /* 0x100fe2000001160d */
[----:B------:R-:W-:Y:S01]  /*8820*/  FADD.FTZ R111, R111, R140 ;  /* 0x0000008c6f6f7221 */ /* 0x000fe20000010000 */
[----:B------:R-:W-:Y:S02]  /*8830*/  LOP3.LUT R26, R13, 0xff, RZ, 0xc0, !PT ;  /* 0x000000ff0d1a7812 */ /* 0x000fe400078ec0ff */
[----:B------:R-:W-:Y:S01]  /*8840*/  SHF.R.U32.HI R13, RZ, 0x18, R13 ;  /* 0x00000018ff0d7819 */ /* 0x000fe2000001160d */
[----:B------:R-:W-:Y:S01]  /*8850*/  FADD.FTZ R104, R104, R111 ;  /* 0x0000006f68687221 */ /* 0x000fe20000010000 */
[----:B------:R-:W-:Y:S03]  /*8860*/  SHF.R.U32.HI R15, RZ, 0x8, R15 ;  /* 0x00000008ff0f7819 */ /* 0x000fe6000001160f */
[----:B------:R-:W5:Y:S01]  /*8870*/  MUFU.EX2 R108, R108 ;  /* 0x0000006c006c7308 */ /* 0x000f620000000800 */
[----:B------:R-:W-:Y:S01]  /*8880*/  LOP3.LUT R24, R24, 0xff, RZ, 0xc0, !PT ;  /* 0x000000ff18187812 */ /* 0x000fe200078ec0ff */
[----:B------:R-:W-:Y:S01]  /*8890*/  FADD.FTZ R91, R91, R104 ;  /* 0x000000685b5b7221 */ /* 0x000fe20000010000 */
[----:B------:R-:W-:Y:S02]  /*88a0*/  SHF.R.U32.HI R25, RZ, 0x8, R25 ;  /* 0x00000008ff197819 */ /* 0x000fe40000011619 */
[----:B------:R-:W-:Y:S01]  /*88b0*/  PRMT R26, R26, 0x5410, R15 ;  /* 0x000054101a1a7816 */ /* 0x000fe2000000000f */
[----:B------:R-:W-:Y:S01]  /*88c0*/  FADD.FTZ R144, R144, R91 ;  /* 0x0000005b90907221 */ /* 0x000fe20000010000 */
[----:B------:R-:W-:Y:S02]  /*88d0*/  PRMT R24, R24, 0x5410, R13 ;  /* 0x0000541018187816 */ /* 0x000fe4000000000d */
[----:B------:R-:W-:Y:S01]  /*88e0*/  PRMT R14, R14, 0x5410, R25 ;  /* 0x000054100e0e7816 */ /* 0x000fe20000000019 */
[----:B------:R-:W-:Y:S01]  /*88f0*/  FADD.FTZ R139, R139, R144 ;  /* 0x000000908b8b7221 */ /* 0x000fe20000010000 */
[--C-:B------:R-:W-:Y:S02]  /*8900*/  HSET2.LE.AND R15, R12, R129.reuse, PT ;  /* 0x000000810c0f7233 */ /* 0x100fe40003803000 */
[--C-:B------:R-:W-:Y:S02]  /*8910*/  HSET2.LE.AND R12, R26, R129.reuse, PT ;  /* 0x000000811a0c7233 */ /* 0x100fe40003803000 */
[--C-:B------:R-:W-:Y:S02]  /*8920*/  HSET2.LE.AND R13, R24, R129.reuse, PT ;  /* 0x00000081180d7233 */ /* 0x100fe40003803000 */
[----:B-1----:R-:W-:Y:S02]  /*8930*/  F2FP.F16.F32.PACK_AB R26, R142, R115 ;  /* 0x000000738e1a723e */ /* 0x002fe400000000ff */
[----:B------:R-:W-:Y:S02]  /*8940*/  F2FP.F16.F32.PACK_AB R24, R141, R146 ;  /* 0x000000928d18723e */ /* 0x000fe400000000ff */
[--C-:B------:R-:W-:Y:S02]  /*8950*/  HSET2.LE.AND R14, R14, R129.reuse, PT ;  /* 0x000000810e0e7233 */ /* 0x100fe40003803000 */
[----:B--2---:R-:W-:Y:S01]  /*8960*/  F2FP.F16.F32.PACK_AB R7, R85, R114 ;  /* 0x000000725507723e */ /* 0x004fe200000000ff */
[----:B------:R-:W-:Y:S01]  /*8970*/  FADD.FTZ R114, R114, R139 ;  /* 0x0000008b72727221 */ /* 0x000fe20000010000 */
[----:B------:R-:W-:Y:S02]  /*8980*/  LOP3.LUT R15, R15, R26, RZ, 0xc0, !PT ;  /* 0x0000001a0f0f7212 */ /* 0x000fe400078ec0ff */
[----:B------:R-:W-:Y:S01]  /*8990*/  LOP3.LUT R13, R13, R24, RZ, 0xc0, !PT ;  /* 0x000000180d0d7212 */ /* 0x000fe200078ec0ff */
[----:B------:R-:W-:Y:S01]  /*89a0*/  FADD.FTZ R85, R85, R114 ;  /* 0x0000007255557221 */ /* 0x000fe20000010000 */
[----:B------:R-:W1:Y:S01]  /*89b0*/  LDSM.16.MT88.4 R24, [R86+0x6800] ;  /* 0x006800005618783b */ /* 0x000e620000004200 */
[----:B------:R-:W-:Y:S02]  /*89c0*/  LOP3.LUT R14, R14, R7, RZ, 0xc0, !PT ;  /* 0x000000070e0e7212 */ /* 0x000fe400078ec0ff */
[----:B------:R-:W-:Y:S02]  /*89d0*/  LOP3.LUT R12, R12, R3, RZ, 0xc0, !PT ;  /* 0x000000030c0c7212 */ /* 0x000fe400078ec0ff */
[----:B------:R-:W-:Y:S02]  /*89e0*/  LOP3.LUT R92, R99, UR22, R92, 0x96, !PT ;  /* 0x00000016635c7c12 */ /* 0x000fe4000f8e965c */
[----:B------:R-:W-:Y:S02]  /*89f0*/  LOP3.LUT R7, R98, 0xff, RZ, 0xc0, !PT ;  /* 0x000000ff62077812 */ /* 0x000fe400078ec0ff */
[C---:B------:R-:W-:Y:S01]  /*8a00*/  LOP3.LUT R3, R92.reuse, 0xffff, RZ, 0xc0, !PT ;  /* 0x0000ffff5c037812 */ /* 0x040fe200078ec0ff */
[C---:B------:R-:W-:Y:S03]  /*8a10*/  HMMA.16816.F32 R36, R12.reuse, R20, R36 ;  /* 0x000000140c24723c */ /* 0x040fe60000001824 */
[----:B------:R-:W-:Y:S02]  /*8a20*/  LOP3.LUT R138, R92, 0xff, RZ, 0xc0, !PT ;  /* 0x000000ff5c8a7812 */ /* 0x000fe400078ec0ff */
[----:B------:R-:W-:Y:S01]  /*8a30*/  SHF.R.U32.HI R3, RZ, 0x8, R3 ;  /* 0x00000008ff037819 */ /* 0x000fe20000011603 */
[C---:B------:R-:W-:Y:S01]  /*8a40*/  HMMA.16816.F32 R40, R12.reuse, R22, R40 ;  /* 0x000000160c28723c */ /* 0x040fe20000001828 */
[----:B------:R-:W2:Y:S04]  /*8a50*/  LDSM.16.MT88.4 R20, [R117+0x7800] ;  /* 0x007800007514783b */ /* 0x000ea80000004200 */
[----:B------:R-:W-:Y:S02]  /*8a60*/  PRMT R138, R138, 0x5410, R3 ;  /* 0x000054108a8a7816 */ /* 0x000fe40000000003 */
[----:B------:R-:W-:Y:S04]  /*8a70*/  SHF.R.U32.HI R3, RZ, 0x10, R98 ;  /* 0x00000010ff037819 */ /* 0x000fe80000011662 */
[----:B------:R-:W-:Y:S01]  /*8a80*/  LOP3.LUT R3, R3, 0xff, RZ, 0xc0, !PT ;  /* 0x000000ff03037812 */ /* 0x000fe200078ec0ff */
[C---:B-1----:R-:W-:Y:S06]  /*8a90*/  HMMA.16816.F32 R44, R12.reuse, R24, R44 ;  /* 0x000000180c2c723c */ /* 0x042fec000000182c */
[C---:B------:R-:W-:Y:S01]  /*8aa0*/  HMMA.16816.F32 R48, R12.reuse, R26, R48 ;  /* 0x0000001a0c30723c */ /* 0x040fe20000001830 */
[----:B------:R-:W1:Y:S05]  /*8ab0*/  LDSM.16.MT88.4 R24, [R117+0x8800] ;  /* 0x008800007518783b */ /* 0x000e6a0000004200 */
[C---:B--2---:R-:W-:Y:S06]  /*8ac0*/  HMMA.16816.F32 R52, R12.reuse, R20, R52 ;  /* 0x000000140c34723c */ /* 0x044fec0000001834 */
[C---:B------:R-:W-:Y:S05]  /*8ad0*/  HMMA.16816.F32 R56, R12.reuse, R22, R56 ;  /* 0x000000160c38723c */ /* 0x040fea0000001838 */
[----:B------:R-:W-:Y:S01]  /*8ae0*/  LOP3.LUT R20, R98, 0xffff, RZ, 0xc0, !PT ;  /* 0x0000ffff62147812 */ /* 0x000fe200078ec0ff */
[C---:B------:R-:W-:Y:S05]  /*8af0*/  HMMA.16816.F32 R60, R12.reuse, R80, R60 ;  /* 0x000000500c3c723c */ /* 0x040fea000000183c */
[----:B------:R-:W-:Y:S01]  /*8b00*/  SHF.R.U32.HI R20, RZ, 0x8, R20 ;  /* 0x00000008ff147819 */ /* 0x000fe20000011614 */
[C---:B------:R-:W-:Y:S05]  /*8b10*/  HMMA.16816.F32 R64, R12.reuse, R82, R64 ;  /* 0x000000520c40723c */ /* 0x040fea0000001840 */
[----:B---3--:R-:W-:Y:S01]  /*8b20*/  PRMT R88, R7, 0x5410, R20 ;  /* 0x0000541007587816 */ /* 0x008fe20000000014 */
[----:B------:R-:W-:Y:S01]  /*8b30*/  FADD.FTZ R81, R105, R102 ;  /* 0x0000006669517221 */ /* 0x000fe20000010000 */
[----:B------:R-:W2:Y:S01]  /*8b40*/  LDSM.16.MT88.4 R20, [R86+0x8800] ;  /* 0x008800005614783b */ /* 0x000ea20000004200 */
[--C-:B------:R-:W-:Y:S01]  /*8b50*/  SHF.R.U32.HI R7, RZ, 0x10, R92.reuse ;  /* 0x00000010ff077819 */ /* 0x100fe2000001165c */
[----:B------:R3:W2:Y:S02]  /*8b60*/  MUFU.EX2 R105, R101 ;  /* 0x0000006500697308 */ /* 0x0006a40000000800 */
[----:B------:R-:W-:Y:S01]  /*8b70*/  SHF.R.U32.HI R80, RZ, 0x18, R92 ;  /* 0x00000018ff507819 */ /* 0x000fe2000001165c */
[C---:B-1----:R-:W-:Y:S03]  /*8b80*/  HMMA.16816.F32 R68, R12.reuse, R24, R68 ;  /* 0x000000180c44723c */ /* 0x042fe60000001844 */
[----:B------:R-:W-:Y:S01]  /*8b90*/  LOP3.LUT R7, R7, 0xff, RZ, 0xc0, !PT ;  /* 0x000000ff07077812 */ /* 0x000fe200078ec0ff */
[----:B----4-:R-:W1:Y:S01]  /*8ba0*/  LDSM.16.MT88.4 R92, [R117+0x6c00] ;  /* 0x006c0000755c783b */ /* 0x010e620000004200 */
[----:B------:R-:W-:Y:S01]  /*8bb0*/  SHF.R.U32.HI R98, RZ, 0x18, R98 ;  /* 0x00000018ff627819 */ /* 0x000fe20000011662 */
[C---:B------:R-:W-:Y:S05]  /*8bc0*/  HMMA.16816.F32 R72, R12.reuse, R26, R72 ;  /* 0x0000001a0c48723c */ /* 0x040fea0000001848 */
[----:B------:R-:W-:Y:S01]  /*8bd0*/  PRMT R80, R7, 0x5410, R80 ;  /* 0x0000541007507816 */ /* 0x000fe20000000050 */
[----:B------:R-:W-:Y:S01]  /*8be0*/  FADD.FTZ R81, R90, R81 ;  /* 0x000000515a517221 */ /* 0x000fe20000010000 */
[----:B------:R-:W-:Y:S01]  /*8bf0*/  PRMT R98, R3, 0x5410, R98 ;  /* 0x0000541003627816 */ /* 0x000fe20000000062 */
[----:B---3--:R-:W-:Y:S03]  /*8c00*/  LDSM.16.MT88.4 R100, [R86+0x7c00] ;  /* 0x007c00005664783b */ /* 0x008fe60000004200 */
[--C-:B------:R-:W-:Y:S01]  /*8c10*/  HSET2.LE.AND R7, R138, R129.reuse, PT ;  /* 0x000000818a077233 */ /* 0x100fe20003803000 */
[----:B------:R-:W-:Y:S01]  /*8c20*/  FADD.FTZ R90, R96, R81 ;  /* 0x00000051605a7221 */ /* 0x000fe20000010000 */
[--C-:B------:R-:W-:Y:S02]  /*8c30*/  HSET2.LE.AND R3, R80, R129.reuse, PT ;  /* 0x0000008150037233 */ /* 0x100fe40003803000 */
[----:B-----5:R-:W-:Y:S01]  /*8c40*/  F2FP.F16.F32.PACK_AB R82, R29, R112 ;  /* 0x000000701d52723e */ /* 0x020fe200000000ff */
[----:B------:R-:W-:Y:S01]  /*8c50*/  FADD.FTZ R90, R113, R90 ;  /* 0x0000005a715a7221 */ /* 0x000fe20000010000 */
[----:B------:R-:W-:Y:S01]  /*8c60*/  F2FP.F16.F32.PACK_AB R80, R130, R33 ;  /* 0x000000218250723e */ /* 0x000fe200000000ff */
[----:B------:R-:W-:Y:S01]  /*8c70*/  FADD.FTZ R112, R112, R85 ;  /* 0x0000005570707221 */ /* 0x000fe20000010000 */
[----:B------:R-:W-:Y:S01]  /*8c80*/  LOP3.LUT R24, R7, R82, RZ, 0xc0, !PT ;  /* 0x0000005207187212 */ /* 0x000fe200078ec0ff */
[----:B------:R-:W-:Y:S01]  /*8c90*/  IMAD.MOV.U32 R85, RZ, RZ, R0 ;  /* 0x000000ffff557224 */ /* 0x000fe200078e0000 */
[----:B------:R-:W-:Y:S01]  /*8ca0*/  LOP3.LUT R25, R3, R80, RZ, 0xc0, !PT ;  /* 0x0000005003197212 */ /* 0x000fe200078ec0ff */
[----:B------:R-:W-:Y:S01]  /*8cb0*/  FADD.FTZ R107, R107, R90 ;  /* 0x0000005a6b6b7221 */ /* 0x000fe20000010000 */
[----:B------:R-:W3:Y:S01]  /*8cc0*/  LDSM.16.MT88.4 R80, [R86+0x6c00] ;  /* 0x006c00005650783b */ /* 0x000ee20000004200 */
[--C-:B------:R-:W-:Y:S01]  /*8cd0*/  HSET2.LE.AND R27, R98, R129.reuse, PT ;  /* 0x00000081621b7233 */ /* 0x100fe20003803000 */
[----:B------:R-:W-:Y:S01]  /*8ce0*/  FADD.FTZ R112, R29, R112 ;  /* 0x000000701d707221 */ /* 0x000fe20000010000 */
[----:B------:R-:W-:Y:S01]  /*8cf0*/  HSET2.LE.AND R26, R88, R129, PT ;  /* 0x00000081581a7233 */ /* 0x000fe20003803000 */
[----:B------:R-:W-:Y:S01]  /*8d00*/  FADD.FTZ R107, R106, R107 ;  /* 0x0000006b6a6b7221 */ /* 0x000fe20000010000 */
[----:B------:R-:W-:Y:S01]  /*8d10*/  F2FP.F16.F32.PACK_AB R3, R108, R109 ;  /* 0x0000006d6c03723e */ /* 0x000fe200000000ff */
[C---:B--2---:R-:W-:Y:S02]  /*8d20*/  HMMA.16816.F32 R16, R12.reuse, R20, R16 ;  /* 0x000000140c10723c */ /* 0x044fe40000001810 */
[----:B------:R-:W2:Y:S01]  /*8d30*/  LDSM.16.MT88.4 R96, [R117+0x7c00] ;  /* 0x007c00007560783b */ /* 0x000ea20000004200 */
[----:B------:R-:W-:Y:S01]  /*8d40*/  F2FP.F16.F32.PACK_AB R88, R105, R110 ;  /* 0x0000006e6958723e */ /* 0x000fe200000000ff */
[----:B------:R-:W-:Y:S01]  /*8d50*/  FADD.FTZ R146, R146, R107 ;  /* 0x0000006b92927221 */ /* 0x000fe20000010000 */
[----:B------:R-:W-:Y:S01]  /*8d60*/  LOP3.LUT R26, R26, R3, RZ, 0xc0, !PT ;  /* 0x000000031a1a7212 */ /* 0x000fe200078ec0ff */
[----:B------:R-:W-:Y:S04]  /*8d70*/  HMMA.16816.F32 R76, R12, R22, R76 ;  /* 0x000000160c4c723c */ /* 0x000fe8000000184c */
[----:B------:R-:W4:Y:S01]  /*8d80*/  LDSM.16.MT88.4 R12, [R117+0x8c00] ;  /* 0x008c0000750c783b */ /* 0x000f220000004200 */
[----:B------:R-:W-:Y:S01]  /*8d90*/  LOP3.LUT R27, R27, R88, RZ, 0xc0, !PT ;  /* 0x000000581b1b7212 */ /* 0x000fe200078ec0ff */
[----:B------:R-:W-:Y:S01]  /*8da0*/  FADD.FTZ R146, R141, R146 ;  /* 0x000000928d927221 */ /* 0x000fe20000010000 */
[----:B------:R-:W-:Y:S01]  /*8db0*/  FADD.FTZ R109, R109, R112 ;  /* 0x000000706d6d7221 */ /* 0x000fe20000010000 */
[----:B------:R-:W-:Y:S03]  /*8dc0*/  IMAD.MOV.U32 R3, RZ, RZ, R2 ;  /* 0x000000ffff037224 */ /* 0x000fe600078e0002 */
[----:B------:R-:W-:Y:S01]  /*8dd0*/  FADD.FTZ R115, R115, R146 ;  /* 0x0000009273737221 */ /* 0x000fe20000010000 */
[C---:B-1----:R-:W-:Y:S01]  /*8de0*/  HMMA.16816.F32 R36, R24.reuse, R92, R36 ;  /* 0x0000005c1824723c */ /* 0x042fe20000001824 */
[----:B------:R-:W1:Y:S04]  /*8df0*/  LDSM.16.MT88.4 R20, [R86+0x8c00] ;  /* 0x008c00005614783b */ /* 0x000e680000004200 */
[----:B------:R-:W-:Y:S01]  /*8e00*/  FADD.FTZ R142, R142, R115 ;  /* 0x000000738e8e7221 */ /* 0x000fe20000010000 */
[C---:B------:R-:W-:Y:S05]  /*8e10*/  HMMA.16816.F32 R40, R24.reuse, R94, R40 ;  /* 0x0000005e1828723c */ /* 0x040fea0000001828 */
[----:B------:R-:W-:Y:S01]  /*8e20*/  FADD.FTZ R33, R33, R142 ;  /* 0x0000008e21217221 */ /* 0x000fe20000010000 */
[----:B------:R-:W-:Y:S01]  /*8e30*/  FADD.FTZ R138, R108, R109 ;  /* 0x0000006d6c8a7221 */ /* 0x000fe20000010000 */
[C---:B---3--:R-:W-:Y:S04]  /*8e40*/  HMMA.16816.F32 R44, R24.reuse, R80, R44 ;  /* 0x00000050182c723c */ /* 0x048fe8000000182c */
[----:B------:R-:W-:Y:S02]  /*8e50*/  FADD.FTZ R33, R130, R33 ;  /* 0x0000002182217221 */ /* 0x000fe40000010000 */
[C---:B------:R-:W-:Y:S05]  /*8e60*/  HMMA.16816.F32 R48, R24.reuse, R82, R48 ;  /* 0x000000521830723c */ /* 0x040fea0000001830 */
[----:B------:R-:W-:Y:S01]  /*8e70*/  FADD.FTZ R110, R110, R33 ;  /* 0x000000216e6e7221 */ /* 0x000fe20000010000 */
[C---:B--2---:R-:W-:Y:S05]  /*8e80*/  HMMA.16816.F32 R52, R24.reuse, R96, R52 ;  /* 0x000000601834723c */ /* 0x044fea0000001834 */
[----:B------:R-:W-:Y:S01]  /*8e90*/  FADD.FTZ R130, R105, R110 ;  /* 0x0000006e69827221 */ /* 0x000fe20000010000 */
[C---:B------:R-:W-:Y:S06]  /*8ea0*/  HMMA.16816.F32 R56, R24.reuse, R98, R56 ;  /* 0x000000621838723c */ /* 0x040fec0000001838 */
[C---:B------:R-:W-:Y:S06]  /*8eb0*/  HMMA.16816.F32 R60, R24.reuse, R100, R60 ;  /* 0x00000064183c723c */ /* 0x040fec000000183c */
[C---:B------:R-:W-:Y:S06]  /*8ec0*/  HMMA.16816.F32 R64, R24.reuse, R102, R64 ;  /* 0x000000661840723c */ /* 0x040fec0000001840 */
[C---:B----4-:R-:W-:Y:S06]  /*8ed0*/  HMMA.16816.F32 R68, R24.reuse, R12, R68 ;  /* 0x0000000c1844723c */ /* 0x050fec0000001844 */
[C---:B------:R-:W-:Y:S06]  /*8ee0*/  HMMA.16816.F32 R72, R24.reuse, R14, R72 ;  /* 0x0000000e1848723c */ /* 0x040fec0000001848 */
[C---:B-1----:R-:W-:Y:S06]  /*8ef0*/  HMMA.16816.F32 R80, R24.reuse, R20, R16 ;  /* 0x000000141850723c */ /* 0x042fec0000001810 */
[----:B------:R-:W-:Y:S01]  /*8f00*/  HMMA.16816.F32 R76, R24, R22, R76 ;  /* 0x00000016184c723c */ /* 0x000fe2000000184c */
[----:B------:R-:W-:Y:S11]  /*8f10*/  @!UPT UIADD3 URZ, URZ, URZ, URZ ;  /* 0x0000003f3f3ff290 */ /* 0x000ff6000fffe03f */
[----:B------:R-:W-:Y:S01]  /*8f20*/  @!UPT UIADD3 URZ, URZ, URZ, URZ ;  /* 0x0000003f3f3ff290 */ /* 0x000fe2000fffe03f */
[----:B------:R-:W-:Y:S11]  /*8f30*/  @P0 BRA `(.L_x_884) ;  /* 0xffffffdc00900947 */ /* 0x000ff6000383ffff */
.L_x_883:
        /* <DEDUP_REMOVED lines=12> */
[----:B---3--:R-:W-:-:S04]  /*9000*/  SHF.R.S32.HI R5, RZ, 0x1f, R6 ;  /* 0x0000001fff057819 */ /* 0x008fc80000011406 */
[CC--:B------:R-:W-:Y:S02]  /*9010*/  LEA.HI R7, R5.reuse, R6.reuse, RZ, 0x2 ;  /* 0x0000000605077211 */ /* 0x0c0fe400078f10ff */
[----:B------:R-:W-:Y:S01]  /*9020*/  LEA.HI R5, R5, R6, RZ, 0x5 ;  /* 0x0000000605057211 */ /* 0x000fe200078f28ff */
[----:B-1----:R-:W-:-:S03]  /*9030*/  FADD.FTZ R9, R4, R9 ;  /* 0x0000000904097221 */ /* 0x002fc60000010000 */
[----:B------:R-:W-:Y:S01]  /*9040*/  SHF.R.S32.HI R4, RZ, 0x5, R5 ;  /* 0x00000005ff047819 */ /* 0x000fe20000011405 */
[----:B--2---:R-:W-:Y:S01]  /*9050*/  FADD.FTZ R8, R3, R8 ;  /* 0x0000000803087221 */ /* 0x004fe20000010000 */
[----:B------:R-:W-:Y:S02]  /*9060*/  FSETP.NE.FTZ.AND P2, PT, R9, RZ, PT ;  /* 0x000000ff0900720b */ /* 0x000fe40003f55000 */
[----:B------:R-:W-:Y:S02]  /*9070*/  SHF.R.S32.HI R3, RZ, 0x2, R7 ;  /* 0x00000002ff037819 */ /* 0x000fe40000011407 */
[----:B------:R-:W-:Y:S02]  /*9080*/  FSETP.NE.FTZ.AND P1, PT, R8, RZ, PT ;  /* 0x000000ff0800720b */ /* 0x000fe40003f35000 */
[----:B------:R-:W-:Y:S02]  /*9090*/  SHF.R.S32.HI R10, RZ, 0x1f, R3 ;  /* 0x0000001fff0a7819 */ /* 0x000fe40000011403 */
[----:B------:R-:W-:-:S02]  /*90a0*/  LOP3.LUT R7, R7, 0xfffffffc, RZ, 0xc0, !PT ;  /* 0xfffffffc07077812 */ /* 0x000fc400078ec0ff */
[----:B------:R-:W-:Y:S02]  /*90b0*/  LEA.HI R10, R10, R3, RZ, 0x3 ;  /* 0x000000030a0a7211 */ /* 0x000fe400078f18ff */
[----:B------:R-:W-:Y:S01]  /*90c0*/  IADD3 R7, -R7, R6, RZ ;  /* 0x0000000607077210 */ /* 0x000fe20007ffe1ff */
[----:B------:R-:W1:Y:S01]  /*90d0*/  @P2 MUFU.RCP R11, R9 ;  /* 0x00000009000b2308 */ /* 0x000e620000001000 */
[----:B------:R-:W-:-:S03]  /*90e0*/  LOP3.LUT R10, R10, 0xfffffff8, RZ, 0xc0, !PT ;  /* 0xfffffff80a0a7812 */ /* 0x000fc600078ec0ff */
[----:B------:R-:W-:Y:S01]  /*90f0*/  IMAD R4, R4, 0x100, R7 ;  /* 0x0000010004047824 */ /* 0x000fe200078e0207 */
[----:B------:R-:W-:-:S03]  /*9100*/  IADD3 R10, R3, -R10, RZ ;  /* 0x8000000a030a7210 */ /* 0x000fc60007ffe0ff */
[----:B------:R-:W2:Y:S01]  /*9110*/  @P1 MUFU.RCP R12, R8 ;  /* 0x00000008000c1308 */ /* 0x000ea20000001000 */
[----:B------:R-:W-:-:S04]  /*9120*/  LEA.HI R3, R10, R10, RZ, 0x1 ;  /* 0x0000000a0a037211 */ /* 0x000fc800078f08ff */
[----:B------:R-:W-:Y:S02]  /*9130*/  SHF.R.S32.HI R7, RZ, 0x1, R3 ;  /* 0x00000001ff077819 */ /* 0x000fe40000011403 */
[----:B------:R-:W-:Y:S01]  /*9140*/  LOP3.LUT R3, R3, 0x3fffffe, RZ, 0xc0, !PT ;  /* 0x03fffffe03037812 */ /* 0x000fe200078ec0ff */
[----:B-1----:R-:W-:Y:S01]  /*9150*/  FMUL.FTZ R11, R11, UR4 ;  /* 0x000000040b0b7c20 */ /* 0x002fe20008410000 */
[----:B------:R-:W-:-:S03]  /*9160*/  LOP3.LUT P0, RZ, R7, 0x2, RZ, 0xc0, !PT ;  /* 0x0000000207ff7812 */ /* 0x000fc6000780c0ff */
[----:B------:R-:W-:Y:S02]  /*9170*/  IMAD.IADD R3, R10, 0x1, -R3 ;  /* 0x000000010a037824 */ /* 0x000fe400078e0a03 */
[C---:B------:R-:W-:Y:S01]  /*9180*/  FMUL.FTZ R36, R11.reuse, R36 ;  /* 0x000000240b247220 */ /* 0x040fe20000410000 */
[C---:B------:R-:W-:Y:S01]  /*9190*/  FMUL.FTZ R37, R11.reuse, R37 ;  /* 0x000000250b257220 */ /* 0x040fe20000410000 */
[C---:B------:R-:W-:Y:S01]  /*91a0*/  FMUL.FTZ R40, R11.reuse, R40 ;  /* 0x000000280b287220 */ /* 0x040fe20000410000 */
[----:B------:R-:W-:Y:S01]  /*91b0*/  FMUL.FTZ R41, R11, R41 ;  /* 0x000000290b297220 */ /* 0x000fe20000410000 */
[----:B--2---:R-:W-:Y:S01]  /*91c0*/  FMUL.FTZ R12, R12, UR4 ;  /* 0x000000040c0c7c20 */ /* 0x004fe20008410000 */
[----:B------:R-:W1:Y:S01]  /*91d0*/  S2UR UR4, SR_CgaCtaId ;  /* 0x00000000000479c3 */ /* 0x000e620000008800 */
[----:B------:R-:W-:Y:S01]  /*91e0*/  LEA R3, R3, R4, 0x4 ;  /* 0x0000000403037211 */ /* 0x000fe200078e20ff */
        /* <DEDUP_REMOVED lines=25> */
[C---:B------:R-:W-:Y:S01]  /*9380*/  SHF.L.U32 R12, R7.reuse, 0x6, RZ ;  /* 0x00000006070c7819 */ /* 0x040fe200000006ff */
[----:B-1----:R-:W-:Y:S01]  /*9390*/  ULEA UR4, UR4, UR5, 0x18 ;  /* 0x0000000504047291 */ /* 0x002fe2000f8ec03f */
[----:B------:R-:W-:Y:S01]  /*93a0*/  LOP3.LUT R4, R7, 0x1, RZ, 0xc0, !PT ;  /* 0x0000000107047812 */ /* 0x000fe200078ec0ff */
[C---:B------:R-:W-:Y:S01]  /*93b0*/  FMUL.FTZ R45, R11.reuse, R45 ;  /* 0x0000002d0b2d7220 */ /* 0x040fe20000410000 */
[----:B------:R-:W-:Y:S01]  /*93c0*/  LOP3.LUT R12, R12, 0xc0, RZ, 0xc0, !PT ;  /* 0x000000c00c0c7812 */ /* 0x000fe200078ec0ff */
[C---:B------:R-:W-:Y:S01]  /*93d0*/  FMUL.FTZ R48, R11.reuse, R48 ;  /* 0x000000300b307220 */ /* 0x040fe20000410000 */
[----:B------:R-:W-:Y:S01]  /*93e0*/  ISETP.NE.U32.AND P3, PT, R4, 0x1, PT ;  /* 0x000000010400780c */ /* 0x000fe20003f65070 */
[C---:B------:R-:W-:Y:S01]  /*93f0*/  FMUL.FTZ R49, R11.reuse, R49 ;  /* 0x000000310b317220 */ /* 0x040fe20000410000 */
[----:B------:R-:W-:Y:S01]  /*9400*/  LEA.HI R12, R12, R12, RZ, 0x1d ;  /* 0x0000000c0c0c7211 */ /* 0x000fe200078fe8ff */
[C---:B------:R-:W-:Y:S01]  /*9410*/  FMUL.FTZ R52, R11.reuse, R52 ;  /* 0x000000340b347220 */ /* 0x040fe20000410000 */
[----:B------:R-:W-:Y:S01]  /*9420*/  MOV R4, 0x20 ;  /* 0x0000002000047802 */ /* 0x000fe20000000f00 */
[----:B------:R-:W-:Y:S01]  /*9430*/  FMUL.FTZ R53, R11, R53 ;  /* 0x000000350b357220 */ /* 0x000fe20000410000 */
[----:B------:R-:W-:Y:S01]  /*9440*/  LEA R3, R3, R12, 0x1 ;  /* 0x0000000c03037211 */ /* 0x000fe200078e08ff */
[C---:B------:R-:W-:Y:S01]  /*9450*/  FMUL.FTZ R56, R11.reuse, R56 ;  /* 0x000000380b387220 */ /* 0x040fe20000410000 */
[----:B------:R-:W-:Y:S01]  /*9460*/  SEL R4, R4, 0xffffffe0, !P0 ;  /* 0xffffffe004047807 */ /* 0x000fe20004000000 */
[----:B------:R-:W-:Y:S01]  /*9470*/  FMUL.FTZ R57, R11, R57 ;  /* 0x000000390b397220 */ /* 0x000fe20000410000 */
[----:B------:R-:W-:Y:S01]  /*9480*/  LEA R3, R3, UR4, 0x1 ;  /* 0x0000000403037c11 */ /* 0x000fe2000f8e08ff */
[----:B------:R-:W-:Y:S01]  /*9490*/  @UP0 ULDC.64 UR4, c[0x0][0x298] ;  /* 0x0000a60000040ab9 */ /* 0x000fe20000000a00 */
[----:B------:R-:W-:Y:S01]  /*94a0*/  F2FP.F16.F32.PACK_AB R36, R37, R36 ;  /* 0x000000242524723e */ /* 0x000fe200000000ff */
[----:B------:R-:W-:Y:S01]  /*94b0*/  @UP0 UIMAD.WIDE.U32 UR10, UR26, UR4, URZ ;  /* 0x000000041a0a02a5 */ /* 0x000fe2000f8e003f */
[----:B------:R-:W-:Y:S01]  /*94c0*/  F2FP.F16.F32.PACK_AB R38, R39, R38 ;  /* 0x000000262726723e */ /* 0x000fe200000000ff */
[C---:B------:R-:W-:Y:S01]  /*94d0*/  VIADD R7, R3.reuse, 0xfffffff0 ;  /* 0xfffffff003077836 */ /* 0x040fe20000000000 */
[----:B------:R-:W-:Y:S01]  /*94e0*/  @P3 IADD3 R7, R3, 0x10, RZ ;  /* 0x0000001003073810 */ /* 0x000fe20007ffe0ff */
        /* <DEDUP_REMOVED lines=19> */
[----:B------:R-:W-:Y:S01]  /*9620*/  PLOP3.LUT P0, PT, PT, PT, UP0, 0x80, 0x0 ;  /* 0x000000000000781c */ /* 0x000fe20003f0f008 */
[----:B------:R1:W-:Y:S01]  /*9630*/  STS [R13+0x200], R46 ;  /* 0x0002002e0d007388 */ /* 0x0003e20000000800 */
[C---:B------:R-:W-:Y:S01]  /*9640*/  FMUL.FTZ R69, R11.reuse, R69 ;  /* 0x000000450b457220 */ /* 0x040fe20000410000 */
[C---:B------:R-:W-:Y:S01]  /*9650*/  FMUL.FTZ R72, R11.reuse, R72 ;  /* 0x000000480b487220 */ /* 0x040fe20000410000 */
[C---:B------:R-:W-:Y:S01]  /*9660*/  FMUL.FTZ R73, R11.reuse, R73 ;  /* 0x000000490b497220 */ /* 0x040fe20000410000 */
[----:B------:R1:W-:Y:S01]  /*9670*/  STS [R15], R48 ;  /* 0x000000300f007388 */ /* 0x0003e20000000800 */
[C---:B------:R-:W-:Y:S01]  /*9680*/  FMUL.FTZ R80, R11.reuse, R80 ;  /* 0x000000500b507220 */ /* 0x040fe20000410000 */
[C---:B------:R-:W-:Y:S01]  /*9690*/  FMUL.FTZ R81, R11.reuse, R81 ;  /* 0x000000510b517220 */ /* 0x040fe20000410000 */
[C---:B------:R-:W-:Y:S01]  /*96a0*/  FMUL.FTZ R76, R11.reuse, R76 ;  /* 0x0000004c0b4c7220 */ /* 0x040fe20000410000 */
[----:B------:R1:W-:Y:S01]  /*96b0*/  STS [R15+0x200], R50 ;  /* 0x000200320f007388 */ /* 0x0003e20000000800 */
[----:B------:R-:W-:Y:S01]  /*96c0*/  FMUL.FTZ R11, R11, R77 ;  /* 0x0000004d0b0b7220 */ /* 0x000fe20000410000 */
[----:B------:R-:W-:Y:S01]  /*96d0*/  @UP0 UIMAD UR6, UR26, UR5, UR11 ;  /* 0x000000051a0602a4 */ /* 0x000fe2000f8e020b */
[----:B------:R-:W-:Y:S01]  /*96e0*/  F2FP.F16.F32.PACK_AB R54, R55, R54 ;  /* 0x000000363736723e */ /* 0x000fe200000000ff */
[----:B------:R1:W-:Y:S01]  /*96f0*/  STS [R3+0x1000], R52 ;  /* 0x0010003403007388 */ /* 0x0003e20000000800 */
        /* <DEDUP_REMOVED lines=14> */
[----:B-1----:R-:W-:Y:S06]  /*97e0*/  @P0 BRA `(.L_x_887) ;  /* 0x00000000001c0947 */ /* 0x002fec0003800000 */
[----:B------:R-:W1:Y:S01]  /*97f0*/  S2UR UR7, SR_CTAID.Y ;  /* 0x00000000000779c3 */ /* 0x000e620000002600 */
[----:B------:R-:W-:Y:S01]  /*9800*/  ULDC.64 UR4, c[0x0][0x290] ;  /* 0x0000a40000047ab9 */ /* 0x000fe20000000a00 */
[----:B-1----:R-:W-:Y:S02]  /*9810*/  USHF.R.S32.HI UR6, URZ, 0x1f, UR7 ;  /* 0x0000001f3f067899 */ /* 0x002fe40008011407 */
[----:B------:R-:W-:Y:S02]  /*9820*/  UIMAD.WIDE.U32 UR10, UR7, UR4, URZ ;  /* 0x00000004070a72a5 */ /* 0x000fe4000f8e003f */
[----:B------:R-:W-:-:S04]  /*9830*/  UIMAD UR6, UR6, UR4, URZ ;  /* 0x00000004060672a4 */ /* 0x000fc8000f8e023f */
[----:B------:R-:W-:-:S04]  /*9840*/  UIMAD UR6, UR7, UR5, UR6 ;  /* 0x00000005070672a4 */ /* 0x000fc8000f8e0206 */
[----:B------:R-:W-:-:S12]  /*9850*/  UIADD3 UR6, UR11, UR6, URZ ;  /* 0x000000060b067290 */ /* 0x000fd8000fffe03f */
.L_x_887:
[----:B------:R-:W-:Y:S01]  /*9860*/  ULDC.U8 UR5, c[0x0][0x3d9] ;  /* 0x0000f64000057ab9 */ /* 0x000fe20000000000 */
[----:B------:R-:W-:Y:S01]  /*9870*/  STS [R3+0x1200], R54 ;  /* 0x0012003603007388 */ /* 0x000fe20000000800 */
[----:B------:R-:W-:Y:S01]  /*9880*/  ISETP.NE.AND P0, PT, RZ, UR5, PT ;  /* 0x00000005ff007c0c */ /* 0x000fe2000bf05270 */
[----:B------:R-:W-:Y:S01]  /*9890*/  ULDC.U8 UR8, c[0x0][0x3d8] ;  /* 0x0000f60000087ab9 */ /* 0x000fe20000000000 */
[----:B------:R-:W1:Y:S01]  /*98a0*/  S2UR UR4, SR_CTAID.X ;  /* 0x00000000000479c3 */ /* 0x000e620000002500 */
[----:B------:R-:W-:Y:S01]  /*98b0*/  STS [R7+0x1000], R56 ;  /* 0x0010003807007388 */ /* 0x000fe20000000800 */
[----:B------:R-:W-:-:S03]  /*98c0*/  ISETP.NE.AND P4, PT, RZ, UR8, PT ;  /* 0x00000008ff007c0c */ /* 0x000fc6000bf85270 */
[----:B------:R-:W-:Y:S01]  /*98d0*/  STS [R7+0x1200], R58 ;  /* 0x0012003a07007388 */ /* 0x000fe20000000800 */
[----:B------:R-:W-:-:S03]  /*98e0*/  ISETP.EQ.AND P4, PT, RZ, UR5, P4 ;  /* 0x00000005ff007c0c */ /* 0x000fc6000a782270 */
[----:B------:R-:W-:Y:S02]  /*98f0*/  STS [R13+0x1000], R60 ;  /* 0x0010003c0d007388 */ /* 0x000fe40000000800 */
[----:B------:R-:W2:Y:S01]  /*9900*/  @P0 LDC.64 R16, c[0x0][0x2c0] ;  /* 0x0000b000ff100b82 */ /* 0x000ea20000000a00 */
[----:B------:R-:W-:Y:S01]  /*9910*/  @P0 IMAD.MOV.U32 R24, RZ, RZ, 0x1 ;  /* 0x00000001ff180424 */ /* 0x000fe200078e00ff */
        /* <DEDUP_REMOVED lines=8> */
[----:B--2---:R-:W-:-:S03]  /*99a0*/  @P0 IMAD R25, R17, R16, RZ ;  /* 0x0000001011190224 */ /* 0x004fc600078e02ff */
[----:B------:R2:W-:Y:S04]  /*99b0*/  STS [R7+0x2200], R74 ;  /* 0x0022004a07007388 */ /* 0x0005e80000000800 */
[----:B------:R3:W-:Y:S04]  /*99c0*/  STS [R13+0x2000], R80 ;  /* 0x002000500d007388 */ /* 0x0007e80000000800 */
[----:B------:R3:W-:Y:S01]  /*99d0*/  STS [R13+0x2200], R82 ;  /* 0x002200520d007388 */ /* 0x0007e20000000800 */
[----:B------:R-:W4:Y:S01]  /*99e0*/  S2R R11, SR_CTAID.Y ;  /* 0x00000000000b7919 */ /* 0x000f220000002600 */
[----:B------:R-:W1:Y:S01]  /*99f0*/  S2R R10, SR_CTAID.Z ;  /* 0x00000000000a7919 */ /* 0x000e620000002700 */
[----:B------:R-:W1:Y:S01]  /*9a00*/  S2R R4, SR_TID.X ;  /* 0x0000000000047919 */ /* 0x000e620000002100 */
[----:B------:R3:W-:Y:S01]  /*9a10*/  STS [R15+0x2000], R76 ;  /* 0x0020004c0f007388 */ /* 0x0007e20000000800 */
[----:B--2---:R-:W2:Y:S03]  /*9a20*/  @P0 LDC R7, c[0x0][0x2c0] ;  /* 0x0000b000ff070b82 */ /* 0x004ea60000000800 */
[----:B------:R3:W-:Y:S01]  /*9a30*/  STS [R15+0x2200], R78 ;  /* 0x0022004e0f007388 */ /* 0x0007e20000000800 */
[----:B------:R-:W-:Y:S05]  /*9a40*/  @!P4 BRA `(.L_x_888) ;  /* 0x000000000020c947 */ /* 0x000fea0003800000 */
[----:B------:R-:W5:Y:S01]  /*9a50*/  S2UR UR5, SR_CTAID.Y ;  /* 0x00000000000579c3 */ /* 0x000f620000002600 */
[----:B------:R-:W-:Y:S01]  /*9a60*/  ULDC UR7, c[0x0][0x2c4] ;  /* 0x0000b10000077ab9 */ /* 0x000fe20000000800 */
[----:B------:R-:W-:Y:S01]  /*9a70*/  PLOP3.LUT P3, PT, PT, PT, PT, 0x80, 0x0 ;  /* 0x000000000000781c */ /* 0x000fe20003f6f070 */
[----:B-----5:R-:W-:-:S04]  /*9a80*/  UIMAD UR5, UR5, UR7, URZ ;  /* 0x00000007050572a4 */ /* 0x020fc8000f8e023f */
[----:B------:R-:W-:-:S04]  /*9a90*/  USEL UR26, UR5, UR26, !UP0 ;  /* 0x0000001a051a7287 */ /* 0x000fc8000c000000 */
[----:B------:R-:W-:Y:S02]  /*9aa0*/  USHF.R.S32.HI UR5, URZ, 0x1f, UR26 ;  /* 0x0000001f3f057899 */ /* 0x000fe4000801141a */
[----:B------:R-:W-:-:S04]  /*9ab0*/  IMAD.U32 R30, RZ, RZ, UR26 ;  /* 0x0000001aff1e7e24 */ /* 0x000fc8000f8e00ff */
[----:B------:R-:W-:Y:S02]  /*9ac0*/  MOV R31, UR5 ;  /* 0x00000005001f7c02 */ /* 0x000fe40008000f00 */
.L_x_888:
[----:B------:R-:W-:Y:S05]  /*9ad0*/  @P0 BRA `(.L_x_889) ;  /* 0x0000000000180947 */ /* 0x000fea0003800000 */
[----:B------:R-:W5:Y:S01]  /*9ae0*/  LDC R25, c[0x0][0x2c4] ;  /* 0x0000b100ff197b82 */ /* 0x000f620000000800 */
[----:B------:R-:W-:Y:S02]  /*9af0*/  ISETP.NE.AND P0, PT, RZ, UR8, PT ;  /* 0x00000008ff007c0c */ /* 0x000fe4000bf05270 */
[----:B--2---:R-:W-:-:S05]  /*9b00*/  MOV R7, 0x1 ;  /* 0x0000000100077802 */ /* 0x004fca0000000f00 */
[----:B------:R-:W2:Y:S08]  /*9b10*/  LDC R24, c[0x0][0x270] ;  /* 0x00009c00ff187b82 */ /* 0x000eb00000000800 */
[----:B-----5:R-:W2:Y:S02]  /*9b20*/  @P0 LDC R25, c[0x0][0x2e4] ;  /* 0x0000b900ff190b82 */ /* 0x020ea40000000800 */
[----:B--2---:R-:W-:-:S07]  /*9b30*/  IMAD R24, R25, R24, RZ ;  /* 0x0000001819187224 */ /* 0x004fce00078e02ff */
.L_x_889:
[----:B------:R-:W-:Y:S01]  /*9b40*/  BAR.SYNC.DEFER_BLOCKING 0x0 ;  /* 0x0000000000007b1d */ /* 0x000fe20000010000 */
[----:B-1----:R-:W-:Y:S01]  /*9b50*/  SHF.R.S32.HI R29, RZ, 0x1f, R4 ;  /* 0x0000001fff1d7819 */ /* 0x002fe20000011404 */
[----:B----4-:R-:W-:Y:S02]  /*9b60*/  IMAD R11, R11, R24, RZ ;  /* 0x000000180b0b7224 */ /* 0x010fe400078e02ff */
[----:B------:R-:W-:Y:S01]  /*9b70*/  IMAD R128, R131, 0x10, R128 ;  /* 0x0000001083807824 */ /* 0x000fe200078e0280 */
[----:B------:R-:W-:-:S03]  /*9b80*/  LEA.HI R26, R29, R4, RZ, 0x2 ;  /* 0x000000041d1a7211 */ /* 0x000fc600078f10ff */
[----:B------:R-:W1:Y:S01]  /*9b90*/  @P2 LDC R3, c[0x0][0x2e8] ;  /* 0x0000ba00ff032b82 */ /* 0x000e620000000800 */
[----:B------:R-:W4:Y:S01]  /*9ba0*/  @P2 MUFU.LG2 R9, R9 ;  /* 0x0000000900092308 */ /* 0x000f220000000c00 */
[----:B------:R-:W-:Y:S01]  /*9bb0*/  LOP3.LUT R29, R5, 0xffffffe0, RZ, 0xc0, !PT ;  /* 0xffffffe0051d7812 */ /* 0x000fe200078ec0ff */
[----:B------:R-:W-:Y:S01]  /*9bc0*/  BSSY B0, `(.L_x_890) ;  /* 0x000002d000007945 */ /* 0x000fe20003800000 */
[----:B------:R-:W-:Y:S02]  /*9bd0*/  LOP3.LUT R5, R26, 0xfffffffc, RZ, 0xc0, !PT ;  /* 0xfffffffc1a057812 */ /* 0x000fe400078ec0ff */
[----:B------:R-:W-:Y:S01]  /*9be0*/  SEL R11, R11, RZ, !P3 ;  /* 0x000000ff0b0b7207 */ /* 0x000fe20005800000 */
[----:B------:R-:W-:Y:S01]  /*9bf0*/  IMAD.IADD R29, R6, 0x1, -R29 ;  /* 0x00000001061d7824 */ /* 0x000fe200078e0a1d */
[----:B------:R-:W5:Y:S01]  /*9c00*/  @P1 LDC R27, c[0x0][0x2e8] ;  /* 0x0000ba00ff1b1b82 */ /* 0x000f620000000800 */
[----:B------:R-:W3:Y:S01]  /*9c10*/  @P1 MUFU.LG2 R8, R8 ;  /* 0x0000000800081308 */ /* 0x000ee20000000c00 */
[----:B------:R-:W-:Y:S01]  /*9c20*/  IADD3 R5, -R5, R4, RZ ;  /* 0x0000000405057210 */ /* 0x000fe20007ffe1ff */
[----:B--2---:R-:W-:Y:S01]  /*9c30*/  IMAD R4, R7, UR4, RZ ;  /* 0x0000000407047c24 */ /* 0x004fe2000f8e02ff */
[----:B------:R-:W-:Y:S01]  /*9c40*/  LOP3.LUT P0, RZ, R29, 0x3, RZ, 0xc0, !PT ;  /* 0x000000031dff7812 */ /* 0x000fe2000780c0ff */
[----:B------:R-:W-:Y:S01]  /*9c50*/  IMAD R11, R10, R25, R11 ;  /* 0x000000190a0b7224 */ /* 0x000fe200078e020b */
[----:B------:R-:W-:Y:S01]  /*9c60*/  SHF.R.S32.HI R26, RZ, 0x2, R26 ;  /* 0x00000002ff1a7819 */ /* 0x000fe2000001141a */
[----:B------:R-:W-:Y:S01]  /*9c70*/  IMAD.MOV.U32 R6, RZ, RZ, 0x7f800000 ;  /* 0x7f800000ff067424 */ /* 0x000fe200078e00ff */
[----:B------:R-:W-:Y:S01]  /*9c80*/  SHF.L.U32 R4, R4, 0x6, RZ ;  /* 0x0000000604047819 */ /* 0x000fe200000006ff */
[----:B------:R2:W2:Y:S01]  /*9c90*/  LDS.128 R20, [R121+0x800] ;  /* 0x0008000079147984 */ /* 0x0004a20000000c00 */
[----:B----4-:R-:W-:-:S03]  /*9ca0*/  @P2 FMUL.FTZ R9, R9, 0.69314718246459960938 ;  /* 0x3f31721809092820 */ /* 0x010fc60000410000 */
[----:B------:R4:W2:Y:S01]  /*9cb0*/  LDS.128 R16, [R121+0x1800] ;  /* 0x0018000079107984 */ /* 0x0008a20000000c00 */
[----:B-1----:R-:W-:Y:S01]  /*9cc0*/  @P2 FFMA.FTZ R6, R2, R3, R9 ;  /* 0x0000000302062223 */ /* 0x002fe20000010009 */
[----:B------:R-:W-:Y:S02]  /*9cd0*/  SHF.R.S32.HI R3, RZ, 0x1f, R4 ;  /* 0x0000001fff037819 */ /* 0x000fe40000011404 */
[----:B---3--:R4:W1:Y:S01]  /*9ce0*/  LDS.128 R12, [R121+0x2800] ;  /* 0x00280000790c7984 */ /* 0x0088620000000c00 */
[----:B------:R-:W-:Y:S01]  /*9cf0*/  @P1 FMUL.FTZ R25, R8, 0.69314718246459960938 ;  /* 0x3f31721808191820 */ /* 0x000fe20000410000 */
[--C-:B------:R-:W-:Y:S01]  /*9d00*/  IADD3 R8, P3, P2, R4, R30, R11.reuse ;  /* 0x0000001e04087210 */ /* 0x100fe20007a7e00b */
[----:B------:R-:W-:Y:S01]  /*9d10*/  IMAD.MOV.U32 R9, RZ, RZ, 0x7f800000 ;  /* 0x7f800000ff097424 */ /* 0x000fe200078e00ff */
[----:B------:R-:W-:Y:S01]  /*9d20*/  SHF.R.S32.HI R30, RZ, 0x1f, R11 ;  /* 0x0000001fff1e7819 */ /* 0x000fe2000001140b */
[----:B-----5:R-:W-:Y:S01]  /*9d30*/  @P1 FFMA.FTZ R9, R0, R27, R25 ;  /* 0x0000001b00091223 */ /* 0x020fe20000010019 */
[----:B------:R-:W-:-:S02]  /*9d40*/  SHF.L.U32 R0, R5, 0x3, RZ ;  /* 0x0000000305007819 */ /* 0x000fc400000006ff */
[----:B------:R-:W-:Y:S01]  /*9d50*/  IADD3.X R30, R3, R31, R30, P3, P2 ;  /* 0x0000001f031e7210 */ /* 0x000fe20001fe441e */
[----:B------:R-:W-:Y:S06]  /*9d60*/  @P0 BRA `(.L_x_891) ;  /* 0x0000000000480947 */ /* 0x000fec0003800000 */
[----:B------:R-:W-:Y:S01]  /*9d70*/  UIMAD UR5, UR4, -0x40, UR28 ;  /* 0xffffffc0040578a4 */ /* 0x000fe2000f8e021c */
[----:B------:R-:W-:-:S05]  /*9d80*/  VIADD R24, R128, 0x8 ;  /* 0x0000000880187836 */ /* 0x000fca0000000000 */
[----:B------:R-:W-:Y:S02]  /*9d90*/  ISETP.GE.AND P3, PT, R128, UR5, PT ;  /* 0x0000000580007c0c */ /* 0x000fe4000bf66270 */
[----:B------:R-:W-:-:S11]  /*9da0*/  ISETP.GE.AND P2, PT, R24, UR5, PT ;  /* 0x0000000518007c0c */ /* 0x000fd6000bf46270 */
[----:B------:R-:W3:Y:S01]  /*9db0*/  @!P3 LDC.64 R4, c[0x0][0x2b0] ;  /* 0x0000ac00ff04bb82 */ /* 0x000ee20000000a00 */
[-C--:B------:R-:W-:Y:S02]  /*9dc0*/  @!P3 IMAD R11, R128, R7.reuse, RZ ;  /* 0x00000007800bb224 */ /* 0x080fe400078e02ff */
[----:B------:R-:W-:-:S03]  /*9dd0*/  @!P2 IMAD R25, R24, R7, RZ ;  /* 0x000000071819a224 */ /* 0x000fc600078e02ff */
[-C--:B------:R-:W-:Y:S02]  /*9de0*/  @!P3 IADD3 R7, P1, R11, R8.reuse, RZ ;  /* 0x000000080b07b210 */ /* 0x080fe40007f3e0ff */
[----:B------:R-:W5:Y:S01]  /*9df0*/  @!P2 LDC.64 R2, c[0x0][0x2b0] ;  /* 0x0000ac00ff02ab82 */ /* 0x000f620000000a00 */
[----:B------:R-:W-:Y:S02]  /*9e00*/  @!P2 IADD3 R8, P0, R25, R8, RZ ;  /* 0x000000081908a210 */ /* 0x000fe40007f1e0ff */
[-C--:B------:R-:W-:Y:S02]  /*9e10*/  @!P3 LEA.HI.X.SX32 R24, R11, R30.reuse, 0x1, P1 ;  /* 0x0000001e0b18b211 */ /* 0x080fe400008f0eff */
[----:B------:R-:W-:Y:S02]  /*9e20*/  @!P2 LEA.HI.X.SX32 R25, R25, R30, 0x1, P0 ;  /* 0x0000001e1919a211 */ /* 0x000fe400000f0eff */
[----:B---3--:R-:W-:-:S04]  /*9e30*/  @!P3 LEA R4, P1, R7, R4, 0x2 ;  /* 0x000000040704b211 */ /* 0x008fc800078210ff */
[----:B------:R-:W-:Y:S02]  /*9e40*/  @!P3 LEA.HI.X R5, R7, R5, R24, 0x2, P1 ;  /* 0x000000050705b211 */ /* 0x000fe400008f1418 */
[----:B-----5:R-:W-:-:S03]  /*9e50*/  @!P2 LEA R2, P0, R8, R2, 0x2 ;  /* 0x000000020802a211 */ /* 0x020fc600078010ff */
[----:B------:R3:W-:Y:S01]  /*9e60*/  @!P3 STG.E desc[UR30][R4.64], R6 ;  /* 0x000000060400b986 */ /* 0x0007e2000c10191e */
[----:B------:R-:W-:-:S05]  /*9e70*/  @!P2 LEA.HI.X R3, R8, R3, R25, 0x2, P0 ;  /* 0x000000030803a211 */ /* 0x000fca00000f1419 */
[----:B------:R3:W-:Y:S04]  /*9e80*/  @!P2 STG.E desc[UR30][R2.64], R9 ;  /* 0x000000090200a986 */ /* 0x0007e8000c10191e */
.L_x_891:
[----:B------:R-:W-:Y:S05]  /*9e90*/  BSYNC B0 ;  /* 0x0000000000007941 */ /* 0x000fea0003800000 */
.L_x_890:
[----:B---3--:R-:W-:Y:S01]  /*9ea0*/  SHF.R.S32.HI R3, RZ, 0x1f, R0 ;  /* 0x0000001fff037819 */ /* 0x008fe20000011400 */
[----:B------:R-:W-:Y:S01]  /*9eb0*/  ULDC.64 UR4, c[0x0][0x2a0] ;  /* 0x0000a80000047ab9 */ /* 0x000fe20000000a00 */
[----:B------:R-:W-:Y:S01]  /*9ec0*/  IADD3 R28, P1, R0, UR10, RZ ;  /* 0x0000000a001c7c10 */ /* 0x000fe2000ff3e0ff */
[----:B------:R-:W-:Y:S01]  /*9ed0*/  VIADD R2, R26, 0x20 ;  /* 0x000000201a027836 */ /* 0x000fe20000000000 */
[----:B------:R-:W-:Y:S01]  /*9ee0*/  SHF.R.S32.HI R0, RZ, 0x1f, R10 ;  /* 0x0000001fff007819 */ /* 0x000fe2000001140a */
[----:B------:R-:W-:Y:S01]  /*9ef0*/  BSSY B0, `(.L_x_892) ;  /* 0x000001b000007945 */ /* 0x000fe20003800000 */
[----:B------:R-:W-:Y:S01]  /*9f00*/  IADD3.X R29, R3, UR6, RZ, P1, !PT ;  /* 0x00000006031d7c10 */ /* 0x000fe20008ffe4ff */
[----:B------:R-:W-:Y:S01]  /*9f10*/  IMAD.U32 R3, RZ, RZ, UR27 ;  /* 0x0000001bff037e24 */ /* 0x000fe2000f8e00ff */
[----:B------:R-:W-:Y:S01]  /*9f20*/  SHF.R.S32.HI R27, RZ, 0x1f, R26 ;  /* 0x0000001fff1b7819 */ /* 0x000fe2000001141a */
[----:B------:R-:W-:Y:S01]  /*9f30*/  IMAD R5, R0, UR4, RZ ;  /* 0x0000000400057c24 */ /* 0x000fe2000f8e02ff */
[----:B------:R-:W-:Y:S01]  /*9f40*/  ISETP.GE.AND P0, PT, R2, UR23, PT ;  /* 0x0000001702007c0c */ /* 0x000fe2000bf06270 */
[----:B------:R-:W-:Y:S01]  /*9f50*/  IMAD.WIDE.U32 R28, R10, UR4, R28 ;  /* 0x000000040a1c7c25 */ /* 0x000fe2000f8e001c */
[----:B------:R-:W-:-:S03]  /*9f60*/  ISETP.GE.AND P1, PT, R26, UR23, PT ;  /* 0x000000171a007c0c */ /* 0x000fc6000bf26270 */
[----:B------:R-:W-:Y:S02]  /*9f70*/  IMAD R0, R10, UR5, R5 ;  /* 0x000000050a007c24 */ /* 0x000fe4000f8e0205 */
[----:B------:R-:W-:Y:S01]  /*9f80*/  IMAD.WIDE R2, R3, 0x40, R26 ;  /* 0x0000004003027825 */ /* 0x000fe200078e021a */
[----:B------:R3:W1:Y:S03]  /*9f90*/  LDS.128 R8, [R121] ;  /* 0x0000000079087984 */ /* 0x0006660000000c00 */
[----:B------:R-:W-:Y:S01]  /*9fa0*/  IMAD.IADD R31, R29, 0x1, R0 ;  /* 0x000000011d1f7824 */ /* 0x000fe200078e0200 */
[----:B------:R3:W1:Y:S04]  /*9fb0*/  LDS.128 R4, [R121+0x1000] ;  /* 0x0010000079047984 */ /* 0x0006680000000c00 */
        /* <DEDUP_REMOVED lines=14> */
.L_x_893:
[----:B------:R-:W-:Y:S05]  /*a0a0*/  BSYNC B0 ;  /* 0x0000000000007941 */ /* 0x000fea0003800000 */
.L_x_892:
[----:B------:R-:W-:Y:S05]  /*a0b0*/  @P0 EXIT ;  /* 0x000000000000094d */ /* 0x000fea0003800000 */
[----:B------:R-:W-:Y:S01]  /*a0c0*/  IADD3 R0, P0, R2, 0x20, RZ ;  /* 0x0000002002007810 */ /* 0x000fe20007f1e0ff */
[----:B------:R-:W-:Y:S01]  /*a0d0*/  ULDC.64 UR4, c[0x0][0x298] ;  /* 0x0000a60000047ab9 */ /* 0x000fe20000000a00 */
[----:B-1----:R-:W-:Y:S01]  /*a0e0*/  MOV R5, R31 ;  /* 0x0000001f00057202 */ /* 0x002fe20000000f00 */
        /* <DEDUP_REMOVED lines=9> */
[----:B--2---:R-:W-:Y:S04]  /*a180*/  STG.E.128 desc[UR30][R2.64], R20 ;  /* 0x0000001402007986 */ /* 0x004fe8000c101d1e */
[----:B------:R-:W-:Y:S04]  /*a190*/  STG.E.128 desc[UR30][R2.64+0x40], R16 ;  /* 0x0000401002007986 */ /* 0x000fe8000c101d1e */
[----:B------:R-:W-:Y:S01]  /*a1a0*/  STG.E.128 desc[UR30][R2.64+0x80], R12 ;  /* 0x0000800c02007986 */ /* 0x000fe2000c101d1e */
[----:B------:R-:W-:Y:S05]  /*a1b0*/  EXIT ;  /* 0x000000000000794d */ /* 0x000fea0003800000 */
.L_x_876:
[----:B------:R-:W-:Y:S01]  /*a1c0*/  UISETP.NE.AND UP1, UPT, UR26, -0x1, UPT ;  /* 0xffffffff1a00788c */ /* 0x000fe2000bf25270 */
[----:B------:R-:W-:Y:S01]  /*a1d0*/  LEA.HI R8, R8, R83, RZ, 0x2 ;  /* 0x0000005308087211 */ /* 0x000fe200078f10ff */
[----:B------:R-:W-:Y:S01]  /*a1e0*/  ULDC.U8 UR7, c[0x0][0x3d9] ;  /* 0x0000f64000077ab9 */ /* 0x000fe20000000000 */
[----:B------:R-:W-:Y:S01]  /*a1f0*/  UIADD3 UR28, -UR15, UR28, URZ ;  /* 0x0000001c0f1c7290 */ /* 0x000fe2000fffe13f */
[C---:B------:R-:W-:Y:S01]  /*a200*/  LOP3.LUT P2, RZ, R83.reuse, 0x3, RZ, 0xc0, !PT ;  /* 0x0000000353ff7812 */ /* 0x040fe2000784c0ff */
[----:B------:R-:W-:Y:S01]  /*a210*/  UISETP.NE.AND UP3, UPT, UR7, URZ, UPT ;  /* 0x0000003f0700728c */ /* 0x000fe2000bf65270 */
[----:B------:R-:W-:Y:S01]  /*a220*/  LOP3.LUT R0, R8, 0x1ffffffc, RZ, 0xc0, !PT ;  /* 0x1ffffffc08007812 */ /* 0x000fe200078ec0ff */
[----:B------:R-:W-:Y:S01]  /*a230*/  IMAD.U32 R11, RZ, RZ, UR27 ;  /* 0x0000001bff0b7e24 */ /* 0x000fe2000f8e00ff */
[----:B------:R-:W-:Y:S01]  /*a240*/  SHF.R.S32.HI R8, RZ, 0x2, R8 ;  /* 0x00000002ff087819 */ /* 0x000fe20000011408 */
[----:B------:R-:W-:Y:S02]  /*a250*/  BSSY B0, `(.L_x_894) ;  /* 0x0000046000007945 */ /* 0x000fe40003800000 */
[----:B------:R-:W-:Y:S01]  /*a260*/  @!UP1 USHF.R.S32.HI UR4, URZ, 0x1f, UR10 ;  /* 0x0000001f3f049899 */ /* 0x000fe2000801140a */
[----:B------:R-:W-:Y:S01]  /*a270*/  IMAD.IADD R0, R83, 0x1, -R0 ;  /* 0x0000000153007824 */ /* 0x000fe200078e0a00 */
[----:B------:R-:W-:Y:S01]  /*a280*/  @UP1 ULDC.64 UR12, c[0x0][0x298] ;  /* 0x0000a600000c1ab9 */ /* 0x000fe20000000a00 */
[----:B------:R-:W-:Y:S01]  /*a290*/  @!UP1 ULDC.64 UR8, c[0x0][0x290] ;  /* 0x0000a40000089ab9 */ /* 0x000fe20000000a00 */
[----:B------:R-:W-:Y:S01]  /*a2a0*/  @UP1 UIMAD.WIDE.U32 UR18, UR26, UR12, URZ ;  /* 0x0000000c1a1212a5 */ /* 0x000fe2000f8e003f */
[----:B------:R-:W-:Y:S01]  /*a2b0*/  IMAD.SHL.U32 R0, R0, 0x8, RZ ;  /* 0x0000000800007824 */ /* 0x000fe200078e00ff */
[----:B------:R-:W-:Y:S01]  /*a2c0*/  @!UP1 UIMAD UR12, UR4, UR8, URZ ;  /* 0x00000008040c92a4 */ /* 0x000fe2000f8e023f */
[--C-:B------:R-:W-:Y:S01]  /*a2d0*/  SHF.R.S32.HI R9, RZ, 0x1f, R8.reuse ;  /* 0x0000001fff097819 */ /* 0x100fe20000011408 */
[----:B------:R-:W-:Y:S01]  /*a2e0*/  @!UP1 UIMAD.WIDE.U32 UR20, UR10, UR8, URZ ;  /* 0x000000080a1492a5 */ /* 0x000fe2000f8e003f */
[----:B------:R-:W-:Y:S01]  /*a2f0*/  ISETP.GE.OR P3, PT, R8, UR28, P2 ;  /* 0x0000001c08007c0c */ /* 0x000fe20009766670 */
[----:B------:R-:W-:Y:S01]  /*a300*/  @!UP1 UIMAD UR9, UR10, UR9, UR12 ;  /* 0x000000090a0992a4 */ /* 0x000fe2000f8e020c */
[----:B------:R-:W-:Y:S01]  /*a310*/  ULDC.U8 UR8, c[0x0][0x3d8] ;  /* 0x0000f60000087ab9 */ /* 0x000fe20000000000 */
[----:B------:R-:W-:Y:S01]  /*a320*/  @UP1 UIMAD UR13, UR26, UR13, UR19 ;  /* 0x0000000d1a0d12a4 */ /* 0x000fe2000f8e0213 */
[----:B------:R-:W-:Y:S01]  /*a330*/  IMAD.WIDE R10, R11, 0x40, R8 ;  /* 0x000000400b0a7825 */ /* 0x000fe200078e0208 */
[----:B------:R-:W-:-:S02]  /*a340*/  UISETP.NE.AND UP0, UPT, UR8, URZ, !UP3 ;  /* 0x0000003f0800728c */ /* 0x000fc4000df05270 */
[----:B------:R-:W-:Y:S02]  /*a350*/  UISETP.NE.AND UP2, UPT, UR8, URZ, UPT ;  /* 0x0000003f0800728c */ /* 0x000fe4000bf45270 */
[----:B------:R-:W-:Y:S02]  /*a360*/  @!UP1 UIADD3 UR13, UR21, UR9, URZ ;  /* 0x00000009150d9290 */ /* 0x000fe4000fffe03f */
[----:B------:R-:W-:Y:S01]  /*a370*/  UISETP.EQ.AND UP2, UPT, UR7, URZ, UP2 ;  /* 0x0000003f0700728c */ /* 0x000fe20009742270 */
[----:B------:R-:W-:Y:S02]  /*a380*/  @!UP1 UMOV UR18, UR20 ;  /* 0x0000001400129c82 */ /* 0x000fe40008000000 */
[----:B------:R-:W-:Y:S01]  /*a390*/  @!UP3 ULDC UR7, c[0x0][0x2c4] ;  /* 0x0000b1000007bab9 */ /* 0x000fe20000000800 */
[----:B------:R-:W-:Y:S01]  /*a3a0*/  UISETP.NE.OR UP1, UPT, UR26, -0x1, !UP2 ;  /* 0xffffffff1a00788c */ /* 0x000fe2000d725670 */
[C---:B------:R-:W-:Y:S01]  /*a3b0*/  IADD3 R2, P0, R0.reuse, UR18, RZ ;  /* 0x0000001200027c10 */ /* 0x040fe2000ff1e0ff */
[----:B------:R-:W-:Y:S01]  /*a3c0*/  @UP0 ULDC UR7, c[0x0][0x2e4] ;  /* 0x0000b90000070ab9 */ /* 0x000fe20000000800 */
[----:B------:R-:W-:Y:S01]  /*a3d0*/  @UP3 UMOV UR14, 0x1 ;  /* 0x00000001000e3882 */ /* 0x000fe20000000000 */
[----:B------:R-:W-:Y:S01]  /*a3e0*/  @UP3 ULDC.64 UR4, c[0x0][0x2c0] ;  /* 0x0000b00000043ab9 */ /* 0x000fe20000000a00 */
[----:B------:R-:W-:Y:S01]  /*a3f0*/  @!UP3 UIMAD UR14, UR7, UR17, URZ ;  /* 0x00000011070eb2a4 */ /* 0x000fe2000f8e023f */
[----:B------:R-:W-:Y:S01]  /*a400*/  LEA.HI.X.SX32 R3, R0, UR13, 0x1, P0 ;  /* 0x0000000d00037c11 */ /* 0x000fe200080f0eff */
[----:B------:R-:W-:Y:S01]  /*a410*/  USHF.R.S32.HI UR12, URZ, 0x1f, UR6 ;  /* 0x0000001f3f0c7899 */ /* 0x000fe20008011406 */
[C---:B------:R-:W-:Y:S01]  /*a420*/  ISETP.GE.AND P0, PT, R8.reuse, UR28, PT ;  /* 0x0000001c08007c0c */ /* 0x040fe2000bf06270 */
[----:B------:R-:W-:Y:S01]  /*a430*/  @UP3 UIMAD UR11, UR5, UR4, URZ ;  /* 0x00000004050b32a4 */ /* 0x000fe2000f8e023f */
[----:B------:R-:W-:Y:S01]  /*a440*/  VIADD R0, R8, 0x20 ;  /* 0x0000002008007836 */ /* 0x000fe20000000000 */
[----:B------:R-:W-:Y:S01]  /*a450*/  UIMAD UR14, UR10, UR14, URZ ;  /* 0x0000000e0a0e72a4 */ /* 0x000fe2000f8e023f */
[----:B------:R-:W-:Y:S01]  /*a460*/  ULDC.64 UR4, c[0x0][0x2a0] ;  /* 0x0000a80000047ab9 */ /* 0x000fe20000000a00 */
[----:B------:R-:W-:Y:S01]  /*a470*/  @UP3 ULDC UR16, c[0x0][0x2c0] ;  /* 0x0000b00000103ab9 */ /* 0x000fe20000000800 */
[----:B------:R-:W-:Y:S01]  /*a480*/  UIMAD UR12, UR12, UR4, URZ ;  /* 0x000000040c0c72a4 */ /* 0x000fe2000f8e023f */
[----:B------:R-:W-:Y:S01]  /*a490*/  IMAD.U32 R4, RZ, RZ, UR4 ;  /* 0x00000004ff047e24 */ /* 0x000fe2000f8e00ff */
[----:B------:R-:W-:Y:S01]  /*a4a0*/  USEL UR14, UR14, URZ, !UP2 ;  /* 0x0000003f0e0e7287 */ /* 0x000fe2000d000000 */
[----:B------:R-:W-:Y:S01]  /*a4b0*/  ISETP.GE.AND P1, PT, R0, UR28, PT ;  /* 0x0000001c00007c0c */ /* 0x000fe2000bf26270 */
[----:B------:R-:W-:Y:S01]  /*a4c0*/  @UP2 ULDC UR4, c[0x0][0x2c4] ;  /* 0x0000b10000042ab9 */ /* 0x000fe20000000800 */
[----:B------:R-:W-:Y:S01]  /*a4d0*/  @!UP3 UMOV UR11, UR7 ;  /* 0x00000007000bbc82 */ /* 0x000fe20008000000 */
[----:B------:R-:W-:Y:S01]  /*a4e0*/  @!UP1 UIMAD UR26, UR10, UR4, URZ ;  /* 0x000000040a1a92a4 */ /* 0x000fe2000f8e023f */
[----:B------:R-:W-:Y:S01]  /*a4f0*/  IMAD.WIDE.U32 R4, R4, UR6, R2 ;  /* 0x0000000604047c25 */ /* 0x000fe2000f8e0002 */
[----:B------:R-:W-:Y:S01]  /*a500*/  UIMAD UR5, UR6, UR5, UR12 ;  /* 0x00000005060572a4 */ /* 0x000fe2000f8e020c */
[----:B------:R-:W-:Y:S01]  /*a510*/  ISETP.GE.OR P2, PT, R0, UR28, P2 ;  /* 0x0000001c00007c0c */ /* 0x000fe20009746670 */
[----:B------:R-:W-:Y:S01]  /*a520*/  @!UP3 UMOV UR16, 0x1 ;  /* 0x000000010010b882 */ /* 0x000fe20000000000 */
[----:B------:R-:W-:-:S02]  /*a530*/  UIMAD UR6, UR6, UR11, UR14 ;  /* 0x0000000b060672a4 */ /* 0x000fc4000f8e020e */
[----:B------:R-:W-:Y:S01]  /*a540*/  UIMAD UR15, UR15, UR16, URZ ;  /* 0x000000100f0f72a4 */ /* 0x000fe2000f8e023f */
[----:B------:R-:W-:Y:S01]  /*a550*/  VIADD R7, R5, UR5 ;  /* 0x0000000505077c36 */ /* 0x000fe20008000000 */
[----:B------:R-:W-:Y:S01]  /*a560*/  @!UP2 UMOV UR8, URZ ;  /* 0x0000003f0008ac82 */ /* 0x000fe20008000000 */
[----:B------:R-:W-:Y:S01]  /*a570*/  @UP2 UMOV UR8, UR26 ;  /* 0x0000001a00082c82 */ /* 0x000fe20008000000 */
[----:B------:R-:W-:Y:S01]  /*a580*/  @!UP2 UMOV UR9, URZ ;  /* 0x0000003f0009ac82 */ /* 0x000fe20008000000 */
[----:B------:R-:W-:Y:S02]  /*a590*/  USHF.R.S32.HI UR7, URZ, 0x1f, UR6 ;  /* 0x0000001f3f077899 */ /* 0x000fe40008011406 */
        /* <DEDUP_REMOVED lines=17> */
.L_x_895:
[----:B------:R-:W-:Y:S05]  /*a6b0*/  BSYNC B0 ;  /* 0x0000000000007941 */ /* 0x000fea0003800000 */
.L_x_894:
[----:B------:R-:W-:Y:S04]  /*a6c0*/  BSSY B0, `(.L_x_896) ;  /* 0x0000010000007945 */ /* 0x000fe80003800000 */
[----:B------:R-:W-:Y:S05]  /*a6d0*/  @P1 BRA `(.L_x_897) ;  /* 0x0000000000381947 */ /* 0x000fea0003800000 */
[----:B------:R-:W-:Y:S01]  /*a6e0*/  IADD3 R3, P0, R10, 0x20, RZ ;  /* 0x000000200a037810 */ /* 0x000fe20007f1e0ff */
[----:B------:R-:W-:Y:S01]  /*a6f0*/  ULDC.64 UR4, c[0x0][0x298] ;  /* 0x0000a60000047ab9 */ /* 0x000fe20000000a00 */
[----:B------:R-:W-:Y:S02]  /*a700*/  MOV R5, R7 ;  /* 0x0000000700057202 */ /* 0x000fe40000000f00 */
[----:B------:R-:W-:Y:S01]  /*a710*/  IADD3.X R2, RZ, R11, RZ, P0, !PT ;  /* 0x0000000bff027210 */ /* 0x000fe200007fe4ff */
        /* <DEDUP_REMOVED lines=10> */
.L_x_897:
[----:B------:R-:W-:Y:S05]  /*a7c0*/  BSYNC B0 ;  /* 0x0000000000007941 */ /* 0x000fea0003800000 */
.L_x_896:
        /* <DEDUP_REMOVED lines=10> */
.L_x_899:
[----:B------:R-:W-:Y:S05]  /*a870*/  BSYNC B0 ;  /* 0x0000000000007941 */ /* 0x000fea0003800000 */
.L_x_898:
[----:B------:R-:W-:Y:S05]  /*a880*/  @P2 EXIT ;  /* 0x000000000000294d */ /* 0x000fea0003800000 */
[----:B------:R-:W-:Y:S01]  /*a890*/  IMAD R0, R0, UR16, RZ ;  /* 0x0000001000007c24 */ /* 0x000fe2000f8e02ff */
[----:B------:R-:W-:Y:S01]  /*a8a0*/  ULDC.64 UR4, c[0x0][0x2b0] ;  /* 0x0000ac0000047ab9 */ /* 0x000fe20000000a00 */
[----:B---3--:R-:W-:-:S03]  /*a8b0*/  IMAD.MOV.U32 R5, RZ, RZ, 0x7f800000 ;  /* 0x7f800000ff057424 */ /* 0x008fc600078e00ff */
[----:B------:R-:W-:-:S04]  /*a8c0*/  IADD3 R3, P0, R0, UR6, RZ ;  /* 0x0000000600037c10 */ /* 0x000fc8000ff1e0ff */
[----:B------:R-:W-:Y:S02]  /*a8d0*/  LEA.HI.X.SX32 R0, R0, UR8, 0x1, P0 ;  /* 0x0000000800007c11 */ /* 0x000fe400080f0eff */
[----:B------:R-:W-:-:S04]  /*a8e0*/  LEA R2, P0, R3, UR4, 0x2 ;  /* 0x0000000403027c11 */ /* 0x000fc8000f8010ff */
[----:B------:R-:W-:-:S05]  /*a8f0*/  LEA.HI.X R3, R3, UR5, R0, 0x2, P0 ;  /* 0x0000000503037c11 */ /* 0x000fca00080f1400 */
[----:B------:R-:W-:Y:S01]  /*a900*/  STG.E desc[UR30][R2.64], R5 ;  /* 0x0000000502007986 */ /* 0x000fe2000c10191e */
[----:B------:R-:W-:Y:S05]  /*a910*/  EXIT ;  /* 0x000000000000794d */ /* 0x000fea0003800000 */
.L_x_900:
        /* <DEDUP_REMOVED lines=14> */
.L_x_1162:


//--------------------- .text._ZN5flash16flash_fwd_kernelI23Flash_fwd_kernel_traitsILi96ELi64ELi64ELi4ELb0ELb0EN7cutlass6half_tE19Flash_kernel_traitsILi96ELi64ELi64ELi4ES3_EELb0ELb1ELb0ELb0ELb0ELb1ELb1ELb0EEEvNS_16Flash_fwd_paramsE --------------------------
	.section	.text._ZN5flash16flash_fwd_kernelI23Flash_fwd_kernel_traitsILi96ELi64ELi64ELi4ELb0ELb0EN7cutlass6half_tE19Flash_kernel_traitsILi96ELi64ELi64ELi4ES3_EELb0ELb1ELb0ELb0ELb0ELb1ELb1ELb0EEEvNS_16Flash_fwd_paramsE,"ax",@progbits
	.align	128
        .global         _ZN5flash16flash_fwd_kernelI23Flash_fwd_kernel_traitsILi96ELi64ELi64ELi4ELb0ELb0EN7cutlass6half_tE19Flash_kernel_traitsILi96ELi64ELi64ELi4ES3_EELb0ELb1ELb0ELb0ELb0ELb1ELb1ELb0EEEvNS_16Flash_fwd_paramsE
        .type           _ZN5flash16flash_fwd_kernelI23Flash_fwd_kernel_traitsILi96ELi64ELi64ELi4ELb0ELb0EN7cutlass6half_tE19Flash_kernel_traitsILi96ELi64ELi64ELi4ES3_EELb0ELb1ELb0ELb0ELb0ELb1ELb1ELb0EEEvNS_16Flash_fwd_paramsE,@function
        .size           _ZN5flash16flash_fwd_kernelI23Flash_fwd_kernel_traitsILi96ELi64ELi64ELi4ELb0ELb0EN7cutlass6half_tE19Flash_kernel_traitsILi96ELi64ELi64ELi4ES3_EELb0ELb1ELb0ELb0ELb0ELb1ELb1ELb0EEEvNS_16Flash_fwd_paramsE,(.L_x_1163 - _ZN5flash16flash_fwd_kernelI23Flash_fwd_kernel_traitsILi96ELi64ELi64ELi4ELb0ELb0EN7cutlass6half_tE19Flash_kernel_traitsILi96ELi64ELi64ELi4ES3_EELb0ELb1ELb0ELb0ELb0ELb1ELb1ELb0EEEvNS_16Flash_fwd_paramsE)
        .other          _ZN5flash16flash_fwd_kernelI23Flash_fwd_kernel_traitsILi96ELi64ELi64ELi4ELb0ELb0EN7cutlass6half_tE19Flash_kernel_traitsILi96ELi64ELi64ELi4ES3_EELb0ELb1ELb0ELb0ELb0ELb1ELb1ELb0EEEvNS_16Flash_fwd_paramsE,@"STO_CUDA_ENTRY STV_DEFAULT"
_ZN5flash16flash_fwd_kernelI23Flash_fwd_kernel_traitsILi96ELi64ELi64ELi4ELb0ELb0EN7cutlass6half_tE19Flash_kernel_traitsILi96ELi64ELi64ELi4ES3_EELb0ELb1ELb0ELb0ELb0ELb1ELb1ELb0EEEvNS_16Flash_fwd_paramsE:
.text._ZN5flash16flash_fwd_kernelI23Flash_fwd_kernel_traitsILi96ELi64ELi64ELi4ELb0ELb0EN7cutlass6half_tE19Flash_kernel_traitsILi96ELi64ELi64ELi4ES3_EELb0ELb1ELb0ELb0ELb0ELb1ELb1ELb0EEEvNS_16Flash_fwd_paramsE:
        /* <DEDUP_REMOVED lines=38> */
.L_x_901:
[----:B------:R-:W1:Y:S02]  /*0260*/  LDC R5, c[0x0][0x2c8] ;  /* 0x0000b200ff057b82 */ /* 0x000e640000000800 */
.L_x_902:
        /* <DEDUP_REMOVED lines=174> */
.L_x_904:
        /* <DEDUP_REMOVED lines=16> */
.L_x_905:
        /* <DEDUP_REMOVED lines=12> */
[----:B------:R-:W-:Y:S01]  /*0f10*/  ULDC UR8, c[0x0][0x39c] ;  /* 0x0000e70000087ab9 */ /* 0x000fe20000000800 */
[----:B------:R-:W-:Y:S01]  /*0f20*/  @!P0 IMAD.X R31, RZ, RZ, R137, P2 ;  /* 0x000000ffff1f8224 */ /* 0x000fe200010e0689 */
[----:B------:R-:W-:Y:S01]  /*0f30*/  IADD3 R120, P2, R30, R36, RZ ;  /* 0x000000241e787210 */ /* 0x000fe20007f5e0ff */
[C---:B------:R-:W-:Y:S01]  /*0f40*/  IMAD R6, R28.reuse, R11, R6 ;  /* 0x0000000b1c067224 */ /* 0x040fe200078e0206 */
[----:B------:R-:W-:Y:S01]  /*0f50*/  LOP3.LUT R93, R93, 0xffffffe0, RZ, 0xc0, !PT ;  /* 0xffffffe05d5d7812 */ /* 0x000fe200078ec0ff */
        /* <DEDUP_REMOVED lines=123> */
[----:B-----5:R-:W2:Y:S04]  /*1710*/  LDSM.16.M88.4 R24, [R112+0x3000] ;  /* 0x003000007018783b */ /* 0x020ea80000000200 */
[----:B------:R-:W-:Y:S04]  /*1720*/  LDSM.16.M88.4 R76, [R111] ;  /* 0x000000006f4c783b */ /* 0x000fe80000000200 */
[----:B------:R-:W-:Y:S04]  /*1730*/  LDSM.16.M88.4 R60, [R113+0x1000] ;  /* 0x00100000713c783b */ /* 0x000fe80000000200 */
[----:B------:R-:W-:Y:S04]  /*1740*/  LDSM.16.M88.4 R28, [R112+0x4000] ;  /* 0x00400000701c783b */ /* 0x000fe80000000200 */
[----:B------:R-:W3:Y:S04]  /*1750*/  LDSM.16.M88.4 R32, [R112+0x3400] ;  /* 0x003400007020783b */ /* 0x000ee80000000200 */
[----:B-1----:R-:W1:Y:S04]  /*1760*/  LDSM.16.M88.4 R12, [R109+0x3000] ;  /* 0x003000006d0c783b */ /* 0x002e680000000200 */
[----:B------:R-:W-:Y:S04]  /*1770*/  LDSM.16.M88.4 R16, [R111+0x1000] ;  /* 0x001000006f10783b */ /* 0x000fe80000000200 */
[----:B------:R-:W-:Y:S04]  /*1780*/  LDSM.16.M88.4 R68, [R109+0x4000] ;  /* 0x004000006d44783b */ /* 0x000fe80000000200 */
[----:B------:R-:W4:Y:S04]  /*1790*/  LDSM.16.M88.4 R4, [R109+0x3400] ;  /* 0x003400006d04783b */ /* 0x000f280000000200 */
[----:B------:R-:W-:Y:S01]  /*17a0*/  LDSM.16.M88.4 R56, [R112+0x5000] ;  /* 0x005000007038783b */ /* 0x000fe20000000200 */
[C---:B--2---:R-:W-:Y:S03]  /*17b0*/  HMMA.16816.F32 R20, R64.reuse, R24, RZ ;  /* 0x000000184014723c */ /* 0x044fe600000018ff */
[----:B------:R-:W2:Y:S04]  /*17c0*/  LDSM.16.M88.4 R48, [R112+0x3800] ;  /* 0x003800007030783b */ /* 0x000ea80000000200 */
[----:B------:R-:W5:Y:S01]  /*17d0*/  LDSM.16.M88.4 R72, [R112+0x3c00] ;  /* 0x003c00007048783b */ /* 0x000f620000000200 */
[C---:B------:R-:W-:Y:S03]  /*17e0*/  HMMA.16816.F32 R24, R64.reuse, R26, RZ ;  /* 0x0000001a4018723c */ /* 0x040fe600000018ff */
[----:B------:R-:W5:Y:S04]  /*17f0*/  LDSM.16.M88.4 R40, [R112+0x4400] ;  /* 0x004400007028783b */ /* 0x000f680000000200 */
[----:B------:R-:W-:Y:S01]  /*1800*/  LDSM.16.M88.4 R80, [R109+0x5000] ;  /* 0x005000006d50783b */ /* 0x000fe20000000200 */
[C---:B---3--:R-:W-:Y:S03]  /*1810*/  HMMA.16816.F32 R36, R64.reuse, R32, RZ ;  /* 0x000000204024723c */ /* 0x048fe600000018ff */
[----:B------:R-:W-:Y:S04]  /*1820*/  LDSM.16.M88.4 R44, [R109+0x4400] ;  /* 0x004400006d2c783b */ /* 0x000fe80000000200 */
[----:B------:R-:W0:Y:S01]  /*1830*/  LDGDEPBAR ;  /* 0x00000000000079af */ /* 0x000e220000000000 */
[----:B------:R-:W-:Y:S06]  /*1840*/  HMMA.16816.F32 R32, R64, R34, RZ ;  /* 0x000000224020723c */ /* 0x000fec00000018ff */
[C---:B-1----:R-:W-:Y:S06]  /*1850*/  HMMA.16816.F32 R20, R76.reuse, R12, R20 ;  /* 0x0000000c4c14723c */ /* 0x042fec0000001814 */
[C---:B------:R-:W-:Y:S01]  /*1860*/  HMMA.16816.F32 R24, R76.reuse, R14, R24 ;  /* 0x0000000e4c18723c */ /* 0x040fe20000001818 */
[----:B------:R-:W1:Y:S05]  /*1870*/  LDSM.16.M88.4 R12, [R113+0x2000] ;  /* 0x00200000710c783b */ /* 0x000e6a0000000200 */
[C---:B----4-:R-:W-:Y:S06]  /*1880*/  HMMA.16816.F32 R36, R76.reuse, R4, R36 ;  /* 0x000000044c24723c */ /* 0x050fec0000001824 */
[----:B------:R-:W-:Y:S01]  /*1890*/  HMMA.16816.F32 R32, R76, R6, R32 ;  /* 0x000000064c20723c */ /* 0x000fe20000001820 */
[----:B------:R-:W3:Y:S05]  /*18a0*/  LDSM.16.M88.4 R4, [R111+0x2000] ;  /* 0x002000006f04783b */ /* 0x000eea0000000200 */
[C---:B------:R-:W-:Y:S06]  /*18b0*/  HMMA.16816.F32 R20, R60.reuse, R28, R20 ;  /* 0x0000001c3c14723c */ /* 0x040fec0000001814 */
[----:B------:R-:W-:Y:S01]  /*18c0*/  HMMA.16816.F32 R24, R60, R30, R24 ;  /* 0x0000001e3c18723c */ /* 0x000fe20000001818 */
[----:B------:R-:W4:Y:S05]  /*18d0*/  LDSM.16.M88.4 R28, [R109+0x3800] ;  /* 0x003800006d1c783b */ /* 0x000f2a0000000200 */
[C---:B--2---:R-:W-:Y:S06]  /*18e0*/  HMMA.16816.F32 R52, R64.reuse, R48, RZ ;  /* 0x000000304034723c */ /* 0x044fec00000018ff */
[----:B------:R-:W-:Y:S06]  /*18f0*/  HMMA.16816.F32 R48, R64, R50, RZ ;  /* 0x000000324030723c */ /* 0x000fec00000018ff */
[C---:B------:R-:W-:Y:S06]  /*1900*/  HMMA.16816.F32 R20, R16.reuse, R68, R20 ;  /* 0x000000441014723c */ /* 0x040fec0000001814 */
[----:B------:R-:W-:Y:S06]  /*1910*/  HMMA.16816.F32 R24, R16, R70, R24 ;  /* 0x000000461018723c */ /* 0x000fec0000001818 */
[----:B-----5:R-:W-:Y:S06]  /*1920*/  HMMA.16816.F32 R68, R64, R72, RZ ;  /* 0x000000484044723c */ /* 0x020fec00000018ff */
[----:B------:R-:W-:Y:S06]  /*1930*/  HMMA.16816.F32 R32, R60, R42, R32 ;  /* 0x0000002a3c20723c */ /* 0x000fec0000001820 */
[----:B-1----:R-:W-:Y:S06]  /*1940*/  HMMA.16816.F32 R20, R12, R56, R20 ;  /* 0x000000380c14723c */ /* 0x002fec0000001814 */
[----:B------:R-:W-:Y:S01]  /*1950*/  HMMA.16816.F32 R64, R64, R74, RZ ;  /* 0x0000004a4040723c */ /* 0x000fe200000018ff */
[----:B------:R-:W1:Y:S05]  /*1960*/  LDSM.16.M88.4 R72, [R109+0x3c00] ;  /* 0x003c00006d48783b */ /* 0x000e6a0000000200 */
[----:B------:R-:W-:Y:S01]  /*1970*/  HMMA.16816.F32 R24, R12, R58, R24 ;  /* 0x0000003a0c18723c */ /* 0x000fe20000001818 */
[----:B------:R-:W2:Y:S05]  /*1980*/  LDSM.16.M88.4 R56, [R112+0x4800] ;  /* 0x004800007038783b */ /* 0x000eaa0000000200 */
[----:B------:R-:W-:Y:S01]  /*1990*/  HMMA.16816.F32 R36, R60, R40, R36 ;  /* 0x000000283c24723c */ /* 0x000fe20000001824 */
[----:B------:R-:W5:Y:S05]  /*19a0*/  LDSM.16.M88.4 R40, [R112+0x5400] ;  /* 0x005400007028783b */ /* 0x000f6a0000000200 */
[----:B---3--:R-:W-:Y:S06]  /*19b0*/  HMMA.16816.F32 R20, R4, R80, R20 ;  /* 0x000000500414723c */ /* 0x008fec0000001814 */
[----:B----4-:R-:W-:Y:S06]  /*19c0*/  HMMA.16816.F32 R52, R76, R28, R52 ;  /* 0x0000001c4c34723c */ /* 0x010fec0000001834 */
[----:B------:R-:W-:Y:S06]  /*19d0*/  HMMA.16816.F32 R32, R16, R46, R32 ;  /* 0x0000002e1020723c */ /* 0x000fec0000001820 */
[----:B------:R-:W-:Y:S01]  /*19e0*/  HMMA.16816.F32 R24, R4, R82, R24 ;  /* 0x000000520418723c */ /* 0x000fe20000001818 */
[----:B------:R-:W3:Y:S05]  /*19f0*/  LDSM.16.M88.4 R80, [R112+0x4c00] ;  /* 0x004c00007050783b */ /* 0x000eea0000000200 */
[----:B------:R-:W-:Y:S01]  /*1a00*/  HMMA.16816.F32 R36, R16, R44, R36 ;  /* 0x0000002c1024723c */ /* 0x000fe20000001824 */
[----:B------:R-:W4:Y:S01]  /*1a10*/  LDSM.16.M88.4 R44, [R109+0x4800] ;  /* 0x004800006d2c783b */ /* 0x000f220000000200 */
[----:B------:R-:W-:Y:S01]  /*1a20*/  FMUL.FTZ R20, R20, UR8 ;  /* 0x0000000814147c20 */ /* 0x000fe20008410000 */
[----:B------:R-:W-:-:S03]  /*1a30*/  FMUL.FTZ R21, R21, UR8 ;  /* 0x0000000815157c20 */ /* 0x000fc60008410000 */
[C---:B------:R-:W-:Y:S01]  /*1a40*/  HMMA.16816.F32 R48, R76.reuse, R30, R48 ;  /* 0x0000001e4c30723c */ /* 0x040fe20000001830 */
[----:B------:R-:W4:Y:S01]  /*1a50*/  LDSM.16.M88.4 R28, [R109+0x5400] ;  /* 0x005400006d1c783b */ /* 0x000f220000000200 */
[----:B------:R-:W-:Y:S04]  /*1a60*/  MUFU.TANH R94, R20 ;  /* 0x00000014005e7308 */ /* 0x000fe80000002400 */
[----:B-1----:R-:W-:Y:S06]  /*1a70*/  HMMA.16816.F32 R68, R76, R72, R68 ;  /* 0x000000484c44723c */ /* 0x002fec0000001844 */
[----:B--2---:R-:W-:Y:S01]  /*1a80*/  HMMA.16816.F32 R52, R60, R56, R52 ;  /* 0x000000383c34723c */ /* 0x004fe20000001834 */
[----:B------:R1:W-:Y:S01]  /*1a90*/  MUFU.TANH R57, R21 ;  /* 0x0000001500397308 */ /* 0x0003e20000002400 */
[----:B------:R-:W-:Y:S01]  /*1aa0*/  FMUL.FTZ R24, R24, UR8 ;  /* 0x0000000818187c20 */ /* 0x000fe20008410000 */
[----:B------:R-:W-:Y:S01]  /*1ab0*/  FMUL.FTZ R25, R25, UR8 ;  /* 0x0000000819197c20 */ /* 0x000fe20008410000 */
[----:B------:R-:W-:-:S02]  /*1ac0*/  FMUL.FTZ R26, R26, UR8 ;  /* 0x000000081a1a7c20 */ /* 0x000fc40008410000 */
[----:B------:R-:W-:Y:S01]  /*1ad0*/  HMMA.16816.F32 R64, R76, R74, R64 ;  /* 0x0000004a4c40723c */ /* 0x000fe20000001840 */
[----:B------:R-:W-:Y:S01]  /*1ae0*/  FMUL.FTZ R56, R22, UR8 ;  /* 0x0000000816387c20 */ /* 0x000fe20008410000 */
[----:B------:R-:W-:Y:S01]  /*1af0*/  LDSM.16.M88.4 R72, [R112+0x5800] ;  /* 0x005800007048783b */ /* 0x000fe20000000200 */
[----:B------:R-:W-:Y:S03]  /*1b00*/  MUFU.TANH R77, R24 ;  /* 0x00000018004d7308 */ /* 0x000fe60000002400 */
[----:B-----5:R-:W-:Y:S01]  /*1b10*/  HMMA.16816.F32 R32, R12, R42, R32 ;  /* 0x0000002a0c20723c */ /* 0x020fe20000001820 */
[----:B------:R-:W-:-:S04]  /*1b20*/  FMUL.FTZ R76, R23, UR8 ;  /* 0x00000008174c7c20 */ /* 0x000fc80008410000 */
[----:B------:R-:W-:Y:S01]  /*1b30*/  MUFU.TANH R56, R56 ;  /* 0x0000003800387308 */ /* 0x000fe20000002400 */
[----:B-1----:R-:W1:Y:S01]  /*1b40*/  LDSM.16.M88.4 R20, [R109+0x4c00] ;  /* 0x004c00006d14783b */ /* 0x002e620000000200 */
[----:B------:R-:W-:Y:S03]  /*1b50*/  HMMA.16816.F32 R36, R12, R40, R36 ;  /* 0x000000280c24723c */ /* 0x000fe60000001824 */
[----:B------:R-:W2:Y:S03]  /*1b60*/  LDSM.16.M88.4 R40, [R109+0x5800] ;  /* 0x005800006d28783b */ /* 0x000ea60000000200 */
[C---:B------:R-:W-:Y:S01]  /*1b70*/  HMMA.16816.F32 R48, R60.reuse, R58, R48 ;  /* 0x0000003a3c30723c */ /* 0x040fe20000001830 */
[----:B------:R-:W5:Y:S05]  /*1b80*/  MUFU.TANH R76, R76 ;  /* 0x0000004c004c7308 */ /* 0x000f6a0000002400 */
[----:B---3--:R-:W-:Y:S01]  /*1b90*/  HMMA.16816.F32 R68, R60, R80, R68 ;  /* 0x000000503c44723c */ /* 0x008fe20000001844 */
[----:B------:R-:W-:-:S05]  /*1ba0*/  FMUL.FTZ R58, R27, UR8 ;  /* 0x000000081b3a7c20 */ /* 0x000fca0008410000 */
[----:B----4-:R-:W-:Y:S01]  /*1bb0*/  HMMA.16816.F32 R52, R16, R44, R52 ;  /* 0x0000002c1034723c */ /* 0x010fe20000001834 */
[----:B------:R-:W3:Y:S05]  /*1bc0*/  MUFU.TANH R44, R25 ;  /* 0x00000019002c7308 */ /* 0x000eea0000002400 */
[----:B------:R-:W-:Y:S03]  /*1bd0*/  HMMA.16816.F32 R32, R4, R30, R32 ;  /* 0x0000001e0420723c */ /* 0x000fe60000001820 */
[----:B------:R4:W-:Y:S03]  /*1be0*/  MUFU.TANH R45, R26 ;  /* 0x0000001a002d7308 */ /* 0x0009e60000002400 */
[----:B------:R-:W-:Y:S05]  /*1bf0*/  HMMA.16816.F32 R64, R60, R82, R64 ;  /* 0x000000523c40723c */ /* 0x000fea0000001840 */
[----:B------:R-:W-:Y:S01]  /*1c00*/  MUFU.TANH R58, R58 ;  /* 0x0000003a003a7308 */ /* 0x000fe20000002400 */
[----:B------:R-:W-:Y:S06]  /*1c10*/  HMMA.16816.F32 R36, R4, R28, R36 ;  /* 0x0000001c0424723c */ /* 0x000fec0000001824 */
[----:B------:R-:W-:Y:S01]  /*1c20*/  HMMA.16816.F32 R48, R16, R46, R48 ;  /* 0x0000002e1030723c */ /* 0x000fe20000001830 */
[C---:B------:R-:W-:Y:S01]  /*1c30*/  IMAD.IADD R28, R90.reuse, 0x1, -R93 ;  /* 0x000000015a1c7824 */ /* 0x040fe200078e0a5d */
[----:B----4-:R-:W4:Y:S01]  /*1c40*/  LDSM.16.M88.4 R24, [R112+0x5c00] ;  /* 0x005c00007018783b */ /* 0x010f220000000200 */
[----:B------:R-:W-:-:S03]  /*1c50*/  IMAD.SHL.U32 R90, R90, 0x2, RZ ;  /* 0x000000025a5a7824 */ /* 0x000fc600078e00ff */
[----:B-1----:R-:W-:Y:S01]  /*1c60*/  HMMA.16816.F32 R68, R16, R20, R68 ;  /* 0x000000141044723c */ /* 0x002fe20000001844 */
[----:B------:R-:W-:Y:S01]  /*1c70*/  SHF.R.S32.HI R29, RZ, 0x1f, R28 ;  /* 0x0000001fff1d7819 */ /* 0x000fe2000001141c */
[----:B------:R-:W-:Y:S01]  /*1c80*/  FMUL.FTZ R34, R34, UR8 ;  /* 0x0000000822227c20 */ /* 0x000fe20008410000 */
[----:B------:R-:W-:Y:S02]  /*1c90*/  LOP3.LUT R90, R90, 0x6, RZ, 0xc0, !PT ;  /* 0x000000065a5a7812 */ /* 0x000fe400078ec0ff */
[----:B------:R-:W-:Y:S01]  /*1ca0*/  LEA.HI R126, R29, R28, RZ, 0x2 ;  /* 0x0000001c1d7e7211 */ /* 0x000fe200078f10ff */
[----:B------:R-:W-:Y:S01]  /*1cb0*/  HMMA.16816.F32 R52, R12, R72, R52 ;  /* 0x000000480c34723c */ /* 0x000fe20000001834 */
[----:B------:R-:W-:Y:S01]  /*1cc0*/  FMUL.FTZ R21, R32, UR8 ;  /* 0x0000000820157c20 */ /* 0x000fe20008410000 */
[----:B------:R-:W-:Y:S01]  /*1cd0*/  FMUL.FTZ R32, R33, UR8 ;  /* 0x0000000821207c20 */ /* 0x000fe20008410000 */
[----:B------:R-:W-:Y:S01]  /*1ce0*/  IMAD R33, R84, 0x10, R92 ;  /* 0x0000001054217824 */ /* 0x000fe200078e025c */
[----:B------:R-:W1:Y:S01]  /*1cf0*/  LDSM.16.M88.4 R28, [R109+0x5c00] ;  /* 0x005c00006d1c783b */ /* 0x000e620000000200 */
[----:B------:R-:W-:Y:S01]  /*1d00*/  SHF.R.S32.HI R126, RZ, 0x2, R126 ;  /* 0x00000002ff7e7819 */ /* 0x000fe2000001147e */
[----:B------:R-:W-:Y:S01]  /*1d10*/  HMMA.16816.F32 R64, R16, R22, R64 ;  /* 0x000000161040723c */ /* 0x000fe20000001840 */
[----:B------:R-:W-:Y:S01]  /*1d20*/  FMUL.FTZ R59, R37, UR8 ;  /* 0x00000008253b7c20 */ /* 0x000fe20008410000 */
[----:B------:R-:W-:Y:S01]  /*1d30*/  FMUL.FTZ R36, R36, UR8 ;  /* 0x0000000824247c20 */ /* 0x000fe20008410000 */
[----:B------:R-:W-:Y:S01]  /*1d40*/  IADD3 R33, R33, 0x1, R126 ;  /* 0x0000000121217810 */ /* 0x000fe20007ffe07e */
[----:B------:R-:W-:Y:S01]  /*1d50*/  MUFU.TANH R21, R21 ;  /* 0x0000001500157308 */ /* 0x000fe20000002400 */
[----:B------:R-:W-:Y:S01]  /*1d60*/  FMUL.FTZ R37, R38, UR8 ;  /* 0x0000000826257c20 */ /* 0x000fe20008410000 */
[----:B------:R-:W-:Y:S01]  /*1d70*/  HMMA.16816.F32 R48, R12, R74, R48 ;  /* 0x0000004a0c30723c */ /* 0x000fe20000001830 */
[----:B------:R-:W-:Y:S01]  /*1d80*/  IADD3 R22, R2, R33, -R119 ;  /* 0x0000002102167210 */ /* 0x000fe20007ffe877 */
[----:B------:R-:W-:-:S02]  /*1d90*/  IMAD R17, R85, 0x40, R90 ;  /* 0x0000004055117824 */ /* 0x000fc400078e025a */
[----:B------:R-:W-:Y:S01]  /*1da0*/  FMUL.FTZ R39, R39, UR8 ;  /* 0x0000000827277c20 */ /* 0x000fe20008410000 */
[----:B------:R-:W-:Y:S01]  /*1db0*/  FMUL.FTZ R18, R35, UR8 ;  /* 0x0000000823127c20 */ /* 0x000fe20008410000 */
[----:B------:R-:W-:-:S04]  /*1dc0*/  DEPBAR.LE SB0, 0x0 ;  /* 0x000080000000791a */ /* 0x000fc80000000000 */
[----:B------:R-:W-:Y:S01]  /*1dd0*/  IMAD.IADD R91, R22, 0x1, R91 ;  /* 0x00000001165b7824 */ /* 0x000fe200078e025b */
[----:B------:R-:W1:Y:S01]  /*1de0*/  MUFU.TANH R59, R59 ;  /* 0x0000003b003b7308 */ /* 0x000e620000002400 */
[C---:B------:R-:W-:Y:S01]  /*1df0*/  VIADD R19, R17.reuse, 0x1 ;  /* 0x0000000111137836 */ /* 0x040fe20000000000 */
[----:B--2---:R-:W-:Y:S01]  /*1e00*/  HMMA.16816.F32 R52, R4, R40, R52 ;  /* 0x000000280434723c */ /* 0x004fe20000001834 */
[----:B------:R-:W-:Y:S01]  /*1e10*/  VIADD R23, R17, 0x21 ;  /* 0x0000002111177836 */ /* 0x000fe20000000000 */
[C---:B------:R-:W-:Y:S02]  /*1e20*/  VIMNMX R100, R91.reuse, R2, PT ;  /* 0x000000025b647248 */ /* 0x040fe40003fe0100 */
[----:B------:R-:W-:Y:S01]  /*1e30*/  VIADDMNMX R99, R91, 0x8, R2, PT ;  /* 0x000000085b637846 */ /* 0x000fe20003800102 */
[----:B------:R-:W-:Y:S01]  /*1e40*/  VIADD R2, R17, 0x8 ;  /* 0x0000000811027836 */ /* 0x000fe20000000000 */
[C---:B----4-:R-:W-:Y:S01]  /*1e50*/  HMMA.16816.F32 R68, R12.reuse, R24, R68 ;  /* 0x000000180c44723c */ /* 0x050fe20000001844 */
[CC--:B------:R-:W-:Y:S01]  /*1e60*/  ISETP.GE.AND P4, PT, R19.reuse, R100.reuse, PT ;  /* 0x000000641300720c */ /* 0x0c0fe20003f86270 */
[----:B------:R-:W2:Y:S01]  /*1e70*/  MUFU.TANH R36, R36 ;  /* 0x0000002400247308 */ /* 0x000ea20000002400 */
[-C--:B------:R-:W-:Y:S01]  /*1e80*/  ISETP.GE.AND P0, PT, R19, R99.reuse, PT ;  /* 0x000000631300720c */ /* 0x080fe20003f06270 */
[C---:B------:R-:W-:Y:S01]  /*1e90*/  VIADD R19, R17.reuse, 0x9 ;  /* 0x0000000911137836 */ /* 0x040fe20000000000 */
[CC--:B------:R-:W-:Y:S01]  /*1ea0*/  ISETP.GE.AND P3, PT, R2.reuse, R100.reuse, PT ;  /* 0x000000640200720c */ /* 0x0c0fe20003f66270 */
[----:B------:R-:W-:Y:S01]  /*1eb0*/  HMMA.16816.F32 R64, R12, R26, R64 ;  /* 0x0000001a0c40723c */ /* 0x000fe20000001840 */
[-C--:B------:R-:W-:Y:S01]  /*1ec0*/  ISETP.GE.AND P6, PT, R2, R99.reuse, PT ;  /* 0x000000630200720c */ /* 0x080fe20003fc6270 */
[----:B------:R-:W-:Y:S01]  /*1ed0*/  VIADD R2, R17, 0x10 ;  /* 0x0000001011027836 */ /* 0x000fe20000000000 */
[----:B-----5:R-:W-:Y:S01]  /*1ee0*/  FSEL R76, R76, -INF , !P0 ;  /* 0xff8000004c4c7808 */ /* 0x020fe20004000000 */
[----:B------:R-:W4:Y:S01]  /*1ef0*/  MUFU.TANH R32, R32 ;  /* 0x0000002000207308 */ /* 0x000f220000002400 */
[-C--:B------:R-:W-:Y:S01]  /*1f00*/  ISETP.GE.AND P2, PT, R19, R100.reuse, PT ;  /* 0x000000641300720c */ /* 0x080fe20003f46270 */
[C---:B------:R-:W-:Y:S01]  /*1f10*/  HMMA.16816.F32 R48, R4.reuse, R42, R48 ;  /* 0x0000002a0430723c */ /* 0x040fe20000001830 */
[----:B------:R-:W-:Y:S01]  /*1f20*/  FSEL R14, R57, -INF , !P4 ;  /* 0xff800000390e7808 */ /* 0x000fe20006000000 */
[C---:B------:R-:W-:Y:S01]  /*1f30*/  VIADD R13, R17.reuse, 0x19 ;  /* 0x00000019110d7836 */ /* 0x040fe20000000000 */
[CC--:B------:R-:W-:Y:S01]  /*1f40*/  ISETP.GE.AND P1, PT, R2.reuse, R100.reuse, PT ;  /* 0x000000640200720c */ /* 0x0c0fe20003f26270 */
[C---:B------:R-:W-:Y:S01]  /*1f50*/  VIADD R15, R17.reuse, 0x29 ;  /* 0x00000029110f7836 */ /* 0x040fe20000000000 */
[-C--:B------:R-:W-:Y:S01]  /*1f60*/  ISETP.GE.AND P4, PT, R2, R99.reuse, PT ;  /* 0x000000630200720c */ /* 0x080fe20003f86270 */
[----:B------:R-:W-:Y:S01]  /*1f70*/  VIADD R2, R17, 0x11 ;  /* 0x0000001111027836 */ /* 0x000fe20000000000 */
[----:B------:R-:W-:Y:S01]  /*1f80*/  FSEL R22, R77, -INF , !P3 ;  /* 0xff8000004d167808 */ /* 0x000fe20005800000 */
[----:B------:R-:W-:Y:S01]  /*1f90*/  FMUL.FTZ R52, R52, UR8 ;  /* 0x0000000834347c20 */ /* 0x000fe20008410000 */
[----:B---3--:R-:W-:Y:S01]  /*1fa0*/  FSEL R44, R44, -INF , !P2 ;  /* 0xff8000002c2c7808 */ /* 0x008fe20005000000 */
[----:B------:R-:W-:Y:S01]  /*1fb0*/  FMUL.FTZ R53, R53, UR8 ;  /* 0x0000000835357c20 */ /* 0x000fe20008410000 */
[CC--:B------:R-:W-:Y:S01]  /*1fc0*/  ISETP.GE.AND P0, PT, R2.reuse, R100.reuse, PT ;  /* 0x000000640200720c */ /* 0x0c0fe20003f06270 */
[C---:B-1----:R-:W-:Y:S01]  /*1fd0*/  HMMA.16816.F32 R68, R4.reuse, R28, R68 ;  /* 0x0000001c0444723c */ /* 0x042fe20000001844 */
[----:B------:R-:W-:Y:S01]  /*1fe0*/  ISETP.GE.AND P3, PT, R2, R99, PT ;  /* 0x000000630200720c */ /* 0x000fe20003f66270 */
[----:B------:R-:W-:Y:S01]  /*1ff0*/  VIADD R2, R17, 0x18 ;  /* 0x0000001811027836 */ /* 0x000fe20000000000 */
[----:B------:R-:W-:Y:S01]  /*2000*/  FSEL R24, R59, -INF , !P0 ;  /* 0xff8000003b187808 */ /* 0x000fe20004000000 */
[----:B------:R-:W1:Y:S01]  /*2010*/  MUFU.TANH R102, R52 ;  /* 0x0000003400667308 */ /* 0x000e620000002400 */
[-C--:B------:R-:W-:Y:S01]  /*2020*/  ISETP.GE.AND P0, PT, R17, R100.reuse, PT ;  /* 0x000000641100720c */ /* 0x080fe20003f06270 */
[----:B------:R-:W-:Y:S01]  /*2030*/  HMMA.16816.F32 R64, R4, R30, R64 ;  /* 0x0000001e0440723c */ /* 0x000fe20000001840 */
[----:B------:R-:W-:Y:S01]  /*2040*/  FSEL R12, R45, -INF , !P6 ;  /* 0xff8000002d0c7808 */ /* 0x000fe20007000000 */
[----:B------:R-:W-:Y:S01]  /*2050*/  FMUL.FTZ R54, R54, UR8 ;  /* 0x0000000836367c20 */ /* 0x000fe20008410000 */
[----:B------:R-:W-:Y:S01]  /*2060*/  FSEL R28, R94, -INF , !P0 ;  /* 0xff8000005e1c7808 */ /* 0x000fe20004000000 */
[----:B------:R-:W-:Y:S01]  /*2070*/  FMUL.FTZ R55, R55, UR8 ;  /* 0x0000000837377c20 */ /* 0x000fe20008410000 */
[----:B------:R-:W-:Y:S01]  /*2080*/  ISETP.GE.AND P6, PT, R2, R100, PT ;  /* 0x000000640200720c */ /* 0x000fe20003fc6270 */
[----:B------:R-:W-:Y:S01]  /*2090*/  FMUL.FTZ R48, R48, UR8 ;  /* 0x0000000830307c20 */ /* 0x000fe20008410000 */
[----:B------:R-:W-:Y:S01]  /*20a0*/  FMNMX.FTZ R25, R28, R14, !PT ;  /* 0x0000000e1c197209 */ /* 0x000fe20007810000 */
[----:B------:R-:W3:Y:S01]  /*20b0*/  MUFU.TANH R144, R53 ;  /* 0x0000003500907308 */ /* 0x000ee20000002400 */
[----:B--2---:R-:W-:Y:S01]  /*20c0*/  FSEL R36, R36, -INF , !P1 ;  /* 0xff80000024247808 */ /* 0x004fe20004800000 */
[----:B------:R-:W-:Y:S01]  /*20d0*/  FMUL.FTZ R49, R49, UR8 ;  /* 0x0000000831317c20 */ /* 0x000fe20008410000 */
[----:B------:R-:W-:Y:S01]  /*20e0*/  FMNMX.FTZ R25, R22, R25, !PT ;  /* 0x0000001916197209 */ /* 0x000fe20007810000 */
[----:B------:R-:W-:Y:S01]  /*20f0*/  VIADD R4, R17, 0x20 ;  /* 0x0000002011047836 */ /* 0x000fe20000000000 */
[----:B------:R-:W-:Y:S01]  /*2100*/  ISETP.GE.AND P5, PT, R19, R99, PT ;  /* 0x000000631300720c */ /* 0x000fe20003fa6270 */
[----:B------:R-:W-:Y:S01]  /*2110*/  VIADD R19, R17, 0x28 ;  /* 0x0000002811137836 */ /* 0x000fe20000000000 */
[----:B------:R-:W-:Y:S01]  /*2120*/  FMNMX.FTZ R25, R44, R25, !PT ;  /* 0x000000192c197209 */ /* 0x000fe20007810000 */
[----:B------:R-:W-:Y:S01]  /*2130*/  MUFU.TANH R140, R49 ;  /* 0x00000031008c7308 */ /* 0x000fe20000002400 */
[----:B------:R-:W-:Y:S01]  /*2140*/  FSEL R30, R21, -INF , !P6 ;  /* 0xff800000151e7808 */ /* 0x000fe20007000000 */
[----:B------:R-:W-:Y:S01]  /*2150*/  FMUL.FTZ R68, R68, UR8 ;  /* 0x0000000844447c20 */ /* 0x000fe20008410000 */
[----:B------:R-:W-:Y:S01]  /*2160*/  ISETP.GE.AND P2, PT, R2, R99, PT ;  /* 0x000000630200720c */ /* 0x000fe20003f46270 */
[----:B------:R-:W-:Y:S01]  /*2170*/  FMUL.FTZ R69, R69, UR8 ;  /* 0x0000000845457c20 */ /* 0x000fe20008410000 */
[----:B------:R-:W-:Y:S01]  /*2180*/  FMNMX.FTZ R21, R36, R25, !PT ;  /* 0x0000001924157209 */ /* 0x000fe20007810000 */
[----:B------:R-:W-:Y:S01]  /*2190*/  VIADD R7, R17, 0x31 ;  /* 0x0000003111077836 */ /* 0x000fe20000000000 */
[----:B------:R-:W-:Y:S01]  /*21a0*/  FSEL R58, R58, -INF , !P5 ;  /* 0xff8000003a3a7808 */ /* 0x000fe20006800000 */
[----:B------:R-:W2:Y:S01]  /*21b0*/  MUFU.TANH R2, R48 ;  /* 0x0000003000027308 */ /* 0x000ea20000002400 */
[-C--:B------:R-:W-:Y:S01]  /*21c0*/  ISETP.GE.AND P5, PT, R13, R100.reuse, PT ;  /* 0x000000640d00720c */ /* 0x080fe20003fa6270 */
[----:B------:R-:W-:Y:S01]  /*21d0*/  FMUL.FTZ R64, R64, UR8 ;  /* 0x0000000840407c20 */ /* 0x000fe20008410000 */
[----:B------:R-:W-:Y:S01]  /*21e0*/  FMNMX.FTZ R21, R24, R21, !PT ;  /* 0x0000001518157209 */ /* 0x000fe20007810000 */
[----:B------:R-:W-:Y:S01]  /*21f0*/  FMUL.FTZ R65, R65, UR8 ;  /* 0x0000000841417c20 */ /* 0x000fe20008410000 */
[-C--:B------:R-:W-:Y:S01]  /*2200*/  ISETP.GE.AND P6, PT, R4, R100.reuse, PT ;  /* 0x000000640400720c */ /* 0x080fe20003fc6270 */
[----:B------:R-:W-:Y:S01]  /*2210*/  FMUL.FTZ R51, R51, UR8 ;  /* 0x0000000833337c20 */ /* 0x000fe20008410000 */
[----:B----4-:R-:W-:Y:S01]  /*2220*/  FSEL R26, R32, -INF , !P5 ;  /* 0xff800000201a7808 */ /* 0x010fe20006800000 */
[----:B------:R-:W4:Y:S01]  /*2230*/  MUFU.TANH R106, R68 ;  /* 0x00000044006a7308 */ /* 0x000f220000002400 */
[----:B------:R-:W-:Y:S01]  /*2240*/  FMNMX.FTZ R21, R30, R21, !PT ;  /* 0x000000151e157209 */ /* 0x000fe20007810000 */
[----:B------:R-:W-:Y:S01]  /*2250*/  VIADD R5, R17, 0x38 ;  /* 0x0000003811057836 */ /* 0x000fe20000000000 */
[-C--:B------:R-:W-:Y:S01]  /*2260*/  ISETP.GE.AND P5, PT, R23, R100.reuse, PT ;  /* 0x000000641700720c */ /* 0x080fe20003fa6270 */
[----:B------:R-:W-:Y:S01]  /*2270*/  FMUL.FTZ R50, R50, UR8 ;  /* 0x0000000832327c20 */ /* 0x000fe20008410000 */
[----:B-1----:R-:W-:Y:S01]  /*2280*/  FSEL R102, R102, -INF , !P6 ;  /* 0xff80000066667808 */ /* 0x002fe20007000000 */
[----:B------:R-:W-:Y:S01]  /*2290*/  FMUL.FTZ R70, R70, UR8 ;  /* 0x0000000846467c20 */ /* 0x000fe20008410000 */
[----:B------:R-:W-:Y:S01]  /*22a0*/  FMNMX.FTZ R21, R26, R21, !PT ;  /* 0x000000151a157209 */ /* 0x000fe20007810000 */
[----:B------:R-:W1:Y:S01]  /*22b0*/  MUFU.TANH R105, R69 ;  /* 0x0000004500697308 */ /* 0x000e620000002400 */
[----:B------:R-:W-:Y:S01]  /*22c0*/  ISETP.GE.AND P1, PT, R13, R99, PT ;  /* 0x000000630d00720c */ /* 0x000fe20003f26270 */
[----:B------:R-:W-:Y:S01]  /*22d0*/  VIADD R13, R17, 0x30 ;  /* 0x00000030110d7836 */ /* 0x000fe20000000000 */
[----:B------:R-:W-:Y:S01]  /*22e0*/  ISETP.GE.AND P6, PT, R19, R100, PT ;  /* 0x000000641300720c */ /* 0x000fe20003fc6270 */
[----:B------:R-:W-:Y:S01]  /*22f0*/  FMUL.FTZ R71, R71, UR8 ;  /* 0x0000000847477c20 */ /* 0x000fe20008410000 */
[----:B---3--:R-:W-:-:S02]  /*2300*/  FSEL R144, R144, -INF , !P5 ;  /* 0xff80000090907808 */ /* 0x008fc40006800000 */
[----:B------:R-:W-:Y:S01]  /*2310*/  FMNMX.FTZ R21, R102, R21, !PT ;  /* 0x0000001566157209 */ /* 0x000fe20007810000 */
[----:B------:R-:W3:Y:S01]  /*2320*/  MUFU.TANH R104, R64 ;  /* 0x0000004000687308 */ /* 0x000ee20000002400 */
[----:B--2---:R-:W-:Y:S02]  /*2330*/  FSEL R94, R2, -INF , !P6 ;  /* 0xff800000025e7808 */ /* 0x004fe40007000000 */
[-C--:B------:R-:W-:Y:S02]  /*2340*/  ISETP.GE.AND P6, PT, R13, R100.reuse, PT ;  /* 0x000000640d00720c */ /* 0x080fe40003fc6270 */
[----:B------:R-:W-:Y:S02]  /*2350*/  ISETP.GE.AND P5, PT, R15, R100, PT ;  /* 0x000000640f00720c */ /* 0x000fe40003fa6270 */
[----:B------:R-:W-:Y:S01]  /*2360*/  FMNMX.FTZ R21, R144, R21, !PT ;  /* 0x0000001590157209 */ /* 0x000fe20007810000 */
[----:B------:R-:W2:Y:S01]  /*2370*/  MUFU.TANH R37, R37 ;  /* 0x0000002500257308 */ /* 0x000ea20000002400 */
[----:B----4-:R-:W-:-:S02]  /*2380*/  FSEL R106, R106, -INF , !P6 ;  /* 0xff8000006a6a7808 */ /* 0x010fc40007000000 */
[----:B------:R-:W-:Y:S02]  /*2390*/  FSEL R140, R140, -INF , !P5 ;  /* 0xff8000008c8c7808 */ /* 0x000fe40006800000 */
[C---:B------:R-:W-:Y:S01]  /*23a0*/  ISETP.GE.AND P6, PT, R17.reuse, R99, PT ;  /* 0x000000631100720c */ /* 0x040fe20003fc6270 */
[----:B------:R-:W-:Y:S01]  /*23b0*/  VIADD R17, R17, 0x39 ;  /* 0x0000003911117836 */ /* 0x000fe20000000000 */
[----:B------:R-:W-:Y:S01]  /*23c0*/  FMNMX.FTZ R21, R94, R21, !PT ;  /* 0x000000155e157209 */ /* 0x000fe20007810000 */
[----:B------:R-:W4:Y:S01]  /*23d0*/  MUFU.TANH R103, R65 ;  /* 0x0000004100677308 */ /* 0x000f220000002400 */
[----:B------:R-:W-:Y:S02]  /*23e0*/  ISETP.GE.AND P5, PT, R7, R100, PT ;  /* 0x000000640700720c */ /* 0x000fe40003fa6270 */
[----:B------:R-:W-:Y:S02]  /*23f0*/  FSEL R56, R56, -INF , !P6 ;  /* 0xff80000038387808 */ /* 0x000fe40007000000 */
[----:B------:R-:W-:-:S02]  /*2400*/  FMNMX.FTZ R25, R140, R21, !PT ;  /* 0x000000158c197209 */ /* 0x000fc40007810000 */
[----:B------:R-:W-:Y:S01]  /*2410*/  ISETP.GE.AND P0, PT, R98, 0x2, PT ;  /* 0x000000026200780c */ /* 0x000fe20003f06270 */
[----:B------:R-:W5:Y:S01]  /*2420*/  MUFU.TANH R20, R39 ;  /* 0x0000002700147308 */ /* 0x000f620000002400 */
[----:B-1----:R-:W-:Y:S02]  /*2430*/  FSEL R105, R105, -INF , !P5 ;  /* 0xff80000069697808 */ /* 0x002fe40006800000 */
[----:B------:R-:W-:Y:S02]  /*2440*/  ISETP.GE.AND P6, PT, R5, R100, PT ;  /* 0x000000640500720c */ /* 0x000fe40003fc6270 */
[----:B------:R-:W-:Y:S02]  /*2450*/  FMNMX.FTZ R21, R56, R76, !PT ;  /* 0x0000004c38157209 */ /* 0x000fe40007810000 */
[----:B------:R-:W-:Y:S01]  /*2460*/  FMNMX.FTZ R2, R106, R25, !PT ;  /* 0x000000196a027209 */ /* 0x000fe20007810000 */
[----:B------:R1:W1:Y:S01]  /*2470*/  MUFU.TANH R16, R34 ;  /* 0x0000002200107308 */ /* 0x0002620000002400 */
[----:B------:R-:W-:-:S02]  /*2480*/  ISETP.GE.AND P5, PT, R17, R100, PT ;  /* 0x000000641100720c */ /* 0x000fc40003fa6270 */
[----:B---3--:R-:W-:Y:S02]  /*2490*/  FSEL R104, R104, -INF , !P6 ;  /* 0xff80000068687808 */ /* 0x008fe40007000000 */
[----:B------:R-:W-:Y:S02]  /*24a0*/  FMNMX.FTZ R21, R12, R21, !PT ;  /* 0x000000150c157209 */ /* 0x000fe40007810000 */
[----:B------:R-:W-:Y:S01]  /*24b0*/  FMNMX.FTZ R25, R105, R2, !PT ;  /* 0x0000000269197209 */ /* 0x000fe20007810000 */
[----:B------:R-:W3:Y:S01]  /*24c0*/  MUFU.TANH R18, R18 ;  /* 0x0000001200127308 */ /* 0x000ee20000002400 */
[----:B--2---:R-:W-:Y:S02]  /*24d0*/  FSEL R6, R37, -INF , !P4 ;  /* 0xff80000025067808 */ /* 0x004fe40006000000 */
[----:B----4-:R-:W-:Y:S02]  /*24e0*/  FSEL R103, R103, -INF , !P5 ;  /* 0xff80000067677808 */ /* 0x010fe40006800000 */
[----:B------:R-:W-:-:S02]  /*24f0*/  FMNMX.FTZ R21, R58, R21, !PT ;  /* 0x000000153a157209 */ /* 0x000fc40007810000 */
[----:B------:R-:W-:Y:S01]  /*2500*/  FMNMX.FTZ R2, R104, R25, !PT ;  /* 0x0000001968027209 */ /* 0x000fe20007810000 */
[----:B------:R2:W4:Y:S01]  /*2510*/  MUFU.TANH R142, R54 ;  /* 0x00000036008e7308 */ /* 0x0005220000002400 */
[----:B-----5:R-:W-:Y:S02]  /*2520*/  FSEL R20, R20, -INF , !P3 ;  /* 0xff80000014147808 */ /* 0x020fe40005800000 */
[----:B------:R-:W-:Y:S02]  /*2530*/  FMNMX.FTZ R25, R6, R21, !PT ;  /* 0x0000001506197209 */ /* 0x000fe40007810000 */
[----:B------:R-:W-:-:S03]  /*2540*/  FMNMX.FTZ R2, R103, R2, !PT ;  /* 0x0000000267027209 */ /* 0x000fc60007810000 */
[----:B------:R2:W1:Y:S08]  /*2550*/  MUFU.TANH R138, R55 ;  /* 0x00000037008a7308 */ /* 0x0004700000002400 */
[----:B------:R2:W1:Y:S08]  /*2560*/  MUFU.TANH R92, R50 ;  /* 0x00000032005c7308 */ /* 0x0004700000002400 */
[----:B------:R-:W1:Y:S08]  /*2570*/  MUFU.TANH R51, R51 ;  /* 0x0000003300337308 */ /* 0x000e700000002400 */
[----:B------:R2:W1:Y:S01]  /*2580*/  MUFU.TANH R35, R70 ;  /* 0x0000004600237308 */ /* 0x0004620000002400 */
[----:B------:R-:W-:Y:S06]  /*2590*/  BAR.SYNC.DEFER_BLOCKING 0x0 ;  /* 0x0000000000007b1d */ /* 0x000fec0000010000 */
[----:B---34-:R-:W-:Y:S05]  /*25a0*/  @!P0 BRA `(.L_x_906) ;  /* 0x0000000000548947 */ /* 0x018fea0003800000 */
        /* <DEDUP_REMOVED lines=21> */
.L_x_906:
[----:B-1----:R-:W-:Y:S01]  /*2700*/  FSEL R16, R16, -INF , !P2 ;  /* 0xff80000010107808 */ /* 0x002fe20005000000 */
[----:B------:R-:W-:Y:S01]  /*2710*/  FMUL.FTZ R33, R66, UR8 ;  /* 0x0000000842217c20 */ /* 0x000fe20008410000 */
[----:B------:R-:W-:Y:S01]  /*2720*/  FMNMX.FTZ R25, R20, R25, !PT ;  /* 0x0000001914197209 */ /* 0x000fe20007810000 */
[----:B------:R-:W1:Y:S01]  /*2730*/  MUFU.TANH R34, R71 ;  /* 0x0000004700227308 */ /* 0x000e620000002400 */
[----:B------:R-:W-:Y:S01]  /*2740*/  ISETP.GE.AND P2, PT, R4, R99, PT ;  /* 0x000000630400720c */ /* 0x000fe20003f46270 */
[----:B------:R-:W-:Y:S01]  /*2750*/  FMUL.FTZ R32, R67, UR8 ;  /* 0x0000000843207c20 */ /* 0x000fe20008410000 */
[----:B------:R-:W-:Y:S01]  /*2760*/  FSEL R4, R18, -INF , !P1 ;  /* 0xff80000012047808 */ /* 0x000fe20004800000 */
[----:B------:R-:W4:Y:S01]  /*2770*/  SHFL.BFLY PT, R21, R2, 0x2, 0x1f ;  /* 0x0c401f0002157f89 */ /* 0x000f2200000e0000 */
[----:B------:R-:W-:Y:S01]  /*2780*/  FMNMX.FTZ R25, R16, R25, !PT ;  /* 0x0000001910197209 */ /* 0x000fe20007810000 */
[----:B------:R-:W-:Y:S01]  /*2790*/  ULDC UR6, c[0x0][0x2ec] ;  /* 0x0000bb0000067ab9 */ /* 0x000fe20000000800 */
[----:B------:R-:W-:Y:S01]  /*27a0*/  ISETP.GE.AND P1, PT, R23, R99, PT ;  /* 0x000000631700720c */ /* 0x000fe20003f26270 */
[----:B------:R-:W5:Y:S01]  /*27b0*/  MUFU.TANH R33, R33 ;  /* 0x0000002100217308 */ /* 0x000f620000002400 */
[----:B------:R-:W-:-:S02]  /*27c0*/  FSEL R142, R142, -INF , !P2 ;  /* 0xff8000008e8e7808 */ /* 0x000fc40005000000 */
[----:B------:R-:W-:Y:S02]  /*27d0*/  FMNMX.FTZ R25, R4, R25, !PT ;  /* 0x0000001904197209 */ /* 0x000fe40007810000 */
[----:B------:R-:W-:Y:S02]  /*27e0*/  ISETP.GE.AND P2, PT, R19, R99, PT ;  /* 0x000000631300720c */ /* 0x000fe40003f46270 */
[----:B------:R-:W-:Y:S01]  /*27f0*/  FSEL R138, R138, -INF , !P1 ;  /* 0xff8000008a8a7808 */ /* 0x000fe20004800000 */
[----:B------:R-:W2:Y:S01]  /*2800*/  MUFU.TANH R32, R32 ;  /* 0x0000002000207308 */ /* 0x000ea20000002400 */
        /* <DEDUP_REMOVED lines=10> */
[-C--:B------:R-:W-:Y:S02]  /*28b0*/  ISETP.GE.AND P2, PT, R5, R99.reuse, PT ;  /* 0x000000630500720c */ /* 0x080fe40003f46270 */
[----:B-1----:R-:W-:Y:S02]  /*28c0*/  FSEL R34, R34, -INF , !P1 ;  /* 0xff80000022227808 */ /* 0x002fe40004800000 */
[----:B------:R-:W-:Y:S02]  /*28d0*/  FMNMX.FTZ R5, R35, R0, !PT ;  /* 0x0000000023057209 */ /* 0x000fe40007810000 */
[----:B------:R-:W-:Y:S02]  /*28e0*/  ISETP.GE.AND P1, PT, R17, R99, PT ;  /* 0x000000631100720c */ /* 0x000fe40003f26270 */
[----:B-----5:R-:W-:-:S02]  /*28f0*/  FSEL R33, R33, -INF , !P2 ;  /* 0xff80000021217808 */ /* 0x020fc40005000000 */
[----:B------:R-:W-:Y:S02]  /*2900*/  FMNMX.FTZ R0, R34, R5, !PT ;  /* 0x0000000522007209 */ /* 0x000fe40007810000 */
[----:B--2---:R-:W-:Y:S02]  /*2910*/  FSEL R32, R32, -INF , !P1 ;  /* 0xff80000020207808 */ /* 0x004fe40004800000 */
[----:B------:R-:W-:Y:S02]  /*2920*/  FMNMX.FTZ R5, R33, R0, !PT ;  /* 0x0000000021057209 */ /* 0x000fe40007810000 */
[----:B----4-:R-:W-:Y:S02]  /*2930*/  FMNMX.FTZ R21, R2, R21, !PT ;  /* 0x0000001502157209 */ /* 0x010fe40007810000 */
[----:B------:R-:W-:Y:S02]  /*2940*/  FMNMX.FTZ R18, R32, R5, !PT ;  /* 0x0000000520127209 */ /* 0x000fe40007810000 */
[----:B------:R-:W-:Y:S01]  /*2950*/  LEA R7, R88, R87, 0x5 ;  /* 0x0000005758077211 */ /* 0x000fe200078e28ff */
[----:B------:R-:W1:Y:S03]  /*2960*/  SHFL.BFLY PT, R2, R21, 0x1, 0x1f ;  /* 0x0c201f0015027f89 */ /* 0x000e6600000e0000 */
[----:B------:R-:W-:Y:S01]  /*2970*/  IADD3 R110, R86, R7, RZ ;  /* 0x00000007566e7210 */ /* 0x000fe20007ffe0ff */
[----:B------:R-:W2:Y:S03]  /*2980*/  SHFL.BFLY PT, R5, R18, 0x2, 0x1f ;  /* 0x0c401f0012057f89 */ /* 0x000ea600000e0000 */
[----:B------:R-:W-:-:S04]  /*2990*/  LEA R110, R110, UR4, 0x1 ;  /* 0x000000046e6e7c11 */ /* 0x000fc8000f8e08ff */
[----:B------:R-:W-:Y:S01]  /*29a0*/  LEA R108, R3, R110, 0x1 ;  /* 0x0000006e036c7211 */ /* 0x000fe200078e08ff */
[----:B------:R-:W-:Y:S04]  /*29b0*/  LDSM.16.MT88.4 R60, [R110+0x7000] ;  /* 0x007000006e3c783b */ /* 0x000fe80000004200 */
[----:B---3--:R-:W-:Y:S04]  /*29c0*/  LDSM.16.MT88.4 R40, [R110+0x8000] ;  /* 0x008000006e28783b */ /* 0x008fe80000004200 */
        /* <DEDUP_REMOVED lines=25> */
[----:B------:R-:W-:Y:S01]  /*2b60*/  FFMA.FTZ R103, R103, UR6, -R127 ;  /* 0x0000000667677c23 */ /* 0x000fe2000801087f */
[----:B-1----:R-:W-:-:S04]  /*2b70*/  FMNMX.FTZ R0, R5, R0, !PT ;  /* 0x0000000005007209 */ /* 0x002fc80007810000 */
[C---:B------:R-:W-:Y:S01]  /*2b80*/  FSETP.NEU.FTZ.AND P1, PT, R0.reuse, -INF , PT ;  /* 0xff8000000000780b */ /* 0x040fe20003f3d000 */
[----:B------:R-:W-:Y:S01]  /*2b90*/  FMUL.FTZ R5, R0, UR6 ;  /* 0x0000000600057c20 */ /* 0x000fe20008410000 */
[----:B------:R-:W-:Y:S04]  /*2ba0*/  MUFU.EX2 R90, R90 ;  /* 0x0000005a005a7308 */ /* 0x000fe80000000800 */
[----:B------:R-:W-:Y:S02]  /*2bb0*/  FSEL R87, R5, RZ, P1 ;  /* 0x000000ff05577208 */ /* 0x000fe40000800000 */
[----:B--2---:R-:W-:Y:S02]  /*2bc0*/  F2FP.F16.F32.PACK_AB R48, R107, R130 ;  /* 0x000000826b30723e */ /* 0x004fe400000000ff */
[----:B------:R-:W1:Y:S01]  /*2bd0*/  MUFU.EX2 R89, R89 ;  /* 0x0000005900597308 */ /* 0x000e620000000800 */
[--C-:B------:R-:W-:Y:S01]  /*2be0*/  FFMA.FTZ R134, R56, UR6, -R87.reuse ;  /* 0x0000000638867c23 */ /* 0x100fe20008010857 */
[--C-:B------:R-:W-:Y:S01]  /*2bf0*/  FFMA.FTZ R131, R76, UR6, -R87.reuse ;  /* 0x000000064c837c23 */ /* 0x100fe20008010857 */
[--C-:B------:R-:W-:Y:S01]  /*2c00*/  FFMA.FTZ R86, R12, UR6, -R87.reuse ;  /* 0x000000060c567c23 */ /* 0x100fe20008010857 */
[--C-:B------:R-:W-:Y:S01]  /*2c10*/  FFMA.FTZ R31, R58, UR6, -R87.reuse ;  /* 0x000000063a1f7c23 */ /* 0x100fe20008010857 */
[----:B------:R-:W-:Y:S01]  /*2c20*/  LDSM.16.MT88.4 R12, [R110+0x7400] ;  /* 0x007400006e0c783b */ /* 0x000fe20000004200 */
        /* <DEDUP_REMOVED lines=11> */
[----:B-1----:R-:W-:Y:S01]  /*2ce0*/  F2FP.F16.F32.PACK_AB R50, R89, R90 ;  /* 0x0000005a5932723e */ /* 0x002fe200000000ff */
[--C-:B------:R-:W-:Y:S01]  /*2cf0*/  FFMA.FTZ R138, R138, UR6, -R87.reuse ;  /* 0x000000068a8a7c23 */ /* 0x100fe20008010857 */
[----:B------:R-:W1:Y:S01]  /*2d00*/  LDSM.16.MT88.4 R20, [R108+0x6400] ;  /* 0x006400006c14783b */ /* 0x000e620000004200 */
[--C-:B------:R-:W-:Y:S01]  /*2d10*/  FFMA.FTZ R35, R35, UR6, -R87.reuse ;  /* 0x0000000623237c23 */ /* 0x100fe20008010857 */
[--C-:B------:R-:W-:Y:S01]  /*2d20*/  FFMA.FTZ R34, R34, UR6, -R87.reuse ;  /* 0x0000000622227c23 */ /* 0x100fe20008010857 */
[----:B------:R-:W-:Y:S01]  /*2d30*/  FFMA.FTZ R33, R33, UR6, -R87 ;  /* 0x0000000621217c23 */ /* 0x000fe20008010857 */
[----:B------:R-:W-:Y:S01]  /*2d40*/  FADD.FTZ R107, R130, R107 ;  /* 0x0000006b826b7221 */ /* 0x000fe20000010000 */
[----:B------:R-:W-:Y:S08]  /*2d50*/  MUFU.EX2 R86, R86 ;  /* 0x0000005600567308 */ /* 0x000ff00000000800 */
[----:B------:R-:W5:Y:S01]  /*2d60*/  MUFU.EX2 R31, R31 ;  /* 0x0000001f001f7308 */ /* 0x000f620000000800 */
[----:B----4-:R-:W-:Y:S01]  /*2d70*/  F2FP.F16.F32.PACK_AB R49, R131, R134 ;  /* 0x000000868331723e */ /* 0x010fe200000000ff */
[----:B------:R-:W-:-:S06]  /*2d80*/  FADD.FTZ R131, R134, R131 ;  /* 0x0000008386837221 */ /* 0x000fcc0000010000 */
[----:B------:R-:W-:Y:S08]  /*2d90*/  MUFU.EX2 R29, R29 ;  /* 0x0000001d001d7308 */ /* 0x000ff00000000800 */
[----:B------:R-:W4:Y:S01]  /*2da0*/  MUFU.EX2 R28, R28 ;  /* 0x0000001c001c7308 */ /* 0x000f220000000800 */
[----:B-----5:R-:W-:Y:S01]  /*2db0*/  F2FP.F16.F32.PACK_AB R51, R31, R86 ;  /* 0x000000561f33723e */ /* 0x020fe200000000ff */
[----:B------:R-:W-:-:S04]  /*2dc0*/  FADD.FTZ R86, R86, R131 ;  /* 0x0000008356567221 */ /* 0x000fc80000010000 */
[----:B------:R-:W-:Y:S02]  /*2dd0*/  FADD.FTZ R31, R31, R86 ;  /* 0x000000561f1f7221 */ /* 0x000fe40000010000 */
[C---:B------:R-:W-:Y:S01]  /*2de0*/  HMMA.16816.F32 R64, R48.reuse, R60, RZ ;  /* 0x0000003c3040723c */ /* 0x040fe200000018ff */
[----:B------:R-:W-:Y:S05]  /*2df0*/  MUFU.EX2 R25, R25 ;  /* 0x0000001900197308 */ /* 0x000fea0000000800 */
[----:B------:R-:W-:Y:S03]  /*2e00*/  HMMA.16816.F32 R60, R48, R62, RZ ;  /* 0x0000003e303c723c */ /* 0x000fe600000018ff */
[----:B------:R-:W5:Y:S01]  /*2e10*/  MUFU.EX2 R24, R24 ;  /* 0x0000001800187308 */ /* 0x000f620000000800 */
[----:B----4-:R-:W-:-:S02]  /*2e20*/  F2FP.F16.F32.PACK_AB R4, R28, R29 ;  /* 0x0000001d1c04723e */ /* 0x010fc400000000ff */
[C---:B------:R-:W-:Y:S05]  /*2e30*/  HMMA.16816.F32 R36, R48.reuse, R40, RZ ;  /* 0x000000283024723c */ /* 0x040fea00000018ff */
[----:B------:R-:W-:Y:S01]  /*2e40*/  MUFU.EX2 R30, R30 ;  /* 0x0000001e001e7308 */ /* 0x000fe20000000800 */
[C---:B------:R-:W-:Y:S06]  /*2e50*/  HMMA.16816.F32 R40, R48.reuse, R42, RZ ;  /* 0x0000002a3028723c */ /* 0x040fec00000018ff */
[----:B--2---:R-:W-:Y:S01]  /*2e60*/  HMMA.16816.F32 R80, R48, R76, RZ ;  /* 0x0000004c3050723c */ /* 0x004fe200000018ff */
[----:B------:R-:W2:Y:S01]  /*2e70*/  MUFU.EX2 R27, R27 ;  /* 0x0000001b001b7308 */ /* 0x000ea20000000800 */
[----:B-----5:R-:W-:-:S04]  /*2e80*/  F2FP.F16.F32.PACK_AB R6, R24, R25 ;  /* 0x000000191806723e */ /* 0x020fc800000000ff */
[C---:B------:R-:W-:Y:S03]  /*2e90*/  HMMA.16816.F32 R72, R48.reuse, R68, RZ ;  /* 0x000000443048723c */ /* 0x040fe600000018ff */
[----:B------:R-:W-:Y:S03]  /*2ea0*/  MUFU.EX2 R26, R26 ;  /* 0x0000001a001a7308 */ /* 0x000fe60000000800 */
[C---:B------:R-:W-:Y:S05]  /*2eb0*/  HMMA.16816.F32 R56, R48.reuse, R52, RZ ;  /* 0x000000343038723c */ /* 0x040fea00000018ff */
[----:B------:R-:W4:Y:S01]  /*2ec0*/  MUFU.EX2 R3, R3 ;  /* 0x0000000300037308 */ /* 0x000f220000000800 */
[----:B--2---:R-:W-:Y:S01]  /*2ed0*/  F2FP.F16.F32.PACK_AB R5, R27, R30 ;  /* 0x0000001e1b05723e */ /* 0x004fe200000000ff */
[----:B------:R-:W-:Y:S01]  /*2ee0*/  HMMA.16816.F32 R76, R48, R78, RZ ;  /* 0x0000004e304c723c */ /* 0x000fe200000018ff */
[----:B------:R-:W-:-:S04]  /*2ef0*/  FADD.FTZ R30, R30, R31 ;  /* 0x0000001f1e1e7221 */ /* 0x000fc80000010000 */
[----:B------:R-:W-:Y:S01]  /*2f00*/  FADD.FTZ R27, R27, R30 ;  /* 0x0000001e1b1b7221 */ /* 0x000fe20000010000 */
[C---:B------:R-:W-:Y:S01]  /*2f10*/  HMMA.16816.F32 R68, R48.reuse, R70, RZ ;  /* 0x000000463044723c */ /* 0x040fe200000018ff */
[----:B------:R-:W-:Y:S05]  /*2f20*/  MUFU.EX2 R102, R102 ;  /* 0x0000006600667308 */ /* 0x000fea0000000800 */
[----:B------:R-:W-:Y:S01]  /*2f30*/  HMMA.16816.F32 R52, R48, R54, RZ ;  /* 0x000000363034723c */ /* 0x000fe200000018ff */
[----:B----4-:R-:W-:Y:S02]  /*2f40*/  F2FP.F16.F32.PACK_AB R7, R3, R26 ;  /* 0x0000001a0307723e */ /* 0x010fe400000000ff */
[----:B------:R-:W2:Y:S01]  /*2f50*/  MUFU.EX2 R95, R95 ;  /* 0x0000005f005f7308 */ /* 0x000ea20000000800 */
[----:B------:R-:W-:-:S04]  /*2f60*/  FADD.FTZ R26, R26, R27 ;  /* 0x0000001b1a1a7221 */ /* 0x000fc80000010000 */
[----:B------:R-:W-:Y:S01]  /*2f70*/  FADD.FTZ R26, R3, R26 ;  /* 0x0000001a031a7221 */ /* 0x000fe20000010000 */
[C---:B------:R-:W-:Y:S01]  /*2f80*/  HMMA.16816.F32 R64, R4.reuse, R12, R64 ;  /* 0x0000000c0440723c */ /* 0x040fe20000001840 */
[----:B------:R-:W-:Y:S01]  /*2f90*/  SHF.R.S32.HI R3, RZ, 0x1f, R84 ;  /* 0x0000001fff037819 */ /* 0x000fe20000011454 */
[----:B------:R-:W-:Y:S03]  /*2fa0*/  MUFU.EX2 R94, R94 ;  /* 0x0000005e005e7308 */ /* 0x000fe60000000800 */
[----:B------:R-:W-:Y:S01]  /*2fb0*/  LEA.HI R3, R3, R84, RZ, 0x2 ;  /* 0x0000005403037211 */ /* 0x000fe200078f10ff */
[C---:B------:R-:W-:Y:S01]  /*2fc0*/  HMMA.16816.F32 R60, R4.reuse, R14, R60 ;  /* 0x0000000e043c723c */ /* 0x040fe2000000183c */
[----:B------:R-:W4:Y:S02]  /*2fd0*/  LDSM.16.MT88.4 R12, [R110+0x8400] ;  /* 0x008400006e0c783b */ /* 0x000f240000004200 */
[----:B------:R-:W-:Y:S01]  /*2fe0*/  LOP3.LUT R3, R3, 0xfffffffc, RZ, 0xc0, !PT ;  /* 0xfffffffc03037812 */ /* 0x000fe200078ec0ff */
[----:B------:R-:W-:Y:S02]  /*2ff0*/  MUFU.EX2 R91, R91 ;  /* 0x0000005b005b7308 */ /* 0x000fe40000000800 */
[----:B---3--:R-:W-:Y:S01]  /*3000*/  HMMA.16816.F32 R80, R4, R16, R80 ;  /* 0x000000100450723c */ /* 0x008fe20000001850 */
[----:B------:R-:W-:-:S02]  /*3010*/  IADD3 R133, R84, -R3, RZ ;  /* 0x8000000354857210 */ /* 0x000fc40007ffe0ff */
[----:B------:R-:W-:-:S03]  /*3020*/  MOV R3, R85 ;  /* 0x0000005500037202 */ /* 0x000fc60000000f00 */
[C---:B------:R-:W-:Y:S01]  /*3030*/  HMMA.16816.F32 R76, R4.reuse, R18, R76 ;  /* 0x00000012044c723c */ /* 0x040fe2000000184c */
[----:B------:R-:W3:Y:S01]  /*3040*/  LDSM.16.MT88.4 R16, [R108+0x7400] ;  /* 0x007400006c10783b */ /* 0x000ee20000004200 */
[----:B------:R-:W-:Y:S04]  /*3050*/  MUFU.EX2 R101, R101 ;  /* 0x0000006500657308 */ /* 0x000fe80000000800 */
[C---:B-1----:R-:W-:Y:S04]  /*3060*/  HMMA.16816.F32 R72, R4.reuse, R20, R72 ;  /* 0x000000140448723c */ /* 0x042fe80000001848 */
[----:B------:R1:W5:Y:S02]  /*3070*/  MUFU.EX2 R92, R138 ;  /* 0x0000008a005c7308 */ /* 0x0003640000000800 */
[C---:B------:R-:W-:Y:S01]  /*3080*/  HMMA.16816.F32 R68, R4.reuse, R22, R68 ;  /* 0x000000160444723c */ /* 0x040fe20000001844 */
[----:B------:R-:W-:Y:S05]  /*3090*/  LDSM.16.MT88.4 R20, [R110+0x6c00] ;  /* 0x006c00006e14783b */ /* 0x000fea0000004200 */
[----:B------:R-:W-:Y:S08]  /*30a0*/  MUFU.EX2 R93, R93 ;  /* 0x0000005d005d7308 */ /* 0x000ff00000000800 */
[----:B------:R-:W5:Y:S01]  /*30b0*/  MUFU.EX2 R88, R88 ;  /* 0x0000005800587308 */ /* 0x000f620000000800 */
[----:B-1----:R-:W-:Y:S01]  /*30c0*/  FFMA.FTZ R138, R32, UR6, -R87 ;  /* 0x00000006208a7c23 */ /* 0x002fe20008010857 */
[C---:B----4-:R-:W-:Y:S06]  /*30d0*/  HMMA.16816.F32 R36, R4.reuse, R12, R36 ;  /* 0x0000000c0424723c */ /* 0x050fec0000001824 */
[----:B------:R-:W-:Y:S01]  /*30e0*/  MUFU.EX2 R106, R106 ;  /* 0x0000006a006a7308 */ /* 0x000fe20000000800 */
[C---:B------:R-:W-:Y:S01]  /*30f0*/  HMMA.16816.F32 R40, R4.reuse, R14, R40 ;  /* 0x0000000e0428723c */ /* 0x040fe20000001828 */
[----:B------:R-:W1:Y:S05]  /*3100*/  LDSM.16.MT88.4 R12, [R108+0x8000] ;  /* 0x008000006c0c783b */ /* 0x000e6a0000004200 */
[C---:B---3--:R-:W-:Y:S01]  /*3110*/  HMMA.16816.F32 R56, R4.reuse, R16, R56 ;  /* 0x000000100438723c */ /* 0x048fe20000001838 */
[----:B------:R-:W-:Y:S05]  /*3120*/  MUFU.EX2 R105, R105 ;  /* 0x0000006900697308 */ /* 0x000fea0000000800 */
[----:B------:R-:W-:Y:S01]  /*3130*/  HMMA.16816.F32 R52, R4, R18, R52 ;  /* 0x000000120434723c */ /* 0x000fe20000001834 */
[----:B------:R-:W-:Y:S02]  /*3140*/  LDSM.16.MT88.4 R16, [R108+0x6c00] ;  /* 0x006c00006c10783b */ /* 0x000fe40000004200 */
[----:B------:R-:W-:Y:S08]  /*3150*/  MUFU.EX2 R104, R104 ;  /* 0x0000006800687308 */ /* 0x000ff00000000800 */
[----:B------:R-:W-:Y:S08]  /*3160*/  MUFU.EX2 R103, R103 ;  /* 0x0000006700677308 */ /* 0x000ff00000000800 */
[----:B------:R-:W-:Y:S08]  /*3170*/  MUFU.EX2 R35, R35 ;  /* 0x0000002300237308 */ /* 0x000ff00000000800 */
[----:B------:R-:W3:Y:S01]  /*3180*/  MUFU.EX2 R34, R34 ;  /* 0x0000002200227308 */ /* 0x000ee20000000800 */
[C---:B-1----:R-:W-:Y:S06]  /*3190*/  HMMA.16816.F32 R44, R48.reuse, R12, RZ ;  /* 0x0000000c302c723c */ /* 0x042fec00000018ff */
[----:B------:R-:W-:Y:S01]  /*31a0*/  HMMA.16816.F32 R48, R48, R14, RZ ;  /* 0x0000000e3030723c */ /* 0x000fe200000018ff */
[----:B------:R-:W1:Y:S01]  /*31b0*/  LDSM.16.MT88.4 R12, [R108+0x8400] ;  /* 0x008400006c0c783b */ /* 0x000e620000004200 */
[----:B------:R-:W-:Y:S08]  /*31c0*/  MUFU.EX2 R33, R33 ;  /* 0x0000002100217308 */ /* 0x000ff00000000800 */
[----:B------:R-:W4:Y:S08]  /*31d0*/  MUFU.EX2 R138, R138 ;  /* 0x0000008a008a7308 */ /* 0x000f300000000800 */
[C---:B-1----:R-:W-:Y:S06]  /*31e0*/  HMMA.16816.F32 R44, R4.reuse, R12, R44 ;  /* 0x0000000c042c723c */ /* 0x042fec000000182c */
[----:B------:R-:W-:Y:S01]  /*31f0*/  HMMA.16816.F32 R48, R4, R14, R48 ;  /* 0x0000000e0430723c */ /* 0x000fe20000001830 */
[----:B------:R-:W1:Y:S06]  /*3200*/  LDSM.16.MT88.4 R12, [R110+0x6800] ;  /* 0x006800006e0c783b */ /* 0x000e6c0000004200 */
[----:B--2---:R-:W-:-:S02]  /*3210*/  F2FP.F16.F32.PACK_AB R4, R95, R102 ;  /* 0x000000665f04723e */ /* 0x004fc400000000ff */
[----:B-----5:R-:W-:Y:S01]  /*3220*/  F2FP.F16.F32.PACK_AB R5, R92, R101 ;  /* 0x000000655c05723e */ /* 0x020fe200000000ff */
[----:B------:R-:W-:Y:S01]  /*3230*/  FADD.FTZ R101, R101, R26 ;  /* 0x0000001a65657221 */ /* 0x000fe20000010000 */
[----:B------:R-:W-:Y:S02]  /*3240*/  F2FP.F16.F32.PACK_AB R6, R91, R94 ;  /* 0x0000005e5b06723e */ /* 0x000fe400000000ff */
[----:B------:R-:W-:Y:S01]  /*3250*/  F2FP.F16.F32.PACK_AB R7, R88, R93 ;  /* 0x0000005d5807723e */ /* 0x000fe200000000ff */
[----:B------:R-:W-:-:S04]  /*3260*/  FADD.FTZ R92, R92, R101 ;  /* 0x000000655c5c7221 */ /* 0x000fc80000010000 */
[----:B------:R-:W-:-:S04]  /*3270*/  FADD.FTZ R93, R93, R92 ;  /* 0x0000005c5d5d7221 */ /* 0x000fc80000010000 */
[----:B------:R-:W-:Y:S01]  /*3280*/  FADD.FTZ R88, R88, R93 ;  /* 0x0000005d58587221 */ /* 0x000fe20000010000 */
        /* <DEDUP_REMOVED lines=18> */
[----:B------:R-:W-:Y:S01]  /*33b0*/  FADD.FTZ R4, R90, R107 ;  /* 0x0000006b5a047221 */ /* 0x000fe20000010000 */
[----:B---3--:R-:W-:Y:S01]  /*33c0*/  F2FP.F16.F32.PACK_AB R5, R34, R35 ;  /* 0x000000232205723e */ /* 0x008fe200000000ff */
[----:B------:R-:W-:Y:S01]  /*33d0*/  FADD.FTZ R35, R35, R88 ;  /* 0x0000005823237221 */ /* 0x000fe20000010000 */
[----:B------:R-:W-:Y:S01]  /*33e0*/  F2FP.F16.F32.PACK_AB R6, R103, R104 ;  /* 0x000000686706723e */ /* 0x000fe200000000ff */
[----:B------:R-:W-:Y:S01]  /*33f0*/  FADD.FTZ R4, R89, R4 ;  /* 0x0000000459047221 */ /* 0x000fe20000010000 */
[----:B----4-:R-:W-:Y:S01]  /*3400*/  F2FP.F16.F32.PACK_AB R7, R138, R33 ;  /* 0x000000218a07723e */ /* 0x010fe200000000ff */
[----:B------:R-:W-:-:S02]  /*3410*/  FADD.FTZ R34, R34, R35 ;  /* 0x0000002322227221 */ /* 0x000fc40000010000 */
[----:B------:R-:W-:Y:S01]  /*3420*/  FADD.FTZ R29, R29, R4 ;  /* 0x000000041d1d7221 */ /* 0x000fe20000010000 */
[----:B------:R-:W-:Y:S01]  /*3430*/  F2FP.F16.F32.PACK_AB R4, R105, R106 ;  /* 0x0000006a6904723e */ /* 0x000fe200000000ff */
[----:B------:R-:W-:Y:S02]  /*3440*/  FADD.FTZ R33, R33, R34 ;  /* 0x0000002221217221 */ /* 0x000fe40000010000 */
[----:B------:R-:W-:Y:S02]  /*3450*/  FADD.FTZ R28, R28, R29 ;  /* 0x0000001d1c1c7221 */ /* 0x000fe40000010000 */
[----:B------:R-:W-:Y:S02]  /*3460*/  FADD.FTZ R138, R138, R33 ;  /* 0x000000218a8a7221 */ /* 0x000fe40000010000 */
[----:B------:R-:W-:Y:S01]  /*3470*/  HMMA.16816.F32 R80, R4, R20, R80 ;  /* 0x000000140450723c */ /* 0x000fe20000001850 */
[----:B------:R-:W-:-:S04]  /*3480*/  FADD.FTZ R25, R25, R28 ;  /* 0x0000001c19197221 */ /* 0x000fc80000010000 */
[----:B------:R-:W-:Y:S01]  /*3490*/  FADD.FTZ R25, R24, R25 ;  /* 0x0000001918197221 */ /* 0x000fe20000010000 */
[----:B------:R-:W-:Y:S01]  /*34a0*/  HMMA.16816.F32 R76, R4, R22, R76 ;  /* 0x00000016044c723c */ /* 0x000fe2000000184c */
[----:B------:R-:W2:Y:S02]  /*34b0*/  LDSM.16.MT88.4 R20, [R108+0x7c00] ;  /* 0x007c00006c14783b */ /* 0x000ea40000004200 */
[----:B------:R-:W-:-:S03]  /*34c0*/  FADD.FTZ R102, R102, R25 ;  /* 0x0000001966667221 */ /* 0x000fc60000010000 */
[----:B------:R-:W-:Y:S01]  /*34d0*/  HMMA.16816.F32 R72, R4, R16, R72 ;  /* 0x000000100448723c */ /* 0x000fe20000001848 */
        /* <DEDUP_REMOVED lines=8> */
[----:B------:R-:W-:Y:S01]  /*3560*/  HMMA.16816.F32 R60, R4, R14, R60 ;  /* 0x0000000e043c723c */ /* 0x000fe2000000183c */
[----:B------:R-:W1:Y:S02]  /*3570*/  LDSM.16.MT88.4 R12, [R108+0x8c00] ;  /* 0x008c00006c0c783b */ /* 0x000e640000004200 */
[----:B------:R-:W-:-:S04]  /*3580*/  FADD.FTZ R104, R104, R105 ;  /* 0x0000006968687221 */ /* 0x000fc80000010000 */
[----:B------:R-:W-:Y:S01]  /*3590*/  FADD.FTZ R140, R103, R104 ;  /* 0x00000068678c7221 */ /* 0x000fe20000010000 */
        /* <DEDUP_REMOVED lines=105> */
[----:B------:R-:W-:Y:S01]  /*3c30*/  HMMA.16816.F32 R32, R92, R90, R32 ;  /* 0x0000005a5c20723c */ /* 0x000fe20000001820 */
[----:B------:R-:W1:-:S15]  /*3c40*/  LDSM.16.M88.4 R88, [R109+0x5400] ;  /* 0x005400006d58783b */ /* 0x000e5e0000000200 */
[----:B------:R-:W-:-:S02]  /*3c50*/  NOP ;  /* 0x0000000000007918 */ /* 0x000fc40000000000 */
[----:B------:R-:W-:-:S06]  /*3c60*/  FMUL.FTZ R84, R84, UR8 ;  /* 0x0000000854547c20 */ /* 0x000fcc0008410000 */
[----:B------:R-:W-:Y:S01]  /*3c70*/  FMUL.FTZ R144, R32, UR8 ;  /* 0x0000000820907c20 */ /* 0x000fe20008410000 */
[----:B------:R-:W-:Y:S01]  /*3c80*/  FMUL.FTZ R33, R33, UR8 ;  /* 0x0000000821217c20 */ /* 0x000fe20008410000 */
[----:B------:R-:W2:Y:S01]  /*3c90*/  S2R R32, SR_TID.X ;  /* 0x0000000000207919 */ /* 0x000ea20000002100 */
[----:B------:R-:W-:Y:S01]  /*3ca0*/  FMUL.FTZ R34, R34, UR8 ;  /* 0x0000000822227c20 */ /* 0x000fe20008410000 */
[----:B------:R-:W-:Y:S01]  /*3cb0*/  FMUL.FTZ R35, R35, UR8 ;  /* 0x0000000823237c20 */ /* 0x000fe20008410000 */
[----:B------:R3:W-:Y:S08]  /*3cc0*/  MUFU.TANH R142, R33 ;  /* 0x00000021008e7308 */ /* 0x0007f00000002400 */
[----:B------:R-:W-:Y:S01]  /*3cd0*/  MUFU.TANH R144, R144 ;  /* 0x0000009000907308 */ /* 0x000fe20000002400 */
[C---:B-1----:R-:W-:Y:S07]  /*3ce0*/  HMMA.16816.F32 R28, R92.reuse, R88, R28 ;  /* 0x000000585c1c723c */ /* 0x042fee000000181c */
[----:B------:R-:W-:Y:S01]  /*3cf0*/  MUFU.TANH R134, R34 ;  /* 0x0000002200867308 */ /* 0x000fe20000002400 */
[----:B------:R-:W-:Y:S01]  /*3d00*/  HMMA.16816.F32 R24, R92, R90, R24 ;  /* 0x0000005a5c18723c */ /* 0x000fe20000001818 */
[----:B------:R-:W1:Y:S06]  /*3d10*/  LDSM.16.M88.4 R88, [R109+0x5800] ;  /* 0x005800006d58783b */ /* 0x000e6c0000000200 */
[----:B------:R-:W-:Y:S08]  /*3d20*/  MUFU.TANH R132, R35 ;  /* 0x0000002300847308 */ /* 0x000ff00000002400 */
[----:B------:R-:W-:Y:S01]  /*3d30*/  MUFU.TANH R84, R84 ;  /* 0x0000005400547308 */ /* 0x000fe20000002400 */
[----:B------:R-:W-:Y:S01]  /*3d40*/  FMUL.FTZ R130, R28, UR8 ;  /* 0x000000081c827c20 */ /* 0x000fe20008410000 */
[----:B------:R-:W-:-:S02]  /*3d50*/  VIADD R28, R98, 0xfffffffe ;  /* 0xfffffffe621c7836 */ /* 0x000fc40000000000 */
[----:B------:R-:W-:Y:S01]  /*3d60*/  FMUL.FTZ R102, R30, UR8 ;  /* 0x000000081e667c20 */ /* 0x000fe20008410000 */
[----:B------:R-:W-:-:S04]  /*3d70*/  FMUL.FTZ R30, R31, UR8 ;  /* 0x000000081f1e7c20 */ /* 0x000fc80008410000 */
[----:B------:R-:W-:Y:S01]  /*3d80*/  FMUL.FTZ R106, R24, UR8 ;  /* 0x00000008186a7c20 */ /* 0x000fe20008410000 */
[----:B------:R-:W-:Y:S01]  /*3d90*/  FMUL.FTZ R25, R25, UR8 ;  /* 0x0000000819197c20 */ /* 0x000fe20008410000 */
[----:B------:R-:W-:Y:S01]  /*3da0*/  FMUL.FTZ R26, R26, UR8 ;  /* 0x000000081a1a7c20 */ /* 0x000fe20008410000 */
[----:B------:R-:W-:Y:S01]  /*3db0*/  MUFU.TANH R30, R30 ;  /* 0x0000001e001e7308 */ /* 0x000fe20000002400 */
[----:B------:R-:W-:-:S07]  /*3dc0*/  FMUL.FTZ R27, R27, UR8 ;  /* 0x000000081b1b7c20 */ /* 0x000fce0008410000 */
[----:B------:R-:W-:Y:S01]  /*3dd0*/  MUFU.TANH R106, R106 ;  /* 0x0000006a006a7308 */ /* 0x000fe20000002400 */
[C---:B-1----:R-:W-:Y:S07]  /*3de0*/  HMMA.16816.F32 R20, R92.reuse, R88, R20 ;  /* 0x000000585c14723c */ /* 0x042fee0000001814 */
[----:B------:R-:W-:Y:S01]  /*3df0*/  MUFU.TANH R130, R130 ;  /* 0x0000008200827308 */ /* 0x000fe20000002400 */
[----:B------:R-:W-:Y:S01]  /*3e00*/  HMMA.16816.F32 R16, R92, R90, R16 ;  /* 0x0000005a5c10723c */ /* 0x000fe20000001810 */
[----:B------:R-:W1:Y:S01]  /*3e10*/  LDSM.16.M88.4 R88, [R109+0x5c00] ;  /* 0x005c00006d58783b */ /* 0x000e620000000200 */
[----:B------:R-:W-:-:S05]  /*3e20*/  DEPBAR.LE SB0, 0x0 ;  /* 0x000080000000791a */ /* 0x000fca0000000000 */
[----:B------:R-:W-:Y:S08]  /*3e30*/  MUFU.TANH R102, R102 ;  /* 0x0000006600667308 */ /* 0x000ff00000002400 */
[----:B------:R4:W-:Y:S01]  /*3e40*/  MUFU.TANH R104, R26 ;  /* 0x0000001a00687308 */ /* 0x0009e20000002400 */
[----:B------:R-:W-:Y:S01]  /*3e50*/  FMUL.FTZ R21, R21, UR8 ;  /* 0x0000000815157c20 */ /* 0x000fe20008410000 */
[----:B------:R-:W-:-:S06]  /*3e60*/  FMUL.FTZ R22, R22, UR8 ;  /* 0x0000000816167c20 */ /* 0x000fcc0008410000 */
[----:B------:R-:W-:Y:S01]  /*3e70*/  MUFU.TANH R21, R21 ;  /* 0x0000001500157308 */ /* 0x000fe20000002400 */
[----:B---3--:R-:W-:Y:S01]  /*3e80*/  FMUL.FTZ R33, R17, UR8 ;  /* 0x0000000811217c20 */ /* 0x008fe20008410000 */
[----:B----4-:R-:W-:-:S06]  /*3e90*/  FMUL.FTZ R26, R23, UR8 ;  /* 0x00000008171a7c20 */ /* 0x010fcc0008410000 */
[----:B------:R-:W-:Y:S08]  /*3ea0*/  MUFU.TANH R22, R22 ;  /* 0x0000001600167308 */ /* 0x000ff00000002400 */
[----:B------:R-:W-:Y:S01]  /*3eb0*/  MUFU.TANH R26, R26 ;  /* 0x0000001a001a7308 */ /* 0x000fe20000002400 */
[C---:B-1----:R-:W-:Y:S06]  /*3ec0*/  HMMA.16816.F32 R12, R92.reuse, R88, R12 ;  /* 0x000000585c0c723c */ /* 0x042fec000000180c */
[----:B------:R-:W-:Y:S01]  /*3ed0*/  HMMA.16816.F32 R4, R92, R90, R4 ;  /* 0x0000005a5c04723c */ /* 0x000fe20000001804 */
[----:B------:R1:W-:Y:S06]  /*3ee0*/  MUFU.TANH R94, R27 ;  /* 0x0000001b005e7308 */ /* 0x0003ec0000002400 */
[----:B------:R-:W-:Y:S01]  /*3ef0*/  FMUL.FTZ R92, R29, UR8 ;  /* 0x000000081d5c7c20 */ /* 0x000fe20008410000 */
[----:B--2---:R-:W-:-:S02]  /*3f00*/  IMAD.SHL.U32 R29, R32, 0x2, RZ ;  /* 0x00000002201d7824 */ /* 0x004fc400078e00ff */
[----:B------:R-:W-:Y:S01]  /*3f10*/  FMUL.FTZ R90, R85, UR8 ;  /* 0x00000008555a7c20 */ /* 0x000fe20008410000 */
[----:B------:R-:W-:Y:S01]  /*3f20*/  FMUL.FTZ R85, R87, UR8 ;  /* 0x0000000857557c20 */ /* 0x000fe20008410000 */
[----:B------:R-:W-:Y:S01]  /*3f30*/  FMUL.FTZ R32, R18, UR8 ;  /* 0x0000000812207c20 */ /* 0x000fe20008410000 */
[----:B------:R-:W-:Y:S01]  /*3f40*/  MUFU.TANH R33, R33 ;  /* 0x0000002100217308 */ /* 0x000fe20000002400 */
[----:B------:R-:W-:-:S05]  /*3f50*/  LOP3.LUT R29, R29, 0x6, RZ, 0xc0, !PT ;  /* 0x000000061d1d7812 */ /* 0x000fca00078ec0ff */
[----:B------:R-:W-:Y:S02]  /*3f60*/  IMAD R29, R28, 0x40, R29 ;  /* 0x000000401c1d7824 */ /* 0x000fe400078e021d */
[----:B-1----:R-:W-:Y:S01]  /*3f70*/  FMUL.FTZ R27, R16, UR8 ;  /* 0x00000008101b7c20 */ /* 0x002fe20008410000 */
[----:B------:R-:W1:Y:S01]  /*3f80*/  MUFU.TANH R90, R90 ;  /* 0x0000005a005a7308 */ /* 0x000e620000002400 */
[C---:B------:R-:W-:Y:S02]  /*3f90*/  VIADD R24, R29.reuse, 0x1 ;  /* 0x000000011d187836 */ /* 0x040fe40000000000 */
[C---:B------:R-:W-:Y:S02]  /*3fa0*/  VIADD R16, R29.reuse, 0x21 ;  /* 0x000000211d107836 */ /* 0x040fe40000000000 */
[C---:B------:R-:W-:Y:S01]  /*3fb0*/  VIADD R23, R29.reuse, 0x20 ;  /* 0x000000201d177836 */ /* 0x040fe20000000000 */
[C---:B------:R-:W-:Y:S02]  /*3fc0*/  ISETP.GE.AND P5, PT, R24.reuse, R100, PT ;  /* 0x000000641800720c */ /* 0x040fe40003fa6270 */
[----:B------:R-:W2:Y:S01]  /*3fd0*/  MUFU.TANH R85, R85 ;  /* 0x0000005500557308 */ /* 0x000ea20000002400 */
[----:B------:R-:W-:Y:S01]  /*3fe0*/  BAR.SYNC.DEFER_BLOCKING 0x0 ;  /* 0x0000000000007b1d */ /* 0x000fe20000010000 */
[----:B------:R-:W-:Y:S01]  /*3ff0*/  ISETP.GE.AND P1, PT, R24, R99, PT ;  /* 0x000000631800720c */ /* 0x000fe20003f26270 */
[----:B------:R-:W-:-:S02]  /*4000*/  VIADD R24, R29, 0x8 ;  /* 0x000000081d187836 */ /* 0x000fc40000000000 */
[----:B------:R-:W-:-:S03]  /*4010*/  VIADD R17, R29, 0x29 ;  /* 0x000000291d117836 */ /* 0x000fc60000000000 */
[CC--:B------:R-:W-:Y:S01]  /*4020*/  ISETP.GE.AND P4, PT, R24.reuse, R100.reuse, PT ;  /* 0x000000641800720c */ /* 0x0c0fe20003f86270 */
[----:B------:R3:W-:Y:S01]  /*4030*/  MUFU.TANH R28, R25 ;  /* 0x00000019001c7308 */ /* 0x0007e20000002400 */
[-C--:B------:R-:W-:Y:S01]  /*4040*/  ISETP.GE.AND P0, PT, R24, R99.reuse, PT ;  /* 0x000000631800720c */ /* 0x080fe20003f06270 */
[C---:B------:R-:W-:Y:S01]  /*4050*/  VIADD R24, R29.reuse, 0x9 ;  /* 0x000000091d187836 */ /* 0x040fe20000000000 */
[----:B-1----:R-:W-:Y:S02]  /*4060*/  FSEL R90, R90, -INF , !P5 ;  /* 0xff8000005a5a7808 */ /* 0x002fe40006800000 */
[----:B------:R-:W-:Y:S02]  /*4070*/  FSEL R144, R144, -INF , !P4 ;  /* 0xff80000090907808 */ /* 0x000fe40006000000 */
[C---:B------:R-:W-:Y:S01]  /*4080*/  ISETP.GE.AND P3, PT, R24.reuse, R100, PT ;  /* 0x000000641800720c */ /* 0x040fe20003f66270 */
[----:B------:R-:W1:Y:S01]  /*4090*/  MUFU.TANH R92, R92 ;  /* 0x0000005c005c7308 */ /* 0x000e620000002400 */
[----:B------:R-:W-:Y:S01]  /*40a0*/  ISETP.GE.AND P6, PT, R24, R99, PT ;  /* 0x000000631800720c */ /* 0x000fe20003fc6270 */
[----:B------:R-:W-:Y:S01]  /*40b0*/  VIADD R24, R29, 0x10 ;  /* 0x000000101d187836 */ /* 0x000fe20000000000 */
[----:B------:R-:W-:-:S02]  /*40c0*/  FSEL R134, R134, -INF , !P0 ;  /* 0xff80000086867808 */ /* 0x000fc40004000000 */
[----:B------:R-:W-:Y:S02]  /*40d0*/  FSEL R142, R142, -INF , !P3 ;  /* 0xff8000008e8e7808 */ /* 0x000fe40005800000 */
[CC--:B------:R-:W-:Y:S01]  /*40e0*/  ISETP.GE.AND P2, PT, R24.reuse, R100.reuse, PT ;  /* 0x000000641800720c */ /* 0x0c0fe20003f46270 */
[----:B------:R-:W-:Y:S01]  /*40f0*/  MUFU.TANH R27, R27 ;  /* 0x0000001b001b7308 */ /* 0x000fe20000002400 */
[-C--:B------:R-:W-:Y:S01]  /*4100*/  ISETP.GE.AND P5, PT, R24, R99.reuse, PT ;  /* 0x000000631800720c */ /* 0x080fe20003fa6270 */
[----:B------:R-:W-:Y:S01]  /*4110*/  FMUL.FTZ R24, R20, UR8 ;  /* 0x0000000814187c20 */ /* 0x000fe20008410000 */
[----:B---3--:R-:W-:Y:S01]  /*4120*/  VIADD R25, R29, 0x11 ;  /* 0x000000111d197836 */ /* 0x008fe20000000000 */
[----:B--2---:R-:W-:Y:S02]  /*4130*/  FSEL R20, R85, -INF , !P1 ;  /* 0xff80000055147808 */ /* 0x004fe40004800000 */
[----:B------:R-:W-:Y:S02]  /*4140*/  FSEL R132, R132, -INF , !P6 ;  /* 0xff80000084847808 */ /* 0x000fe40007000000 */
[C---:B------:R-:W-:Y:S01]  /*4150*/  ISETP.GE.AND P1, PT, R25.reuse, R100, PT ;  /* 0x000000641900720c */ /* 0x040fe20003f26270 */
[----:B------:R-:W2:Y:S01]  /*4160*/  MUFU.TANH R24, R24 ;  /* 0x0000001800187308 */ /* 0x000ea20000002400 */
[----:B------:R-:W-:Y:S01]  /*4170*/  ISETP.GE.AND P4, PT, R25, R99, PT ;  /* 0x000000631900720c */ /* 0x000fe20003f86270 */
[----:B------:R-:W-:Y:S01]  /*4180*/  VIADD R25, R29, 0x18 ;  /* 0x000000181d197836 */ /* 0x000fe20000000000 */
[----:B------:R-:W-:-:S02]  /*4190*/  FSEL R130, R130, -INF , !P2 ;  /* 0xff80000082827808 */ /* 0x000fc40005000000 */
[----:B------:R-:W-:Y:S02]  /*41a0*/  FSEL R30, R30, -INF , !P4 ;  /* 0xff8000001e1e7808 */ /* 0x000fe40006000000 */
[CC--:B------:R-:W-:Y:S01]  /*41b0*/  ISETP.GE.AND P0, PT, R25.reuse, R100.reuse, PT ;  /* 0x000000641900720c */ /* 0x0c0fe20003f06270 */
[----:B------:R-:W-:Y:S01]  /*41c0*/  MUFU.TANH R32, R32 ;  /* 0x0000002000207308 */ /* 0x000fe20000002400 */
[-C--:B------:R-:W-:Y:S01]  /*41d0*/  ISETP.GE.AND P3, PT, R25, R99.reuse, PT ;  /* 0x000000631900720c */ /* 0x080fe20003f66270 */
[C---:B------:R-:W-:Y:S01]  /*41e0*/  VIADD R25, R29.reuse, 0x19 ;  /* 0x000000191d197836 */ /* 0x040fe20000000000 */
[----:B------:R-:W-:Y:S02]  /*41f0*/  FSEL R106, R106, -INF , !P0 ;  /* 0xff8000006a6a7808 */ /* 0x000fe40004000000 */
[CC--:B------:R-:W-:Y:S02]  /*4200*/  ISETP.GE.AND P4, PT, R16.reuse, R100.reuse, PT ;  /* 0x000000641000720c */ /* 0x0c0fe40003f86270 */
[----:B------:R-:W-:Y:S01]  /*4210*/  ISETP.GE.AND P0, PT, R16, R99, PT ;  /* 0x000000631000720c */ /* 0x000fe20003f06270 */
[----:B------:R-:W-:Y:S01]  /*4220*/  VIADD R16, R29, 0x28 ;  /* 0x000000281d107836 */ /* 0x000fe20000000000 */
[----:B------:R-:W-:-:S02]  /*4230*/  ISETP.GE.AND P6, PT, R25, R100, PT ;  /* 0x000000641900720c */ /* 0x000fc40003fc6270 */
[----:B------:R-:W-:Y:S02]  /*4240*/  FSEL R102, R102, -INF , !P5 ;  /* 0xff80000066667808 */ /* 0x000fe40006800000 */
[-C--:B------:R-:W-:Y:S01]  /*4250*/  ISETP.GE.AND P2, PT, R25, R99.reuse, PT ;  /* 0x000000631900720c */ /* 0x080fe20003f46270 */
[----:B------:R-:W-:Y:S01]  /*4260*/  FMUL.FTZ R25, R12, UR8 ;  /* 0x000000080c197c20 */ /* 0x000fe20008410000 */
[----:B------:R-:W-:Y:S01]  /*4270*/  ISETP.GE.AND P5, PT, R23, R100, PT ;  /* 0x000000641700720c */ /* 0x000fe20003fa6270 */
[----:B------:R-:W-:Y:S01]  /*4280*/  VIADD R12, R29, 0x30 ;  /* 0x000000301d0c7836 */ /* 0x000fe20000000000 */
[----:B-1----:R-:W-:Y:S02]  /*4290*/  FSEL R92, R92, -INF , !P1 ;  /* 0xff8000005c5c7808 */ /* 0x002fe40004800000 */
[----:B------:R-:W-:Y:S01]  /*42a0*/  ISETP.GE.AND P1, PT, R23, R99, PT ;  /* 0x000000631700720c */ /* 0x000fe20003f26270 */
[----:B------:R-:W1:Y:S01]  /*42b0*/  MUFU.TANH R25, R25 ;  /* 0x0000001900197308 */ /* 0x000e620000002400 */
[----:B------:R-:W-:-:S02]  /*42c0*/  FSEL R104, R104, -INF , !P3 ;  /* 0xff80000068687808 */ /* 0x000fc40005800000 */
[----:B------:R-:W-:Y:S02]  /*42d0*/  FSEL R28, R28, -INF , !P6 ;  /* 0xff8000001c1c7808 */ /* 0x000fe40007000000 */
[CC--:B------:R-:W-:Y:S02]  /*42e0*/  ISETP.GE.AND P3, PT, R16.reuse, R100.reuse, PT ;  /* 0x000000641000720c */ /* 0x0c0fe40003f66270 */
[-C--:B------:R-:W-:Y:S02]  /*42f0*/  ISETP.GE.AND P6, PT, R16, R99.reuse, PT ;  /* 0x000000631000720c */ /* 0x080fe40003fc6270 */
[----:B------:R-:W-:Y:S02]  /*4300*/  FSEL R94, R94, -INF , !P2 ;  /* 0xff8000005e5e7808 */ /* 0x000fe40005000000 */
[----:B--2---:R-:W-:Y:S01]  /*4310*/  FSEL R16, R24, -INF , !P5 ;  /* 0xff80000018107808 */ /* 0x004fe20006800000 */
[----:B------:R-:W-:Y:S01]  /*4320*/  FMUL.FTZ R24, R13, UR8 ;  /* 0x000000080d187c20 */ /* 0x000fe20008410000 */
[----:B------:R-:W-:Y:S01]  /*4330*/  ISETP.GE.AND P2, PT, R17, R100, PT ;  /* 0x000000641100720c */ /* 0x000fe20003f46270 */
[----:B------:R-:W-:Y:S01]  /*4340*/  VIADD R13, R29, 0x38 ;  /* 0x000000381d0d7836 */ /* 0x000fe20000000000 */
[----:B------:R-:W-:-:S02]  /*4350*/  ISETP.GE.AND P5, PT, R17, R99, PT ;  /* 0x000000631100720c */ /* 0x000fc40003fa6270 */
[----:B------:R-:W-:Y:S01]  /*4360*/  FSEL R17, R22, -INF , !P1 ;  /* 0xff80000016117808 */ /* 0x000fe20004800000 */
[----:B------:R-:W2:Y:S01]  /*4370*/  MUFU.TANH R24, R24 ;  /* 0x0000001800187308 */ /* 0x000ea20000002400 */
[----:B------:R-:W-:Y:S02]  /*4380*/  FSEL R18, R21, -INF , !P4 ;  /* 0xff80000015127808 */ /* 0x000fe40006000000 */
[C---:B------:R-:W-:Y:S02]  /*4390*/  ISETP.GE.AND P1, PT, R12.reuse, R100, PT ;  /* 0x000000640c00720c */ /* 0x040fe40003f26270 */
[----:B------:R-:W-:Y:S01]  /*43a0*/  ISETP.GE.AND P4, PT, R12, R99, PT ;  /* 0x000000630c00720c */ /* 0x000fe20003f86270 */
[----:B------:R-:W-:Y:S01]  /*43b0*/  VIADD R12, R29, 0x31 ;  /* 0x000000311d0c7836 */ /* 0x000fe20000000000 */
[----:B------:R-:W-:Y:S02]  /*43c0*/  FSEL R26, R26, -INF , !P0 ;  /* 0xff8000001a1a7808 */ /* 0x000fe40004000000 */
[----:B------:R-:W-:-:S02]  /*43d0*/  FSEL R27, R27, -INF , !P3 ;  /* 0xff8000001b1b7808 */ /* 0x000fc40005800000 */
[C---:B------:R-:W-:Y:S02]  /*43e0*/  ISETP.GE.AND P0, PT, R12.reuse, R100, PT ;  /* 0x000000640c00720c */ /* 0x040fe40003f06270 */
[-C--:B------:R-:W-:Y:S01]  /*43f0*/  ISETP.GE.AND P3, PT, R12, R99.reuse, PT ;  /* 0x000000630c00720c */ /* 0x080fe20003f66270 */
[----:B------:R-:W-:Y:S01]  /*4400*/  FMUL.FTZ R12, R86, UR8 ;  /* 0x00000008560c7c20 */ /* 0x000fe20008410000 */
[----:B-1----:R-:W-:Y:S02]  /*4410*/  FSEL R25, R25, -INF , !P1 ;  /* 0xff80000019197808 */ /* 0x002fe40004800000 */
[----:B--2---:R-:W-:Y:S02]  /*4420*/  FSEL R24, R24, -INF , !P0 ;  /* 0xff80000018187808 */ /* 0x004fe40004000000 */
[----:B------:R-:W-:Y:S01]  /*4430*/  ISETP.GE.AND P0, PT, R29, R99, PT ;  /* 0x000000631d00720c */ /* 0x000fe20003f06270 */
[----:B------:R-:W1:Y:S01]  /*4440*/  MUFU.TANH R12, R12 ;  /* 0x0000000c000c7308 */ /* 0x000e620000002400 */
[----:B------:R-:W-:-:S02]  /*4450*/  FSEL R32, R32, -INF , !P6 ;  /* 0xff80000020207808 */ /* 0x000fc40007000000 */
[CC--:B------:R-:W-:Y:S01]  /*4460*/  ISETP.GE.AND P1, PT, R29.reuse, R100.reuse, PT ;  /* 0x000000641d00720c */ /* 0x0c0fe20003f26270 */
[----:B------:R-:W-:Y:S01]  /*4470*/  VIADD R29, R29, 0x39 ;  /* 0x000000391d1d7836 */ /* 0x000fe20000000000 */
[----:B------:R-:W-:Y:S02]  /*4480*/  ISETP.GE.AND P6, PT, R13, R100, PT ;  /* 0x000000640d00720c */ /* 0x000fe40003fc6270 */
[----:B------:R-:W-:Y:S02]  /*4490*/  FSEL R33, R33, -INF , !P2 ;  /* 0xff80000021217808 */ /* 0x000fe40005000000 */
[----:B------:R-:W-:Y:S02]  /*44a0*/  ISETP.GE.AND P2, PT, R13, R99, PT ;  /* 0x000000630d00720c */ /* 0x000fe40003f46270 */
[----:B------:R-:W-:Y:S02]  /*44b0*/  P2R R13, PR, RZ, 0x40 ;  /* 0x00000040ff0d7803 */ /* 0x000fe40000000000 */
[----:B------:R-:W-:-:S02]  /*44c0*/  FSEL R22, R84, -INF , !P1 ;  /* 0xff80000054167808 */ /* 0x000fc40004800000 */
[C---:B------:R-:W-:Y:S02]  /*44d0*/  ISETP.GE.AND P6, PT, R29.reuse, R100, PT ;  /* 0x000000641d00720c */ /* 0x040fe40003fc6270 */
[----:B-1----:R-:W-:Y:S02]  /*44e0*/  FSEL R12, R12, -INF , !P0 ;  /* 0xff8000000c0c7808 */ /* 0x002fe40004000000 */
[----:B------:R-:W-:Y:S02]  /*44f0*/  ISETP.NE.AND P0, PT, R98, 0x2, PT ;  /* 0x000000026200780c */ /* 0x000fe40003f05270 */
[----:B------:R-:W-:-:S11]  /*4500*/  ISETP.GE.AND P1, PT, R29, R99, PT ;  /* 0x000000631d00720c */ /* 0x000fd60003f26270 */
[----:B------:R-:W-:Y:S05]  /*4510*/  @!P0 BRA `(.L_x_908) ;  /* 0x00000000005c8947 */ /* 0x000fea0003800000 */
        /* <DEDUP_REMOVED lines=23> */
.L_x_908:
[----:B------:R-:W-:Y:S01]  /*4690*/  ISETP.NE.AND P0, PT, R13, RZ, PT ;  /* 0x000000ff0d00720c */ /* 0x000fe20003f05270 */
[----:B------:R-:W-:Y:S01]  /*46a0*/  FMUL.FTZ R88, R5, UR8 ;  /* 0x0000000805587c20 */ /* 0x000fe20008410000 */
[----:B------:R-:W-:Y:S01]  /*46b0*/  FMNMX.FTZ R13, R0, R12, !PT ;  /* 0x0000000c000d7209 */ /* 0x000fe20007810000 */
[----:B------:R-:W-:Y:S01]  /*46c0*/  FMUL.FTZ R19, R19, UR8 ;  /* 0x0000000813137c20 */ /* 0x000fe20008410000 */
[----:B-1----:R-:W-:Y:S01]  /*46d0*/  FMNMX.FTZ R11, R2, R22, !PT ;  /* 0x00000016020b7209 */ /* 0x002fe20007810000 */
[----:B------:R-:W-:Y:S01]  /*46e0*/  FMUL.FTZ R14, R14, UR8 ;  /* 0x000000080e0e7c20 */ /* 0x000fe20008410000 */
[----:B------:R-:W-:Y:S01]  /*46f0*/  FMNMX.FTZ R13, R20, R13, !PT ;  /* 0x0000000d140d7209 */ /* 0x000fe20007810000 */
[----:B------:R-:W1:Y:S01]  /*4700*/  MUFU.TANH R87, R19 ;  /* 0x0000001300577308 */ /* 0x000e620000002400 */
[----:B------:R-:W-:Y:S01]  /*4710*/  FMNMX.FTZ R11, R90, R11, !PT ;  /* 0x0000000b5a0b7209 */ /* 0x000fe20007810000 */
[----:B------:R-:W-:Y:S01]  /*4720*/  FMUL.FTZ R4, R4, UR8 ;  /* 0x0000000804047c20 */ /* 0x000fe20008410000 */
[----:B------:R-:W-:Y:S01]  /*4730*/  FMNMX.FTZ R13, R134, R13, !PT ;  /* 0x0000000d860d7209 */ /* 0x000fe20007810000 */
[----:B------:R-:W-:Y:S01]  /*4740*/  FMUL.FTZ R15, R15, UR8 ;  /* 0x000000080f0f7c20 */ /* 0x000fe20008410000 */
[----:B------:R-:W-:Y:S01]  /*4750*/  FMNMX.FTZ R11, R144, R11, !PT ;  /* 0x0000000b900b7209 */ /* 0x000fe20007810000 */
[----:B------:R-:W-:Y:S01]  /*4760*/  FMUL.FTZ R6, R6, UR8 ;  /* 0x0000000806067c20 */ /* 0x000fe20008410000 */
[----:B------:R-:W-:Y:S01]  /*4770*/  FMNMX.FTZ R5, R132, R13, !PT ;  /* 0x0000000d84057209 */ /* 0x000fe20007810000 */
[----:B------:R-:W2:Y:S01]  /*4780*/  MUFU.TANH R86, R14 ;  /* 0x0000000e00567308 */ /* 0x000ea20000002400 */
[----:B------:R-:W-:Y:S01]  /*4790*/  FMNMX.FTZ R11, R142, R11, !PT ;  /* 0x0000000b8e0b7209 */ /* 0x000fe20007810000 */
[----:B------:R-:W-:Y:S01]  /*47a0*/  FMUL.FTZ R35, R7, UR8 ;  /* 0x0000000807237c20 */ /* 0x000fe20008410000 */
[----:B------:R-:W-:-:S02]  /*47b0*/  FMNMX.FTZ R5, R102, R5, !PT ;  /* 0x0000000566057209 */ /* 0x000fc40007810000 */
[----:B------:R-:W-:Y:S02]  /*47c0*/  FMNMX.FTZ R11, R130, R11, !PT ;  /* 0x0000000b820b7209 */ /* 0x000fe40007810000 */
[----:B------:R-:W-:Y:S01]  /*47d0*/  FMNMX.FTZ R5, R30, R5, !PT ;  /* 0x000000051e057209 */ /* 0x000fe20007810000 */
[----:B------:R3:W-:Y:S01]  /*47e0*/  MUFU.TANH R34, R4 ;  /* 0x0000000400227308 */ /* 0x0007e20000002400 */
[----:B------:R-:W-:Y:S02]  /*47f0*/  FMNMX.FTZ R11, R92, R11, !PT ;  /* 0x0000000b5c0b7209 */ /* 0x000fe40007810000 */
[----:B------:R-:W-:Y:S02]  /*4800*/  FMNMX.FTZ R5, R104, R5, !PT ;  /* 0x0000000568057209 */ /* 0x000fe40007810000 */
[----:B------:R-:W-:Y:S02]  /*4810*/  FMNMX.FTZ R11, R106, R11, !PT ;  /* 0x0000000b6a0b7209 */ /* 0x000fe40007810000 */
[----:B-1----:R-:W-:Y:S01]  /*4820*/  FSEL R87, R87, -INF , !P5 ;  /* 0xff80000057577808 */ /* 0x002fe20006800000 */
[----:B------:R-:W1:Y:S01]  /*4830*/  MUFU.TANH R85, R15 ;  /* 0x0000000f00557308 */ /* 0x000e620000002400 */
[----:B------:R-:W-:-:S02]  /*4840*/  FMNMX.FTZ R11, R28, R11, !PT ;  /* 0x0000000b1c0b7209 */ /* 0x000fc40007810000 */
[----:B--2---:R-:W-:Y:S02]  /*4850*/  FSEL R86, R86, -INF , !P4 ;  /* 0xff80000056567808 */ /* 0x004fe40006000000 */
[----:B------:R-:W-:-:S03]  /*4860*/  FMNMX.FTZ R11, R16, R11, !PT ;  /* 0x0000000b100b7209 */ /* 0x000fc60007810000 */
[----:B------:R2:W4:Y:S01]  /*4870*/  MUFU.TANH R84, R6 ;  /* 0x0000000600547308 */ /* 0x0005220000002400 */
[----:B---3--:R-:W-:Y:S02]  /*4880*/  FMNMX.FTZ R4, R94, R5, !PT ;  /* 0x000000055e047209 */ /* 0x008fe40007810000 */
[----:B------:R-:W-:Y:S02]  /*4890*/  FMNMX.FTZ R10, R18, R11, !PT ;  /* 0x0000000b120a7209 */ /* 0x000fe40007810000 */
[----:B------:R-:W-:Y:S02]  /*48a0*/  FMNMX.FTZ R5, R17, R4, !PT ;  /* 0x0000000411057209 */ /* 0x000fe40007810000 */
[----:B------:R-:W-:Y:S01]  /*48b0*/  FMNMX.FTZ R10, R27, R10, !PT ;  /* 0x0000000a1b0a7209 */ /* 0x000fe20007810000 */
[----:B------:R-:W3:Y:S01]  /*48c0*/  MUFU.TANH R35, R35 ;  /* 0x0000002300237308 */ /* 0x000ee20000002400 */
[----:B------:R-:W-:Y:S02]  /*48d0*/  FMNMX.FTZ R5, R26, R5, !PT ;  /* 0x000000051a057209 */ /* 0x000fe40007810000 */
[----:B------:R-:W-:-:S02]  /*48e0*/  FMNMX.FTZ R10, R33, R10, !PT ;  /* 0x0000000a210a7209 */ /* 0x000fc40007810000 */
[----:B------:R-:W-:Y:S02]  /*48f0*/  FMNMX.FTZ R4, R32, R5, !PT ;  /* 0x0000000520047209 */ /* 0x000fe40007810000 */
[----:B-1----:R-:W-:Y:S01]  /*4900*/  FSEL R85, R85, -INF , !P3 ;  /* 0xff80000055557808 */ /* 0x002fe20005800000 */
[----:B------:R-:W1:Y:S01]  /*4910*/  MUFU.TANH R88, R88 ;  /* 0x0000005800587308 */ /* 0x000e620000002400 */
[----:B------:R-:W-:Y:S02]  /*4920*/  FMNMX.FTZ R5, R87, R4, !PT ;  /* 0x0000000457057209 */ /* 0x000fe40007810000 */
[----:B------:R-:W-:Y:S02]  /*4930*/  FMNMX.FTZ R11, R25, R10, !PT ;  /* 0x0000000a190b7209 */ /* 0x000fe40007810000 */
[----:B--2---:R-:W-:Y:S02]  /*4940*/  FMNMX.FTZ R6, R86, R5, !PT ;  /* 0x0000000556067209 */ /* 0x004fe40007810000 */
[----:B----4-:R-:W-:-:S02]  /*4950*/  FSEL R84, R84, -INF , !P2 ;  /* 0xff80000054547808 */ /* 0x010fc40005000000 */
[----:B------:R-:W-:Y:S02]  /*4960*/  FMNMX.FTZ R5, R85, R6, !PT ;  /* 0x0000000655057209 */ /* 0x000fe40007810000 */
[----:B------:R-:W-:Y:S02]  /*4970*/  FSEL R34, R34, -INF , !P0 ;  /* 0xff80000022227808 */ /* 0x000fe40004000000 */
[----:B------:R-:W-:Y:S02]  /*4980*/  FMNMX.FTZ R11, R24, R11, !PT ;  /* 0x0000000b180b7209 */ /* 0x000fe40007810000 */
[----:B---3--:R-:W-:Y:S02]  /*4990*/  FSEL R35, R35, -INF , !P1 ;  /* 0xff80000023237808 */ /* 0x008fe40004800000 */
[----:B------:R-:W-:Y:S02]  /*49a0*/  FMNMX.FTZ R6, R84, R5, !PT ;  /* 0x0000000554067209 */ /* 0x000fe40007810000 */
[----:B-1----:R-:W-:-:S02]  /*49b0*/  FSEL R88, R88, -INF , !P6 ;  /* 0xff80000058587808 */ /* 0x002fc40007000000 */
[----:B------:R-:W-:Y:S02]  /*49c0*/  FMNMX.FTZ R7, R34, R11, !PT ;  /* 0x0000000b22077209 */ /* 0x000fe40007810000 */
[----:B------:R-:W-:Y:S02]  /*49d0*/  FMNMX.FTZ R6, R35, R6, !PT ;  /* 0x0000000623067209 */ /* 0x000fe40007810000 */
[----:B------:R-:W-:-:S03]  /*49e0*/  FMNMX.FTZ R7, R88, R7, !PT ;  /* 0x0000000758077209 */ /* 0x000fc60007810000 */
[----:B------:R-:W1:Y:S04]  /*49f0*/  SHFL.BFLY PT, R5, R6, 0x2, 0x1f ;  /* 0x0c401f0006057f89 */ /* 0x000e6800000e0000 */
[----:B------:R-:W2:Y:S01]  /*4a00*/  SHFL.BFLY PT, R4, R7, 0x2, 0x1f ;  /* 0x0c401f0007047f89 */ /* 0x000ea200000e0000 */
[----:B-1----:R-:W-:Y:S02]  /*4a10*/  FMNMX.FTZ R5, R6, R5, !PT ;  /* 0x0000000506057209 */ /* 0x002fe40007810000 */
[----:B--2---:R-:W-:-:S03]  /*4a20*/  FMNMX.FTZ R4, R7, R4, !PT ;  /* 0x0000000407047209 */ /* 0x004fc60007810000 */
[----:B------:R-:W1:Y:S04]  /*4a30*/  SHFL.BFLY PT, R10, R5, 0x1, 0x1f ;  /* 0x0c201f00050a7f89 */ /* 0x000e6800000e0000 */
[----:B------:R-:W2:Y:S01]  /*4a40*/  SHFL.BFLY PT, R11, R4, 0x1, 0x1f ;  /* 0x0c201f00040b7f89 */ /* 0x000ea200000e0000 */
[----:B-1----:R-:W-:Y:S02]  /*4a50*/  FMNMX.FTZ R10, R5, R10, !PT ;  /* 0x0000000a050a7209 */ /* 0x002fe40007810000 */
[----:B--2---:R-:W-:-:S03]  /*4a60*/  FMNMX.FTZ R11, R4, R11, !PT ;  /* 0x0000000b040b7209 */ /* 0x004fc60007810000 */
[C---:B------:R-:W-:Y:S01]  /*4a70*/  FMUL.FTZ R89, R10.reuse, UR6 ;  /* 0x000000060a597c20 */ /* 0x040fe20008410000 */
[----:B------:R-:W-:Y:S02]  /*4a80*/  FSETP.NEU.FTZ.AND P0, PT, R10, -INF , PT ;  /* 0xff8000000a00780b */ /* 0x000fe40003f1d000 */
[C---:B------:R-:W-:Y:S01]  /*4a90*/  FSETP.NEU.FTZ.AND P1, PT, R11.reuse, -INF , PT ;  /* 0xff8000000b00780b */ /* 0x040fe20003f3d000 */
[----:B------:R-:W-:Y:S01]  /*4aa0*/  FMUL.FTZ R91, R11, UR6 ;  /* 0x000000060b5b7c20 */ /* 0x000fe20008410000 */
[----:B------:R-:W-:Y:S02]  /*4ab0*/  FSEL R89, R89, RZ, P0 ;  /* 0x000000ff59597208 */ /* 0x000fe40000000000 */
[----:B------:R-:W-:Y:S02]  /*4ac0*/  FSEL R5, R11, RZ, P1 ;  /* 0x000000ff0b057208 */ /* 0x000fe40000800000 */
[----:B------:R-:W-:Y:S01]  /*4ad0*/  FSEL R91, R91, RZ, P1 ;  /* 0x000000ff5b5b7208 */ /* 0x000fe20000800000 */
[--C-:B------:R-:W-:Y:S01]  /*4ae0*/  FFMA.FTZ R99, R12, UR6, -R89.reuse ;  /* 0x000000060c637c23 */ /* 0x100fe20008010859 */
[----:B------:R-:W-:Y:S01]  /*4af0*/  FFMA.FTZ R20, R20, UR6, -R89 ;  /* 0x0000000614147c23 */ /* 0x000fe20008010859 */
[----:B------:R-:W-:Y:S01]  /*4b00*/  FADD.FTZ R4, R2, -R5 ;  /* 0x8000000502047221 */ /* 0x000fe20000010000 */
[----:B------:R-:W1:Y:S01]  /*4b10*/  LDSM.16.MT88.4 R12, [R110+0x6000] ;  /* 0x006000006e0c783b */ /* 0x000e620000004200 */
[----:B------:R-:W-:Y:S01]  /*4b20*/  FSEL R5, R10, RZ, P0 ;  /* 0x000000ff0a057208 */ /* 0x000fe20000000000 */
[--C-:B------:R-:W-:Y:S01]  /*4b30*/  FFMA.FTZ R19, R22, UR6, -R91.reuse ;  /* 0x0000000616137c23 */ /* 0x100fe2000801085b */
[--C-:B------:R-:W-:Y:S01]  /*4b40*/  FFMA.FTZ R90, R90, UR6, -R91.reuse ;  /* 0x000000065a5a7c23 */ /* 0x100fe2000801085b */
[--C-:B------:R-:W-:Y:S01]  /*4b50*/  FFMA.FTZ R22, R144, UR6, -R91.reuse ;  /* 0x0000000690167c23 */ /* 0x100fe2000801085b */
[----:B------:R-:W-:Y:S01]  /*4b60*/  FFMA.FTZ R21, R142, UR6, -R91 ;  /* 0x000000068e157c23 */ /* 0x000fe2000801085b */
[----:B------:R-:W-:Y:S01]  /*4b70*/  FADD.FTZ R5, R0, -R5 ;  /* 0x8000000500057221 */ /* 0x000fe20000010000 */
[--C-:B------:R-:W-:Y:S01]  /*4b80*/  FFMA.FTZ R2, R134, UR6, -R89.reuse ;  /* 0x0000000686027c23 */ /* 0x100fe20008010859 */
[----:B------:R-:W-:Y:S01]  /*4b90*/  FMUL.FTZ R101, R4, UR6 ;  /* 0x0000000604657c20 */ /* 0x000fe20008410000 */
[----:B------:R-:W-:Y:S01]  /*4ba0*/  FFMA.FTZ R23, R132, UR6, -R89 ;  /* 0x0000000684177c23 */ /* 0x000fe20008010859 */
[----:B------:R-:W-:Y:S01]  /*4bb0*/  FMUL.FTZ R100, R5, UR6 ;  /* 0x0000000605647c20 */ /* 0x000fe20008410000 */
[----:B------:R-:W-:Y:S01]  /*4bc0*/  MUFU.EX2 R19, R19 ;  /* 0x0000001300137308 */ /* 0x000fe20000000800 */
[--C-:B------:R-:W-:Y:S01]  /*4bd0*/  FFMA.FTZ R95, R130, UR6, -R91.reuse ;  /* 0x00000006825f7c23 */ /* 0x100fe2000801085b */
[--C-:B------:R-:W-:Y:S01]  /*4be0*/  FFMA.FTZ R92, R92, UR6, -R91.reuse ;  /* 0x000000065c5c7c23 */ /* 0x100fe2000801085b */
[--C-:B------:R-:W-:Y:S01]  /*4bf0*/  FFMA.FTZ R31, R106, UR6, -R91.reuse ;  /* 0x000000066a1f7c23 */ /* 0x100fe2000801085b */
[----:B------:R-:W-:Y:S01]  /*4c00*/  FFMA.FTZ R28, R28, UR6, -R91 ;  /* 0x000000061c1c7c23 */ /* 0x000fe2000801085b */
[--C-:B------:R-:W-:Y:S01]  /*4c10*/  FFMA.FTZ R93, R102, UR6, -R89.reuse ;  /* 0x00000006665d7c23 */ /* 0x100fe20008010859 */
[--C-:B------:R-:W-:Y:S01]  /*4c20*/  FFMA.FTZ R30, R30, UR6, -R89.reuse ;  /* 0x000000061e1e7c23 */ /* 0x100fe20008010859 */
[--C-:B------:R-:W-:Y:S01]  /*4c30*/  FFMA.FTZ R29, R104, UR6, -R89.reuse ;  /* 0x00000006681d7c23 */ /* 0x100fe20008010859 */
[----:B------:R-:W2:Y:S01]  /*4c40*/  MUFU.EX2 R90, R90 ;  /* 0x0000005a005a7308 */ /* 0x000ea20000000800 */
[----:B------:R-:W-:Y:S01]  /*4c50*/  FFMA.FTZ R0, R94, UR6, -R89 ;  /* 0x000000065e007c23 */ /* 0x000fe20008010859 */
[----:B------:R-:W-:Y:S01]  /*4c60*/  FFMA.FTZ R94, R18, UR6, -R91 ;  /* 0x00000006125e7c23 */ /* 0x000fe2000801085b */
[--C-:B------:R-:W-:Y:S01]  /*4c70*/  FFMA.FTZ R105, R17, UR6, -R89.reuse ;  /* 0x0000000611697c23 */ /* 0x100fe20008010859 */
[----:B------:R-:W-:Y:S01]  /*4c80*/  FFMA.FTZ R103, R32, UR6, -R89 ;  /* 0x0000000620677c23 */ /* 0x000fe20008010859 */
[----:B------:R-:W-:Y:S01]  /*4c90*/  FFMA.FTZ R33, R33, UR6, -R91 ;  /* 0x0000000621217c23 */ /* 0x000fe2000801085b */
[--C-:B------:R-:W-:Y:S01]  /*4ca0*/  FFMA.FTZ R102, R26, UR6, -R89.reuse ;  /* 0x000000061a667c23 */ /* 0x100fe20008010859 */
[----:B------:R-:W-:Y:S01]  /*4cb0*/  FFMA.FTZ R32, R87, UR6, -R89 ;  /* 0x0000000657207c23 */ /* 0x000fe20008010859 */
[----:B------:R-:W-:Y:S01]  /*4cc0*/  MUFU.EX2 R22, R22 ;  /* 0x0000001600167308 */ /* 0x000fe20000000800 */
[----:B------:R-:W-:Y:S01]  /*4cd0*/  FFMA.FTZ R104, R25, UR6, -R91 ;  /* 0x0000000619687c23 */ /* 0x000fe2000801085b */
[--C-:B------:R-:W-:Y:S01]  /*4ce0*/  FFMA.FTZ R87, R86, UR6, -R89.reuse ;  /* 0x0000000656577c23 */ /* 0x100fe20008010859 */
[----:B------:R-:W-:Y:S01]  /*4cf0*/  FFMA.FTZ R25, R85, UR6, -R89 ;  /* 0x0000000655197c23 */ /* 0x000fe20008010859 */
[----:B------:R-:W-:Y:S01]  /*4d00*/  FFMA.FTZ R26, R34, UR6, -R91 ;  /* 0x00000006221a7c23 */ /* 0x000fe2000801085b */
[----:B------:R-:W-:-:S03]  /*4d10*/  ISETP.GE.AND P0, PT, R98, 0x3, PT ;  /* 0x000000036200780c */ /* 0x000fc60003f06270 */
[----:B------:R-:W3:Y:S01]  /*4d20*/  MUFU.EX2 R21, R21 ;  /* 0x0000001500157308 */ /* 0x000ee20000000800 */
[----:B--2---:R-:W-:-:S07]  /*4d30*/  F2FP.F16.F32.PACK_AB R4, R90, R19 ;  /* 0x000000135a04723e */ /* 0x004fce00000000ff */
[----:B------:R-:W-:Y:S02]  /*4d40*/  MUFU.EX2 R99, R99 ;  /* 0x0000006300637308 */ /* 0x000fe40000000800 */
[----:B------:R-:W-:-:S06]  /*4d50*/  @P0 IADD3 R134, R98, -0x3, RZ ;  /* 0xfffffffd62860810 */ /* 0x000fcc0007ffe0ff */
[----:B------:R-:W2:Y:S01]  /*4d60*/  MUFU.EX2 R20, R20 ;  /* 0x0000001400147308 */ /* 0x000ea20000000800 */
[----:B---3--:R-:W-:-:S07]  /*4d70*/  F2FP.F16.F32.PACK_AB R6, R21, R22 ;  /* 0x000000161506723e */ /* 0x008fce00000000ff */
        /* <DEDUP_REMOVED lines=13> */
[-C--:B--2---:R-:W-:Y:S01]  /*4e50*/  FMUL.FTZ R82, R82, R100.reuse ;  /* 0x0000006452527220 */ /* 0x084fe20000410000 */
[-C--:B------:R-:W-:Y:S01]  /*4e60*/  FMUL.FTZ R83, R83, R100.reuse ;  /* 0x0000006453537220 */ /* 0x080fe20000410000 */
[-C--:B------:R-:W-:Y:S01]  /*4e70*/  FMUL.FTZ R78, R78, R100.reuse ;  /* 0x000000644e4e7220 */ /* 0x080fe20000410000 */
[-C--:B------:R-:W-:Y:S01]  /*4e80*/  FMUL.FTZ R79, R79, R100.reuse ;  /* 0x000000644f4f7220 */ /* 0x080fe20000410000 */
[-C--:B------:R-:W-:Y:S01]  /*4e90*/  FMUL.FTZ R74, R74, R100.reuse ;  /* 0x000000644a4a7220 */ /* 0x080fe20000410000 */
[-C--:B------:R-:W-:Y:S01]  /*4ea0*/  FMUL.FTZ R75, R75, R100.reuse ;  /* 0x000000644b4b7220 */ /* 0x080fe20000410000 */
[-C--:B------:R-:W-:Y:S01]  /*4eb0*/  FMUL.FTZ R70, R70, R100.reuse ;  /* 0x0000006446467220 */ /* 0x080fe20000410000 */
[----:B------:R-:W-:Y:S01]  /*4ec0*/  FMUL.FTZ R71, R71, R100 ;  /* 0x0000006447477220 */ /* 0x000fe20000410000 */
        /* <DEDUP_REMOVED lines=38> */
[----:B------:R-:W-:Y:S01]  /*5130*/  FFMA.FTZ R101, R16, UR6, -R91 ;  /* 0x0000000610657c23 */ /* 0x000fe2000801085b */
[----:B------:R-:W-:Y:S01]  /*5140*/  FFMA.FTZ R99, R138, R100, R99 ;  /* 0x000000648a637223 */ /* 0x000fe20000010063 */
[----:B------:R-:W-:Y:S01]  /*5150*/  LDSM.16.MT88.4 R16, [R110+0x6800] ;  /* 0x006800006e10783b */ /* 0x000fe20000004200 */
[--C-:B------:R-:W-:Y:S01]  /*5160*/  FFMA.FTZ R100, R27, UR6, -R91.reuse ;  /* 0x000000061b647c23 */ /* 0x100fe2000801085b */
[----:B------:R-:W-:Y:S01]  /*5170*/  FFMA.FTZ R27, R24, UR6, -R91 ;  /* 0x00000006181b7c23 */ /* 0x000fe2000801085b */
[----:B------:R-:W-:Y:S01]  /*5180*/  FFMA.FTZ R24, R84, UR6, -R89 ;  /* 0x0000000654187c23 */ /* 0x000fe20008010859 */
[----:B------:R-:W2:Y:S01]  /*5190*/  MUFU.EX2 R92, R92 ;  /* 0x0000005c005c7308 */ /* 0x000ea20000000800 */
[----:B------:R-:W-:Y:S01]  /*51a0*/  FFMA.FTZ R140, R88, UR6, -R91 ;  /* 0x00000006588c7c23 */ /* 0x000fe2000801085b */
[----:B------:R-:W-:Y:S01]  /*51b0*/  FFMA.FTZ R89, R35, UR6, -R89 ;  /* 0x0000000623597c23 */ /* 0x000fe20008010859 */
[----:B------:R-:W-:Y:S01]  /*51c0*/  FADD.FTZ R107, R90, R107 ;  /* 0x0000006b5a6b7221 */ /* 0x000fe20000010000 */
[----:B------:R-:W-:-:S03]  /*51d0*/  FADD.FTZ R99, R20, R99 ;  /* 0x0000006314637221 */ /* 0x000fc60000010000 */
[----:B------:R-:W-:Y:S01]  /*51e0*/  FADD.FTZ R22, R22, R107 ;  /* 0x0000006b16167221 */ /* 0x000fe20000010000 */
[----:B------:R-:W-:Y:S01]  /*51f0*/  MUFU.EX2 R31, R31 ;  /* 0x0000001f001f7308 */ /* 0x000fe20000000800 */
[----:B------:R-:W-:Y:S01]  /*5200*/  FADD.FTZ R2, R2, R99 ;  /* 0x0000006302027221 */ /* 0x000fe20000010000 */
[----:B-1----:R-:W-:Y:S01]  /*5210*/  HMMA.16816.F32 R72, R4, R12, R72 ;  /* 0x0000000c0448723c */ /* 0x002fe20000001848 */
[----:B------:R-:W-:Y:S02]  /*5220*/  FADD.FTZ R22, R21, R22 ;  /* 0x0000001615167221 */ /* 0x000fe40000010000 */
[----:B------:R-:W-:-:S03]  /*5230*/  FADD.FTZ R2, R23, R2 ;  /* 0x0000000217027221 */ /* 0x000fc60000010000 */
        /* <DEDUP_REMOVED lines=26> */
[----:B------:R-:W-:Y:S01]  /*53e0*/  MUFU.EX2 R87, R87 ;  /* 0x0000005700577308 */ /* 0x000fe20000000800 */
[C---:B------:R-:W-:Y:S01]  /*53f0*/  HMMA.16816.F32 R40, R4.reuse, R14, R40 ;  /* 0x0000000e0428723c */ /* 0x040fe20000001828 */
[----:B------:R-:W1:Y:S06]  /*5400*/  LDSM.16.MT88.4 R12, [R108+0x8000] ;  /* 0x008000006c0c783b */ /* 0x000e6c0000004200 */
[----:B------:R-:W5:Y:S08]  /*5410*/  MUFU.EX2 R84, R25 ;  /* 0x0000001900547308 */ /* 0x000f700000000800 */
[----:B------:R2:W-:Y:S08]  /*5420*/  MUFU.EX2 R86, R24 ;  /* 0x0000001800567308 */ /* 0x0005f00000000800 */
[----:B------:R-:W5:Y:S01]  /*5430*/  MUFU.EX2 R89, R89 ;  /* 0x0000005900597308 */ /* 0x000f620000000800 */
[----:B--2---:R-:W-:Y:S01]  /*5440*/  LDSM.16.MT88.4 R24, [R110+0x7c00] ;  /* 0x007c00006e18783b */ /* 0x004fe20000004200 */
[C---:B-1----:R-:W-:Y:S06]  /*5450*/  HMMA.16816.F32 R44, R4.reuse, R12, R44 ;  /* 0x0000000c042c723c */ /* 0x042fec000000182c */
[----:B------:R-:W-:Y:S01]  /*5460*/  HMMA.16816.F32 R48, R4, R14, R48 ;  /* 0x0000000e0430723c */ /* 0x000fe20000001830 */
[----:B------:R-:W1:Y:S06]  /*5470*/  LDSM.16.MT88.4 R12, [R110+0x6400] ;  /* 0x006400006e0c783b */ /* 0x000e6c0000004200 */
[----:B------:R-:W-:Y:S01]  /*5480*/  F2FP.F16.F32.PACK_AB R4, R92, R95 ;  /* 0x0000005f5c04723e */ /* 0x000fe200000000ff */
[----:B------:R-:W-:Y:S01]  /*5490*/  FADD.FTZ R95, R95, R22 ;  /* 0x000000165f5f7221 */ /* 0x000fe20000010000 */
[----:B---3--:R-:W-:Y:S01]  /*54a0*/  F2FP.F16.F32.PACK_AB R5, R30, R93 ;  /* 0x0000005d1e05723e */ /* 0x008fe200000000ff */
[----:B------:R-:W-:Y:S01]  /*54b0*/  FADD.FTZ R93, R93, R2 ;  /* 0x000000025d5d7221 */ /* 0x000fe20000010000 */
[----:B------:R-:W-:Y:S01]  /*54c0*/  F2FP.F16.F32.PACK_AB R6, R28, R31 ;  /* 0x0000001f1c06723e */ /* 0x000fe200000000ff */
[----:B------:R-:W-:Y:S01]  /*54d0*/  LDSM.16.MT88.4 R20, [R108+0x7c00] ;  /* 0x007c00006c14783b */ /* 0x000fe20000004200 */
[----:B----4-:R-:W-:Y:S01]  /*54e0*/  F2FP.F16.F32.PACK_AB R7, R0, R29 ;  /* 0x0000001d0007723e */ /* 0x010fe200000000ff */
        /* <DEDUP_REMOVED lines=34> */
[-C--:B------:R-:W-:Y:S01]  /*5710*/  MOV R0, R10.reuse ;  /* 0x0000000a00007202 */ /* 0x080fe20000000f00 */
[----:B------:R-:W-:Y:S01]  /*5720*/  FADD.FTZ R100, R100, R101 ;  /* 0x0000006564647221 */ /* 0x000fe20000010000 */
[----:B------:R-:W-:Y:S01]  /*5730*/  @P0 MOV R0, R10 ;  /* 0x0000000a00000202 */ /* 0x000fe20000000f00 */
[----:B------:R-:W-:-:S02]  /*5740*/  FADD.FTZ R103, R103, R102 ;  /* 0x0000006667677221 */ /* 0x000fc40000010000 */
[----:B------:R-:W-:Y:S01]  /*5750*/  HMMA.16816.F32 R80, R4, R16, R80 ;  /* 0x000000100450723c */ /* 0x000fe20000001850 */
[----:B------:R-:W-:Y:S01]  /*5760*/  FADD.FTZ R33, R33, R100 ;  /* 0x0000006421217221 */ /* 0x000fe20000010000 */
[----:B------:R-:W-:-:S04]  /*5770*/  FADD.FTZ R32, R32, R103 ;  /* 0x0000006720207221 */ /* 0x000fc80000010000 */
        /* <DEDUP_REMOVED lines=17> */
[----:B------:R-:W-:Y:S01]  /*5890*/  F2FP.F16.F32.PACK_AB R4, R85, R34 ;  /* 0x000000225504723e */ /* 0x000fe200000000ff */
        /* <DEDUP_REMOVED lines=9> */
[----:B--2---:R-:W-:Y:S01]  /*5930*/  HMMA.16816.F32 R80, R4, R16, R80 ;  /* 0x000000100450723c */ /* 0x004fe20000001850 */
[----:B------:R-:W-:Y:S01]  /*5940*/  FADD.FTZ R140, R140, R35 ;  /* 0x000000238c8c7221 */ /* 0x000fe20000010000 */
[----:B------:R-:W-:-:S04]  /*5950*/  FADD.FTZ R138, R89, R86 ;  /* 0x00000056598a7221 */ /* 0x000fc80000010000 */
[C---:B------:R-:W-:Y:S01]  /*5960*/  HMMA.16816.F32 R76, R4.reuse, R18, R76 ;  /* 0x00000012044c723c */ /* 0x040fe2000000184c */
[----:B------:R-:W2:Y:S05]  /*5970*/  LDSM.16.MT88.4 R16, [R110+0x8c00] ;  /* 0x008c00006e10783b */ /* 0x000eaa0000004200 */
[C---:B------:R-:W-:Y:S06]  /*5980*/  HMMA.16816.F32 R64, R4.reuse, R24, R64 ;  /* 0x000000180440723c */ /* 0x040fec0000001840 */
[C---:B------:R-:W-:Y:S06]  /*5990*/  HMMA.16816.F32 R60, R4.reuse, R26, R60 ;  /* 0x0000001a043c723c */ /* 0x040fec000000183c */
[C---:B-1----:R-:W-:Y:S06]  /*59a0*/  HMMA.16816.F32 R72, R4.reuse, R12, R72 ;  /* 0x0000000c0448723c */ /* 0x042fec0000001848 */
[C---:B------:R-:W-:Y:S01]  /*59b0*/  HMMA.16816.F32 R68, R4.reuse, R14, R68 ;  /* 0x0000000e0444723c */ /* 0x040fe20000001844 */
[----:B------:R-:W1:Y:S05]  /*59c0*/  LDSM.16.MT88.4 R12, [R108+0x8c00] ;  /* 0x008c00006c0c783b */ /* 0x000e6a0000004200 */
[C---:B------:R-:W-:Y:S06]  /*59d0*/  HMMA.16816.F32 R56, R4.reuse, R20, R56 ;  /* 0x000000140438723c */ /* 0x040fec0000001838 */
[C---:B------:R-:W-:Y:S06]  /*59e0*/  HMMA.16816.F32 R52, R4.reuse, R22, R52 ;  /* 0x000000160434723c */ /* 0x040fec0000001834 */
[C---:B--2---:R-:W-:Y:S06]  /*59f0*/  HMMA.16816.F32 R36, R4.reuse, R16, R36 ;  /* 0x000000100424723c */ /* 0x044fec0000001824 */
[C---:B------:R-:W-:Y:S06]  /*5a00*/  HMMA.16816.F32 R40, R4.reuse, R18, R40 ;  /* 0x000000120428723c */ /* 0x040fec0000001828 */
[C---:B-1----:R-:W-:Y:S06]  /*5a10*/  HMMA.16816.F32 R44, R4.reuse, R12, R44 ;  /* 0x0000000c042c723c */ /* 0x042fec000000182c */
[----:B------:R-:W-:Y:S01]  /*5a20*/  HMMA.16816.F32 R48, R4, R14, R48 ;  /* 0x0000000e0430723c */ /* 0x000fe20000001830 */
[----:B------:R-:W-:-:S08]  /*5a30*/  NOP ;  /* 0x0000000000007918 */ /* 0x000fd00000000000 */
[----:B------:R-:W-:-:S15]  /*5a40*/  @P0 BRA `(.L_x_909) ;  /* 0x0000000000040947 */ /* 0x000fde0003800000 */
.L_x_907:
[----:B------:R-:W-:-:S07]  /*5a50*/  IADD3 R134, R3, -0x1, RZ ;  /* 0xffffffff03867810 */ /* 0x000fce0007ffe0ff */
.L_x_909:
        /* <DEDUP_REMOVED lines=12> */
[----:B------:R-:W-:Y:S01]  /*5b20*/  ULDC UR4, c[0x0][0x2ec] ;  /* 0x0000bb0000047ab9 */ /* 0x000fe20000000800 */
[----:B------:R-:W-:Y:S01]  /*5b30*/  ULDC.64 UR6, c[0x0][0x218] ;  /* 0x0000860000067ab9 */ /* 0x000fe20000000a00 */
[----:B------:R-:W-:Y:S01]  /*5b40*/  ULDC.64 UR10, c[0x0][0x220] ;  /* 0x00008800000a7ab9 */ /* 0x000fe20000000a00 */
[----:B------:R-:W-:Y:S01]  /*5b50*/  ULDC.64 UR8, c[0x0][0x248] ;  /* 0x0000920000087ab9 */ /* 0x000fe20000000a00 */
[----:B------:R-:W-:Y:S05]  /*5b60*/  BRA `(.L_x_911) ;  /* 0x00000000005c7947 */ /* 0x000fea0003800000 */
.L_x_913:
        /* <DEDUP_REMOVED lines=23> */
.L_x_911:
        /* <DEDUP_REMOVED lines=9> */
[----:B------:R-:W-:Y:S04]  /*5d70*/  LEA.HI.X R143, R86, UR11, R0, 0x1, P1 ;  /* 0x0000000b568f7c11 */ /* 0x000fe800088f0c00 */
[----:B------:R-:W-:Y:S02]  /*5d80*/  IADD3.X R145, R130, R143, RZ, P0, !PT ;  /* 0x0000008f82917210 */ /* 0x000fe400007fe4ff */
        /* <DEDUP_REMOVED lines=14> */
[----:B------:R-:W5:Y:S06]  /*5e70*/  LDSM.16.M88.4 R104, [R112+0x3c00] ;  /* 0x003c00007068783b */ /* 0x000f6c0000000200 */
        /* <DEDUP_REMOVED lines=22> */
[----:B------:R-:W-:Y:S06]  /*5fe0*/  LDSM.16.M88.4 R88, [R113+0x1000] ;  /* 0x001000007158783b */ /* 0x000fec0000000200 */
        /* <DEDUP_REMOVED lines=42> */
[----:B------:R-:W2:Y:S11]  /*6290*/  LDSM.16.M88.4 R92, [R109+0x5400] ;  /* 0x005400006d5c783b */ /* 0x000eb60000000200 */
[----:B------:R-:W-:Y:S06]  /*62a0*/  @!UPT UIADD3 URZ, URZ, URZ, URZ ;  /* 0x0000003f3f3ff290 */ /* 0x000fec000fffe03f */
[----:B------:R-:W-:Y:S01]  /*62b0*/  FMUL.FTZ R87, R4, UR5 ;  /* 0x0000000504577c20 */ /* 0x000fe20008410000 */
[----:B------:R-:W-:Y:S01]  /*62c0*/  FMUL.FTZ R2, R5, UR5 ;  /* 0x0000000505027c20 */ /* 0x000fe20008410000 */
[----:B------:R-:W-:Y:S01]  /*62d0*/  FMUL.FTZ R162, R6, UR5 ;  /* 0x0000000506a27c20 */ /* 0x000fe20008410000 */
[----:B------:R-:W-:Y:S02]  /*62e0*/  FMUL.FTZ R0, R7, UR5 ;  /* 0x0000000507007c20 */ /* 0x000fe40008410000 */
[----:B------:R-:W-:Y:S01]  /*62f0*/  MUFU.TANH R99, R2 ;  /* 0x0000000200637308 */ /* 0x000fe20000002400 */
[----:B------:R-:W-:Y:S01]  /*6300*/  FMUL.FTZ R165, R8, UR5 ;  /* 0x0000000508a57c20 */ /* 0x000fe20008410000 */
[----:B------:R-:W-:Y:S01]  /*6310*/  FMUL.FTZ R164, R10, UR5 ;  /* 0x000000050aa47c20 */ /* 0x000fe20008410000 */
[----:B------:R-:W-:Y:S01]  /*6320*/  FMUL.FTZ R163, R9, UR5 ;  /* 0x0000000509a37c20 */ /* 0x000fe20008410000 */
[----:B------:R-:W-:Y:S06]  /*6330*/  FMUL.FTZ R161, R11, UR5 ;  /* 0x000000050ba17c20 */ /* 0x000fec0008410000 */
[----:B------:R-:W3:Y:S10]  /*6340*/  MUFU.TANH R87, R87 ;  /* 0x0000005700577308 */ /* 0x000ef40000002400 */
[----:B------:R-:W4:Y:S01]  /*6350*/  MUFU.TANH R162, R162 ;  /* 0x000000a200a27308 */ /* 0x000f220000002400 */
[C---:B--2---:R-:W-:Y:S09]  /*6360*/  HMMA.16816.F32 R12, R88.reuse, R92, R12 ;  /* 0x0000005c580c723c */ /* 0x044ff2000000180c */
[----:B------:R-:W2:Y:S01]  /*6370*/  MUFU.TANH R106, R0 ;  /* 0x00000000006a7308 */ /* 0x000ea20000002400 */
[C---:B------:R-:W-:Y:S01]  /*6380*/  HMMA.16816.F32 R16, R88.reuse, R94, R16 ;  /* 0x0000005e5810723c */ /* 0x040fe20000001810 */
[----:B------:R-:W5:Y:S02]  /*6390*/  LDSM.16.M88.4 R92, [R109+0x5800] ;  /* 0x005800006d5c783b */ /* 0x000f640000000200 */
[----:B---3--:R-:W-:Y:S06]  /*63a0*/  FMNMX.FTZ R2, R87, R85, !PT ;  /* 0x0000005557027209 */ /* 0x008fec0007810000 */
[----:B------:R-:W3:Y:S02]  /*63b0*/  MUFU.TANH R165, R165 ;  /* 0x000000a500a57308 */ /* 0x000ee40000002400 */
[----:B----4-:R-:W-:Y:S02]  /*63c0*/  FMNMX.FTZ R159, R162, R3, !PT ;  /* 0x00000003a29f7209 */ /* 0x010fe40007810000 */
[----:B------:R-:W-:Y:S06]  /*63d0*/  FMNMX.FTZ R2, R99, R2, !PT ;  /* 0x0000000263027209 */ /* 0x000fec0007810000 */
[----:B------:R-:W4:Y:S01]  /*63e0*/  MUFU.TANH R164, R164 ;  /* 0x000000a400a47308 */ /* 0x000f220000002400 */
[----:B--2---:R-:W-:Y:S01]  /*63f0*/  FMNMX.FTZ R159, R106, R159, !PT ;  /* 0x0000009f6a9f7209 */ /* 0x004fe20007810000 */
        /* <DEDUP_REMOVED lines=9> */
[----:B---3--:R-:W-:Y:S05]  /*6490*/  FMNMX.FTZ R2, R165, R2, !PT ;  /* 0x00000002a5027209 */ /* 0x008fea0007810000 */
[----:B------:R-:W3:Y:S01]  /*64a0*/  MUFU.TANH R161, R161 ;  /* 0x000000a100a17308 */ /* 0x000ee20000002400 */
[----:B----4-:R-:W-:Y:S09]  /*64b0*/  FMNMX.FTZ R0, R164, R159, !PT ;  /* 0x0000009fa4007209 */ /* 0x010ff20007810000 */
[----:B------:R-:W4:Y:S01]  /*64c0*/  MUFU.TANH R152, R152 ;  /* 0x0000009800987308 */ /* 0x000f220000002400 */
[----:B--2---:R-:W-:Y:S01]  /*64d0*/  FMNMX.FTZ R2, R163, R2, !PT ;  /* 0x00000002a3027209 */ /* 0x004fe20007810000 */
[C---:B-----5:R-:W-:Y:S08]  /*64e0*/  HMMA.16816.F32 R20, R88.reuse, R92, R20 ;  /* 0x0000005c5814723c */ /* 0x060ff00000001814 */
[----:B------:R-:W2:Y:S01]  /*64f0*/  MUFU.TANH R150, R150 ;  /* 0x0000009600967308 */ /* 0x000ea20000002400 */
[C---:B------:R-:W-:Y:S01]  /*6500*/  HMMA.16816.F32 R24, R88.reuse, R94, R24 ;  /* 0x0000005e5818723c */ /* 0x040fe20000001818 */
[----:B------:R-:W5:Y:S01]  /*6510*/  LDSM.16.M88.4 R92, [R109+0x5c00] ;  /* 0x005c00006d5c783b */ /* 0x000f620000000200 */
[----:B------:R-:W-:Y:S04]  /*6520*/  DEPBAR.LE SB0, 0x0 ;  /* 0x000080000000791a */ /* 0x000fe80000000000 */
[----:B---3--:R-:W-:Y:S03]  /*6530*/  FMNMX.FTZ R0, R161, R0, !PT ;  /* 0x00000000a1007209 */ /* 0x008fe60007810000 */
[----:B------:R-:W3:Y:S01]  /*6540*/  MUFU.TANH R156, R156 ;  /* 0x0000009c009c7308 */ /* 0x000ee20000002400 */
[----:B------:R-:W-:Y:S01]  /*6550*/  BAR.SYNC.DEFER_BLOCKING 0x0 ;  /* 0x0000000000007b1d */ /* 0x000fe20000010000 */
[----:B----4-:R-:W-:Y:S08]  /*6560*/  FMNMX.FTZ R2, R152, R2, !PT ;  /* 0x0000000298027209 */ /* 0x010ff00007810000 */
[----:B------:R-:W4:Y:S01]  /*6570*/  MUFU.TANH R158, R158 ;  /* 0x0000009e009e7308 */ /* 0x000f220000002400 */
[----:B--2---:R-:W-:Y:S01]  /*6580*/  FMNMX.FTZ R0, R150, R0, !PT ;  /* 0x0000000096007209 */ /* 0x004fe20007810000 */
[----:B-1----:R-:W-:Y:S01]  /*6590*/  FMUL.FTZ R145, R20, UR5 ;  /* 0x0000000514917c20 */ /* 0x002fe20008410000 */
[----:B------:R-:W-:Y:S01]  /*65a0*/  FMUL.FTZ R141, R22, UR5 ;  /* 0x00000005168d7c20 */ /* 0x000fe20008410000 */
[----:B------:R-:W-:Y:S01]  /*65b0*/  FMUL.FTZ R149, R21, UR5 ;  /* 0x0000000515957c20 */ /* 0x000fe20008410000 */
[----:B------:R-:W-:Y:S05]  /*65c0*/  FMUL.FTZ R143, R23, UR5 ;  /* 0x00000005178f7c20 */ /* 0x000fea0008410000 */
[----:B------:R-:W1:Y:S01]  /*65d0*/  MUFU.TANH R151, R151 ;  /* 0x0000009700977308 */ /* 0x000e620000002400 */
[----:B------:R-:W-:Y:S01]  /*65e0*/  FMUL.FTZ R153, R24, UR5 ;  /* 0x0000000518997c20 */ /* 0x000fe20008410000 */
[----:B------:R-:W-:Y:S01]  /*65f0*/  FMUL.FTZ R135, R26, UR5 ;  /* 0x000000051a877c20 */ /* 0x000fe20008410000 */
[----:B---3--:R-:W-:Y:S01]  /*6600*/  FMNMX.FTZ R2, R156, R2, !PT ;  /* 0x000000029c027209 */ /* 0x008fe20007810000 */
[----:B------:R-:W-:Y:S01]  /*6610*/  FMUL.FTZ R154, R25, UR5 ;  /* 0x00000005199a7c20 */ /* 0x000fe20008410000 */
[----:B------:R-:W-:Y:S05]  /*6620*/  FMUL.FTZ R139, R27, UR5 ;  /* 0x000000051b8b7c20 */ /* 0x000fea0008410000 */
[----:B------:R-:W2:Y:S01]  /*6630*/  MUFU.TANH R146, R146 ;  /* 0x0000009200927308 */ /* 0x000ea20000002400 */
[----:B----4-:R-:W-:Y:S09]  /*6640*/  FMNMX.FTZ R0, R158, R0, !PT ;  /* 0x000000009e007209 */ /* 0x010ff20007810000 */
[----:B------:R-:W3:Y:S01]  /*6650*/  MUFU.TANH R147, R147 ;  /* 0x0000009300937308 */ /* 0x000ee20000002400 */
[----:B-1----:R-:W-:Y:S01]  /*6660*/  FMNMX.FTZ R2, R151, R2, !PT ;  /* 0x0000000297027209 */ /* 0x002fe20007810000 */
[C---:B-----5:R-:W-:Y:S08]  /*6670*/  HMMA.16816.F32 R28, R88.reuse, R92, R28 ;  /* 0x0000005c581c723c */ /* 0x060ff0000000181c */
[----:B------:R-:W1:Y:S01]  /*6680*/  MUFU.TANH R148, R148 ;  /* 0x0000009400947308 */ /* 0x000e620000002400 */
[----:B------:R-:W-:Y:S03]  /*6690*/  HMMA.16816.F32 R32, R88, R94, R32 ;  /* 0x0000005e5820723c */ /* 0x000fe60000001820 */
[----:B--2---:R-:W-:Y:S06]  /*66a0*/  FMNMX.FTZ R0, R146, R0, !PT ;  /* 0x0000000092007209 */ /* 0x004fec0007810000 */
[----:B------:R-:W2:Y:S02]  /*66b0*/  MUFU.TANH R145, R145 ;  /* 0x0000009100917308 */ /* 0x000ea40000002400 */
[----:B---3--:R-:W-:Y:S08]  /*66c0*/  FMNMX.FTZ R2, R147, R2, !PT ;  /* 0x0000000293027209 */ /* 0x008ff00007810000 */
[----:B------:R-:W3:Y:S01]  /*66d0*/  MUFU.TANH R141, R141 ;  /* 0x0000008d008d7308 */ /* 0x000ee20000002400 */
[----:B-1----:R-:W-:Y:S01]  /*66e0*/  FMNMX.FTZ R0, R148, R0, !PT ;  /* 0x0000000094007209 */ /* 0x002fe20007810000 */
[----:B------:R-:W-:Y:S01]  /*66f0*/  FMUL.FTZ R155, R28, UR5 ;  /* 0x000000051c9b7c20 */ /* 0x000fe20008410000 */
[----:B------:R-:W-:Y:S01]  /*6700*/  FMUL.FTZ R142, R30, UR5 ;  /* 0x000000051e8e7c20 */ /* 0x000fe20008410000 */
[----:B------:R-:W-:Y:S01]  /*6710*/  FMUL.FTZ R157, R29, UR5 ;  /* 0x000000051d9d7c20 */ /* 0x000fe20008410000 */
[----:B------:R-:W-:Y:S05]  /*6720*/  FMUL.FTZ R144, R31, UR5 ;  /* 0x000000051f907c20 */ /* 0x000fea0008410000 */
[----:B------:R-:W1:Y:S01]  /*6730*/  MUFU.TANH R149, R149 ;  /* 0x0000009500957308 */ /* 0x000e620000002400 */
[----:B--2---:R-:W-:Y:S01]  /*6740*/  FMNMX.FTZ R2, R145, R2, !PT ;  /* 0x0000000291027209 */ /* 0x004fe20007810000 */
[----:B------:R-:W-:Y:S01]  /*6750*/  FMUL.FTZ R159, R32, UR5 ;  /* 0x00000005209f7c20 */ /* 0x000fe20008410000 */
[----:B------:R-:W-:Y:S01]  /*6760*/  FMUL.FTZ R86, R34, UR5 ;  /* 0x0000000522567c20 */ /* 0x000fe20008410000 */
[----:B------:R-:W-:Y:S01]  /*6770*/  FMUL.FTZ R160, R33, UR5 ;  /* 0x0000000521a07c20 */ /* 0x000fe20008410000 */
[----:B------:R-:W-:Y:S05]  /*6780*/  FMUL.FTZ R35, R35, UR5 ;  /* 0x0000000523237c20 */ /* 0x000fea0008410000 */
        /* <DEDUP_REMOVED lines=24> */
[----:B------:R2:W4:Y:S01]  /*6910*/  MUFU.TANH R84, R35 ;  /* 0x0000002300547308 */ /* 0x0005220000002400 */
[----:B---3--:R-:W-:Y:S02]  /*6920*/  FMNMX.FTZ R7, R86, R7, !PT ;  /* 0x0000000756077209 */ /* 0x008fe40007810000 */
[----:B-1----:R-:W-:Y:S01]  /*6930*/  FMNMX.FTZ R97, R160, R0, !PT ;  /* 0x00000000a0617209 */ /* 0x002fe20007810000 */
[----:B------:R-:W-:Y:S06]  /*6940*/  @P0 BRA `(.L_x_913) ;  /* 0xfffffff000880947 */ /* 0x000fec000383ffff */
.L_x_912:
[----:B------:R-:W1:Y:S01]  /*6950*/  SHFL.BFLY PT, R2, R97, 0x2, 0x1f ;  /* 0x0c401f0061027f89 */ /* 0x000e6200000e0000 */
[----:B----4-:R-:W-:Y:S02]  /*6960*/  FMNMX.FTZ R7, R84, R7, !PT ;  /* 0x0000000754077209 */ /* 0x010fe40007810000 */
[----:B------:R-:W-:Y:S05]  /*6970*/  IADD3 R134, R134, -0x1, RZ ;  /* 0xffffffff86867810 */ /* 0x000fea0007ffe0ff */
[----:B------:R-:W-:Y:S08]  /*6980*/  LDSM.16.MT88.4 R12, [R110+0x6000] ;  /* 0x006000006e0c783b */ /* 0x000ff00000004200 */
[----:B------:R-:W3:Y:S08]  /*6990*/  SHFL.BFLY PT, R0, R7, 0x2, 0x1f ;  /* 0x0c401f0007007f89 */ /* 0x000ef000000e0000 */
[----:B------:R-:W-:Y:S08]  /*69a0*/  LDSM.16.MT88.4 R20, [R108+0x6000] ;  /* 0x006000006c14783b */ /* 0x000ff00000004200 */
[----:B------:R-:W-:Y:S01]  /*69b0*/  LDSM.16.MT88.4 R28, [R110+0x7000] ;  /* 0x007000006e1c783b */ /* 0x000fe20000004200 */
[----:B-1----:R-:W-:Y:S07]  /*69c0*/  FMNMX.FTZ R9, R97, R2, !PT ;  /* 0x0000000261097209 */ /* 0x002fee0007810000 */
[----:B------:R-:W1:Y:S01]  /*69d0*/  SHFL.BFLY PT, R2, R9, 0x1, 0x1f ;  /* 0x0c201f0009027f89 */ /* 0x000e6200000e0000 */
[----:B---3--:R-:W-:Y:S07]  /*69e0*/  FMNMX.FTZ R5, R7, R0, !PT ;  /* 0x0000000007057209 */ /* 0x008fee0007810000 */
[----:B------:R-:W3:Y:S01]  /*69f0*/  SHFL.BFLY PT, R0, R5, 0x1, 0x1f ;  /* 0x0c201f0005007f89 */ /* 0x000ee200000e0000 */
[----:B-1----:R-:W-:Y:S04]  /*6a00*/  FMNMX.FTZ R2, R9, R2, !PT ;  /* 0x0000000209027209 */ /* 0x002fe80007810000 */
[C---:B------:R-:W-:Y:S01]  /*6a10*/  FSETP.NEU.FTZ.AND P1, PT, R2.reuse, -INF , PT ;  /* 0xff8000000200780b */ /* 0x040fe20003f3d000 */
[C---:B------:R-:W-:Y:S01]  /*6a20*/  FMUL.FTZ R102, R2.reuse, UR4 ;  /* 0x0000000402667c20 */ /* 0x040fe20008410000 */
[----:B------:R-:W-:Y:S01]  /*6a30*/  FADD.FTZ R4, -R2, R85 ;  /* 0x0000005502047221 */ /* 0x000fe20000010100 */
[----:B---3--:R-:W-:Y:S03]  /*6a40*/  FMNMX.FTZ R0, R5, R0, !PT ;  /* 0x0000000005007209 */ /* 0x008fe60007810000 */
        /* <DEDUP_REMOVED lines=22> */
[--C-:B------:R-:W-:Y:S01]  /*6bb0*/  FFMA.FTZ R101, R149, UR4, -R102.reuse ;  /* 0x0000000495657c23 */ /* 0x100fe20008010866 */
[--C-:B------:R-:W-:Y:S01]  /*6bc0*/  FFMA.FTZ R104, R153, UR4, -R102.reuse ;  /* 0x0000000499687c23 */ /* 0x100fe20008010866 */
[----:B------:R-:W-:Y:S01]  /*6bd0*/  FFMA.FTZ R105, R154, UR4, -R102 ;  /* 0x000000049a697c23 */ /* 0x000fe20008010866 */
        /* <DEDUP_REMOVED lines=9> */
[----:B------:R-:W-:Y:S03]  /*6c70*/  FMUL.FTZ R16, R85, R68 ;  /* 0x0000004455107220 */ /* 0x000fe60000410000 */
[----:B------:R-:W1:Y:S01]  /*6c80*/  MUFU.EX2 R99, R99 ;  /* 0x0000006300637308 */ /* 0x000e620000000800 */
[C---:B---3--:R-:W-:Y:S01]  /*6c90*/  FMUL.FTZ R6, R3.reuse, R82 ;  /* 0x0000005203067220 */ /* 0x048fe20000410000 */
[C---:B------:R-:W-:Y:S01]  /*6ca0*/  FMUL.FTZ R7, R3.reuse, R83 ;  /* 0x0000005303077220 */ /* 0x040fe20000410000 */
[C---:B------:R-:W-:Y:S01]  /*6cb0*/  FMUL.FTZ R10, R3.reuse, R78 ;  /* 0x0000004e030a7220 */ /* 0x040fe20000410000 */
[C---:B------:R-:W-:Y:S01]  /*6cc0*/  FMUL.FTZ R11, R3.reuse, R79 ;  /* 0x0000004f030b7220 */ /* 0x040fe20000410000 */
[C---:B------:R-:W-:Y:S01]  /*6cd0*/  FMUL.FTZ R26, R3.reuse, R62 ;  /* 0x0000003e031a7220 */ /* 0x040fe20000410000 */
[----:B------:R-:W-:Y:S01]  /*6ce0*/  FMUL.FTZ R27, R3, R63 ;  /* 0x0000003f031b7220 */ /* 0x000fe20000410000 */
[----:B------:R-:W-:Y:S03]  /*6cf0*/  FMUL.FTZ R17, R85, R69 ;  /* 0x0000004555117220 */ /* 0x000fe60000410000 */
[----:B------:R-:W-:Y:S01]  /*6d00*/  MUFU.EX2 R98, R98 ;  /* 0x0000006200627308 */ /* 0x000fe20000000800 */
[C---:B------:R-:W-:Y:S01]  /*6d10*/  FMUL.FTZ R18, R3.reuse, R70 ;  /* 0x0000004603127220 */ /* 0x040fe20000410000 */
[----:B------:R-:W-:Y:S01]  /*6d20*/  FMUL.FTZ R19, R3, R71 ;  /* 0x0000004703137220 */ /* 0x000fe20000410000 */
[----:B------:R-:W3:Y:S01]  /*6d30*/  LDSM.16.MT88.4 R60, [R108+0x7000] ;  /* 0x007000006c3c783b */ /* 0x000ee20000004200 */
[C---:B------:R-:W-:Y:S01]  /*6d40*/  FMUL.FTZ R32, R85.reuse, R52 ;  /* 0x0000003455207220 */ /* 0x040fe20000410000 */
[----:B------:R-:W-:Y:S01]  /*6d50*/  FMUL.FTZ R33, R85, R53 ;  /* 0x0000003555217220 */ /* 0x000fe20000410000 */
[C---:B------:R-:W-:Y:S01]  /*6d60*/  FMUL.FTZ R34, R3.reuse, R54 ;  /* 0x0000003603227220 */ /* 0x040fe20000410000 */
[----:B--2---:R-:W-:Y:S03]  /*6d70*/  FMUL.FTZ R35, R3, R55 ;  /* 0x0000003703237220 */ /* 0x004fe60000410000 */
[----:B------:R-:W2:Y:S01]  /*6d80*/  MUFU.EX2 R90, R90 ;  /* 0x0000005a005a7308 */ /* 0x000ea20000000800 */
[----:B-1----:R-:W-:Y:S01]  /*6d90*/  F2FP.F16.F32.PACK_AB R80, R99, R100 ;  /* 0x000000646350723e */ /* 0x002fe200000000ff */
[C---:B------:R-:W-:Y:S01]  /*6da0*/  FMUL.FTZ R36, R85.reuse, R36 ;  /* 0x0000002455247220 */ /* 0x040fe20000410000 */
[----:B------:R-:W1:Y:S01]  /*6db0*/  LDSM.16.MT88.4 R52, [R110+0x8000] ;  /* 0x008000006e34783b */ /* 0x000e620000004200 */
        /* <DEDUP_REMOVED lines=12> */
[----:B------:R-:W4:Y:S01]  /*6e80*/  MUFU.EX2 R89, R89 ;  /* 0x0000005900597308 */ /* 0x000f220000000800 */
[----:B--2---:R-:W-:Y:S01]  /*6e90*/  F2FP.F16.F32.PACK_AB R81, R90, R98 ;  /* 0x000000625a51723e */ /* 0x004fe200000000ff */
[C---:B------:R-:W-:Y:S01]  /*6ea0*/  FMUL.FTZ R48, R85.reuse, R48 ;  /* 0x0000003055307220 */ /* 0x040fe20000410000 */
[----:B------:R-:W-:Y:S01]  /*6eb0*/  FMUL.FTZ R49, R85, R49 ;  /* 0x0000003155317220 */ /* 0x000fe20000410000 */
[C---:B------:R-:W-:Y:S01]  /*6ec0*/  FMUL.FTZ R50, R3.reuse, R50 ;  /* 0x0000003203327220 */ /* 0x040fe20000410000 */
[----:B------:R-:W-:Y:S01]  /*6ed0*/  FMUL.FTZ R51, R3, R51 ;  /* 0x0000003303337220 */ /* 0x000fe20000410000 */
[----:B------:R-:W-:Y:S01]  /*6ee0*/  LDSM.16.MT88.4 R76, [R110+0x6c00] ;  /* 0x006c00006e4c783b */ /* 0x000fe20000004200 */
[----:B------:R-:W-:Y:S03]  /*6ef0*/  FFMA.FTZ R140, R85, R140, R100 ;  /* 0x0000008c558c7223 */ /* 0x000fe60000010064 */
[----:B------:R-:W-:Y:S01]  /*6f00*/  MUFU.EX2 R88, R88 ;  /* 0x0000005800587308 */ /* 0x000fe20000000800 */
[--C-:B------:R-:W-:Y:S01]  /*6f10*/  FFMA.FTZ R100, R143, UR4, -R97.reuse ;  /* 0x000000048f647c23 */ /* 0x100fe20008010861 */
[--C-:B------:R-:W-:Y:S01]  /*6f20*/  FFMA.FTZ R106, R139, UR4, -R97.reuse ;  /* 0x000000048b6a7c23 */ /* 0x100fe20008010861 */
[--C-:B------:R-:W-:Y:S01]  /*6f30*/  FFMA.FTZ R145, R145, UR4, -R102.reuse ;  /* 0x0000000491917c23 */ /* 0x100fe20008010866 */
[--C-:B------:R-:W-:Y:S01]  /*6f40*/  FFMA.FTZ R155, R155, UR4, -R102.reuse ;  /* 0x000000049b9b7c23 */ /* 0x100fe20008010866 */
[--C-:B------:R-:W-:Y:S01]  /*6f50*/  FFMA.FTZ R157, R157, UR4, -R102.reuse ;  /* 0x000000049d9d7c23 */ /* 0x100fe20008010866 */
[----:B------:R-:W-:Y:S01]  /*6f60*/  LDSM.16.MT88.4 R68, [R108+0x6c00] ;  /* 0x006c00006c44783b */ /* 0x000fe20000004200 */
[--C-:B------:R-:W-:Y:S03]  /*6f70*/  FFMA.FTZ R159, R159, UR4, -R102.reuse ;  /* 0x000000049f9f7c23 */ /* 0x100fe60008010866 */
[----:B------:R-:W2:Y:S01]  /*6f80*/  MUFU.EX2 R87, R87 ;  /* 0x0000005700577308 */ /* 0x000ea20000000800 */
[----:B----4-:R-:W-:Y:S01]  /*6f90*/  F2FP.F16.F32.PACK_AB R82, R89, R92 ;  /* 0x0000005c5952723e */ /* 0x010fe200000000ff */
[----:B------:R-:W-:Y:S01]  /*6fa0*/  FFMA.FTZ R160, R160, UR4, -R102 ;  /* 0x00000004a0a07c23 */ /* 0x000fe20008010866 */
[--C-:B------:R-:W-:Y:S01]  /*6fb0*/  FFMA.FTZ R86, R86, UR4, -R97.reuse ;  /* 0x0000000456567c23 */ /* 0x100fe20008010861 */
[--C-:B------:R-:W-:Y:S01]  /*6fc0*/  FFMA.FTZ R142, R142, UR4, -R97.reuse ;  /* 0x000000048e8e7c23 */ /* 0x100fe20008010861 */
[----:B------:R-:W-:Y:S01]  /*6fd0*/  FFMA.FTZ R144, R144, UR4, -R97 ;  /* 0x0000000490907c23 */ /* 0x000fe20008010861 */
[----:B------:R-:W-:Y:S01]  /*6fe0*/  FFMA.FTZ R98, R3, R138, R98 ;  /* 0x0000008a03627223 */ /* 0x000fe20000010062 */
[----:B------:R-:W-:Y:S03]  /*6ff0*/  FADD.FTZ R99, R99, R140 ;  /* 0x0000008c63637221 */ /* 0x000fe60000010000 */
[----:B------:R-:W-:Y:S01]  /*7000*/  MUFU.EX2 R91, R91 ;  /* 0x0000005b005b7308 */ /* 0x000fe20000000800 */
[----:B------:R-:W-:Y:S04]  /*7010*/  FADD.FTZ R92, R92, R99 ;  /* 0x000000635c5c7221 */ /* 0x000fe80000010000 */
[----:B------:R-:W-:Y:S05]  /*7020*/  FADD.FTZ R89, R89, R92 ;  /* 0x0000005c59597221 */ /* 0x000fea0000010000 */
[----:B------:R-:W-:Y:S01]  /*7030*/  MUFU.EX2 R93, R93 ;  /* 0x0000005d005d7308 */ /* 0x000fe20000000800 */
[----:B--2---:R-:W-:Y:S07]  /*7040*/  F2FP.F16.F32.PACK_AB R83, R87, R88 ;  /* 0x000000585753723e */ /* 0x004fee00000000ff */
[C---:B------:R-:W-:Y:S02]  /*7050*/  HMMA.16816.F32 R4, R80.reuse, R12, R4 ;  /* 0x0000000c5004723c */ /* 0x040fe40000001804 */
[----:B------:R-:W-:Y:S04]  /*7060*/  MUFU.EX2 R101, R101 ;  /* 0x0000006500657308 */ /* 0x000fe80000000800 */
[C---:B------:R-:W-:Y:S06]  /*7070*/  HMMA.16816.F32 R8, R80.reuse, R14, R8 ;  /* 0x0000000e5008723c */ /* 0x040fec0000001808 */
[----:B------:R-:W-:Y:S01]  /*7080*/  MUFU.EX2 R96, R96 ;  /* 0x0000006000607308 */ /* 0x000fe20000000800 */
[C---:B------:R-:W-:Y:S01]  /*7090*/  FMUL.FTZ R12, R85.reuse, R72 ;  /* 0x00000048550c7220 */ /* 0x040fe20000410000 */
[----:B------:R-:W-:Y:S03]  /*70a0*/  FMUL.FTZ R13, R85, R73 ;  /* 0x00000049550d7220 */ /* 0x000fe60000410000 */
[C---:B------:R-:W-:Y:S01]  /*70b0*/  FMUL.FTZ R14, R3.reuse, R74 ;  /* 0x0000004a030e7220 */ /* 0x040fe20000410000 */
[----:B------:R-:W-:Y:S04]  /*70c0*/  FMUL.FTZ R15, R3, R75 ;  /* 0x0000004b030f7220 */ /* 0x000fe80000410000 */
[----:B------:R-:W-:Y:S03]  /*70d0*/  MUFU.EX2 R103, R103 ;  /* 0x0000006700677308 */ /* 0x000fe60000000800 */
[C---:B------:R-:W-:Y:S07]  /*70e0*/  HMMA.16816.F32 R12, R80.reuse, R20, R12 ;  /* 0x00000014500c723c */ /* 0x040fee000000180c */
[----:B------:R-:W-:Y:S01]  /*70f0*/  MUFU.EX2 R100, R100 ;  /* 0x0000006400647308 */ /* 0x000fe20000000800 */
[C---:B------:R-:W-:Y:S03]  /*7100*/  HMMA.16816.F32 R16, R80.reuse, R22, R16 ;  /* 0x000000165010723c */ /* 0x040fe60000001810 */
[C---:B------:R-:W-:Y:S01]  /*7110*/  FMUL.FTZ R20, R85.reuse, R64 ;  /* 0x0000004055147220 */ /* 0x040fe20000410000 */
[----:B------:R-:W-:Y:S03]  /*7120*/  FMUL.FTZ R21, R85, R65 ;  /* 0x0000004155157220 */ /* 0x000fe60000410000 */
[C---:B------:R-:W-:Y:S01]  /*7130*/  FMUL.FTZ R22, R3.reuse, R66 ;  /* 0x0000004203167220 */ /* 0x040fe20000410000 */
[----:B------:R-:W-:Y:S01]  /*7140*/  FMUL.FTZ R23, R3, R67 ;  /* 0x0000004303177220 */ /* 0x000fe20000410000 */
[----:B------:R-:W-:Y:S02]  /*7150*/  MUFU.EX2 R104, R104 ;  /* 0x0000006800687308 */ /* 0x000fe40000000800 */
[--C-:B------:R-:W-:Y:S01]  /*7160*/  FFMA.FTZ R66, R152, UR4, -R102.reuse ;  /* 0x0000000498427c23 */ /* 0x100fe20008010866 */
[----:B------:R-:W-:Y:S01]  /*7170*/  FFMA.FTZ R65, R156, UR4, -R102 ;  /* 0x000000049c417c23 */ /* 0x000fe20008010866 */
[--C-:B------:R-:W-:Y:S01]  /*7180*/  FFMA.FTZ R64, R150, UR4, -R97.reuse ;  /* 0x0000000496407c23 */ /* 0x100fe20008010861 */
[----:B------:R-:W-:Y:S01]  /*7190*/  FFMA.FTZ R97, R84, UR4, -R97 ;  /* 0x0000000454617c23 */ /* 0x000fe20008010861 */
[C---:B------:R-:W-:Y:S04]  /*71a0*/  HMMA.16816.F32 R20, R80.reuse, R28, R20 ;  /* 0x0000001c5014723c */ /* 0x040fe80000001814 */
[----:B------:R-:W-:Y:S01]  /*71b0*/  MUFU.EX2 R102, R145 ;  /* 0x0000009100667308 */ /* 0x000fe20000000800 */
[----:B------:R-:W-:Y:S01]  /*71c0*/  FADD.FTZ R67, R90, R98 ;  /* 0x000000625a437221 */ /* 0x000fe20000010000 */
[C---:B------:R-:W-:Y:S08]  /*71d0*/  HMMA.16816.F32 R24, R80.reuse, R30, R24 ;  /* 0x0000001e5018723c */ /* 0x040ff00000001818 */
[----:B------:R-:W2:Y:S03]  /*71e0*/  MUFU.EX2 R66, R66 ;  /* 0x0000004200427308 */ /* 0x000ea60000000800 */
[C---:B------:R-:W-:Y:S01]  /*71f0*/  FMUL.FTZ R28, R85.reuse, R56 ;  /* 0x00000038551c7220 */ /* 0x040fe20000410000 */
[----:B------:R-:W-:Y:S01]  /*7200*/  FMUL.FTZ R29, R85, R57 ;  /* 0x00000039551d7220 */ /* 0x000fe20000410000 */
[C---:B------:R-:W-:Y:S01]  /*7210*/  FMUL.FTZ R30, R3.reuse, R58 ;  /* 0x0000003a031e7220 */ /* 0x040fe20000410000 */
[----:B------:R-:W-:Y:S02]  /*7220*/  FMUL.FTZ R31, R3, R59 ;  /* 0x0000003b031f7220 */ /* 0x000fe40000410000 */
[----:B------:R-:W-:Y:S01]  /*7230*/  LDSM.16.MT88.4 R56, [R110+0x6400] ;  /* 0x006400006e38783b */ /* 0x000fe20000004200 */
[----:B------:R-:W-:Y:S01]  /*7240*/  FADD.FTZ R88, R88, R67 ;  /* 0x0000004358587221 */ /* 0x000fe20000010000 */
[----:B------:R-:W-:Y:S03]  /*7250*/  MUFU.EX2 R105, R105 ;  /* 0x0000006900697308 */ /* 0x000fe60000000800 */
[C---:B---3--:R-:W-:Y:S03]  /*7260*/  HMMA.16816.F32 R28, R80.reuse, R60, R28 ;  /* 0x0000003c501c723c */ /* 0x048fe6000000181c */
[----:B------:R-:W-:Y:S04]  /*7270*/  FADD.FTZ R87, R87, R88 ;  /* 0x0000005857577221 */ /* 0x000fe80000010000 */
[----:B------:R-:W-:Y:S01]  /*7280*/  MUFU.EX2 R107, R107 ;  /* 0x0000006b006b7308 */ /* 0x000fe20000000800 */
[C---:B------:R-:W-:Y:S01]  /*7290*/  HMMA.16816.F32 R32, R80.reuse, R62, R32 ;  /* 0x0000003e5020723c */ /* 0x040fe20000001820 */
[----:B------:R-:W-:Y:S02]  /*72a0*/  LDSM.16.MT88.4 R60, [R108+0x6800] ;  /* 0x006800006c3c783b */ /* 0x000fe40000004200 */
[----:B--2---:R-:W-:Y:S03]  /*72b0*/  FADD.FTZ R92, R66, R89 ;  /* 0x00000059425c7221 */ /* 0x004fe60000010000 */
[C---:B-1----:R-:W-:Y:S03]  /*72c0*/  HMMA.16816.F32 R36, R80.reuse, R52, R36 ;  /* 0x000000345024723c */ /* 0x042fe60000001824 */
[----:B------:R-:W-:Y:S03]  /*72d0*/  MUFU.EX2 R106, R106 ;  /* 0x0000006a006a7308 */ /* 0x000fe60000000800 */
[C---:B------:R-:W-:Y:S01]  /*72e0*/  HMMA.16816.F32 R40, R80.reuse, R54, R40 ;  /* 0x000000365028723c */ /* 0x040fe20000001828 */
[----:B------:R-:W1:Y:S06]  /*72f0*/  LDSM.16.MT88.4 R52, [R108+0x8000] ;  /* 0x008000006c34783b */ /* 0x000e6c0000004200 */
[----:B------:R-:W2:Y:S10]  /*7300*/  MUFU.EX2 R65, R65 ;  /* 0x0000004100417308 */ /* 0x000eb40000000800 */
[----:B------:R-:W3:Y:S10]  /*7310*/  MUFU.EX2 R64, R64 ;  /* 0x0000004000407308 */ /* 0x000ef40000000800 */
[----:B------:R-:W-:Y:S01]  /*7320*/  MUFU.EX2 R95, R95 ;  /* 0x0000005f005f7308 */ /* 0x000fe20000000800 */
[----:B--2---:R-:W-:Y:S09]  /*7330*/  FADD.FTZ R92, R65, R92 ;  /* 0x0000005c415c7221 */ /* 0x004ff20000010000 */
[----:B------:R-:W2:Y:S01]  /*7340*/  MUFU.EX2 R94, R94 ;  /* 0x0000005e005e7308 */ /* 0x000ea20000000800 */
[----:B---3--:R-:W-:Y:S04]  /*7350*/  FADD.FTZ R88, R64, R87 ;  /* 0x0000005740587221 */ /* 0x008fe80000010000 */
[----:B------:R-:W-:Y:S05]  /*7360*/  FADD.FTZ R88, R91, R88 ;  /* 0x000000585b587221 */ /* 0x000fea0000010000 */
[----:B------:R-:W-:Y:S01]  /*7370*/  MUFU.EX2 R140, R155 ;  /* 0x0000009b008c7308 */ /* 0x000fe20000000800 */
[C---:B-1----:R-:W-:Y:S09]  /*7380*/  HMMA.16816.F32 R44, R80.reuse, R52, R44 ;  /* 0x00000034502c723c */ /* 0x042ff2000000182c */
[----:B------:R-:W1:Y:S01]  /*7390*/  MUFU.EX2 R157, R157 ;  /* 0x0000009d009d7308 */ /* 0x000e620000000800 */
[----:B------:R-:W-:Y:S09]  /*73a0*/  HMMA.16816.F32 R48, R80, R54, R48 ;  /* 0x000000365030723c */ /* 0x000ff20000001830 */
[----:B------:R-:W-:Y:S02]  /*73b0*/  MUFU.EX2 R138, R142 ;  /* 0x0000008e008a7308 */ /* 0x000fe40000000800 */
[----:B------:R-:W-:Y:S02]  /*73c0*/  F2FP.F16.F32.PACK_AB R52, R65, R66 ;  /* 0x000000424134723e */ /* 0x000fe400000000ff */
[----:B------:R-:W-:Y:S02]  /*73d0*/  F2FP.F16.F32.PACK_AB R53, R91, R64 ;  /* 0x000000405b35723e */ /* 0x000fe400000000ff */
[----:B------:R-:W-:Y:S04]  /*73e0*/  F2FP.F16.F32.PACK_AB R54, R96, R93 ;  /* 0x0000005d6036723e */ /* 0x000fe800000000ff */
[----:B------:R-:W3:Y:S01]  /*73f0*/  MUFU.EX2 R3, R144 ;  /* 0x0000009000037308 */ /* 0x000ee20000000800 */
[----:B--2---:R-:W-:Y:S01]  /*7400*/  F2FP.F16.F32.PACK_AB R55, R94, R95 ;  /* 0x0000005f5e37723e */ /* 0x004fe200000000ff */
[----:B------:R-:W-:Y:S01]  /*7410*/  FADD.FTZ R93, R93, R92 ;  /* 0x0000005c5d5d7221 */ /* 0x000fe20000010000 */
[----:B-1----:R-:W-:Y:S01]  /*7420*/  F2FP.F16.F32.PACK_AB R84, R157, R140 ;  /* 0x0000008c9d54723e */ /* 0x002fe200000000ff */
[----:B------:R-:W-:Y:S02]  /*7430*/  FADD.FTZ R95, R95, R88 ;  /* 0x000000585f5f7221 */ /* 0x000fe40000010000 */
[----:B------:R-:W-:Y:S02]  /*7440*/  FADD.FTZ R93, R96, R93 ;  /* 0x0000005d605d7221 */ /* 0x000fe40000010000 */
[C---:B------:R-:W-:Y:S02]  /*7450*/  HMMA.16816.F32 R4, R52.reuse, R56, R4 ;  /* 0x000000383404723c */ /* 0x040fe40000001804 */
[----:B------:R-:W-:Y:S03]  /*7460*/  MUFU.EX2 R159, R159 ;  /* 0x0000009f009f7308 */ /* 0x000fe60000000800 */
[----:B------:R-:W-:Y:S01]  /*7470*/  FADD.FTZ R94, R94, R95 ;  /* 0x0000005f5e5e7221 */ /* 0x000fe20000010000 */
[C---:B------:R-:W-:Y:S01]  /*7480*/  HMMA.16816.F32 R8, R52.reuse, R58, R8 ;  /* 0x0000003a3408723c */ /* 0x040fe20000001808 */
[----:B------:R-:W1:Y:S05]  /*7490*/  LDSM.16.MT88.4 R56, [R108+0x6400] ;  /* 0x006400006c38783b */ /* 0x000e6a0000004200 */
[----:B------:R-:W2:Y:S01]  /*74a0*/  MUFU.EX2 R160, R160 ;  /* 0x000000a000a07308 */ /* 0x000ea20000000800 */
[----:B---3--:R-:W-:Y:S09]  /*74b0*/  F2FP.F16.F32.PACK_AB R85, R3, R138 ;  /* 0x0000008a0355723e */ /* 0x008ff200000000ff */
[----:B------:R2:W-:Y:S10]  /*74c0*/  MUFU.EX2 R90, R86 ;  /* 0x00000056005a7308 */ /* 0x0005f40000000800 */
[----:B------:R-:W3:Y:S01]  /*74d0*/  MUFU.EX2 R97, R97 ;  /* 0x0000006100617308 */ /* 0x000ee20000000800 */
        /* <DEDUP_REMOVED lines=17> */
[----:B------:R-:W-:Y:S01]  /*75f0*/  F2FP.F16.F32.PACK_AB R52, R101, R102 ;  /* 0x000000666534723e */ /* 0x000fe200000000ff */
[----:B------:R-:W-:Y:S03]  /*7600*/  FADD.FTZ R102, R102, R93 ;  /* 0x0000005d66667221 */ /* 0x000fe60000010000 */
[----:B------:R-:W-:Y:S01]  /*7610*/  F2FP.F16.F32.PACK_AB R53, R100, R103 ;  /* 0x000000676435723e */ /* 0x000fe200000000ff */
[----:B------:R-:W-:Y:S01]  /*7620*/  FADD.FTZ R103, R103, R94 ;  /* 0x0000005e67677221 */ /* 0x000fe20000010000 */
[----:B------:R-:W-:Y:S01]  /*7630*/  F2FP.F16.F32.PACK_AB R54, R105, R104 ;  /* 0x000000686936723e */ /* 0x000fe200000000ff */
[----:B------:R-:W-:Y:S01]  /*7640*/  FADD.FTZ R101, R101, R102 ;  /* 0x0000006665657221 */ /* 0x000fe20000010000 */
[----:B------:R-:W-:Y:S01]  /*7650*/  F2FP.F16.F32.PACK_AB R55, R106, R107 ;  /* 0x0000006b6a37723e */ /* 0x000fe200000000ff */
[----:B------:R-:W-:Y:S02]  /*7660*/  FADD.FTZ R100, R100, R103 ;  /* 0x0000006764647221 */ /* 0x000fe40000010000 */
        /* <DEDUP_REMOVED lines=9> */
[----:B------:R-:W-:Y:S01]  /*7700*/  FADD.FTZ R90, R90, R3 ;  /* 0x000000035a5a7221 */ /* 0x000fe20000010000 */
[----:B------:R-:W-:Y:S01]  /*7710*/  MOV R3, R0 ;  /* 0x0000000000037202 */ /* 0x000fe20000000f00 */
[----:B------:R-:W-:Y:S02]  /*7720*/  FADD.FTZ R140, R160, R159 ;  /* 0x0000009fa08c7221 */ /* 0x000fe40000010000 */
        /* <DEDUP_REMOVED lines=14> */
[C---:B------:R-:W-:Y:S06]  /*7810*/  HMMA.16816.F32 R40, R52.reuse, R58, R40 ;  /* 0x0000003a3428723c */ /* 0x040fec0000001828 */
[C---:B--2---:R-:W-:Y:S06]  /*7820*/  HMMA.16816.F32 R44, R52.reuse, R60, R44 ;  /* 0x0000003c342c723c */ /* 0x044fec000000182c */
[----:B------:R-:W-:Y:S01]  /*7830*/  HMMA.16816.F32 R48, R52, R62, R48 ;  /* 0x0000003e3430723c */ /* 0x000fe20000001830 */
[----:B------:R-:W1:Y:S05]  /*7840*/  LDSM.16.MT88.4 R60, [R110+0x7c00] ;  /* 0x007c00006e3c783b */ /* 0x000e6a0000004200 */
[C---:B------:R-:W-:Y:S03]  /*7850*/  HMMA.16816.F32 R80, R84.reuse, R76, R4 ;  /* 0x0000004c5450723c */ /* 0x040fe60000001804 */
[----:B------:R-:W2:Y:S03]  /*7860*/  LDSM.16.MT88.4 R52, [R108+0x7c00] ;  /* 0x007c00006c34783b */ /* 0x000ea60000004200 */
[C---:B------:R-:W-:Y:S05]  /*7870*/  HMMA.16816.F32 R76, R84.reuse, R78, R8 ;  /* 0x0000004e544c723c */ /* 0x040fea0000001808 */
[----:B------:R-:W3:Y:S01]  /*7880*/  LDSM.16.MT88.4 R4, [R110+0x8c00] ;  /* 0x008c00006e04783b */ /* 0x000ee20000004200 */
[C---:B------:R-:W-:Y:S06]  /*7890*/  HMMA.16816.F32 R72, R84.reuse, R68, R12 ;  /* 0x000000445448723c */ /* 0x040fec000000180c */
[C---:B------:R-:W-:Y:S01]  /*78a0*/  HMMA.16816.F32 R68, R84.reuse, R70, R16 ;  /* 0x000000465444723c */ /* 0x040fe20000001810 */
[----:B------:R-:W4:Y:S05]  /*78b0*/  LDSM.16.MT88.4 R8, [R108+0x8c00] ;  /* 0x008c00006c08783b */ /* 0x000f2a0000004200 */
[C---:B-1----:R-:W-:Y:S06]  /*78c0*/  HMMA.16816.F32 R64, R84.reuse, R60, R20 ;  /* 0x0000003c5440723c */ /* 0x042fec0000001814 */
[C---:B------:R-:W-:Y:S06]  /*78d0*/  HMMA.16816.F32 R60, R84.reuse, R62, R24 ;  /* 0x0000003e543c723c */ /* 0x040fec0000001818 */
[C---:B--2---:R-:W-:Y:S06]  /*78e0*/  HMMA.16816.F32 R56, R84.reuse, R52, R28 ;  /* 0x000000345438723c */ /* 0x044fec000000181c */
[C---:B------:R-:W-:Y:S06]  /*78f0*/  HMMA.16816.F32 R52, R84.reuse, R54, R32 ;  /* 0x000000365434723c */ /* 0x040fec0000001820 */
[C---:B---3--:R-:W-:Y:S06]  /*7900*/  HMMA.16816.F32 R36, R84.reuse, R4, R36 ;  /* 0x000000045424723c */ /* 0x048fec0000001824 */
[C---:B------:R-:W-:Y:S06]  /*7910*/  HMMA.16816.F32 R40, R84.reuse, R6, R40 ;  /* 0x000000065428723c */ /* 0x040fec0000001828 */
[C---:B----4-:R-:W-:Y:S06]  /*7920*/  HMMA.16816.F32 R44, R84.reuse, R8, R44 ;  /* 0x00000008542c723c */ /* 0x050fec000000182c */
[----:B------:R-:W-:Y:S07]  /*7930*/  HMMA.16816.F32 R48, R84, R10, R48 ;  /* 0x0000000a5430723c */ /* 0x000fee0000001830 */
[----:B------:R-:W-:Y:S01]  /*7940*/  MOV R85, R2 ;  /* 0x0000000200557202 */ /* 0x000fe20000000f00 */
[----:B------:R-:W-:Y:S05]  /*7950*/  @!UPT UIADD3 URZ, URZ, URZ, URZ ;  /* 0x0000003f3f3ff290 */ /* 0x000fea000fffe03f */
[----:B------:R-:W-:Y:S11]  /*7960*/  @P0 BRA `(.L_x_911) ;  /* 0xffffffe000dc0947 */ /* 0x000ff6000383ffff */
.L_x_910:
[----:B------:R-:W1:Y:S01]  /*7970*/  SHFL.BFLY PT, R3, R140, 0x2, 0x1f ;  /* 0x0c401f008c037f89 */ /* 0x000e6200000e0000 */
[----:B------:R-:W-:Y:S01]  /*7980*/  ISETP.NE.AND P0, PT, R117, -0x1, PT ;  /* 0xffffffff7500780c */ /* 0x000fe20003f05270 */
[----:B------:R-:W2:Y:S01]  /*7990*/  S2UR UR4, SR_CgaCtaId ;  /* 0x00000000000479c3 */ /* 0x000ea20000008800 */
[----:B------:R-:W-:Y:S01]  /*79a0*/  MOV R9, 0x3f800000 ;  /* 0x3f80000000097802 */ /* 0x000fe20000000f00 */
[----:B------:R-:W3:Y:S01]  /*79b0*/  SHFL.BFLY PT, R11, R138, 0x2, 0x1f ;  /* 0x0c401f008a0b7f89 */ /* 0x000ee200000e0000 */
[----:B------:R-:W-:Y:S01]  /*79c0*/  UMOV UR5, 0x400 ;  /* 0x0000040000057882 */ /* 0x000fe20000000000 */
[----:B-1----:R-:W-:Y:S02]  /*79d0*/  FADD.FTZ R8, R3, R140 ;  /* 0x0000008c03087221 */ /* 0x002fe40000010000 */
[----:B------:R-:W1:Y:S01]  /*79e0*/  S2R R3, SR_TID.X ;  /* 0x0000000000037919 */ /* 0x000e620000002100 */
[----:B--2---:R-:W-:Y:S01]  /*79f0*/  ULEA UR4, UR4, UR5, 0x18 ;  /* 0x0000000504047291 */ /* 0x004fe2000f8ec03f */
[----:B---3--:R-:W-:Y:S01]  /*7a00*/  FADD.FTZ R11, R11, R138 ;  /* 0x0000008a0b0b7221 */ /* 0x008fe20000010000 */
[----:B------:R-:W2:Y:S04]  /*7a10*/  SHFL.BFLY PT, R7, R8, 0x1, 0x1f ;  /* 0x0c201f0008077f89 */ /* 0x000ea800000e0000 */
[----:B------:R-:W3:Y:S01]  /*7a20*/  SHFL.BFLY PT, R6, R11, 0x1, 0x1f ;  /* 0x0c201f000b067f89 */ /* 0x000ee200000e0000 */
[----:B--2---:R-:W-:Y:S01]  /*7a30*/  FADD.FTZ R7, R8, R7 ;  /* 0x0000000708077221 */ /* 0x004fe20000010000 */
[----:B-1----:R-:W-:Y:S01]  /*7a40*/  SHF.R.S32.HI R4, RZ, 0x1f, R3 ;  /* 0x0000001fff047819 */ /* 0x002fe20000011403 */
[----:B---3--:R-:W-:-:S03]  /*7a50*/  FADD.FTZ R6, R11, R6 ;  /* 0x000000060b067221 */ /* 0x008fc60000010000 */
[----:B------:R-:W-:Y:S02]  /*7a60*/  FSETP.NE.FTZ.AND P5, PT, R7, RZ, PT ;  /* 0x000000ff0700720b */ /* 0x000fe40003fb5000 */
[-C--:B------:R-:W-:Y:S02]  /*7a70*/  LEA.HI R5, R4, R3.reuse, RZ, 0x2 ;  /* 0x0000000304057211 */ /* 0x080fe400078f10ff */
[----:B------:R-:W-:Y:S02]  /*7a80*/  FSETP.NE.FTZ.AND P4, PT, R6, RZ, PT ;  /* 0x000000ff0600720b */ /* 0x000fe40003f95000 */
[----:B------:R-:W-:Y:S02]  /*7a90*/  LOP3.LUT R10, R5, 0xfffffffc, RZ, 0xc0, !PT ;  /* 0xfffffffc050a7812 */ /* 0x000fe400078ec0ff */
[----:B------:R-:W-:Y:S02]  /*7aa0*/  SHF.R.S32.HI R5, RZ, 0x2, R5 ;  /* 0x00000002ff057819 */ /* 0x000fe40000011405 */
[----:B------:R-:W-:-:S02]  /*7ab0*/  IADD3 R11, -R10, R3, RZ ;  /* 0x000000030a0b7210 */ /* 0x000fc40007ffe1ff */
[----:B------:R-:W-:Y:S01]  /*7ac0*/  MOV R10, 0x3f800000 ;  /* 0x3f800000000a7802 */ /* 0x000fe20000000f00 */
[----:B------:R-:W1:Y:S01]  /*7ad0*/  @P5 MUFU.RCP R9, R7 ;  /* 0x0000000700095308 */ /* 0x000e620000001000 */
[----:B------:R-:W-:Y:S02]  /*7ae0*/  SHF.R.S32.HI R12, RZ, 0x1f, R5 ;  /* 0x0000001fff0c7819 */ /* 0x000fe40000011405 */
[----:B------:R-:W-:Y:S02]  /*7af0*/  LEA.HI R4, R4, R3, RZ, 0x5 ;  /* 0x0000000304047211 */ /* 0x000fe400078f28ff */
[----:B------:R-:W-:Y:S02]  /*7b00*/  LEA.HI R12, R12, R5, RZ, 0x3 ;  /* 0x000000050c0c7211 */ /* 0x000fe400078f18ff */
[----:B------:R-:W-:Y:S01]  /*7b10*/  SHF.R.S32.HI R8, RZ, 0x5, R4 ;  /* 0x00000005ff087819 */ /* 0x000fe20000011404 */
[----:B------:R-:W2:Y:S01]  /*7b20*/  @P4 MUFU.RCP R10, R6 ;  /* 0x00000006000a4308 */ /* 0x000ea20000001000 */
[----:B------:R-:W-:-:S02]  /*7b30*/  LOP3.LUT R14, R12, 0xfffffff8, RZ, 0xc0, !PT ;  /* 0xfffffff80c0e7812 */ /* 0x000fc400078ec0ff */
[----:B------:R-:W3:Y:S01]  /*7b40*/  @P0 LDC.64 R12, c[0x0][0x298] ;  /* 0x0000a600ff0c0b82 */ /* 0x000ee20000000a00 */
[----:B------:R-:W-:Y:S02]  /*7b50*/  LEA R8, R8, R11, 0x8 ;  /* 0x0000000b08087211 */ /* 0x000fe400078e40ff */
[----:B------:R-:W-:Y:S01]  /*7b60*/  IADD3 R5, R5, -R14, RZ ;  /* 0x8000000e05057210 */ /* 0x000fe20007ffe0ff */
[----:B-1----:R-:W-:-:S03]  /*7b70*/  FMUL.FTZ R80, R9, R80 ;  /* 0x0000005009507220 */ /* 0x002fc60000410000 */
[----:B------:R-:W-:Y:S01]  /*7b80*/  LEA.HI R11, R5, R5, RZ, 0x1 ;  /* 0x00000005050b7211 */ /* 0x000fe200078f08ff */
[C---:B------:R-:W-:Y:S01]  /*7b90*/  FMUL.FTZ R81, R9.reuse, R81 ;  /* 0x0000005109517220 */ /* 0x040fe20000410000 */
[C---:B------:R-:W-:Y:S01]  /*7ba0*/  FMUL.FTZ R76, R9.reuse, R76 ;  /* 0x0000004c094c7220 */ /* 0x040fe20000410000 */
[C---:B------:R-:W-:Y:S01]  /*7bb0*/  FMUL.FTZ R77, R9.reuse, R77 ;  /* 0x0000004d094d7220 */ /* 0x040fe20000410000 */
[----:B------:R-:W-:Y:S01]  /*7bc0*/  SHF.R.S32.HI R14, RZ, 0x1, R11 ;  /* 0x00000001ff0e7819 */ /* 0x000fe2000001140b */
[C---:B------:R-:W-:Y:S01]  /*7bd0*/  FMUL.FTZ R72, R9.reuse, R72 ;  /* 0x0000004809487220 */ /* 0x040fe20000410000 */
[----:B------:R-:W-:Y:S01]  /*7be0*/  FMUL.FTZ R73, R9, R73 ;  /* 0x0000004909497220 */ /* 0x000fe20000410000 */
        /* <DEDUP_REMOVED lines=25> */
[C---:B------:R-:W-:Y:S01]  /*7d80*/  FMUL.FTZ R68, R9.reuse, R68 ;  /* 0x0000004409447220 */ /* 0x040fe20000410000 */
        /* <DEDUP_REMOVED lines=9> */
[----:B---3--:R-:W-:-:S04]  /*7e20*/  @P0 IMAD.WIDE.U32 R10, R117, R12, RZ ;  /* 0x0000000c750a0225 */ /* 0x008fc800078e00ff */
[C---:B------:R-:W-:Y:S01]  /*7e30*/  FMUL.FTZ R61, R9.reuse, R61 ;  /* 0x0000003d093d7220 */ /* 0x040fe20000410000 */
[----:B------:R-:W-:Y:S01]  /*7e40*/  FMUL.FTZ R56, R9, R56 ;  /* 0x0000003809387220 */ /* 0x000fe20000410000 */
[----:B------:R-:W-:Y:S01]  /*7e50*/  LEA R5, R5, R8, 0x1 ;  /* 0x0000000805057211 */ /* 0x000fe200078e08ff */
[----:B------:R-:W-:Y:S02]  /*7e60*/  @P0 IMAD R11, R117, R13, R11 ;  /* 0x0000000d750b0224 */ /* 0x000fe400078e020b */
[C---:B------:R-:W-:Y:S01]  /*7e70*/  FMUL.FTZ R57, R9.reuse, R57 ;  /* 0x0000003909397220 */ /* 0x040fe20000410000 */
        /* <DEDUP_REMOVED lines=28> */
.L_x_914:
        /* <DEDUP_REMOVED lines=23> */
.L_x_915:
[----:B------:R-:W-:Y:S01]  /*81b0*/  ISETP.NE.U32.AND P3, PT, R12, 0x1, PT ;  /* 0x000000010c00780c */ /* 0x000fe20003f65070 */
[----:B------:R-:W-:Y:S01]  /*81c0*/  IMAD.MOV.U32 R5, RZ, RZ, 0x20 ;  /* 0x00000020ff057424 */ /* 0x000fe200078e00ff */
[----:B------:R-:W-:Y:S01]  /*81d0*/  ISETP.NE.AND P0, PT, RZ, UR4, PT ;  /* 0x00000004ff007c0c */ /* 0x000fe2000bf05270 */
[----:B------:R-:W-:Y:S01]  /*81e0*/  VIADD R15, R13, 0xfffffff0 ;  /* 0xfffffff00d0f7836 */ /* 0x000fe20000000000 */
[----:B------:R-:W-:Y:S01]  /*81f0*/  LOP3.LUT P2, RZ, R14, 0x2, RZ, 0xc0, !PT ;  /* 0x000000020eff7812 */ /* 0x000fe2000784c0ff */
[----:B------:R-:W-:Y:S01]  /*8200*/  STS [R13], R80 ;  /* 0x000000500d007388 */ /* 0x000fe20000000800 */
[----:B------:R-:W-:Y:S01]  /*8210*/  F2FP.F16.F32.PACK_AB R36, R37, R36 ;  /* 0x000000242524723e */ /* 0x000fe200000000ff */
[----:B------:R-:W-:Y:S01]  /*8220*/  @P4 MUFU.LG2 R6, R6 ;  /* 0x0000000600064308 */ /* 0x000fe20000000c00 */
[----:B------:R-:W-:Y:S01]  /*8230*/  SEL R8, R5, 0xffffffe0, !P2 ;  /* 0xffffffe005087807 */ /* 0x000fe20005000000 */
[----:B------:R-:W-:Y:S01]  /*8240*/  STS [R13+0x200], R82 ;  /* 0x000200520d007388 */ /* 0x000fe20000000800 */
[----:B------:R-:W-:Y:S01]  /*8250*/  F2FP.F16.F32.PACK_AB R38, R39, R38 ;  /* 0x000000262726723e */ /* 0x000fe200000000ff */
[----:B------:R-:W1:Y:S01]  /*8260*/  @P5 LDC R37, c[0x0][0x2e8] ;  /* 0x0000ba00ff255b82 */ /* 0x000e620000000800 */
[----:B------:R-:W-:Y:S01]  /*8270*/  F2FP.F16.F32.PACK_AB R40, R41, R40 ;  /* 0x000000282928723e */ /* 0x000fe200000000ff */
[----:B------:R-:W-:Y:S01]  /*8280*/  @P3 VIADD R15, R13, 0x10 ;  /* 0x000000100d0f3836 */ /* 0x000fe20000000000 */
[----:B------:R-:W-:Y:S01]  /*8290*/  F2FP.F16.F32.PACK_AB R42, R43, R42 ;  /* 0x0000002a2b2a723e */ /* 0x000fe200000000ff */
[----:B------:R-:W-:Y:S01]  /*82a0*/  IMAD.IADD R19, R13, 0x1, R8 ;  /* 0x000000010d137824 */ /* 0x000fe200078e0208 */
[----:B------:R-:W-:Y:S01]  /*82b0*/  F2FP.F16.F32.PACK_AB R44, R45, R44 ;  /* 0x0000002c2d2c723e */ /* 0x000fe200000000ff */
[----:B------:R-:W-:Y:S01]  /*82c0*/  IMAD.IADD R29, R8, 0x1, R15 ;  /* 0x00000001081d7824 */ /* 0x000fe200078e020f */
[----:B------:R-:W-:Y:S01]  /*82d0*/  STS [R15], R76 ;  /* 0x0000004c0f007388 */ /* 0x000fe20000000800 */
[----:B------:R-:W2:Y:S01]  /*82e0*/  @!P0 LDC R5, c[0x0][0x2c4] ;  /* 0x0000b100ff058b82 */ /* 0x000ea20000000800 */
[----:B------:R-:W-:Y:S01]  /*82f0*/  F2FP.F16.F32.PACK_AB R46, R47, R46 ;  /* 0x0000002e2f2e723e */ /* 0x000fe200000000ff */
[----:B------:R-:W-:Y:S01]  /*8300*/  @P0 IMAD.MOV.U32 R35, RZ, RZ, 0x1 ;  /* 0x00000001ff230424 */ /* 0x000fe200078e00ff */
[----:B------:R-:W-:Y:S01]  /*8310*/  STS [R15+0x200], R78 ;  /* 0x0002004e0f007388 */ /* 0x000fe20000000800 */
[----:B------:R-:W-:Y:S01]  /*8320*/  F2FP.F16.F32.PACK_AB R48, R9, R48 ;  /* 0x000000300930723e */ /* 0x000fe200000000ff */
[----:B------:R-:W3:Y:S01]  /*8330*/  @P5 MUFU.LG2 R7, R7 ;  /* 0x0000000700075308 */ /* 0x000ee20000000c00 */
[----:B------:R-:W-:Y:S01]  /*8340*/  F2FP.F16.F32.PACK_AB R50, R51, R50 ;  /* 0x000000323332723e */ /* 0x000fe200000000ff */
[----:B------:R-:W-:Y:S01]  /*8350*/  STS [R19], R72 ;  /* 0x0000004813007388 */ /* 0x000fe20000000800 */
[----:B------:R-:W-:Y:S01]  /*8360*/  PLOP3.LUT P2, PT, PT, PT, PT, 0x8, 0x0 ;  /* 0x000000000000781c */ /* 0x000fe20003f4e170 */
[----:B------:R-:W4:Y:S01]  /*8370*/  @!P0 LDC R28, c[0x0][0x270] ;  /* 0x00009c00ff1c8b82 */ /* 0x000f220000000800 */
[----:B------:R-:W-:Y:S01]  /*8380*/  @!P0 PLOP3.LUT P2, PT, P1, PT, PT, 0x80, 0x0 ;  /* 0x000000000000881c */ /* 0x000fe20000f4f070 */
[----:B------:R-:W-:Y:S01]  /*8390*/  STS [R19+0x200], R74 ;  /* 0x0002004a13007388 */ /* 0x000fe20000000800 */
[----:B------:R-:W-:Y:S01]  /*83a0*/  LOP3.LUT R4, R4, 0xffffffe0, RZ, 0xc0, !PT ;  /* 0xffffffe004047812 */ /* 0x000fe200078ec0ff */
[----:B------:R-:W-:Y:S01]  /*83b0*/  BSSY B0, `(.L_x_916) ;  /* 0x000004a000007945 */ /* 0x000fe20003800000 */
[----:B------:R-:W-:Y:S01]  /*83c0*/  IMAD R126, R133, 0x10, R126 ;  /* 0x00000010857e7824 */ /* 0x000fe200078e027e */
[----:B------:R-:W-:Y:S02]  /*83d0*/  STS [R29], R68 ;  /* 0x000000441d007388 */ /* 0x000fe40000000800 */
[----:B------:R-:W5:Y:S01]  /*83e0*/  @P0 LDC R31, c[0x0][0x2c0] ;  /* 0x0000b000ff1f0b82 */ /* 0x000f620000000800 */
[----:B------:R-:W-:Y:S01]  /*83f0*/  IMAD.IADD R4, R3, 0x1, -R4 ;  /* 0x0000000103047824 */ /* 0x000fe200078e0a04 */
[----:B------:R-:W-:Y:S01]  /*8400*/  STS [R29+0x200], R70 ;  /* 0x000200461d007388 */ /* 0x000fe20000000800 */
[----:B---3--:R-:W-:-:S03]  /*8410*/  @P5 FMUL.FTZ R7, R7, 0.69314718246459960938 ;  /* 0x3f31721807075820 */ /* 0x008fc60000410000 */
[----:B------:R-:W-:Y:S02]  /*8420*/  STS [R13+0x1000], R64 ;  /* 0x001000400d007388 */ /* 0x000fe40000000800 */
[----:B--2---:R-:W4:Y:S01]  /*8430*/  @P2 LDC R5, c[0x0][0x2e4] ;  /* 0x0000b900ff052b82 */ /* 0x004f220000000800 */
[----:B------:R-:W-:Y:S01]  /*8440*/  LOP3.LUT P2, RZ, R4, 0x3, RZ, 0xc0, !PT ;  /* 0x0000000304ff7812 */ /* 0x000fe2000784c0ff */
[----:B------:R-:W-:Y:S04]  /*8450*/  STS [R13+0x1200], R66 ;  /* 0x001200420d007388 */ /* 0x000fe80000000800 */
[----:B------:R-:W-:Y:S02]  /*8460*/  STS [R15+0x1000], R60 ;  /* 0x0010003c0f007388 */ /* 0x000fe40000000800 */
[----:B------:R-:W2:Y:S02]  /*8470*/  @P0 LDC.64 R8, c[0x0][0x2c0] ;  /* 0x0000b000ff080b82 */ /* 0x000ea40000000a00 */
[----:B------:R-:W-:Y:S04]  /*8480*/  STS [R15+0x1200], R62 ;  /* 0x0012003e0f007388 */ /* 0x000fe80000000800 */
[----:B------:R-:W-:Y:S01]  /*8490*/  STS [R19+0x1000], R56 ;  /* 0x0010003813007388 */ /* 0x000fe20000000800 */
[----:B------:R-:W-:-:S03]  /*84a0*/  @!P0 IMAD.MOV.U32 R31, RZ, RZ, 0x1 ;  /* 0x00000001ff1f8424 */ /* 0x000fc600078e00ff */
[----:B------:R-:W-:Y:S04]  /*84b0*/  STS [R19+0x1200], R58 ;  /* 0x0012003a13007388 */ /* 0x000fe80000000800 */
[----:B------:R-:W-:Y:S01]  /*84c0*/  STS [R29+0x1000], R52 ;  /* 0x001000341d007388 */ /* 0x000fe20000000800 */
[----:B----4-:R-:W-:-:S03]  /*84d0*/  @!P0 IMAD R35, R5, R28, RZ ;  /* 0x0000001c05238224 */ /* 0x010fc600078e02ff */
[----:B------:R-:W-:Y:S04]  /*84e0*/  STS [R29+0x1200], R54 ;  /* 0x001200361d007388 */ /* 0x000fe80000000800 */
[----:B------:R-:W-:Y:S01]  /*84f0*/  STS [R13+0x2000], R36 ;  /* 0x002000240d007388 */ /* 0x000fe20000000800 */
[----:B--2---:R-:W-:-:S03]  /*8500*/  @P0 IMAD R9, R9, R8, RZ ;  /* 0x0000000809090224 */ /* 0x004fc600078e02ff */
[----:B------:R-:W-:Y:S01]  /*8510*/  STS [R13+0x2200], R38 ;  /* 0x002200260d007388 */ /* 0x000fe20000000800 */
[----:B------:R-:W-:Y:S02]  /*8520*/  @!P0 IMAD.MOV.U32 R9, RZ, RZ, R5 ;  /* 0x000000ffff098224 */ /* 0x000fe400078e0005 */
[----:B------:R-:W-:Y:S01]  /*8530*/  IMAD.MOV.U32 R8, RZ, RZ, 0x7f800000 ;  /* 0x7f800000ff087424 */ /* 0x000fe200078e00ff */
[----:B------:R-:W-:Y:S01]  /*8540*/  STS [R15+0x2000], R40 ;  /* 0x002000280f007388 */ /* 0x000fe20000000800 */
[----:B-1----:R-:W-:-:S03]  /*8550*/  @P5 FFMA.FTZ R8, R2, R37, R7 ;  /* 0x0000002502085223 */ /* 0x002fc60000010007 */
        /* <DEDUP_REMOVED lines=47> */
.L_x_917:
[----:B------:R-:W-:Y:S05]  /*8850*/  BSYNC B0 ;  /* 0x0000000000007941 */ /* 0x000fea0003800000 */
.L_x_916:
        /* <DEDUP_REMOVED lines=29> */
.L_x_919:
[----:B------:R-:W-:Y:S05]  /*8a30*/  BSYNC B0 ;  /* 0x0000000000007941 */ /* 0x000fea0003800000 */
.L_x_918:
        /* <DEDUP_REMOVED lines=17> */
.L_x_903:
        /* <DEDUP_REMOVED lines=77> */
.L_x_921:
[----:B------:R-:W-:Y:S05]  /*9020*/  BSYNC B0 ;  /* 0x0000000000007941 */ /* 0x000fea0003800000 */
.L_x_920:
        /* <DEDUP_REMOVED lines=17> */
.L_x_923:
[----:B------:R-:W-:Y:S05]  /*9140*/  BSYNC B0 ;  /* 0x0000000000007941 */ /* 0x000fea0003800000 */
.L_x_922:
        /* <DEDUP_REMOVED lines=11> */
.L_x_925:
[----:B------:R-:W-:Y:S05]  /*9200*/  BSYNC B0 ;  /* 0x0000000000007941 */ /* 0x000fea0003800000 */
.L_x_924:
        /* <DEDUP_REMOVED lines=10> */
.L_x_926:
        /* <DEDUP_REMOVED lines=13> */
.L_x_1163:


//--------------------- .text._ZN5flash16flash_fwd_kernelI23Flash_fwd_kernel_traitsILi96ELi64ELi64ELi4ELb0ELb0EN7cutlass6half_tE19Flash_kernel_traitsILi96ELi64ELi64ELi4ES3_EELb1ELb1ELb0ELb1ELb0ELb0ELb0ELb0EEEvNS_16Flash_fwd_paramsE --------------------------
	.section	.text._ZN5flash16flash_fwd_kernelI23Flash_fwd_kernel_traitsILi96ELi64ELi64ELi4ELb0ELb0EN7cutlass6half_tE19Flash_kernel_traitsILi96ELi64ELi64ELi4ES3_EELb1ELb1ELb0ELb1ELb0ELb0ELb0ELb0EEEvNS_16Flash_fwd_paramsE,"ax",@progbits
	.align	128
        .global         _ZN5flash16flash_fwd_kernelI23Flash_fwd_kernel_traitsILi96ELi64ELi64ELi4ELb0ELb0EN7cutlass6half_tE19Flash_kernel_traitsILi96ELi64ELi64ELi4ES3_EELb1ELb1ELb0ELb1ELb0ELb0ELb0ELb0EEEvNS_16Flash_fwd_paramsE
        .type           _ZN5flash16flash_fwd_kernelI23Flash_fwd_kernel_traitsILi96ELi64ELi64ELi4ELb0ELb0EN7cutlass6half_tE19Flash_kernel_traitsILi96ELi64ELi64ELi4ES3_EELb1ELb1ELb0ELb1ELb0ELb0ELb0ELb0EEEvNS_16Flash_fwd_paramsE,@function
        .size           _ZN5flash16flash_fwd_kernelI23Flash_fwd_kernel_traitsILi96ELi64ELi64ELi4ELb0ELb0EN7cutlass6half_tE19Flash_kernel_traitsILi96ELi64ELi64ELi4ES3_EELb1ELb1ELb0ELb1ELb0ELb0ELb0ELb0EEEvNS_16Flash_fwd_paramsE,(.L_x_1164 - _ZN5flash16flash_fwd_kernelI23Flash_fwd_kernel_traitsILi96ELi64ELi64ELi4ELb0ELb0EN7cutlass6half_tE19Flash_kernel_traitsILi96ELi64ELi64ELi4ES3_EELb1ELb1ELb0ELb1ELb0ELb0ELb0ELb0EEEvNS_16Flash_fwd_paramsE)
        .other          _ZN5flash16flash_fwd_kernelI23Flash_fwd_kernel_traitsILi96ELi64ELi64ELi4ELb0ELb0EN7cutlass6half_tE19Flash_kernel_traitsILi96ELi64ELi64ELi4ES3_EELb1ELb1ELb0ELb1ELb0ELb0ELb0ELb0EEEvNS_16Flash_fwd_paramsE,@"STO_CUDA_ENTRY STV_DEFAULT"
_ZN5flash16flash_fwd_kernelI23Flash_fwd_kernel_traitsILi96ELi64ELi64ELi4ELb0ELb0EN7cutlass6half_tE19Flash_kernel_traitsILi96ELi64ELi64ELi4ES3_EELb1ELb1ELb0ELb1ELb0ELb0ELb0ELb0EEEvNS_16Flash_fwd_paramsE:
.text._ZN5flash16flash_fwd_kernelI23Flash_fwd_kernel_traitsILi96ELi64ELi64ELi4ELb0ELb0EN7cutlass6half_tE19Flash_kernel_traitsILi96ELi64ELi64ELi4ES3_EELb1ELb1ELb0ELb1ELb0ELb0ELb0ELb0EEEvNS_16Flash_fwd_paramsE:
[----:B------:R-:W-:Y:S08]  /*0000*/  LDC R1, c[0x0][0x28] ;  /* 0x00000a00ff017b82 */ /* 0x000ff00000000800 */
[----:B------:R-:W1:Y:S01]  /*0010*/  LDC R80, c[0x0][0x3a8] ;  /* 0x0000ea00ff507b82 */ /* 0x000e620000000800 */
[----:B------:R-:W-:Y:S01]  /*0020*/  ULDC.U8 UR4, c[0x0][0x3b4] ;  /* 0x0000ed0000047ab9 */ /* 0x000fe20000000000 */
[----:B------:R-:W-:Y:S01]  /*0030*/  ULDC.64 UR20, c[0x0][0x208] ;  /* 0x0000820000147ab9 */ /* 0x000fe20000000a00 */
[----:B------:R-:W-:-:S05]  /*0040*/  ISETP.NE.AND P2, PT, RZ, UR4, PT ;  /* 0x00000004ff007c0c */ /* 0x000fca000bf45270 */
[----:B------:R-:W1:Y:S01]  /*0050*/  LDC R81, c[0x0][0x3ac] ;  /* 0x0000eb00ff517b82 */ /* 0x000e620000000800 */
[----:B------:R-:W-:Y:S01]  /*0060*/  ULDC.64 UR4, c[0x0][0x3a0] ;  /* 0x0000e80000047ab9 */ /* 0x000fe20000000a00 */
[----:B------:R-:W2:Y:S01]  /*0070*/  S2R R86, SR_TID.X ;  /* 0x0000000000567919 */ /* 0x000ea20000002100 */
[----:B------:R-:W-:Y:S01]  /*0080*/  IMAD.U32 R132, RZ, RZ, UR4 ;  /* 0x00000004ff847e24 */ /* 0x000fe2000f8e00ff */
[----:B------:R-:W-:Y:S01]  /*0090*/  ULDC.64 UR6, c[0x0][0x2f0] ;  /* 0x0000bc0000067ab9 */ /* 0x000fe20000000a00 */
[----:B------:R-:W-:Y:S01]  /*00a0*/  IMAD.U32 R133, RZ, RZ, UR5 ;  /* 0x00000005ff857e24 */ /* 0x000fe2000f8e00ff */
[----:B------:R-:W-:Y:S02]  /*00b0*/  ULDC.64 UR8, c[0x0][0x2f0] ;  /* 0x0000bc0000087ab9 */ /* 0x000fe40000000a00 */
[----:B------:R-:W-:Y:S03]  /*00c0*/  S2UR UR15, SR_CTAID.X ;  /* 0x00000000000f79c3 */ /* 0x000fe60000002500 */
[----:B------:R-:W3:Y:S05]  /*00d0*/  @P2 LDG.E.64 R132, desc[UR20][R132.64] ;  /* 0x0000001484842981 */ /* 0x000eea000c1e1b00 */
[----:B------:R-:W-:Y:S01]  /*00e0*/  S2UR UR26, SR_CTAID.Y ;  /* 0x00000000001a79c3 */ /* 0x000fe20000002600 */
[----:B-1----:R-:W4:Y:S07]  /*00f0*/  @P2 LDG.E.64 R2, desc[UR20][R80.64] ;  /* 0x0000001450022981 */ /* 0x002f2e000c1e1b00 */
[----:B------:R-:W1:Y:S08]  /*0100*/  S2UR UR24, SR_CTAID.Z ;  /* 0x00000000001879c3 */ /* 0x000e700000002700 */
[----:B------:R-:W4:Y:S01]  /*0110*/  @P2 LDC R0, c[0x0][0x3b0] ;  /* 0x0000ec00ff002b82 */ /* 0x000f220000000800 */
[----:B-1----:R-:W-:-:S06]  /*0120*/  ULOP3.LUT UR4, UR24, UR15, UR26, 0xfe, !UPT ;  /* 0x0000000f18047292 */ /* 0x002fcc000f8efe1a */
[----:B--2---:R-:W-:Y:S01]  /*0130*/  LOP3.LUT P3, RZ, R86, UR4, RZ, 0xfc, !PT ;  /* 0x0000000456ff7c12 */ /* 0x004fe2000f86fcff */
        /* <DEDUP_REMOVED lines=19> */
[----:B------:R-:W-:Y:S01]  /*0270*/  IMAD.U32 R10, RZ, RZ, UR8 ;  /* 0x00000008ff0a7e24 */ /* 0x000fe2000f8e00ff */
[----:B------:R-:W-:Y:S01]  /*0280*/  UMOV UR14, 0xffffffff ;  /* 0xffffffff000e7882 */ /* 0x000fe20000000000 */
[----:B------:R-:W-:Y:S01]  /*0290*/  IMAD.U32 R11, RZ, RZ, UR9 ;  /* 0x00000009ff0b7e24 */ /* 0x000fe2000f8e00ff */
[----:B------:R-:W-:Y:S01]  /*02a0*/  ULDC UR8, c[0x0][0x270] ;  /* 0x00009c0000087ab9 */ /* 0x000fe20000000800 */
[----:B---3--:R-:W-:Y:S01]  /*02b0*/  @!P3 STG.E.64 desc[UR20][R12.64], R132 ;  /* 0x000000840c00b986 */ /* 0x008fe2000c101b14 */
[----:B----4-:R-:W-:-:S05]  /*02c0*/  @P2 IADD3 R80, P1, R2, R0, RZ ;  /* 0x0000000002502210 */ /* 0x010fca0007f3e0ff */
[----:B------:R-:W-:Y:S01]  /*02d0*/  @P2 IMAD.X R81, RZ, RZ, R3, P1 ;  /* 0x000000ffff512224 */ /* 0x000fe200008e0603 */
[----:B------:R-:W-:Y:S01]  /*02e0*/  PLOP3.LUT P2, PT, PT, PT, UP0, 0x80, 0x0 ;  /* 0x000000000000781c */ /* 0x000fe20003f4f008 */
[----:B------:R-:W-:-:S03]  /*02f0*/  IMAD.U32 R2, RZ, RZ, UR6 ;  /* 0x00000006ff027e24 */ /* 0x000fc6000f8e00ff */
[----:B------:R1:W-:Y:S01]  /*0300*/  @!P3 STG.E.64 desc[UR20][R12.64+0x8], R80 ;  /* 0x000008500c00b986 */ /* 0x0003e2000c101b14 */
[----:B------:R-:W-:Y:S01]  /*0310*/  PLOP3.LUT P1, PT, PT, PT, UP1, 0x80, 0x0 ;  /* 0x000000000000781c */ /* 0x000fe20003f2f018 */
[----:B------:R-:W-:Y:S02]  /*0320*/  IMAD.U32 R3, RZ, RZ, UR7 ;  /* 0x00000007ff037e24 */ /* 0x000fe4000f8e00ff */
[----:B------:R-:W2:Y:S04]  /*0330*/  @P0 LDG.E R6, desc[UR20][R8.64] ;  /* 0x0000001408060981 */ /* 0x000ea8000c1e1900 */
[----:B------:R3:W4:Y:S04]  /*0340*/  @P0 LDG.E R5, desc[UR20][R8.64+0x4] ;  /* 0x0000041408050981 */ /* 0x000728000c1e1900 */
[----:B------:R-:W5:Y:S04]  /*0350*/  @!P2 LDG.E R0, desc[UR20][R2.64] ;  /* 0x000000140200a981 */ /* 0x000f68000c1e1900 */
[----:B------:R-:W5:Y:S01]  /*0360*/  @P1 LDG.E R4, desc[UR20][R10.64] ;  /* 0x000000140a041981 */ /* 0x000f62000c1e1900 */
[----:B------:R-:W-:Y:S01]  /*0370*/  UIMAD UR7, UR26, UR8, UR24 ;  /* 0x000000081a0772a4 */ /* 0x000fe2000f8e0218 */
[----:B------:R-:W-:Y:S01]  /*0380*/  UMOV UR6, 0xffffffff ;  /* 0xffffffff00067882 */ /* 0x000fe20000000000 */
[----:B---3--:R-:W-:-:S04]  /*0390*/  SHF.R.S32.HI R9, RZ, 0x1f, R86 ;  /* 0x0000001fff097819 */ /* 0x008fc80000011456 */
[----:B------:R-:W-:Y:S01]  /*03a0*/  LEA.HI R85, R9, R86, RZ, 0x5 ;  /* 0x0000005609557211 */ /* 0x000fe200078f28ff */
[----:B------:R-:W-:Y:S01]  /*03b0*/  UMOV UR11, URZ ;  /* 0x0000003f000b7c82 */ /* 0x000fe20008000000 */
[----:B--2---:R-:W-:Y:S02]  /*03c0*/  @P0 R2UR UR14, R6 ;  /* 0x00000000060e02ca */ /* 0x004fe400000e0000 */
[----:B----4-:R-:W-:Y:S02]  /*03d0*/  @P0 R2UR UR16, R5 ;  /* 0x00000000051002ca */ /* 0x010fe400000e0000 */
[----:B------:R-:W-:Y:S02]  /*03e0*/  ISETP.NE.U32.AND P0, PT, RZ, UR4, PT ;  /* 0x00000004ff007c0c */ /* 0x000fe4000bf05070 */
[----:B------:R-:W-:Y:S02]  /*03f0*/  LOP3.LUT R5, R85, 0xffffffe0, RZ, 0xc0, !PT ;  /* 0xffffffe055057812 */ /* 0x000fe400078ec0ff */
[----:B-----5:R-:W-:-:S02]  /*0400*/  @!P2 R2UR UR6, R0 ;  /* 0x000000000006a2ca */ /* 0x020fc400000e0000 */
[----:B------:R-:W-:Y:S01]  /*0410*/  ISETP.NE.AND.EX P2, PT, RZ, UR5, PT, P0 ;  /* 0x00000005ff007c0c */ /* 0x000fe2000bf45300 */
[----:B------:R-:W-:Y:S01]  /*0420*/  USHF.L.U32 UR4, UR7, 0x5, URZ ;  /* 0x0000000507047899 */ /* 0x000fe2000800063f */
[----:B------:R-:W-:Y:S01]  /*0430*/  IMAD.IADD R8, R86, 0x1, -R5 ;  /* 0x0000000156087824 */ /* 0x000fe200078e0a05 */
[----:B------:R-:W-:Y:S02]  /*0440*/  @P1 R2UR UR11, R4 ;  /* 0x00000000040b12ca */ /* 0x000fe400000e0000 */
[----:B------:R-:W-:Y:S02]  /*0450*/  @UP2 UIADD3 UR16, UR16, -UR14, URZ ;  /* 0x8000000e10102290 */ /* 0x000fe4000fffe03f */
[----:B------:R-:W-:Y:S01]  /*0460*/  USHF.R.S32.HI UR5, URZ, 0x1f, UR4 ;  /* 0x0000001f3f057899 */ /* 0x000fe20008011404 */
[--C-:B------:R-:W-:Y:S02]  /*0470*/  IADD3 R84, P1, P0, R80, UR4, R8.reuse ;  /* 0x0000000450547c10 */ /* 0x100fe4000f83e008 */
[----:B------:R-:W-:-:S02]  /*0480*/  SHF.R.S32.HI R0, RZ, 0x1f, R8 ;  /* 0x0000001fff007819 */ /* 0x000fc40000011408 */
[----:B------:R-:W-:Y:S02]  /*0490*/  @!UP2 ULDC UR16, c[0x0][0x2c4] ;  /* 0x0000b1000010aab9 */ /* 0x000fe40000000800 */
        /* <DEDUP_REMOVED lines=9> */
.L_x_927:
[----:B------:R-:W-:-:S05]  /*0530*/  ULDC UR7, c[0x0][0x2c8] ;  /* 0x0000b20000077ab9 */ /* 0x000fca0000000800 */
.L_x_928:
        /* <DEDUP_REMOVED lines=39> */
[----:B------:R-:W-:Y:S01]  /*07b0*/  IMAD.U32 R19, RZ, RZ, UR15 ;  /* 0x0000000fff137e24 */ /* 0x000fe2000f8e00ff */
[----:B------:R-:W-:Y:S01]  /*07c0*/  UISETP.NE.AND UP0, UPT, UR6, -0x1, UPT ;  /* 0xffffffff0600788c */ /* 0x000fe2000bf05270 */
[----:B------:R-:W-:-:S05]  /*07d0*/  SHF.R.S32.HI R85, RZ, 0x5, R85 ;  /* 0x00000005ff557819 */ /* 0x000fca0000011455 */
[----:B------:R-:W-:-:S03]  /*07e0*/  PLOP3.LUT P0, PT, PT, PT, UP0, 0x80, 0x0 ;  /* 0x000000000000781c */ /* 0x000fc60003f0f008 */
[----:B------:R-:W-:Y:S01]  /*07f0*/  @UP1 ULDC.64 UR4, c[0x0][0x240] ;  /* 0x0000900000041ab9 */ /* 0x000fe20000000a00 */
[----:B------:R-:W-:Y:S02]  /*0800*/  @!UP1 USHF.R.S32.HI UR7, URZ, 0x1f, UR26 ;  /* 0x0000001f3f079899 */ /* 0x000fe4000801141a */
[----:B------:R-:W-:Y:S01]  /*0810*/  @UP1 UIMAD.WIDE.U32 UR12, UR14, UR4, URZ ;  /* 0x000000040e0c12a5 */ /* 0x000fe2000f8e003f */
[----:B------:R-:W-:-:S03]  /*0820*/  @UP0 ULDC.64 UR8, c[0x0][0x248] ;  /* 0x0000920000080ab9 */ /* 0x000fc60000000a00 */
[----:B------:R-:W-:Y:S02]  /*0830*/  @UP1 UIMAD UR10, UR14, UR5, UR13 ;  /* 0x000000050e0a12a4 */ /* 0x000fe4000f8e020d */
[----:B------:R-:W-:Y:S01]  /*0840*/  @UP0 UIADD3 UR13, UR11, UR6, URZ ;  /* 0x000000060b0d0290 */ /* 0x000fe2000fffe03f */
[----:B-1----:R-:W-:Y:S01]  /*0850*/  IABS R2, R0 ;  /* 0x0000000000027213 */ /* 0x002fe20000000000 */
[----:B------:R-:W-:Y:S02]  /*0860*/  @!UP1 ULDC.64 UR4, c[0x0][0x228] ;  /* 0x00008a0000049ab9 */ /* 0x000fe40000000a00 */
[----:B------:R-:W-:Y:S01]  /*0870*/  @UP0 UIMAD.WIDE.U32 UR30, UR13, UR8, URZ ;  /* 0x000000080d1e02a5 */ /* 0x000fe2000f8e003f */
[----:B------:R-:W-:Y:S01]  /*0880*/  ISETP.NE.AND P3, PT, R0, RZ, PT ;  /* 0x000000ff0000720c */ /* 0x000fe20003f65270 */
[----:B------:R-:W1:Y:S01]  /*0890*/  I2F.RP R5, R2 ;  /* 0x0000000200057306 */ /* 0x000e620000209400 */
[----:B------:R-:W-:Y:S02]  /*08a0*/  @!UP1 UIMAD UR7, UR7, UR4, URZ ;  /* 0x00000004070792a4 */ /* 0x000fe4000f8e023f */
[----:B------:R-:W-:Y:S01]  /*08b0*/  @!UP1 UIMAD.WIDE.U32 UR28, UR26, UR4, URZ ;  /* 0x000000041a1c92a5 */ /* 0x000fe2000f8e003f */
[----:B--2---:R-:W-:Y:S01]  /*08c0*/  IABS R3, R3 ;  /* 0x0000000300037213 */ /* 0x004fe20000000000 */
[----:B------:R-:W-:-:S02]  /*08d0*/  @!UP1 UIMAD UR5, UR26, UR5, UR7 ;  /* 0x000000051a0592a4 */ /* 0x000fc4000f8e0207 */
[----:B------:R-:W-:Y:S01]  /*08e0*/  @UP0 UIMAD UR13, UR13, UR9, URZ ;  /* 0x000000090d0d02a4 */ /* 0x000fe2000f8e023f */
[----:B------:R-:W-:Y:S01]  /*08f0*/  @UP0 UMOV UR18, UR30 ;  /* 0x0000001e00120c82 */ /* 0x000fe20008000000 */
[----:B------:R-:W-:Y:S02]  /*0900*/  @!UP1 UIADD3 UR10, UR29, UR5, URZ ;  /* 0x000000051d0a9290 */ /* 0x000fe4000fffe03f */
[----:B------:R-:W-:Y:S01]  /*0910*/  @UP0 UIADD3 UR13, UR31, UR13, URZ ;  /* 0x0000000d1f0d0290 */ /* 0x000fe2000fffe03f */
        /* <DEDUP_REMOVED lines=11> */
[----:B------:R-:W-:Y:S02]  /*09d0*/  LEA.HI R7, R9, R86, RZ, 0x3 ;  /* 0x0000005609077211 */ /* 0x000fe400078f18ff */
[----:B------:R-:W-:Y:S01]  /*09e0*/  SHF.R.S32.HI R10, RZ, 0x2, R3 ;  /* 0x00000002ff0a7819 */ /* 0x000fe20000011403 */
[----:B------:R-:W-:Y:S01]  /*09f0*/  IMAD.MOV R5, RZ, RZ, -R103 ;  /* 0x000000ffff057224 */ /* 0x000fe200078e0a67 */
[----:B------:R-:W-:Y:S02]  /*0a00*/  SHF.R.S32.HI R6, RZ, 0x3, R7 ;  /* 0x00000003ff067819 */ /* 0x000fe40000011407 */
[----:B------:R-:W-:Y:S01]  /*0a10*/  SHF.R.S32.HI R11, RZ, 0x1f, R10 ;  /* 0x0000001fff0b7819 */ /* 0x000fe2000001140a */
[----:B------:R-:W-:Y:S01]  /*0a20*/  IMAD R5, R2, R5, R4 ;  /* 0x0000000502057224 */ /* 0x000fe200078e0204 */
[----:B------:R-:W-:Y:S01]  /*0a30*/  LOP3.LUT R4, R0, UR24, RZ, 0x3c, !PT ;  /* 0x0000001800047c12 */ /* 0x000fe2000f8e3cff */
[----:B------:R-:W-:-:S03]  /*0a40*/  IMAD.WIDE R18, R19, 0x40, R10 ;  /* 0x0000004013127825 */ /* 0x000fc600078e020a */
[----:B------:R-:W-:Y:S02]  /*0a50*/  ISETP.GT.U32.AND P2, PT, R2, R5, PT ;  /* 0x000000050200720c */ /* 0x000fe40003f44070 */
[----:B------:R-:W-:-:S11]  /*0a60*/  ISETP.GE.AND P1, PT, R4, RZ, PT ;  /* 0x000000ff0400720c */ /* 0x000fd60003f26270 */
[----:B------:R-:W-:-:S05]  /*0a70*/  @!P2 IMAD.IADD R5, R5, 0x1, -R2 ;  /* 0x000000010505a824 */ /* 0x000fca00078e0a02 */
[----:B------:R-:W-:Y:S02]  /*0a80*/  ISETP.GE.U32.AND P4, PT, R5, R2, PT ;  /* 0x000000020500720c */ /* 0x000fe40003f86070 */
[C---:B------:R-:W-:Y:S02]  /*0a90*/  LOP3.LUT R5, R3.reuse, 0xfffffffc, RZ, 0xc0, !PT ;  /* 0xfffffffc03057812 */ /* 0x040fe400078ec0ff */
[----:B------:R-:W-:-:S03]  /*0aa0*/  LEA.HI R3, R3, R10, RZ, 0x1 ;  /* 0x0000000a03037211 */ /* 0x000fc600078f08ff */
[----:B------:R-:W-:Y:S01]  /*0ab0*/  IMAD.IADD R130, R86, 0x1, -R5 ;  /* 0x0000000156827824 */ /* 0x000fe200078e0a05 */
[----:B------:R-:W-:Y:S01]  /*0ac0*/  LOP3.LUT R3, R3, 0x7fffffe, RZ, 0xc0, !PT ;  /* 0x07fffffe03037812 */ /* 0x000fe200078ec0ff */
[----:B------:R-:W-:Y:S02]  /*0ad0*/  IMAD.SHL.U32 R5, R6, 0x40, RZ ;  /* 0x0000004006057824 */ /* 0x000fe400078e00ff */
[----:B------:R-:W-:Y:S02]  /*0ae0*/  IMAD.SHL.U32 R130, R130, 0x8, RZ ;  /* 0x0000000882827824 */ /* 0x000fe400078e00ff */
[----:B------:R-:W-:Y:S01]  /*0af0*/  IMAD.IADD R2, R10, 0x1, -R3 ;  /* 0x000000010a027824 */ /* 0x000fe200078e0a03 */
[----:B------:R-:W-:Y:S01]  /*0b00*/  LOP3.LUT R5, R5, 0xc0, RZ, 0xc0, !PT ;  /* 0x000000c005057812 */ /* 0x000fe200078ec0ff */
        /* <DEDUP_REMOVED lines=13> */
[----:B------:R-:W-:-:S11]  /*0be0*/  UMOV UR18, UR28 ;  /* 0x0000001c00127c82 */ /* 0x000fd60008000000 */
.L_x_930:
[----:B------:R-:W-:Y:S01]  /*0bf0*/  @UP0 UIADD3 UR4, UR11, UR6, URZ ;  /* 0x000000060b040290 */ /* 0x000fe2000fffe03f */
[--C-:B------:R-:W-:Y:S01]  /*0c00*/  LOP3.LUT R3, R5, 0x18, R130.reuse, 0xf8, !PT ;  /* 0x0000001805037812 */ /* 0x100fe200078ef882 */
[----:B------:R-:W-:Y:S01]  /*0c10*/  USHF.R.S32.HI UR25, URZ, 0x1f, UR24 ;  /* 0x0000001f3f197899 */ /* 0x000fe20008011418 */
[----:B------:R-:W-:Y:S01]  /*0c20*/  SHF.R.U32.HI R4, RZ, 0x3, R5 ;  /* 0x00000003ff047819 */ /* 0x000fe20000011605 */
[----:B------:R-:W-:Y:S01]  /*0c30*/  @UP0 ULDC.64 UR6, c[0x0][0x250] ;  /* 0x0000940000060ab9 */ /* 0x000fe20000000a00 */
[----:B------:R-:W-:Y:S01]  /*0c40*/  SHF.R.S32.HI R131, RZ, 0x1f, R130 ;  /* 0x0000001fff837819 */ /* 0x000fe20000011482 */
[----:B------:R-:W-:Y:S01]  /*0c50*/  @UP0 UIMAD.WIDE.U32 UR28, UR4, UR6, URZ ;  /* 0x00000006041c02a5 */ /* 0x000fe2000f8e003f */
[----:B------:R-:W-:Y:S01]  /*0c60*/  LOP3.LUT R4, R3, R4, RZ, 0x3c, !PT ;  /* 0x0000000403047212 */ /* 0x000fe200078e3cff */
[----:B------:R-:W-:Y:S01]  /*0c70*/  @UP0 UIMAD UR4, UR4, UR7, URZ ;  /* 0x00000007040402a4 */ /* 0x000fe2000f8e023f */
[----:B------:R-:W-:-:S03]  /*0c80*/  IMAD R121, R85, 0x8, R2 ;  /* 0x0000000855797824 */ /* 0x000fc600078e0202 */
        /* <DEDUP_REMOVED lines=14> */
.L_x_931:
[----:B------:R-:W-:Y:S01]  /*0d70*/  IMAD.WIDE.U32 R12, R10, UR6, R130 ;  /* 0x000000060a0c7c25 */ /* 0x000fe2000f8e0082 */
[----:B------:R-:W-:Y:S01]  /*0d80*/  @!P2 IADD3 R103, R103, 0x1, RZ ;  /* 0x000000016767a810 */ /* 0x000fe20007ffe0ff */
[----:B------:R-:W-:Y:S01]  /*0d90*/  BSSY B0, `(.L_x_932) ;  /* 0x0000052000007945 */ /* 0x000fe20003800000 */
[----:B------:R-:W-:Y:S01]  /*0da0*/  IADD3 R122, R130, 0x40, RZ ;  /* 0x00000040827a7810 */ /* 0x000fe20007ffe0ff */
[----:B------:R-:W-:Y:S01]  /*0db0*/  IMAD R5, R11, UR6, RZ ;  /* 0x000000060b057c24 */ /* 0x000fe2000f8e02ff */
[----:B------:R-:W-:Y:S01]  /*0dc0*/  IADD3 R100, P0, R12, UR28, RZ ;  /* 0x0000001c0c647c10 */ /* 0x000fe2000ff1e0ff */
[----:B------:R-:W1:Y:S01]  /*0dd0*/  S2UR UR28, SR_CgaCtaId ;  /* 0x00000000001c79c3 */ /* 0x000e620000008800 */
[----:B------:R-:W-:Y:S01]  /*0de0*/  @P4 IADD3 R103, R103, 0x1, RZ ;  /* 0x0000000167674810 */ /* 0x000fe20007ffe0ff */
[C---:B------:R-:W-:Y:S02]  /*0df0*/  IMAD R2, R10.reuse, UR7, R5 ;  /* 0x000000070a027c24 */ /* 0x040fe4000f8e0205 */
[----:B------:R-:W-:Y:S01]  /*0e00*/  IMAD R3, R11, UR8, RZ ;  /* 0x000000080b037c24 */ /* 0x000fe2000f8e02ff */
[----:B------:R-:W-:Y:S01]  /*0e10*/  @!P1 IADD3 R103, -R103, RZ, RZ ;  /* 0x000000ff67679210 */ /* 0x000fe20007ffe1ff */
[----:B------:R-:W-:Y:S01]  /*0e20*/  IMAD.WIDE.U32 R14, R10, UR8, R130 ;  /* 0x000000080a0e7c25 */ /* 0x000fe2000f8e0082 */
[----:B------:R-:W-:Y:S01]  /*0e30*/  IADD3.X R101, R13, UR4, R2, P0, !PT ;  /* 0x000000040d657c10 */ /* 0x000fe200087fe402 */
[----:B------:R-:W-:Y:S01]  /*0e40*/  ULDC.64 UR4, c[0x0][0x258] ;  /* 0x0000960000047ab9 */ /* 0x000fe20000000a00 */
[----:B------:R-:W-:Y:S01]  /*0e50*/  @!P3 LOP3.LUT R103, RZ, R0, RZ, 0x33, !PT ;  /* 0x00000000ff67b212 */ /* 0x000fe200078e33ff */
[----:B------:R-:W-:Y:S01]  /*0e60*/  IMAD.U32 R121, R121, 0x20, R4 ;  /* 0x0000002079797824 */ /* 0x000fe200078e0004 */
[----:B------:R-:W-:Y:S01]  /*0e70*/  IADD3 R4, P0, R130, UR12, RZ ;  /* 0x0000000c82047c10 */ /* 0x000fe2000ff1e0ff */
[----:B------:R-:W-:Y:S01]  /*0e80*/  IMAD R3, R10, UR9, R3 ;  /* 0x000000090a037c24 */ /* 0x000fe2000f8e0203 */
[----:B------:R-:W-:Y:S01]  /*0e90*/  UIADD3 UR12, -UR27, UR16, URZ ;  /* 0x000000101b0c7290 */ /* 0x000fe2000fffe13f */
[----:B------:R-:W-:Y:S01]  /*0ea0*/  IADD3 R124, P2, R14, UR18, RZ ;  /* 0x000000120e7c7c10 */ /* 0x000fe2000ff5e0ff */
[----:B------:R-:W-:Y:S01]  /*0eb0*/  IMAD.U32 R14, RZ, RZ, UR4 ;  /* 0x00000004ff0e7e24 */ /* 0x000fe2000f8e00ff */
[----:B------:R-:W-:Y:S01]  /*0ec0*/  IADD3.X R5, R131, UR10, RZ, P0, !PT ;  /* 0x0000000a83057c10 */ /* 0x000fe200087fe4ff */
[----:B------:R-:W-:Y:S01]  /*0ed0*/  ULDC.64 UR10, c[0x0][0x260] ;  /* 0x00009800000a7ab9 */ /* 0x000fe20000000a00 */
[----:B------:R-:W-:Y:S01]  /*0ee0*/  SHF.R.S32.HI R2, RZ, 0x1f, R103 ;  /* 0x0000001fff027819 */ /* 0x000fe20000011467 */
[----:B------:R-:W-:Y:S01]  /*0ef0*/  UIADD3 UR18, UR19, -0x1, URZ ;  /* 0xffffffff13127890 */ /* 0x000fe2000fffe03f */
[----:B------:R-:W-:Y:S01]  /*0f00*/  IADD3.X R125, R15, UR13, R3, P2, !PT ;  /* 0x0000000d0f7d7c10 */ /* 0x000fe200097fe403 */
[----:B------:R-:W-:Y:S01]  /*0f10*/  IMAD.WIDE.U32 R14, R14, UR24, R4 ;  /* 0x000000180e0e7c25 */ /* 0x000fe2000f8e0004 */
[C---:B------:R-:W-:Y:S01]  /*0f20*/  ISETP.GE.AND P0, PT, R10.reuse, UR12, PT ;  /* 0x0000000c0a007c0c */ /* 0x040fe2000bf06270 */
[----:B------:R-:W-:Y:S01]  /*0f30*/  UIMAD UR13, UR25, UR4, URZ ;  /* 0x00000004190d72a4 */ /* 0x000fe2000f8e023f */
[----:B------:R-:W-:Y:S01]  /*0f40*/  IADD3 R0, R10, 0x20, RZ ;  /* 0x000000200a007810 */ /* 0x000fe20007ffe0ff */
[----:B------:R-:W-:Y:S01]  /*0f50*/  IMAD R4, R2, UR10, RZ ;  /* 0x0000000a02047c24 */ /* 0x000fe2000f8e02ff */
[----:B------:R-:W-:Y:S01]  /*0f60*/  UMOV UR4, 0x400 ;  /* 0x0000040000047882 */ /* 0x000fe20000000000 */
[C---:B------:R-:W-:Y:S01]  /*0f70*/  IMAD.WIDE.U32 R124, R103.reuse, UR10, R124 ;  /* 0x0000000a677c7c25 */ /* 0x040fe2000f8e007c */
[----:B------:R-:W-:Y:S01]  /*0f80*/  UIMAD UR13, UR24, UR5, UR13 ;  /* 0x00000005180d72a4 */ /* 0x000fe2000f8e020d */
[----:B------:R-:W-:Y:S01]  /*0f90*/  ISETP.GE.AND P2, PT, R0, UR12, PT ;  /* 0x0000000c00007c0c */ /* 0x000fe2000bf46270 */
[----:B-1----:R-:W-:Y:S01]  /*0fa0*/  ULEA UR4, UR28, UR4, 0x18 ;  /* 0x000000041c047291 */ /* 0x002fe2000f8ec03f */
[C---:B------:R-:W-:Y:S01]  /*0fb0*/  IMAD R127, R103.reuse, UR11, R4 ;  /* 0x0000000b677f7c24 */ /* 0x040fe2000f8e0204 */
[----:B------:R-:W-:Y:S01]  /*0fc0*/  ULDC.64 UR10, c[0x0][0x268] ;  /* 0x00009a00000a7ab9 */ /* 0x000fe20000000a00 */
[----:B------:R-:W-:Y:S01]  /*0fd0*/  USHF.R.S32.HI UR5, URZ, 0x1f, UR18 ;  /* 0x0000001f3f057899 */ /* 0x000fe20008011412 */
[----:B------:R-:W-:Y:S01]  /*0fe0*/  IMAD R2, R2, UR10, RZ ;  /* 0x0000000a02027c24 */ /* 0x000fe2000f8e02ff */
[----:B------:R-:W-:Y:S01]  /*0ff0*/  UIMAD UR17, UR18, -0x40, UR22 ;  /* 0xffffffc0121178a4 */ /* 0x000fe2000f8e0216 */
[----:B------:R-:W-:Y:S01]  /*1000*/  IMAD.WIDE.U32 R100, R103, UR10, R100 ;  /* 0x0000000a67647c25 */ /* 0x000fe2000f8e0064 */
[----:B------:R-:W-:-:S02]  /*1010*/  IADD3 R17, R15, UR13, RZ ;  /* 0x0000000d0f117c10 */ /* 0x000fc4000fffe0ff */
[----:B------:R-:W-:Y:S01]  /*1020*/  LEA R121, R121, UR4, 0x1 ;  /* 0x0000000479797c11 */ /* 0x000fe2000f8e08ff */
        /* <DEDUP_REMOVED lines=40> */
.L_x_933:
[----:B------:R-:W-:Y:S05]  /*12b0*/  BSYNC B0 ;  /* 0x0000000000007941 */ /* 0x000fea0003800000 */
.L_x_932:
        /* <DEDUP_REMOVED lines=39> */
.L_x_935:
[----:B------:R-:W-:Y:S05]  /*1530*/  BSYNC B0 ;  /* 0x0000000000007941 */ /* 0x000fea0003800000 */
.L_x_934:
[----:B------:R-:W-:Y:S01]  /*1540*/  USHF.L.U64.HI UR28, UR8, 0x6, UR9 ;  /* 0x00000006081c7899 */ /* 0x000fe20008010209 */
[----:B------:R-:W-:Y:S01]  /*1550*/  ISETP.GE.AND P0, PT, R10, UR17, PT ;  /* 0x000000110a007c0c */ /* 0x000fe2000bf06270 */
[----:B------:R-:W-:Y:S01]  /*1560*/  USHF.L.U32 UR29, UR8, 0x6, URZ ;  /* 0x00000006081d7899 */ /* 0x000fe2000800063f */
        /* <DEDUP_REMOVED lines=41> */
.L_x_937:
[----:B------:R-:W-:Y:S05]  /*1800*/  BSYNC B0 ;  /* 0x0000000000007941 */ /* 0x000fea0003800000 */
.L_x_936:
        /* <DEDUP_REMOVED lines=35> */
.L_x_939:
[----:B------:R-:W-:Y:S05]  /*1a40*/  BSYNC B0 ;  /* 0x0000000000007941 */ /* 0x000fea0003800000 */
.L_x_938:
        /* <DEDUP_REMOVED lines=10> */
[----:B-1234-:R-:W-:Y:S01]  /*1af0*/  SHF.R.S32.HI R3, RZ, 0x1f, R8 ;  /* 0x0000001fff037819 */ /* 0x01efe20000011408 */
[----:B------:R-:W-:Y:S01]  /*1b00*/  @UP1 ULEA UR12, UP0, UR24, UR12, 0x2 ;  /* 0x0000000c180c1291 */ /* 0x000fe2000f80103f */
[----:B------:R-:W-:Y:S01]  /*1b10*/  LEA.HI R9, R9, R86, RZ, 0x4 ;  /* 0x0000005609097211 */ /* 0x000fe200078f20ff */
[----:B------:R-:W-:Y:S01]  /*1b20*/  @UP1 UIADD3 UR11, UR25, UR11, URZ ;  /* 0x0000000b190b1290 */ /* 0x000fe2000fffe03f */
[----:B------:R-:W-:Y:S01]  /*1b30*/  LOP3.LUT R119, R7, 0xfffffff8, RZ, 0xc0, !PT ;  /* 0xfffffff807777812 */ /* 0x000fe200078ec0ff */
[----:B------:R-:W-:-:S04]  /*1b40*/  DEPBAR.LE SB0, 0x0 ;  /* 0x000080000000791a */ /* 0x000fc80000000000 */
[----:B------:R-:W-:Y:S01]  /*1b50*/  @UP1 ULEA.HI.X UR13, UR24, UR13, UR11, 0x2, UP0 ;  /* 0x0000000d180d1291 */ /* 0x000fe200080f140b */
[----:B------:R-:W-:Y:S01]  /*1b60*/  IMAD.U32 R4, RZ, RZ, UR12 ;  /* 0x0000000cff047e24 */ /* 0x000fe2000f8e00ff */
[----:B------:R-:W-:-:S04]  /*1b70*/  @UP1 ULDC UR10, c[0x0][0x2e8] ;  /* 0x0000ba00000a1ab9 */ /* 0x000fc80000000800 */
[----:B------:R-:W-:-:S05]  /*1b80*/  IMAD.U32 R5, RZ, RZ, UR13 ;  /* 0x0000000dff057e24 */ /* 0x000fca000f8e00ff */
[----:B------:R1:W2:Y:S01]  /*1b90*/  @P0 LDG.E R4, desc[UR20][R4.64] ;  /* 0x0000001404040981 */ /* 0x0002a2000c1e1900 */
[----:B------:R-:W-:Y:S01]  /*1ba0*/  LEA.HI R82, R3, R8, RZ, 0x2 ;  /* 0x0000000803527211 */ /* 0x000fe200078f10ff */
[----:B------:R-:W-:Y:S01]  /*1bb0*/  IMAD.IADD R119, R86, 0x1, -R119 ;  /* 0x0000000156777824 */ /* 0x000fe200078e0a77 */
[----:B------:R-:W-:Y:S01]  /*1bc0*/  LOP3.LUT R83, R9, 0xfffffff0, RZ, 0xc0, !PT ;  /* 0xfffffff009537812 */ /* 0x000fe200078ec0ff */
[----:B------:R-:W-:Y:S01]  /*1bd0*/  IMAD.SHL.U32 R6, R6, 0x8, RZ ;  /* 0x0000000806067824 */ /* 0x000fe200078e00ff */
[----:B------:R-:W-:Y:S01]  /*1be0*/  LEA R3, R85, UR27, 0x4 ;  /* 0x0000001b55037c11 */ /* 0x000fe2000f8e20ff */
[----:B------:R-:W-:Y:S01]  /*1bf0*/  USHF.L.U64.HI UR12, UR6, 0x6, UR7 ;  /* 0x00000006060c7899 */ /* 0x000fe20008010207 */
[----:B------:R-:W-:Y:S01]  /*1c00*/  SHF.R.S32.HI R82, RZ, 0x2, R82 ;  /* 0x00000002ff527819 */ /* 0x000fe20000011452 */
[----:B------:R-:W-:Y:S01]  /*1c10*/  IMAD.IADD R83, R86, 0x1, -R83 ;  /* 0x0000000156537824 */ /* 0x000fe200078e0a53 */
[----:B------:R-:W-:Y:S01]  /*1c20*/  ISETP.GE.AND P1, PT, R10, UR17, PT ;  /* 0x000000110a007c0c */ /* 0x000fe2000bf26270 */
[----:B------:R-:W-:Y:S01]  /*1c30*/  BAR.SYNC.DEFER_BLOCKING 0x0 ;  /* 0x0000000000007b1d */ /* 0x000fe20000010000 */
[----:B------:R-:W-:Y:S01]  /*1c40*/  IADD3 R82, R3, 0x1, R82 ;  /* 0x0000000103527810 */ /* 0x000fe20007ffe052 */
[----:B------:R-:W-:Y:S01]  /*1c50*/  USHF.L.U32 UR13, UR6, 0x6, URZ ;  /* 0x00000006060d7899 */ /* 0x000fe2000800063f */
[----:B------:R-:W-:Y:S01]  /*1c60*/  LEA.HI R8, R83, R83, RZ, 0x1 ;  /* 0x0000005353087211 */ /* 0x000fe200078f08ff */
[----:B------:R-:W-:Y:S01]  /*1c70*/  UIMAD UR11, UR12, UR18, URZ ;  /* 0x000000120c0b72a4 */ /* 0x000fe2000f8e023f */
[----:B------:R-:W-:Y:S01]  /*1c80*/  LEA.HI R12, R119, R119, RZ, 0x1 ;  /* 0x00000077770c7211 */ /* 0x000fe200078f08ff */
[----:B------:R-:W-:Y:S01]  /*1c90*/  IMAD.IADD R103, R101, 0x1, R103 ;  /* 0x0000000165677824 */ /* 0x000fe200078e0267 */
[--C-:B------:R-:W-:Y:S01]  /*1ca0*/  SHF.R.S32.HI R10, RZ, 0x1, R8.reuse ;  /* 0x00000001ff0a7819 */ /* 0x100fe20000011408 */
[----:B------:R-:W-:Y:S01]  /*1cb0*/  IMAD.U32 R11, RZ, RZ, UR18 ;  /* 0x00000012ff0b7e24 */ /* 0x000fe2000f8e00ff */
[----:B------:R-:W-:Y:S01]  /*1cc0*/  SHF.R.S32.HI R3, RZ, 0x1f, R8 ;  /* 0x0000001fff037819 */ /* 0x000fe20000011408 */
[----:B------:R-:W-:Y:S01]  /*1cd0*/  IMAD.MOV.U32 R102, RZ, RZ, R100 ;  /* 0x000000ffff667224 */ /* 0x000fe200078e0064 */
[----:B------:R-:W-:Y:S01]  /*1ce0*/  ISETP.GE.AND P5, PT, R0, UR17, PT ;  /* 0x0000001100007c0c */ /* 0x000fe2000bfa6270 */
[----:B------:R-:W-:Y:S01]  /*1cf0*/  UIMAD UR11, UR5, UR13, UR11 ;  /* 0x0000000d050b72a4 */ /* 0x000fe2000f8e020b */
[----:B------:R-:W-:Y:S01]  /*1d00*/  SHF.R.S32.HI R2, RZ, 0x4, R9 ;  /* 0x00000004ff027819 */ /* 0x000fe20000011409 */
[----:B------:R-:W-:Y:S01]  /*1d10*/  BSSY B0, `(.L_x_940) ;  /* 0x000004f000007945 */ /* 0x000fe20003800000 */
[----:B-1----:R-:W-:Y:S01]  /*1d20*/  IMAD.U32 R5, RZ, RZ, UR22 ;  /* 0x00000016ff057e24 */ /* 0x002fe2000f8e00ff */
[----:B------:R-:W-:Y:S01]  /*1d30*/  SHF.R.S32.HI R0, RZ, 0x1, R12 ;  /* 0x00000001ff007819 */ /* 0x000fe2000001140c */
[----:B------:R-:W-:Y:S01]  /*1d40*/  UMOV UR5, URZ ;  /* 0x0000003f00057c82 */ /* 0x000fe20008000000 */
[----:B------:R-:W-:-:S02]  /*1d50*/  LEA.HI R3, R3, R10, RZ, 0x2 ;  /* 0x0000000a03037211 */ /* 0x000fc400078f10ff */
[----:B------:R-:W-:Y:S02]  /*1d60*/  IADD3 R82, R5, -UR16, R82 ;  /* 0x8000001005527c10 */ /* 0x000fe4000fffe052 */
[----:B------:R-:W2:Y:S01]  /*1d70*/  @P0 MUFU.RCP R5, UR10 ;  /* 0x0000000a00050d08 */ /* 0x000ea20008001000 */
[----:B------:R-:W-:Y:S01]  /*1d80*/  LEA.HI R7, R9, R2, RZ, 0x1 ;  /* 0x0000000209077211 */ /* 0x000fe200078f08ff */
[----:B------:R-:W-:Y:S01]  /*1d90*/  IMAD.SHL.U32 R9, R0, 0x40, RZ ;  /* 0x0000004000097824 */ /* 0x000fe200078e00ff */
[----:B------:R-:W-:Y:S01]  /*1da0*/  LOP3.LUT R3, R3, 0xfffffffc, RZ, 0xc0, !PT ;  /* 0xfffffffc03037812 */ /* 0x000fe200078ec0ff */
[----:B------:R1:W-:Y:S01]  /*1db0*/  @P1 STS [R121+0x6000], RZ ;  /* 0x006000ff79001388 */ /* 0x0003e20000000800 */
[----:B------:R-:W-:Y:S01]  /*1dc0*/  SHF.R.S32.HI R80, RZ, 0x1f, R83 ;  /* 0x0000001fff507819 */ /* 0x000fe20000011453 */
[----:B------:R-:W-:Y:S01]  /*1dd0*/  VIADD R82, R82, UR23 ;  /* 0x0000001752527c36 */ /* 0x000fe20008000000 */
[----:B------:R-:W-:Y:S01]  /*1de0*/  LOP3.LUT R7, R7, 0xfffffffe, RZ, 0xc0, !PT ;  /* 0xfffffffe07077812 */ /* 0x000fe200078ec0ff */
[----:B------:R-:W-:Y:S01]  /*1df0*/  IMAD.IADD R3, R10, 0x1, -R3 ;  /* 0x000000010a037824 */ /* 0x000fe200078e0a03 */
[----:B------:R-:W-:Y:S01]  /*1e00*/  LOP3.LUT R12, R12, 0x7fffffe, RZ, 0xc0, !PT ;  /* 0x07fffffe0c0c7812 */ /* 0x000fe200078ec0ff */
[----:B------:R1:W-:Y:S01]  /*1e10*/  @P1 STS [R121+0x6004], RZ ;  /* 0x006004ff79001388 */ /* 0x0003e20000000800 */
[----:B------:R-:W-:Y:S01]  /*1e20*/  LOP3.LUT R9, R9, 0xc0, RZ, 0xc0, !PT ;  /* 0x000000c009097812 */ /* 0x000fe200078ec0ff */
[----:B------:R-:W-:Y:S01]  /*1e30*/  IMAD.IADD R2, R2, 0x1, -R7 ;  /* 0x0000000102027824 */ /* 0x000fe200078e0a07 */
[----:B------:R-:W-:Y:S01]  /*1e40*/  LEA.HI R80, R80, R83, RZ, 0x3 ;  /* 0x0000005350507211 */ /* 0x000fe200078f18ff */
[----:B------:R-:W-:Y:S01]  /*1e50*/  IMAD.IADD R119, R119, 0x1, -R12 ;  /* 0x0000000177777824 */ /* 0x000fe200078e0a0c */
[----:B------:R1:W-:Y:S01]  /*1e60*/  @P1 STS.64 [R121+0x6008], RZ ;  /* 0x006008ff79001388 */ /* 0x0003e20000000a00 */
[----:B------:R-:W-:Y:S01]  /*1e70*/  LOP3.LUT R6, R9, 0x8, R6, 0xf8, !PT ;  /* 0x0000000809067812 */ /* 0x000fe200078ef806 */
[----:B------:R-:W-:Y:S01]  /*1e80*/  IMAD.SHL.U32 R7, R3, 0x40, RZ ;  /* 0x0000004003077824 */ /* 0x000fe200078e00ff */
[----:B------:R-:W-:Y:S01]  /*1e90*/  SHF.R.U32.HI R9, RZ, 0x3, R9 ;  /* 0x00000003ff097819 */ /* 0x000fe20000011609 */
[----:B------:R1:W-:Y:S01]  /*1ea0*/  @P1 STS.128 [R121+0x7000], RZ ;  /* 0x007000ff79001388 */ /* 0x0003e20000000c00 */
[----:B------:R-:W-:Y:S01]  /*1eb0*/  IMAD.SHL.U32 R80, R80, 0x20, RZ ;  /* 0x0000002050507824 */ /* 0x000fe200078e00ff */
[----:B------:R-:W-:Y:S01]  /*1ec0*/  LOP3.LUT R8, R8, 0x7fffffe, RZ, 0xc0, !PT ;  /* 0x07fffffe08087812 */ /* 0x000fe200078ec0ff */
[C---:B------:R-:W-:Y:S01]  /*1ed0*/  IMAD R119, R2.reuse, 0x8, R119 ;  /* 0x0000000802777824 */ /* 0x040fe200078e0277 */
[----:B------:R1:W-:Y:S01]  /*1ee0*/  @P1 STS.128 [R121+0x8000], RZ ;  /* 0x008000ff79001388 */ /* 0x0003e20000000c00 */
[----:B------:R-:W-:Y:S01]  /*1ef0*/  IMAD.SHL.U32 R2, R2, 0x8, RZ ;  /* 0x0000000802027824 */ /* 0x000fe200078e00ff */
[----:B------:R-:W-:Y:S01]  /*1f00*/  LOP3.LUT R7, R7, 0xc0, RZ, 0xc0, !PT ;  /* 0x000000c007077812 */ /* 0x000fe200078ec0ff */
[----:B------:R-:W-:Y:S01]  /*1f10*/  IMAD.IADD R83, R83, 0x1, -R8 ;  /* 0x0000000153537824 */ /* 0x000fe200078e0a08 */
[----:B------:R-:W-:Y:S01]  /*1f20*/  LOP3.LUT R6, R6, R9, RZ, 0x3c, !PT ;  /* 0x0000000906067212 */ /* 0x000fe200078e3cff */
[----:B------:R-:W-:Y:S01]  /*1f30*/  IMAD.WIDE.U32 R10, R11, UR13, R102 ;  /* 0x0000000d0b0a7c25 */ /* 0x000fe2000f8e0066 */
[----:B------:R-:W-:-:S02]  /*1f40*/  LOP3.LUT R80, R80, 0xffffff00, RZ, 0xc0, !PT ;  /* 0xffffff0050507812 */ /* 0x000fc400078ec0ff */
[----:B------:R-:W-:Y:S01]  /*1f50*/  LOP3.LUT R2, R7, 0x8, R2, 0xf8, !PT ;  /* 0x0000000807027812 */ /* 0x000fe200078ef802 */
[----:B------:R-:W-:Y:S01]  /*1f60*/  IMAD.U32 R119, R119, 0x20, R6 ;  /* 0x0000002077777824 */ /* 0x000fe200078e0006 */
[----:B------:R-:W-:Y:S01]  /*1f70*/  SHF.R.U32.HI R7, RZ, 0x3, R7 ;  /* 0x00000003ff077819 */ /* 0x000fe20000011607 */
[----:B------:R-:W-:Y:S02]  /*1f80*/  IMAD R6, R85, 0x200, R80 ;  /* 0x0000020055067824 */ /* 0x000fe400078e0250 */
[----:B------:R-:W-:Y:S01]  /*1f90*/  VIADD R8, R11, UR11 ;  /* 0x0000000b0b087c36 */ /* 0x000fe20008000000 */
[----:B------:R-:W-:Y:S01]  /*1fa0*/  LOP3.LUT R2, R2, R7, RZ, 0x3c, !PT ;  /* 0x0000000702027212 */ /* 0x000fe200078e3cff */
[----:B--2---:R-:W-:Y:S01]  /*1fb0*/  @P0 FMUL.FTZ R4, R4, R5 ;  /* 0x0000000504040220 */ /* 0x004fe20000410000 */
[----:B------:R-:W-:-:S04]  /*1fc0*/  IMAD R5, R83, 0x20, R6 ;  /* 0x0000002053057824 */ /* 0x000fc800078e0206 */
[----:B------:R-:W-:Y:S01]  /*1fd0*/  @P0 R2UR UR10, R4 ;  /* 0x00000000040a02ca */ /* 0x000fe200000e0000 */
[----:B------:R-:W-:-:S12]  /*1fe0*/  IMAD.IADD R120, R2, 0x1, R5 ;  /* 0x0000000102787824 */ /* 0x000fd800078e0205 */
        /* <DEDUP_REMOVED lines=33> */
.L_x_941:
[----:B------:R-:W-:Y:S05]  /*2200*/  BSYNC B0 ;  /* 0x0000000000007941 */ /* 0x000fea0003800000 */
.L_x_940:
        /* <DEDUP_REMOVED lines=40> */
.L_x_943:
[----:B------:R-:W-:Y:S05]  /*2490*/  BSYNC B0 ;  /* 0x0000000000007941 */ /* 0x000fea0003800000 */
.L_x_942:
[----:B------:R-:W-:Y:S01]  /*24a0*/  LDSM.16.M88.4 R64, [R120] ;  /* 0x000000007840783b */ /* 0x000fe20000000200 */
[----:B-12-4-:R-:W-:Y:S01]  /*24b0*/  IMAD.MOV.U32 R4, RZ, RZ, 0x10 ;  /* 0x00000010ff047424 */ /* 0x016fe200078e00ff */
[----:B------:R-:W-:Y:S01]  /*24c0*/  LOP3.LUT P1, RZ, R3, 0x2, RZ, 0xc0, !PT ;  /* 0x0000000203ff7812 */ /* 0x000fe2000782c0ff */
[----:B------:R-:W-:Y:S01]  /*24d0*/  IMAD.SHL.U32 R129, R86, 0x2, RZ ;  /* 0x0000000256817824 */ /* 0x000fe200078e00ff */
[----:B------:R-:W1:Y:S01]  /*24e0*/  LDSM.16.M88.4 R36, [R119+0x3000] ;  /* 0x003000007724783b */ /* 0x000e620000000200 */
[----:B------:R-:W-:Y:S01]  /*24f0*/  LOP3.LUT P0, RZ, R0, 0x2, RZ, 0xc0, !PT ;  /* 0x0000000200ff7812 */ /* 0x000fe2000780c0ff */
[----:B------:R-:W-:Y:S01]  /*2500*/  IMAD.MOV.U32 R105, RZ, RZ, 0x8 ;  /* 0x00000008ff697424 */ /* 0x000fe200078e00ff */
[C---:B------:R-:W-:Y:S01]  /*2510*/  SEL R3, R4.reuse, 0xfffffff0, !P1 ;  /* 0xfffffff004037807 */ /* 0x040fe20004800000 */
[----:B------:R-:W2:Y:S01]  /*2520*/  LDSM.16.M88.4 R28, [R119+0x3400] ;  /* 0x00340000771c783b */ /* 0x000ea20000000200 */
[----:B------:R-:W-:Y:S01]  /*2530*/  SEL R0, R4, 0xfffffff0, !P0 ;  /* 0xfffffff004007807 */ /* 0x000fe20004000000 */
[----:B------:R-:W-:Y:S01]  /*2540*/  IMAD R83, R83, 0x20, R80 ;  /* 0x0000002053537824 */ /* 0x000fe200078e0250 */
[----:B------:R-:W-:Y:S01]  /*2550*/  LOP3.LUT R129, R129, 0x6, RZ, 0xc0, !PT ;  /* 0x0000000681817812 */ /* 0x000fe200078ec0ff */
[----:B------:R-:W4:Y:S01]  /*2560*/  LDSM.16.M88.4 R20, [R119+0x3800] ;  /* 0x003800007714783b */ /* 0x000f220000000200 */
[----:B------:R-:W-:Y:S01]  /*2570*/  IMAD R118, R3, 0x2, R120 ;  /* 0x0000000203767824 */ /* 0x000fe200078e0278 */
[----:B------:R-:W-:Y:S01]  /*2580*/  VIADDMNMX R105, R82, R105, UR22, PT ;  /* 0x0000001652697e46 */ /* 0x000fe2000b800169 */
[----:B------:R-:W-:Y:S01]  /*2590*/  IMAD R116, R0, 0x2, R119 ;  /* 0x0000000200747824 */ /* 0x000fe200078e0277 */
[----:B------:R-:W5:Y:S01]  /*25a0*/  LDSM.16.M88.4 R44, [R119+0x3c00] ;  /* 0x003c0000772c783b */ /* 0x000f620000000200 */
[----:B------:R-:W-:Y:S01]  /*25b0*/  IMAD.U32 R0, RZ, RZ, UR18 ;  /* 0x00000012ff007e24 */ /* 0x000fe2000f8e00ff */
[----:B------:R-:W-:Y:S01]  /*25c0*/  VIMNMX R106, R82, UR22, PT ;  /* 0x00000016526a7c48 */ /* 0x000fe2000bfe0100 */
[----:B------:R-:W-:Y:S01]  /*25d0*/  IMAD.U32 R104, RZ, RZ, UR15 ;  /* 0x0000000fff687e24 */ /* 0x000fe2000f8e00ff */
[----:B------:R-:W-:Y:S01]  /*25e0*/  LDSM.16.M88.4 R60, [R118] ;  /* 0x00000000763c783b */ /* 0x000fe20000000200 */
[----:B------:R-:W-:-:S02]  /*25f0*/  UISETP.GE.AND UP0, UPT, UR19, 0x2, UPT ;  /* 0x000000021300788c */ /* 0x000fc4000bf06270 */
[----:B------:R-:W-:Y:S01]  /*2600*/  IMAD R104, R104, 0x4, R85 ;  /* 0x0000000468687824 */ /* 0x000fe200078e0255 */
[----:B------:R-:W3:Y:S01]  /*2610*/  LDSM.16.M88.4 R12, [R116+0x3000] ;  /* 0x00300000740c783b */ /* 0x000ee20000000200 */
[----:B------:R-:W3:Y:S03]  /*2620*/  LDC.U8 R85, c[0x0][0x388] ;  /* 0x0000e200ff557b82 */ /* 0x000ee60000000000 */
[----:B------:R-:W3:Y:S04]  /*2630*/  LDSM.16.M88.4 R8, [R116+0x3400] ;  /* 0x003400007408783b */ /* 0x000ee80000000200 */
[----:B------:R-:W3:Y:S04]  /*2640*/  LDSM.16.M88.4 R4, [R116+0x3800] ;  /* 0x003800007404783b */ /* 0x000ee80000000200 */
[----:B------:R-:W3:Y:S04]  /*2650*/  LDSM.16.M88.4 R72, [R116+0x3c00] ;  /* 0x003c00007448783b */ /* 0x000ee80000000200 */
[----:B------:R-:W-:Y:S01]  /*2660*/  LDSM.16.M88.4 R16, [R120+0x1000] ;  /* 0x001000007810783b */ /* 0x000fe20000000200 */
[C---:B-1----:R-:W-:Y:S03]  /*2670*/  HMMA.16816.F32 R40, R64.reuse, R36, RZ ;  /* 0x000000244028723c */ /* 0x042fe600000018ff */
[----:B------:R-:W1:Y:S04]  /*2680*/  LDSM.16.M88.4 R56, [R119+0x4000] ;  /* 0x004000007738783b */ /* 0x000e680000000200 */
[----:B------:R-:W1:Y:S01]  /*2690*/  LDSM.16.M88.4 R52, [R119+0x4400] ;  /* 0x004400007734783b */ /* 0x000e620000000200 */
[C---:B--2---:R-:W-:Y:S03]  /*26a0*/  HMMA.16816.F32 R32, R64.reuse, R28, RZ ;  /* 0x0000001c4020723c */ /* 0x044fe600000018ff */
[----:B------:R-:W2:Y:S03]  /*26b0*/  LDSM.16.M88.4 R48, [R119+0x4800] ;  /* 0x004800007730783b */ /* 0x000ea60000000200 */
[C---:B------:R-:W-:Y:S01]  /*26c0*/  HMMA.16816.F32 R28, R64.reuse, R30, RZ ;  /* 0x0000001e401c723c */ /* 0x040fe200000018ff */
[----:B------:R-:W-:Y:S04]  /*26d0*/  LDSM.16.M88.4 R76, [R118+0x1000] ;  /* 0x00100000764c783b */ /* 0x000fe80000000200 */
[----:B------:R-:W0:Y:S01]  /*26e0*/  LDGDEPBAR ;  /* 0x00000000000079af */ /* 0x000e220000000000 */
[C---:B------:R-:W-:Y:S06]  /*26f0*/  HMMA.16816.F32 R36, R64.reuse, R38, RZ ;  /* 0x000000264024723c */ /* 0x040fec00000018ff */
[C---:B----4-:R-:W-:Y:S06]  /*2700*/  HMMA.16816.F32 R24, R64.reuse, R20, RZ ;  /* 0x000000144018723c */ /* 0x050fec00000018ff */
[C---:B------:R-:W-:Y:S06]  /*2710*/  HMMA.16816.F32 R20, R64.reuse, R22, RZ ;  /* 0x000000164014723c */ /* 0x040fec00000018ff */
[C---:B-----5:R-:W-:Y:S06]  /*2720*/  HMMA.16816.F32 R68, R64.reuse, R44, RZ ;  /* 0x0000002c4044723c */ /* 0x060fec00000018ff */
[----:B------:R-:W-:Y:S01]  /*2730*/  HMMA.16816.F32 R64, R64, R46, RZ ;  /* 0x0000002e4040723c */ /* 0x000fe200000018ff */
[----:B------:R-:W4:Y:S05]  /*2740*/  LDSM.16.M88.4 R44, [R119+0x4c00] ;  /* 0x004c0000772c783b */ /* 0x000f2a0000000200 */
[C---:B---3--:R-:W-:Y:S06]  /*2750*/  HMMA.16816.F32 R40, R60.reuse, R12, R40 ;  /* 0x0000000c3c28723c */ /* 0x048fec0000001828 */
[C---:B------:R-:W-:Y:S06]  /*2760*/  HMMA.16816.F32 R32, R60.reuse, R8, R32 ;  /* 0x000000083c20723c */ /* 0x040fec0000001820 */
[C---:B------:R-:W-:Y:S01]  /*2770*/  HMMA.16816.F32 R28, R60.reuse, R10, R28 ;  /* 0x0000000a3c1c723c */ /* 0x040fe2000000181c */
[----:B------:R-:W-:Y:S05]  /*2780*/  LDSM.16.M88.4 R8, [R116+0x4400] ;  /* 0x004400007408783b */ /* 0x000fea0000000200 */
[C---:B------:R-:W-:Y:S01]  /*2790*/  HMMA.16816.F32 R36, R60.reuse, R14, R36 ;  /* 0x0000000e3c24723c */ /* 0x040fe20000001824 */
[----:B------:R-:W3:Y:S05]  /*27a0*/  LDSM.16.M88.4 R12, [R116+0x4000] ;  /* 0x00400000740c783b */ /* 0x000eea0000000200 */
[C---:B------:R-:W-:Y:S06]  /*27b0*/  HMMA.16816.F32 R24, R60.reuse, R4, R24 ;  /* 0x000000043c18723c */ /* 0x040fec0000001818 */
[C---:B------:R-:W-:Y:S01]  /*27c0*/  HMMA.16816.F32 R20, R60.reuse, R6, R20 ;  /* 0x000000063c14723c */ /* 0x040fe20000001814 */
[----:B------:R-:W5:Y:S05]  /*27d0*/  LDSM.16.M88.4 R4, [R116+0x4800] ;  /* 0x004800007404783b */ /* 0x000f6a0000000200 */
[C---:B------:R-:W-:Y:S06]  /*27e0*/  HMMA.16816.F32 R68, R60.reuse, R72, R68 ;  /* 0x000000483c44723c */ /* 0x040fec0000001844 */
[----:B------:R-:W-:Y:S01]  /*27f0*/  HMMA.16816.F32 R64, R60, R74, R64 ;  /* 0x0000004a3c40723c */ /* 0x000fe20000001840 */
[----:B------:R-:W5:Y:S04]  /*2800*/  LDSM.16.M88.4 R72, [R116+0x4c00] ;  /* 0x004c00007448783b */ /* 0x000f680000000200 */
[----:B------:R-:W-:Y:S01]  /*2810*/  LDSM.16.M88.4 R60, [R120+0x2000] ;  /* 0x00200000783c783b */ /* 0x000fe20000000200 */
[C---:B-1----:R-:W-:Y:S06]  /*2820*/  HMMA.16816.F32 R40, R16.reuse, R56, R40 ;  /* 0x000000381028723c */ /* 0x042fec0000001828 */
[C---:B------:R-:W-:Y:S06]  /*2830*/  HMMA.16816.F32 R32, R16.reuse, R52, R32 ;  /* 0x000000341020723c */ /* 0x040fec0000001820 */
[C---:B------:R-:W-:Y:S01]  /*2840*/  HMMA.16816.F32 R28, R16.reuse, R54, R28 ;  /* 0x00000036101c723c */ /* 0x040fe2000000181c */
[----:B------:R-:W-:Y:S05]  /*2850*/  LDSM.16.M88.4 R52, [R119+0x5400] ;  /* 0x005400007734783b */ /* 0x000fea0000000200 */
[C---:B------:R-:W-:Y:S01]  /*2860*/  HMMA.16816.F32 R36, R16.reuse, R58, R36 ;  /* 0x0000003a1024723c */ /* 0x040fe20000001824 */
[----:B------:R-:W1:Y:S05]  /*2870*/  LDSM.16.M88.4 R56, [R119+0x5000] ;  /* 0x005000007738783b */ /* 0x000e6a0000000200 */
[C---:B--2---:R-:W-:Y:S06]  /*2880*/  HMMA.16816.F32 R24, R16.reuse, R48, R24 ;  /* 0x000000301018723c */ /* 0x044fec0000001818 */
[C---:B------:R-:W-:Y:S01]  /*2890*/  HMMA.16816.F32 R20, R16.reuse, R50, R20 ;  /* 0x000000321014723c */ /* 0x040fe20000001814 */
[----:B------:R-:W2:Y:S05]  /*28a0*/  LDSM.16.M88.4 R48, [R119+0x5800] ;  /* 0x005800007730783b */ /* 0x000eaa0000000200 */
[C---:B----4-:R-:W-:Y:S06]  /*28b0*/  HMMA.16816.F32 R68, R16.reuse, R44, R68 ;  /* 0x0000002c1044723c */ /* 0x050fec0000001844 */
[----:B------:R-:W-:Y:S01]  /*28c0*/  HMMA.16816.F32 R64, R16, R46, R64 ;  /* 0x0000002e1040723c */ /* 0x000fe20000001840 */
[----:B------:R-:W4:Y:S04]  /*28d0*/  LDSM.16.M88.4 R44, [R119+0x5c00] ;  /* 0x005c0000772c783b */ /* 0x000f280000000200 */
[----:B------:R-:W-:Y:S01]  /*28e0*/  LDSM.16.M88.4 R16, [R116+0x5000] ;  /* 0x005000007410783b */ /* 0x000fe20000000200 */
[C---:B---3--:R-:W-:Y:S06]  /*28f0*/  HMMA.16816.F32 R40, R76.reuse, R12, R40 ;  /* 0x0000000c4c28723c */ /* 0x048fec0000001828 */
[C---:B------:R-:W-:Y:S06]  /*2900*/  HMMA.16816.F32 R32, R76.reuse, R8, R32 ;  /* 0x000000084c20723c */ /* 0x040fec0000001820 */
[C---:B------:R-:W-:Y:S01]  /*2910*/  HMMA.16816.F32 R28, R76.reuse, R10, R28 ;  /* 0x0000000a4c1c723c */ /* 0x040fe2000000181c */
[----:B------:R-:W3:Y:S05]  /*2920*/  LDSM.16.M88.4 R8, [R118+0x2000] ;  /* 0x002000007608783b */ /* 0x000eea0000000200 */
[C---:B-----5:R-:W-:Y:S06]  /*2930*/  HMMA.16816.F32 R24, R76.reuse, R4, R24 ;  /* 0x000000044c18723c */ /* 0x060fec0000001818 */
[C---:B------:R-:W-:Y:S01]  /*2940*/  HMMA.16816.F32 R36, R76.reuse, R14, R36 ;  /* 0x0000000e4c24723c */ /* 0x040fe20000001824 */
[----:B------:R-:W-:Y:S05]  /*2950*/  LDSM.16.M88.4 R12, [R116+0x5400] ;  /* 0x00540000740c783b */ /* 0x000fea0000000200 */
[C---:B------:R-:W-:Y:S01]  /*2960*/  HMMA.16816.F32 R20, R76.reuse, R6, R20 ;  /* 0x000000064c14723c */ /* 0x040fe20000001814 */
[----:B------:R-:W5:Y:S05]  /*2970*/  LDSM.16.M88.4 R4, [R116+0x5800] ;  /* 0x005800007404783b */ /* 0x000f6a0000000200 */
[C---:B------:R-:W-:Y:S06]  /*2980*/  HMMA.16816.F32 R68, R76.reuse, R72, R68 ;  /* 0x000000484c44723c */ /* 0x040fec0000001844 */
[----:B------:R-:W-:Y:S06]  /*2990*/  HMMA.16816.F32 R64, R76, R74, R64 ;  /* 0x0000004a4c40723c */ /* 0x000fec0000001840 */
[----:B-1----:R-:W-:Y:S01]  /*29a0*/  HMMA.16816.F32 R40, R60, R56, R40 ;  /* 0x000000383c28723c */ /* 0x002fe20000001828 */
[----:B------:R-:W-:-:S05]  /*29b0*/  IMAD R78, R85, 0x10000, R85 ;  /* 0x00010000554e7824 */ /* 0x000fca00078e0255 */
[C---:B------:R-:W-:Y:S06]  /*29c0*/  HMMA.16816.F32 R32, R60.reuse, R52, R32 ;  /* 0x000000343c20723c */ /* 0x040fec0000001820 */
[----:B------:R-:W-:Y:S01]  /*29d0*/  HMMA.16816.F32 R52, R60, R54, R28 ;  /* 0x000000363c34723c */ /* 0x000fe2000000181c */
[----:B------:R-:W1:Y:S01]  /*29e0*/  LDSM.16.M88.4 R28, [R116+0x5c00] ;  /* 0x005c0000741c783b */ /* 0x000e620000000200 */
[----:B------:R-:W-:-:S04]  /*29f0*/  DEPBAR.LE SB0, 0x0 ;  /* 0x000080000000791a */ /* 0x000fc80000000000 */
[C---:B--2---:R-:W-:Y:S06]  /*2a00*/  HMMA.16816.F32 R24, R60.reuse, R48, R24 ;  /* 0x000000303c18723c */ /* 0x044fec0000001818 */
[C---:B------:R-:W-:Y:S06]  /*2a10*/  HMMA.16816.F32 R36, R60.reuse, R58, R36 ;  /* 0x0000003a3c24723c */ /* 0x040fec0000001824 */
[C---:B------:R-:W-:Y:S06]  /*2a20*/  HMMA.16816.F32 R20, R60.reuse, R50, R20 ;  /* 0x000000323c14723c */ /* 0x040fec0000001814 */
[C---:B----4-:R-:W-:Y:S06]  /*2a30*/  HMMA.16816.F32 R68, R60.reuse, R44, R68 ;  /* 0x0000002c3c44723c */ /* 0x050fec0000001844 */
[----:B------:R-:W-:Y:S06]  /*2a40*/  HMMA.16816.F32 R64, R60, R46, R64 ;  /* 0x0000002e3c40723c */ /* 0x000fec0000001840 */
[C---:B---3--:R-:W-:Y:S06]  /*2a50*/  HMMA.16816.F32 R40, R8.reuse, R16, R40 ;  /* 0x000000100828723c */ /* 0x048fec0000001828 */
[C---:B-----5:R-:W-:Y:S06]  /*2a60*/  HMMA.16816.F32 R24, R8.reuse, R4, R24 ;  /* 0x000000040818723c */ /* 0x060fec0000001818 */
[----:B------:R-:W-:Y:S01]  /*2a70*/  HMMA.16816.F32 R36, R8, R18, R36 ;  /* 0x000000120824723c */ /* 0x000fe20000001824 */
[----:B------:R-:W-:-:S02]  /*2a80*/  IMAD R5, R0, 0x40, R129 ;  /* 0x0000004000057824 */ /* 0x000fc400078e0281 */
[----:B------:R-:W-:Y:S02]  /*2a90*/  IMAD.IADD R4, R2, 0x1, R83 ;  /* 0x0000000102047824 */ /* 0x000fe400078e0253 */
[C---:B------:R-:W-:Y:S01]  /*2aa0*/  VIADD R0, R5.reuse, 0x1 ;  /* 0x0000000105007836 */ /* 0x040fe20000000000 */
[C---:B------:R-:W-:Y:S01]  /*2ab0*/  HMMA.16816.F32 R32, R8.reuse, R12, R32 ;  /* 0x0000000c0820723c */ /* 0x040fe20000001820 */
[C---:B------:R-:W-:Y:S02]  /*2ac0*/  VIADD R17, R5.reuse, 0x20 ;  /* 0x0000002005117836 */ /* 0x040fe40000000000 */
[C---:B------:R-:W-:Y:S01]  /*2ad0*/  VIADD R16, R5.reuse, 0x21 ;  /* 0x0000002105107836 */ /* 0x040fe20000000000 */
[C---:B------:R-:W-:Y:S01]  /*2ae0*/  ISETP.GE.AND P5, PT, R0.reuse, R106, PT ;  /* 0x0000006a0000720c */ /* 0x040fe20003fa6270 */
[C---:B------:R-:W-:Y:S01]  /*2af0*/  VIADD R2, R5.reuse, 0x31 ;  /* 0x0000003105027836 */ /* 0x040fe20000000000 */
[----:B------:R-:W-:Y:S01]  /*2b00*/  HMMA.16816.F32 R20, R8, R6, R20 ;  /* 0x000000060814723c */ /* 0x000fe20000001814 */
[----:B------:R-:W-:Y:S01]  /*2b10*/  BAR.SYNC.DEFER_BLOCKING 0x0 ;  /* 0x0000000000007b1d */ /* 0x000fe20000010000 */
[----:B------:R-:W-:Y:S01]  /*2b20*/  ISETP.GE.AND P2, PT, R0, R105, PT ;  /* 0x000000690000720c */ /* 0x000fe20003f46270 */
[----:B------:R-:W-:-:S03]  /*2b30*/  VIADD R12, R5, 0x19 ;  /* 0x00000019050c7836 */ /* 0x000fc60000000000 */
[C---:B------:R-:W-:Y:S01]  /*2b40*/  HMMA.16816.F32 R52, R8.reuse, R14, R52 ;  /* 0x0000000e0834723c */ /* 0x040fe20000001834 */
[----:B------:R-:W-:Y:S01]  /*2b50*/  I2FP.F32.S32 R6, R0 ;  /* 0x0000000000067245 */ /* 0x000fe20000201400 */
[C---:B------:R-:W-:Y:S02]  /*2b60*/  VIADD R0, R5.reuse, 0x9 ;  /* 0x0000000905007836 */ /* 0x040fe40000000000 */
[C---:B------:R-:W-:Y:S02]  /*2b70*/  VIADD R7, R5.reuse, 0x10 ;  /* 0x0000001005077836 */ /* 0x040fe40000000000 */
[C---:B-1----:R-:W-:Y:S01]  /*2b80*/  HMMA.16816.F32 R68, R8.reuse, R28, R68 ;  /* 0x0000001c0844723c */ /* 0x042fe20000001844 */
[----:B------:R-:W-:Y:S01]  /*2b90*/  FFMA.FTZ R41, R6, UR5, R41 ;  /* 0x0000000506297c23 */ /* 0x000fe20008010029 */
[----:B------:R-:W-:Y:S01]  /*2ba0*/  ISETP.GE.AND P0, PT, R0, R106, PT ;  /* 0x0000006a0000720c */ /* 0x000fe20003f06270 */
[----:B------:R-:W-:Y:S01]  /*2bb0*/  FFMA.FTZ R43, R6, UR5, R43 ;  /* 0x00000005062b7c23 */ /* 0x000fe2000801002b */
[----:B------:R-:W-:Y:S01]  /*2bc0*/  ISETP.GE.AND P6, PT, R0, R105, PT ;  /* 0x000000690000720c */ /* 0x000fe20003fc6270 */
[----:B------:R-:W-:Y:S01]  /*2bd0*/  VIADD R6, R5, 0x11 ;  /* 0x0000001105067836 */ /* 0x000fe20000000000 */
[----:B------:R-:W-:Y:S01]  /*2be0*/  HMMA.16816.F32 R64, R8, R30, R64 ;  /* 0x0000001e0840723c */ /* 0x000fe20000001840 */
[----:B------:R-:W-:-:S02]  /*2bf0*/  FSEL R56, R41, -INF , !P5 ;  /* 0xff80000029387808 */ /* 0x000fc40006800000 */
[----:B------:R-:W-:Y:S02]  /*2c00*/  I2FP.F32.S32 R0, R0 ;  /* 0x0000000000007245 */ /* 0x000fe40000201400 */
[-C--:B------:R-:W-:Y:S02]  /*2c10*/  ISETP.GE.AND P3, PT, R7, R106.reuse, PT ;  /* 0x0000006a0700720c */ /* 0x080fe40003f66270 */
[----:B------:R-:W-:Y:S01]  /*2c20*/  VIADD R9, R5, 0x8 ;  /* 0x0000000805097836 */ /* 0x000fe20000000000 */
[----:B------:R-:W-:Y:S01]  /*2c30*/  ISETP.GE.AND P5, PT, R7, R105, PT ;  /* 0x000000690700720c */ /* 0x000fe20003fa6270 */
[C---:B------:R-:W-:Y:S01]  /*2c40*/  FFMA.FTZ R37, R0.reuse, UR5, R37 ;  /* 0x0000000500257c23 */ /* 0x040fe20008010025 */
[----:B------:R-:W-:Y:S01]  /*2c50*/  I2FP.F32.S32 R7, R7 ;  /* 0x0000000700077245 */ /* 0x000fe20000201400 */
[----:B------:R-:W-:Y:S01]  /*2c60*/  FFMA.FTZ R39, R0, UR5, R39 ;  /* 0x0000000500277c23 */ /* 0x000fe20008010027 */
[----:B------:R-:W-:Y:S01]  /*2c70*/  ISETP.GE.AND P4, PT, R9, R106, PT ;  /* 0x0000006a0900720c */ /* 0x000fe20003f86270 */
[----:B------:R-:W-:Y:S01]  /*2c80*/  VIADD R8, R5, 0x29 ;  /* 0x0000002905087836 */ /* 0x000fe20000000000 */
[----:B------:R-:W-:Y:S01]  /*2c90*/  ISETP.GE.AND P1, PT, R9, R105, PT ;  /* 0x000000690900720c */ /* 0x000fe20003f26270 */
[C---:B------:R-:W-:Y:S01]  /*2ca0*/  FFMA.FTZ R0, R7.reuse, UR5, R32 ;  /* 0x0000000507007c23 */ /* 0x040fe20008010020 */
[----:B------:R-:W-:Y:S01]  /*2cb0*/  I2FP.F32.S32 R9, R9 ;  /* 0x0000000900097245 */ /* 0x000fe20000201400 */
[----:B------:R-:W-:Y:S01]  /*2cc0*/  FFMA.FTZ R34, R7, UR5, R34 ;  /* 0x0000000507227c23 */ /* 0x000fe20008010022 */
[----:B------:R-:W-:Y:S01]  /*2cd0*/  VIADD R7, R5, 0x18 ;  /* 0x0000001805077836 */ /* 0x000fe20000000000 */
[----:B------:R-:W-:-:S02]  /*2ce0*/  FSEL R44, R43, -INF , !P2 ;  /* 0xff8000002b2c7808 */ /* 0x000fc40005000000 */
[C---:B------:R-:W-:Y:S01]  /*2cf0*/  FFMA.FTZ R36, R9.reuse, UR5, R36 ;  /* 0x0000000509247c23 */ /* 0x040fe20008010024 */
[----:B------:R-:W-:Y:S01]  /*2d00*/  FFMA.FTZ R28, R9, UR5, R38 ;  /* 0x00000005091c7c23 */ /* 0x000fe20008010026 */
[----:B------:R-:W-:Y:S02]  /*2d10*/  ISETP.GE.AND P2, PT, R6, R106, PT ;  /* 0x0000006a0600720c */ /* 0x000fe40003f46270 */
[----:B------:R-:W-:Y:S02]  /*2d20*/  FSEL R60, R37, -INF , !P0 ;  /* 0xff800000253c7808 */ /* 0x000fe40004000000 */
[----:B------:R-:W-:Y:S02]  /*2d30*/  FSEL R62, R36, -INF , !P4 ;  /* 0xff800000243e7808 */ /* 0x000fe40006000000 */
[----:B------:R-:W-:Y:S02]  /*2d40*/  ISETP.GE.AND P4, PT, R6, R105, PT ;  /* 0x000000690600720c */ /* 0x000fe40003f86270 */
[----:B------:R-:W-:-:S02]  /*2d50*/  FSEL R28, R28, -INF , !P1 ;  /* 0xff8000001c1c7808 */ /* 0x000fc40004800000 */
[----:B------:R-:W-:Y:S02]  /*2d60*/  I2FP.F32.S32 R6, R6 ;  /* 0x0000000600067245 */ /* 0x000fe40000201400 */
[C---:B------:R-:W-:Y:S02]  /*2d70*/  ISETP.GE.AND P1, PT, R7.reuse, R106, PT ;  /* 0x0000006a0700720c */ /* 0x040fe40003f26270 */
[----:B------:R-:W-:Y:S01]  /*2d80*/  ISETP.GE.AND P0, PT, R7, R105, PT ;  /* 0x000000690700720c */ /* 0x000fe20003f06270 */
[C---:B------:R-:W-:Y:S01]  /*2d90*/  FFMA.FTZ R33, R6.reuse, UR5, R33 ;  /* 0x0000000506217c23 */ /* 0x040fe20008010021 */
[----:B------:R-:W-:Y:S01]  /*2da0*/  FSEL R48, R39, -INF , !P6 ;  /* 0xff80000027307808 */ /* 0x000fe20007000000 */
[----:B------:R-:W-:Y:S01]  /*2db0*/  FFMA.FTZ R6, R6, UR5, R35 ;  /* 0x0000000506067c23 */ /* 0x000fe20008010023 */
[----:B------:R-:W-:Y:S02]  /*2dc0*/  FSEL R0, R0, -INF , !P3 ;  /* 0xff80000000007808 */ /* 0x000fe40005800000 */
[----:B------:R-:W-:-:S02]  /*2dd0*/  I2FP.F32.S32 R7, R7 ;  /* 0x0000000700077245 */ /* 0x000fc40000201400 */
[C---:B------:R-:W-:Y:S02]  /*2de0*/  ISETP.GE.AND P6, PT, R12.reuse, R106, PT ;  /* 0x0000006a0c00720c */ /* 0x040fe40003fc6270 */
[----:B------:R-:W-:Y:S01]  /*2df0*/  ISETP.GE.AND P3, PT, R12, R105, PT ;  /* 0x000000690c00720c */ /* 0x000fe20003f66270 */
[C---:B------:R-:W-:Y:S01]  /*2e00*/  FFMA.FTZ R50, R7.reuse, UR5, R52 ;  /* 0x0000000507327c23 */ /* 0x040fe20008010034 */
[----:B------:R-:W-:Y:S01]  /*2e10*/  I2FP.F32.S32 R12, R12 ;  /* 0x0000000c000c7245 */ /* 0x000fe20000201400 */
[----:B------:R-:W-:Y:S01]  /*2e20*/  FFMA.FTZ R36, R7, UR5, R54 ;  /* 0x0000000507247c23 */ /* 0x000fe20008010036 */
[----:B------:R-:W-:Y:S01]  /*2e30*/  VIADD R7, R5, 0x28 ;  /* 0x0000002805077836 */ /* 0x000fe20000000000 */
[----:B------:R-:W-:Y:S02]  /*2e40*/  FSEL R38, R34, -INF , !P5 ;  /* 0xff80000022267808 */ /* 0x000fe40006800000 */
[C---:B------:R-:W-:Y:S01]  /*2e50*/  FFMA.FTZ R46, R12.reuse, UR5, R53 ;  /* 0x000000050c2e7c23 */ /* 0x040fe20008010035 */
[----:B------:R-:W-:Y:S01]  /*2e60*/  FSEL R58, R33, -INF , !P2 ;  /* 0xff800000213a7808 */ /* 0x000fe20005000000 */
[----:B------:R-:W-:Y:S01]  /*2e70*/  FFMA.FTZ R12, R12, UR5, R55 ;  /* 0x000000050c0c7c23 */ /* 0x000fe20008010037 */
[----:B------:R-:W-:-:S02]  /*2e80*/  FSEL R6, R6, -INF , !P4 ;  /* 0xff80000006067808 */ /* 0x000fc40006000000 */
[----:B------:R-:W-:Y:S02]  /*2e90*/  FSEL R50, R50, -INF , !P1 ;  /* 0xff80000032327808 */ /* 0x000fe40004800000 */
[CC--:B------:R-:W-:Y:S02]  /*2ea0*/  ISETP.GE.AND P5, PT, R17.reuse, R106.reuse, PT ;  /* 0x0000006a1100720c */ /* 0x0c0fe40003fa6270 */
[-C--:B------:R-:W-:Y:S02]  /*2eb0*/  ISETP.GE.AND P2, PT, R17, R105.reuse, PT ;  /* 0x000000691100720c */ /* 0x080fe40003f46270 */
[C---:B------:R-:W-:Y:S02]  /*2ec0*/  ISETP.GE.AND P4, PT, R16.reuse, R106, PT ;  /* 0x0000006a1000720c */ /* 0x040fe40003f86270 */
[----:B------:R-:W-:Y:S02]  /*2ed0*/  ISETP.GE.AND P1, PT, R16, R105, PT ;  /* 0x000000691000720c */ /* 0x000fe40003f26270 */
[----:B------:R-:W-:-:S02]  /*2ee0*/  FSEL R36, R36, -INF , !P0 ;  /* 0xff80000024247808 */ /* 0x000fc40004000000 */
[----:B------:R-:W-:Y:S02]  /*2ef0*/  FSEL R46, R46, -INF , !P6 ;  /* 0xff8000002e2e7808 */ /* 0x000fe40007000000 */
[----:B------:R-:W-:Y:S02]  /*2f00*/  I2FP.F32.S32 R17, R17 ;  /* 0x0000001100117245 */ /* 0x000fe40000201400 */
[----:B------:R-:W-:Y:S02]  /*2f10*/  I2FP.F32.S32 R16, R16 ;  /* 0x0000001000107245 */ /* 0x000fe40000201400 */
[----:B------:R-:W-:Y:S01]  /*2f20*/  ISETP.GE.AND P0, PT, R7, R106, PT ;  /* 0x0000006a0700720c */ /* 0x000fe20003f06270 */
[----:B------:R-:W-:Y:S01]  /*2f30*/  FFMA.FTZ R24, R17, UR5, R24 ;  /* 0x0000000511187c23 */ /* 0x000fe20008010018 */
[----:B------:R-:W-:Y:S01]  /*2f40*/  ISETP.GE.AND P6, PT, R7, R105, PT ;  /* 0x000000690700720c */ /* 0x000fe20003fc6270 */
[C---:B------:R-:W-:Y:S01]  /*2f50*/  FFMA.FTZ R25, R16.reuse, UR5, R25 ;  /* 0x0000000510197c23 */ /* 0x040fe20008010019 */
[----:B------:R-:W-:Y:S01]  /*2f60*/  I2FP.F32.S32 R7, R7 ;  /* 0x0000000700077245 */ /* 0x000fe20000201400 */
[----:B------:R-:W-:Y:S01]  /*2f70*/  FFMA.FTZ R16, R16, UR5, R27 ;  /* 0x0000000510107c23 */ /* 0x000fe2000801001b */
[----:B------:R-:W-:Y:S01]  /*2f80*/  FFMA.FTZ R17, R17, UR5, R26 ;  /* 0x0000000511117c23 */ /* 0x000fe2000801001a */
[----:B------:R-:W-:-:S02]  /*2f90*/  FSEL R12, R12, -INF , !P3 ;  /* 0xff8000000c0c7808 */ /* 0x000fc40005800000 */
[C---:B------:R-:W-:Y:S01]  /*2fa0*/  FFMA.FTZ R20, R7.reuse, UR5, R20 ;  /* 0x0000000507147c23 */ /* 0x040fe20008010014 */
[----:B------:R-:W-:Y:S01]  /*2fb0*/  FFMA.FTZ R22, R7, UR5, R22 ;  /* 0x0000000507167c23 */ /* 0x000fe20008010016 */
[----:B------:R-:W-:Y:S01]  /*2fc0*/  FSEL R32, R24, -INF , !P5 ;  /* 0xff80000018207808 */ /* 0x000fe20006800000 */
[----:B------:R-:W-:Y:S01]  /*2fd0*/  VIADD R7, R5, 0x30 ;  /* 0x0000003005077836 */ /* 0x000fe20000000000 */
[C---:B------:R-:W-:Y:S02]  /*2fe0*/  ISETP.GE.AND P3, PT, R8.reuse, R106, PT ;  /* 0x0000006a0800720c */ /* 0x040fe40003f66270 */
[----:B------:R-:W-:Y:S02]  /*2ff0*/  ISETP.GE.AND P5, PT, R8, R105, PT ;  /* 0x000000690800720c */ /* 0x000fe40003fa6270 */
[----:B------:R-:W-:Y:S02]  /*3000*/  FSEL R16, R16, -INF , !P1 ;  /* 0xff80000010107808 */ /* 0x000fe40004800000 */
[----:B------:R-:W-:-:S02]  /*3010*/  FSEL R30, R20, -INF , !P0 ;  /* 0xff800000141e7808 */ /* 0x000fc40004000000 */
[----:B------:R-:W-:Y:S02]  /*3020*/  I2FP.F32.S32 R8, R8 ;  /* 0x0000000800087245 */ /* 0x000fe40000201400 */
[C---:B------:R-:W-:Y:S02]  /*3030*/  ISETP.GE.AND P1, PT, R2.reuse, R106, PT ;  /* 0x0000006a0200720c */ /* 0x040fe40003f26270 */
[-C--:B------:R-:W-:Y:S01]  /*3040*/  ISETP.GE.AND P0, PT, R2, R105.reuse, PT ;  /* 0x000000690200720c */ /* 0x080fe20003f06270 */
[C---:B------:R-:W-:Y:S01]  /*3050*/  FFMA.FTZ R21, R8.reuse, UR5, R21 ;  /* 0x0000000508157c23 */ /* 0x040fe20008010015 */
[----:B------:R-:W-:Y:S01]  /*3060*/  I2FP.F32.S32 R2, R2 ;  /* 0x0000000200027245 */ /* 0x000fe20000201400 */
[----:B------:R-:W-:Y:S01]  /*3070*/  FFMA.FTZ R19, R8, UR5, R23 ;  /* 0x0000000508137c23 */ /* 0x000fe20008010017 */
[----:B------:R-:W-:Y:S02]  /*3080*/  FSEL R17, R17, -INF , !P2 ;  /* 0xff80000011117808 */ /* 0x000fe40005000000 */
[----:B------:R-:W-:Y:S01]  /*3090*/  FSEL R31, R25, -INF , !P4 ;  /* 0xff800000191f7808 */ /* 0x000fe20006000000 */
[C---:B------:R-:W-:Y:S01]  /*30a0*/  FFMA.FTZ R71, R2.reuse, UR5, R71 ;  /* 0x0000000502477c23 */ /* 0x040fe20008010047 */
[C---:B------:R-:W-:Y:S01]  /*30b0*/  ISETP.GE.AND P2, PT, R7.reuse, R106, PT ;  /* 0x0000006a0700720c */ /* 0x040fe20003f46270 */
[----:B------:R-:W-:Y:S01]  /*30c0*/  FFMA.FTZ R33, R2, UR5, R69 ;  /* 0x0000000502217c23 */ /* 0x000fe20008010045 */
[----:B------:R-:W-:Y:S01]  /*30d0*/  ISETP.GE.AND P4, PT, R7, R105, PT ;  /* 0x000000690700720c */ /* 0x000fe20003f86270 */
[----:B------:R-:W-:Y:S01]  /*30e0*/  VIADD R2, R5, 0x38 ;  /* 0x0000003805027836 */ /* 0x000fe20000000000 */
[----:B------:R-:W-:Y:S01]  /*30f0*/  I2FP.F32.S32 R7, R7 ;  /* 0x0000000700077245 */ /* 0x000fe20000201400 */
[----:B------:R-:W-:Y:S01]  /*3100*/  VIADD R69, R132, 0xb54cda56 ;  /* 0xb54cda5684457836 */ /* 0x000fe20000000000 */
[----:B------:R-:W-:-:S02]  /*3110*/  FSEL R88, R22, -INF , !P6 ;  /* 0xff80000016587808 */ /* 0x000fc40007000000 */
[----:B------:R-:W-:Y:S01]  /*3120*/  FSEL R35, R21, -INF , !P3 ;  /* 0xff80000015237808 */ /* 0x000fe20005800000 */
[C---:B------:R-:W-:Y:S01]  /*3130*/  FFMA.FTZ R34, R7.reuse, UR5, R68 ;  /* 0x0000000507227c23 */ /* 0x040fe20008010044 */
[----:B------:R-:W-:Y:S01]  /*3140*/  FFMA.FTZ R18, R7, UR5, R70 ;  /* 0x0000000507127c23 */ /* 0x000fe20008010046 */
[----:B------:R-:W-:Y:S01]  /*3150*/  I2FP.F32.S32 R7, R5 ;  /* 0x0000000500077245 */ /* 0x000fe20000201400 */
[----:B------:R-:W-:Y:S01]  /*3160*/  VIADD R68, R133, 0x646e171e ;  /* 0x646e171e85447836 */ /* 0x000fe20000000000 */
[C---:B------:R-:W-:Y:S02]  /*3170*/  ISETP.GE.AND P6, PT, R5.reuse, R106, PT ;  /* 0x0000006a0500720c */ /* 0x040fe40003fc6270 */
[C---:B------:R-:W-:Y:S01]  /*3180*/  ISETP.GE.AND P3, PT, R5.reuse, R105, PT ;  /* 0x000000690500720c */ /* 0x040fe20003f66270 */
[----:B------:R-:W-:Y:S01]  /*3190*/  VIADD R5, R5, 0x39 ;  /* 0x0000003905057836 */ /* 0x000fe20000000000 */
[----:B------:R-:W-:Y:S01]  /*31a0*/  FSEL R97, R71, -INF , !P0 ;  /* 0xff80000047617808 */ /* 0x000fe20004000000 */
[C---:B------:R-:W-:Y:S01]  /*31b0*/  FFMA.FTZ R24, R7.reuse, UR5, R40 ;  /* 0x0000000507187c23 */ /* 0x040fe20008010028 */
[----:B------:R-:W-:Y:S01]  /*31c0*/  PLOP3.LUT P0, PT, PT, PT, UP0, 0x80, 0x0 ;  /* 0x000000000000781c */ /* 0x000fe20003f0f008 */
[----:B------:R-:W-:Y:S01]  /*31d0*/  FFMA.FTZ R26, R7, UR5, R42 ;  /* 0x00000005071a7c23 */ /* 0x000fe2000801002a */
[----:B------:R-:W-:-:S02]  /*31e0*/  FSEL R19, R19, -INF , !P5 ;  /* 0xff80000013137808 */ /* 0x000fc40006800000 */
[----:B------:R-:W-:Y:S02]  /*31f0*/  FSEL R34, R34, -INF , !P2 ;  /* 0xff80000022227808 */ /* 0x000fe40005000000 */
[C---:B------:R-:W-:Y:S02]  /*3200*/  ISETP.GE.AND P5, PT, R2.reuse, R106, PT ;  /* 0x0000006a0200720c */ /* 0x040fe40003fa6270 */
[----:B------:R-:W-:Y:S02]  /*3210*/  ISETP.GE.AND P2, PT, R2, R105, PT ;  /* 0x000000690200720c */ /* 0x000fe40003f46270 */
[----:B------:R-:W-:Y:S02]  /*3220*/  I2FP.F32.S32 R9, R2 ;  /* 0x0000000200097245 */ /* 0x000fe40000201400 */
[----:B------:R-:W-:Y:S02]  /*3230*/  I2FP.F32.S32 R2, R5 ;  /* 0x0000000500027245 */ /* 0x000fe40000201400 */
[----:B------:R-:W-:Y:S01]  /*3240*/  FSEL R18, R18, -INF , !P4 ;  /* 0xff80000012127808 */ /* 0x000fe20006000000 */
[----:B------:R-:W-:Y:S01]  /*3250*/  FFMA.FTZ R64, R9, UR5, R64 ;  /* 0x0000000509407c23 */ /* 0x000fe20008010040 */
[----:B------:R-:W-:Y:S01]  /*3260*/  FSEL R33, R33, -INF , !P1 ;  /* 0xff80000021217808 */ /* 0x000fe20004800000 */
[----:B------:R-:W-:Y:S01]  /*3270*/  FFMA.FTZ R66, R9, UR5, R66 ;  /* 0x0000000509427c23 */ /* 0x000fe20008010042 */
        /* <DEDUP_REMOVED lines=76> */
.L_x_946:
[----:B------:R-:W-:Y:S05]  /*3740*/  BSYNC B0 ;  /* 0x0000000000007941 */ /* 0x000fea0003800000 */
.L_x_945:
[----:B------:R-:W0:Y:S02]  /*3750*/  LDGDEPBAR ;  /* 0x00000000000079af */ /* 0x000e240000000000 */
.L_x_944:
        /* <DEDUP_REMOVED lines=9> */
[----:B-12---:R-:W-:Y:S01]  /*37f0*/  VIADD R9, R133, 0xbb67ae85 ;  /* 0xbb67ae8585097836 */ /* 0x006fe20000000000 */
[----:B------:R-:W-:Y:S01]  /*3800*/  LEA R117, R4, UR4, 0x1 ;  /* 0x0000000404757c11 */ /* 0x000fe2000f8e08ff */
[----:B------:R-:W-:Y:S01]  /*3810*/  IMAD.WIDE.U32 R64, R64, -0x2daee0ad, RZ ;  /* 0xd2511f5340407825 */ /* 0x000fe200078e00ff */
[----:B------:R-:W-:-:S03]  /*3820*/  FMNMX.FTZ R5, R0, R5, !PT ;  /* 0x0000000500057209 */ /* 0x000fc60007810000 */
[C---:B------:R-:W-:Y:S01]  /*3830*/  VIADD R63, R133.reuse, 0x76cf5d0a ;  /* 0x76cf5d0a853f7836 */ /* 0x040fe20000000000 */
[----:B------:R-:W-:Y:S01]  /*3840*/  FMNMX.FTZ R5, R58, R5, !PT ;  /* 0x000000053a057209 */ /* 0x000fe20007810000 */
[----:B------:R-:W-:Y:S01]  /*3850*/  VIADD R53, R133, 0x32370b8f ;  /* 0x32370b8f85357836 */ /* 0x000fe20000000000 */
[----:B------:R-:W-:Y:S01]  /*3860*/  LOP3.LUT R54, R65, R66, R9, 0x96, !PT ;  /* 0x0000004241367212 */ /* 0x000fe200078e9609 */
[----:B------:R-:W-:Y:S01]  /*3870*/  VIADD R66, R132, 0x9e3779b9 ;  /* 0x9e3779b984427836 */ /* 0x000fe20000000000 */
[----:B------:R-:W-:Y:S01]  /*3880*/  FMNMX.FTZ R5, R50, R5, !PT ;  /* 0x0000000532057209 */ /* 0x000fe20007810000 */
[----:B------:R-:W-:Y:S02]  /*3890*/  VIADD R65, R132, 0x3c6ef372 ;  /* 0x3c6ef37284417836 */ /* 0x000fe40000000000 */
[----:B------:R-:W-:Y:S01]  /*38a0*/  IMAD.WIDE.U32 R54, R54, -0x326172a9, RZ ;  /* 0xcd9e8d5736367825 */ /* 0x000fe200078e00ff */
[----:B------:R-:W-:-:S03]  /*38b0*/  FMNMX.FTZ R5, R46, R5, !PT ;  /* 0x000000052e057209 */ /* 0x000fc60007810000 */
[----:B------:R-:W-:Y:S01]  /*38c0*/  VIADD R52, R132, 0xdaa66d2b ;  /* 0xdaa66d2b84347836 */ /* 0x000fe20000000000 */
[----:B------:R-:W-:Y:S01]  /*38d0*/  FMNMX.FTZ R2, R32, R5, !PT ;  /* 0x0000000520027209 */ /* 0x000fe20007810000 */
[C---:B------:R-:W-:Y:S02]  /*38e0*/  VIADD R61, R133.reuse, 0xed9eba14 ;  /* 0xed9eba14853d7836 */ /* 0x040fe40000000000 */
[----:B------:R-:W-:Y:S01]  /*38f0*/  VIADD R128, R133, 0xa9066899 ;  /* 0xa906689985807836 */ /* 0x000fe20000000000 */
[----:B------:R-:W-:Y:S01]  /*3900*/  FMNMX.FTZ R5, R31, R2, !PT ;  /* 0x000000021f057209 */ /* 0x000fe20007810000 */
[----:B------:R-:W-:-:S03]  /*3910*/  IMAD R86, R3, 0x2, R117 ;  /* 0x0000000203567824 */ /* 0x000fc600078e0275 */
        /* <DEDUP_REMOVED lines=23> */
[----:B------:R-:W-:-:S05]  /*3a90*/  FMNMX.FTZ R8, R89, R8, !PT ;  /* 0x0000000859087209 */ /* 0x000fca0007810000 */
[----:B------:R-:W2:Y:S01]  /*3aa0*/  SHFL.BFLY PT, R5, R8, 0x2, 0x1f ;  /* 0x0c401f0008057f89 */ /* 0x000ea200000e0000 */
[----:B-1----:R-:W-:Y:S02]  /*3ab0*/  FMNMX.FTZ R2, R7, R2, !PT ;  /* 0x0000000207027209 */ /* 0x002fe40007810000 */
[--C-:B------:R-:W-:Y:S01]  /*3ac0*/  LOP3.LUT R7, R67, UR6, R133.reuse, 0x96, !PT ;  /* 0x0000000643077c12 */ /* 0x100fe2000f8e9685 */
[----:B------:R-:W-:Y:S01]  /*3ad0*/  UIADD3 UR6, UR6, 0x1, URZ ;  /* 0x0000000106067890 */ /* 0x000fe2000fffe03f */
[C---:B------:R-:W-:Y:S01]  /*3ae0*/  FSETP.NEU.FTZ.AND P1, PT, R2.reuse, -INF , PT ;  /* 0xff8000000200780b */ /* 0x040fe20003f3d000 */
[----:B------:R-:W-:Y:S02]  /*3af0*/  FMUL.FTZ R79, R2, UR17 ;  /* 0x00000011024f7c20 */ /* 0x000fe40008410000 */
[----:B------:R-:W-:Y:S02]  /*3b00*/  IMAD.WIDE.U32 R14, R7, -0x326172a9, RZ ;  /* 0xcd9e8d57070e7825 */ /* 0x000fe400078e00ff */
[----:B------:R-:W-:-:S02]  /*3b10*/  LOP3.LUT R67, R67, UR6, R133, 0x96, !PT ;  /* 0x0000000643437c12 */ /* 0x000fc4000f8e9685 */
[----:B--2---:R-:W-:Y:S02]  /*3b20*/  FMNMX.FTZ R5, R8, R5, !PT ;  /* 0x0000000508057209 */ /* 0x004fe40007810000 */
[--C-:B------:R-:W-:Y:S01]  /*3b30*/  LOP3.LUT R7, R15, R70, R66.reuse, 0x96, !PT ;  /* 0x000000460f077212 */ /* 0x100fe200078e9642 */
[----:B------:R-:W-:Y:S01]  /*3b40*/  IMAD.WIDE.U32 R74, R67, -0x326172a9, RZ ;  /* 0xcd9e8d57434a7825 */ /* 0x000fe200078e00ff */
[--C-:B------:R-:W-:Y:S01]  /*3b50*/  LOP3.LUT R14, R55, R14, R65.reuse, 0x96, !PT ;  /* 0x0000000e370e7212 */ /* 0x100fe200078e9641 */
[----:B------:R-:W1:Y:S01]  /*3b60*/  SHFL.BFLY PT, R10, R5, 0x1, 0x1f ;  /* 0x0c201f00050a7f89 */ /* 0x000e6200000e0000 */
[----:B------:R-:W-:Y:S01]  /*3b70*/  FSEL R79, R79, RZ, P1 ;  /* 0x000000ff4f4f7208 */ /* 0x000fe20000800000 */
[----:B------:R-:W-:Y:S01]  /*3b80*/  IMAD.WIDE.U32 R8, R7, -0x2daee0ad, RZ ;  /* 0xd2511f5307087825 */ /* 0x000fe200078e00ff */
[----:B------:R-:W-:Y:S02]  /*3b90*/  LOP3.LUT R66, R75, R70, R66, 0x96, !PT ;  /* 0x000000464b427212 */ /* 0x000fe400078e9642 */
[----:B------:R-:W-:Y:S01]  /*3ba0*/  LOP3.LUT R74, R55, R74, R65, 0x96, !PT ;  /* 0x0000004a374a7212 */ /* 0x000fe200078e9641 */
[----:B------:R-:W-:Y:S01]  /*3bb0*/  IMAD.WIDE.U32 R14, R14, -0x2daee0ad, RZ ;  /* 0xd2511f530e0e7825 */ /* 0x000fe200078e00ff */
[----:B------:R-:W-:-:S03]  /*3bc0*/  LOP3.LUT R7, R9, R64, R63, 0x96, !PT ;  /* 0x0000004009077212 */ /* 0x000fc600078e963f */
[--C-:B------:R-:W-:Y:S01]  /*3bd0*/  FFMA.FTZ R98, R62, UR17, -R79.reuse ;  /* 0x000000113e627c23 */ /* 0x100fe2000801084f */
[----:B------:R-:W-:Y:S01]  /*3be0*/  FFMA.FTZ R110, R24, UR17, -R79 ;  /* 0x00000011186e7c23 */ /* 0x000fe2000801084f */
[----:B------:R-:W-:Y:S01]  /*3bf0*/  VIADD R62, R132, 0x78dde6e4 ;  /* 0x78dde6e4843e7836 */ /* 0x000fe20000000000 */
[----:B------:R-:W-:Y:S01]  /*3c00*/  LOP3.LUT R8, R15, R8, R53, 0x96, !PT ;  /* 0x000000080f087212 */ /* 0x000fe200078e9635 */
[----:B------:R-:W-:-:S04]  /*3c10*/  IMAD.WIDE.U32 R20, R7, -0x326172a9, RZ ;  /* 0xcd9e8d5707147825 */ /* 0x000fc800078e00ff */
[--C-:B------:R-:W-:Y:S01]  /*3c20*/  FFMA.FTZ R24, R0, UR17, -R79.reuse ;  /* 0x0000001100187c23 */ /* 0x100fe2000801084f */
[--C-:B------:R-:W-:Y:S01]  /*3c30*/  FFMA.FTZ R29, R60, UR17, -R79.reuse ;  /* 0x000000113c1d7c23 */ /* 0x100fe2000801084f */
[--C-:B------:R-:W-:Y:S01]  /*3c40*/  FFMA.FTZ R91, R56, UR17, -R79.reuse ;  /* 0x00000011385b7c23 */ /* 0x100fe2000801084f */
[----:B------:R-:W-:Y:S01]  /*3c50*/  IMAD.WIDE.U32 R8, R8, -0x326172a9, RZ ;  /* 0xcd9e8d5708087825 */ /* 0x000fe200078e00ff */
[----:B------:R-:W-:Y:S01]  /*3c60*/  LOP3.LUT R7, R21, R54, R52, 0x96, !PT ;  /* 0x0000003615077212 */ /* 0x000fe200078e9634 */
[----:B------:R-:W-:Y:S02]  /*3c70*/  MUFU.EX2 R98, R98 ;  /* 0x0000006200627308 */ /* 0x000fe40000000800 */
[----:B------:R-:W-:Y:S01]  /*3c80*/  FFMA.FTZ R23, R58, UR17, -R79 ;  /* 0x000000113a177c23 */ /* 0x000fe2000801084f */
[----:B------:R-:W-:Y:S01]  /*3c90*/  VIADD R60, R132, 0x1715609d ;  /* 0x1715609d843c7836 */ /* 0x000fe20000000000 */
[----:B------:R-:W-:Y:S01]  /*3ca0*/  LOP3.LUT R20, R9, R20, R62, 0x96, !PT ;  /* 0x0000001409147212 */ /* 0x000fe200078e963e */
[----:B------:R-:W-:Y:S01]  /*3cb0*/  LDSM.16.MT88.4 R56, [R117+0x7000] ;  /* 0x007000007538783b */ /* 0x000fe20000004200 */
[----:B------:R-:W-:Y:S01]  /*3cc0*/  IMAD.WIDE.U32 R66, R66, -0x2daee0ad, RZ ;  /* 0xd2511f5342427825 */ /* 0x000fe200078e00ff */
[----:B-1----:R-:W-:-:S03]  /*3cd0*/  FMNMX.FTZ R0, R5, R10, !PT ;  /* 0x0000000a05007209 */ /* 0x002fc60007810000 */
[----:B------:R-:W-:Y:S01]  /*3ce0*/  FFMA.FTZ R114, R31, UR17, -R79 ;  /* 0x000000111f727c23 */ /* 0x000fe2000801084f */
[----:B------:R-:W1:Y:S01]  /*3cf0*/  MUFU.EX2 R29, R29 ;  /* 0x0000001d001d7308 */ /* 0x000e620000000800 */
[----:B------:R-:W-:Y:S01]  /*3d00*/  IMAD.WIDE.U32 R10, R7, -0x2daee0ad, RZ ;  /* 0xd2511f53070a7825 */ /* 0x000fe200078e00ff */
[----:B------:R-:W-:-:S03]  /*3d10*/  FSETP.NEU.FTZ.AND P1, PT, R0, -INF , PT ;  /* 0xff8000000000780b */ /* 0x000fc60003f3d000 */
[----:B------:R-:W-:Y:S01]  /*3d20*/  FMUL.FTZ R107, R0, UR17 ;  /* 0x00000011006b7c20 */ /* 0x000fe20008410000 */
[----:B------:R-:W-:Y:S01]  /*3d30*/  LOP3.LUT R55, R67, R64, R63, 0x96, !PT ;  /* 0x0000004043377212 */ /* 0x000fe200078e963f */
[----:B------:R-:W-:Y:S01]  /*3d40*/  IMAD.WIDE.U32 R20, R20, -0x2daee0ad, RZ ;  /* 0xd2511f5314147825 */ /* 0x000fe200078e00ff */
[----:B------:R-:W-:-:S03]  /*3d50*/  LOP3.LUT R7, R11, R14, R61, 0x96, !PT ;  /* 0x0000000e0b077212 */ /* 0x000fc600078e963d */
[----:B------:R-:W-:Y:S01]  /*3d60*/  FFMA.FTZ R31, R33, UR17, -R79 ;  /* 0x00000011211f7c23 */ /* 0x000fe2000801084f */
[----:B------:R-:W-:Y:S01]  /*3d70*/  FSEL R107, R107, RZ, P1 ;  /* 0x000000ff6b6b7208 */ /* 0x000fe20000800000 */
[----:B------:R-:W-:Y:S01]  /*3d80*/  MUFU.EX2 R110, R110 ;  /* 0x0000006e006e7308 */ /* 0x000fe20000000800 */
[----:B------:R-:W-:Y:S01]  /*3d90*/  LOP3.LUT R5, R21, R10, R128, 0x96, !PT ;  /* 0x0000000a15057212 */ /* 0x000fe200078e9680 */
[----:B------:R-:W-:-:S04]  /*3da0*/  IMAD.WIDE.U32 R10, R7, -0x326172a9, RZ ;  /* 0xcd9e8d57070a7825 */ /* 0x000fc800078e00ff */
[----:B------:R-:W-:Y:S01]  /*3db0*/  FFMA.FTZ R21, R50, UR17, -R79 ;  /* 0x0000001132157c23 */ /* 0x000fe2000801084f */
[--C-:B------:R-:W-:Y:S01]  /*3dc0*/  FFMA.FTZ R28, R28, UR17, -R107.reuse ;  /* 0x000000111c1c7c23 */ /* 0x100fe2000801086b */
[--C-:B------:R-:W-:Y:S01]  /*3dd0*/  FFMA.FTZ R27, R48, UR17, -R107.reuse ;  /* 0x00000011301b7c23 */ /* 0x100fe2000801086b */
[----:B------:R-:W-:Y:S01]  /*3de0*/  IMAD.WIDE.U32 R40, R5, -0x326172a9, RZ ;  /* 0xcd9e8d5705287825 */ /* 0x000fe200078e00ff */
[----:B------:R-:W-:Y:S01]  /*3df0*/  LOP3.LUT R8, R11, R8, R60, 0x96, !PT ;  /* 0x000000080b087212 */ /* 0x000fe200078e963c */
[----:B------:R-:W2:Y:S02]  /*3e00*/  MUFU.EX2 R91, R91 ;  /* 0x0000005b005b7308 */ /* 0x000ea40000000800 */
[--C-:B------:R-:W-:Y:S01]  /*3e10*/  FFMA.FTZ R99, R26, UR17, -R107.reuse ;  /* 0x000000111a637c23 */ /* 0x100fe2000801086b */
[----:B------:R-:W-:Y:S01]  /*3e20*/  FFMA.FTZ R108, R44, UR17, -R107 ;  /* 0x000000112c6c7c23 */ /* 0x000fe2000801086b */
[----:B------:R-:W-:Y:S01]  /*3e30*/  LOP3.LUT R81, R41, R10, R69, 0x96, !PT ;  /* 0x0000000a29517212 */ /* 0x000fe200078e9645 */
[----:B------:R-:W-:Y:S01]  /*3e40*/  IMAD.WIDE.U32 R8, R8, -0x2daee0ad, RZ ;  /* 0xd2511f5308087825 */ /* 0x000fe200078e00ff */
[----:B------:R-:W-:-:S03]  /*3e50*/  LOP3.LUT R14, R40, 0xffff, RZ, 0xc0, !PT ;  /* 0x0000ffff280e7812 */ /* 0x000fc600078ec0ff */
[--C-:B------:R-:W-:Y:S01]  /*3e60*/  FFMA.FTZ R22, R36, UR17, -R107.reuse ;  /* 0x0000001124167c23 */ /* 0x100fe2000801086b */
[----:B------:R-:W-:Y:S01]  /*3e70*/  LOP3.LUT R11, R40, 0xff, RZ, 0xc0, !PT ;  /* 0x000000ff280b7812 */ /* 0x000fe200078ec0ff */
[----:B------:R-:W-:Y:S01]  /*3e80*/  MUFU.EX2 R28, R28 ;  /* 0x0000001c001c7308 */ /* 0x000fe20000000800 */
[--C-:B------:R-:W-:Y:S01]  /*3e90*/  SHF.R.U32.HI R10, RZ, 0x10, R40.reuse ;  /* 0x00000010ff0a7819 */ /* 0x100fe20000011628 */
[--C-:B------:R-:W-:Y:S01]  /*3ea0*/  FFMA.FTZ R26, R38, UR17, -R107.reuse ;  /* 0x00000011261a7c23 */ /* 0x100fe2000801086b */
[----:B------:R-:W-:Y:S01]  /*3eb0*/  SHF.R.U32.HI R83, RZ, 0x18, R40 ;  /* 0x00000018ff537819 */ /* 0x000fe20000011628 */
[----:B------:R-:W-:Y:S01]  /*3ec0*/  FFMA.FTZ R25, R6, UR17, -R107 ;  /* 0x0000001106197c23 */ /* 0x000fe2000801086b */
[----:B------:R-:W3:Y:S01]  /*3ed0*/  LDSM.16.MT88.4 R40, [R117+0x6000] ;  /* 0x006000007528783b */ /* 0x000ee20000004200 */
[----:B------:R-:W-:Y:S01]  /*3ee0*/  LOP3.LUT R7, R8, 0xffff, RZ, 0xc0, !PT ;  /* 0x0000ffff08077812 */ /* 0x000fe200078ec0ff */
[----:B------:R-:W-:Y:S01]  /*3ef0*/  IMAD.WIDE.U32 R74, R74, -0x2daee0ad, RZ ;  /* 0xd2511f534a4a7825 */ /* 0x000fe200078e00ff */
[----:B------:R-:W-:Y:S01]  /*3f00*/  LOP3.LUT R47, R8, 0xff, RZ, 0xc0, !PT ;  /* 0x000000ff082f7812 */ /* 0x000fe200078ec0ff */
[----:B------:R-:W4:Y:S01]  /*3f10*/  MUFU.EX2 R27, R27 ;  /* 0x0000001b001b7308 */ /* 0x000f220000000800 */
[--C-:B------:R-:W-:Y:S01]  /*3f20*/  SHF.R.U32.HI R13, RZ, 0x10, R8.reuse ;  /* 0x00000010ff0d7819 */ /* 0x100fe20000011608 */
[----:B------:R-:W5:Y:S01]  /*3f30*/  LDSM.16.MT88.4 R48, [R86+0x6000] ;  /* 0x006000005630783b */ /* 0x000f620000004200 */
[----:B------:R-:W-:Y:S01]  /*3f40*/  SHF.R.U32.HI R15, RZ, 0x18, R8 ;  /* 0x00000018ff0f7819 */ /* 0x000fe20000011608 */
[----:B------:R-:W-:Y:S01]  /*3f50*/  IMAD.WIDE.U32 R70, R55, -0x326172a9, RZ ;  /* 0xcd9e8d5737467825 */ /* 0x000fe200078e00ff */
[----:B------:R-:W-:-:S03]  /*3f60*/  LOP3.LUT R8, R81, 0xffff, RZ, 0xc0, !PT ;  /* 0x0000ffff51087812 */ /* 0x000fc600078ec0ff */
[----:B------:R-:W-:Y:S01]  /*3f70*/  FFMA.FTZ R135, R89, UR17, -R107 ;  /* 0x0000001159877c23 */ /* 0x000fe2000801086b */
[----:B------:R-:W-:Y:S01]  /*3f80*/  LOP3.LUT R5, R9, R20, R68, 0x96, !PT ;  /* 0x0000001409057212 */ /* 0x000fe200078e9644 */
[----:B------:R-:W-:Y:S01]  /*3f90*/  MUFU.EX2 R99, R99 ;  /* 0x0000006300637308 */ /* 0x000fe20000000800 */
[----:B------:R-:W-:Y:S01]  /*3fa0*/  SHF.R.U32.HI R14, RZ, 0x8, R14 ;  /* 0x00000008ff0e7819 */ /* 0x000fe2000001160e */
[----:B------:R-:W-:Y:S01]  /*3fb0*/  FFMA.FTZ R20, R46, UR17, -R79 ;  /* 0x000000112e147c23 */ /* 0x000fe2000801084f */
[----:B------:R-:W-:Y:S01]  /*3fc0*/  LOP3.LUT R9, R81, 0xff, RZ, 0xc0, !PT ;  /* 0x000000ff51097812 */ /* 0x000fe200078ec0ff */
[--C-:B------:R-:W-:Y:S01]  /*3fd0*/  FFMA.FTZ R16, R16, UR17, -R107.reuse ;  /* 0x0000001110107c23 */ /* 0x100fe2000801086b */
[----:B------:R-:W-:Y:S01]  /*3fe0*/  SHF.R.U32.HI R8, RZ, 0x8, R8 ;  /* 0x00000008ff087819 */ /* 0x000fe20000011608 */
[--C-:B------:R-:W-:Y:S01]  /*3ff0*/  FFMA.FTZ R19, R19, UR17, -R107.reuse ;  /* 0x0000001113137c23 */ /* 0x100fe2000801086b */
[----:B------:R-:W-:Y:S01]  /*4000*/  PRMT R11, R11, 0x5410, R14 ;  /* 0x000054100b0b7816 */ /* 0x000fe2000000000e */
[----:B------:R-:W3:Y:S01]  /*4010*/  MUFU.EX2 R108, R108 ;  /* 0x0000006c006c7308 */ /* 0x000ee20000000800 */
[----:B------:R-:W-:Y:S01]  /*4020*/  LOP3.LUT R10, R10, 0xff, RZ, 0xc0, !PT ;  /* 0x000000ff0a0a7812 */ /* 0x000fe200078ec0ff */
[----:B------:R-:W-:Y:S01]  /*4030*/  FFMA.FTZ R18, R18, UR17, -R107 ;  /* 0x0000001112127c23 */ /* 0x000fe2000801086b */
[----:B------:R-:W-:-:S02]  /*4040*/  PRMT R9, R9, 0x5410, R8 ;  /* 0x0000541009097816 */ /* 0x000fc40000000008 */
[----:B------:R-:W-:Y:S02]  /*4050*/  SHF.R.U32.HI R8, RZ, 0x10, R81 ;  /* 0x00000010ff087819 */ /* 0x000fe40000011651 */
[----:B------:R-:W-:Y:S01]  /*4060*/  PRMT R83, R10, 0x5410, R83 ;  /* 0x000054100a537816 */ /* 0x000fe20000000053 */
[----:B------:R-:W-:Y:S01]  /*4070*/  MUFU.EX2 R22, R22 ;  /* 0x0000001600167308 */ /* 0x000fe20000000800 */
[--C-:B------:R-:W-:Y:S02]  /*4080*/  HSET2.LE.AND R82, R11, R78.reuse, PT ;  /* 0x0000004e0b527233 */ /* 0x100fe40003803000 */
[----:B------:R-:W-:Y:S02]  /*4090*/  SHF.R.U32.HI R81, RZ, 0x18, R81 ;  /* 0x00000018ff517819 */ /* 0x000fe40000011651 */
[----:B------:R-:W-:Y:S02]  /*40a0*/  LOP3.LUT R8, R8, 0xff, RZ, 0xc0, !PT ;  /* 0x000000ff08087812 */ /* 0x000fe400078ec0ff */
[----:B-1----:R-:W-:Y:S01]  /*40b0*/  F2FP.F16.F32.PACK_AB R11, R29, R98 ;  /* 0x000000621d0b723e */ /* 0x002fe200000000ff */
[----:B------:R-:W-:Y:S01]  /*40c0*/  MUFU.EX2 R24, R24 ;  /* 0x0000001800187308 */ /* 0x000fe20000000800 */
[----:B------:R-:W-:-:S02]  /*40d0*/  HSET2.LE.AND R80, R9, R78, PT ;  /* 0x0000004e09507233 */ /* 0x000fc40003803000 */
[----:B--2---:R-:W-:Y:S02]  /*40e0*/  F2FP.F16.F32.PACK_AB R3, R91, R110 ;  /* 0x0000006e5b03723e */ /* 0x004fe400000000ff */
[--C-:B------:R-:W-:Y:S02]  /*40f0*/  HSET2.LE.AND R83, R83, R78.reuse, PT ;  /* 0x0000004e53537233 */ /* 0x100fe40003803000 */
[----:B------:R-:W-:Y:S01]  /*4100*/  PRMT R81, R8, 0x5410, R81 ;  /* 0x0000541008517816 */ /* 0x000fe20000000051 */
[----:B------:R-:W-:Y:S01]  /*4110*/  MUFU.EX2 R23, R23 ;  /* 0x0000001700177308 */ /* 0x000fe20000000800 */
[----:B----4-:R-:W-:Y:S02]  /*4120*/  F2FP.F16.F32.PACK_AB R4, R27, R28 ;  /* 0x0000001c1b04723e */ /* 0x010fe400000000ff */
[----:B------:R-:W-:Y:S02]  /*4130*/  LOP3.LUT R82, R82, R11, RZ, 0xc0, !PT ;  /* 0x0000000b52527212 */ /* 0x000fe400078ec0ff */
[----:B------:R-:W-:Y:S01]  /*4140*/  LOP3.LUT R80, R80, R3, RZ, 0xc0, !PT ;  /* 0x0000000350507212 */ /* 0x000fe200078ec0ff */
[----:B------:R-:W1:Y:S01]  /*4150*/  LDSM.16.MT88.4 R8, [R117+0x6400] ;  /* 0x006400007508783b */ /* 0x000e620000004200 */
[----:B------:R-:W-:Y:S01]  /*4160*/  FFMA.FTZ R3, R12, UR17, -R107 ;  /* 0x000000110c037c23 */ /* 0x000fe2000801086b */
[----:B------:R-:W-:Y:S01]  /*4170*/  LOP3.LUT R83, R83, R4, RZ, 0xc0, !PT ;  /* 0x0000000453537212 */ /* 0x000fe200078ec0ff */
[----:B------:R-:W-:Y:S01]  /*4180*/  MUFU.EX2 R21, R21 ;  /* 0x0000001500157308 */ /* 0x000fe20000000800 */
[----:B------:R-:W-:-:S02]  /*4190*/  HSET2.LE.AND R81, R81, R78, PT ;  /* 0x0000004e51517233 */ /* 0x000fc40003803000 */
[----:B---3--:R-:W-:Y:S02]  /*41a0*/  F2FP.F16.F32.PACK_AB R4, R108, R99 ;  /* 0x000000636c04723e */ /* 0x008fe400000000ff */
[----:B------:R-:W-:Y:S02]  /*41b0*/  LOP3.LUT R14, R13, 0xff, RZ, 0xc0, !PT ;  /* 0x000000ff0d0e7812 */ /* 0x000fe400078ec0ff */
[----:B------:R-:W-:Y:S01]  /*41c0*/  LOP3.LUT R81, R81, R4, RZ, 0xc0, !PT ;  /* 0x0000000451517212 */ /* 0x000fe200078ec0ff */
[----:B------:R-:W2:Y:S01]  /*41d0*/  MUFU.EX2 R3, R3 ;  /* 0x0000000300037308 */ /* 0x000ea20000000800 */
[----:B------:R-:W-:Y:S02]  /*41e0*/  SHF.R.U32.HI R4, RZ, 0x8, R7 ;  /* 0x00000008ff047819 */ /* 0x000fe40000011607 */
[C---:B------:R-:W-:Y:S02]  /*41f0*/  LOP3.LUT R12, R5.reuse, 0xffff, RZ, 0xc0, !PT ;  /* 0x0000ffff050c7812 */ /* 0x040fe400078ec0ff */
[----:B------:R-:W-:Y:S01]  /*4200*/  SHF.R.U32.HI R7, RZ, 0x10, R5 ;  /* 0x00000010ff077819 */ /* 0x000fe20000011605 */
[----:B------:R-:W-:Y:S01]  /*4210*/  HMMA.16816.F32 R36, R80, R40, RZ ;  /* 0x000000285024723c */ /* 0x000fe200000018ff */
[----:B------:R-:W-:Y:S01]  /*4220*/  PRMT R15, R14, 0x5410, R15 ;  /* 0x000054100e0f7816 */ /* 0x000fe2000000000f */
[----:B------:R-:W3:Y:S01]  /*4230*/  MUFU.EX2 R20, R20 ;  /* 0x0000001400147308 */ /* 0x000ee20000000800 */
[----:B------:R-:W-:-:S02]  /*4240*/  LOP3.LUT R45, R5, 0xff, RZ, 0xc0, !PT ;  /* 0x000000ff052d7812 */ /* 0x000fc400078ec0ff */
[----:B------:R-:W-:Y:S01]  /*4250*/  SHF.R.U32.HI R13, RZ, 0x18, R5 ;  /* 0x00000018ff0d7819 */ /* 0x000fe20000011605 */
[----:B------:R-:W-:Y:S01]  /*4260*/  HMMA.16816.F32 R40, R80, R42, RZ ;  /* 0x0000002a5028723c */ /* 0x000fe200000018ff */
[----:B------:R-:W-:Y:S02]  /*4270*/  SHF.R.U32.HI R12, RZ, 0x8, R12 ;  /* 0x00000008ff0c7819 */ /* 0x000fe4000001160c */
[----:B------:R-:W-:Y:S01]  /*4280*/  LOP3.LUT R6, R7, 0xff, RZ, 0xc0, !PT ;  /* 0x000000ff07067812 */ /* 0x000fe200078ec0ff */
[----:B------:R-:W-:Y:S01]  /*4290*/  MUFU.EX2 R26, R26 ;  /* 0x0000001a001a7308 */ /* 0x000fe20000000800 */
[----:B------:R-:W-:Y:S02]  /*42a0*/  PRMT R47, R47, 0x5410, R4 ;  /* 0x000054102f2f7816 */ /* 0x000fe40000000004 */
[----:B------:R-:W-:Y:S02]  /*42b0*/  PRMT R45, R45, 0x5410, R12 ;  /* 0x000054102d2d7816 */ /* 0x000fe4000000000c */
[----:B------:R-:W-:-:S02]  /*42c0*/  PRMT R13, R6, 0x5410, R13 ;  /* 0x00005410060d7816 */ /* 0x000fc4000000000d */
[--C-:B------:R-:W-:Y:S01]  /*42d0*/  HSET2.LE.AND R15, R15, R78.reuse, PT ;  /* 0x0000004e0f0f7233 */ /* 0x100fe20003803000 */
[----:B------:R-:W4:Y:S01]  /*42e0*/  MUFU.EX2 R25, R25 ;  /* 0x0000001900197308 */ /* 0x000f220000000800 */
[----:B--2---:R-:W-:Y:S01]  /*42f0*/  F2FP.F16.F32.PACK_AB R44, R3, R22 ;  /* 0x00000016032c723e */ /* 0x004fe200000000ff */
[----:B------:R-:W2:Y:S01]  /*4300*/  LDSM.16.MT88.4 R4, [R86+0x6400] ;  /* 0x006400005604783b */ /* 0x000ea20000004200 */
[--C-:B------:R-:W-:Y:S02]  /*4310*/  HSET2.LE.AND R14, R47, R78.reuse, PT ;  /* 0x0000004e2f0e7233 */ /* 0x100fe40003803000 */
[--C-:B------:R-:W-:Y:S02]  /*4320*/  HSET2.LE.AND R12, R45, R78.reuse, PT ;  /* 0x0000004e2d0c7233 */ /* 0x100fe40003803000 */
[----:B------:R-:W-:Y:S01]  /*4330*/  LOP3.LUT R15, R15, R44, RZ, 0xc0, !PT ;  /* 0x0000002c0f0f7212 */ /* 0x000fe200078ec0ff */
[----:B------:R-:W-:Y:S01]  /*4340*/  MUFU.EX2 R135, R135 ;  /* 0x0000008700877308 */ /* 0x000fe20000000800 */
[----:B------:R-:W-:-:S02]  /*4350*/  HSET2.LE.AND R13, R13, R78, PT ;  /* 0x0000004e0d0d7233 */ /* 0x000fc40003803000 */
[----:B---3--:R-:W-:Y:S02]  /*4360*/  F2FP.F16.F32.PACK_AB R47, R20, R21 ;  /* 0x00000015142f723e */ /* 0x008fe400000000ff */
[----:B------:R-:W-:Y:S02]  /*4370*/  F2FP.F16.F32.PACK_AB R45, R23, R24 ;  /* 0x00000018172d723e */ /* 0x000fe400000000ff */
[----:B------:R-:W-:Y:S01]  /*4380*/  LOP3.LUT R14, R14, R47, RZ, 0xc0, !PT ;  /* 0x0000002f0e0e7212 */ /* 0x000fe200078ec0ff */
[----:B------:R-:W-:Y:S01]  /*4390*/  MUFU.EX2 R31, R31 ;  /* 0x0000001f001f7308 */ /* 0x000fe20000000800 */
[----:B----4-:R-:W-:Y:S02]  /*43a0*/  F2FP.F16.F32.PACK_AB R44, R25, R26 ;  /* 0x0000001a192c723e */ /* 0x010fe400000000ff */
[----:B------:R-:W-:Y:S02]  /*43b0*/  LOP3.LUT R12, R12, R45, RZ, 0xc0, !PT ;  /* 0x0000002d0c0c7212 */ /* 0x000fe400078ec0ff */
[----:B------:R-:W-:-:S02]  /*43c0*/  LOP3.LUT R13, R13, R44, RZ, 0xc0, !PT ;  /* 0x0000002c0d0d7212 */ /* 0x000fc400078ec0ff */
[----:B-----5:R-:W-:Y:S01]  /*43d0*/  HMMA.16816.F32 R44, R80, R48, RZ ;  /* 0x00000030502c723c */ /* 0x020fe200000018ff */
[----:B------:R-:W-:Y:S02]  /*43e0*/  LOP3.LUT R63, R75, R66, R53, 0x96, !PT ;  /* 0x000000424b3f7212 */ /* 0x000fe400078e9635 */
[----:B------:R-:W-:Y:S01]  /*43f0*/  LDSM.16.MT88.4 R64, [R86+0x7000] ;  /* 0x007000005640783b */ /* 0x000fe20000004200 */
[----:B------:R-:W-:Y:S02]  /*4400*/  LOP3.LUT R72, R71, R54, R52, 0x96, !PT ;  /* 0x0000003647487212 */ /* 0x000fe400078e9634 */
[----:B-1----:R-:W-:Y:S01]  /*4410*/  HMMA.16816.F32 R36, R12, R8, R36 ;  /* 0x000000080c24723c */ /* 0x002fe20000001824 */
[----:B------:R-:W-:-:S04]  /*4420*/  IMAD.WIDE.U32 R92, R63, -0x326172a9, RZ ;  /* 0xcd9e8d573f5c7825 */ /* 0x000fc800078e00ff */
[----:B------:R-:W-:Y:S01]  /*4430*/  IMAD.WIDE.U32 R72, R72, -0x2daee0ad, RZ ;  /* 0xd2511f5348487825 */ /* 0x000fe200078e00ff */
[----:B------:R-:W-:Y:S01]  /*4440*/  HMMA.16816.F32 R40, R12, R10, R40 ;  /* 0x0000000a0c28723c */ /* 0x000fe20000001828 */
[----:B------:R-:W1:Y:S01]  /*4450*/  LDSM.16.MT88.4 R8, [R117+0x7400] ;  /* 0x007400007508783b */ /* 0x000e620000004200 */
[----:B------:R-:W-:Y:S02]  /*4460*/  LOP3.LUT R70, R93, R70, R62, 0x96, !PT ;  /* 0x000000465d467212 */ /* 0x000fe400078e963e */
[----:B------:R-:W-:Y:S02]  /*4470*/  LOP3.LUT R61, R73, R74, R61, 0x96, !PT ;  /* 0x0000004a493d7212 */ /* 0x000fe400078e963d */
[----:B------:R-:W-:Y:S01]  /*4480*/  HMMA.16816.F32 R48, R80, R50, RZ ;  /* 0x000000325030723c */ /* 0x000fe200000018ff */
[----:B------:R-:W-:-:S05]  /*4490*/  IMAD.WIDE.U32 R70, R70, -0x2daee0ad, RZ ;  /* 0xd2511f5346467825 */ /* 0x000fca00078e00ff */
[C---:B------:R-:W-:Y:S06]  /*44a0*/  HMMA.16816.F32 R52, R80.reuse, R56, RZ ;  /* 0x000000385034723c */ /* 0x040fec00000018ff */
[----:B------:R-:W-:Y:S06]  /*44b0*/  HMMA.16816.F32 R56, R80, R58, RZ ;  /* 0x0000003a5038723c */ /* 0x000fec00000018ff */
[C---:B--2---:R-:W-:Y:S06]  /*44c0*/  HMMA.16816.F32 R44, R12.reuse, R4, R44 ;  /* 0x000000040c2c723c */ /* 0x044fec000000182c */
[C---:B------:R-:W-:Y:S01]  /*44d0*/  HMMA.16816.F32 R48, R12.reuse, R6, R48 ;  /* 0x000000060c30723c */ /* 0x040fe20000001830 */
[----:B------:R-:W2:Y:S05]  /*44e0*/  LDSM.16.MT88.4 R4, [R86+0x7400] ;  /* 0x007400005604783b */ /* 0x000eaa0000004200 */
[C---:B-1----:R-:W-:Y:S06]  /*44f0*/  HMMA.16816.F32 R52, R12.reuse, R8, R52 ;  /* 0x000000080c34723c */ /* 0x042fec0000001834 */
[----:B------:R-:W-:Y:S01]  /*4500*/  HMMA.16816.F32 R56, R12, R10, R56 ;  /* 0x0000000a0c38723c */ /* 0x000fe20000001838 */
[----:B------:R-:W-:-:S05]  /*4510*/  IMAD.WIDE.U32 R8, R61, -0x326172a9, RZ ;  /* 0xcd9e8d573d087825 */ /* 0x000fca00078e00ff */
[----:B------:R-:W-:Y:S02]  /*4520*/  LOP3.LUT R9, R9, R92, R60, 0x96, !PT ;  /* 0x0000005c09097212 */ /* 0x000fe400078e963c */
[C---:B------:R-:W-:Y:S01]  /*4530*/  HMMA.16816.F32 R60, R80.reuse, R64, RZ ;  /* 0x00000040503c723c */ /* 0x040fe200000018ff */
[----:B------:R-:W-:Y:S02]  /*4540*/  LOP3.LUT R10, R71, R72, R128, 0x96, !PT ;  /* 0x00000048470a7212 */ /* 0x000fe400078e9680 */
[----:B------:R-:W1:Y:S01]  /*4550*/  LDSM.16.MT88.4 R72, [R117+0x8000] ;  /* 0x008000007548783b */ /* 0x000e620000004200 */
[----:B------:R-:W-:Y:S02]  /*4560*/  IMAD.WIDE.U32 R92, R9, -0x2daee0ad, RZ ;  /* 0xd2511f53095c7825 */ /* 0x000fe400078e00ff */
[----:B------:R-:W-:Y:S02]  /*4570*/  HMMA.16816.F32 R64, R80, R66, RZ ;  /* 0x000000425040723c */ /* 0x000fe400000018ff */
[----:B------:R-:W-:Y:S01]  /*4580*/  IMAD.WIDE.U32 R10, R10, -0x326172a9, RZ ;  /* 0xcd9e8d570a0a7825 */ /* 0x000fe200078e00ff */
[----:B------:R-:W-:-:S02]  /*4590*/  LOP3.LUT R9, R93, R70, R68, 0x96, !PT ;  /* 0x000000465d097212 */ /* 0x000fc400078e9644 */
[----:B------:R-:W-:Y:S02]  /*45a0*/  LOP3.LUT R94, R92, 0xff, RZ, 0xc0, !PT ;  /* 0x000000ff5c5e7812 */ /* 0x000fe400078ec0ff */
[----:B------:R-:W-:Y:S02]  /*45b0*/  LOP3.LUT R8, R11, R8, R69, 0x96, !PT ;  /* 0x000000080b087212 */ /* 0x000fe400078e9645 */
[C---:B------:R-:W-:Y:S02]  /*45c0*/  LOP3.LUT R11, R10.reuse, 0xffff, RZ, 0xc0, !PT ;  /* 0x0000ffff0a0b7812 */ /* 0x040fe400078ec0ff */
[----:B------:R-:W-:Y:S02]  /*45d0*/  LOP3.LUT R109, R10, 0xff, RZ, 0xc0, !PT ;  /* 0x000000ff0a6d7812 */ /* 0x000fe400078ec0ff */
[--C-:B------:R-:W-:Y:S02]  /*45e0*/  SHF.R.U32.HI R96, RZ, 0x10, R10.reuse ;  /* 0x00000010ff607819 */ /* 0x100fe4000001160a */
[----:B------:R-:W-:-:S02]  /*45f0*/  SHF.R.U32.HI R95, RZ, 0x18, R10 ;  /* 0x00000018ff5f7819 */ /* 0x000fc4000001160a */
[----:B------:R-:W-:Y:S01]  /*4600*/  LOP3.LUT R96, R96, 0xff, RZ, 0xc0, !PT ;  /* 0x000000ff60607812 */ /* 0x000fe200078ec0ff */
[C---:B--2---:R-:W-:Y:S01]  /*4610*/  HMMA.16816.F32 R60, R12.reuse, R4, R60 ;  /* 0x000000040c3c723c */ /* 0x044fe2000000183c */
[----:B------:R-:W-:Y:S02]  /*4620*/  LOP3.LUT R113, R9, 0xff, RZ, 0xc0, !PT ;  /* 0x000000ff09717812 */ /* 0x000fe400078ec0ff */
[----:B------:R-:W-:Y:S02]  /*4630*/  LOP3.LUT R10, R92, 0xffff, RZ, 0xc0, !PT ;  /* 0x0000ffff5c0a7812 */ /* 0x000fe400078ec0ff */
[----:B------:R-:W-:Y:S01]  /*4640*/  SHF.R.U32.HI R93, RZ, 0x10, R92 ;  /* 0x00000010ff5d7819 */ /* 0x000fe2000001165c */
[----:B------:R-:W-:Y:S01]  /*4650*/  HMMA.16816.F32 R64, R12, R6, R64 ;  /* 0x000000060c40723c */ /* 0x000fe20000001840 */
[----:B------:R-:W2:Y:S01]  /*4660*/  LDSM.16.MT88.4 R4, [R117+0x8400] ;  /* 0x008400007504783b */ /* 0x000ea20000004200 */
[----:B------:R-:W-:Y:S02]  /*4670*/  SHF.R.U32.HI R111, RZ, 0x8, R10 ;  /* 0x00000008ff6f7819 */ /* 0x000fe4000001160a */
[----:B------:R-:W-:-:S02]  /*4680*/  SHF.R.U32.HI R92, RZ, 0x18, R92 ;  /* 0x00000018ff5c7819 */ /* 0x000fc4000001165c */
[----:B------:R-:W-:Y:S02]  /*4690*/  LOP3.LUT R93, R93, 0xff, RZ, 0xc0, !PT ;  /* 0x000000ff5d5d7812 */ /* 0x000fe400078ec0ff */
[----:B------:R-:W-:Y:S01]  /*46a0*/  PRMT R111, R94, 0x5410, R111 ;  /* 0x000054105e6f7816 */ /* 0x000fe2000000006f */
[--C-:B------:R-:W-:Y:S01]  /*46b0*/  FFMA.FTZ R94, R35, UR17, -R79.reuse ;  /* 0x00000011235e7c23 */ /* 0x100fe2000801084f */
[----:B------:R-:W-:Y:S01]  /*46c0*/  PRMT R93, R93, 0x5410, R92 ;  /* 0x000054105d5d7816 */ /* 0x000fe2000000005c */
[--C-:B------:R-:W-:Y:S01]  /*46d0*/  FFMA.FTZ R92, R32, UR17, -R79.reuse ;  /* 0x00000011205c7c23 */ /* 0x100fe2000801084f */
[----:B------:R-:W-:Y:S01]  /*46e0*/  MUFU.EX2 R35, R114 ;  /* 0x0000007200237308 */ /* 0x000fe20000000800 */
[----:B-1----:R-:W-:Y:S01]  /*46f0*/  HMMA.16816.F32 R68, R80, R72, RZ ;  /* 0x000000485044723c */ /* 0x002fe200000018ff */
[----:B------:R-:W-:Y:S01]  /*4700*/  FFMA.FTZ R32, R34, UR17, -R79 ;  /* 0x0000001122207c23 */ /* 0x000fe2000801084f */
[----:B------:R-:W-:-:S04]  /*4710*/  HSET2.LE.AND R111, R111, R78, PT ;  /* 0x0000004e6f6f7233 */ /* 0x000fc80003803000 */
[----:B------:R-:W-:Y:S01]  /*4720*/  HMMA.16816.F32 R72, R80, R74, RZ ;  /* 0x0000004a5048723c */ /* 0x000fe200000018ff */
[----:B------:R1:W-:Y:S08]  /*4730*/  MUFU.EX2 R33, R94 ;  /* 0x0000005e00217308 */ /* 0x0003f00000000800 */
[----:B------:R-:W-:Y:S08]  /*4740*/  MUFU.EX2 R92, R92 ;  /* 0x0000005c005c7308 */ /* 0x000ff00000000800 */
[----:B------:R-:W-:Y:S01]  /*4750*/  MUFU.EX2 R32, R32 ;  /* 0x0000002000207308 */ /* 0x000fe20000000800 */
[--C-:B-1----:R-:W-:Y:S01]  /*4760*/  FFMA.FTZ R94, R88, UR17, -R107.reuse ;  /* 0x00000011585e7c23 */ /* 0x102fe2000801086b */
[----:B------:R-:W-:Y:S01]  /*4770*/  FFMA.FTZ R88, R90, UR17, -R107 ;  /* 0x000000115a587c23 */ /* 0x000fe2000801086b */
[C---:B--2---:R-:W-:Y:S05]  /*4780*/  HMMA.16816.F32 R68, R12.reuse, R4, R68 ;  /* 0x000000040c44723c */ /* 0x044fea0000001844 */
[----:B------:R-:W1:Y:S01]  /*4790*/  MUFU.EX2 R88, R88 ;  /* 0x0000005800587308 */ /* 0x000e620000000800 */
[----:B------:R-:W-:Y:S01]  /*47a0*/  HMMA.16816.F32 R72, R12, R6, R72 ;  /* 0x000000060c48723c */ /* 0x000fe20000001848 */
[----:B------:R-:W-:-:S02]  /*47b0*/  SHF.R.U32.HI R4, RZ, 0x8, R11 ;  /* 0x00000008ff047819 */ /* 0x000fc4000001160b */
[C---:B------:R-:W-:Y:S02]  /*47c0*/  LOP3.LUT R5, R8.reuse, 0xff, RZ, 0xc0, !PT ;  /* 0x000000ff08057812 */ /* 0x040fe400078ec0ff */
[----:B------:R-:W-:Y:S02]  /*47d0*/  PRMT R109, R109, 0x5410, R4 ;  /* 0x000054106d6d7816 */ /* 0x000fe40000000004 */
[----:B------:R-:W-:Y:S01]  /*47e0*/  MUFU.EX2 R90, R18 ;  /* 0x00000012005a7308 */ /* 0x000fe20000000800 */
[----:B------:R-:W-:Y:S02]  /*47f0*/  LOP3.LUT R4, R8, 0xffff, RZ, 0xc0, !PT ;  /* 0x0000ffff08047812 */ /* 0x000fe400078ec0ff */
[----:B------:R-:W-:Y:S02]  /*4800*/  SHF.R.U32.HI R6, RZ, 0x10, R9 ;  /* 0x00000010ff067819 */ /* 0x000fe40000011609 */
[----:B------:R-:W-:Y:S02]  /*4810*/  SHF.R.U32.HI R4, RZ, 0x8, R4 ;  /* 0x00000008ff047819 */ /* 0x000fe40000011604 */
[----:B------:R-:W-:Y:S01]  /*4820*/  PRMT R11, R96, 0x5410, R95 ;  /* 0x00005410600b7816 */ /* 0x000fe2000000005f */
[----:B------:R-:W-:Y:S01]  /*4830*/  FFMA.FTZ R96, R17, UR17, -R107 ;  /* 0x0000001111607c23 */ /* 0x000fe2000801086b */
[----:B------:R-:W-:Y:S01]  /*4840*/  PRMT R5, R5, 0x5410, R4 ;  /* 0x0000541005057816 */ /* 0x000fe20000000004 */
[----:B------:R-:W-:Y:S01]  /*4850*/  MUFU.EX2 R94, R94 ;  /* 0x0000005e005e7308 */ /* 0x000fe20000000800 */
[----:B------:R-:W-:-:S02]  /*4860*/  SHF.R.U32.HI R95, RZ, 0x10, R8 ;  /* 0x00000010ff5f7819 */ /* 0x000fc40000011608 */
[----:B------:R-:W-:Y:S02]  /*4870*/  LOP3.LUT R4, R9, 0xffff, RZ, 0xc0, !PT ;  /* 0x0000ffff09047812 */ /* 0x000fe400078ec0ff */
[----:B------:R-:W-:Y:S02]  /*4880*/  SHF.R.U32.HI R7, RZ, 0x18, R9 ;  /* 0x00000018ff077819 */ /* 0x000fe40000011609 */
[----:B------:R-:W-:Y:S01]  /*4890*/  LOP3.LUT R6, R6, 0xff, RZ, 0xc0, !PT ;  /* 0x000000ff06067812 */ /* 0x000fe200078ec0ff */
[----:B------:R-:W-:Y:S01]  /*48a0*/  MUFU.EX2 R96, R96 ;  /* 0x0000006000607308 */ /* 0x000fe20000000800 */
[----:B------:R-:W-:Y:S02]  /*48b0*/  SHF.R.U32.HI R8, RZ, 0x18, R8 ;  /* 0x00000018ff087819 */ /* 0x000fe40000011608 */
[----:B------:R-:W-:Y:S02]  /*48c0*/  LOP3.LUT R95, R95, 0xff, RZ, 0xc0, !PT ;  /* 0x000000ff5f5f7812 */ /* 0x000fe400078ec0ff */
[----:B------:R-:W-:-:S02]  /*48d0*/  SHF.R.U32.HI R4, RZ, 0x8, R4 ;  /* 0x00000008ff047819 */ /* 0x000fc40000011604 */
[----:B------:R-:W-:Y:S02]  /*48e0*/  PRMT R7, R6, 0x5410, R7 ;  /* 0x0000541006077816 */ /* 0x000fe40000000007 */
[----:B------:R-:W-:Y:S02]  /*48f0*/  PRMT R95, R95, 0x5410, R8 ;  /* 0x000054105f5f7816 */ /* 0x000fe40000000008 */
[----:B------:R-:W-:Y:S02]  /*4900*/  PRMT R113, R113, 0x5410, R4 ;  /* 0x0000541071717816 */ /* 0x000fe40000000004 */
[--C-:B------:R-:W-:Y:S02]  /*4910*/  HSET2.LE.AND R8, R5, R78.reuse, PT ;  /* 0x0000004e05087233 */ /* 0x100fe40003803000 */
[--C-:B------:R-:W-:Y:S02]  /*4920*/  HSET2.LE.AND R112, R7, R78.reuse, PT ;  /* 0x0000004e07707233 */ /* 0x100fe40003803000 */
[----:B------:R-:W2:Y:S01]  /*4930*/  LDSM.16.MT88.4 R4, [R86+0x8000] ;  /* 0x008000005604783b */ /* 0x000ea20000004200 */
[--C-:B------:R-:W-:Y:S01]  /*4940*/  HSET2.LE.AND R9, R95, R78.reuse, PT ;  /* 0x0000004e5f097233 */ /* 0x100fe20003803000 */
[--C-:B------:R-:W-:Y:S01]  /*4950*/  FFMA.FTZ R95, R30, UR17, -R79.reuse ;  /* 0x000000111e5f7c23 */ /* 0x100fe2000801084f */
[--C-:B------:R-:W-:Y:S01]  /*4960*/  HSET2.LE.AND R10, R109, R78.reuse, PT ;  /* 0x0000004e6d0a7233 */ /* 0x100fe20003803000 */
[--C-:B------:R-:W-:Y:S01]  /*4970*/  FFMA.FTZ R30, R77, UR17, -R79.reuse ;  /* 0x000000114d1e7c23 */ /* 0x100fe2000801084f */
[--C-:B------:R-:W-:Y:S01]  /*4980*/  HSET2.LE.AND R109, R93, R78.reuse, PT ;  /* 0x0000004e5d6d7233 */ /* 0x100fe20003803000 */
[----:B------:R-:W-:Y:S01]  /*4990*/  MUFU.EX2 R34, R95 ;  /* 0x0000005f00227308 */ /* 0x000fe20000000800 */
[--C-:B------:R-:W-:Y:S01]  /*49a0*/  HSET2.LE.AND R11, R11, R78.reuse, PT ;  /* 0x0000004e0b0b7233 */ /* 0x100fe20003803000 */
[----:B------:R-:W-:Y:S01]  /*49b0*/  FFMA.FTZ R93, R76, UR17, -R79 ;  /* 0x000000114c5d7c23 */ /* 0x000fe2000801084f */
[----:B------:R-:W-:-:S05]  /*49c0*/  HSET2.LE.AND R113, R113, R78, PT ;  /* 0x0000004e71717233 */ /* 0x000fca0003803000 */
[----:B------:R1:W3:Y:S08]  /*49d0*/  MUFU.EX2 R95, R16 ;  /* 0x00000010005f7308 */ /* 0x0002f00000000800 */
[----:B------:R-:W-:Y:S08]  /*49e0*/  MUFU.EX2 R30, R30 ;  /* 0x0000001e001e7308 */ /* 0x000ff00000000800 */
[----:B------:R-:W4:Y:S01]  /*49f0*/  MUFU.EX2 R93, R93 ;  /* 0x0000005d005d7308 */ /* 0x000f220000000800 */
[----:B-1----:R-:W-:Y:S01]  /*4a00*/  F2FP.F16.F32.PACK_AB R16, R135, R88 ;  /* 0x000000588710723e */ /* 0x002fe200000000ff */
[C---:B--2---:R-:W-:Y:S06]  /*4a10*/  HMMA.16816.F32 R76, R80.reuse, R4, RZ ;  /* 0x00000004504c723c */ /* 0x044fec00000018ff */
[----:B------:R-:W-:Y:S01]  /*4a20*/  HMMA.16816.F32 R80, R80, R6, RZ ;  /* 0x000000065050723c */ /* 0x000fe200000018ff */
[----:B---3--:R-:W-:Y:S01]  /*4a30*/  F2FP.F16.F32.PACK_AB R4, R95, R96 ;  /* 0x000000605f04723e */ /* 0x008fe200000000ff */
[----:B------:R-:W-:Y:S01]  /*4a40*/  FFMA.FTZ R5, R97, UR17, -R107 ;  /* 0x0000001161057c23 */ /* 0x000fe2000801086b */
[----:B------:R-:W-:-:S02]  /*4a50*/  FADD.FTZ R97, R99, R108 ;  /* 0x0000006c63617221 */ /* 0x000fc40000010000 */
[----:B------:R-:W-:Y:S01]  /*4a60*/  LOP3.LUT R9, R9, R4, RZ, 0xc0, !PT ;  /* 0x0000000409097212 */ /* 0x000fe200078ec0ff */
[----:B------:R-:W1:Y:S01]  /*4a70*/  MUFU.EX2 R89, R5 ;  /* 0x0000000500597308 */ /* 0x000e620000000800 */
[----:B------:R-:W-:Y:S01]  /*4a80*/  FADD.FTZ R7, R110, R91 ;  /* 0x0000005b6e077221 */ /* 0x000fe20000010000 */
[----:B----4-:R-:W-:Y:S01]  /*4a90*/  F2FP.F16.F32.PACK_AB R6, R93, R30 ;  /* 0x0000001e5d06723e */ /* 0x010fe200000000ff */
[----:B------:R-:W-:Y:S02]  /*4aa0*/  FADD.FTZ R28, R28, R97 ;  /* 0x000000611c1c7221 */ /* 0x000fe40000010000 */
[----:B------:R-:W-:Y:S01]  /*4ab0*/  FADD.FTZ R98, R98, R7 ;  /* 0x0000000762627221 */ /* 0x000fe20000010000 */
[----:B------:R-:W-:Y:S01]  /*4ac0*/  F2FP.F16.F32.PACK_AB R7, R35, R92 ;  /* 0x0000005c2307723e */ /* 0x000fe200000000ff */
[----:B------:R-:W-:Y:S01]  /*4ad0*/  FADD.FTZ R27, R27, R28 ;  /* 0x0000001c1b1b7221 */ /* 0x000fe20000010000 */
[----:B------:R2:W3:Y:S01]  /*4ae0*/  MUFU.EX2 R91, R19 ;  /* 0x00000013005b7308 */ /* 0x0004e20000000800 */
[----:B------:R-:W-:Y:S01]  /*4af0*/  LOP3.LUT R6, R111, R6, RZ, 0xc0, !PT ;  /* 0x000000066f067212 */ /* 0x000fe200078ec0ff */
[----:B------:R-:W-:Y:S01]  /*4b00*/  FADD.FTZ R29, R29, R98 ;  /* 0x000000621d1d7221 */ /* 0x000fe20000010000 */
[----:B------:R-:W-:Y:S01]  /*4b10*/  LOP3.LUT R8, R8, R7, RZ, 0xc0, !PT ;  /* 0x0000000708087212 */ /* 0x000fe200078ec0ff */
[----:B------:R-:W-:Y:S01]  /*4b20*/  FADD.FTZ R26, R26, R27 ;  /* 0x0000001b1a1a7221 */ /* 0x000fe20000010000 */
[----:B------:R-:W-:-:S03]  /*4b30*/  F2FP.F16.F32.PACK_AB R7, R33, R34 ;  /* 0x000000222107723e */ /* 0x000fc600000000ff */
[----:B------:R-:W-:Y:S01]  /*4b40*/  FADD.FTZ R25, R25, R26 ;  /* 0x0000001a19197221 */ /* 0x000fe20000010000 */
[----:B------:R-:W-:Y:S02]  /*4b50*/  LOP3.LUT R10, R10, R7, RZ, 0xc0, !PT ;  /* 0x000000070a0a7212 */ /* 0x000fe400078ec0ff */
[----:B------:R-:W-:Y:S01]  /*4b60*/  LOP3.LUT R7, R109, R16, RZ, 0xc0, !PT ;  /* 0x000000106d077212 */ /* 0x000fe200078ec0ff */
[----:B------:R-:W-:Y:S01]  /*4b70*/  FADD.FTZ R22, R22, R25 ;  /* 0x0000001916167221 */ /* 0x000fe20000010000 */
[----:B-1----:R-:W-:-:S03]  /*4b80*/  F2FP.F16.F32.PACK_AB R5, R89, R90 ;  /* 0x0000005a5905723e */ /* 0x002fc600000000ff */
[----:B------:R-:W-:Y:S01]  /*4b90*/  FADD.FTZ R3, R3, R22 ;  /* 0x0000001603037221 */ /* 0x000fe20000010000 */
[----:B--2---:R-:W1:Y:S01]  /*4ba0*/  LDSM.16.MT88.4 R16, [R86+0x8400] ;  /* 0x008400005610783b */ /* 0x004e620000004200 */
[----:B---3--:R-:W-:Y:S02]  /*4bb0*/  F2FP.F16.F32.PACK_AB R4, R91, R94 ;  /* 0x0000005e5b04723e */ /* 0x008fe400000000ff */
[----:B------:R-:W-:Y:S01]  /*4bc0*/  LOP3.LUT R5, R112, R5, RZ, 0xc0, !PT ;  /* 0x0000000570057212 */ /* 0x000fe200078ec0ff */
[----:B------:R-:W-:Y:S01]  /*4bd0*/  FADD.FTZ R96, R96, R3 ;  /* 0x0000000360607221 */ /* 0x000fe20000010000 */
[----:B------:R-:W-:Y:S02]  /*4be0*/  LOP3.LUT R11, R11, R4, RZ, 0xc0, !PT ;  /* 0x000000040b0b7212 */ /* 0x000fe400078ec0ff */
[----:B------:R-:W-:Y:S01]  /*4bf0*/  F2FP.F16.F32.PACK_AB R4, R31, R32 ;  /* 0x000000201f04723e */ /* 0x000fe200000000ff */
        /* <DEDUP_REMOVED lines=136> */
[----:B-1----:R-:W1:Y:S04]  /*5480*/  LDSM.16.M88.4 R24, [R116+0x3800] ;  /* 0x003800007418783b */ /* 0x002e680000000200 */
        /* <DEDUP_REMOVED lines=64> */
[----:B------:R-:W-:Y:S01]  /*5890*/  HMMA.16816.F32 R16, R32, R94, R16 ;  /* 0x0000005e2010723c */ /* 0x000fe20000001810 */
[----:B------:R-:W2:Y:S01]  /*58a0*/  LDSM.16.M88.4 R92, [R116+0x5c00] ;  /* 0x005c0000745c783b */ /* 0x000ea20000000200 */
[----:B------:R-:W-:-:S04]  /*58b0*/  DEPBAR.LE SB0, 0x0 ;  /* 0x000080000000791a */ /* 0x000fc80000000000 */
[C---:B-1----:R-:W-:Y:S06]  /*58c0*/  HMMA.16816.F32 R12, R32.reuse, R24, R12 ;  /* 0x00000018200c723c */ /* 0x042fec000000180c */
[----:B------:R-:W-:Y:S01]  /*58d0*/  HMMA.16816.F32 R96, R32, R26, R96 ;  /* 0x0000001a2060723c */ /* 0x000fe20000001860 */
[----:B------:R-:W-:-:S04]  /*58e0*/  IMAD.U32 R24, RZ, RZ, UR18 ;  /* 0x00000012ff187e24 */ /* 0x000fc8000f8e00ff */
[----:B------:R-:W-:Y:S01]  /*58f0*/  IMAD R3, R24, 0x40, R129 ;  /* 0x0000004018037824 */ /* 0x000fe200078e0281 */
[C---:B--2---:R-:W-:Y:S03]  /*5900*/  HMMA.16816.F32 R28, R32.reuse, R92, R28 ;  /* 0x0000005c201c723c */ /* 0x044fe6000000181c */
[C---:B------:R-:W-:Y:S02]  /*5910*/  VIADD R26, R3.reuse, 0x1 ;  /* 0x00000001031a7836 */ /* 0x040fe40000000000 */
[----:B------:R-:W-:Y:S01]  /*5920*/  VIADD R24, R3, 0x8 ;  /* 0x0000000803187836 */ /* 0x000fe20000000000 */
[----:B------:R-:W-:Y:S02]  /*5930*/  HMMA.16816.F32 R88, R32, R94, R88 ;  /* 0x0000005e2058723c */ /* 0x000fe40000001858 */
[----:B------:R-:W-:Y:S01]  /*5940*/  I2FP.F32.S32 R114, R26 ;  /* 0x0000001a00727245 */ /* 0x000fe20000201400 */
[----:B------:R-:W-:Y:S01]  /*5950*/  BAR.SYNC.DEFER_BLOCKING 0x0 ;  /* 0x0000000000007b1d */ /* 0x000fe20000010000 */
[----:B------:R-:W-:-:S02]  /*5960*/  ISETP.GE.AND P0, PT, R26, R106, PT ;  /* 0x0000006a1a00720c */ /* 0x000fc40003f06270 */
[----:B------:R-:W-:Y:S01]  /*5970*/  ISETP.GE.AND P6, PT, R26, R105, PT ;  /* 0x000000691a00720c */ /* 0x000fe20003fc6270 */
[----:B------:R-:W-:Y:S01]  /*5980*/  FFMA.FTZ R114, R114, UR5, R9 ;  /* 0x0000000572727c23 */ /* 0x000fe20008010009 */
[----:B------:R-:W-:Y:S02]  /*5990*/  I2FP.F32.S32 R26, R26 ;  /* 0x0000001a001a7245 */ /* 0x000fe40000201400 */
[-C--:B------:R-:W-:Y:S02]  /*59a0*/  I2FP.F32.S32 R9, R24.reuse ;  /* 0x0000001800097245 */ /* 0x080fe40000201400 */
[----:B------:R-:W-:Y:S01]  /*59b0*/  I2FP.F32.S32 R25, R24 ;  /* 0x0000001800197245 */ /* 0x000fe20000201400 */
[----:B------:R-:W-:Y:S01]  /*59c0*/  FFMA.FTZ R11, R26, UR5, R11 ;  /* 0x000000051a0b7c23 */ /* 0x000fe2000801000b */
[----:B------:R-:W-:Y:S01]  /*59d0*/  ISETP.GE.AND P5, PT, R24, R106, PT ;  /* 0x0000006a1800720c */ /* 0x000fe20003fa6270 */
[----:B------:R-:W-:Y:S01]  /*59e0*/  FFMA.FTZ R26, R9, UR5, R4 ;  /* 0x00000005091a7c23 */ /* 0x000fe20008010004 */
[----:B------:R-:W-:-:S02]  /*59f0*/  VIADD R9, R3, 0x9 ;  /* 0x0000000903097836 */ /* 0x000fc40000000000 */
[----:B------:R-:W-:Y:S01]  /*5a00*/  FFMA.FTZ R6, R25, UR5, R6 ;  /* 0x0000000519067c23 */ /* 0x000fe20008010006 */
[----:B------:R-:W-:Y:S02]  /*5a10*/  ISETP.GE.AND P4, PT, R24, R105, PT ;  /* 0x000000691800720c */ /* 0x000fe40003f86270 */
[----:B------:R-:W-:Y:S02]  /*5a20*/  FSEL R114, R114, -INF , !P0 ;  /* 0xff80000072727808 */ /* 0x000fe40004000000 */
[----:B------:R-:W-:Y:S02]  /*5a30*/  I2FP.F32.S32 R4, R9 ;  /* 0x0000000900047245 */ /* 0x000fe40000201400 */
[----:B------:R-:W-:Y:S02]  /*5a40*/  FSEL R111, R11, -INF , !P6 ;  /* 0xff8000000b6f7808 */ /* 0x000fe40007000000 */
[----:B------:R-:W-:Y:S01]  /*5a50*/  ISETP.GE.AND P0, PT, R9, R106, PT ;  /* 0x0000006a0900720c */ /* 0x000fe20003f06270 */
[----:B------:R-:W-:Y:S01]  /*5a60*/  FFMA.FTZ R5, R4, UR5, R5 ;  /* 0x0000000504057c23 */ /* 0x000fe20008010005 */
[----:B------:R-:W-:Y:S01]  /*5a70*/  VIADD R4, R3, 0x10 ;  /* 0x0000001003047836 */ /* 0x000fe20000000000 */
[----:B------:R-:W-:-:S02]  /*5a80*/  ISETP.GE.AND P6, PT, R9, R105, PT ;  /* 0x000000690900720c */ /* 0x000fc40003fc6270 */
[----:B------:R-:W-:Y:S02]  /*5a90*/  I2FP.F32.S32 R24, R9 ;  /* 0x0000000900187245 */ /* 0x000fe40000201400 */
[-C--:B------:R-:W-:Y:S02]  /*5aa0*/  I2FP.F32.S32 R25, R4.reuse ;  /* 0x0000000400197245 */ /* 0x080fe40000201400 */
[----:B------:R-:W-:Y:S01]  /*5ab0*/  I2FP.F32.S32 R9, R4 ;  /* 0x0000000400097245 */ /* 0x000fe20000201400 */
[----:B------:R-:W-:Y:S01]  /*5ac0*/  FFMA.FTZ R7, R24, UR5, R7 ;  /* 0x0000000518077c23 */ /* 0x000fe20008010007 */
[----:B------:R-:W-:Y:S01]  /*5ad0*/  FSEL R11, R6, -INF , !P4 ;  /* 0xff800000060b7808 */ /* 0x000fe20006000000 */
[----:B------:R-:W-:Y:S01]  /*5ae0*/  VIADD R6, R3, 0x11 ;  /* 0x0000001103067836 */ /* 0x000fe20000000000 */
[----:B------:R-:W-:Y:S01]  /*5af0*/  FSEL R26, R26, -INF , !P5 ;  /* 0xff8000001a1a7808 */ /* 0x000fe20006800000 */
[----:B------:R-:W-:Y:S01]  /*5b00*/  FFMA.FTZ R20, R25, UR5, R20 ;  /* 0x0000000519147c23 */ /* 0x000fe20008010014 */
[C---:B------:R-:W-:Y:S01]  /*5b10*/  ISETP.GE.AND P5, PT, R4.reuse, R106, PT ;  /* 0x0000006a0400720c */ /* 0x040fe20003fa6270 */
[----:B------:R-:W-:Y:S01]  /*5b20*/  FFMA.FTZ R9, R9, UR5, R22 ;  /* 0x0000000509097c23 */ /* 0x000fe20008010016 */
[----:B------:R-:W-:Y:S01]  /*5b30*/  ISETP.GE.AND P4, PT, R4, R105, PT ;  /* 0x000000690400720c */ /* 0x000fe20003f86270 */
[----:B------:R-:W-:Y:S01]  /*5b40*/  VIADD R4, R3, 0x18 ;  /* 0x0000001803047836 */ /* 0x000fe20000000000 */
[----:B------:R-:W-:-:S02]  /*5b50*/  I2FP.F32.S32 R22, R6 ;  /* 0x0000000600167245 */ /* 0x000fc40000201400 */
[----:B------:R-:W-:Y:S02]  /*5b60*/  FSEL R112, R5, -INF , !P0 ;  /* 0xff80000005707808 */ /* 0x000fe40004000000 */
[----:B------:R-:W-:Y:S01]  /*5b70*/  FSEL R92, R20, -INF , !P5 ;  /* 0xff800000145c7808 */ /* 0x000fe20006800000 */
[----:B------:R-:W-:Y:S01]  /*5b80*/  FFMA.FTZ R21, R22, UR5, R21 ;  /* 0x0000000516157c23 */ /* 0x000fe20008010015 */
[----:B------:R-:W-:Y:S02]  /*5b90*/  FSEL R33, R9, -INF , !P4 ;  /* 0xff80000009217808 */ /* 0x000fe40006000000 */
[C---:B------:R-:W-:Y:S02]  /*5ba0*/  ISETP.GE.AND P5, PT, R4.reuse, R106, PT ;  /* 0x0000006a0400720c */ /* 0x040fe40003fa6270 */
[----:B------:R-:W-:Y:S02]  /*5bb0*/  ISETP.GE.AND P4, PT, R4, R105, PT ;  /* 0x000000690400720c */ /* 0x000fe40003f86270 */
[----:B------:R-:W-:Y:S01]  /*5bc0*/  I2FP.F32.S32 R5, R4 ;  /* 0x0000000400057245 */ /* 0x000fe20000201400 */
[----:B------:R-:W-:Y:S01]  /*5bd0*/  IMAD.U32 R4, RZ, RZ, UR18 ;  /* 0x00000012ff047e24 */ /* 0x000fe2000f8e00ff */
[----:B------:R-:W-:-:S02]  /*5be0*/  FSEL R109, R7, -INF , !P6 ;  /* 0xff800000076d7808 */ /* 0x000fc40007000000 */
[----:B------:R-:W-:Y:S01]  /*5bf0*/  ISETP.GE.AND P0, PT, R6, R106, PT ;  /* 0x0000006a0600720c */ /* 0x000fe20003f06270 */
[----:B------:R-:W-:Y:S01]  /*5c00*/  IMAD R4, R4, 0x40, R129 ;  /* 0x0000004004047824 */ /* 0x000fe200078e0281 */
[----:B------:R-:W-:Y:S01]  /*5c10*/  ISETP.GE.AND P6, PT, R6, R105, PT ;  /* 0x000000690600720c */ /* 0x000fe20003fc6270 */
[C---:B------:R-:W-:Y:S01]  /*5c20*/  FFMA.FTZ R16, R5.reuse, UR5, R16 ;  /* 0x0000000505107c23 */ /* 0x040fe20008010010 */
[----:B------:R-:W-:Y:S01]  /*5c30*/  I2FP.F32.S32 R6, R6 ;  /* 0x0000000600067245 */ /* 0x000fe20000201400 */
[----:B------:R-:W-:Y:S01]  /*5c40*/  FFMA.FTZ R18, R5, UR5, R18 ;  /* 0x0000000505127c23 */ /* 0x000fe20008010012 */
[----:B------:R-:W-:Y:S01]  /*5c50*/  I2FP.F32.S32 R7, R3 ;  /* 0x0000000300077245 */ /* 0x000fe20000201400 */
[----:B------:R-:W-:Y:S01]  /*5c60*/  VIADD R5, R3, 0x19 ;  /* 0x0000001903057836 */ /* 0x000fe20000000000 */
[----:B------:R-:W-:Y:S01]  /*5c70*/  FSEL R94, R21, -INF , !P0 ;  /* 0xff800000155e7808 */ /* 0x000fe20004000000 */
[----:B------:R-:W-:Y:S01]  /*5c80*/  FFMA.FTZ R6, R6, UR5, R23 ;  /* 0x0000000506067c23 */ /* 0x000fe20008010017 */
[----:B------:R-:W-:Y:S01]  /*5c90*/  ISETP.GE.AND P0, PT, R3, R106, PT ;  /* 0x0000006a0300720c */ /* 0x000fe20003f06270 */
[----:B------:R-:W-:Y:S01]  /*5ca0*/  FFMA.FTZ R8, R7, UR5, R8 ;  /* 0x0000000507087c23 */ /* 0x000fe20008010008 */
[----:B------:R-:W-:Y:S01]  /*5cb0*/  VIADD R3, R4, 0x20 ;  /* 0x0000002004037836 */ /* 0x000fe20000000000 */
[----:B------:R-:W-:Y:S01]  /*5cc0*/  FSEL R93, R18, -INF , !P4 ;  /* 0xff800000125d7808 */ /* 0x000fe20006000000 */
[----:B------:R-:W-:Y:S01]  /*5cd0*/  VIADD R23, R4, 0x30 ;  /* 0x0000003004177836 */ /* 0x000fe20000000000 */
[----:B------:R-:W-:-:S02]  /*5ce0*/  FSEL R95, R6, -INF , !P6 ;  /* 0xff800000065f7808 */ /* 0x000fc40007000000 */
[----:B------:R-:W-:Y:S02]  /*5cf0*/  FSEL R34, R8, -INF , !P0 ;  /* 0xff80000008227808 */ /* 0x000fe40004000000 */
[----:B------:R-:W-:Y:S02]  /*5d00*/  I2FP.F32.S32 R6, R5 ;  /* 0x0000000500067245 */ /* 0x000fe40000201400 */
[CC--:B------:R-:W-:Y:S02]  /*5d10*/  ISETP.GE.AND P4, PT, R3.reuse, R106.reuse, PT ;  /* 0x0000006a0300720c */ /* 0x0c0fe40003f86270 */
[----:B------:R-:W-:Y:S01]  /*5d20*/  ISETP.GE.AND P0, PT, R3, R105, PT ;  /* 0x000000690300720c */ /* 0x000fe20003f06270 */
[C---:B------:R-:W-:Y:S01]  /*5d30*/  FFMA.FTZ R17, R6.reuse, UR5, R17 ;  /* 0x0000000506117c23 */ /* 0x040fe20008010011 */
[----:B------:R-:W-:Y:S01]  /*5d40*/  I2FP.F32.S32 R3, R3 ;  /* 0x0000000300037245 */ /* 0x000fe20000201400 */
[----:B------:R-:W-:Y:S01]  /*5d50*/  FFMA.FTZ R19, R6, UR5, R19 ;  /* 0x0000000506137c23 */ /* 0x000fe20008010013 */
[----:B------:R-:W-:Y:S01]  /*5d60*/  FSEL R108, R16, -INF , !P5 ;  /* 0xff800000106c7808 */ /* 0x000fe20006800000 */
[C---:B------:R-:W-:Y:S01]  /*5d70*/  VIADD R6, R4.reuse, 0x21 ;  /* 0x0000002104067836 */ /* 0x040fe20000000000 */
[----:B------:R-:W-:Y:S01]  /*5d80*/  ISETP.GE.AND P6, PT, R5, R106, PT ;  /* 0x0000006a0500720c */ /* 0x000fe20003fc6270 */
[----:B------:R-:W-:Y:S01]  /*5d90*/  FFMA.FTZ R12, R3, UR5, R12 ;  /* 0x00000005030c7c23 */ /* 0x000fe2000801000c */
[----:B------:R-:W-:Y:S01]  /*5da0*/  ISETP.GE.AND P5, PT, R5, R105, PT ;  /* 0x000000690500720c */ /* 0x000fe20003fa6270 */
[----:B------:R-:W-:Y:S01]  /*5db0*/  FFMA.FTZ R14, R3, UR5, R14 ;  /* 0x00000005030e7c23 */ /* 0x000fe2000801000e */
[C---:B------:R-:W-:Y:S01]  /*5dc0*/  VIADD R3, R4.reuse, 0x28 ;  /* 0x0000002804037836 */ /* 0x040fe20000000000 */
[----:B------:R-:W-:Y:S01]  /*5dd0*/  FSEL R110, R17, -INF , !P6 ;  /* 0xff800000116e7808 */ /* 0x000fe20007000000 */
[----:B------:R-:W-:Y:S01]  /*5de0*/  VIADD R5, R4, 0x38 ;  /* 0x0000003804057836 */ /* 0x000fe20000000000 */
[----:B------:R-:W-:-:S02]  /*5df0*/  FSEL R107, R19, -INF , !P5 ;  /* 0xff800000136b7808 */ /* 0x000fc40006800000 */
[C---:B------:R-:W-:Y:S02]  /*5e00*/  ISETP.GE.AND P6, PT, R6.reuse, R106, PT ;  /* 0x0000006a0600720c */ /* 0x040fe40003fc6270 */
[----:B------:R-:W-:Y:S02]  /*5e10*/  ISETP.GE.AND P5, PT, R6, R105, PT ;  /* 0x000000690600720c */ /* 0x000fe40003fa6270 */
[----:B------:R-:W-:Y:S02]  /*5e20*/  FSEL R12, R12, -INF , !P4 ;  /* 0xff8000000c0c7808 */ /* 0x000fe40006000000 */
[----:B------:R-:W-:Y:S02]  /*5e30*/  FSEL R17, R14, -INF , !P0 ;  /* 0xff8000000e117808 */ /* 0x000fe40004000000 */
[----:B------:R-:W-:Y:S02]  /*5e40*/  I2FP.F32.S32 R6, R6 ;  /* 0x0000000600067245 */ /* 0x000fe40000201400 */
[----:B------:R-:W-:-:S02]  /*5e50*/  ISETP.GE.AND P4, PT, R3, R106, PT ;  /* 0x0000006a0300720c */ /* 0x000fc40003f86270 */
[----:B------:R-:W-:Y:S01]  /*5e60*/  ISETP.GE.AND P0, PT, R3, R105, PT ;  /* 0x000000690300720c */ /* 0x000fe20003f06270 */
[C---:B------:R-:W-:Y:S01]  /*5e70*/  FFMA.FTZ R19, R6.reuse, UR5, R15 ;  /* 0x0000000506137c23 */ /* 0x040fe2000801000f */
[----:B------:R-:W-:Y:S01]  /*5e80*/  I2FP.F32.S32 R3, R3 ;  /* 0x0000000300037245 */ /* 0x000fe20000201400 */
[----:B------:R-:W-:Y:S01]  /*5e90*/  FFMA.FTZ R13, R6, UR5, R13 ;  /* 0x00000005060d7c23 */ /* 0x000fe2000801000d */
[C---:B------:R-:W-:Y:S02]  /*5ea0*/  VIADD R6, R4.reuse, 0x29 ;  /* 0x0000002904067836 */ /* 0x040fe40000000000 */
[----:B------:R-:W-:Y:S01]  /*5eb0*/  FSEL R19, R19, -INF , !P5 ;  /* 0xff80000013137808 */ /* 0x000fe20006800000 */
[C---:B------:R-:W-:Y:S01]  /*5ec0*/  FFMA.FTZ R14, R3.reuse, UR5, R96 ;  /* 0x00000005030e7c23 */ /* 0x040fe20008010060 */
[----:B------:R-:W-:Y:S01]  /*5ed0*/  FFMA.FTZ R15, R3, UR5, R98 ;  /* 0x00000005030f7c23 */ /* 0x000fe20008010062 */
[----:B------:R-:W-:Y:S01]  /*5ee0*/  FSEL R16, R13, -INF , !P6 ;  /* 0xff8000000d107808 */ /* 0x000fe20007000000 */
[----:B------:R-:W-:Y:S01]  /*5ef0*/  VIADD R3, R4, 0x31 ;  /* 0x0000003104037836 */ /* 0x000fe20000000000 */
[----:B------:R-:W-:-:S02]  /*5f00*/  ISETP.GE.AND P6, PT, R6, R106, PT ;  /* 0x0000006a0600720c */ /* 0x000fc40003fc6270 */
[----:B------:R-:W-:Y:S02]  /*5f10*/  FSEL R14, R14, -INF , !P4 ;  /* 0xff8000000e0e7808 */ /* 0x000fe40006000000 */
[----:B------:R-:W-:Y:S02]  /*5f20*/  FSEL R15, R15, -INF , !P0 ;  /* 0xff8000000f0f7808 */ /* 0x000fe40004000000 */
[C---:B------:R-:W-:Y:S02]  /*5f30*/  ISETP.GE.AND P4, PT, R23.reuse, R106, PT ;  /* 0x0000006a1700720c */ /* 0x040fe40003f86270 */
[----:B------:R-:W-:Y:S02]  /*5f40*/  ISETP.GE.AND P0, PT, R23, R105, PT ;  /* 0x000000691700720c */ /* 0x000fe40003f06270 */
[----:B------:R-:W-:Y:S02]  /*5f50*/  I2FP.F32.S32 R23, R23 ;  /* 0x0000001700177245 */ /* 0x000fe40000201400 */
[----:B------:R-:W-:-:S02]  /*5f60*/  ISETP.GE.AND P5, PT, R6, R105, PT ;  /* 0x000000690600720c */ /* 0x000fc40003fa6270 */
[----:B------:R-:W-:Y:S01]  /*5f70*/  I2FP.F32.S32 R6, R6 ;  /* 0x0000000600067245 */ /* 0x000fe20000201400 */
[C---:B------:R-:W-:Y:S01]  /*5f80*/  FFMA.FTZ R18, R23.reuse, UR5, R28 ;  /* 0x0000000517127c23 */ /* 0x040fe2000801001c */
[----:B------:R-:W-:-:S03]  /*5f90*/  FFMA.FTZ R23, R23, UR5, R30 ;  /* 0x0000000517177c23 */ /* 0x000fc6000801001e */
[----:B------:R-:W-:Y:S01]  /*5fa0*/  FFMA.FTZ R24, R6, UR5, R97 ;  /* 0x0000000506187c23 */ /* 0x000fe20008010061 */
[----:B------:R-:W-:Y:S01]  /*5fb0*/  FSEL R18, R18, -INF , !P4 ;  /* 0xff80000012127808 */ /* 0x000fe20006000000 */
[----:B------:R-:W-:Y:S01]  /*5fc0*/  FFMA.FTZ R13, R6, UR5, R99 ;  /* 0x00000005060d7c23 */ /* 0x000fe20008010063 */
[----:B------:R-:W-:Y:S02]  /*5fd0*/  FSEL R23, R23, -INF , !P0 ;  /* 0xff80000017177808 */ /* 0x000fe40004000000 */
[C---:B------:R-:W-:Y:S02]  /*5fe0*/  ISETP.GE.AND P4, PT, R5.reuse, R106, PT ;  /* 0x0000006a0500720c */ /* 0x040fe40003f86270 */
[----:B------:R-:W-:Y:S02]  /*5ff0*/  ISETP.GE.AND P0, PT, R5, R105, PT ;  /* 0x000000690500720c */ /* 0x000fe40003f06270 */
[----:B------:R-:W-:Y:S02]  /*6000*/  I2FP.F32.S32 R5, R5 ;  /* 0x0000000500057245 */ /* 0x000fe40000201400 */
[----:B------:R-:W-:-:S02]  /*6010*/  I2FP.F32.S32 R6, R3 ;  /* 0x0000000300067245 */ /* 0x000fc40000201400 */
[----:B------:R-:W-:Y:S01]  /*6020*/  FSEL R24, R24, -INF , !P6 ;  /* 0xff80000018187808 */ /* 0x000fe20007000000 */
[----:B------:R-:W-:Y:S01]  /*6030*/  FFMA.FTZ R20, R5, UR5, R90 ;  /* 0x0000000505147c23 */ /* 0x000fe2000801005a */
[----:B------:R-:W-:Y:S01]  /*6040*/  FSEL R13, R13, -INF , !P5 ;  /* 0xff8000000d0d7808 */ /* 0x000fe20006800000 */
[----:B------:R-:W-:Y:S01]  /*6050*/  FFMA.FTZ R22, R6, UR5, R31 ;  /* 0x0000000506167c23 */ /* 0x000fe2000801001f */
[----:B------:R-:W-:Y:S01]  /*6060*/  ISETP.GE.AND P6, PT, R3, R106, PT ;  /* 0x0000006a0300720c */ /* 0x000fe20003fc6270 */
[----:B------:R-:W-:Y:S01]  /*6070*/  FFMA.FTZ R27, R5, UR5, R88 ;  /* 0x00000005051b7c23 */ /* 0x000fe20008010058 */
[----:B------:R-:W-:Y:S01]  /*6080*/  ISETP.GE.AND P5, PT, R3, R105, PT ;  /* 0x000000690300720c */ /* 0x000fe20003fa6270 */
[----:B------:R-:W-:Y:S01]  /*6090*/  VIADD R3, R4, 0x39 ;  /* 0x0000003904037836 */ /* 0x000fe20000000000 */
[----:B------:R-:W-:Y:S01]  /*60a0*/  FSEL R20, R20, -INF , !P0 ;  /* 0xff80000014147808 */ /* 0x000fe20004000000 */
[----:B------:R-:W-:Y:S01]  /*60b0*/  FFMA.FTZ R25, R6, UR5, R29 ;  /* 0x0000000506197c23 */ /* 0x000fe2000801001d */
[----:B------:R-:W-:-:S02]  /*60c0*/  PLOP3.LUT P0, PT, PT, PT, UP0, 0x80, 0x0 ;  /* 0x000000000000781c */ /* 0x000fc40003f0f008 */
[----:B------:R-:W-:Y:S02]  /*60d0*/  FSEL R22, R22, -INF , !P5 ;  /* 0xff80000016167808 */ /* 0x000fe40006800000 */
[----:B------:R-:W-:Y:S02]  /*60e0*/  ISETP.GE.AND P5, PT, R4, R105, PT ;  /* 0x000000690400720c */ /* 0x000fe40003fa6270 */
[----:B------:R-:W-:Y:S02]  /*60f0*/  I2FP.F32.S32 R5, R4 ;  /* 0x0000000400057245 */ /* 0x000fe40000201400 */
[----:B------:R-:W-:Y:S02]  /*6100*/  I2FP.F32.S32 R4, R3 ;  /* 0x0000000300047245 */ /* 0x000fe40000201400 */
[----:B------:R-:W-:Y:S01]  /*6110*/  FSEL R25, R25, -INF , !P6 ;  /* 0xff80000019197808 */ /* 0x000fe20007000000 */
[----:B------:R-:W-:Y:S01]  /*6120*/  FFMA.FTZ R5, R5, UR5, R10 ;  /* 0x0000000505057c23 */ /* 0x000fe2000801000a */
[----:B------:R-:W-:Y:S01]  /*6130*/  FSEL R27, R27, -INF , !P4 ;  /* 0xff8000001b1b7808 */ /* 0x000fe20006000000 */
[C---:B------:R-:W-:Y:S01]  /*6140*/  FFMA.FTZ R28, R4.reuse, UR5, R89 ;  /* 0x00000005041c7c23 */ /* 0x040fe20008010059 */
[----:B------:R-:W-:Y:S01]  /*6150*/  FFMA.FTZ R21, R4, UR5, R91 ;  /* 0x0000000504157c23 */ /* 0x000fe2000801005b */
[----:B------:R-:W-:-:S02]  /*6160*/  ISETP.GE.AND P6, PT, R3, R106, PT ;  /* 0x0000006a0300720c */ /* 0x000fc40003fc6270 */
        /* <DEDUP_REMOVED lines=70> */
.L_x_950:
[----:B------:R-:W-:Y:S05]  /*65d0*/  BSYNC B0 ;  /* 0x0000000000007941 */ /* 0x000fea0003800000 */
.L_x_949:
[----:B------:R-:W0:Y:S02]  /*65e0*/  LDGDEPBAR ;  /* 0x00000000000079af */ /* 0x000e240000000000 */
.L_x_948:
[----:B------:R-:W-:Y:S01]  /*65f0*/  FMNMX.FTZ R3, R2, R34, !PT ;  /* 0x0000002202037209 */ /* 0x000fe20007810000 */
[----:B------:R-:W-:Y:S01]  /*6600*/  IMAD.WIDE.U32 R138, R104, -0x326172a9, RZ ;  /* 0xcd9e8d57688a7825 */ /* 0x000fe200078e00ff */
[----:B--2---:R-:W-:Y:S01]  /*6610*/  FMNMX.FTZ R6, R0, R89, !PT ;  /* 0x0000005900067209 */ /* 0x004fe20007810000 */
[----:B------:R-:W-:Y:S01]  /*6620*/  USHF.L.U32 UR6, UR18, 0x1, URZ ;  /* 0x0000000112067899 */ /* 0x000fe2000800063f */
[----:B------:R-:W-:Y:S01]  /*6630*/  FMNMX.FTZ R3, R114, R3, !PT ;  /* 0x0000000372037209 */ /* 0x000fe20007810000 */
[----:B------:R-:W-:Y:S01]  /*6640*/  IMAD.WIDE.U32 R30, R84, -0x2daee0ad, RZ ;  /* 0xd2511f53541e7825 */ /* 0x000fe200078e00ff */
[----:B------:R-:W-:Y:S01]  /*6650*/  FMNMX.FTZ R6, R111, R6, !PT ;  /* 0x000000066f067209 */ /* 0x000fe20007810000 */
[----:B------:R-:W-:Y:S01]  /*6660*/  UIADD3 UR4, UR6, 0x1, URZ ;  /* 0x0000000106047890 */ /* 0x000fe2000fffe03f */
[----:B------:R-:W-:Y:S01]  /*6670*/  FMNMX.FTZ R3, R26, R3, !PT ;  /* 0x000000031a037209 */ /* 0x000fe20007810000 */
[----:B------:R-:W-:Y:S01]  /*6680*/  VIADD R35, R132, 0x3c6ef372 ;  /* 0x3c6ef37284237836 */ /* 0x000fe20000000000 */
[----:B------:R-:W-:Y:S01]  /*6690*/  FMNMX.FTZ R6, R11, R6, !PT ;  /* 0x000000060b067209 */ /* 0x000fe20007810000 */
[----:B------:R-:W-:Y:S01]  /*66a0*/  VIADD R29, R133, 0x32370b8f ;  /* 0x32370b8f851d7836 */ /* 0x000fe20000000000 */
[----:B------:R-:W-:Y:S01]  /*66b0*/  FMNMX.FTZ R3, R112, R3, !PT ;  /* 0x0000000370037209 */ /* 0x000fe20007810000 */
[----:B------:R-:W-:Y:S01]  /*66c0*/  VIADD R88, R132, 0x78dde6e4 ;  /* 0x78dde6e484587836 */ /* 0x000fe20000000000 */
[----:B------:R-:W-:Y:S01]  /*66d0*/  FMNMX.FTZ R6, R109, R6, !PT ;  /* 0x000000066d067209 */ /* 0x000fe20007810000 */
[----:B------:R-:W-:Y:S01]  /*66e0*/  @UP0 UIADD3 UR19, UR19, -0x3, URZ ;  /* 0xfffffffd13130890 */ /* 0x000fe2000fffe03f */
        /* <DEDUP_REMOVED lines=17> */
[----:B------:R-:W-:Y:S02]  /*6800*/  LOP3.LUT R96, R139, R87, RZ, 0x3c, !PT ;  /* 0x000000578b607212 */ /* 0x000fe400078e3cff */
[----:B------:R-:W-:-:S03]  /*6810*/  FMNMX.FTZ R4, R25, R4, !PT ;  /* 0x0000000419047209 */ /* 0x000fc60007810000 */
[----:B------:R-:W-:Y:S01]  /*6820*/  IMAD.WIDE.U32 R96, R96, -0x2daee0ad, RZ ;  /* 0xd2511f5360607825 */ /* 0x000fe200078e00ff */
[----:B------:R-:W-:-:S04]  /*6830*/  FMNMX.FTZ R3, R27, R4, !PT ;  /* 0x000000041b037209 */ /* 0x000fc80007810000 */
[----:B------:R-:W-:Y:S02]  /*6840*/  FMNMX.FTZ R4, R28, R3, !PT ;  /* 0x000000031c047209 */ /* 0x000fe40007810000 */
[----:B------:R-:W-:-:S03]  /*6850*/  FMNMX.FTZ R3, R23, R6, !PT ;  /* 0x0000000617037209 */ /* 0x000fc60007810000 */
[----:B------:R-:W1:Y:S01]  /*6860*/  SHFL.BFLY PT, R5, R4, 0x2, 0x1f ;  /* 0x0c401f0004057f89 */ /* 0x000e6200000e0000 */
[----:B------:R-:W-:-:S04]  /*6870*/  FMNMX.FTZ R3, R22, R3, !PT ;  /* 0x0000000316037209 */ /* 0x000fc80007810000 */
[----:B------:R-:W-:Y:S01]  /*6880*/  FMNMX.FTZ R6, R20, R3, !PT ;  /* 0x0000000314067209 */ /* 0x000fe20007810000 */
[----:B------:R-:W-:-:S03]  /*6890*/  VIADD R3, R133, 0xbb67ae85 ;  /* 0xbb67ae8585037836 */ /* 0x000fc60000000000 */
[----:B------:R-:W-:Y:S02]  /*68a0*/  FMNMX.FTZ R7, R21, R6, !PT ;  /* 0x0000000615077209 */ /* 0x000fe40007810000 */
[----:B------:R-:W-:Y:S01]  /*68b0*/  LOP3.LUT R90, R97, R30, R3, 0x96, !PT ;  /* 0x0000001e615a7212 */ /* 0x000fe200078e9603 */
[----:B------:R-:W-:Y:S01]  /*68c0*/  VIADD R30, R132, 0x9e3779b9 ;  /* 0x9e3779b9841e7836 */ /* 0x000fe20000000000 */
[----:B------:R-:W-:Y:S01]  /*68d0*/  LOP3.LUT R3, R31, UR4, R133, 0x96, !PT ;  /* 0x000000041f037c12 */ /* 0x000fe2000f8e9685 */
[----:B------:R-:W2:Y:S02]  /*68e0*/  SHFL.BFLY PT, R8, R7, 0x2, 0x1f ;  /* 0x0c401f0007087f89 */ /* 0x000ea400000e0000 */
[----:B------:R-:W-:-:S04]  /*68f0*/  IMAD.WIDE.U32 R90, R90, -0x326172a9, RZ ;  /* 0xcd9e8d575a5a7825 */ /* 0x000fc800078e00ff */
[----:B------:R-:W-:Y:S01]  /*6900*/  IMAD.WIDE.U32 R136, R3, -0x326172a9, RZ ;  /* 0xcd9e8d5703887825 */ /* 0x000fe200078e00ff */
[----:B-1----:R-:W-:Y:S02]  /*6910*/  FMNMX.FTZ R5, R4, R5, !PT ;  /* 0x0000000504057209 */ /* 0x002fe40007810000 */
[----:B------:R-:W-:-:S03]  /*6920*/  LOP3.LUT R4, R31, UR6, R133, 0x96, !PT ;  /* 0x000000061f047c12 */ /* 0x000fc6000f8e9685 */
[----:B------:R-:W1:Y:S01]  /*6930*/  SHFL.BFLY PT, R32, R5, 0x1, 0x1f ;  /* 0x0c201f0005207f89 */ /* 0x000e6200000e0000 */
[----:B--2---:R-:W-:Y:S01]  /*6940*/  FMNMX.FTZ R8, R7, R8, !PT ;  /* 0x0000000807087209 */ /* 0x004fe20007810000 */
[----:B------:R-:W-:-:S04]  /*6950*/  IMAD.WIDE.U32 R6, R4, -0x326172a9, RZ ;  /* 0xcd9e8d5704067825 */ /* 0x000fc800078e00ff */
[----:B------:R-:W2:Y:S01]  /*6960*/  SHFL.BFLY PT, R3, R8, 0x1, 0x1f ;  /* 0x0c201f0008037f89 */ /* 0x000ea200000e0000 */
[-CC-:B------:R-:W-:Y:S02]  /*6970*/  LOP3.LUT R98, R7, R138.reuse, R30.reuse, 0x96, !PT ;  /* 0x0000008a07627212 */ /* 0x180fe400078e961e */
[----:B------:R-:W-:Y:S02]  /*6980*/  LOP3.LUT R30, R137, R138, R30, 0x96, !PT ;  /* 0x0000008a891e7212 */ /* 0x000fe400078e961e */
[C-C-:B------:R-:W-:Y:S01]  /*6990*/  LOP3.LUT R6, R91.reuse, R6, R35.reuse, 0x96, !PT ;  /* 0x000000065b067212 */ /* 0x140fe200078e9623 */
[----:B------:R-:W-:Y:S01]  /*69a0*/  IMAD.WIDE.U32 R98, R98, -0x2daee0ad, RZ ;  /* 0xd2511f5362627825 */ /* 0x000fe200078e00ff */
[----:B------:R-:W-:Y:S02]  /*69b0*/  LOP3.LUT R35, R91, R136, R35, 0x96, !PT ;  /* 0x000000885b237212 */ /* 0x000fe400078e9623 */
[----:B-1----:R-:W-:Y:S01]  /*69c0*/  FMNMX.FTZ R32, R5, R32, !PT ;  /* 0x0000002005207209 */ /* 0x002fe20007810000 */
[----:B------:R-:W-:-:S02]  /*69d0*/  VIADD R5, R133, 0x76cf5d0a ;  /* 0x76cf5d0a85057836 */ /* 0x000fc40000000000 */
[----:B------:R-:W-:Y:S01]  /*69e0*/  IMAD.WIDE.U32 R30, R30, -0x2daee0ad, RZ ;  /* 0xd2511f531e1e7825 */ /* 0x000fe200078e00ff */
[----:B------:R-:W-:Y:S02]  /*69f0*/  FSETP.NEU.FTZ.AND P2, PT, R32, -INF , PT ;  /* 0xff8000002000780b */ /* 0x000fe40003f5d000 */
[-CC-:B------:R-:W-:Y:S01]  /*6a00*/  LOP3.LUT R4, R99, R96.reuse, R5.reuse, 0x96, !PT ;  /* 0x0000006063047212 */ /* 0x180fe200078e9605 */
[----:B------:R-:W-:Y:S01]  /*6a10*/  IMAD.WIDE.U32 R6, R6, -0x2daee0ad, RZ ;  /* 0xd2511f5306067825 */ /* 0x000fe200078e00ff */
[----:B------:R-:W-:-:S03]  /*6a20*/  LOP3.LUT R96, R31, R96, R5, 0x96, !PT ;  /* 0x000000601f607212 */ /* 0x000fc600078e9605 */
[C---:B------:R-:W-:Y:S01]  /*6a30*/  FMUL.FTZ R31, R32.reuse, UR17 ;  /* 0x00000011201f7c20 */ /* 0x040fe20008410000 */
[----:B------:R-:W-:Y:S01]  /*6a40*/  FSEL R5, R32, RZ, P2 ;  /* 0x000000ff20057208 */ /* 0x000fe20001000000 */
[----:B------:R-:W-:Y:S01]  /*6a50*/  IMAD.WIDE.U32 R96, R96, -0x326172a9, RZ ;  /* 0xcd9e8d5760607825 */ /* 0x000fe200078e00ff */
[----:B--2---:R-:W-:-:S03]  /*6a60*/  FMNMX.FTZ R3, R8, R3, !PT ;  /* 0x0000000308037209 */ /* 0x004fc60007810000 */
[----:B------:R-:W-:Y:S01]  /*6a70*/  FADD.FTZ R2, R2, -R5 ;  /* 0x8000000502027221 */ /* 0x000fe20000010000 */
[----:B------:R-:W-:Y:S02]  /*6a80*/  FSEL R31, R31, RZ, P2 ;  /* 0x000000ff1f1f7208 */ /* 0x000fe40001000000 */
[----:B------:R-:W-:Y:S01]  /*6a90*/  FSETP.NEU.FTZ.AND P1, PT, R3, -INF , PT ;  /* 0xff8000000300780b */ /* 0x000fe20003f3d000 */
[----:B------:R-:W-:Y:S01]  /*6aa0*/  FMUL.FTZ R8, R2, UR17 ;  /* 0x0000001102087c20 */ /* 0x000fe20008410000 */
[----:B------:R-:W-:Y:S01]  /*6ab0*/  LOP3.LUT R2, R7, R98, R29, 0x96, !PT ;  /* 0x0000006207027212 */ /* 0x000fe200078e961d */
[----:B------:R-:W-:Y:S01]  /*6ac0*/  FFMA.FTZ R10, R114, UR17, -R31 ;  /* 0x00000011720a7c23 */ /* 0x000fe2000801081f */
[----:B------:R-:W-:Y:S01]  /*6ad0*/  FSEL R5, R3, RZ, P1 ;  /* 0x000000ff03057208 */ /* 0x000fe20000800000 */
[----:B------:R-:W-:-:S04]  /*6ae0*/  IMAD.WIDE.U32 R114, R4, -0x326172a9, RZ ;  /* 0xcd9e8d5704727825 */ /* 0x000fc800078e00ff */
[--C-:B------:R-:W-:Y:S01]  /*6af0*/  FFMA.FTZ R113, R26, UR17, -R31.reuse ;  /* 0x000000111a717c23 */ /* 0x100fe2000801081f */
[----:B------:R-:W1:Y:S01]  /*6b00*/  MUFU.EX2 R8, R8 ;  /* 0x0000000800087308 */ /* 0x000e620000000800 */
[----:B------:R-:W-:Y:S01]  /*6b10*/  FFMA.FTZ R105, R112, UR17, -R31 ;  /* 0x0000001170697c23 */ /* 0x000fe2000801081f */
[----:B------:R-:W-:Y:S01]  /*6b20*/  FADD.FTZ R0, R0, -R5 ;  /* 0x8000000500007221 */ /* 0x000fe20000010000 */
[----:B------:R-:W-:Y:S01]  /*6b30*/  FFMA.FTZ R5, R34, UR17, -R31 ;  /* 0x0000001122057c23 */ /* 0x000fe2000801081f */
[----:B------:R-:W-:-:S04]  /*6b40*/  IMAD.WIDE.U32 R34, R35, -0x2daee0ad, RZ ;  /* 0xd2511f5323227825 */ /* 0x000fc800078e00ff */
[----:B------:R-:W-:Y:S01]  /*6b50*/  FFMA.FTZ R112, R94, UR17, -R31 ;  /* 0x000000115e707c23 */ /* 0x000fe2000801081f */
[----:B------:R-:W-:Y:S01]  /*6b60*/  FMUL.FTZ R9, R0, UR17 ;  /* 0x0000001100097c20 */ /* 0x000fe20008410000 */
[----:B------:R-:W-:Y:S01]  /*6b70*/  FMUL.FTZ R0, R3, UR17 ;  /* 0x0000001103007c20 */ /* 0x000fe20008410000 */
[----:B------:R-:W-:Y:S01]  /*6b80*/  IMAD.WIDE.U32 R138, R2, -0x326172a9, RZ ;  /* 0xcd9e8d57028a7825 */ /* 0x000fe200078e00ff */
[----:B------:R-:W2:Y:S01]  /*6b90*/  MUFU.EX2 R5, R5 ;  /* 0x0000000500057308 */ /* 0x000ea20000000800 */
[----:B------:R-:W-:Y:S02]  /*6ba0*/  LOP3.LUT R29, R35, R30, R29, 0x96, !PT ;  /* 0x0000001e231d7212 */ /* 0x000fe400078e961d */
[----:B------:R-:W-:Y:S01]  /*6bb0*/  FFMA.FTZ R99, R108, UR17, -R31 ;  /* 0x000000116c637c23 */ /* 0x000fe2000801081f */
[----:B------:R-:W-:Y:S01]  /*6bc0*/  FSEL R0, R0, RZ, P1 ;  /* 0x000000ff00007208 */ /* 0x000fe20000800000 */
[----:B------:R-:W-:Y:S01]  /*6bd0*/  VIADD R35, R133, 0xed9eba14 ;  /* 0xed9eba1485237836 */ /* 0x000fe20000000000 */
[----:B------:R-:W-:Y:S01]  /*6be0*/  LOP3.LUT R134, R139, R114, R88, 0x96, !PT ;  /* 0x000000728b867212 */ /* 0x000fe200078e9658 */
[----:B------:R-:W-:-:S02]  /*6bf0*/  VIADD R26, R133, 0x646e171e ;  /* 0x646e171e851a7836 */ /* 0x000fc40000000000 */
        /* <DEDUP_REMOVED lines=9> */
[-C--:B--2---:R-:W-:Y:S01]  /*6c90*/  FFMA.FTZ R98, R144, R8.reuse, R5 ;  /* 0x0000000890627223 */ /* 0x084fe20000010005 */
        /* <DEDUP_REMOVED lines=15> */
[--C-:B------:R-:W-:Y:S01]  /*6d90*/  FFMA.FTZ R8, R89, UR17, -R0.reuse ;  /* 0x0000001159087c23 */ /* 0x100fe20008010800 */
[----:B------:R-:W1:Y:S01]  /*6da0*/  MUFU.EX2 R9, R9 ;  /* 0x0000000900097308 */ /* 0x000e620000000800 */
[----:B------:R-:W-:Y:S01]  /*6db0*/  FFMA.FTZ R7, R111, UR17, -R0 ;  /* 0x000000116f077c23 */ /* 0x000fe20008010800 */
[----:B------:R-:W-:-:S02]  /*6dc0*/  VIADD R89, R132, 0xb54cda56 ;  /* 0xb54cda5684597836 */ /* 0x000fc40000000000 */
        /* <DEDUP_REMOVED lines=11> */
[----:B------:R-:W-:Y:S01]  /*6e80*/  FFMA.FTZ R95, R25, UR17, -R31 ;  /* 0x00000011195f7c23 */ /* 0x000fe2000801081f */
[----:B------:R-:W-:Y:S01]  /*6e90*/  FFMA.FTZ R22, R22, UR17, -R0 ;  /* 0x0000001116167c23 */ /* 0x000fe20008010800 */
[----:B------:R-:W3:Y:S01]  /*6ea0*/  MUFU.EX2 R7, R7 ;  /* 0x0000000700077308 */ /* 0x000ee20000000800 */
        /* <DEDUP_REMOVED lines=24> */
[----:B--2---:R-:W-:Y:S01]  /*7030*/  FFMA.FTZ R30, R135, R9, R8 ;  /* 0x00000009871e7223 */ /* 0x004fe20000010008 */
[----:B------:R-:W-:Y:S01]  /*7040*/  VIADD R9, R132, 0xdaa66d2b ;  /* 0xdaa66d2b84097836 */ /* 0x000fe20000000000 */
[----:B---3--:R-:W-:Y:S01]  /*7050*/  F2FP.F16.F32.PACK_AB R8, R7, R8 ;  /* 0x000000080708723e */ /* 0x008fe200000000ff */
[----:B------:R-:W-:Y:S01]  /*7060*/  IMAD.WIDE.U32 R134, R134, -0x2daee0ad, RZ ;  /* 0xd2511f5386867825 */ /* 0x000fe200078e00ff */
[----:B------:R-:W-:Y:S02]  /*7070*/  MUFU.EX2 R113, R113 ;  /* 0x0000007100717308 */ /* 0x000fe40000000800 */
[----:B------:R-:W-:-:S02]  /*7080*/  LOP3.LUT R4, R115, R90, R9, 0x96, !PT ;  /* 0x0000005a73047212 */ /* 0x000fc400078e9609 */
[----:B------:R-:W-:Y:S01]  /*7090*/  LOP3.LUT R90, R97, R90, R9, 0x96, !PT ;  /* 0x0000005a615a7212 */ /* 0x000fe200078e9609 */
[----:B------:R-:W-:Y:S01]  /*70a0*/  FADD.FTZ R97, R7, R30 ;  /* 0x0000001e07617221 */ /* 0x000fe20000010000 */
[----:B------:R-:W-:Y:S02]  /*70b0*/  VIADD R30, R132, 0x1715609d ;  /* 0x1715609d841e7836 */ /* 0x000fe40000000000 */
[----:B------:R-:W-:Y:S01]  /*70c0*/  IMAD.WIDE.U32 R136, R4, -0x2daee0ad, RZ ;  /* 0xd2511f5304887825 */ /* 0x000fe200078e00ff */
[----:B------:R-:W1:Y:S02]  /*70d0*/  MUFU.EX2 R105, R105 ;  /* 0x0000006900697308 */ /* 0x000e640000000800 */
[----:B------:R-:W-:Y:S02]  /*70e0*/  LOP3.LUT R136, R135, R136, R128, 0x96, !PT ;  /* 0x0000008887887212 */ /* 0x000fe400078e9680 */
[----:B------:R-:W-:-:S04]  /*70f0*/  LOP3.LUT R6, R137, R6, R35, 0x96, !PT ;  /* 0x0000000689067212 */ /* 0x000fc800078e9623 */
[----:B------:R-:W-:Y:S01]  /*7100*/  MUFU.EX2 R106, R106 ;  /* 0x0000006a006a7308 */ /* 0x000fe20000000800 */
[----:B------:R-:W-:-:S04]  /*7110*/  IMAD.WIDE.U32 R136, R136, -0x326172a9, RZ ;  /* 0xcd9e8d5788887825 */ /* 0x000fc800078e00ff */
[----:B------:R-:W-:Y:S01]  /*7120*/  IMAD.WIDE.U32 R6, R6, -0x326172a9, RZ ;  /* 0xcd9e8d5706067825 */ /* 0x000fe200078e00ff */
[C---:B------:R-:W-:Y:S02]  /*7130*/  LOP3.LUT R2, R136.reuse, 0xffff, RZ, 0xc0, !PT ;  /* 0x0000ffff88027812 */ /* 0x040fe400078ec0ff */
[----:B------:R-:W-:Y:S01]  /*7140*/  MUFU.EX2 R91, R91 ;  /* 0x0000005b005b7308 */ /* 0x000fe20000000800 */
[----:B------:R-:W-:Y:S02]  /*7150*/  SHF.R.U32.HI R4, RZ, 0x18, R136 ;  /* 0x00000018ff047819 */ /* 0x000fe40000011688 */
[----:B------:R-:W-:Y:S02]  /*7160*/  LOP3.LUT R114, R7, R138, R30, 0x96, !PT ;  /* 0x0000008a07727212 */ /* 0x000fe400078e961e */
[----:B------:R-:W-:Y:S02]  /*7170*/  SHF.R.U32.HI R2, RZ, 0x8, R2 ;  /* 0x00000008ff027819 */ /* 0x000fe40000011602 */
[----:B------:R-:W-:Y:S01]  /*7180*/  LOP3.LUT R7, R136, 0xff, RZ, 0xc0, !PT ;  /* 0x000000ff88077812 */ /* 0x000fe200078ec0ff */
[----:B------:R-:W2:Y:S01]  /*7190*/  MUFU.EX2 R10, R10 ;  /* 0x0000000a000a7308 */ /* 0x000ea20000000800 */
[----:B------:R-:W-:Y:S01]  /*71a0*/  LOP3.LUT R9, R137, R6, R89, 0x96, !PT ;  /* 0x0000000689097212 */ /* 0x000fe200078e9659 */
[----:B------:R-:W-:Y:S01]  /*71b0*/  IMAD.WIDE.U32 R114, R114, -0x2daee0ad, RZ ;  /* 0xd2511f5372727825 */ /* 0x000fe200078e00ff */
[----:B------:R-:W-:-:S02]  /*71c0*/  PRMT R7, R7, 0x5410, R2 ;  /* 0x0000541007077816 */ /* 0x000fc40000000002 */
[----:B------:R-:W-:Y:S02]  /*71d0*/  PRMT R2, R85, 0x7054, R85 ;  /* 0x0000705455027816 */ /* 0x000fe40000000055 */
[----:B------:R-:W-:Y:S01]  /*71e0*/  LOP3.LUT R11, R9, 0xffff, RZ, 0xc0, !PT ;  /* 0x0000ffff090b7812 */ /* 0x000fe200078ec0ff */
[----:B------:R-:W-:Y:S01]  /*71f0*/  MUFU.EX2 R94, R94 ;  /* 0x0000005e005e7308 */ /* 0x000fe20000000800 */
[----:B------:R-:W-:Y:S02]  /*7200*/  LOP3.LUT R111, R115, R134, R26, 0x96, !PT ;  /* 0x00000086736f7212 */ /* 0x000fe400078e961a */
[----:B------:R-:W-:Y:S02]  /*7210*/  HSET2.LE.AND R6, R7, R2, PT ;  /* 0x0000000207067233 */ /* 0x000fe40003803000 */
[----:B-1----:R-:W-:Y:S02]  /*7220*/  F2FP.F16.F32.PACK_AB R7, R105, R113 ;  /* 0x000000716907723e */ /* 0x002fe400000000ff */
[----:B------:R-:W-:Y:S01]  /*7230*/  SHF.R.U32.HI R11, RZ, 0x8, R11 ;  /* 0x00000008ff0b7819 */ /* 0x000fe2000001160b */
[----:B------:R-:W-:Y:S01]  /*7240*/  MUFU.EX2 R93, R93 ;  /* 0x0000005d005d7308 */ /* 0x000fe20000000800 */
[----:B------:R-:W-:Y:S01]  /*7250*/  LOP3.LUT R6, R6, R7, RZ, 0xc0, !PT ;  /* 0x0000000706067212 */ /* 0x000fe200078ec0ff */
[----:B--2---:R-:W-:Y:S01]  /*7260*/  FADD.FTZ R98, R10, R98 ;  /* 0x000000620a627221 */ /* 0x004fe20000010000 */
[----:B------:R-:W-:-:S02]  /*7270*/  SHF.R.U32.HI R7, RZ, 0x10, R136 ;  /* 0x00000010ff077819 */ /* 0x000fc40000011688 */
[----:B------:R-:W-:Y:S01]  /*7280*/  F2FP.F16.F32.PACK_AB R5, R10, R5 ;  /* 0x000000050a05723e */ /* 0x000fe200000000ff */
[----:B------:R-:W-:Y:S01]  /*7290*/  FADD.FTZ R98, R113, R98 ;  /* 0x0000006271627221 */ /* 0x000fe20000010000 */
[----:B------:R-:W-:Y:S01]  /*72a0*/  LOP3.LUT R7, R7, 0xff, RZ, 0xc0, !PT ;  /* 0x000000ff07077812 */ /* 0x000fe200078ec0ff */
[----:B------:R-:W-:Y:S02]  /*72b0*/  MUFU.EX2 R99, R99 ;  /* 0x0000006300637308 */ /* 0x000fe40000000800 */
[----:B------:R-:W-:Y:S01]  /*72c0*/  FADD.FTZ R98, R105, R98 ;  /* 0x0000006269627221 */ /* 0x000fe20000010000 */
[----:B------:R-:W-:Y:S02]  /*72d0*/  PRMT R7, R7, 0x5410, R4 ;  /* 0x0000541007077816 */ /* 0x000fe40000000004 */
[C---:B------:R-:W-:Y:S01]  /*72e0*/  F2FP.F16.F32.PACK_AB R4, R91.reuse, R106 ;  /* 0x0000006a5b04723e */ /* 0x040fe200000000ff */
[----:B------:R-:W-:Y:S02]  /*72f0*/  FADD.FTZ R106, R106, R97 ;  /* 0x000000616a6a7221 */ /* 0x000fe40000010000 */
[----:B------:R-:W-:Y:S01]  /*7300*/  HSET2.LE.AND R7, R7, R2, PT ;  /* 0x0000000207077233 */ /* 0x000fe20003803000 */
[----:B------:R-:W-:Y:S01]  /*7310*/  MUFU.EX2 R92, R92 ;  /* 0x0000005c005c7308 */ /* 0x000fe20000000800 */
[----:B------:R-:W-:Y:S01]  /*7320*/  FADD.FTZ R106, R91, R106 ;  /* 0x0000006a5b6a7221 */ /* 0x000fe20000010000 */
[----:B------:R-:W-:-:S02]  /*7330*/  FFMA.FTZ R91, R27, UR17, -R31 ;  /* 0x000000111b5b7c23 */ /* 0x000fc4000801081f */
[----:B------:R-:W-:Y:S02]  /*7340*/  LOP3.LUT R7, R7, R4, RZ, 0xc0, !PT ;  /* 0x0000000407077212 */ /* 0x000fe400078ec0ff */
[----:B------:R-:W-:Y:S02]  /*7350*/  LOP3.LUT R4, R9, 0xff, RZ, 0xc0, !PT ;  /* 0x000000ff09047812 */ /* 0x000fe400078ec0ff */
[----:B------:R-:W-:Y:S02]  /*7360*/  MUFU.EX2 R109, R109 ;  /* 0x0000006d006d7308 */ /* 0x000fe40000000800 */
[----:B------:R-:W-:-:S05]  /*7370*/  PRMT R11, R4, 0x5410, R11 ;  /* 0x00005410040b7816 */ /* 0x000fca000000000b */
[----:B------:R-:W-:Y:S01]  /*7380*/  HSET2.LE.AND R4, R11, R2, PT ;  /* 0x000000020b047233 */ /* 0x000fe20003803000 */
[----:B------:R-:W-:Y:S04]  /*7390*/  MUFU.EX2 R112, R112 ;  /* 0x0000007000707308 */ /* 0x000fe80000000800 */
[----:B------:R-:W-:Y:S02]  /*73a0*/  LOP3.LUT R4, R4, R5, RZ, 0xc0, !PT ;  /* 0x0000000504047212 */ /* 0x000fe400078ec0ff */
[--C-:B------:R-:W-:Y:S02]  /*73b0*/  SHF.R.U32.HI R5, RZ, 0x10, R9.reuse ;  /* 0x00000010ff057819 */ /* 0x100fe40000011609 */
[----:B------:R-:W-:Y:S01]  /*73c0*/  SHF.R.U32.HI R9, RZ, 0x18, R9 ;  /* 0x00000018ff097819 */ /* 0x000fe20000011609 */
[----:B------:R1:W-:Y:S01]  /*73d0*/  MUFU.EX2 R97, R33 ;  /* 0x0000002100617308 */ /* 0x0003e20000000800 */
[----:B------:R-:W-:-:S04]  /*73e0*/  LOP3.LUT R10, R5, 0xff, RZ, 0xc0, !PT ;  /* 0x000000ff050a7812 */ /* 0x000fc800078ec0ff */
[----:B------:R-:W-:-:S03]  /*73f0*/  PRMT R9, R10, 0x5410, R9 ;  /* 0x000054100a097816 */ /* 0x000fc60000000009 */
[----:B------:R-:W2:Y:S02]  /*7400*/  MUFU.EX2 R108, R108 ;  /* 0x0000006c006c7308 */ /* 0x000ea40000000800 */
[----:B------:R-:W-:-:S05]  /*7410*/  HSET2.LE.AND R5, R9, R2, PT ;  /* 0x0000000209057233 */ /* 0x000fca0003803000 */
[----:B------:R-:W-:Y:S01]  /*7420*/  LOP3.LUT R5, R5, R8, RZ, 0xc0, !PT ;  /* 0x0000000805057212 */ /* 0x000fe200078ec0ff */
[----:B------:R-:W-:Y:S01]  /*7430*/  MUFU.EX2 R95, R95 ;  /* 0x0000005f005f7308 */ /* 0x000fe20000000800 */
[----:B------:R-:W3:Y:S01]  /*7440*/  LDSM.16.MT88.4 R8, [R117+0x6000] ;  /* 0x006000007508783b */ /* 0x000ee20000004200 */
[----:B-1----:R-:W-:Y:S01]  /*7450*/  FFMA.FTZ R33, R24, UR17, -R31 ;  /* 0x0000001118217c23 */ /* 0x002fe2000801081f */
[----:B------:R-:W-:-:S05]  /*7460*/  FFMA.FTZ R24, R17, UR17, -R0 ;  /* 0x0000001111187c23 */ /* 0x000fca0008010800 */
[----:B------:R-:W-:Y:S08]  /*7470*/  MUFU.EX2 R33, R33 ;  /* 0x0000002100217308 */ /* 0x000ff00000000800 */
[----:B------:R-:W-:Y:S08]  /*7480*/  MUFU.EX2 R24, R24 ;  /* 0x0000001800187308 */ /* 0x000ff00000000800 */
[----:B------:R-:W-:Y:S08]  /*7490*/  MUFU.EX2 R91, R91 ;  /* 0x0000005b005b7308 */ /* 0x000ff00000000800 */
[----:B------:R-:W-:Y:S01]  /*74a0*/  MUFU.EX2 R144, R144 ;  /* 0x0000009000907308 */ /* 0x000fe20000000800 */
        /* <DEDUP_REMOVED lines=17> */
[----:B------:R-:W-:-:S02]  /*75c0*/  LOP3.LUT R9, R111, 0xff, RZ, 0xc0, !PT ;  /* 0x000000ff6f097812 */ /* 0x000fc400078ec0ff */
[----:B--2---:R-:W-:-:S04]  /*75d0*/  F2FP.F16.F32.PACK_AB R8, R108, R97 ;  /* 0x000000616c08723e */ /* 0x004fc800000000ff */
[C---:B------:R-:W-:Y:S02]  /*75e0*/  LOP3.LUT R5, R114.reuse, 0xffff, RZ, 0xc0, !PT ;  /* 0x0000ffff72057812 */ /* 0x040fe400078ec0ff */
[----:B------:R-:W-:Y:S02]  /*75f0*/  LOP3.LUT R4, R114, 0xff, RZ, 0xc0, !PT ;  /* 0x000000ff72047812 */ /* 0x000fe400078ec0ff */
[----:B------:R-:W-:Y:S02]  /*7600*/  SHF.R.U32.HI R5, RZ, 0x8, R5 ;  /* 0x00000008ff057819 */ /* 0x000fe40000011605 */
[--C-:B------:R-:W-:Y:S02]  /*7610*/  SHF.R.U32.HI R7, RZ, 0x18, R114.reuse ;  /* 0x00000018ff077819 */ /* 0x100fe40000011672 */
[----:B------:R-:W-:Y:S02]  /*7620*/  PRMT R5, R4, 0x5410, R5 ;  /* 0x0000541004057816 */ /* 0x000fe40000000005 */
[----:B------:R-:W-:Y:S01]  /*7630*/  SHF.R.U32.HI R4, RZ, 0x10, R114 ;  /* 0x00000010ff047819 */ /* 0x000fe20000011672 */
[----:B------:R-:W-:Y:S01]  /*7640*/  IMAD.WIDE.U32 R114, R29, -0x326172a9, RZ ;  /* 0xcd9e8d571d727825 */ /* 0x000fe200078e00ff */
[----:B------:R-:W-:-:S02]  /*7650*/  SHF.R.U32.HI R11, RZ, 0x10, R111 ;  /* 0x00000010ff0b7819 */ /* 0x000fc4000001166f */
[----:B------:R-:W-:Y:S02]  /*7660*/  LOP3.LUT R4, R4, 0xff, RZ, 0xc0, !PT ;  /* 0x000000ff04047812 */ /* 0x000fe400078ec0ff */
[----:B------:R-:W-:Y:S02]  /*7670*/  LOP3.LUT R11, R11, 0xff, RZ, 0xc0, !PT ;  /* 0x000000ff0b0b7812 */ /* 0x000fe400078ec0ff */
[----:B------:R-:W-:Y:S02]  /*7680*/  PRMT R7, R4, 0x5410, R7 ;  /* 0x0000541004077816 */ /* 0x000fe40000000007 */
[----:B------:R-:W-:Y:S02]  /*7690*/  LOP3.LUT R4, R111, 0xffff, RZ, 0xc0, !PT ;  /* 0x0000ffff6f047812 */ /* 0x000fe400078ec0ff */
[----:B------:R-:W-:Y:S02]  /*76a0*/  HSET2.LE.AND R5, R5, R2, PT ;  /* 0x0000000205057233 */ /* 0x000fe40003803000 */
[----:B------:R-:W-:-:S02]  /*76b0*/  SHF.R.U32.HI R4, RZ, 0x8, R4 ;  /* 0x00000008ff047819 */ /* 0x000fc40000011604 */
[----:B------:R-:W-:Y:S02]  /*76c0*/  HSET2.LE.AND R7, R7, R2, PT ;  /* 0x0000000207077233 */ /* 0x000fe40003803000 */
[----:B------:R-:W-:Y:S02]  /*76d0*/  PRMT R9, R9, 0x5410, R4 ;  /* 0x0000541009097816 */ /* 0x000fe40000000004 */
[----:B------:R-:W-:Y:S02]  /*76e0*/  SHF.R.U32.HI R4, RZ, 0x18, R111 ;  /* 0x00000018ff047819 */ /* 0x000fe4000001166f */
[----:B------:R-:W-:Y:S02]  /*76f0*/  F2FP.F16.F32.PACK_AB R6, R92, R99 ;  /* 0x000000635c06723e */ /* 0x000fe400000000ff */
[----:B------:R-:W-:Y:S02]  /*7700*/  PRMT R11, R11, 0x5410, R4 ;  /* 0x000054100b0b7816 */ /* 0x000fe40000000004 */
[----:B------:R-:W-:-:S02]  /*7710*/  F2FP.F16.F32.PACK_AB R4, R93, R94 ;  /* 0x0000005e5d04723e */ /* 0x000fc400000000ff */
[----:B------:R-:W-:Y:S02]  /*7720*/  LOP3.LUT R6, R5, R6, RZ, 0xc0, !PT ;  /* 0x0000000605067212 */ /* 0x000fe400078ec0ff */
[----:B------:R-:W-:Y:S02]  /*7730*/  LOP3.LUT R7, R7, R4, RZ, 0xc0, !PT ;  /* 0x0000000407077212 */ /* 0x000fe400078ec0ff */
[--C-:B------:R-:W-:Y:S02]  /*7740*/  HSET2.LE.AND R4, R9, R2.reuse, PT ;  /* 0x0000000209047233 */ /* 0x100fe40003803000 */
[----:B------:R-:W-:Y:S01]  /*7750*/  F2FP.F16.F32.PACK_AB R5, R112, R109 ;  /* 0x0000006d7005723e */ /* 0x000fe200000000ff */
[----:B------:R-:W-:Y:S01]  /*7760*/  FADD.FTZ R109, R109, R98 ;  /* 0x000000626d6d7221 */ /* 0x000fe20000010000 */
[----:B------:R-:W-:Y:S01]  /*7770*/  LOP3.LUT R110, R115, R96, R88, 0x96, !PT ;  /* 0x00000060736e7212 */ /* 0x000fe200078e9658 */
[--C-:B------:R-:W-:Y:S01]  /*7780*/  FFMA.FTZ R96, R12, UR17, -R31.reuse ;  /* 0x000000110c607c23 */ /* 0x100fe2000801081f */
[----:B------:R-:W-:Y:S01]  /*7790*/  LOP3.LUT R4, R4, R5, RZ, 0xc0, !PT ;  /* 0x0000000504047212 */ /* 0x000fe200078ec0ff */
[----:B------:R-:W-:Y:S01]  /*77a0*/  FFMA.FTZ R88, R18, UR17, -R31 ;  /* 0x0000001112587c23 */ /* 0x000fe2000801081f */
[----:B------:R-:W-:Y:S01]  /*77b0*/  HSET2.LE.AND R5, R11, R2, PT ;  /* 0x000000020b057233 */ /* 0x000fe20003803000 */
[----:B------:R-:W-:-:S04]  /*77c0*/  IMAD.WIDE.U32 R110, R110, -0x2daee0ad, RZ ;  /* 0xd2511f536e6e7825 */ /* 0x000fc800078e00ff */
[----:B------:R-:W-:Y:S01]  /*77d0*/  FADD.FTZ R112, R112, R109 ;  /* 0x0000006d70707221 */ /* 0x000fe20000010000 */
[----:B------:R-:W-:Y:S01]  /*77e0*/  MUFU.EX2 R96, R96 ;  /* 0x0000006000607308 */ /* 0x000fe20000000800 */
[----:B------:R-:W-:Y:S02]  /*77f0*/  LOP3.LUT R5, R5, R8, RZ, 0xc0, !PT ;  /* 0x0000000805057212 */ /* 0x000fe400078ec0ff */
[----:B------:R-:W-:Y:S01]  /*7800*/  FADD.FTZ R99, R99, R112 ;  /* 0x0000007063637221 */ /* 0x000fe20000010000 */
[----:B------:R-:W1:Y:S04]  /*7810*/  LDSM.16.MT88.4 R8, [R117+0x6400] ;  /* 0x006400007508783b */ /* 0x000e680000004200 */
        /* <DEDUP_REMOVED lines=18> */
[----:B------:R-:W-:Y:S01]  /*7940*/  FADD.FTZ R9, R97, R106 ;  /* 0x0000006a61097221 */ /* 0x000fe20000010000 */
[----:B------:R-:W-:-:S03]  /*7950*/  FFMA.FTZ R97, R19, UR17, -R0 ;  /* 0x0000001113617c23 */ /* 0x000fc60008010800 */
[----:B------:R-:W-:Y:S02]  /*7960*/  FADD.FTZ R17, R108, R9 ;  /* 0x000000096c117221 */ /* 0x000fe40000010000 */
[----:B------:R-:W-:-:S04]  /*7970*/  IMAD.WIDE.U32 R4, R90, -0x2daee0ad, RZ ;  /* 0xd2511f535a047825 */ /* 0x000fc800078e00ff */
[----:B------:R-:W-:Y:S01]  /*7980*/  FFMA.FTZ R90, R14, UR17, -R31 ;  /* 0x000000110e5a7c23 */ /* 0x000fe2000801081f */
[----:B------:R-:W-:Y:S01]  /*7990*/  MUFU.EX2 R97, R97 ;  /* 0x0000006100617308 */ /* 0x000fe20000000800 */
[----:B------:R-:W-:Y:S01]  /*79a0*/  FADD.FTZ R28, R94, R17 ;  /* 0x000000115e1c7221 */ /* 0x000fe20000010000 */
[----:B------:R-:W-:Y:S01]  /*79b0*/  LOP3.LUT R35, R5, R34, R35, 0x96, !PT ;  /* 0x0000002205237212 */ /* 0x000fe200078e9623 */
[----:B------:R-:W-:Y:S01]  /*79c0*/  FFMA.FTZ R34, R13, UR17, -R0 ;  /* 0x000000110d227c23 */ /* 0x000fe20008010800 */
[----:B------:R-:W-:Y:S01]  /*79d0*/  LOP3.LUT R4, R111, R4, R128, 0x96, !PT ;  /* 0x000000046f047212 */ /* 0x000fe200078e9680 */
[----:B------:R-:W-:Y:S02]  /*79e0*/  FADD.FTZ R93, R93, R28 ;  /* 0x0000001c5d5d7221 */ /* 0x000fe40000010000 */
[----:B------:R-:W-:Y:S01]  /*79f0*/  IMAD.WIDE.U32 R134, R35, -0x326172a9, RZ ;  /* 0xcd9e8d5723867825 */ /* 0x000fe200078e00ff */
[----:B------:R-:W-:Y:S03]  /*7a00*/  MUFU.EX2 R90, R90 ;  /* 0x0000005a005a7308 */ /* 0x000fe60000000800 */
[----:B------:R-:W-:Y:S01]  /*7a10*/  IMAD.WIDE.U32 R6, R4, -0x326172a9, RZ ;  /* 0xcd9e8d5704067825 */ /* 0x000fe200078e00ff */
[----:B------:R-:W-:-:S03]  /*7a20*/  LOP3.LUT R30, R135, R114, R30, 0x96, !PT ;  /* 0x00000072871e7212 */ /* 0x000fc600078e961e */
[----:B------:R-:W-:Y:S01]  /*7a30*/  FFMA.FTZ R135, R21, UR17, -R0 ;  /* 0x0000001115877c23 */ /* 0x000fe20008010800 */
[----:B------:R-:W-:Y:S01]  /*7a40*/  LOP3.LUT R4, R7, R134, R89, 0x96, !PT ;  /* 0x0000008607047212 */ /* 0x000fe200078e9659 */
[----:B------:R-:W-:Y:S01]  /*7a50*/  FFMA.FTZ R89, R16, UR17, -R31 ;  /* 0x0000001110597c23 */ /* 0x000fe2000801081f */
[----:B------:R-:W-:Y:S01]  /*7a60*/  LOP3.LUT R8, R6, 0xffff, RZ, 0xc0, !PT ;  /* 0x0000ffff06087812 */ /* 0x000fe200078ec0ff */
[----:B------:R-:W-:Y:S01]  /*7a70*/  MUFU.EX2 R34, R34 ;  /* 0x0000002200227308 */ /* 0x000fe20000000800 */
[--C-:B------:R-:W-:Y:S01]  /*7a80*/  SHF.R.U32.HI R7, RZ, 0x10, R6.reuse ;  /* 0x00000010ff077819 */ /* 0x100fe20000011606 */
[----:B------:R-:W-:Y:S01]  /*7a90*/  IMAD.WIDE.U32 R30, R30, -0x2daee0ad, RZ ;  /* 0xd2511f531e1e7825 */ /* 0x000fe200078e00ff */
[----:B------:R-:W-:Y:S02]  /*7aa0*/  LOP3.LUT R5, R6, 0xff, RZ, 0xc0, !PT ;  /* 0x000000ff06057812 */ /* 0x000fe400078ec0ff */
[----:B------:R-:W-:Y:S02]  /*7ab0*/  SHF.R.U32.HI R6, RZ, 0x18, R6 ;  /* 0x00000018ff067819 */ /* 0x000fe40000011606 */
[----:B------:R-:W-:Y:S01]  /*7ac0*/  LOP3.LUT R7, R7, 0xff, RZ, 0xc0, !PT ;  /* 0x000000ff07077812 */ /* 0x000fe200078ec0ff */
[----:B------:R-:W1:Y:S01]  /*7ad0*/  MUFU.EX2 R89, R89 ;  /* 0x0000005900597308 */ /* 0x000e620000000800 */
[----:B------:R-:W-:-:S02]  /*7ae0*/  SHF.R.U32.HI R8, RZ, 0x8, R8 ;  /* 0x00000008ff087819 */ /* 0x000fc40000011608 */
[C---:B------:R-:W-:Y:S02]  /*7af0*/  LOP3.LUT R35, R4.reuse, 0xffff, RZ, 0xc0, !PT ;  /* 0x0000ffff04237812 */ /* 0x040fe400078ec0ff */
[----:B------:R-:W-:Y:S02]  /*7b00*/  PRMT R7, R7, 0x5410, R6 ;  /* 0x0000541007077816 */ /* 0x000fe40000000006 */
[----:B------:R-:W-:Y:S01]  /*7b10*/  SHF.R.U32.HI R35, RZ, 0x8, R35 ;  /* 0x00000008ff237819 */ /* 0x000fe20000011623 */
[----:B------:R-:W-:Y:S01]  /*7b20*/  MUFU.EX2 R135, R135 ;  /* 0x0000008700877308 */ /* 0x000fe20000000800 */
[----:B------:R-:W-:Y:S02]  /*7b30*/  LOP3.LUT R6, R4, 0xff, RZ, 0xc0, !PT ;  /* 0x000000ff04067812 */ /* 0x000fe400078ec0ff */
[----:B------:R-:W-:Y:S02]  /*7b40*/  PRMT R5, R5, 0x5410, R8 ;  /* 0x0000541005057816 */ /* 0x000fe40000000008 */
[----:B------:R-:W2:Y:S01]  /*7b50*/  LDSM.16.MT88.4 R8, [R117+0x6800] ;  /* 0x006800007508783b */ /* 0x000ea20000004200 */
[----:B------:R-:W-:-:S02]  /*7b60*/  PRMT R35, R6, 0x5410, R35 ;  /* 0x0000541006237816 */ /* 0x000fc40000000023 */
[--C-:B------:R-:W-:Y:S02]  /*7b70*/  SHF.R.U32.HI R6, RZ, 0x10, R4.reuse ;  /* 0x00000010ff067819 */ /* 0x100fe40000011604 */
[----:B------:R-:W-:Y:S02]  /*7b80*/  SHF.R.U32.HI R29, RZ, 0x18, R4 ;  /* 0x00000018ff1d7819 */ /* 0x000fe40000011604 */
[----:B------:R-:W-:Y:S02]  /*7b90*/  HSET2.LE.AND R4, R35, R2, PT ;  /* 0x0000000223047233 */ /* 0x000fe40003803000 */
[----:B-1----:R-:W-:Y:S01]  /*7ba0*/  F2FP.F16.F32.PACK_AB R19, R89, R96 ;  /* 0x000000605913723e */ /* 0x002fe200000000ff */
[----:B------:R-:W1:Y:S01]  /*7bb0*/  MUFU.EX2 R35, R15 ;  /* 0x0000000f00237308 */ /* 0x000e620000000800 */
[----:B------:R-:W-:Y:S02]  /*7bc0*/  LOP3.LUT R6, R6, 0xff, RZ, 0xc0, !PT ;  /* 0x000000ff06067812 */ /* 0x000fe400078ec0ff */
[----:B------:R-:W-:-:S02]  /*7bd0*/  LOP3.LUT R4, R4, R19, RZ, 0xc0, !PT ;  /* 0x0000001304047212 */ /* 0x000fc400078ec0ff */
[----:B------:R-:W3:Y:S01]  /*7be0*/  LDSM.16.MT88.4 R16, [R86+0x6800] ;  /* 0x006800005610783b */ /* 0x000ee20000004200 */
[----:B------:R-:W-:Y:S02]  /*7bf0*/  PRMT R29, R6, 0x5410, R29 ;  /* 0x00005410061d7816 */ /* 0x000fe4000000001d */
[--C-:B------:R-:W-:Y:S02]  /*7c00*/  HSET2.LE.AND R6, R5, R2.reuse, PT ;  /* 0x0000000205067233 */ /* 0x100fe40003803000 */
[----:B------:R-:W-:Y:S02]  /*7c10*/  F2FP.F16.F32.PACK_AB R12, R97, R24 ;  /* 0x00000018610c723e */ /* 0x000fe400000000ff */
[--C-:B------:R-:W-:Y:S02]  /*7c20*/  HSET2.LE.AND R5, R29, R2.reuse, PT ;  /* 0x000000021d057233 */ /* 0x100fe40003803000 */
[----:B------:R-:W-:Y:S02]  /*7c30*/  F2FP.F16.F32.PACK_AB R13, R33, R90 ;  /* 0x0000005a210d723e */ /* 0x000fe400000000ff */
[----:B------:R-:W-:-:S02]  /*7c40*/  HSET2.LE.AND R7, R7, R2, PT ;  /* 0x0000000207077233 */ /* 0x000fc40003803000 */
[----:B------:R-:W-:Y:S02]  /*7c50*/  LOP3.LUT R5, R5, R12, RZ, 0xc0, !PT ;  /* 0x0000000c05057212 */ /* 0x000fe400078ec0ff */
[----:B------:R-:W-:Y:S02]  /*7c60*/  LOP3.LUT R6, R6, R13, RZ, 0xc0, !PT ;  /* 0x0000000d06067212 */ /* 0x000fe400078ec0ff */
[----:B-1----:R-:W-:Y:S01]  /*7c70*/  F2FP.F16.F32.PACK_AB R94, R34, R35 ;  /* 0x00000023225e723e */ /* 0x002fe200000000ff */
[----:B------:R-:W1:Y:S01]  /*7c80*/  LDSM.16.MT88.4 R12, [R117+0x7800] ;  /* 0x00780000750c783b */ /* 0x000e620000004200 */
[----:B------:R-:W-:Y:S02]  /*7c90*/  LOP3.LUT R105, R30, 0xff, RZ, 0xc0, !PT ;  /* 0x000000ff1e697812 */ /* 0x000fe400078ec0ff */
[----:B------:R-:W-:Y:S01]  /*7ca0*/  LOP3.LUT R7, R7, R94, RZ, 0xc0, !PT ;  /* 0x0000005e07077212 */ /* 0x000fe200078ec0ff */
[----:B------:R-:W-:Y:S01]  /*7cb0*/  FFMA.FTZ R94, R23, UR17, -R0 ;  /* 0x00000011175e7c23 */ /* 0x000fe20008010800 */
[----:B------:R-:W-:-:S05]  /*7cc0*/  LOP3.LUT R26, R31, R110, R26, 0x96, !PT ;  /* 0x0000006e1f1a7212 */ /* 0x000fca00078e961a */
[C---:B--2---:R-:W-:Y:S01]  /*7cd0*/  HMMA.16816.F32 R36, R4.reuse, R8, R36 ;  /* 0x000000080424723c */ /* 0x044fe20000001824 */
[----:B------:R-:W-:Y:S05]  /*7ce0*/  MUFU.EX2 R94, R94 ;  /* 0x0000005e005e7308 */ /* 0x000fea0000000800 */
[C---:B------:R-:W-:Y:S01]  /*7cf0*/  HMMA.16816.F32 R40, R4.reuse, R10, R40 ;  /* 0x0000000a0428723c */ /* 0x040fe20000001828 */
[----:B------:R-:W2:Y:S05]  /*7d00*/  LDSM.16.MT88.4 R8, [R86+0x7800] ;  /* 0x007800005608783b */ /* 0x000eaa0000004200 */
[C---:B---3--:R-:W-:Y:S06]  /*7d10*/  HMMA.16816.F32 R44, R4.reuse, R16, R44 ;  /* 0x00000010042c723c */ /* 0x048fec000000182c */
[C---:B------:R-:W-:Y:S01]  /*7d20*/  HMMA.16816.F32 R48, R4.reuse, R18, R48 ;  /* 0x000000120430723c */ /* 0x040fe20000001830 */
[----:B------:R-:W3:Y:S05]  /*7d30*/  LDSM.16.MT88.4 R16, [R117+0x8800] ;  /* 0x008800007510783b */ /* 0x000eea0000004200 */
[C---:B-1----:R-:W-:Y:S06]  /*7d40*/  HMMA.16816.F32 R52, R4.reuse, R12, R52 ;  /* 0x0000000c0434723c */ /* 0x042fec0000001834 */
[C---:B------:R-:W-:Y:S01]  /*7d50*/  HMMA.16816.F32 R56, R4.reuse, R14, R56 ;  /* 0x0000000e0438723c */ /* 0x040fe20000001838 */
[----:B------:R-:W1:Y:S05]  /*7d60*/  LDSM.16.MT88.4 R12, [R86+0x8800] ;  /* 0x00880000560c783b */ /* 0x000e6a0000004200 */
[C---:B--2---:R-:W-:Y:S06]  /*7d70*/  HMMA.16816.F32 R64, R4.reuse, R10, R64 ;  /* 0x0000000a0440723c */ /* 0x044fec0000001840 */
[----:B------:R-:W-:Y:S01]  /*7d80*/  HMMA.16816.F32 R60, R4, R8, R60 ;  /* 0x00000008043c723c */ /* 0x000fe2000000183c */
[----:B------:R-:W-:-:S02]  /*7d90*/  LOP3.LUT R10, R30, 0xffff, RZ, 0xc0, !PT ;  /* 0x0000ffff1e0a7812 */ /* 0x000fc400078ec0ff */
[----:B------:R-:W-:Y:S02]  /*7da0*/  SHF.R.U32.HI R11, RZ, 0x10, R26 ;  /* 0x00000010ff0b7819 */ /* 0x000fe4000001161a */
[----:B------:R-:W-:Y:S01]  /*7db0*/  SHF.R.U32.HI R10, RZ, 0x8, R10 ;  /* 0x00000008ff0a7819 */ /* 0x000fe2000001160a */
[C---:B---3--:R-:W-:Y:S01]  /*7dc0*/  HMMA.16816.F32 R68, R4.reuse, R16, R68 ;  /* 0x000000100444723c */ /* 0x048fe20000001844 */
[----:B------:R-:W-:Y:S02]  /*7dd0*/  SHF.R.U32.HI R9, RZ, 0x10, R30 ;  /* 0x00000010ff097819 */ /* 0x000fe4000001161e */
[----:B------:R-:W-:Y:S02]  /*7de0*/  PRMT R105, R105, 0x5410, R10 ;  /* 0x0000541069697816 */ /* 0x000fe4000000000a */
[----:B------:R-:W-:Y:S01]  /*7df0*/  LOP3.LUT R10, R26, 0xffff, RZ, 0xc0, !PT ;  /* 0x0000ffff1a0a7812 */ /* 0x000fe200078ec0ff */
[----:B------:R-:W-:Y:S01]  /*7e00*/  HMMA.16816.F32 R72, R4, R18, R72 ;  /* 0x000000120448723c */ /* 0x000fe20000001848 */
[----:B------:R-:W-:-:S02]  /*7e10*/  SHF.R.U32.HI R8, RZ, 0x18, R30 ;  /* 0x00000018ff087819 */ /* 0x000fc4000001161e */
[----:B------:R-:W-:Y:S01]  /*7e20*/  LOP3.LUT R17, R26, 0xff, RZ, 0xc0, !PT ;  /* 0x000000ff1a117812 */ /* 0x000fe200078ec0ff */
[----:B------:R-:W2:Y:S01]  /*7e30*/  LDSM.16.MT88.4 R28, [R117+0x6c00] ;  /* 0x006c0000751c783b */ /* 0x000ea20000004200 */
[----:B------:R-:W-:Y:S02]  /*7e40*/  LOP3.LUT R25, R9, 0xff, RZ, 0xc0, !PT ;  /* 0x000000ff09197812 */ /* 0x000fe400078ec0ff */
[----:B------:R-:W-:Y:S02]  /*7e50*/  SHF.R.U32.HI R10, RZ, 0x8, R10 ;  /* 0x00000008ff0a7819 */ /* 0x000fe4000001160a */
[----:B------:R-:W-:Y:S02]  /*7e60*/  SHF.R.U32.HI R26, RZ, 0x18, R26 ;  /* 0x00000018ff1a7819 */ /* 0x000fe4000001161a */
[----:B------:R-:W-:Y:S01]  /*7e70*/  LOP3.LUT R9, R11, 0xff, RZ, 0xc0, !PT ;  /* 0x000000ff0b097812 */ /* 0x000fe200078ec0ff */
[----:B-1----:R-:W-:Y:S01]  /*7e80*/  HMMA.16816.F32 R76, R4, R12, R76 ;  /* 0x0000000c044c723c */ /* 0x002fe2000000184c */
[----:B------:R-:W-:-:S02]  /*7e90*/  PRMT R11, R25, 0x5410, R8 ;  /* 0x00005410190b7816 */ /* 0x000fc40000000008 */
[----:B------:R-:W-:Y:S02]  /*7ea0*/  PRMT R17, R17, 0x5410, R10 ;  /* 0x0000541011117816 */ /* 0x000fe4000000000a */
[----:B------:R-:W-:Y:S01]  /*7eb0*/  PRMT R9, R9, 0x5410, R26 ;  /* 0x0000541009097816 */ /* 0x000fe2000000001a */
[----:B------:R-:W-:Y:S01]  /*7ec0*/  HMMA.16816.F32 R80, R4, R14, R80 ;  /* 0x0000000e0450723c */ /* 0x000fe20000001850 */
[--C-:B------:R-:W-:Y:S01]  /*7ed0*/  HSET2.LE.AND R105, R105, R2.reuse, PT ;  /* 0x0000000269697233 */ /* 0x100fe20003803000 */
[----:B------:R-:W-:Y:S01]  /*7ee0*/  LDSM.16.MT88.4 R12, [R117+0x8c00] ;  /* 0x008c0000750c783b */ /* 0x000fe20000004200 */
[--C-:B------:R-:W-:Y:S02]  /*7ef0*/  HSET2.LE.AND R98, R11, R2.reuse, PT ;  /* 0x000000020b627233 */ /* 0x100fe40003803000 */
[--C-:B------:R-:W-:Y:S02]  /*7f00*/  HSET2.LE.AND R106, R17, R2.reuse, PT ;  /* 0x00000002116a7233 */ /* 0x100fe40003803000 */
[----:B------:R-:W-:Y:S01]  /*7f10*/  HSET2.LE.AND R2, R9, R2, PT ;  /* 0x0000000209027233 */ /* 0x000fe20003803000 */
[----:B------:R-:W-:Y:S01]  /*7f20*/  FADD.FTZ R9, R92, R99 ;  /* 0x000000635c097221 */ /* 0x000fe20000010000 */
[----:B------:R-:W-:Y:S01]  /*7f30*/  FFMA.FTZ R92, R20, UR17, -R0 ;  /* 0x00000011145c7c23 */ /* 0x000fe20008010800 */
[----:B------:R1:W3:Y:S01]  /*7f40*/  MUFU.EX2 R99, R22 ;  /* 0x0000001600637308 */ /* 0x0002e20000000800 */
[----:B------:R-:W-:Y:S01]  /*7f50*/  FADD.FTZ R0, R24, R93 ;  /* 0x0000005d18007221 */ /* 0x000fe20000010000 */
[----:B------:R-:W-:Y:S01]  /*7f60*/  FADD.FTZ R96, R96, R9 ;  /* 0x0000000960607221 */ /* 0x000fe20000010000 */
[----:B------:R-:W4:Y:S01]  /*7f70*/  LDSM.16.MT88.4 R24, [R86+0x6c00] ;  /* 0x006c00005618783b */ /* 0x000f220000004200 */
[----:B------:R-:W-:Y:S01]  /*7f80*/  F2FP.F16.F32.PACK_AB R5, R95, R88 ;  /* 0x000000585f05723e */ /* 0x000fe200000000ff */
[----:B------:R-:W-:Y:S01]  /*7f90*/  FADD.FTZ R0, R97, R0 ;  /* 0x0000000061007221 */ /* 0x000fe20000010000 */
[----:B------:R-:W-:Y:S01]  /*7fa0*/  FADD.FTZ R89, R89, R96 ;  /* 0x0000006059597221 */ /* 0x000fe20000010000 */
[----:B------:R-:W-:Y:S01]  /*7fb0*/  LDSM.16.MT88.4 R16, [R86+0x7c00] ;  /* 0x007c00005610783b */ /* 0x000fe20000004200 */
[----:B------:R-:W5:Y:S01]  /*7fc0*/  MUFU.EX2 R92, R92 ;  /* 0x0000005c005c7308 */ /* 0x000f620000000800 */
[----:B------:R-:W-:Y:S01]  /*7fd0*/  FADD.FTZ R35, R35, R0 ;  /* 0x0000000023237221 */ /* 0x000fe20000010000 */
[----:B------:R-:W-:Y:S01]  /*7fe0*/  FADD.FTZ R90, R90, R89 ;  /* 0x000000595a5a7221 */ /* 0x000fe20000010000 */
[----:B------:R-:W-:Y:S01]  /*7ff0*/  LDSM.16.MT88.4 R8, [R86+0x8c00] ;  /* 0x008c00005608783b */ /* 0x000fe20000004200 */
[----:B------:R-:W-:Y:S01]  /*8000*/  LOP3.LUT R4, R106, R5, RZ, 0xc0, !PT ;  /* 0x000000056a047212 */ /* 0x000fe200078ec0ff */
[----:B------:R-:W-:Y:S01]  /*8010*/  FADD.FTZ R35, R34, R35 ;  /* 0x0000002322237221 */ /* 0x000fe20000010000 */
[----:B------:R-:W-:Y:S01]  /*8020*/  FADD.FTZ R33, R33, R90 ;  /* 0x0000005a21217221 */ /* 0x000fe20000010000 */
[----:B------:R-:W-:Y:S01]  /*8030*/  F2FP.F16.F32.PACK_AB R6, R144, R91 ;  /* 0x0000005b9006723e */ /* 0x000fe200000000ff */
[----:B------:R-:W-:Y:S01]  /*8040*/  IMAD.MOV.U32 R0, RZ, RZ, R3 ;  /* 0x000000ffff007224 */ /* 0x000fe200078e0003 */
[----:B-1----:R-:W1:Y:S01]  /*8050*/  LDSM.16.MT88.4 R20, [R117+0x7c00] ;  /* 0x007c00007514783b */ /* 0x002e620000004200 */
[----:B---3--:R-:W-:Y:S01]  /*8060*/  F2FP.F16.F32.PACK_AB R5, R99, R94 ;  /* 0x0000005e6305723e */ /* 0x008fe200000000ff */
[----:B------:R-:W-:Y:S01]  /*8070*/  FADD.FTZ R88, R88, R33 ;  /* 0x0000002158587221 */ /* 0x000fe20000010000 */
[----:B------:R-:W-:Y:S01]  /*8080*/  FADD.FTZ R94, R94, R35 ;  /* 0x000000235e5e7221 */ /* 0x000fe20000010000 */
[----:B------:R-:W-:Y:S01]  /*8090*/  LOP3.LUT R6, R105, R6, RZ, 0xc0, !PT ;  /* 0x0000000669067212 */ /* 0x000fe200078ec0ff */
[----:B------:R-:W-:Y:S01]  /*80a0*/  @P0 IMAD.MOV.U32 R0, RZ, RZ, R3 ;  /* 0x000000ffff000224 */ /* 0x000fe200078e0003 */
[----:B------:R-:W-:Y:S01]  /*80b0*/  LOP3.LUT R5, R2, R5, RZ, 0xc0, !PT ;  /* 0x0000000502057212 */ /* 0x000fe200078ec0ff */
[----:B------:R-:W-:Y:S01]  /*80c0*/  FADD.FTZ R88, R95, R88 ;  /* 0x000000585f587221 */ /* 0x000fe20000010000 */
[----:B-----5:R-:W-:Y:S01]  /*80d0*/  F2FP.F16.F32.PACK_AB R7, R135, R92 ;  /* 0x0000005c8707723e */ /* 0x020fe200000000ff */
[----:B------:R-:W-:Y:S01]  /*80e0*/  FADD.FTZ R99, R99, R94 ;  /* 0x0000005e63637221 */ /* 0x000fe20000010000 */
[----:B------:R-:W-:-:S02]  /*80f0*/  IMAD.MOV.U32 R2, RZ, RZ, R32 ;  /* 0x000000ffff027224 */ /* 0x000fc400078e0020 */
[----:B------:R-:W-:Y:S01]  /*8100*/  FADD.FTZ R91, R91, R88 ;  /* 0x000000585b5b7221 */ /* 0x000fe20000010000 */
[----:B------:R-:W-:Y:S01]  /*8110*/  LOP3.LUT R7, R98, R7, RZ, 0xc0, !PT ;  /* 0x0000000762077212 */ /* 0x000fe200078ec0ff */
[----:B------:R-:W-:Y:S01]  /*8120*/  FADD.FTZ R92, R92, R99 ;  /* 0x000000635c5c7221 */ /* 0x000fe20000010000 */
[----:B------:R-:W-:Y:S02]  /*8130*/  @P0 IMAD.MOV.U32 R2, RZ, RZ, R32 ;  /* 0x000000ffff020224 */ /* 0x000fe400078e0020 */
[----:B------:R-:W-:Y:S01]  /*8140*/  FADD.FTZ R144, R144, R91 ;  /* 0x0000005b90907221 */ /* 0x000fe20000010000 */
[----:B------:R-:W-:Y:S02]  /*8150*/  FADD.FTZ R135, R135, R92 ;  /* 0x0000005c87877221 */ /* 0x000fe40000010000 */
[C---:B--2---:R-:W-:Y:S06]  /*8160*/  HMMA.16816.F32 R36, R4.reuse, R28, R36 ;  /* 0x0000001c0424723c */ /* 0x044fec0000001824 */
[C---:B------:R-:W-:Y:S06]  /*8170*/  HMMA.16816.F32 R40, R4.reuse, R30, R40 ;  /* 0x0000001e0428723c */ /* 0x040fec0000001828 */
[C---:B----4-:R-:W-:Y:S06]  /*8180*/  HMMA.16816.F32 R44, R4.reuse, R24, R44 ;  /* 0x00000018042c723c */ /* 0x050fec000000182c */
[C---:B------:R-:W-:Y:S06]  /*8190*/  HMMA.16816.F32 R48, R4.reuse, R26, R48 ;  /* 0x0000001a0430723c */ /* 0x040fec0000001830 */
        /* <DEDUP_REMOVED lines=10> */
.L_x_947:
[----:B------:R-:W-:-:S12]  /*8240*/  UIADD3 UR19, UR18, -0x1, URZ ;  /* 0xffffffff12137890 */ /* 0x000fd8000fffe03f */
.L_x_951:
        /* <DEDUP_REMOVED lines=17> */
.L_x_955:
        /* <DEDUP_REMOVED lines=16> */
[----:B------:R-:W-:Y:S01]  /*8460*/  IMAD.U32 R87, RZ, RZ, UR9 ;  /* 0x00000009ff577e24 */ /* 0x000fe2000f8e00ff */
[----:B------:R-:W5:Y:S04]  /*8470*/  @!P4 LDC.64 R92, c[0x0][0x218] ;  /* 0x00008600ff5ccb82 */ /* 0x000f680000000a00 */
[----:B------:R-:W-:Y:S02]  /*8480*/  LEA.HI.X R2, R2, R127, R87, 0x6, P0 ;  /* 0x0000007f02027211 */ /* 0x000fe400000f3457 */
[C---:B-1----:R-:W-:Y:S04]  /*8490*/  @!P3 LEA R96, P0, R0.reuse, R88, 0x1 ;  /* 0x000000580060b211 */ /* 0x042fe800078008ff */
[C-C-:B------:R-:W-:Y:S02]  /*84a0*/  @!P3 LEA.HI.X R97, R0.reuse, R89, R2.reuse, 0x1, P0 ;  /* 0x000000590061b211 */ /* 0x140fe400000f0c02 */
[----:B------:R-:W1:Y:S01]  /*84b0*/  @!P2 LDC.64 R88, c[0x0][0x218] ;  /* 0x00008600ff58ab82 */ /* 0x000e620000000a00 */
[C---:B------:R-:W-:Y:S02]  /*84c0*/  IADD3 R84, P0, R0.reuse, UR31, RZ ;  /* 0x0000001f00547c10 */ /* 0x040fe4000ff1e0ff */
[C---:B----4-:R-:W-:Y:S04]  /*84d0*/  @!P4 LEA R90, P1, R0.reuse, R90, 0x1 ;  /* 0x0000005a005ac211 */ /* 0x050fe800078208ff */
[C-C-:B------:R-:W-:Y:S02]  /*84e0*/  @!P4 LEA.HI.X R91, R0.reuse, R91, R2.reuse, 0x1, P1 ;  /* 0x0000005b005bc211 */ /* 0x140fe400008f0c02 */
[----:B--2---:R-:W-:Y:S02]  /*84f0*/  @!P2 LEA R94, P1, R0, R94, 0x1 ;  /* 0x0000005e005ea211 */ /* 0x004fe400078208ff */
[----:B-----5:R-:W-:Y:S01]  /*8500*/  @!P4 LEA R92, P6, R84, R92, 0x1 ;  /* 0x0000005c545cc211 */ /* 0x020fe200078c08ff */
[----:B------:R-:W-:Y:S01]  /*8510*/  @!PT LDS RZ, [RZ] ;  /* 0x00000000fffff984 */ /* 0x000fe20000000800 */
[----:B------:R-:W-:Y:S01]  /*8520*/  @!PT LDS RZ, [RZ] ;  /* 0x00000000fffff984 */ /* 0x000fe20000000800 */
[----:B------:R-:W-:Y:S01]  /*8530*/  @!PT LDS RZ, [RZ] ;  /* 0x00000000fffff984 */ /* 0x000fe20000000800 */
[----:B------:R2:W-:Y:S01]  /*8540*/  @!P4 LDGSTS.E.BYPASS.LTC128B.128 [R121+0x3000], desc[UR20][R90.64] ;  /* 0x030000005a79cfae */ /* 0x0005e2000b901d54 */
[----:B------:R-:W-:Y:S02]  /*8550*/  @!P2 LEA.HI.X R95, R0, R95, R2, 0x1, P1 ;  /* 0x0000005f005fa211 */ /* 0x000fe400008f0c02 */
[----:B------:R-:W-:Y:S01]  /*8560*/  IADD3.X R2, R2, UR30, RZ, P0, !PT ;  /* 0x0000001e02027c10 */ /* 0x000fe200087fe4ff */
        /* <DEDUP_REMOVED lines=33> */
.L_x_953:
        /* <DEDUP_REMOVED lines=147> */
.L_x_954:
[----:B------:R-:W-:Y:S01]  /*90b0*/  IADD3 R108, R132, -0x4ab325aa, RZ ;  /* 0xb54cda56846c7810 */ /* 0x000fe20007ffe0ff */
[----:B------:R-:W-:Y:S01]  /*90c0*/  IMAD.U32 R0, RZ, RZ, UR19 ;  /* 0x00000013ff007e24 */ /* 0x000fe2000f8e00ff */
[----:B------:R-:W-:Y:S02]  /*90d0*/  USHF.L.U32 UR9, UR19, 0x1, URZ ;  /* 0x0000000113097899 */ /* 0x000fe4000800063f */
[----:B------:R-:W-:Y:S01]  /*90e0*/  UIADD3 UR19, UR19, -0x1, URZ ;  /* 0xffffffff13137890 */ /* 0x000fe2000fffe03f */
[----:B------:R-:W-:Y:S04]  /*90f0*/  IMAD R0, R0, 0x40, R129 ;  /* 0x0000004000007824 */ /* 0x000fe800078e0281 */
[C---:B------:R-:W-:Y:S01]  /*9100*/  VIADD R84, R0.reuse, 0x1 ;  /* 0x0000000100547836 */ /* 0x040fe20000000000 */
[----:B------:R-:W-:Y:S01]  /*9110*/  I2FP.F32.S32 R87, R0 ;  /* 0x0000000000577245 */ /* 0x000fe20000201400 */
[C---:B---3--:R-:W-:Y:S02]  /*9120*/  VIADD R89, R0.reuse, 0x8 ;  /* 0x0000000800597836 */ /* 0x048fe40000000000 */
[C---:B------:R-:W-:Y:S01]  /*9130*/  VIADD R88, R0.reuse, 0x21 ;  /* 0x0000002100587836 */ /* 0x040fe20000000000 */
[----:B------:R-:W-:Y:S01]  /*9140*/  I2FP.F32.S32 R84, R84 ;  /* 0x0000005400547245 */ /* 0x000fe20000201400 */
[C---:B------:R-:W-:Y:S01]  /*9150*/  VIADD R2, R0.reuse, 0x9 ;  /* 0x0000000900027836 */ /* 0x040fe20000000000 */
[----:B------:R-:W-:Y:S01]  /*9160*/  I2FP.F32.S32 R89, R89 ;  /* 0x0000005900597245 */ /* 0x000fe20000201400 */
[C---:B------:R-:W-:Y:S01]  /*9170*/  FFMA.FTZ R4, R87.reuse, UR5, R4 ;  /* 0x0000000557047c23 */ /* 0x040fe20008010004 */
[----:B------:R-:W-:Y:S01]  /*9180*/  FFMA.FTZ R6, R87, UR5, R6 ;  /* 0x0000000557067c23 */ /* 0x000fe20008010006 */
[----:B------:R-:W-:Y:S01]  /*9190*/  VIADD R87, R0, 0x10 ;  /* 0x0000001000577836 */ /* 0x000fe20000000000 */
[----:B------:R-:W-:Y:S01]  /*91a0*/  I2FP.F32.S32 R2, R2 ;  /* 0x0000000200027245 */ /* 0x000fe20000201400 */
[C---:B------:R-:W-:Y:S01]  /*91b0*/  FFMA.FTZ R7, R84.reuse, UR5, R7 ;  /* 0x0000000554077c23 */ /* 0x040fe20008010007 */
[----:B------:R-:W-:Y:S01]  /*91c0*/  FFMA.FTZ R5, R84, UR5, R5 ;  /* 0x0000000554057c23 */ /* 0x000fe20008010005 */
[C---:B------:R-:W-:Y:S01]  /*91d0*/  IADD3 R84, R0.reuse, 0x11, RZ ;  /* 0x0000001100547810 */ /* 0x040fe20007ffe0ff */
[C---:B------:R-:W-:Y:S01]  /*91e0*/  FFMA.FTZ R10, R89.reuse, UR5, R10 ;  /* 0x00000005590a7c23 */ /* 0x040fe2000801000a */
[----:B------:R-:W-:Y:S01]  /*91f0*/  I2FP.F32.S32 R87, R87 ;  /* 0x0000005700577245 */ /* 0x000fe20000201400 */
[----:B------:R-:W-:Y:S01]  /*9200*/  FFMA.FTZ R8, R89, UR5, R8 ;  /* 0x0000000559087c23 */ /* 0x000fe20008010008 */
[----:B------:R-:W-:Y:S01]  /*9210*/  I2FP.F32.S32 R84, R84 ;  /* 0x0000005400547245 */ /* 0x000fe20000201400 */
[----:B------:R-:W-:Y:S02]  /*9220*/  VIADD R89, R0, 0x18 ;  /* 0x0000001800597836 */ /* 0x000fe40000000000 */
[C---:B------:R-:W-:Y:S01]  /*9230*/  FFMA.FTZ R9, R2.reuse, UR5, R9 ;  /* 0x0000000502097c23 */ /* 0x040fe20008010009 */
[----:B------:R-:W-:Y:S01]  /*9240*/  FFMA.FTZ R11, R2, UR5, R11 ;  /* 0x00000005020b7c23 */ /* 0x000fe2000801000b */
[C---:B------:R-:W-:Y:S02]  /*9250*/  VIADD R2, R0.reuse, 0x19 ;  /* 0x0000001900027836 */ /* 0x040fe40000000000 */
[C---:B------:R-:W-:Y:S01]  /*9260*/  FFMA.FTZ R14, R87.reuse, UR5, R14 ;  /* 0x00000005570e7c23 */ /* 0x040fe2000801000e */
[----:B------:R-:W-:Y:S01]  /*9270*/  I2FP.F32.S32 R89, R89 ;  /* 0x0000005900597245 */ /* 0x000fe20000201400 */
[----:B------:R-:W-:Y:S01]  /*9280*/  FFMA.FTZ R12, R87, UR5, R12 ;  /* 0x00000005570c7c23 */ /* 0x000fe2000801000c */
[----:B------:R-:W-:Y:S01]  /*9290*/  VIADD R87, R0, 0x20 ;  /* 0x0000002000577836 */ /* 0x000fe20000000000 */
[----:B------:R-:W-:Y:S01]  /*92a0*/  I2FP.F32.S32 R2, R2 ;  /* 0x0000000200027245 */ /* 0x000fe20000201400 */
[C---:B------:R-:W-:Y:S01]  /*92b0*/  FFMA.FTZ R15, R84.reuse, UR5, R15 ;  /* 0x00000005540f7c23 */ /* 0x040fe2000801000f */
[----:B------:R-:W-:Y:S01]  /*92c0*/  FFMA.FTZ R13, R84, UR5, R13 ;  /* 0x00000005540d7c23 */ /* 0x000fe2000801000d */
[----:B------:R-:W-:Y:S01]  /*92d0*/  FMNMX.FTZ R84, R6, R85, !PT ;  /* 0x0000005506547209 */ /* 0x000fe20007810000 */
[C---:B------:R-:W-:Y:S01]  /*92e0*/  FFMA.FTZ R18, R89.reuse, UR5, R18 ;  /* 0x0000000559127c23 */ /* 0x040fe20008010012 */
[----:B------:R-:W-:Y:S01]  /*92f0*/  I2FP.F32.S32 R87, R87 ;  /* 0x0000005700577245 */ /* 0x000fe20000201400 */
[----:B------:R-:W-:Y:S01]  /*9300*/  FFMA.FTZ R16, R89, UR5, R16 ;  /* 0x0000000559107c23 */ /* 0x000fe20008010010 */
[----:B------:R-:W-:Y:S01]  /*9310*/  FMNMX.FTZ R89, R7, R84, !PT ;  /* 0x0000005407597209 */ /* 0x000fe20007810000 */
[----:B------:R-:W-:Y:S01]  /*9320*/  FFMA.FTZ R19, R2, UR5, R19 ;  /* 0x0000000502137c23 */ /* 0x000fe20008010013 */
[----:B------:R-:W-:Y:S01]  /*9330*/  FMNMX.FTZ R84, R4, R3, !PT ;  /* 0x0000000304547209 */ /* 0x000fe20007810000 */
[----:B------:R-:W-:Y:S01]  /*9340*/  FFMA.FTZ R17, R2, UR5, R17 ;  /* 0x0000000502117c23 */ /* 0x000fe20008010011 */
[----:B------:R-:W-:Y:S01]  /*9350*/  I2FP.F32.S32 R2, R88 ;  /* 0x0000005800027245 */ /* 0x000fe20000201400 */
[C---:B------:R-:W-:Y:S01]  /*9360*/  FFMA.FTZ R22, R87.reuse, UR5, R22 ;  /* 0x0000000557167c23 */ /* 0x040fe20008010016 */
[----:B------:R-:W-:Y:S01]  /*9370*/  FMNMX.FTZ R88, R10, R89, !PT ;  /* 0x000000590a587209 */ /* 0x000fe20007810000 */
[----:B------:R-:W-:Y:S01]  /*9380*/  FFMA.FTZ R20, R87, UR5, R20 ;  /* 0x0000000557147c23 */ /* 0x000fe20008010014 */
[----:B------:R-:W-:Y:S01]  /*9390*/  FMNMX.FTZ R87, R5, R84, !PT ;  /* 0x0000005405577209 */ /* 0x000fe20007810000 */
[C---:B------:R-:W-:Y:S01]  /*93a0*/  FFMA.FTZ R23, R2.reuse, UR5, R23 ;  /* 0x0000000502177c23 */ /* 0x040fe20008010017 */
[----:B------:R-:W-:Y:S01]  /*93b0*/  FMNMX.FTZ R91, R11, R88, !PT ;  /* 0x000000580b5b7209 */ /* 0x000fe20007810000 */
[----:B------:R-:W-:Y:S01]  /*93c0*/  FFMA.FTZ R21, R2, UR5, R21 ;  /* 0x0000000502157c23 */ /* 0x000fe20008010015 */
[----:B------:R-:W-:Y:S01]  /*93d0*/  FMNMX.FTZ R88, R8, R87, !PT ;  /* 0x0000005708587209 */ /* 0x000fe20007810000 */
[----:B------:R-:W-:Y:S01]  /*93e0*/  VIADD R2, R0, 0x29 ;  /* 0x0000002900027836 */ /* 0x000fe20000000000 */
[----:B------:R-:W-:Y:S01]  /*93f0*/  FMNMX.FTZ R84, R14, R91, !PT ;  /* 0x0000005b0e547209 */ /* 0x000fe20007810000 */
[C---:B------:R-:W-:Y:S01]  /*9400*/  VIADD R87, R0.reuse, 0x30 ;  /* 0x0000003000577836 */ /* 0x040fe20000000000 */
[----:B------:R-:W-:Y:S02]  /*9410*/  FMNMX.FTZ R93, R9, R88, !PT ;  /* 0x00000058095d7209 */ /* 0x000fe40007810000 */
[----:B------:R-:W-:Y:S02]  /*9420*/  IADD3 R89, R0, 0x28, RZ ;  /* 0x0000002800597810 */ /* 0x000fe40007ffe0ff */
[----:B------:R-:W-:Y:S02]  /*9430*/  FMNMX.FTZ R91, R15, R84, !PT ;  /* 0x000000540f5b7209 */ /* 0x000fe40007810000 */
[----:B------:R-:W-:Y:S02]  /*9440*/  FMNMX.FTZ R88, R12, R93, !PT ;  /* 0x0000005d0c587209 */ /* 0x000fe40007810000 */
[----:B------:R-:W-:Y:S02]  /*9450*/  I2FP.F32.S32 R89, R89 ;  /* 0x0000005900597245 */ /* 0x000fe40000201400 */
[----:B------:R-:W-:Y:S02]  /*9460*/  I2FP.F32.S32 R2, R2 ;  /* 0x0000000200027245 */ /* 0x000fe40000201400 */
[----:B------:R-:W-:Y:S01]  /*9470*/  FMNMX.FTZ R84, R18, R91, !PT ;  /* 0x0000005b12547209 */ /* 0x000fe20007810000 */
[----:B------:R-:W-:Y:S01]  /*9480*/  FFMA.FTZ R26, R89, UR5, R26 ;  /* 0x00000005591a7c23 */ /* 0x000fe2000801001a */
[----:B------:R-:W-:Y:S01]  /*9490*/  FMNMX.FTZ R91, R13, R88, !PT ;  /* 0x000000580d5b7209 */ /* 0x000fe20007810000 */
[----:B------:R-:W-:Y:S01]  /*94a0*/  FFMA.FTZ R24, R89, UR5, R24 ;  /* 0x0000000559187c23 */ /* 0x000fe20008010018 */
[----:B------:R-:W-:Y:S01]  /*94b0*/  FMNMX.FTZ R89, R19, R84, !PT ;  /* 0x0000005413597209 */ /* 0x000fe20007810000 */
[C---:B------:R-:W-:Y:S01]  /*94c0*/  FFMA.FTZ R27, R2.reuse, UR5, R27 ;  /* 0x00000005021b7c23 */ /* 0x040fe2000801001b */
[----:B------:R-:W-:Y:S01]  /*94d0*/  I2FP.F32.S32 R87, R87 ;  /* 0x0000005700577245 */ /* 0x000fe20000201400 */
[----:B------:R-:W-:Y:S01]  /*94e0*/  FFMA.FTZ R25, R2, UR5, R25 ;  /* 0x0000000502197c23 */ /* 0x000fe20008010019 */
[----:B------:R-:W-:Y:S02]  /*94f0*/  FMNMX.FTZ R2, R16, R91, !PT ;  /* 0x0000005b10027209 */ /* 0x000fe40007810000 */
[----:B------:R-:W-:Y:S01]  /*9500*/  FMNMX.FTZ R84, R22, R89, !PT ;  /* 0x0000005916547209 */ /* 0x000fe20007810000 */
[----:B------:R-:W-:Y:S01]  /*9510*/  FFMA.FTZ R30, R87, UR5, R30 ;  /* 0x00000005571e7c23 */ /* 0x000fe2000801001e */
[----:B------:R-:W-:Y:S01]  /*9520*/  FMNMX.FTZ R91, R17, R2, !PT ;  /* 0x00000002115b7209 */ /* 0x000fe20007810000 */
[----:B------:R-:W-:Y:S01]  /*9530*/  FFMA.FTZ R28, R87, UR5, R28 ;  /* 0x00000005571c7c23 */ /* 0x000fe2000801001c */
[----:B------:R-:W-:Y:S01]  /*9540*/  FMNMX.FTZ R87, R23, R84, !PT ;  /* 0x0000005417577209 */ /* 0x000fe20007810000 */
[----:B------:R-:W-:Y:S01]  /*9550*/  VIADD R2, R0, 0x31 ;  /* 0x0000003100027836 */ /* 0x000fe20000000000 */
[----:B------:R-:W-:Y:S01]  /*9560*/  FMNMX.FTZ R88, R20, R91, !PT ;  /* 0x0000005b14587209 */ /* 0x000fe20007810000 */
[----:B------:R-:W-:Y:S01]  /*9570*/  VIADD R89, R0, 0x38 ;  /* 0x0000003800597836 */ /* 0x000fe20000000000 */
[----:B------:R-:W-:Y:S02]  /*9580*/  FMNMX.FTZ R84, R26, R87, !PT ;  /* 0x000000571a547209 */ /* 0x000fe40007810000 */
[----:B------:R-:W-:Y:S02]  /*9590*/  FMNMX.FTZ R91, R21, R88, !PT ;  /* 0x00000058155b7209 */ /* 0x000fe40007810000 */
[----:B------:R-:W-:Y:S02]  /*95a0*/  I2FP.F32.S32 R2, R2 ;  /* 0x0000000200027245 */ /* 0x000fe40000201400 */
[----:B------:R-:W-:Y:S02]  /*95b0*/  FMNMX.FTZ R87, R27, R84, !PT ;  /* 0x000000541b577209 */ /* 0x000fe40007810000 */
[----:B------:R-:W-:Y:S01]  /*95c0*/  FMNMX.FTZ R88, R24, R91, !PT ;  /* 0x0000005b18587209 */ /* 0x000fe20007810000 */
[----:B------:R-:W-:Y:S01]  /*95d0*/  FFMA.FTZ R31, R2, UR5, R31 ;  /* 0x00000005021f7c23 */ /* 0x000fe2000801001f */
[----:B------:R-:W-:Y:S01]  /*95e0*/  IADD3 R0, R0, 0x39, RZ ;  /* 0x0000003900007810 */ /* 0x000fe20007ffe0ff */
[----:B------:R-:W-:Y:S01]  /*95f0*/  FFMA.FTZ R29, R2, UR5, R29 ;  /* 0x00000005021d7c23 */ /* 0x000fe2000801001d */
[----:B------:R-:W-:Y:S02]  /*9600*/  I2FP.F32.S32 R89, R89 ;  /* 0x0000005900597245 */ /* 0x000fe40000201400 */
[----:B------:R-:W-:Y:S02]  /*9610*/  FMNMX.FTZ R84, R30, R87, !PT ;  /* 0x000000571e547209 */ /* 0x000fe40007810000 */
        /* <DEDUP_REMOVED lines=9> */
[----:B------:R-:W-:Y:S02]  /*96b0*/  FMNMX.FTZ R91, R29, R84, !PT ;  /* 0x000000541d5b7209 */ /* 0x000fe40007810000 */
[----:B------:R-:W-:Y:S02]  /*96c0*/  FMNMX.FTZ R89, R35, R2, !PT ;  /* 0x0000000223597209 */ /* 0x000fe40007810000 */
[----:B------:R-:W-:Y:S01]  /*96d0*/  FMNMX.FTZ R2, R32, R91, !PT ;  /* 0x0000005b20027209 */ /* 0x000fe20007810000 */
[----:B------:R-:W-:Y:S01]  /*96e0*/  VIADD R91, R133, 0xbb67ae85 ;  /* 0xbb67ae85855b7836 */ /* 0x000fe20000000000 */
[----:B------:R-:W-:Y:S01]  /*96f0*/  LOP3.LUT R84, R141, UR9, R133, 0x96, !PT ;  /* 0x000000098d547c12 */ /* 0x000fe2000f8e9685 */
[----:B------:R-:W-:Y:S01]  /*9700*/  UIADD3 UR9, UR9, 0x1, URZ ;  /* 0x0000000109097890 */ /* 0x000fe2000fffe03f */
[----:B------:R-:W-:Y:S01]  /*9710*/  FMNMX.FTZ R95, R33, R2, !PT ;  /* 0x00000002215f7209 */ /* 0x000fe20007810000 */
[----:B------:R-:W-:Y:S01]  /*9720*/  SHFL.BFLY PT, R0, R89, 0x2, 0x1f ;  /* 0x0c401f0059007f89 */ /* 0x000fe200000e0000 */
[----:B------:R-:W-:Y:S01]  /*9730*/  LOP3.LUT R94, R137, R140, R91, 0x96, !PT ;  /* 0x0000008c895e7212 */ /* 0x000fe200078e965b */
[----:B------:R-:W-:Y:S06]  /*9740*/  VIADD R91, R132, 0x9e3779b9 ;  /* 0x9e3779b9845b7836 */ /* 0x000fec0000000000 */
[----:B------:R-:W1:Y:S01]  /*9750*/  SHFL.BFLY PT, R2, R95, 0x2, 0x1f ;  /* 0x0c401f005f027f89 */ /* 0x000e6200000e0000 */
[----:B------:R-:W-:Y:S01]  /*9760*/  IMAD.WIDE.U32 R96, R84, -0x326172a9, RZ ;  /* 0xcd9e8d5754607825 */ /* 0x000fe200078e00ff */
[----:B------:R-:W-:Y:S04]  /*9770*/  LOP3.LUT R90, R141, UR9, R133, 0x96, !PT ;  /* 0x000000098d5a7c12 */ /* 0x000fe8000f8e9685 */
[-CC-:B------:R-:W-:Y:S01]  /*9780*/  LOP3.LUT R88, R97, R138.reuse, R91.reuse, 0x96, !PT ;  /* 0x0000008a61587212 */ /* 0x180fe200078e965b */
[----:B------:R-:W-:Y:S05]  /*9790*/  IMAD.WIDE.U32 R98, R90, -0x326172a9, RZ ;  /* 0xcd9e8d575a627825 */ /* 0x000fea00078e00ff */
[----:B------:R-:W-:Y:S02]  /*97a0*/  LOP3.LUT R91, R99, R138, R91, 0x96, !PT ;  /* 0x0000008a635b7212 */ /* 0x000fe400078e965b */
[----:B-1----:R-:W-:Y:S01]  /*97b0*/  FMNMX.FTZ R93, R95, R2, !PT ;  /* 0x000000025f5d7209 */ /* 0x002fe20007810000 */
[----:B------:R-:W-:Y:S01]  /*97c0*/  IMAD.WIDE.U32 R94, R94, -0x326172a9, RZ ;  /* 0xcd9e8d575e5e7825 */ /* 0x000fe200078e00ff */
[----:B------:R-:W-:Y:S03]  /*97d0*/  FMNMX.FTZ R87, R89, R0, !PT ;  /* 0x0000000059577209 */ /* 0x000fe60007810000 */
[----:B------:R-:W1:Y:S01]  /*97e0*/  SHFL.BFLY PT, R2, R93, 0x1, 0x1f ;  /* 0x0c201f005d027f89 */ /* 0x000e6200000e0000 */
[----:B------:R-:W-:Y:S07]  /*97f0*/  VIADD R89, R132, 0x3c6ef372 ;  /* 0x3c6ef37284597836 */ /* 0x000fee0000000000 */
[----:B------:R-:W2:Y:S01]  /*9800*/  SHFL.BFLY PT, R0, R87, 0x1, 0x1f ;  /* 0x0c201f0057007f89 */ /* 0x000ea200000e0000 */
[----:B------:R-:W-:Y:S01]  /*9810*/  LOP3.LUT R90, R95, R98, R89, 0x96, !PT ;  /* 0x000000625f5a7212 */ /* 0x000fe200078e9659 */
[----:B------:R-:W-:Y:S01]  /*9820*/  IMAD.WIDE.U32 R98, R88, -0x2daee0ad, RZ ;  /* 0xd2511f5358627825 */ /* 0x000fe200078e00ff */
[----:B-1----:R-:W-:Y:S02]  /*9830*/  FMNMX.FTZ R2, R93, R2, !PT ;  /* 0x000000025d027209 */ /* 0x002fe40007810000 */
[----:B--2---:R-:W-:Y:S03]  /*9840*/  FMNMX.FTZ R0, R87, R0, !PT ;  /* 0x0000000057007209 */ /* 0x004fe60007810000 */
[C---:B------:R-:W-:Y:S01]  /*9850*/  FMUL.FTZ R97, R2.reuse, UR4 ;  /* 0x0000000402617c20 */ /* 0x040fe20008410000 */
[----:B------:R-:W-:Y:S02]  /*9860*/  FSETP.NEU.FTZ.AND P1, PT, R2, -INF , PT ;  /* 0xff8000000200780b */ /* 0x000fe40003f3d000 */
[C---:B------:R-:W-:Y:S01]  /*9870*/  FSETP.NEU.FTZ.AND P0, PT, R0.reuse, -INF , PT ;  /* 0xff8000000000780b */ /* 0x040fe20003f1d000 */
[C---:B------:R-:W-:Y:S01]  /*9880*/  FMUL.FTZ R100, R0.reuse, UR4 ;  /* 0x0000000400647c20 */ /* 0x040fe20008410000 */
[----:B------:R-:W-:Y:S01]  /*9890*/  FADD.FTZ R85, -R0, R85 ;  /* 0x0000005500557221 */ /* 0x000fe20000010100 */
[----:B------:R-:W-:Y:S02]  /*98a0*/  FSEL R97, R97, RZ, P1 ;  /* 0x000000ff61617208 */ /* 0x000fe40000800000 */
[----:B------:R-:W-:Y:S01]  /*98b0*/  LOP3.LUT R87, R95, R96, R89, 0x96, !PT ;  /* 0x000000605f577212 */ /* 0x000fe200078e9659 */
[----:B------:R-:W-:Y:S01]  /*98c0*/  FMUL.FTZ R84, R85, UR4 ;  /* 0x0000000455547c20 */ /* 0x000fe20008410000 */
[----:B------:R-:W-:Y:S01]  /*98d0*/  FSEL R100, R100, RZ, P0 ;  /* 0x000000ff64647208 */ /* 0x000fe20000000000 */
[----:B------:R-:W-:Y:S01]  /*98e0*/  FADD.FTZ R85, -R2, R3 ;  /* 0x0000000302557221 */ /* 0x000fe20000010100 */
[--C-:B------:R-:W-:Y:S01]  /*98f0*/  FFMA.FTZ R92, R4, UR4, -R97.reuse ;  /* 0x00000004045c7c23 */ /* 0x100fe20008010861 */
[----:B------:R-:W-:Y:S04]  /*9900*/  IMAD.WIDE.U32 R110, R87, -0x2daee0ad, RZ ;  /* 0xd2511f53576e7825 */ /* 0x000fe800078e00ff */
[--C-:B------:R-:W-:Y:S01]  /*9910*/  FFMA.FTZ R101, R9, UR4, -R97.reuse ;  /* 0x0000000409657c23 */ /* 0x100fe20008010861 */
[----:B------:R-:W1:Y:S01]  /*9920*/  MUFU.EX2 R84, R84 ;  /* 0x0000005400547308 */ /* 0x000e620000000800 */
[--C-:B------:R-:W-:Y:S01]  /*9930*/  FFMA.FTZ R93, R6, UR4, -R100.reuse ;  /* 0x00000004065d7c23 */ /* 0x100fe20008010864 */
[----:B------:R-:W-:Y:S01]  /*9940*/  FMUL.FTZ R3, R85, UR4 ;  /* 0x0000000455037c20 */ /* 0x000fe20008410000 */
[--C-:B------:R-:W-:Y:S01]  /*9950*/  FFMA.FTZ R145, R25, UR4, -R97.reuse ;  /* 0x0000000419917c23 */ /* 0x100fe20008010861 */
[--C-:B------:R-:W-:Y:S01]  /*9960*/  FFMA.FTZ R153, R12, UR4, -R97.reuse ;  /* 0x000000040c997c23 */ /* 0x100fe20008010861 */
[----:B------:R-:W-:Y:S01]  /*9970*/  FFMA.FTZ R152, R13, UR4, -R97 ;  /* 0x000000040d987c23 */ /* 0x000fe20008010861 */
[----:B------:R-:W-:Y:S02]  /*9980*/  VIADD R96, R133, 0x646e171e ;  /* 0x646e171e85607836 */ /* 0x000fe40000000000 */
[--C-:B------:R-:W-:Y:S02]  /*9990*/  FFMA.FTZ R149, R26, UR4, -R100.reuse ;  /* 0x000000041a957c23 */ /* 0x100fe40008010864 */
[----:B------:R-:W2:Y:S01]  /*99a0*/  MUFU.EX2 R89, R93 ;  /* 0x0000005d00597308 */ /* 0x000ea20000000800 */
[--C-:B------:R-:W-:Y:S01]  /*99b0*/  FFMA.FTZ R148, R27, UR4, -R100.reuse ;  /* 0x000000041b947c23 */ /* 0x100fe20008010864 */
[----:B------:R-:W-:Y:S01]  /*99c0*/  FFMA.FTZ R109, R30, UR4, -R100 ;  /* 0x000000041e6d7c23 */ /* 0x000fe20008010864 */
[----:B------:R-:W-:Y:S07]  /*99d0*/  IMAD.MOV.U32 R85, RZ, RZ, R0 ;  /* 0x000000ffff557224 */ /* 0x000fee00078e0000 */
        /* <DEDUP_REMOVED lines=22> */
[C---:B--2---:R-:W-:Y:S01]  /*9b40*/  FFMA.FTZ R135, R84.reuse, R135, R89 ;  /* 0x0000008754877223 */ /* 0x044fe20000010059 */
[C---:B------:R-:W-:Y:S02]  /*9b50*/  VIADD R93, R133.reuse, 0x76cf5d0a ;  /* 0x76cf5d0a855d7836 */ /* 0x040fe40000000000 */
[C---:B------:R-:W-:Y:S01]  /*9b60*/  FMUL.FTZ R78, R84.reuse, R78 ;  /* 0x0000004e544e7220 */ /* 0x040fe20000410000 */
[C---:B------:R-:W-:Y:S01]  /*9b70*/  FMUL.FTZ R79, R84.reuse, R79 ;  /* 0x0000004f544f7220 */ /* 0x040fe20000410000 */
[C---:B------:R-:W-:Y:S01]  /*9b80*/  FMUL.FTZ R82, R84.reuse, R82 ;  /* 0x0000005254527220 */ /* 0x040fe20000410000 */
[----:B------:R-:W-:Y:S01]  /*9b90*/  FMUL.FTZ R83, R84, R83 ;  /* 0x0000005354537220 */ /* 0x000fe20000410000 */
[----:B------:R-:W-:Y:S01]  /*9ba0*/  IADD3 R84, R133, 0x32370b8f, RZ ;  /* 0x32370b8f85547810 */ /* 0x000fe20007ffe0ff */
[C---:B-1----:R-:W-:Y:S01]  /*9bb0*/  FFMA.FTZ R144, R3.reuse, R144, R92 ;  /* 0x0000009003907223 */ /* 0x042fe2000001005c */
        /* <DEDUP_REMOVED lines=24> */
[--C-:B------:R-:W-:Y:S01]  /*9d40*/  LOP3.LUT R87, R99, R136, R93.reuse, 0x96, !PT ;  /* 0x0000008863577212 */ /* 0x100fe200078e965d */
[----:B------:R-:W-:Y:S01]  /*9d50*/  MUFU.EX2 R101, R101 ;  /* 0x0000006500657308 */ /* 0x000fe20000000800 */
[--C-:B------:R-:W-:Y:S01]  /*9d60*/  LOP3.LUT R3, R111, R98, R84.reuse, 0x96, !PT ;  /* 0x000000626f037212 */ /* 0x100fe200078e9654 */
[----:B------:R-:W-:Y:S04]  /*9d70*/  IMAD.WIDE.U32 R98, R91, -0x2daee0ad, RZ ;  /* 0xd2511f535b627825 */ /* 0x000fe800078e00ff */
[----:B------:R-:W-:Y:S01]  /*9d80*/  IMAD.WIDE.U32 R90, R90, -0x2daee0ad, RZ ;  /* 0xd2511f535a5a7825 */ /* 0x000fe200078e00ff */
[----:B------:R-:W-:Y:S03]  /*9d90*/  LOP3.LUT R93, R99, R136, R93, 0x96, !PT ;  /* 0x00000088635d7212 */ /* 0x000fe600078e965d */
[----:B------:R-:W-:Y:S01]  /*9da0*/  MUFU.EX2 R109, R109 ;  /* 0x0000006d006d7308 */ /* 0x000fe20000000800 */
[----:B------:R-:W-:Y:S01]  /*9db0*/  IMAD.WIDE.U32 R114, R87, -0x326172a9, RZ ;  /* 0xcd9e8d5757727825 */ /* 0x000fe200078e00ff */
[----:B------:R-:W-:Y:S03]  /*9dc0*/  LOP3.LUT R84, R91, R98, R84, 0x96, !PT ;  /* 0x000000625b547212 */ /* 0x000fe600078e9654 */
[C---:B------:R-:W-:Y:S02]  /*9dd0*/  VIADD R87, R132.reuse, 0xdaa66d2b ;  /* 0xdaa66d2b84577836 */ /* 0x040fe40000000000 */
[----:B------:R-:W-:Y:S02]  /*9de0*/  VIADD R98, R132, 0x78dde6e4 ;  /* 0x78dde6e484627836 */ /* 0x000fe40000000000 */
[----:B------:R-:W-:Y:S01]  /*9df0*/  IMAD.WIDE.U32 R150, R3, -0x326172a9, RZ ;  /* 0xcd9e8d5703967825 */ /* 0x000fe200078e00ff */
[--C-:B------:R-:W-:Y:S03]  /*9e00*/  LOP3.LUT R106, R115, R94, R87.reuse, 0x96, !PT ;  /* 0x0000005e736a7212 */ /* 0x100fe600078e9657 */
[----:B------:R-:W-:Y:S01]  /*9e10*/  IMAD.WIDE.U32 R104, R93, -0x326172a9, RZ ;  /* 0xcd9e8d575d687825 */ /* 0x000fe200078e00ff */
[----:B------:R-:W-:Y:S03]  /*9e20*/  LOP3.LUT R114, R151, R114, R98, 0x96, !PT ;  /* 0x0000007297727212 */ /* 0x000fe600078e9662 */
[----:B------:R-:W-:Y:S01]  /*9e30*/  IMAD.WIDE.U32 R106, R106, -0x2daee0ad, RZ ;  /* 0xd2511f536a6a7825 */ /* 0x000fe200078e00ff */
[----:B------:R-:W-:Y:S03]  /*9e40*/  LOP3.LUT R102, R105, R94, R87, 0x96, !PT ;  /* 0x0000005e69667212 */ /* 0x000fe600078e9657 */
[--C-:B------:R-:W-:Y:S01]  /*9e50*/  FFMA.FTZ R105, R28, UR4, -R97.reuse ;  /* 0x000000041c697c23 */ /* 0x100fe20008010861 */
[----:B------:R-:W-:Y:S04]  /*9e60*/  IMAD.WIDE.U32 R114, R114, -0x2daee0ad, RZ ;  /* 0xd2511f5372727825 */ /* 0x000fe800078e00ff */
[----:B------:R-:W-:Y:S01]  /*9e70*/  VIADD R87, R133, 0xed9eba14 ;  /* 0xed9eba1485577836 */ /* 0x000fe20000000000 */
[----:B------:R-:W-:Y:S01]  /*9e80*/  LOP3.LUT R106, R115, R106, R128, 0x96, !PT ;  /* 0x0000006a736a7212 */ /* 0x000fe200078e9680 */
[----:B------:R-:W-:Y:S04]  /*9e90*/  IMAD.WIDE.U32 R102, R102, -0x2daee0ad, RZ ;  /* 0xd2511f5366667825 */ /* 0x000fe800078e00ff */
[----:B------:R-:W-:Y:S01]  /*9ea0*/  FFMA.FTZ R115, R5, UR4, -R97 ;  /* 0x0000000405737c23 */ /* 0x000fe20008010861 */
[----:B------:R-:W-:Y:S01]  /*9eb0*/  MUFU.EX2 R105, R105 ;  /* 0x0000006900697308 */ /* 0x000fe20000000800 */
[--C-:B------:R-:W-:Y:S01]  /*9ec0*/  LOP3.LUT R110, R107, R110, R87.reuse, 0x96, !PT ;  /* 0x0000006e6b6e7212 */ /* 0x100fe200078e9657 */
[----:B------:R-:W-:Y:S01]  /*9ed0*/  IMAD.WIDE.U32 R106, R106, -0x326172a9, RZ ;  /* 0xcd9e8d576a6a7825 */ /* 0x000fe200078e00ff */
[----:B------:R-:W-:Y:S03]  /*9ee0*/  LOP3.LUT R94, R103, R90, R87, 0x96, !PT ;  /* 0x0000005a675e7212 */ /* 0x000fe600078e9657 */
[----:B------:R-:W-:Y:S01]  /*9ef0*/  FFMA.FTZ R103, R11, UR4, -R100 ;  /* 0x000000040b677c23 */ /* 0x000fe20008010864 */
[----:B------:R-:W-:Y:S01]  /*9f00*/  IMAD.WIDE.U32 R90, R84, -0x326172a9, RZ ;  /* 0xcd9e8d57545a7825 */ /* 0x000fe200078e00ff */
[C---:B------:R-:W-:Y:S02]  /*9f10*/  LOP3.LUT R84, R106.reuse, 0xffff, RZ, 0xc0, !PT ;  /* 0x0000ffff6a547812 */ /* 0x040fe400078ec0ff */
[----:B------:R-:W-:Y:S01]  /*9f20*/  MUFU.EX2 R115, R115 ;  /* 0x0000007300737308 */ /* 0x000fe20000000800 */
[----:B------:R-:W-:Y:S01]  /*9f30*/  LOP3.LUT R3, R106, 0xff, RZ, 0xc0, !PT ;  /* 0x000000ff6a037812 */ /* 0x000fe200078ec0ff */
[----:B------:R-:W-:Y:S01]  /*9f40*/  IMAD.WIDE.U32 R110, R110, -0x326172a9, RZ ;  /* 0xcd9e8d576e6e7825 */ /* 0x000fe200078e00ff */
[----:B------:R-:W-:Y:S02]  /*9f50*/  SHF.R.U32.HI R84, RZ, 0x8, R84 ;  /* 0x00000008ff547819 */ /* 0x000fe40000011654 */
[----:B------:R-:W-:Y:S01]  /*9f60*/  LOP3.LUT R98, R91, R104, R98, 0x96, !PT ;  /* 0x000000685b627212 */ /* 0x000fe200078e9662 */
[----:B------:R-:W-:Y:S01]  /*9f70*/  FFMA.FTZ R104, R8, UR4, -R97 ;  /* 0x0000000408687c23 */ /* 0x000fe20008010861 */
[----:B------:R-:W-:Y:S03]  /*9f80*/  PRMT R3, R3, 0x5410, R84 ;  /* 0x0000541003037816 */ /* 0x000fe60000000054 */
[----:B------:R-:W-:Y:S01]  /*9f90*/  MUFU.EX2 R103, R103 ;  /* 0x0000006700677308 */ /* 0x000fe20000000800 */
[--C-:B------:R-:W-:Y:S01]  /*9fa0*/  SHF.R.U32.HI R84, RZ, 0x18, R106.reuse ;  /* 0x00000018ff547819 */ /* 0x100fe2000001166a */
[----:B------:R-:W-:Y:S01]  /*9fb0*/  VIADD R87, R132, 0x1715609d ;  /* 0x1715609d84577836 */ /* 0x000fe20000000000 */
[----:B------:R-:W-:Y:S01]  /*9fc0*/  SHF.R.U32.HI R91, RZ, 0x10, R106 ;  /* 0x00000010ff5b7819 */ /* 0x000fe2000001166a */
[----:B------:R-:W-:Y:S01]  /*9fd0*/  FFMA.FTZ R106, R10, UR4, -R100 ;  /* 0x000000040a6a7c23 */ /* 0x000fe20008010864 */
[----:B------:R-:W-:Y:S01]  /*9fe0*/  LOP3.LUT R93, R107, R110, R108, 0x96, !PT ;  /* 0x0000006e6b5d7212 */ /* 0x000fe200078e966c */
[----:B------:R-:W-:Y:S01]  /*9ff0*/  IMAD.WIDE.U32 R94, R94, -0x326172a9, RZ ;  /* 0xcd9e8d575e5e7825 */ /* 0x000fe200078e00ff */
[----:B------:R-:W-:Y:S03]  /*a000*/  LOP3.LUT R91, R91, 0xff, RZ, 0xc0, !PT ;  /* 0x000000ff5b5b7812 */ /* 0x000fe600078ec0ff */
[----:B------:R-:W1:Y:S01]  /*a010*/  MUFU.EX2 R104, R104 ;  /* 0x0000006800687308 */ /* 0x000e620000000800 */
[--C-:B------:R-:W-:Y:S01]  /*a020*/  LOP3.LUT R150, R111, R150, R87.reuse, 0x96, !PT ;  /* 0x000000966f967212 */ /* 0x100fe200078e9657 */
[----:B------:R-:W-:Y:S01]  /*a030*/  IMAD.WIDE.U32 R98, R98, -0x2daee0ad, RZ ;  /* 0xd2511f5362627825 */ /* 0x000fe200078e00ff */
[----:B------:R-:W-:Y:S02]  /*a040*/  PRMT R91, R91, 0x5410, R84 ;  /* 0x000054105b5b7816 */ /* 0x000fe40000000054 */
[----:B------:R-:W-:Y:S01]  /*a050*/  LOP3.LUT R87, R95, R90, R87, 0x96, !PT ;  /* 0x0000005a5f577212 */ /* 0x000fe200078e9657 */
[----:B------:R-:W-:Y:S01]  /*a060*/  IMAD.WIDE.U32 R150, R150, -0x2daee0ad, RZ ;  /* 0xd2511f5396967825 */ /* 0x000fe200078e00ff */
[----:B------:R-:W-:Y:S03]  /*a070*/  LOP3.LUT R95, R93, 0xff, RZ, 0xc0, !PT ;  /* 0x000000ff5d5f7812 */ /* 0x000fe600078ec0ff */
[----:B------:R-:W2:Y:S01]  /*a080*/  MUFU.EX2 R106, R106 ;  /* 0x0000006a006a7308 */ /* 0x000ea20000000800 */
[--C-:B------:R-:W-:Y:S01]  /*a090*/  HSET2.LE.AND R91, R91, R134.reuse, PT ;  /* 0x000000865b5b7233 */ /* 0x100fe20003803000 */
[----:B------:R-:W-:Y:S01]  /*a0a0*/  FFMA.FTZ R107, R31, UR4, -R100 ;  /* 0x000000041f6b7c23 */ /* 0x000fe20008010864 */
[--C-:B------:R-:W-:Y:S02]  /*a0b0*/  HSET2.LE.AND R90, R3, R134.reuse, PT ;  /* 0x00000086035a7233 */ /* 0x100fe40003803000 */
[----:B------:R-:W-:Y:S01]  /*a0c0*/  LOP3.LUT R102, R99, R102, R128, 0x96, !PT ;  /* 0x0000006663667212 */ /* 0x000fe200078e9680 */
[----:B------:R-:W-:Y:S01]  /*a0d0*/  FFMA.FTZ R99, R33, UR4, -R97 ;  /* 0x0000000421637c23 */ /* 0x000fe20008010861 */
[----:B------:R-:W-:Y:S03]  /*a0e0*/  LOP3.LUT R114, R151, R114, R96, 0x96, !PT ;  /* 0x0000007297727212 */ /* 0x000fe600078e9660 */
[----:B------:R-:W-:Y:S01]  /*a0f0*/  MUFU.EX2 R33, R152 ;  /* 0x0000009800217308 */ /* 0x000fe20000000800 */
[----:B-1----:R-:W-:Y:S01]  /*a100*/  F2FP.F16.F32.PACK_AB R3, R101, R104 ;  /* 0x000000686503723e */ /* 0x002fe200000000ff */
[----:B------:R-:W-:Y:S04]  /*a110*/  IMAD.WIDE.U32 R146, R102, -0x326172a9, RZ ;  /* 0xcd9e8d5766927825 */ /* 0x000fe800078e00ff */
[----:B------:R-:W-:Y:S01]  /*a120*/  FFMA.FTZ R102, R34, UR4, -R100 ;  /* 0x0000000422667c23 */ /* 0x000fe20008010864 */
[----:B------:R-:W-:Y:S02]  /*a130*/  LOP3.LUT R90, R90, R3, RZ, 0xc0, !PT ;  /* 0x000000035a5a7212 */ /* 0x000fe400078ec0ff */
[----:B------:R-:W-:Y:S01]  /*a140*/  F2FP.F16.F32.PACK_AB R3, R115, R92 ;  /* 0x0000005c7303723e */ /* 0x000fe200000000ff */
[----:B------:R1:W-:Y:S01]  /*a150*/  MUFU.EX2 R34, R153 ;  /* 0x0000009900227308 */ /* 0x0003e20000000800 */
[----:B--2---:R-:W-:Y:S01]  /*a160*/  F2FP.F16.F32.PACK_AB R84, R103, R106 ;  /* 0x0000006a6754723e */ /* 0x004fe200000000ff */
[----:B------:R-:W-:Y:S01]  /*a170*/  FADD.FTZ R115, R115, R144 ;  /* 0x0000009073737221 */ /* 0x000fe20000010000 */
[----:B------:R-:W-:Y:S02]  /*a180*/  LOP3.LUT R108, R147, R94, R108, 0x96, !PT ;  /* 0x0000005e936c7212 */ /* 0x000fe400078e966c */
[----:B------:R-:W-:Y:S01]  /*a190*/  LOP3.LUT R91, R91, R84, RZ, 0xc0, !PT ;  /* 0x000000545b5b7212 */ /* 0x000fe200078ec0ff */
[----:B------:R-:W-:Y:S01]  /*a1a0*/  FADD.FTZ R104, R104, R115 ;  /* 0x0000007368687221 */ /* 0x000fe20000010000 */
[----:B------:R-:W-:Y:S03]  /*a1b0*/  LOP3.LUT R84, R93, 0xffff, RZ, 0xc0, !PT ;  /* 0x0000ffff5d547812 */ /* 0x000fe600078ec0ff */
[----:B------:R-:W-:Y:S01]  /*a1c0*/  MUFU.EX2 R102, R102 ;  /* 0x0000006600667308 */ /* 0x000fe20000000800 */
[C---:B------:R-:W-:Y:S02]  /*a1d0*/  LOP3.LUT R113, R146.reuse, 0xff, RZ, 0xc0, !PT ;  /* 0x000000ff92717812 */ /* 0x040fe400078ec0ff */
[----:B------:R-:W-:Y:S02]  /*a1e0*/  SHF.R.U32.HI R84, RZ, 0x8, R84 ;  /* 0x00000008ff547819 */ /* 0x000fe40000011654 */
[----:B------:R-:W-:Y:S02]  /*a1f0*/  SHF.R.U32.HI R111, RZ, 0x18, R146 ;  /* 0x00000018ff6f7819 */ /* 0x000fe40000011692 */
[----:B------:R-:W-:Y:S02]  /*a200*/  PRMT R95, R95, 0x5410, R84 ;  /* 0x000054105f5f7816 */ /* 0x000fe40000000054 */
[----:B------:R-:W-:Y:S01]  /*a210*/  LOP3.LUT R110, R146, 0xffff, RZ, 0xc0, !PT ;  /* 0x0000ffff926e7812 */ /* 0x000fe200078ec0ff */
[----:B------:R-:W-:Y:S01]  /*a220*/  FFMA.FTZ R147, R24, UR4, -R97 ;  /* 0x0000000418937c23 */ /* 0x000fe20008010861 */
[----:B------:R-:W-:Y:S01]  /*a230*/  SHF.R.U32.HI R112, RZ, 0x10, R146 ;  /* 0x00000010ff707819 */ /* 0x000fe20000011692 */
[--C-:B------:R-:W-:Y:S01]  /*a240*/  FFMA.FTZ R146, R7, UR4, -R100.reuse ;  /* 0x0000000407927c23 */ /* 0x100fe20008010864 */
[--C-:B------:R-:W-:Y:S01]  /*a250*/  HSET2.LE.AND R88, R95, R134.reuse, PT ;  /* 0x000000865f587233 */ /* 0x100fe20003803000 */
[----:B------:R-:W-:Y:S01]  /*a260*/  FFMA.FTZ R24, R15, UR4, -R100 ;  /* 0x000000040f187c23 */ /* 0x000fe20008010864 */
[----:B------:R-:W-:Y:S02]  /*a270*/  LOP3.LUT R112, R112, 0xff, RZ, 0xc0, !PT ;  /* 0x000000ff70707812 */ /* 0x000fe400078ec0ff */
[----:B------:R-:W-:Y:S01]  /*a280*/  SHF.R.U32.HI R110, RZ, 0x8, R110 ;  /* 0x00000008ff6e7819 */ /* 0x000fe2000001166e */
[----:B------:R-:W2:Y:S01]  /*a290*/  MUFU.EX2 R146, R146 ;  /* 0x0000009200927308 */ /* 0x000ea20000000800 */
[----:B------:R-:W-:Y:S02]  /*a2a0*/  LOP3.LUT R88, R88, R3, RZ, 0xc0, !PT ;  /* 0x0000000358587212 */ /* 0x000fe400078ec0ff */
[--C-:B------:R-:W-:Y:S02]  /*a2b0*/  SHF.R.U32.HI R3, RZ, 0x10, R93.reuse ;  /* 0x00000010ff037819 */ /* 0x100fe4000001165d */
[----:B------:R-:W-:Y:S02]  /*a2c0*/  SHF.R.U32.HI R93, RZ, 0x18, R93 ;  /* 0x00000018ff5d7819 */ /* 0x000fe4000001165d */
[----:B------:R-:W-:Y:S02]  /*a2d0*/  LOP3.LUT R84, R3, 0xff, RZ, 0xc0, !PT ;  /* 0x000000ff03547812 */ /* 0x000fe400078ec0ff */
[----:B-1----:R-:W-:Y:S02]  /*a2e0*/  SHF.R.U32.HI R153, RZ, 0x10, R108 ;  /* 0x00000010ff997819 */ /* 0x002fe4000001166c */
[----:B------:R-:W-:Y:S02]  /*a2f0*/  PRMT R3, R84, 0x5410, R93 ;  /* 0x0000541054037816 */ /* 0x000fe4000000005d */
[----:B------:R-:W1:Y:S01]  /*a300*/  LDSM.16.MT88.4 R92, [R117+0x6000] ;  /* 0x00600000755c783b */ /* 0x000e620000004200 */
[----:B------:R-:W-:Y:S02]  /*a310*/  LOP3.LUT R153, R153, 0xff, RZ, 0xc0, !PT ;  /* 0x000000ff99997812 */ /* 0x000fe400078ec0ff */
[----:B--2---:R-:W-:Y:S02]  /*a320*/  F2FP.F16.F32.PACK_AB R84, R146, R89 ;  /* 0x000000599254723e */ /* 0x004fe400000000ff */
[--C-:B------:R-:W-:Y:S02]  /*a330*/  HSET2.LE.AND R89, R3, R134.reuse, PT ;  /* 0x0000008603597233 */ /* 0x100fe40003803000 */
[----:B------:R-:W-:Y:S03]  /*a340*/  LOP3.LUT R3, R150, 0xff, RZ, 0xc0, !PT ;  /* 0x000000ff96037812 */ /* 0x000fe600078ec0ff */
[----:B------:R-:W-:Y:S01]  /*a350*/  LOP3.LUT R89, R89, R84, RZ, 0xc0, !PT ;  /* 0x0000005459597212 */ /* 0x000fe200078ec0ff */
[--C-:B------:R-:W-:Y:S06]  /*a360*/  FFMA.FTZ R84, R17, UR4, -R97.reuse ;  /* 0x0000000411547c23 */ /* 0x100fec0008010861 */
        /* <DEDUP_REMOVED lines=19> */
[--C-:B------:R-:W-:Y:S01]  /*a4a0*/  FFMA.FTZ R92, R32, UR4, -R97.reuse ;  /* 0x00000004205c7c23 */ /* 0x100fe20008010861 */
[--C-:B------:R-:W-:Y:S01]  /*a4b0*/  FFMA.FTZ R91, R20, UR4, -R97.reuse ;  /* 0x00000004145b7c23 */ /* 0x100fe20008010861 */
[--C-:B------:R-:W-:Y:S03]  /*a4c0*/  FFMA.FTZ R90, R21, UR4, -R97.reuse ;  /* 0x00000004155a7c23 */ /* 0x100fe60008010861 */
[----:B------:R-:W-:Y:S01]  /*a4d0*/  FFMA.FTZ R95, R29, UR4, -R97 ;  /* 0x000000041d5f7c23 */ /* 0x000fe20008010861 */
[--C-:B------:R-:W-:Y:S01]  /*a4e0*/  FFMA.FTZ R94, R18, UR4, -R100.reuse ;  /* 0x00000004125e7c23 */ /* 0x100fe20008010864 */
[----:B------:R-:W-:Y:S01]  /*a4f0*/  FFMA.FTZ R97, R19, UR4, -R100 ;  /* 0x0000000413617c23 */ /* 0x000fe20008010864 */
[----:B------:R-:W-:Y:S01]  /*a500*/  LOP3.LUT R20, R150, 0xffff, RZ, 0xc0, !PT ;  /* 0x0000ffff96147812 */ /* 0x000fe200078ec0ff */
[----:B------:R-:W1:Y:S01]  /*a510*/  MUFU.EX2 R93, R93 ;  /* 0x0000005d005d7308 */ /* 0x000e620000000800 */
[----:B------:R-:W-:Y:S01]  /*a520*/  SHF.R.U32.HI R151, RZ, 0x18, R150 ;  /* 0x00000018ff977819 */ /* 0x000fe20000011696 */
[----:B------:R-:W-:Y:S01]  /*a530*/  FFMA.FTZ R88, R23, UR4, -R100 ;  /* 0x0000000417587c23 */ /* 0x000fe20008010864 */
[----:B------:R-:W-:Y:S01]  /*a540*/  SHF.R.U32.HI R20, RZ, 0x8, R20 ;  /* 0x00000008ff147819 */ /* 0x000fe20000011614 */
[--C-:B------:R-:W-:Y:S01]  /*a550*/  FFMA.FTZ R89, R22, UR4, -R100.reuse ;  /* 0x0000000416597c23 */ /* 0x100fe20008010864 */
[--C-:B------:R-:W-:Y:S01]  /*a560*/  FFMA.FTZ R21, R14, UR4, -R100.reuse ;  /* 0x000000040e157c23 */ /* 0x100fe20008010864 */
[----:B------:R-:W-:Y:S01]  /*a570*/  FFMA.FTZ R100, R35, UR4, -R100 ;  /* 0x0000000423647c23 */ /* 0x000fe20008010864 */
[----:B------:R-:W-:Y:S03]  /*a580*/  PRMT R3, R3, 0x5410, R20 ;  /* 0x0000541003037816 */ /* 0x000fe60000000014 */
[----:B------:R-:W-:Y:S01]  /*a590*/  MUFU.EX2 R94, R94 ;  /* 0x0000005e005e7308 */ /* 0x000fe20000000800 */
[----:B------:R-:W-:Y:S01]  /*a5a0*/  SHF.R.U32.HI R20, RZ, 0x10, R150 ;  /* 0x00000010ff147819 */ /* 0x000fe20000011696 */
[----:B------:R-:W-:Y:S01]  /*a5b0*/  FADD.FTZ R29, R146, R135 ;  /* 0x00000087921d7221 */ /* 0x000fe20000010000 */
[----:B------:R-:W-:Y:S02]  /*a5c0*/  PRMT R135, R112, 0x5410, R111 ;  /* 0x0000541070877816 */ /* 0x000fe4000000006f */
[----:B------:R-:W-:Y:S01]  /*a5d0*/  LOP3.LUT R20, R20, 0xff, RZ, 0xc0, !PT ;  /* 0x000000ff14147812 */ /* 0x000fe200078ec0ff */
[----:B------:R-:W-:Y:S01]  /*a5e0*/  FADD.FTZ R106, R106, R29 ;  /* 0x0000001d6a6a7221 */ /* 0x000fe20000010000 */
[--C-:B------:R-:W-:Y:S03]  /*a5f0*/  HSET2.LE.AND R22, R3, R134.reuse, PT ;  /* 0x0000008603167233 */ /* 0x100fe60003803000 */
[----:B------:R-:W2:Y:S01]  /*a600*/  MUFU.EX2 R97, R97 ;  /* 0x0000006100617308 */ /* 0x000ea20000000800 */
[----:B------:R-:W-:Y:S01]  /*a610*/  PRMT R23, R20, 0x5410, R151 ;  /* 0x0000541014177816 */ /* 0x000fe20000000097 */
[----:B------:R-:W-:Y:S01]  /*a620*/  LDSM.16.MT88.4 R28, [R86+0x8400] ;  /* 0x00840000561c783b */ /* 0x000fe20000004200 */
[----:B-1----:R-:W-:Y:S01]  /*a630*/  F2FP.F16.F32.PACK_AB R3, R84, R93 ;  /* 0x0000005d5403723e */ /* 0x002fe200000000ff */
[----:B------:R-:W-:Y:S01]  /*a640*/  FADD.FTZ R103, R103, R106 ;  /* 0x0000006a67677221 */ /* 0x000fe20000010000 */
[----:B------:R-:W-:Y:S02]  /*a650*/  PRMT R151, R113, 0x5410, R110 ;  /* 0x0000541071977816 */ /* 0x000fe4000000006e */
[--C-:B------:R-:W-:Y:S03]  /*a660*/  HSET2.LE.AND R23, R23, R134.reuse, PT ;  /* 0x0000008617177233 */ /* 0x100fe60003803000 */
[----:B------:R-:W-:Y:S01]  /*a670*/  MUFU.EX2 R150, R21 ;  /* 0x0000001500967308 */ /* 0x000fe20000000800 */
[----:B------:R-:W-:Y:S02]  /*a680*/  LOP3.LUT R22, R22, R3, RZ, 0xc0, !PT ;  /* 0x0000000316167212 */ /* 0x000fe400078ec0ff */
[C---:B------:R-:W-:Y:S04]  /*a690*/  LOP3.LUT R3, R114.reuse, 0xffff, RZ, 0xc0, !PT ;  /* 0x0000ffff72037812 */ /* 0x040fe800078ec0ff */
[----:B------:R-:W-:Y:S03]  /*a6a0*/  SHF.R.U32.HI R3, RZ, 0x8, R3 ;  /* 0x00000008ff037819 */ /* 0x000fe60000011603 */
[----:B------:R-:W1:Y:S01]  /*a6b0*/  MUFU.EX2 R35, R24 ;  /* 0x0000001800237308 */ /* 0x000e620000000800 */
[----:B--2---:R-:W-:Y:S04]  /*a6c0*/  F2FP.F16.F32.PACK_AB R20, R97, R94 ;  /* 0x0000005e6114723e */ /* 0x004fe800000000ff */
[----:B------:R-:W-:Y:S02]  /*a6d0*/  LOP3.LUT R23, R23, R20, RZ, 0xc0, !PT ;  /* 0x0000001417177212 */ /* 0x000fe400078ec0ff */
[----:B------:R-:W-:Y:S03]  /*a6e0*/  LOP3.LUT R20, R114, 0xff, RZ, 0xc0, !PT ;  /* 0x000000ff72147812 */ /* 0x000fe600078ec0ff */
[----:B------:R-:W-:Y:S01]  /*a6f0*/  MUFU.EX2 R111, R91 ;  /* 0x0000005b006f7308 */ /* 0x000fe20000000800 */
[----:B------:R-:W-:Y:S02]  /*a700*/  PRMT R3, R20, 0x5410, R3 ;  /* 0x0000541014037816 */ /* 0x000fe40000000003 */
[--C-:B------:R-:W-:Y:S02]  /*a710*/  SHF.R.U32.HI R20, RZ, 0x10, R114.reuse ;  /* 0x00000010ff147819 */ /* 0x100fe40000011672 */
[----:B------:R-:W-:Y:S05]  /*a720*/  SHF.R.U32.HI R114, RZ, 0x18, R114 ;  /* 0x00000018ff727819 */ /* 0x000fea0000011672 */
[----:B------:R-:W-:Y:S01]  /*a730*/  MUFU.EX2 R113, R89 ;  /* 0x0000005900717308 */ /* 0x000fe20000000800 */
[----:B------:R-:W-:Y:S02]  /*a740*/  LOP3.LUT R25, R20, 0xff, RZ, 0xc0, !PT ;  /* 0x000000ff14197812 */ /* 0x000fe400078ec0ff */
[----:B-1----:R-:W-:Y:S01]  /*a750*/  F2FP.F16.F32.PACK_AB R24, R35, R150 ;  /* 0x000000962318723e */ /* 0x002fe200000000ff */
[----:B------:R-:W-:Y:S01]  /*a760*/  FADD.FTZ R150, R150, R103 ;  /* 0x0000006796967221 */ /* 0x000fe20000010000 */
[----:B------:R-:W-:Y:S02]  /*a770*/  PRMT R21, R25, 0x5410, R114 ;  /* 0x0000541019157816 */ /* 0x000fe40000000072 */
[--C-:B------:R-:W-:Y:S03]  /*a780*/  HSET2.LE.AND R20, R3, R134.reuse, PT ;  /* 0x0000008603147233 */ /* 0x100fe60003803000 */
[----:B------:R-:W-:Y:S01]  /*a790*/  MUFU.EX2 R110, R88 ;  /* 0x00000058006e7308 */ /* 0x000fe20000000800 */
[----:B------:R-:W-:Y:S01]  /*a7a0*/  F2FP.F16.F32.PACK_AB R3, R33, R34 ;  /* 0x000000222103723e */ /* 0x000fe200000000ff */
[----:B------:R-:W-:Y:S01]  /*a7b0*/  FADD.FTZ R115, R35, R150 ;  /* 0x0000009623737221 */ /* 0x000fe20000010000 */
[--C-:B------:R-:W-:Y:S02]  /*a7c0*/  HSET2.LE.AND R21, R21, R134.reuse, PT ;  /* 0x0000008615157233 */ /* 0x100fe40003803000 */
[----:B------:R-:W-:Y:S02]  /*a7d0*/  LOP3.LUT R20, R20, R3, RZ, 0xc0, !PT ;  /* 0x0000000314147212 */ /* 0x000fe400078ec0ff */
[----:B------:R-:W-:Y:S03]  /*a7e0*/  LOP3.LUT R3, R108, 0xffff, RZ, 0xc0, !PT ;  /* 0x0000ffff6c037812 */ /* 0x000fe600078ec0ff */
[----:B------:R-:W-:Y:S01]  /*a7f0*/  MUFU.EX2 R103, R149 ;  /* 0x0000009500677308 */ /* 0x000fe20000000800 */
[----:B------:R-:W-:Y:S02]  /*a800*/  LOP3.LUT R21, R21, R24, RZ, 0xc0, !PT ;  /* 0x0000001815157212 */ /* 0x000fe400078ec0ff */
[----:B------:R-:W1:Y:S01]  /*a810*/  LDSM.16.MT88.4 R24, [R117+0x6400] ;  /* 0x006400007518783b */ /* 0x000e620000004200 */
[----:B------:R-:W-:Y:S02]  /*a820*/  SHF.R.U32.HI R3, RZ, 0x8, R3 ;  /* 0x00000008ff037819 */ /* 0x000fe40000011603 */
[--C-:B------:R-:W-:Y:S04]  /*a830*/  HSET2.LE.AND R35, R135, R134.reuse, PT ;  /* 0x0000008687237233 */ /* 0x100fe80003803000 */
[----:B------:R-:W-:Y:S10]  /*a840*/  MUFU.EX2 R112, R95 ;  /* 0x0000005f00707308 */ /* 0x000ff40000000800 */
[----:B------:R-:W-:Y:S10]  /*a850*/  MUFU.EX2 R106, R148 ;  /* 0x00000094006a7308 */ /* 0x000ff40000000800 */
[----:B------:R-:W2:Y:S10]  /*a860*/  MUFU.EX2 R114, R107 ;  /* 0x0000006b00727308 */ /* 0x000eb40000000800 */
[----:B------:R2:W-:Y:S01]  /*a870*/  MUFU.EX2 R135, R100 ;  /* 0x0000006400877308 */ /* 0x0005e20000000800 */
[C---:B-1----:R-:W-:Y:S06]  /*a880*/  HMMA.16816.F32 R36, R20.reuse, R24, R36 ;  /* 0x000000181424723c */ /* 0x042fec0000001824 */
[C---:B------:R-:W-:Y:S01]  /*a890*/  HMMA.16816.F32 R40, R20.reuse, R26, R40 ;  /* 0x0000001a1428723c */ /* 0x040fe20000001828 */
[----:B------:R-:W1:Y:S04]  /*a8a0*/  LDSM.16.MT88.4 R24, [R86+0x6400] ;  /* 0x006400005618783b */ /* 0x000e680000004200 */
[----:B--2---:R-:W-:Y:S01]  /*a8b0*/  F2FP.F16.F32.PACK_AB R100, R114, R109 ;  /* 0x0000006d7264723e */ /* 0x004fe200000000ff */
[C---:B-1----:R-:W-:Y:S06]  /*a8c0*/  HMMA.16816.F32 R44, R20.reuse, R24, R44 ;  /* 0x00000018142c723c */ /* 0x042fec000000182c */
[C---:B------:R-:W-:Y:S01]  /*a8d0*/  HMMA.16816.F32 R48, R20.reuse, R26, R48 ;  /* 0x0000001a1430723c */ /* 0x040fe20000001830 */
[----:B------:R-:W1:Y:S05]  /*a8e0*/  LDSM.16.MT88.4 R24, [R117+0x7400] ;  /* 0x007400007518783b */ /* 0x000e6a0000004200 */
[C---:B-1----:R-:W-:Y:S06]  /*a8f0*/  HMMA.16816.F32 R52, R20.reuse, R24, R52 ;  /* 0x000000181434723c */ /* 0x042fec0000001834 */
[C---:B------:R-:W-:Y:S05]  /*a900*/  HMMA.16816.F32 R56, R20.reuse, R26, R56 ;  /* 0x0000001a1438723c */ /* 0x040fea0000001838 */
[----:B------:R-:W-:Y:S02]  /*a910*/  LOP3.LUT R24, R108, 0xff, RZ, 0xc0, !PT ;  /* 0x000000ff6c187812 */ /* 0x000fe400078ec0ff */
[----:B------:R-:W-:Y:S04]  /*a920*/  SHF.R.U32.HI R108, RZ, 0x18, R108 ;  /* 0x00000018ff6c7819 */ /* 0x000fe8000001166c */
[----:B------:R-:W-:Y:S02]  /*a930*/  PRMT R3, R24, 0x5410, R3 ;  /* 0x0000541018037816 */ /* 0x000fe40000000003 */
[----:B------:R-:W1:Y:S01]  /*a940*/  LDSM.16.MT88.4 R24, [R86+0x7400] ;  /* 0x007400005618783b */ /* 0x000e620000004200 */
[----:B------:R-:W-:Y:S02]  /*a950*/  PRMT R153, R153, 0x5410, R108 ;  /* 0x0000541099997816 */ /* 0x000fe4000000006c */
[----:B------:R2:W3:Y:S01]  /*a960*/  MUFU.EX2 R108, R90 ;  /* 0x0000005a006c7308 */ /* 0x0004e20000000800 */
[--C-:B------:R-:W-:Y:S04]  /*a970*/  HSET2.LE.AND R32, R3, R134.reuse, PT ;  /* 0x0000008603207233 */ /* 0x100fe80003803000 */
[----:B--2---:R-:W-:Y:S01]  /*a980*/  LDSM.16.MT88.4 R88, [R86+0x6800] ;  /* 0x006800005658783b */ /* 0x004fe20000004200 */
[----:B---3--:R-:W-:Y:S04]  /*a990*/  F2FP.F16.F32.PACK_AB R3, R108, R111 ;  /* 0x0000006f6c03723e */ /* 0x008fe800000000ff */
[----:B------:R-:W-:Y:S01]  /*a9a0*/  LOP3.LUT R32, R32, R3, RZ, 0xc0, !PT ;  /* 0x0000000320207212 */ /* 0x000fe200078ec0ff */
[----:B------:R-:W-:Y:S02]  /*a9b0*/  FADD.FTZ R3, R101, R104 ;  /* 0x0000006865037221 */ /* 0x000fe40000010000 */
[----:B------:R-:W-:Y:S02]  /*a9c0*/  MUFU.EX2 R104, R147 ;  /* 0x0000009300687308 */ /* 0x000fe40000000800 */
[----:B------:R-:W-:Y:S01]  /*a9d0*/  FADD.FTZ R144, R34, R3 ;  /* 0x0000000322907221 */ /* 0x000fe20000010000 */
[--C-:B------:R-:W-:Y:S03]  /*a9e0*/  HSET2.LE.AND R34, R151, R134.reuse, PT ;  /* 0x0000008697227233 */ /* 0x100fe60003803000 */
[----:B------:R-:W-:Y:S01]  /*a9f0*/  FADD.FTZ R144, R33, R144 ;  /* 0x0000009021907221 */ /* 0x000fe20000010000 */
[--C-:B------:R-:W-:Y:S03]  /*aa00*/  HSET2.LE.AND R33, R153, R134.reuse, PT ;  /* 0x0000008699217233 */ /* 0x100fe60003803000 */
[----:B------:R-:W2:Y:S01]  /*aa10*/  MUFU.EX2 R101, R145 ;  /* 0x0000009100657308 */ /* 0x000ea20000000800 */
[----:B------:R-:W-:Y:S01]  /*aa20*/  FADD.FTZ R107, R93, R144 ;  /* 0x000000905d6b7221 */ /* 0x000fe20000010000 */
[C---:B-1----:R-:W-:Y:S03]  /*aa30*/  HMMA.16816.F32 R60, R20.reuse, R24, R60 ;  /* 0x00000018143c723c */ /* 0x042fe6000000183c */
[----:B------:R-:W-:Y:S05]  /*aa40*/  FADD.FTZ R84, R84, R107 ;  /* 0x0000006b54547221 */ /* 0x000fea0000010000 */
[----:B------:R-:W-:Y:S01]  /*aa50*/  MUFU.EX2 R144, R99 ;  /* 0x0000006300907308 */ /* 0x000fe20000000800 */
[C---:B------:R-:W-:Y:S01]  /*aa60*/  HMMA.16816.F32 R64, R20.reuse, R26, R64 ;  /* 0x0000001a1440723c */ /* 0x040fe20000001840 */
[----:B------:R-:W1:Y:S02]  /*aa70*/  LDSM.16.MT88.4 R24, [R117+0x8400] ;  /* 0x008400007518783b */ /* 0x000e640000004200 */
[----:B------:R-:W-:Y:S01]  /*aa80*/  FADD.FTZ R107, R111, R84 ;  /* 0x000000546f6b7221 */ /* 0x000fe20000010000 */
[----:B------:R-:W-:Y:S02]  /*aa90*/  F2FP.F16.F32.PACK_AB R84, R135, R102 ;  /* 0x000000668754723e */ /* 0x000fe400000000ff */
[C---:B--2---:R-:W-:Y:S01]  /*aaa0*/  F2FP.F16.F32.PACK_AB R3, R101.reuse, R104 ;  /* 0x000000686503723e */ /* 0x044fe200000000ff */
[----:B------:R-:W-:Y:S04]  /*aab0*/  FADD.FTZ R107, R108, R107 ;  /* 0x0000006b6c6b7221 */ /* 0x000fe80000010000 */
[----:B------:R-:W-:Y:S01]  /*aac0*/  LOP3.LUT R34, R34, R3, RZ, 0xc0, !PT ;  /* 0x0000000322227212 */ /* 0x000fe200078ec0ff */
[----:B------:R-:W-:Y:S04]  /*aad0*/  FADD.FTZ R104, R104, R107 ;  /* 0x0000006b68687221 */ /* 0x000fe80000010000 */
[----:B------:R-:W-:Y:S01]  /*aae0*/  FADD.FTZ R104, R101, R104 ;  /* 0x0000006865687221 */ /* 0x000fe20000010000 */
[C---:B-1----:R-:W-:Y:S06]  /*aaf0*/  HMMA.16816.F32 R68, R20.reuse, R24, R68 ;  /* 0x000000181444723c */ /* 0x042fec0000001844 */
[C---:B------:R-:W-:Y:S01]  /*ab00*/  HMMA.16816.F32 R72, R20.reuse, R26, R72 ;  /* 0x0000001a1448723c */ /* 0x040fe20000001848 */
[----:B------:R-:W1:Y:S05]  /*ab10*/  LDSM.16.MT88.4 R24, [R117+0x6800] ;  /* 0x006800007518783b */ /* 0x000e6a0000004200 */
[C---:B------:R-:W-:Y:S06]  /*ab20*/  HMMA.16816.F32 R76, R20.reuse, R28, R76 ;  /* 0x0000001c144c723c */ /* 0x040fec000000184c */
[----:B------:R-:W-:Y:S01]  /*ab30*/  HMMA.16816.F32 R80, R20, R30, R80 ;  /* 0x0000001e1450723c */ /* 0x000fe20000001850 */
[----:B------:R-:W2:Y:S04]  /*ab40*/  LDSM.16.MT88.4 R20, [R117+0x7800] ;  /* 0x007800007514783b */ /* 0x000ea80000004200 */
[----:B------:R-:W-:Y:S02]  /*ab50*/  F2FP.F16.F32.PACK_AB R28, R106, R103 ;  /* 0x000000676a1c723e */ /* 0x000fe400000000ff */
[----:B------:R-:W-:Y:S04]  /*ab60*/  F2FP.F16.F32.PACK_AB R30, R110, R113 ;  /* 0x000000716e1e723e */ /* 0x000fe800000000ff */
[----:B------:R-:W-:Y:S02]  /*ab70*/  LOP3.LUT R33, R33, R30, RZ, 0xc0, !PT ;  /* 0x0000001e21217212 */ /* 0x000fe400078ec0ff */
[----:B------:R-:W-:Y:S02]  /*ab80*/  LOP3.LUT R35, R35, R28, RZ, 0xc0, !PT ;  /* 0x0000001c23237212 */ /* 0x000fe400078ec0ff */
[----:B------:R-:W3:Y:S05]  /*ab90*/  LDSM.16.MT88.4 R28, [R86+0x7800] ;  /* 0x00780000561c783b */ /* 0x000eea0000004200 */
[C---:B-1----:R-:W-:Y:S06]  /*aba0*/  HMMA.16816.F32 R36, R32.reuse, R24, R36 ;  /* 0x000000182024723c */ /* 0x042fec0000001824 */
[C---:B------:R-:W-:Y:S01]  /*abb0*/  HMMA.16816.F32 R40, R32.reuse, R26, R40 ;  /* 0x0000001a2028723c */ /* 0x040fe20000001828 */
[----:B------:R-:W1:Y:S05]  /*abc0*/  LDSM.16.MT88.4 R24, [R117+0x8800] ;  /* 0x008800007518783b */ /* 0x000e6a0000004200 */
[C---:B------:R-:W-:Y:S06]  /*abd0*/  HMMA.16816.F32 R44, R32.reuse, R88, R44 ;  /* 0x00000058202c723c */ /* 0x040fec000000182c */
[C---:B------:R-:W-:Y:S01]  /*abe0*/  HMMA.16816.F32 R48, R32.reuse, R90, R48 ;  /* 0x0000005a2030723c */ /* 0x040fe20000001830 */
[----:B------:R-:W4:Y:S05]  /*abf0*/  LDSM.16.MT88.4 R88, [R86+0x8800] ;  /* 0x008800005658783b */ /* 0x000f2a0000004200 */
[C---:B--2---:R-:W-:Y:S06]  /*ac00*/  HMMA.16816.F32 R52, R32.reuse, R20, R52 ;  /* 0x000000142034723c */ /* 0x044fec0000001834 */
[C---:B------:R-:W-:Y:S06]  /*ac10*/  HMMA.16816.F32 R56, R32.reuse, R22, R56 ;  /* 0x000000162038723c */ /* 0x040fec0000001838 */
[C---:B---3--:R-:W-:Y:S05]  /*ac20*/  HMMA.16816.F32 R60, R32.reuse, R28, R60 ;  /* 0x0000001c203c723c */ /* 0x048fea000000183c */
[----:B------:R-:W-:Y:S01]  /*ac30*/  IMAD.WIDE.U32 R22, R87, -0x2daee0ad, RZ ;  /* 0xd2511f5357167825 */ /* 0x000fe200078e00ff */
[C---:B------:R-:W-:Y:S01]  /*ac40*/  HMMA.16816.F32 R64, R32.reuse, R30, R64 ;  /* 0x0000001e2040723c */ /* 0x040fe20000001840 */
[----:B------:R-:W-:Y:S01]  /*ac50*/  LDSM.16.MT88.4 R28, [R86+0x6c00] ;  /* 0x006c0000561c783b */ /* 0x000fe20000004200 */
[----:B------:R2:W3:Y:S03]  /*ac60*/  MUFU.EX2 R87, R92 ;  /* 0x0000005c00577308 */ /* 0x0004e60000000800 */
[----:B------:R-:W-:Y:S01]  /*ac70*/  LOP3.LUT R96, R23, R98, R96, 0x96, !PT ;  /* 0x0000006217607212 */ /* 0x000fe200078e9660 */
[C---:B-1----:R-:W-:Y:S05]  /*ac80*/  HMMA.16816.F32 R68, R32.reuse, R24, R68 ;  /* 0x000000182044723c */ /* 0x042fea0000001844 */
[----:B------:R-:W-:Y:S01]  /*ac90*/  LOP3.LUT R3, R22, 0xffff, RZ, 0xc0, !PT ;  /* 0x0000ffff16037812 */ /* 0x000fe200078ec0ff */
[C---:B------:R-:W-:Y:S05]  /*aca0*/  HMMA.16816.F32 R72, R32.reuse, R26, R72 ;  /* 0x0000001a2048723c */ /* 0x040fea0000001848 */
[--C-:B------:R-:W-:Y:S01]  /*acb0*/  SHF.R.U32.HI R20, RZ, 0x10, R22.reuse ;  /* 0x00000010ff147819 */ /* 0x100fe20000011616 */
[C---:B----4-:R-:W-:Y:S05]  /*acc0*/  HMMA.16816.F32 R76, R32.reuse, R88, R76 ;  /* 0x00000058204c723c */ /* 0x050fea000000184c */
[----:B------:R-:W-:Y:S01]  /*acd0*/  LOP3.LUT R25, R96, 0xffff, RZ, 0xc0, !PT ;  /* 0x0000ffff60197812 */ /* 0x000fe200078ec0ff */
[----:B------:R-:W-:Y:S01]  /*ace0*/  HMMA.16816.F32 R80, R32, R90, R80 ;  /* 0x0000005a2050723c */ /* 0x000fe20000001850 */
[----:B------:R-:W-:Y:S04]  /*acf0*/  LDSM.16.MT88.4 R32, [R86+0x7c00] ;  /* 0x007c00005620783b */ /* 0x000fe80000004200 */
[----:B------:R-:W-:Y:S02]  /*ad00*/  SHF.R.U32.HI R24, RZ, 0x8, R3 ;  /* 0x00000008ff187819 */ /* 0x000fe40000011603 */
[----:B------:R-:W-:Y:S02]  /*ad10*/  LOP3.LUT R21, R22, 0xff, RZ, 0xc0, !PT ;  /* 0x000000ff16157812 */ /* 0x000fe400078ec0ff */
[----:B------:R-:W-:Y:S02]  /*ad20*/  LDSM.16.MT88.4 R88, [R117+0x8c00] ;  /* 0x008c00007558783b */ /* 0x000fe40000004200 */
[----:B------:R-:W-:Y:S02]  /*ad30*/  SHF.R.U32.HI R23, RZ, 0x18, R22 ;  /* 0x00000018ff177819 */ /* 0x000fe40000011616 */
[----:B------:R-:W-:Y:S02]  /*ad40*/  LOP3.LUT R22, R20, 0xff, RZ, 0xc0, !PT ;  /* 0x000000ff14167812 */ /* 0x000fe400078ec0ff */
[----:B------:R-:W-:Y:S02]  /*ad50*/  SHF.R.U32.HI R20, RZ, 0x8, R25 ;  /* 0x00000008ff147819 */ /* 0x000fe40000011619 */
[----:B------:R-:W-:Y:S02]  /*ad60*/  PRMT R21, R21, 0x5410, R24 ;  /* 0x0000541015157816 */ /* 0x000fe40000000018 */
[----:B------:R-:W1:Y:S01]  /*ad70*/  LDSM.16.MT88.4 R24, [R117+0x6c00] ;  /* 0x006c00007518783b */ /* 0x000e620000004200 */
[----:B------:R-:W-:Y:S02]  /*ad80*/  LOP3.LUT R3, R96, 0xff, RZ, 0xc0, !PT ;  /* 0x000000ff60037812 */ /* 0x000fe400078ec0ff */
[----:B------:R-:W-:Y:S02]  /*ad90*/  PRMT R23, R22, 0x5410, R23 ;  /* 0x0000541016177816 */ /* 0x000fe40000000017 */
[----:B------:R-:W-:Y:S01]  /*ada0*/  PRMT R3, R3, 0x5410, R20 ;  /* 0x0000541003037816 */ /* 0x000fe20000000014 */
[----:B------:R-:W-:Y:S01]  /*adb0*/  FADD.FTZ R20, R94, R115 ;  /* 0x000000735e147221 */ /* 0x000fe20000010000 */
[--C-:B------:R-:W-:Y:S01]  /*adc0*/  SHF.R.U32.HI R22, RZ, 0x10, R96.reuse ;  /* 0x00000010ff167819 */ /* 0x100fe20000011660 */
[----:B--2---:R-:W2:Y:S01]  /*add0*/  LDSM.16.MT88.4 R92, [R117+0x7c00] ;  /* 0x007c0000755c783b */ /* 0x004ea20000004200 */
[----:B------:R-:W-:Y:S01]  /*ade0*/  SHF.R.U32.HI R115, RZ, 0x18, R96 ;  /* 0x00000018ff737819 */ /* 0x000fe20000011660 */
[----:B------:R-:W-:Y:S01]  /*adf0*/  FADD.FTZ R20, R97, R20 ;  /* 0x0000001461147221 */ /* 0x000fe20000010000 */
[----:B------:R-:W-:Y:S02]  /*ae00*/  LOP3.LUT R22, R22, 0xff, RZ, 0xc0, !PT ;  /* 0x000000ff16167812 */ /* 0x000fe400078ec0ff */
[--C-:B------:R-:W-:Y:S01]  /*ae10*/  HSET2.LE.AND R23, R23, R134.reuse, PT ;  /* 0x0000008617177233 */ /* 0x100fe20003803000 */
[----:B------:R-:W-:Y:S01]  /*ae20*/  FADD.FTZ R113, R113, R20 ;  /* 0x0000001471717221 */ /* 0x000fe20000010000 */
[----:B------:R-:W-:Y:S01]  /*ae30*/  PRMT R115, R22, 0x5410, R115 ;  /* 0x0000541016737816 */ /* 0x000fe20000000073 */
[----:B------:R-:W4:Y:S01]  /*ae40*/  LDSM.16.MT88.4 R96, [R86+0x8c00] ;  /* 0x008c00005660783b */ /* 0x000f220000004200 */
[--C-:B------:R-:W-:Y:S01]  /*ae50*/  HSET2.LE.AND R20, R3, R134.reuse, PT ;  /* 0x0000008603147233 */ /* 0x100fe20003803000 */
[----:B------:R-:W-:Y:S01]  /*ae60*/  FADD.FTZ R110, R110, R113 ;  /* 0x000000716e6e7221 */ /* 0x000fe20000010000 */
[----:B------:R-:W-:Y:S01]  /*ae70*/  F2FP.F16.F32.PACK_AB R3, R112, R105 ;  /* 0x000000697003723e */ /* 0x000fe200000000ff */
[----:B------:R-:W-:Y:S01]  /*ae80*/  FADD.FTZ R105, R105, R104 ;  /* 0x0000006869697221 */ /* 0x000fe20000010000 */
[--C-:B------:R-:W-:Y:S01]  /*ae90*/  HSET2.LE.AND R22, R21, R134.reuse, PT ;  /* 0x0000008615167233 */ /* 0x100fe20003803000 */
[----:B------:R-:W-:Y:S01]  /*aea0*/  FADD.FTZ R103, R103, R110 ;  /* 0x0000006e67677221 */ /* 0x000fe20000010000 */
[----:B------:R-:W-:Y:S01]  /*aeb0*/  LOP3.LUT R20, R20, R3, RZ, 0xc0, !PT ;  /* 0x0000000314147212 */ /* 0x000fe200078ec0ff */
[----:B------:R-:W-:Y:S01]  /*aec0*/  FADD.FTZ R112, R112, R105 ;  /* 0x0000006970707221 */ /* 0x000fe20000010000 */
[----:B------:R-:W-:Y:S01]  /*aed0*/  HSET2.LE.AND R21, R115, R134, PT ;  /* 0x0000008673157233 */ /* 0x000fe20003803000 */
[----:B------:R-:W-:Y:S01]  /*aee0*/  FADD.FTZ R106, R106, R103 ;  /* 0x000000676a6a7221 */ /* 0x000fe20000010000 */
[C---:B---3--:R-:W-:Y:S01]  /*aef0*/  F2FP.F16.F32.PACK_AB R3, R144.reuse, R87 ;  /* 0x000000579003723e */ /* 0x048fe200000000ff */
[----:B------:R-:W-:Y:S01]  /*af00*/  FADD.FTZ R87, R87, R112 ;  /* 0x0000007057577221 */ /* 0x000fe20000010000 */
[----:B------:R-:W-:Y:S01]  /*af10*/  LOP3.LUT R23, R23, R84, RZ, 0xc0, !PT ;  /* 0x0000005417177212 */ /* 0x000fe200078ec0ff */
[----:B------:R-:W-:Y:S01]  /*af20*/  FADD.FTZ R109, R109, R106 ;  /* 0x0000006a6d6d7221 */ /* 0x000fe20000010000 */
[----:B------:R-:W-:Y:S01]  /*af30*/  LOP3.LUT R21, R21, R100, RZ, 0xc0, !PT ;  /* 0x0000006415157212 */ /* 0x000fe200078ec0ff */
[----:B------:R-:W-:Y:S01]  /*af40*/  FADD.FTZ R144, R144, R87 ;  /* 0x0000005790907221 */ /* 0x000fe20000010000 */
[----:B------:R-:W-:Y:S01]  /*af50*/  LOP3.LUT R22, R22, R3, RZ, 0xc0, !PT ;  /* 0x0000000316167212 */ /* 0x000fe200078ec0ff */
[----:B------:R-:W-:Y:S02]  /*af60*/  IMAD.MOV.U32 R3, RZ, RZ, R2 ;  /* 0x000000ffff037224 */ /* 0x000fe400078e0002 */
[----:B------:R-:W-:Y:S04]  /*af70*/  FADD.FTZ R109, R114, R109 ;  /* 0x0000006d726d7221 */ /* 0x000fe80000010000 */
[----:B------:R-:W-:Y:S01]  /*af80*/  FADD.FTZ R102, R102, R109 ;  /* 0x0000006d66667221 */ /* 0x000fe20000010000 */
[C---:B-1----:R-:W-:Y:S05]  /*af90*/  HMMA.16816.F32 R36, R20.reuse, R24, R36 ;  /* 0x000000181424723c */ /* 0x042fea0000001824 */
[----:B------:R-:W-:Y:S01]  /*afa0*/  FADD.FTZ R135, R135, R102 ;  /* 0x0000006687877221 */ /* 0x000fe20000010000 */
        /* <DEDUP_REMOVED lines=9> */
[C---:B----4-:R-:W-:Y:S06]  /*b040*/  HMMA.16816.F32 R76, R20.reuse, R96, R76 ;  /* 0x00000060144c723c */ /* 0x050fec000000184c */
[----:B------:R-:W-:Y:S01]  /*b050*/  HMMA.16816.F32 R80, R20, R98, R80 ;  /* 0x000000621450723c */ /* 0x000fe20000001850 */
[----:B------:R-:W-:Y:S11]  /*b060*/  @!UPT UIADD3 URZ, URZ, URZ, URZ ;  /* 0x0000003f3f3ff290 */ /* 0x000ff6000fffe03f */
[----:B------:R-:W-:Y:S01]  /*b070*/  @!UPT UIADD3 URZ, URZ, URZ, URZ ;  /* 0x0000003f3f3ff290 */ /* 0x000fe2000fffe03f */
[----:B------:R-:W-:Y:S11]  /*b080*/  @P5 BRA `(.L_x_953) ;  /* 0xffffffd400bc5947 */ /* 0x000ff6000383ffff */
.L_x_952:
        /* <DEDUP_REMOVED lines=12> */
[----:B---3--:R-:W-:Y:S01]  /*b150*/  SHF.R.S32.HI R8, RZ, 0x1f, R5 ;  /* 0x0000001fff087819 */ /* 0x008fe20000011405 */
[----:B-1----:R-:W-:-:S03]  /*b160*/  FADD.FTZ R7, R4, R7 ;  /* 0x0000000704077221 */ /* 0x002fc60000010000 */
[CC--:B------:R-:W-:Y:S01]  /*b170*/  LEA.HI R4, R8.reuse, R5.reuse, RZ, 0x2 ;  /* 0x0000000508047211 */ /* 0x0c0fe200078f10ff */
[----:B--2---:R-:W-:Y:S01]  /*b180*/  FADD.FTZ R6, R3, R6 ;  /* 0x0000000603067221 */ /* 0x004fe20000010000 */
[----:B------:R-:W-:Y:S02]  /*b190*/  FSETP.NE.FTZ.AND P4, PT, R7, RZ, PT ;  /* 0x000000ff0700720b */ /* 0x000fe40003f95000 */
[----:B------:R-:W-:Y:S02]  /*b1a0*/  LEA.HI R3, R8, R5, RZ, 0x5 ;  /* 0x0000000508037211 */ /* 0x000fe400078f28ff */
[----:B------:R-:W-:Y:S02]  /*b1b0*/  FSETP.NE.FTZ.AND P3, PT, R6, RZ, PT ;  /* 0x000000ff0600720b */ /* 0x000fe40003f75000 */
[----:B------:R-:W-:Y:S02]  /*b1c0*/  LOP3.LUT R12, R4, 0xfffffffc, RZ, 0xc0, !PT ;  /* 0xfffffffc040c7812 */ /* 0x000fe400078ec0ff */
[----:B------:R-:W-:-:S02]  /*b1d0*/  SHF.R.S32.HI R8, RZ, 0x5, R3 ;  /* 0x00000005ff087819 */ /* 0x000fc40000011403 */
[----:B------:R-:W-:-:S03]  /*b1e0*/  IADD3 R11, -R12, R5, RZ ;  /* 0x000000050c0b7210 */ /* 0x000fc60007ffe1ff */
[----:B------:R-:W1:Y:S02]  /*b1f0*/  @P4 MUFU.RCP R10, R7 ;  /* 0x00000007000a4308 */ /* 0x000e640000001000 */
[----:B------:R-:W-:-:S06]  /*b200*/  IMAD R8, R8, 0x100, R11 ;  /* 0x0000010008087824 */ /* 0x000fcc00078e020b */
[----:B------:R-:W2:Y:S01]  /*b210*/  @P3 MUFU.RCP R9, R6 ;  /* 0x0000000600093308 */ /* 0x000ea20000001000 */
        /* <DEDUP_REMOVED lines=26> */
[----:B--2---:R-:W-:Y:S01]  /*b3c0*/  FMUL.FTZ R9, R9, UR4 ;  /* 0x0000000409097c20 */ /* 0x004fe20008410000 */
[----:B------:R-:W1:Y:S01]  /*b3d0*/  S2UR UR4, SR_CgaCtaId ;  /* 0x00000000000479c3 */ /* 0x000e620000008800 */
[----:B------:R-:W-:-:S02]  /*b3e0*/  F2FP.F16.F32.PACK_AB R36, R37, R36 ;  /* 0x000000242524723e */ /* 0x000fc400000000ff */
[----:B------:R-:W-:Y:S01]  /*b3f0*/  SHF.R.S32.HI R11, RZ, 0x1f, R10 ;  /* 0x0000001fff0b7819 */ /* 0x000fe2000001140a */
[C---:B------:R-:W-:Y:S01]  /*b400*/  FMUL.FTZ R38, R9.reuse, R38 ;  /* 0x0000002609267220 */ /* 0x040fe20000410000 */
[C---:B------:R-:W-:Y:S01]  /*b410*/  FMUL.FTZ R39, R9.reuse, R39 ;  /* 0x0000002709277220 */ /* 0x040fe20000410000 */
        /* <DEDUP_REMOVED lines=12> */
[----:B------:R-:W-:Y:S01]  /*b4e0*/  FMUL.FTZ R59, R9, R59 ;  /* 0x0000003b093b7220 */ /* 0x000fe20000410000 */
[----:B------:R-:W-:Y:S01]  /*b4f0*/  LEA.HI R12, R11, R11, RZ, 0x1 ;  /* 0x0000000b0b0c7211 */ /* 0x000fe200078f08ff */
        /* <DEDUP_REMOVED lines=13> */
[----:B-1----:R-:W-:Y:S01]  /*b5d0*/  ULEA UR4, UR4, UR5, 0x18 ;  /* 0x0000000504047291 */ /* 0x002fe2000f8ec03f */
[----:B------:R-:W-:-:S02]  /*b5e0*/  LOP3.LUT R12, R12, 0x3fffffe, RZ, 0xc0, !PT ;  /* 0x03fffffe0c0c7812 */ /* 0x000fc400078ec0ff */
[C---:B------:R-:W-:Y:S02]  /*b5f0*/  SHF.L.U32 R13, R9.reuse, 0x6, RZ ;  /* 0x00000006090d7819 */ /* 0x040fe400000006ff */
[----:B------:R-:W-:Y:S01]  /*b600*/  LOP3.LUT P0, RZ, R9, 0x2, RZ, 0xc0, !PT ;  /* 0x0000000209ff7812 */ /* 0x000fe2000780c0ff */
[----:B------:R-:W-:Y:S01]  /*b610*/  IMAD.IADD R11, R11, 0x1, -R12 ;  /* 0x000000010b0b7824 */ /* 0x000fe200078e0a0c */
[----:B------:R-:W-:Y:S01]  /*b620*/  LOP3.LUT R13, R13, 0xc0, RZ, 0xc0, !PT ;  /* 0x000000c00d0d7812 */ /* 0x000fe200078ec0ff */
[----:B------:R-:W1:Y:S01]  /*b630*/  S2R R12, SR_TID.X ;  /* 0x00000000000c7919 */ /* 0x000e620000002100 */
[----:B------:R-:W-:Y:S02]  /*b640*/  F2FP.F16.F32.PACK_AB R38, R39, R38 ;  /* 0x000000262726723e */ /* 0x000fe400000000ff */
[----:B------:R-:W-:Y:S02]  /*b650*/  LEA R8, R11, R8, 0x4 ;  /* 0x000000080b087211 */ /* 0x000fe400078e20ff */
[----:B------:R-:W-:-:S02]  /*b660*/  LOP3.LUT R11, R9, 0x1, RZ, 0xc0, !PT ;  /* 0x00000001090b7812 */ /* 0x000fc400078ec0ff */
[----:B------:R-:W-:Y:S02]  /*b670*/  LEA.HI R13, R13, R13, RZ, 0x1d ;  /* 0x0000000d0d0d7211 */ /* 0x000fe400078fe8ff */
[----:B------:R-:W-:Y:S02]  /*b680*/  ISETP.NE.U32.AND P1, PT, R11, 0x1, PT ;  /* 0x000000010b00780c */ /* 0x000fe40003f25070 */
[----:B------:R-:W-:Y:S02]  /*b690*/  LEA R8, R8, R13, 0x1 ;  /* 0x0000000d08087211 */ /* 0x000fe400078e08ff */
[----:B------:R-:W-:Y:S02]  /*b6a0*/  F2FP.F16.F32.PACK_AB R40, R41, R40 ;  /* 0x000000282928723e */ /* 0x000fe400000000ff */
[----:B------:R-:W-:Y:S01]  /*b6b0*/  LEA R11, R8, UR4, 0x1 ;  /* 0x00000004080b7c11 */ /* 0x000fe2000f8e08ff */
[----:B------:R-:W-:Y:S01]  /*b6c0*/  @UP0 ULDC.64 UR4, c[0x0][0x298] ;  /* 0x0000a60000040ab9 */ /* 0x000fe20000000a00 */
[----:B------:R-:W-:Y:S01]  /*b6d0*/  MOV R8, 0x20 ;  /* 0x0000002000087802 */ /* 0x000fe20000000f00 */
[----:B------:R-:W-:Y:S01]  /*b6e0*/  @UP0 UIMAD.WIDE.U32 UR10, UR14, UR4, URZ ;  /* 0x000000040e0a02a5 */ /* 0x000fe2000f8e003f */
[----:B------:R-:W-:Y:S01]  /*b6f0*/  F2FP.F16.F32.PACK_AB R42, R43, R42 ;  /* 0x0000002a2b2a723e */ /* 0x000fe200000000ff */
[C---:B------:R-:W-:Y:S01]  /*b700*/  VIADD R9, R11.reuse, 0xfffffff0 ;  /* 0xfffffff00b097836 */ /* 0x040fe20000000000 */
[----:B------:R-:W-:Y:S01]  /*b710*/  SEL R8, R8, 0xffffffe0, !P0 ;  /* 0xffffffe008087807 */ /* 0x000fe20004000000 */
[----:B------:R2:W-:Y:S01]  /*b720*/  STS [R11], R36 ;  /* 0x000000240b007388 */ /* 0x0005e20000000800 */
[----:B------:R-:W-:Y:S01]  /*b730*/  @P1 IADD3 R9, R11, 0x10, RZ ;  /* 0x000000100b091810 */ /* 0x000fe20007ffe0ff */
[----:B------:R-:W-:Y:S01]  /*b740*/  @UP0 UIMAD UR6, UR14, UR5, UR11 ;  /* 0x000000050e0602a4 */ /* 0x000fe2000f8e020b */
[----:B------:R-:W-:Y:S01]  /*b750*/  F2FP.F16.F32.PACK_AB R44, R45, R44 ;  /* 0x0000002c2d2c723e */ /* 0x000fe200000000ff */
[----:B------:R2:W-:Y:S01]  /*b760*/  STS [R11+0x200], R38 ;  /* 0x000200260b007388 */ /* 0x0005e20000000800 */
[----:B------:R-:W-:-:S02]  /*b770*/  F2FP.F16.F32.PACK_AB R46, R47, R46 ;  /* 0x0000002e2f2e723e */ /* 0x000fc400000000ff */
[----:B------:R-:W-:Y:S01]  /*b780*/  IADD3 R13, R11, R8, RZ ;  /* 0x000000080b0d7210 */ /* 0x000fe20007ffe0ff */
[----:B------:R2:W-:Y:S01]  /*b790*/  STS [R9], R40 ;  /* 0x0000002809007388 */ /* 0x0005e20000000800 */
[----:B------:R-:W-:Y:S02]  /*b7a0*/  F2FP.F16.F32.PACK_AB R48, R49, R48 ;  /* 0x000000303130723e */ /* 0x000fe400000000ff */
[----:B------:R-:W-:Y:S01]  /*b7b0*/  IADD3 R15, R8, R9, RZ ;  /* 0x00000009080f7210 */ /* 0x000fe20007ffe0ff */
[----:B------:R2:W-:Y:S01]  /*b7c0*/  STS [R9+0x200], R42 ;  /* 0x0002002a09007388 */ /* 0x0005e20000000800 */
[----:B------:R-:W-:Y:S02]  /*b7d0*/  PLOP3.LUT P0, PT, PT, PT, UP0, 0x80, 0x0 ;  /* 0x000000000000781c */ /* 0x000fe40003f0f008 */
        /* <DEDUP_REMOVED lines=28> */
.L_x_956:
[----:B------:R-:W-:Y:S01]  /*b9a0*/  ULDC.U8 UR5, c[0x0][0x3d9] ;  /* 0x0000f64000057ab9 */ /* 0x000fe20000000000 */
[----:B------:R-:W-:Y:S01]  /*b9b0*/  STS [R15+0x200], R50 ;  /* 0x000200320f007388 */ /* 0x000fe20000000800 */
[----:B------:R-:W-:Y:S01]  /*b9c0*/  ISETP.NE.AND P1, PT, RZ, UR5, PT ;  /* 0x00000005ff007c0c */ /* 0x000fe2000bf25270 */
[----:B------:R-:W-:Y:S01]  /*b9d0*/  ULDC.U8 UR8, c[0x0][0x3d8] ;  /* 0x0000f60000087ab9 */ /* 0x000fe20000000000 */
[----:B------:R-:W1:Y:S01]  /*b9e0*/  @P4 MUFU.LG2 R7, R7 ;  /* 0x0000000700074308 */ /* 0x000e620000000c00 */
[----:B------:R-:W-:Y:S01]  /*b9f0*/  STS [R11+0x1000], R52 ;  /* 0x001000340b007388 */ /* 0x000fe20000000800 */
[----:B------:R-:W-:Y:S01]  /*ba00*/  ISETP.NE.AND P2, PT, RZ, UR8, PT ;  /* 0x00000008ff007c0c */ /* 0x000fe2000bf45270 */
[----:B------:R-:W3:Y:S02]  /*ba10*/  S2UR UR4, SR_CTAID.X ;  /* 0x00000000000479c3 */ /* 0x000ee40000002500 */
[----:B------:R-:W-:Y:S01]  /*ba20*/  STS [R11+0x1200], R54 ;  /* 0x001200360b007388 */ /* 0x000fe20000000800 */
[----:B------:R-:W-:-:S03]  /*ba30*/  ISETP.EQ.AND P2, PT, RZ, UR5, P2 ;  /* 0x00000005ff007c0c */ /* 0x000fc60009742270 */
[----:B------:R-:W-:Y:S02]  /*ba40*/  STS [R9+0x1000], R56 ;  /* 0x0010003809007388 */ /* 0x000fe40000000800 */
[----:B------:R-:W4:Y:S02]  /*ba50*/  @P1 LDC.64 R16, c[0x0][0x2c0] ;  /* 0x0000b000ff101b82 */ /* 0x000f240000000a00 */
        /* <DEDUP_REMOVED lines=8> */
[----:B----4-:R-:W-:-:S03]  /*bae0*/  @P1 IMAD R25, R17, R16, RZ ;  /* 0x0000001011191224 */ /* 0x010fc600078e02ff */
[----:B------:R2:W-:Y:S04]  /*baf0*/  STS [R11+0x2200], R70 ;  /* 0x002200460b007388 */ /* 0x0005e80000000800 */
[----:B------:R-:W-:Y:S04]  /*bb00*/  STS [R9+0x2000], R72 ;  /* 0x0020004809007388 */ /* 0x000fe80000000800 */
[----:B------:R4:W-:Y:S01]  /*bb10*/  STS [R9+0x2200], R74 ;  /* 0x0022004a09007388 */ /* 0x0009e20000000800 */
[----:B------:R-:W1:Y:S01]  /*bb20*/  S2R R14, SR_CTAID.Y ;  /* 0x00000000000e7919 */ /* 0x000e620000002600 */
[----:B------:R-:W1:Y:S02]  /*bb30*/  S2R R8, SR_CTAID.Z ;  /* 0x0000000000087919 */ /* 0x000e640000002700 */
[----:B------:R-:W-:Y:S04]  /*bb40*/  STS [R13+0x2000], R76 ;  /* 0x0020004c0d007388 */ /* 0x000fe80000000800 */
[----:B------:R5:W-:Y:S01]  /*bb50*/  STS [R13+0x2200], R78 ;  /* 0x0022004e0d007388 */ /* 0x000be20000000800 */
[----:B--2---:R-:W-:-:S03]  /*bb60*/  SHF.R.S32.HI R11, RZ, 0x1f, R12 ;  /* 0x0000001fff0b7819 */ /* 0x004fc6000001140c */
[----:B------:R-:W-:Y:S01]  /*bb70*/  STS [R15+0x2000], R80 ;  /* 0x002000500f007388 */ /* 0x000fe20000000800 */
[----:B------:R-:W-:-:S03]  /*bb80*/  LEA.HI R24, R11, R12, RZ, 0x5 ;  /* 0x0000000c0b187211 */ /* 0x000fc600078f28ff */
[----:B------:R2:W-:Y:S01]  /*bb90*/  STS [R15+0x2200], R82 ;  /* 0x002200520f007388 */ /* 0x0005e20000000800 */
[----:B----4-:R-:W4:Y:S01]  /*bba0*/  @P1 LDC R9, c[0x0][0x2c0] ;  /* 0x0000b000ff091b82 */ /* 0x010f220000000800 */
[----:B-----5:R-:W-:Y:S01]  /*bbb0*/  LOP3.LUT R13, R24, 0xffffffe0, RZ, 0xc0, !PT ;  /* 0xffffffe0180d7812 */ /* 0x020fe200078ec0ff */
[----:B--2---:R-:W-:Y:S01]  /*bbc0*/  @P1 IMAD.MOV.U32 R15, RZ, RZ, 0x1 ;  /* 0x00000001ff0f1424 */ /* 0x004fe200078e00ff */
[----:B-1-3--:R-:W-:Y:S06]  /*bbd0*/  @!P2 BRA `(.L_x_957) ;  /* 0x000000000020a947 */ /* 0x00afec0003800000 */
        /* <DEDUP_REMOVED lines=8> */
.L_x_957:
[----:B------:R-:W-:Y:S05]  /*bc60*/  @P1 BRA `(.L_x_958) ;  /* 0x0000000000181947 */ /* 0x000fea0003800000 */
[----:B------:R-:W1:Y:S01]  /*bc70*/  LDC R25, c[0x0][0x2c4] ;  /* 0x0000b100ff197b82 */ /* 0x000e620000000800 */
[----:B------:R-:W-:Y:S02]  /*bc80*/  ISETP.NE.AND P1, PT, RZ, UR8, PT ;  /* 0x00000008ff007c0c */ /* 0x000fe4000bf25270 */
[----:B----4-:R-:W-:-:S05]  /*bc90*/  MOV R9, 0x1 ;  /* 0x0000000100097802 */ /* 0x010fca0000000f00 */
[----:B------:R-:W2:Y:S08]  /*bca0*/  LDC R16, c[0x0][0x270] ;  /* 0x00009c00ff107b82 */ /* 0x000eb00000000800 */
[----:B-1----:R-:W2:Y:S02]  /*bcb0*/  @P1 LDC R25, c[0x0][0x2e4] ;  /* 0x0000b900ff191b82 */ /* 0x002ea40000000800 */
[----:B--2---:R-:W-:-:S07]  /*bcc0*/  IMAD R15, R25, R16, RZ ;  /* 0x00000010190f7224 */ /* 0x004fce00078e02ff */
.L_x_958:
[----:B------:R-:W-:Y:S01]  /*bcd0*/  BAR.SYNC.DEFER_BLOCKING 0x0 ;  /* 0x0000000000007b1d */ /* 0x000fe20000010000 */
[----:B------:R-:W-:Y:S01]  /*bce0*/  LEA.HI R11, R11, R12, RZ, 0x2 ;  /* 0x0000000c0b0b7211 */ /* 0x000fe200078f10ff */
[----:B------:R-:W-:Y:S01]  /*bcf0*/  IMAD.IADD R13, R12, 0x1, -R13 ;  /* 0x000000010c0d7824 */ /* 0x000fe200078e0a0d */
[----:B------:R-:W-:Y:S01]  /*bd00*/  LOP3.LUT R12, R3, 0xffffffe0, RZ, 0xc0, !PT ;  /* 0xffffffe0030c7812 */ /* 0x000fe200078ec0ff */
[----:B------:R-:W-:Y:S01]  /*bd10*/  UIMAD UR7, UR4, -0x40, UR16 ;  /* 0xffffffc0040778a4 */ /* 0x000fe2000f8e0210 */
[----:B------:R-:W-:-:S03]  /*bd20*/  SHF.R.S32.HI R24, RZ, 0x5, R24 ;  /* 0x00000005ff187819 */ /* 0x000fc60000011418 */
[----:B------:R-:W1:Y:S01]  /*bd30*/  @P4 LDC R29, c[0x0][0x2e8] ;  /* 0x0000ba00ff1d4b82 */ /* 0x000e620000000800 */
[----:B------:R-:W2:Y:S01]  /*bd40*/  @P3 MUFU.LG2 R6, R6 ;  /* 0x0000000600063308 */ /* 0x000ea20000000c00 */
[----:B------:R-:W-:Y:S01]  /*bd50*/  IMAD R14, R14, R15, RZ ;  /* 0x0000000f0e0e7224 */ /* 0x000fe200078e02ff */
[----:B------:R-:W-:Y:S01]  /*bd60*/  SHF.R.S32.HI R3, RZ, 0x1f, R24 ;  /* 0x0000001fff037819 */ /* 0x000fe20000011418 */
[----:B------:R-:W-:Y:S01]  /*bd70*/  IMAD.IADD R12, R5, 0x1, -R12 ;  /* 0x00000001050c7824 */ /* 0x000fe200078e0a0c */
[----:B------:R-:W-:Y:S01]  /*bd80*/  ISETP.GE.AND P2, PT, R10, UR7, PT ;  /* 0x000000070a007c0c */ /* 0x000fe2000bf46270 */
[----:B----4-:R-:W-:Y:S01]  /*bd90*/  IMAD R5, R9, UR4, RZ ;  /* 0x0000000409057c24 */ /* 0x010fe2000f8e02ff */
[----:B------:R-:W-:Y:S01]  /*bda0*/  SEL R14, R14, RZ, !P0 ;  /* 0x000000ff0e0e7207 */ /* 0x000fe20004000000 */
[----:B------:R-:W3:Y:S01]  /*bdb0*/  @P3 LDC R27, c[0x0][0x2e8] ;  /* 0x0000ba00ff1b3b82 */ /* 0x000ee20000000800 */
[----:B------:R-:W-:Y:S01]  /*bdc0*/  LOP3.LUT P5, RZ, R12, 0x3, RZ, 0xc0, !PT ;  /* 0x000000030cff7812 */ /* 0x000fe200078ac0ff */
[----:B------:R-:W-:Y:S01]  /*bdd0*/  IMAD.SHL.U32 R5, R5, 0x40, RZ ;  /* 0x0000004005057824 */ /* 0x000fe200078e00ff */
[----:B------:R-:W-:Y:S01]  /*bde0*/  LEA.HI R3, R3, R24, RZ, 0x2 ;  /* 0x0000001803037211 */ /* 0x000fe200078f10ff */
[----:B------:R-:W-:Y:S01]  /*bdf0*/  IMAD R25, R8, R25, R14 ;  /* 0x0000001908197224 */ /* 0x000fe200078e020e */
[----:B------:R-:W-:Y:S01]  /*be00*/  SHF.R.S32.HI R10, RZ, 0x1f, R13 ;  /* 0x0000001fff0a7819 */ /* 0x000fe2000001140d */
[----:B------:R-:W-:Y:S01]  /*be10*/  @P4 FMUL.FTZ R7, R7, 0.69314718246459960938 ;  /* 0x3f31721807074820 */ /* 0x000fe20000410000 */
[----:B------:R-:W-:Y:S01]  /*be20*/  LOP3.LUT R3, R3, 0xfffffffc, RZ, 0xc0, !PT ;  /* 0xfffffffc03037812 */ /* 0x000fe200078ec0ff */
[----:B------:R-:W-:Y:S01]  /*be30*/  BSSY B0, `(.L_x_959) ;  /* 0x0000023000007945 */ /* 0x000fe20003800000 */
[----:B------:R-:W-:Y:S01]  /*be40*/  LEA.HI R10, R10, R13, RZ, 0x2 ;  /* 0x0000000d0a0a7211 */ /* 0x000fe200078f10ff */
[----:B------:R4:W4:Y:S01]  /*be50*/  LDS.128 R20, [R121+0x800] ;  /* 0x0008000079147984 */ /* 0x0009220000000c00 */
[----:B------:R-:W-:Y:S01]  /*be60*/  SHF.R.S32.HI R33, RZ, 0x1f, R5 ;  /* 0x0000001fff217819 */ /* 0x000fe20000011405 */
[----:B------:R-:W-:Y:S01]  /*be70*/  IMAD.IADD R3, R24, 0x1, -R3 ;  /* 0x0000000118037824 */ /* 0x000fe200078e0a03 */
[----:B------:R-:W-:Y:S01]  /*be80*/  SHF.R.S32.HI R10, RZ, 0x2, R10 ;  /* 0x00000002ff0a7819 */ /* 0x000fe2000001140a */
[----:B------:R1:W4:Y:S01]  /*be90*/  LDS.128 R16, [R121+0x1800] ;  /* 0x0018000079107984 */ /* 0x0003220000000c00 */
[--C-:B------:R-:W-:Y:S01]  /*bea0*/  IADD3 R5, P1, P0, R5, R30, R25.reuse ;  /* 0x0000001e05057210 */ /* 0x100fe2000783e019 */
[----:B--2---:R-:W-:Y:S01]  /*beb0*/  @P3 FMUL.FTZ R15, R6, 0.69314718246459960938 ;  /* 0x3f317218060f3820 */ /* 0x004fe20000410000 */
[----:B------:R-:W-:Y:S01]  /*bec0*/  SHF.R.S32.HI R30, RZ, 0x1f, R25 ;  /* 0x0000001fff1e7819 */ /* 0x000fe20000011419 */
[----:B------:R-:W-:-:S02]  /*bed0*/  IMAD.MOV.U32 R12, RZ, RZ, 0x7f800000 ;  /* 0x7f800000ff0c7424 */ /* 0x000fc400078e00ff */
[----:B-1----:R-:W-:Y:S01]  /*bee0*/  @P4 FFMA.FTZ R12, R2, R29, R7 ;  /* 0x0000001d020c4223 */ /* 0x002fe20000010007 */
[----:B------:R-:W-:Y:S01]  /*bef0*/  IMAD.MOV.U32 R13, RZ, RZ, 0x7f800000 ;  /* 0x7f800000ff0d7424 */ /* 0x000fe200078e00ff */
[----:B------:R-:W-:Y:S01]  /*bf00*/  IADD3.X R30, R33, R31, R30, P1, P0 ;  /* 0x0000001f211e7210 */ /* 0x000fe20000fe041e */
[----:B------:R-:W-:Y:S02]  /*bf10*/  IMAD R10, R3, 0x10, R10 ;  /* 0x00000010030a7824 */ /* 0x000fe400078e020a */
[----:B---3--:R-:W-:Y:S01]  /*bf20*/  @P3 FFMA.FTZ R13, R0, R27, R15 ;  /* 0x0000001b000d3223 */ /* 0x008fe2000001000f */
[----:B------:R-:W-:Y:S06]  /*bf30*/  @P5 BRA `(.L_x_960) ;  /* 0x0000000000485947 */ /* 0x000fec0003800000 */
[----:B------:R-:W-:Y:S01]  /*bf40*/  UIMAD UR5, UR4, -0x40, UR16 ;  /* 0xffffffc0040578a4 */ /* 0x000fe2000f8e0210 */
[----:B------:R-:W-:-:S05]  /*bf50*/  VIADD R0, R10, 0x8 ;  /* 0x000000080a007836 */ /* 0x000fca0000000000 */
[----:B------:R-:W-:Y:S02]  /*bf60*/  ISETP.GE.AND P4, PT, R10, UR5, PT ;  /* 0x000000050a007c0c */ /* 0x000fe4000bf86270 */
[----:B------:R-:W-:-:S11]  /*bf70*/  ISETP.GE.AND P3, PT, R0, UR5, PT ;  /* 0x0000000500007c0c */ /* 0x000fd6000bf66270 */
[----:B------:R-:W1:Y:S01]  /*bf80*/  @!P4 LDC.64 R6, c[0x0][0x2b0] ;  /* 0x0000ac00ff06cb82 */ /* 0x000e620000000a00 */
[-C--:B------:R-:W-:Y:S02]  /*bf90*/  @!P4 IMAD R10, R10, R9.reuse, RZ ;  /* 0x000000090a0ac224 */ /* 0x080fe400078e02ff */
[----:B------:R-:W-:-:S03]  /*bfa0*/  @!P3 IMAD R9, R0, R9, RZ ;  /* 0x000000090009b224 */ /* 0x000fc600078e02ff */
[CC--:B------:R-:W-:Y:S02]  /*bfb0*/  @!P4 IADD3 R0, P1, R10.reuse, R5.reuse, RZ ;  /* 0x000000050a00c210 */ /* 0x0c0fe40007f3e0ff */
[----:B------:R-:W2:Y:S01]  /*bfc0*/  @!P3 LDC.64 R2, c[0x0][0x2b0] ;  /* 0x0000ac00ff02bb82 */ /* 0x000ea20000000a00 */
[C---:B------:R-:W-:Y:S02]  /*bfd0*/  @!P3 IADD3 R5, P0, R9.reuse, R5, RZ ;  /* 0x000000050905b210 */ /* 0x040fe40007f1e0ff */
        /* <DEDUP_REMOVED lines=8> */
.L_x_960:
[----:B------:R-:W-:Y:S05]  /*c060*/  BSYNC B0 ;  /* 0x0000000000007941 */ /* 0x000fea0003800000 */
.L_x_959:
[----:B-1----:R-:W-:Y:S01]  /*c070*/  SHF.R.S32.HI R2, RZ, 0x1f, R8 ;  /* 0x0000001fff027819 */ /* 0x002fe20000011408 */
[----:B------:R-:W-:Y:S01]  /*c080*/  ULDC.64 UR4, c[0x0][0x2a0] ;  /* 0x0000a80000047ab9 */ /* 0x000fe20000000a00 */
[----:B------:R-:W-:Y:S01]  /*c090*/  SHF.R.S32.HI R0, RZ, 0x1f, R130 ;  /* 0x0000001fff007819 */ /* 0x000fe20000011482 */
[----:B------:R1:W2:Y:S01]  /*c0a0*/  LDS.128 R12, [R121] ;  /* 0x00000000790c7984 */ /* 0x0002a20000000c00 */
[----:B------:R-:W-:Y:S01]  /*c0b0*/  IADD3 R24, P0, R130, UR10, RZ ;  /* 0x0000000a82187c10 */ /* 0x000fe2000ff1e0ff */
[----:B------:R-:W-:Y:S01]  /*c0c0*/  IMAD R3, R2, UR4, RZ ;  /* 0x0000000402037c24 */ /* 0x000fe2000f8e02ff */
[----:B------:R-:W-:Y:S01]  /*c0d0*/  SHF.R.S32.HI R6, RZ, 0x2, R11 ;  /* 0x00000002ff067819 */ /* 0x000fe2000001140b */
[----:B------:R-:W-:Y:S01]  /*c0e0*/  IMAD.U32 R2, RZ, RZ, UR15 ;  /* 0x0000000fff027e24 */ /* 0x000fe2000f8e00ff */
[----:B------:R-:W-:Y:S01]  /*c0f0*/  LEA.HI.SX32 R4, R4, 0x20, 0x1e ;  /* 0x0000002004047811 */ /* 0x000fe200078ff2ff */
[----:B------:R-:W-:Y:S01]  /*c100*/  BSSY B0, `(.L_x_961) ;  /* 0x000001b000007945 */ /* 0x000fe20003800000 */
[----:B------:R-:W-:Y:S01]  /*c110*/  IADD3.X R25, R0, UR6, RZ, P0, !PT ;  /* 0x0000000600197c10 */ /* 0x000fe200087fe4ff */
[----:B------:R-:W-:Y:S01]  /*c120*/  IMAD R0, R8, UR5, R3 ;  /* 0x0000000508007c24 */ /* 0x000fe2000f8e0203 */
[----:B------:R-:W-:-:S02]  /*c130*/  SHF.R.S32.HI R7, RZ, 0x1f, R6 ;  /* 0x0000001fff077819 */ /* 0x000fc40000011406 */
[----:B------:R-:W-:Y:S01]  /*c140*/  ISETP.GE.AND P0, PT, R4, UR7, PT ;  /* 0x0000000704007c0c */ /* 0x000fe2000bf06270 */
[----:B------:R-:W-:Y:S02]  /*c150*/  IMAD.WIDE.U32 R24, R8, UR4, R24 ;  /* 0x0000000408187c25 */ /* 0x000fe4000f8e0018 */
[----:B------:R1:W3:Y:S02]  /*c160*/  LDS.128 R8, [R121+0x1000] ;  /* 0x0010000079087984 */ /* 0x0002e40000000c00 */
[----:B------:R-:W-:Y:S02]  /*c170*/  IMAD.WIDE R2, R2, 0x40, R6 ;  /* 0x0000004002027825 */ /* 0x000fe400078e0206 */
[----:B------:R1:W1:Y:S02]  /*c180*/  LDS.128 R4, [R121+0x2000] ;  /* 0x0020000079047984 */ /* 0x0002640000000c00 */
        /* <DEDUP_REMOVED lines=17> */
[----:B-1----:R2:W-:Y:S02]  /*c2a0*/  @!P2 STG.E.128 desc[UR20][R30.64+0x80], R4 ;  /* 0x000080041e00a986 */ /* 0x0025e4000c101d14 */
.L_x_962:
[----:B------:R-:W-:Y:S05]  /*c2b0*/  BSYNC B0 ;  /* 0x0000000000007941 */ /* 0x000fea0003800000 */
.L_x_961:
[----:B-12---:R1:W2:Y:S01]  /*c2c0*/  LDS.128 R4, [R121+0x2800] ;  /* 0x0028000079047984 */ /* 0x0062a20000000c00 */
        /* <DEDUP_REMOVED lines=17> */
[----:B----4-:R3:W-:Y:S04]  /*c3e0*/  @!P2 STG.E.128 desc[UR20][R2.64], R20 ;  /* 0x000000140200a986 */ /* 0x0107e8000c101d14 */
[----:B------:R3:W-:Y:S01]  /*c3f0*/  @!P1 STG.E.128 desc[UR20][R2.64+0x40], R16 ;  /* 0x0000401002009986 */ /* 0x0007e2000c101d14 */
[----:B------:R-:W-:Y:S05]  /*c400*/  @P0 EXIT ;  /* 0x000000000000094d */ /* 0x000fea0003800000 */
[----:B--2---:R-:W-:Y:S01]  /*c410*/  STG.E.128 desc[UR20][R2.64+0x80], R4 ;  /* 0x0000800402007986 */ /* 0x004fe2000c101d14 */
[----:B------:R-:W-:Y:S05]  /*c420*/  EXIT ;  /* 0x000000000000794d */ /* 0x000fea0003800000 */
.L_x_929:
[----:B------:R-:W-:Y:S01]  /*c430*/  ULDC.U8 UR9, c[0x0][0x3d9] ;  /* 0x0000f64000097ab9 */ /* 0x000fe20000000000 */
[----:B------:R-:W-:Y:S01]  /*c440*/  UISETP.NE.AND UP0, UPT, UR14, -0x1, UPT ;  /* 0xffffffff0e00788c */ /* 0x000fe2000bf05270 */
[----:B------:R-:W-:Y:S01]  /*c450*/  LEA.HI R9, R9, R86, RZ, 0x2 ;  /* 0x0000005609097211 */ /* 0x000fe200078f10ff */
[----:B------:R-:W-:Y:S01]  /*c460*/  UISETP.NE.AND UP3, UPT, UR9, URZ, UPT ;  /* 0x0000003f0900728c */ /* 0x000fe2000bf65270 */
[----:B------:R-:W-:Y:S01]  /*c470*/  IMAD.U32 R11, RZ, RZ, UR15 ;  /* 0x0000000fff0b7e24 */ /* 0x000fe2000f8e00ff */
[----:B------:R-:W-:Y:S01]  /*c480*/  ULDC.U8 UR11, c[0x0][0x3d8] ;  /* 0x0000f600000b7ab9 */ /* 0x000fe20000000000 */
[----:B------:R-:W-:Y:S01]  /*c490*/  LOP3.LUT R3, R9, 0xfffffffc, RZ, 0xc0, !PT ;  /* 0xfffffffc09037812 */ /* 0x000fe200078ec0ff */
[----:B------:R-:W-:Y:S01]  /*c4a0*/  UISETP.NE.AND UP2, UPT, UR11, URZ, UPT ;  /* 0x0000003f0b00728c */ /* 0x000fe2000bf45270 */
[----:B------:R-:W-:Y:S01]  /*c4b0*/  SHF.R.S32.HI R12, RZ, 0x2, R9 ;  /* 0x00000002ff0c7819 */ /* 0x000fe20000011409 */
[----:B------:R-:W-:Y:S01]  /*c4c0*/  UIADD3 UR16, -UR27, UR16, URZ ;  /* 0x000000101b107290 */ /* 0x000fe2000fffe13f */
[----:B------:R-:W-:Y:S01]  /*c4d0*/  BSSY B0, `(.L_x_963) ;  /* 0x000004b000007945 */ /* 0x000fe20003800000 */
        /* <DEDUP_REMOVED lines=12> */
[----:B------:R-:W-:Y:S01]  /*c5a0*/  UISETP.EQ.AND UP2, UPT, UR9, URZ, UP2 ;  /* 0x0000003f0900728c */ /* 0x000fe20009742270 */
[----:B------:R-:W-:Y:S01]  /*c5b0*/  ISETP.GE.OR P6, PT, R12, UR16, P5 ;  /* 0x000000100c007c0c */ /* 0x000fe2000afc6670 */
[----:B------:R-:W-:Y:S01]  /*c5c0*/  @!UP0 UIMAD UR10, UR10, UR4, URZ ;  /* 0x000000040a0a82a4 */ /* 0x000fe2000f8e023f */
[C---:B------:R-:W-:Y:S01]  /*c5d0*/  ISETP.GE.AND P4, PT, R0.reuse, UR16, PT ;  /* 0x0000001000007c0c */ /* 0x040fe2000bf86270 */
[----:B------:R-:W-:Y:S01]  /*c5e0*/  @!UP0 UIMAD.WIDE.U32 UR18, UR26, UR4, URZ ;  /* 0x000000041a1282a5 */ /* 0x000fe2000f8e003f */
[----:B------:R-:W-:Y:S01]  /*c5f0*/  ISETP.GE.OR P5, PT, R0, UR16, P5 ;  /* 0x0000001000007c0c */ /* 0x000fe2000afa6670 */
[----:B------:R-:W-:Y:S01]  /*c600*/  @!UP0 UIMAD UR13, UR26, UR5, UR10 ;  /* 0x000000051a0d82a4 */ /* 0x000fe2000f8e020a */
[----:B------:R-:W-:Y:S01]  /*c610*/  IMAD.WIDE R10, R11, 0x40, R12 ;  /* 0x000000400b0a7825 */ /* 0x000fe200078e020c */
[----:B------:R-:W-:-:S02]  /*c620*/  USHF.R.S32.HI UR10, URZ, 0x1f, UR24 ;  /* 0x0000001f3f0a7899 */ /* 0x000fc40008011418 */
[----:B------:R-:W-:Y:S01]  /*c630*/  @!UP0 UIADD3 UR7, UR19, UR13, URZ ;  /* 0x0000000d13078290 */ /* 0x000fe2000fffe03f */
[----:B------:R-:W-:Y:S01]  /*c640*/  @!UP0 UMOV UR12, UR18 ;  /* 0x00000012000c8c82 */ /* 0x000fe20008000000 */
[----:B------:R-:W-:Y:S01]  /*c650*/  UISETP.NE.AND UP0, UPT, UR11, URZ, !UP3 ;  /* 0x0000003f0b00728c */ /* 0x000fe2000df05270 */
[C---:B------:R-:W-:Y:S01]  /*c660*/  IADD3 R2, P0, R4.reuse, UR12, RZ ;  /* 0x0000000c04027c10 */ /* 0x040fe2000ff1e0ff */
[----:B------:R-:W-:Y:S01]  /*c670*/  ULDC.64 UR4, c[0x0][0x2a0] ;  /* 0x0000a80000047ab9 */ /* 0x000fe20000000a00 */
[----:B------:R-:W-:Y:S01]  /*c680*/  UISETP.NE.OR UP1, UPT, UR14, -0x1, !UP2 ;  /* 0xffffffff0e00788c */ /* 0x000fe2000d725670 */
[----:B------:R-:W-:Y:S01]  /*c690*/  IMAD.U32 R6, RZ, RZ, UR4 ;  /* 0x00000004ff067e24 */ /* 0x000fe2000f8e00ff */
[----:B------:R-:W-:Y:S01]  /*c6a0*/  UIMAD UR10, UR10, UR4, URZ ;  /* 0x000000040a0a72a4 */ /* 0x000fe2000f8e023f */
[----:B------:R-:W-:Y:S01]  /*c6b0*/  LEA.HI.X.SX32 R3, R4, UR7, 0x1, P0 ;  /* 0x0000000704037c11 */ /* 0x000fe200080f0eff */
[----:B------:R-:W-:Y:S01]  /*c6c0*/  @UP3 UMOV UR9, 0x1 ;  /* 0x0000000100093882 */ /* 0x000fe20000000000 */
[----:B------:R-:W-:Y:S01]  /*c6d0*/  @!UP3 ULDC UR4, c[0x0][0x2c4] ;  /* 0x0000b1000004bab9 */ /* 0x000fe20000000800 */
[----:B------:R-:W-:Y:S01]  /*c6e0*/  @UP2 ULDC UR7, c[0x0][0x2c4] ;  /* 0x0000b10000072ab9 */ /* 0x000fe20000000800 */
[----:B------:R-:W-:Y:S01]  /*c6f0*/  UIMAD UR5, UR24, UR5, UR10 ;  /* 0x00000005180572a4 */ /* 0x000fe2000f8e020a */
[----:B------:R-:W-:Y:S01]  /*c700*/  ISETP.GE.AND P0, PT, R12, UR16, PT ;  /* 0x000000100c007c0c */ /* 0x000fe2000bf06270 */
[----:B------:R-:W-:Y:S01]  /*c710*/  @UP0 ULDC UR4, c[0x0][0x2e4] ;  /* 0x0000b90000040ab9 */ /* 0x000fe20000000800 */
[----:B------:R-:W-:Y:S01]  /*c720*/  @UP3 ULDC UR10, c[0x0][0x2c0] ;  /* 0x0000b000000a3ab9 */ /* 0x000fe20000000800 */
[----:B------:R-:W-:Y:S01]  /*c730*/  @!UP3 UIMAD UR9, UR4, UR8, URZ ;  /* 0x000000080409b2a4 */ /* 0x000fe2000f8e023f */
[----:B------:R-:W-:Y:S01]  /*c740*/  IMAD.WIDE.U32 R6, R6, UR24, R2 ;  /* 0x0000001806067c25 */ /* 0x000fe2000f8e0002 */
[----:B------:R-:W-:-:S02]  /*c750*/  @!UP1 UIMAD UR14, UR26, UR7, URZ ;  /* 0x000000071a0e92a4 */ /* 0x000fc4000f8e023f */
[----:B------:R-:W-:Y:S01]  /*c760*/  UIMAD UR9, UR26, UR9, URZ ;  /* 0x000000091a0972a4 */ /* 0x000fe2000f8e023f */
[----:B------:R-:W-:Y:S01]  /*c770*/  VIADD R9, R7, UR5 ;  /* 0x0000000507097c36 */ /* 0x000fe20008000000 */
[----:B------:R-:W-:Y:S01]  /*c780*/  @!UP3 UMOV UR6, UR4 ;  /* 0x000000040006bc82 */ /* 0x000fe20008000000 */
[----:B------:R-:W-:Y:S01]  /*c790*/  @!UP3 UMOV UR10, 0x1 ;  /* 0x00000001000ab882 */ /* 0x000fe20000000000 */
[----:B------:R-:W-:Y:S01]  /*c7a0*/  USEL UR9, UR9, URZ, !UP2 ;  /* 0x0000003f09097287 */ /* 0x000fe2000d000000 */
[C---:B------:R-:W-:Y:S01]  /*c7b0*/  VIADD R3, R4.reuse, 0x20 ;  /* 0x0000002004037836 */ /* 0x040fe20000000000 */
[----:B------:R-:W-:Y:S01]  /*c7c0*/  UIMAD UR27, UR27, UR10, URZ ;  /* 0x0000000a1b1b72a4 */ /* 0x000fe2000f8e023f */
[----:B------:R-:W-:Y:S01]  /*c7d0*/  VIADD R2, R4, 0x40 ;  /* 0x0000004004027836 */ /* 0x000fe20000000000 */
[----:B------:R-:W-:Y:S01]  /*c7e0*/  UIMAD UR6, UR24, UR6, UR9 ;  /* 0x00000006180672a4 */ /* 0x000fe2000f8e0209 */
        /* <DEDUP_REMOVED lines=25> */
.L_x_964:
[----:B------:R-:W-:Y:S05]  /*c980*/  BSYNC B0 ;  /* 0x0000000000007941 */ /* 0x000fea0003800000 */
.L_x_963:
        /* <DEDUP_REMOVED lines=20> */
.L_x_966:
[----:B------:R-:W-:Y:S05]  /*cad0*/  BSYNC B0 ;  /* 0x0000000000007941 */ /* 0x000fea0003800000 */
.L_x_965:
        /* <DEDUP_REMOVED lines=10> */
.L_x_968:
[----:B------:R-:W-:Y:S05]  /*cb80*/  BSYNC B0 ;  /* 0x0000000000007941 */ /* 0x000fea0003800000 */
.L_x_967:
        /* <DEDUP_REMOVED lines=10> */
.L_x_969:
        /* <DEDUP_REMOVED lines=13> */
.L_x_1164:


//--------------------- .text._ZN5flash16flash_fwd_kernelI23Flash_fwd_kernel_traitsILi96ELi64ELi64ELi4ELb0ELb0EN7cutlass6half_tE19Flash_kernel_traitsILi96ELi64ELi64ELi4ES3_EELb1ELb1ELb0ELb0ELb0ELb0ELb0ELb1EEEvNS_16Flash_fwd_paramsE --------------------------
	.section	.text._ZN5flash16flash_fwd_kernelI23Flash_fwd_kernel_traitsILi96ELi64ELi64ELi4ELb0ELb0EN7cutlass6half_tE19Flash_kernel_traitsILi96ELi64ELi64ELi4ES3_EELb1ELb1ELb0ELb0ELb0ELb0ELb0ELb1EEEvNS_16Flash_fwd_paramsE,"ax",@progbits
	.align	128
        .global         _ZN5flash16flash_fwd_kernelI23Flash_fwd_kernel_traitsILi96ELi64ELi64ELi4ELb0ELb0EN7cutlass6half_tE19Flash_kernel_traitsILi96ELi64ELi64ELi4ES3_EELb1ELb1ELb0ELb0ELb0ELb0ELb0ELb1EEEvNS_16Flash_fwd_paramsE
        .type           _ZN5flash16flash_fwd_kernelI23Flash_fwd_kernel_traitsILi96ELi64ELi64ELi4ELb0ELb0EN7cutlass6half_tE19Flash_kernel_traitsILi96ELi64ELi64ELi4ES3_EELb1ELb1ELb0ELb0ELb0ELb0ELb0ELb1EEEvNS_16Flash_fwd_paramsE,@function
        .size           _ZN5flash16flash_fwd_kernelI23Flash_fwd_kernel_traitsILi96ELi64ELi64ELi4ELb0ELb0EN7cutlass6half_tE19Flash_kernel_traitsILi96ELi64ELi64ELi4ES3_EELb1ELb1ELb0ELb0ELb0ELb0ELb0ELb1EEEvNS_16Flash_fwd_paramsE,(.L_x_1165 - _ZN5flash16flash_fwd_kernelI23Flash_fwd_kernel_traitsILi96ELi64ELi64ELi4ELb0ELb0EN7cutlass6half_tE19Flash_kernel_traitsILi96ELi64ELi64ELi4ES3_EELb1ELb1ELb0ELb0ELb0ELb0ELb0ELb1EEEvNS_16Flash_fwd_paramsE)
        .other          _ZN5flash16flash_fwd_kernelI23Flash_fwd_kernel_traitsILi96ELi64ELi64ELi4ELb0ELb0EN7cutlass6half_tE19Flash_kernel_traitsILi96ELi64ELi64ELi4ES3_EELb1ELb1ELb0ELb0ELb0ELb0ELb0ELb1EEEvNS_16Flash_fwd_paramsE,@"STO_CUDA_ENTRY STV_DEFAULT"
_ZN5flash16flash_fwd_kernelI23Flash_fwd_kernel_traitsILi96ELi64ELi64ELi4ELb0ELb0EN7cutlass6half_tE19Flash_kernel_traitsILi96ELi64ELi64ELi4ES3_EELb1ELb1ELb0ELb0ELb0ELb0ELb0ELb1EEEvNS_16Flash_fwd_paramsE:
.text._ZN5flash16flash_fwd_kernelI23Flash_fwd_kernel_traitsILi96ELi64ELi64ELi4ELb0ELb0EN7cutlass6half_tE19Flash_kernel_traitsILi96ELi64ELi64ELi4ES3_EELb1ELb1ELb0ELb0ELb0ELb0ELb0ELb1EEEvNS_16Flash_fwd_paramsE:
        /* <DEDUP_REMOVED lines=9> */
[----:B------:R-:W3:Y:S01]  /*0090*/  S2R R94, SR_TID.X ;  /* 0x00000000005e7919 */ /* 0x000ee20000002100 */
[----:B------:R-:W-:Y:S01]  /*00a0*/  ULDC.64 UR6, c[0x0][0x2f0] ;  /* 0x0000bc0000067ab9 */ /* 0x000fe20000000a00 */
[----:B------:R-:W-:-:S05]  /*00b0*/  ULDC.64 UR8, c[0x0][0x2f0] ;  /* 0x0000bc0000087ab9 */ /* 0x000fca0000000a00 */
[----:B------:R-:W-:Y:S01]  /*00c0*/  S2UR UR14, SR_CTAID.X ;  /* 0x00000000000e79c3 */ /* 0x000fe20000002500 */
[----:B------:R-:W4:Y:S07]  /*00d0*/  @P2 LDG.E.64 R8, desc[UR20][R8.64] ;  /* 0x0000001408082981 */ /* 0x000f2e000c1e1b00 */
[----:B------:R-:W5:Y:S01]  /*00e0*/  S2UR UR23, SR_CTAID.Y ;  /* 0x00000000001779c3 */ /* 0x000f620000002600 */
[----:B-1----:R-:W-:-:S07]  /*00f0*/  @P2 IMAD.MOV.U32 R6, RZ, RZ, R124 ;  /* 0x000000ffff062224 */ /* 0x002fce00078e007c */
[----:B------:R-:W1:Y:S01]  /*0100*/  S2UR UR10, SR_CTAID.Z ;  /* 0x00000000000a79c3 */ /* 0x000e620000002700 */
[----:B--2---:R-:W2:Y:S01]  /*0110*/  @P2 LDG.E.64 R4, desc[UR20][R6.64] ;  /* 0x0000001406042981 */ /* 0x004ea2000c1e1b00 */
[----:B------:R-:W-:Y:S01]  /*0120*/  UISETP.NE.U32.AND UP2, UPT, UR6, URZ, UPT ;  /* 0x0000003f0600728c */ /* 0x000fe2000bf45070 */
[----:B------:R-:W-:Y:S02]  /*0130*/  UMOV UR13, 0xffffffff ;  /* 0xffffffff000d7882 */ /* 0x000fe40000000000 */
[----:B------:R-:W-:Y:S01]  /*0140*/  ULDC.U8 UR6, c[0x0][0x3c2] ;  /* 0x0000f08000067ab9 */ /* 0x000fe20000000000 */
[----:B------:R-:W-:Y:S02]  /*0150*/  UISETP.NE.AND.EX UP2, UPT, UR7, URZ, UPT, UP2 ;  /* 0x0000003f0700728c */ /* 0x000fe4000bf45320 */
[----:B------:R-:W2:Y:S01]  /*0160*/  @P2 LDC R0, c[0x0][0x3b0] ;  /* 0x0000ec00ff002b82 */ /* 0x000ea20000000800 */
[----:B------:R-:W-:Y:S01]  /*0170*/  UISETP.NE.AND UP3, UPT, UR6, URZ, UPT ;  /* 0x0000003f0600728c */ /* 0x000fe2000bf65270 */
[----:B------:R-:W-:-:S02]  /*0180*/  UMOV UR27, URZ ;  /* 0x0000003f001b7c82 */ /* 0x000fc40008000000 */
[----:B------:R-:W-:Y:S01]  /*0190*/  PLOP3.LUT P0, PT, PT, PT, UP2, 0x80, 0x0 ;  /* 0x000000000000781c */ /* 0x000fe20003f0f028 */
[----:B------:R-:W-:Y:S01]  /*01a0*/  ULDC.64 UR6, c[0x0][0x2f8] ;  /* 0x0000be0000067ab9 */ /* 0x000fe20000000a00 */
[----:B------:R-:W-:Y:S01]  /*01b0*/  ULDC.U8 UR12, c[0x0][0x388] ;  /* 0x0000e200000c7ab9 */ /* 0x000fe20000000000 */
[----:B-----5:R-:W-:-:S06]  /*01c0*/  UIMAD.WIDE UR8, UR23, 0x4, UR8 ;  /* 0x00000004170878a5 */ /* 0x020fcc000f8e0208 */
[----:B------:R-:W-:Y:S01]  /*01d0*/  IMAD.U32 R10, RZ, RZ, UR8 ;  /* 0x00000008ff0a7e24 */ /* 0x000fe2000f8e00ff */
[----:B-1----:R-:W-:Y:S01]  /*01e0*/  ULOP3.LUT UR4, UR10, UR14, UR23, 0xfe, !UPT ;  /* 0x0000000e0a047292 */ /* 0x002fe2000f8efe17 */
[----:B------:R-:W-:-:S05]  /*01f0*/  IMAD.U32 R11, RZ, RZ, UR9 ;  /* 0x00000009ff0b7e24 */ /* 0x000fca000f8e00ff */
[----:B---3--:R-:W-:Y:S01]  /*0200*/  LOP3.LUT P3, RZ, R94, UR4, RZ, 0xfc, !PT ;  /* 0x000000045eff7c12 */ /* 0x008fe2000f86fcff */
[----:B------:R-:W-:Y:S02]  /*0210*/  ULDC.64 UR4, c[0x0][0x300] ;  /* 0x0000c00000047ab9 */ /* 0x000fe40000000a00 */
[----:B------:R-:W-:-:S04]  /*0220*/  UISETP.NE.U32.AND UP1, UPT, UR4, URZ, UPT ;  /* 0x0000003f0400728c */ /* 0x000fc8000bf25070 */
[----:B------:R-:W-:-:S03]  /*0230*/  UISETP.NE.AND.EX UP1, UPT, UR5, URZ, UPT, UP1 ;  /* 0x0000003f0500728c */ /* 0x000fc6000bf25310 */
[----:B------:R-:W-:Y:S02]  /*0240*/  ULDC.64 UR4, c[0x0][0x2f8] ;  /* 0x0000be0000047ab9 */ /* 0x000fe40000000a00 */
[----:B------:R-:W-:Y:S01]  /*0250*/  UISETP.EQ.U32.AND UP0, UPT, UR4, URZ, UPT ;  /* 0x0000003f0400728c */ /* 0x000fe2000bf02070 */
[----:B------:R-:W1:Y:S03]  /*0260*/  @!P3 LDC.64 R2, c[0x0][0x3b8] ;  /* 0x0000ee00ff02bb82 */ /* 0x000e660000000a00 */
[----:B------:R-:W-:Y:S02]  /*0270*/  UISETP.EQ.OR.EX UP0, UPT, UR5, URZ, !UP3, UP0 ;  /* 0x0000003f0500728c */ /* 0x000fe4000df02700 */
[----:B------:R-:W-:Y:S01]  /*0280*/  @UP1 ULDC.64 UR8, c[0x0][0x300] ;  /* 0x0000c00000081ab9 */ /* 0x000fe20000000a00 */
[----:B------:R-:W-:Y:S02]  /*0290*/  UIMAD.WIDE UR6, UR23, 0x4, UR6 ;  /* 0x00000004170678a5 */ /* 0x000fe4000f8e0206 */
[----:B------:R-:W-:Y:S01]  /*02a0*/  @UP1 UIMAD.WIDE UR8, UR23, 0x4, UR8 ;  /* 0x00000004170818a5 */ /* 0x000fe2000f8e0208 */
[----:B----4-:R-:W-:-:S02]  /*02b0*/  @P2 R2UR UR24, R8 ;  /* 0x00000000081822ca */ /* 0x010fc400000e0000 */
[----:B------:R-:W-:-:S11]  /*02c0*/  @P2 R2UR UR25, R9 ;  /* 0x00000000091922ca */ /* 0x000fd600000e0000 */
[----:B------:R-:W-:Y:S02]  /*02d0*/  IMAD.U32 R8, RZ, RZ, UR24 ;  /* 0x00000018ff087e24 */ /* 0x000fe4000f8e00ff */
[----:B------:R-:W-:Y:S01]  /*02e0*/  IMAD.U32 R9, RZ, RZ, UR25 ;  /* 0x00000019ff097e24 */ /* 0x000fe2000f8e00ff */
[----:B--2---:R-:W-:-:S04]  /*02f0*/  @P2 IADD3 R124, P1, R4, R0, RZ ;  /* 0x00000000047c2210 */ /* 0x004fc80007f3e0ff */
[----:B-1----:R1:W-:Y:S01]  /*0300*/  @!P3 STG.E.64 desc[UR20][R2.64], R8 ;  /* 0x000000080200b986 */ /* 0x0023e2000c101b14 */
[----:B------:R-:W-:Y:S01]  /*0310*/  @P2 IMAD.X R7, RZ, RZ, R5, P1 ;  /* 0x000000ffff072224 */ /* 0x000fe200008e0605 */
[----:B------:R-:W-:-:S03]  /*0320*/  PLOP3.LUT P1, PT, PT, PT, UP1, 0x80, 0x0 ;  /* 0x000000000000781c */ /* 0x000fc60003f2f018 */
[----:B------:R-:W-:-:S05]  /*0330*/  @!P3 IMAD.MOV.U32 R125, RZ, RZ, R7 ;  /* 0x000000ffff7db224 */ /* 0x000fca00078e0007 */
[----:B------:R2:W-:Y:S04]  /*0340*/  @!P3 STG.E.64 desc[UR20][R2.64+0x8], R124 ;  /* 0x0000087c0200b986 */ /* 0x0005e8000c101b14 */
[----:B------:R-:W3:Y:S04]  /*0350*/  @P0 LDG.E R6, desc[UR20][R10.64] ;  /* 0x000000140a060981 */ /* 0x000ee8000c1e1900 */
[----:B------:R4:W5:Y:S01]  /*0360*/  @P0 LDG.E R0, desc[UR20][R10.64+0x4] ;  /* 0x000004140a000981 */ /* 0x000962000c1e1900 */
[----:B------:R-:W-:Y:S01]  /*0370*/  PLOP3.LUT P2, PT, PT, PT, UP0, 0x80, 0x0 ;  /* 0x000000000000781c */ /* 0x000fe20003f4f008 */
[----:B------:R-:W-:-:S02]  /*0380*/  IMAD.U32 R4, RZ, RZ, UR6 ;  /* 0x00000006ff047e24 */ /* 0x000fc4000f8e00ff */
[----:B------:R-:W-:Y:S02]  /*0390*/  IMAD.U32 R5, RZ, RZ, UR7 ;  /* 0x00000007ff057e24 */ /* 0x000fe4000f8e00ff */
[----:B-1----:R-:W-:Y:S02]  /*03a0*/  IMAD.U32 R8, RZ, RZ, UR8 ;  /* 0x00000008ff087e24 */ /* 0x002fe4000f8e00ff */
[----:B------:R-:W-:-:S05]  /*03b0*/  IMAD.U32 R9, RZ, RZ, UR9 ;  /* 0x00000009ff097e24 */ /* 0x000fca000f8e00ff */
[----:B--2---:R-:W2:Y:S04]  /*03c0*/  @P1 LDG.E R2, desc[UR20][R8.64] ;  /* 0x0000001408021981 */ /* 0x004ea8000c1e1900 */
[----:B------:R-:W2:Y:S01]  /*03d0*/  @!P2 LDG.E R3, desc[UR20][R4.64] ;  /* 0x000000140403a981 */ /* 0x000ea2000c1e1900 */
[----:B------:R-:W-:Y:S01]  /*03e0*/  UMOV UR6, 0xffffffff ;  /* 0xffffffff00067882 */ /* 0x000fe20000000000 */
[----:B----4-:R-:W-:Y:S02]  /*03f0*/  SHF.R.S32.HI R11, RZ, 0x1f, R94 ;  /* 0x0000001fff0b7819 */ /* 0x010fe4000001145e */
[----:B---3--:R-:W-:Y:S02]  /*0400*/  @P0 R2UR UR13, R6 ;  /* 0x00000000060d02ca */ /* 0x008fe400000e0000 */
[----:B-----5:R-:W-:-:S02]  /*0410*/  @P0 R2UR UR15, R0 ;  /* 0x00000000000f02ca */ /* 0x020fc400000e0000 */
[----:B------:R-:W-:-:S04]  /*0420*/  ISETP.NE.U32.AND P0, PT, RZ, UR4, PT ;  /* 0x00000004ff007c0c */ /* 0x000fc8000bf05070 */
[----:B------:R-:W-:-:S07]  /*0430*/  ISETP.NE.AND.EX P0, PT, RZ, UR5, PT, P0 ;  /* 0x00000005ff007c0c */ /* 0x000fce000bf05300 */
[----:B------:R-:W-:-:S07]  /*0440*/  @UP2 UIADD3 UR15, UR15, -UR13, URZ ;  /* 0x8000000d0f0f2290 */ /* 0x000fce000fffe03f */
[----:B------:R-:W-:Y:S01]  /*0450*/  @!UP2 ULDC UR15, c[0x0][0x2c4] ;  /* 0x0000b100000faab9 */ /* 0x000fe20000000800 */
[----:B--2---:R-:W-:Y:S02]  /*0460*/  @P1 R2UR UR27, R2 ;  /* 0x00000000021b12ca */ /* 0x004fe400000e0000 */
[----:B------:R-:W-:Y:S02]  /*0470*/  LEA.HI R2, R11, R94, RZ, 0x5 ;  /* 0x0000005e0b027211 */ /* 0x000fe400078f28ff */
[----:B------:R-:W-:Y:S01]  /*0480*/  @!P2 R2UR UR6, R3 ;  /* 0x000000000306a2ca */ /* 0x000fe200000e0000 */
        /* <DEDUP_REMOVED lines=8> */
.L_x_970:
[----:B------:R-:W-:-:S05]  /*0510*/  ULDC UR7, c[0x0][0x2c8] ;  /* 0x0000b20000077ab9 */ /* 0x000fca0000000800 */
.L_x_971:
        /* <DEDUP_REMOVED lines=38> */
[----:B------:R-:W-:Y:S01]  /*0780*/  ULDC UR7, c[0x0][0x270] ;  /* 0x00009c0000077ab9 */ /* 0x000fe20000000800 */
[----:B------:R-:W-:Y:S01]  /*0790*/  UISETP.NE.AND UP1, UPT, UR13, -0x1, UPT ;  /* 0xffffffff0d00788c */ /* 0x000fe2000bf25270 */
[----:B------:R-:W-:Y:S01]  /*07a0*/  LOP3.LUT R5, R2, 0xffffffe0, RZ, 0xc0, !PT ;  /* 0xffffffe002057812 */ /* 0x000fe200078ec0ff */
[----:B------:R-:W-:Y:S01]  /*07b0*/  UIMAD UR7, UR23, UR7, UR10 ;  /* 0x00000007170772a4 */ /* 0x000fe2000f8e020a */
[----:B------:R-:W-:Y:S01]  /*07c0*/  IMAD.U32 R17, RZ, RZ, UR14 ;  /* 0x0000000eff117e24 */ /* 0x000fe2000f8e00ff */
[----:B------:R-:W-:Y:S02]  /*07d0*/  UISETP.NE.AND UP0, UPT, UR6, -0x1, UPT ;  /* 0xffffffff0600788c */ /* 0x000fe4000bf05270 */
[----:B------:R-:W-:Y:S01]  /*07e0*/  USHF.L.U32 UR9, UR7, 0x5, URZ ;  /* 0x0000000507097899 */ /* 0x000fe2000800063f */
[----:B------:R-:W-:Y:S01]  /*07f0*/  IMAD.IADD R90, R94, 0x1, -R5 ;  /* 0x000000015e5a7824 */ /* 0x000fe200078e0a05 */
[----:B------:R-:W-:Y:S01]  /*0800*/  LEA.HI R5, R11, R94, RZ, 0x2 ;  /* 0x0000005e0b057211 */ /* 0x000fe200078f10ff */
[----:B------:R-:W-:Y:S01]  /*0810*/  ULDC UR17, c[0x0][0x2d8] ;  /* 0x0000b60000117ab9 */ /* 0x000fe20000000800 */
[----:B------:R-:W-:Y:S01]  /*0820*/  USHF.R.S32.HI UR8, URZ, 0x1f, UR9 ;  /* 0x0000001f3f087899 */ /* 0x000fe20008011409 */
[----:B------:R-:W-:Y:S01]  /*0830*/  @UP1 ULDC.64 UR4, c[0x0][0x240] ;  /* 0x0000900000041ab9 */ /* 0x000fe20000000a00 */
[--C-:B------:R-:W-:Y:S01]  /*0840*/  IADD3 R124, P1, P0, R124, UR9, R90.reuse ;  /* 0x000000097c7c7c10 */ /* 0x100fe2000f83e05a */
[----:B------:R-:W-:Y:S01]  /*0850*/  @UP1 UIMAD.WIDE.U32 UR28, UR13, UR4, URZ ;  /* 0x000000040d1c12a5 */ /* 0x000fe2000f8e003f */
[----:B------:R-:W-:Y:S01]  /*0860*/  SHF.R.S32.HI R24, RZ, 0x2, R5 ;  /* 0x00000002ff187819 */ /* 0x000fe20000011405 */
[----:B------:R-:W-:Y:S01]  /*0870*/  @UP0 UIADD3 UR30, UR27, UR6, URZ ;  /* 0x000000061b1e0290 */ /* 0x000fe2000fffe03f */
[----:B------:R-:W-:Y:S01]  /*0880*/  SHF.R.S32.HI R15, RZ, 0x1f, R90 ;  /* 0x0000001fff0f7819 */ /* 0x000fe2000001145a */
[----:B------:R-:W-:Y:S01]  /*0890*/  @UP1 UIMAD UR11, UR13, UR5, UR29 ;  /* 0x000000050d0b12a4 */ /* 0x000fe2000f8e021d */
[----:B------:R-:W-:-:S02]  /*08a0*/  SHF.R.S32.HI R25, RZ, 0x1f, R24 ;  /* 0x0000001fff197819 */ /* 0x000fc40000011418 */
[----:B-1----:R-:W-:Y:S01]  /*08b0*/  IABS R4, R3 ;  /* 0x0000000300047213 */ /* 0x002fe20000000000 */
[----:B------:R-:W-:Y:S02]  /*08c0*/  @!UP1 ULDC.64 UR4, c[0x0][0x228] ;  /* 0x00008a0000049ab9 */ /* 0x000fe40000000a00 */
[----:B------:R-:W-:Y:S01]  /*08d0*/  @!UP1 UIMAD.WIDE.U32 UR34, UR23, UR4, URZ ;  /* 0x00000004172292a5 */ /* 0x000fe2000f8e003f */
[----:B------:R-:W1:Y:S01]  /*08e0*/  I2F.RP R10, R4 ;  /* 0x00000004000a7306 */ /* 0x000e620000209400 */
[----:B------:R-:W-:Y:S01]  /*08f0*/  IMAD.WIDE R16, R17, 0x40, R24 ;  /* 0x0000004011107825 */ /* 0x000fe200078e0218 */
[----:B--2---:R-:W-:-:S04]  /*0900*/  IABS R6, R6 ;  /* 0x0000000600067213 */ /* 0x004fc80000000000 */
[----:B------:R-:W-:Y:S02]  /*0910*/  @!UP1 UMOV UR28, UR34 ;  /* 0x00000022001c9c82 */ /* 0x000fe40008000000 */
[----:B-1----:R-:W1:Y:S02]  /*0920*/  MUFU.RCP R8, R10 ;  /* 0x0000000a00087308 */ /* 0x002e640000001000 */
[----:B-1----:R-:W-:-:S06]  /*0930*/  VIADD R8, R8, 0xffffffe ;  /* 0x0ffffffe08087836 */ /* 0x002fcc0000000000 */
[----:B------:R-:W1:Y:S02]  /*0940*/  F2I.FTZ.U32.TRUNC.NTZ R9, R8 ;  /* 0x0000000800097305 */ /* 0x000e64000021f000 */
[----:B-1----:R-:W-:Y:S02]  /*0950*/  IMAD.MOV R0, RZ, RZ, -R9 ;  /* 0x000000ffff007224 */ /* 0x002fe400078e0a09 */
[----:B------:R-:W-:Y:S02]  /*0960*/  IMAD.MOV.U32 R8, RZ, RZ, RZ ;  /* 0x000000ffff087224 */ /* 0x000fe400078e00ff */
[----:B------:R-:W-:Y:S01]  /*0970*/  IMAD R135, R0, R4, RZ ;  /* 0x0000000400877224 */ /* 0x000fe200078e02ff */
[----:B------:R-:W-:-:S03]  /*0980*/  SHF.R.S32.HI R0, RZ, 0x1f, R90 ;  /* 0x0000001fff007819 */ /* 0x000fc6000001145a */
[----:B------:R-:W-:Y:S01]  /*0990*/  IMAD.HI.U32 R135, R9, R135, R8 ;  /* 0x0000008709877227 */ /* 0x000fe200078e0008 */
[----:B------:R-:W-:Y:S01]  /*09a0*/  IADD3.X R0, R7, UR8, R0, P1, P0 ;  /* 0x0000000807007c10 */ /* 0x000fe20008fe0400 */
[----:B------:R-:W-:Y:S01]  /*09b0*/  @!UP1 USHF.R.S32.HI UR8, URZ, 0x1f, UR23 ;  /* 0x0000001f3f089899 */ /* 0x000fe20008011417 */
[----:B------:R-:W-:Y:S02]  /*09c0*/  LEA.HI R8, R11, R94, RZ, 0x3 ;  /* 0x0000005e0b087211 */ /* 0x000fe400078f18ff */
[----:B------:R-:W-:Y:S01]  /*09d0*/  LOP3.LUT R7, R5, 0xfffffffc, RZ, 0xc0, !PT ;  /* 0xfffffffc05077812 */ /* 0x000fe200078ec0ff */
[----:B------:R-:W-:Y:S01]  /*09e0*/  @!UP1 UIMAD UR8, UR8, UR4, URZ ;  /* 0x00000004080892a4 */ /* 0x000fe2000f8e023f */
[----:B------:R-:W-:Y:S01]  /*09f0*/  SHF.R.S32.HI R9, RZ, 0x3, R8 ;  /* 0x00000003ff097819 */ /* 0x000fe20000011408 */
[----:B------:R-:W-:Y:S01]  /*0a00*/  IMAD.HI.U32 R135, R135, R6, RZ ;  /* 0x0000000687877227 */ /* 0x000fe200078e00ff */
[----:B------:R-:W-:Y:S01]  /*0a10*/  PLOP3.LUT P0, PT, PT, PT, UP0, 0x80, 0x0 ;  /* 0x000000000000781c */ /* 0x000fe20003f0f008 */
[----:B------:R-:W-:-:S02]  /*0a20*/  @!UP1 UIMAD UR5, UR23, UR5, UR8 ;  /* 0x00000005170592a4 */ /* 0x000fc4000f8e0208 */
[----:B------:R-:W-:Y:S01]  /*0a30*/  IMAD.IADD R174, R94, 0x1, -R7 ;  /* 0x000000015eae7824 */ /* 0x000fe200078e0a07 */
[----:B------:R-:W-:Y:S01]  /*0a40*/  @UP0 ULDC.64 UR8, c[0x0][0x248] ;  /* 0x0000920000080ab9 */ /* 0x000fe20000000a00 */
[----:B------:R-:W-:Y:S01]  /*0a50*/  IMAD.SHL.U32 R7, R9, 0x40, RZ ;  /* 0x0000004009077824 */ /* 0x000fe200078e00ff */
[----:B------:R-:W-:Y:S01]  /*0a60*/  ULDC UR4, c[0x0][0x2d4] ;  /* 0x0000b50000047ab9 */ /* 0x000fe20000000800 */
[----:B------:R-:W-:Y:S01]  /*0a70*/  IMAD.MOV R13, RZ, RZ, -R135 ;  /* 0x000000ffff0d7224 */ /* 0x000fe200078e0a87 */
[----:B------:R-:W-:Y:S01]  /*0a80*/  @UP0 UIMAD.WIDE.U32 UR32, UR30, UR8, URZ ;  /* 0x000000081e2002a5 */ /* 0x000fe2000f8e003f */
[----:B------:R-:W-:Y:S01]  /*0a90*/  IMAD.SHL.U32 R174, R174, 0x8, RZ ;  /* 0x00000008aeae7824 */ /* 0x000fe200078e00ff */
[----:B------:R-:W-:Y:S01]  /*0aa0*/  UIMAD UR4, UR7, UR4, UR19 ;  /* 0x00000004070472a4 */ /* 0x000fe2000f8e0213 */
[C---:B------:R-:W-:Y:S01]  /*0ab0*/  IMAD R13, R4.reuse, R13, R6 ;  /* 0x0000000d040d7224 */ /* 0x040fe200078e0206 */
[----:B------:R-:W-:Y:S01]  /*0ac0*/  @UP0 UIMAD UR30, UR30, UR9, URZ ;  /* 0x000000091e1e02a4 */ /* 0x000fe2000f8e023f */
[----:B------:R-:W-:Y:S01]  /*0ad0*/  LOP3.LUT R7, R7, 0xc0, RZ, 0xc0, !PT ;  /* 0x000000c007077812 */ /* 0x000fe200078ec0ff */
[----:B------:R-:W-:Y:S01]  /*0ae0*/  UIMAD UR26, UR4, UR17, URZ ;  /* 0x00000011041a72a4 */ /* 0x000fe2000f8e023f */
[----:B------:R-:W-:Y:S01]  /*0af0*/  LEA.HI R6, R15, R90, RZ, 0x2 ;  /* 0x0000005a0f067211 */ /* 0x000fe200078f10ff */
[----:B------:R-:W-:Y:S01]  /*0b00*/  @UP0 UIADD3 UR30, UR33, UR30, URZ ;  /* 0x0000001e211e0290 */ /* 0x000fe2000fffe03f */
[----:B------:R-:W-:Y:S01]  /*0b10*/  LOP3.LUT R12, R7, 0x18, R174, 0xf8, !PT ;  /* 0x00000018070c7812 */ /* 0x000fe200078ef8ae */
[----:B------:R-:W-:Y:S01]  /*0b20*/  @!UP1 UIADD3 UR11, UR35, UR5, URZ ;  /* 0x00000005230b9290 */ /* 0x000fe2000fffe03f */
[----:B------:R-:W-:-:S02]  /*0b30*/  ISETP.GT.U32.AND P2, PT, R4, R13, PT ;  /* 0x0000000d0400720c */ /* 0x000fc40003f44070 */
[----:B------:R-:W-:Y:S02]  /*0b40*/  SHF.R.U32.HI R7, RZ, 0x3, R7 ;  /* 0x00000003ff077819 */ /* 0x000fe40000011607 */
[----:B------:R-:W-:Y:S01]  /*0b50*/  LOP3.LUT R15, R6, 0x7ffffffc, RZ, 0xc0, !PT ;  /* 0x7ffffffc060f7812 */ /* 0x000fe200078ec0ff */
        /* <DEDUP_REMOVED lines=13> */
.L_x_973:
[----:B------:R-:W-:Y:S01]  /*0c30*/  @UP0 UIADD3 UR31, UR27, UR6, URZ ;  /* 0x000000061b1f0290 */ /* 0x000fe2000fffe03f */
[----:B------:R-:W-:Y:S01]  /*0c40*/  LEA.HI R5, R5, R24, RZ, 0x1 ;  /* 0x0000001805057211 */ /* 0x000fe200078f08ff */
[----:B------:R-:W-:Y:S01]  /*0c50*/  @!P2 IMAD.IADD R13, R13, 0x1, -R4 ;  /* 0x000000010d0da824 */ /* 0x000fe200078e0a04 */
[----:B------:R-:W-:Y:S01]  /*0c60*/  @UP0 ULDC.64 UR6, c[0x0][0x250] ;  /* 0x0000940000060ab9 */ /* 0x000fe20000000a00 */
[----:B------:R-:W-:Y:S01]  /*0c70*/  LOP3.LUT R10, R3, UR10, RZ, 0x3c, !PT ;  /* 0x0000000a030a7c12 */ /* 0x000fe2000f8e3cff */
[----:B------:R-:W-:Y:S01]  /*0c80*/  @UP0 UIMAD.WIDE.U32 UR4, UR31, UR6, URZ ;  /* 0x000000061f0402a5 */ /* 0x000fe2000f8e003f */
[----:B------:R-:W-:Y:S01]  /*0c90*/  LOP3.LUT R5, R5, 0x7fffffe, RZ, 0xc0, !PT ;  /* 0x07fffffe05057812 */ /* 0x000fe200078ec0ff */
[----:B------:R-:W-:Y:S01]  /*0ca0*/  @UP0 UIMAD UR31, UR31, UR7, URZ ;  /* 0x000000071f1f02a4 */ /* 0x000fe2000f8e023f */
[----:B------:R-:W-:Y:S01]  /*0cb0*/  LOP3.LUT R7, R12, R7, RZ, 0x3c, !PT ;  /* 0x000000070c077212 */ /* 0x000fe200078e3cff */
[----:B------:R-:W-:Y:S01]  /*0cc0*/  USHF.R.S32.HI UR29, URZ, 0x1f, UR10 ;  /* 0x0000001f3f1d7899 */ /* 0x000fe2000801140a */
[----:B------:R-:W-:Y:S01]  /*0cd0*/  IMAD.IADD R90, R90, 0x1, -R15 ;  /* 0x000000015a5a7824 */ /* 0x000fe200078e0a0f */
[----:B------:R-:W-:Y:S01]  /*0ce0*/  @UP0 UIADD3 UR31, UR5, UR31, URZ ;  /* 0x0000001f051f0290 */ /* 0x000fe2000fffe03f */
[----:B------:R-:W-:Y:S01]  /*0cf0*/  ISETP.GE.AND P1, PT, R10, RZ, PT ;  /* 0x000000ff0a00720c */ /* 0x000fe20003f26270 */
[----:B------:R-:W-:Y:S01]  /*0d00*/  IMAD.IADD R166, R24, 0x1, -R5 ;  /* 0x0000000118a67824 */ /* 0x000fe200078e0a05 */
[----:B------:R-:W-:-:S02]  /*0d10*/  ISETP.GE.U32.AND P4, PT, R13, R4, PT ;  /* 0x000000040d00720c */ /* 0x000fc40003f86070 */
        /* <DEDUP_REMOVED lines=17> */
.L_x_974:
[----:B------:R-:W-:Y:S01]  /*0e30*/  IMAD R5, R25, UR8, RZ ;  /* 0x0000000819057c24 */ /* 0x000fe2000f8e02ff */
[----:B------:R-:W-:Y:S01]  /*0e40*/  @!P2 IADD3 R135, R135, 0x1, RZ ;  /* 0x000000018787a810 */ /* 0x000fe20007ffe0ff */
[C---:B------:R-:W-:Y:S01]  /*0e50*/  IMAD.WIDE.U32 R14, R24.reuse, UR8, R174 ;  /* 0x00000008180e7c25 */ /* 0x040fe2000f8e00ae */
[----:B------:R-:W-:Y:S01]  /*0e60*/  UIADD3 UR27, -UR19, UR15, URZ ;  /* 0x0000000f131b7290 */ /* 0x000fe2000fffe13f */
[----:B------:R-:W-:Y:S01]  /*0e70*/  SHF.R.S32.HI R2, RZ, 0x1f, R2 ;  /* 0x0000001fff027819 */ /* 0x000fe20000011402 */
[----:B------:R-:W-:Y:S01]  /*0e80*/  UIADD3 UR23, UR16, -0x1, URZ ;  /* 0xffffffff10177890 */ /* 0x000fe2000fffe03f */
[----:B------:R-:W-:Y:S01]  /*0e90*/  IMAD.WIDE.U32 R12, R24, UR6, R174 ;  /* 0x00000006180c7c25 */ /* 0x000fe2000f8e00ae */
[----:B------:R-:W-:Y:S01]  /*0ea0*/  IADD3 R170, P0, R14, UR32, RZ ;  /* 0x000000200eaa7c10 */ /* 0x000fe2000ff1e0ff */
[----:B------:R-:W-:Y:S01]  /*0eb0*/  BSSY B0, `(.L_x_975) ;  /* 0x0000052000007945 */ /* 0x000fe20003800000 */
[----:B------:R-:W-:Y:S01]  /*0ec0*/  LEA.HI R2, R2, R95, RZ, 0x2 ;  /* 0x0000005f02027211 */ /* 0x000fe200078f10ff */
[----:B------:R-:W-:Y:S01]  /*0ed0*/  IMAD R4, R24, UR9, R5 ;  /* 0x0000000918047c24 */ /* 0x000fe2000f8e0205 */
[----:B------:R-:W-:Y:S01]  /*0ee0*/  IADD3 R126, P2, R12, UR4, RZ ;  /* 0x000000040c7e7c10 */ /* 0x000fe2000ff5e0ff */
[----:B------:R-:W-:Y:S01]  /*0ef0*/  ULDC.64 UR4, c[0x0][0x258] ;  /* 0x0000960000047ab9 */ /* 0x000fe20000000a00 */
[----:B------:R-:W-:Y:S01]  /*0f00*/  IMAD R5, R25, UR6, RZ ;  /* 0x0000000619057c24 */ /* 0x000fe2000f8e02ff */
[----:B------:R-:W-:Y:S01]  /*0f10*/  MOV R12, UR4 ;  /* 0x00000004000c7c02 */ /* 0x000fe20008000f00 */
[----:B------:R-:W-:Y:S01]  /*0f20*/  @P4 VIADD R135, R135, 0x1 ;  /* 0x0000000187874836 */ /* 0x000fe20000000000 */
[----:B------:R-:W-:Y:S01]  /*0f30*/  IADD3.X R171, R15, UR30, R4, P0, !PT ;  /* 0x0000001e0fab7c10 */ /* 0x000fe200087fe404 */
[----:B------:R-:W-:Y:S01]  /*0f40*/  IMAD R4, R24, UR7, R5 ;  /* 0x0000000718047c24 */ /* 0x000fe2000f8e0205 */
[----:B------:R-:W-:Y:S01]  /*0f50*/  IADD3 R14, P0, R174, UR28, RZ ;  /* 0x0000001cae0e7c10 */ /* 0x000fe2000ff1e0ff */
[----:B------:R-:W-:Y:S01]  /*0f60*/  UIMAD UR28, UR29, UR4, URZ ;  /* 0x000000041d1c72a4 */ /* 0x000fe2000f8e023f */
[----:B------:R-:W1:Y:S01]  /*0f70*/  S2UR UR29, SR_CgaCtaId ;  /* 0x00000000001d79c3 */ /* 0x000e620000008800 */
[----:B------:R-:W-:Y:S01]  /*0f80*/  @!P1 IMAD.MOV R135, RZ, RZ, -R135 ;  /* 0x000000ffff879224 */ /* 0x000fe200078e0a87 */
[----:B------:R-:W-:Y:S01]  /*0f90*/  @!P3 LOP3.LUT R135, RZ, R3, RZ, 0x33, !PT ;  /* 0x00000003ff87b212 */ /* 0x000fe200078e33ff */
[----:B------:R-:W-:Y:S01]  /*0fa0*/  UIMAD UR28, UR10, UR5, UR28 ;  /* 0x000000050a1c72a4 */ /* 0x000fe2000f8e021c */
[----:B------:R-:W-:Y:S01]  /*0fb0*/  IADD3.X R15, R175, UR11, RZ, P0, !PT ;  /* 0x0000000baf0f7c10 */ /* 0x000fe200087fe4ff */
[----:B------:R-:W-:Y:S01]  /*0fc0*/  IMAD R166, R95, 0x8, R166 ;  /* 0x000000085fa67824 */ /* 0x000fe200078e02a6 */
[----:B------:R-:W-:Y:S01]  /*0fd0*/  IADD3.X R127, R13, UR31, R4, P2, !PT ;  /* 0x0000001f0d7f7c10 */ /* 0x000fe200097fe404 */
[----:B------:R-:W-:Y:S01]  /*0fe0*/  ULDC.64 UR4, c[0x0][0x268] ;  /* 0x00009a0000047ab9 */ /* 0x000fe20000000a00 */
[----:B------:R-:W-:Y:S01]  /*0ff0*/  SHF.R.S32.HI R4, RZ, 0x1f, R135 ;  /* 0x0000001fff047819 */ /* 0x000fe20000011487 */
[----:B------:R-:W-:Y:S01]  /*1000*/  IMAD.WIDE.U32 R12, R12, UR10, R14 ;  /* 0x0000000a0c0c7c25 */ /* 0x000fe2000f8e000e */
[----:B------:R-:W-:Y:S01]  /*1010*/  ISETP.GE.AND P0, PT, R24, UR27, PT ;  /* 0x0000001b18007c0c */ /* 0x000fe2000bf06270 */
[----:B------:R-:W-:Y:S01]  /*1020*/  ULDC.64 UR10, c[0x0][0x260] ;  /* 0x00009800000a7ab9 */ /* 0x000fe20000000a00 */
[----:B------:R-:W-:Y:S01]  /*1030*/  LOP3.LUT R2, R2, 0xffffffc, RZ, 0xc0, !PT ;  /* 0x0ffffffc02027812 */ /* 0x000fe200078ec0ff */
[C---:B------:R-:W-:Y:S01]  /*1040*/  IMAD R10, R4.reuse, UR10, RZ ;  /* 0x0000000a040a7c24 */ /* 0x040fe2000f8e02ff */
[----:B------:R-:W-:Y:S01]  /*1050*/  SHF.R.S32.HI R6, RZ, 0x2, R6 ;  /* 0x00000002ff067819 */ /* 0x000fe20000011406 */
[----:B------:R-:W-:Y:S01]  /*1060*/  IMAD R4, R4, UR4, RZ ;  /* 0x0000000404047c24 */ /* 0x000fe2000f8e02ff */
[----:B------:R-:W-:Y:S01]  /*1070*/  LEA R166, R166, R7, 0x5 ;  /* 0x00000007a6a67211 */ /* 0x000fe200078e28ff */
[----:B------:R-:W-:Y:S01]  /*1080*/  IMAD.WIDE.U32 R126, R135, UR4, R126 ;  /* 0x00000004877e7c25 */ /* 0x000fe2000f8e007e */
[----:B------:R-:W-:Y:S01]  /*1090*/  UMOV UR4, 0x400 ;  /* 0x0000040000047882 */ /* 0x000fe20000000000 */
[----:B------:R-:W-:-:S02]  /*10a0*/  IADD3 R7, R24, 0x20, RZ ;  /* 0x0000002018077810 */ /* 0x000fc40007ffe0ff */
[C---:B------:R-:W-:Y:S01]  /*10b0*/  IMAD.WIDE.U32 R170, R135.reuse, UR10, R170 ;  /* 0x0000000a87aa7c25 */ /* 0x040fe2000f8e00aa */
[----:B------:R-:W-:Y:S01]  /*10c0*/  IADD3 R167, R174, 0x40, RZ ;  /* 0x00000040aea77810 */ /* 0x000fe20007ffe0ff */
[----:B-1----:R-:W-:Y:S02]  /*10d0*/  ULEA UR4, UR29, UR4, 0x18 ;  /* 0x000000041d047291 */ /* 0x002fe4000f8ec03f */
[C---:B------:R-:W-:Y:S01]  /*10e0*/  IMAD R173, R135.reuse, UR11, R10 ;  /* 0x0000000b87ad7c24 */ /* 0x040fe2000f8e020a */
[----:B------:R-:W-:Y:S01]  /*10f0*/  SHF.L.U32 R90, R90, 0x1, RZ ;  /* 0x000000015a5a7819 */ /* 0x000fe200000006ff */
[----:B------:R-:W-:Y:S01]  /*1100*/  IMAD R135, R135, UR5, R4 ;  /* 0x0000000587877c24 */ /* 0x000fe2000f8e0204 */
[----:B------:R-:W-:Y:S01]  /*1110*/  UIMAD UR5, UR23, -0x40, UR22 ;  /* 0xffffffc0170578a4 */ /* 0x000fe2000f8e0216 */
[----:B------:R-:W-:Y:S01]  /*1120*/  IMAD.IADD R19, R95, 0x1, -R2 ;  /* 0x000000015f137824 */ /* 0x000fe200078e0a02 */
[----:B------:R-:W-:Y:S01]  /*1130*/  LEA R166, R166, UR4, 0x1 ;  /* 0x00000004a6a67c11 */ /* 0x000fe2000f8e08ff */
[----:B------:R-:W-:-:S02]  /*1140*/  VIADD R15, R13, UR28 ;  /* 0x0000001c0d0f7c36 */ /* 0x000fc40008000000 */
[----:B------:R-:W-:Y:S02]  /*1150*/  VIADD R168, R174, 0x20 ;  /* 0x00000020aea87836 */ /* 0x000fe40000000000 */
[----:B------:R-:W-:Y:S01]  /*1160*/  IMAD R19, R19, 0x10, R6 ;  /* 0x0000001013137824 */ /* 0x000fe200078e0206 */
        /* <DEDUP_REMOVED lines=38> */
.L_x_976:
[----:B------:R-:W-:Y:S05]  /*13d0*/  BSYNC B0 ;  /* 0x0000000000007941 */ /* 0x000fea0003800000 */
.L_x_975:
[----:B------:R-:W-:Y:S01]  /*13e0*/  ISETP.GE.AND P0, PT, R7, UR27, PT ;  /* 0x0000001b07007c0c */ /* 0x000fe2000bf06270 */
[----:B------:R-:W-:Y:S01]  /*13f0*/  ULEA UR26, UR16, UR26, 0x6 ;  /* 0x0000001a101a7291 */ /* 0x000fe2000f8e303f */
[----:B------:R-:W-:Y:S01]  /*1400*/  IMAD R90, R19, UR17, R90 ;  /* 0x00000011135a7c24 */ /* 0x000fe2000f8e025a */
[----:B------:R-:W-:Y:S01]  /*1410*/  BSSY B0, `(.L_x_977) ;  /* 0x000002d000007945 */ /* 0x000fe20003800000 */
[C---:B------:R-:W-:Y:S01]  /*1420*/  ISETP.GE.AND P1, PT, R24.reuse, UR5, PT ;  /* 0x0000000518007c0c */ /* 0x040fe2000bf26270 */
[----:B------:R-:W-:Y:S01]  /*1430*/  UIADD3 UR26, UR26, -0x40, URZ ;  /* 0xffffffc01a1a7890 */ /* 0x000fe2000fffe03f */
[----:B------:R-:W-:Y:S02]  /*1440*/  ISETP.GE.AND P6, PT, R24, UR5, PT ;  /* 0x0000000518007c0c */ /* 0x000fe4000bfc6270 */
[----:B------:R-:W-:-:S03]  /*1450*/  LEA.HI R10, R11, R94, RZ, 0x4 ;  /* 0x0000005e0b0a7211 */ /* 0x000fc600078f20ff */
[----:B------:R-:W-:Y:S01]  /*1460*/  IADD3 R88, P4, R90, UR26, RZ ;  /* 0x0000001a5a587c10 */ /* 0x000fe2000ff9e0ff */
[----:B------:R-:W-:Y:S01]  /*1470*/  IMAD.U32 R89, RZ, RZ, UR26 ;  /* 0x0000001aff597e24 */ /* 0x000fe2000f8e00ff */
[----:B------:R-:W-:Y:S11]  /*1480*/  @P0 BRA `(.L_x_978) ;  /* 0x0000000000940947 */ /* 0x000ff60003800000 */
        /* <DEDUP_REMOVED lines=37> */
.L_x_978:
[----:B------:R-:W-:Y:S05]  /*16e0*/  BSYNC B0 ;  /* 0x0000000000007941 */ /* 0x000fea0003800000 */
.L_x_977:
[----:B------:R-:W-:Y:S01]  /*16f0*/  USHF.L.U64.HI UR26, UR8, 0x6, UR9 ;  /* 0x00000006081a7899 */ /* 0x000fe20008010209 */
[----:B------:R-:W-:Y:S01]  /*1700*/  SHF.R.S32.HI R17, RZ, 0x4, R10 ;  /* 0x00000004ff117819 */ /* 0x000fe2000001140a */
[----:B------:R-:W-:Y:S01]  /*1710*/  USHF.R.S32.HI UR29, URZ, 0x1f, UR23 ;  /* 0x0000001f3f1d7899 */ /* 0x000fe20008011417 */
[----:B------:R-:W-:Y:S01]  /*1720*/  IMAD.IADD R173, R171, 0x1, R173 ;  /* 0x00000001abad7824 */ /* 0x000fe200078e02ad */
[----:B------:R-:W-:Y:S01]  /*1730*/  USHF.L.U32 UR27, UR8, 0x6, URZ ;  /* 0x00000006081b7899 */ /* 0x000fe2000800063f */
[----:B------:R-:W-:Y:S01]  /*1740*/  IMAD.U32 R11, RZ, RZ, UR23 ;  /* 0x00000017ff0b7e24 */ /* 0x000fe2000f8e00ff */
[----:B------:R-:W-:Y:S01]  /*1750*/  UIMAD UR10, UR26, UR23, URZ ;  /* 0x000000171a0a72a4 */ /* 0x000fe2000f8e023f */
[----:B------:R-:W-:Y:S01]  /*1760*/  IMAD.MOV.U32 R172, RZ, RZ, R170 ;  /* 0x000000ffffac7224 */ /* 0x000fe200078e00aa */
[C---:B------:R-:W-:Y:S01]  /*1770*/  LOP3.LUT R93, R10.reuse, 0xfffffff0, RZ, 0xc0, !PT ;  /* 0xfffffff00a5d7812 */ /* 0x040fe200078ec0ff */
[----:B------:R-:W-:Y:S01]  /*1780*/  BSSY B0, `(.L_x_979) ;  /* 0x0000029000007945 */ /* 0x000fe20003800000 */
[----:B------:R-:W-:Y:S01]  /*1790*/  UIMAD UR10, UR29, UR27, UR10 ;  /* 0x0000001b1d0a72a4 */ /* 0x000fe2000f8e020a */
[----:B------:R-:W-:Y:S01]  /*17a0*/  LEA.HI R10, R10, R17, RZ, 0x1 ;  /* 0x000000110a0a7211 */ /* 0x000fe200078f08ff */
[----:B------:R-:W-:Y:S01]  /*17b0*/  IMAD.WIDE.U32 R12, R11, UR27, R172 ;  /* 0x0000001b0b0c7c25 */ /* 0x000fe2000f8e00ac */
[----:B------:R-:W-:-:S02]  /*17c0*/  LOP3.LUT R19, R8, 0xfffffff8, RZ, 0xc0, !PT ;  /* 0xfffffff808137812 */ /* 0x000fc400078ec0ff */
[----:B------:R-:W-:Y:S01]  /*17d0*/  LOP3.LUT R8, R10, 0xfffffffe, RZ, 0xc0, !PT ;  /* 0xfffffffe0a087812 */ /* 0x000fe200078ec0ff */
[----:B------:R-:W-:Y:S01]  /*17e0*/  VIADD R10, R13, UR10 ;  /* 0x0000000a0d0a7c36 */ /* 0x000fe20008000000 */
[----:B------:R-:W-:Y:S01]  /*17f0*/  ISETP.GE.AND P0, PT, R7, UR5, PT ;  /* 0x0000000507007c0c */ /* 0x000fe2000bf06270 */
[----:B------:R-:W-:Y:S01]  /*1800*/  IMAD.IADD R93, R94, 0x1, -R93 ;  /* 0x000000015e5d7824 */ /* 0x000fe200078e0a5d */
[----:B------:R-:W-:Y:S11]  /*1810*/  @P1 BRA `(.L_x_980) ;  /* 0x00000000007c1947 */ /* 0x000ff60003800000 */
[----:B------:R-:W-:Y:S02]  /*1820*/  ULDC UR10, c[0x0][0x2d0] ;  /* 0x0000b400000a7ab9 */ /* 0x000fe40000000800 */
[----:B------:R-:W-:Y:S02]  /*1830*/  ISETP.GE.AND P5, PT, R174, UR10, PT ;  /* 0x0000000aae007c0c */ /* 0x000fe4000bfa6270 */
[----:B------:R-:W-:Y:S02]  /*1840*/  ISETP.GE.AND P3, PT, R168, UR10, PT ;  /* 0x0000000aa8007c0c */ /* 0x000fe4000bf66270 */
[----:B------:R-:W-:-:S09]  /*1850*/  ISETP.GE.AND P1, PT, R167, UR10, PT ;  /* 0x0000000aa7007c0c */ /* 0x000fd2000bf26270 */
[----:B--2---:R-:W2:Y:S01]  /*1860*/  @!P5 LDC.64 R4, c[0x0][0x218] ;  /* 0x00008600ff04db82 */ /* 0x004ea20000000a00 */
[----:B------:R2:W-:Y:S04]  /*1870*/  @P5 STS [R166+0x3000], RZ ;  /* 0x003000ffa6005388 */ /* 0x0005e80000000800 */
[----:B------:R2:W-:Y:S03]  /*1880*/  @P5 STS [R166+0x3004], RZ ;  /* 0x003004ffa6005388 */ /* 0x0005e60000000800 */
[----:B-1-34-:R-:W1:Y:S01]  /*1890*/  @!P3 LDC.64 R2, c[0x0][0x218] ;  /* 0x00008600ff02bb82 */ /* 0x01ae620000000a00 */
        /* <DEDUP_REMOVED lines=23> */
.L_x_980:
[----:B------:R-:W-:Y:S05]  /*1a10*/  BSYNC B0 ;  /* 0x0000000000007941 */ /* 0x000fea0003800000 */
.L_x_979:
[----:B--23--:R-:W-:Y:S01]  /*1a20*/  LEA.HI R4, R93, R93, RZ, 0x1 ;  /* 0x0000005d5d047211 */ /* 0x00cfe200078f08ff */
[----:B------:R-:W-:Y:S01]  /*1a30*/  IMAD.IADD R19, R94, 0x1, -R19 ;  /* 0x000000015e137824 */ /* 0x000fe200078e0a13 */
[----:B-1--4-:R-:W-:Y:S01]  /*1a40*/  SHF.R.S32.HI R2, RZ, 0x1f, R93 ;  /* 0x0000001fff027819 */ /* 0x012fe2000001145d */
[----:B------:R-:W-:Y:S01]  /*1a50*/  IMAD.IADD R17, R17, 0x1, -R8 ;  /* 0x0000000111117824 */ /* 0x000fe200078e0a08 */
[--C-:B------:R-:W-:Y:S01]  /*1a60*/  SHF.R.S32.HI R8, RZ, 0x1, R4.reuse ;  /* 0x00000001ff087819 */ /* 0x100fe20000011404 */
[----:B------:R-:W-:Y:S01]  /*1a70*/  USHF.L.U64.HI UR10, UR8, 0x5, UR9 ;  /* 0x00000005080a7899 */ /* 0x000fe20008010209 */
[----:B------:R-:W-:Y:S01]  /*1a80*/  SHF.R.S32.HI R5, RZ, 0x1f, R4 ;  /* 0x0000001fff057819 */ /* 0x000fe20000011404 */
[----:B------:R-:W-:Y:S01]  /*1a90*/  USHF.L.U32 UR11, UR8, 0x5, URZ ;  /* 0x00000005080b7899 */ /* 0x000fe2000800063f */
[----:B------:R-:W-:Y:S01]  /*1aa0*/  LEA.HI R3, R19, R19, RZ, 0x1 ;  /* 0x0000001313037211 */ /* 0x000fe200078f08ff */
[----:B------:R-:W-:Y:S01]  /*1ab0*/  BSSY B0, `(.L_x_981) ;  /* 0x000002e000007945 */ /* 0x000fe20003800000 */
[----:B------:R-:W-:-:S02]  /*1ac0*/  LEA.HI R5, R5, R8, RZ, 0x2 ;  /* 0x0000000805057211 */ /* 0x000fc400078f10ff */
[----:B------:R-:W-:Y:S02]  /*1ad0*/  LEA.HI R15, R2, R93, RZ, 0x3 ;  /* 0x0000005d020f7211 */ /* 0x000fe400078f18ff */
[----:B------:R-:W-:Y:S02]  /*1ae0*/  LOP3.LUT R2, R3, 0x7fffffe, RZ, 0xc0, !PT ;  /* 0x07fffffe03027812 */ /* 0x000fe400078ec0ff */
[----:B------:R-:W-:Y:S02]  /*1af0*/  ISETP.GE.AND P5, PT, R7, UR5, PT ;  /* 0x0000000507007c0c */ /* 0x000fe4000bfa6270 */
[----:B------:R-:W-:Y:S01]  /*1b00*/  LOP3.LUT R4, R4, 0x7fffffe, RZ, 0xc0, !PT ;  /* 0x07fffffe04047812 */ /* 0x000fe200078ec0ff */
[----:B------:R-:W-:Y:S01]  /*1b10*/  IMAD.IADD R2, R19, 0x1, -R2 ;  /* 0x0000000113027824 */ /* 0x000fe200078e0a02 */
[----:B------:R-:W-:Y:S02]  /*1b20*/  LOP3.LUT R5, R5, 0xfffffffc, RZ, 0xc0, !PT ;  /* 0xfffffffc05057812 */ /* 0x000fe400078ec0ff */
[----:B------:R-:W-:Y:S01]  /*1b30*/  SHF.R.S32.HI R3, RZ, 0x1, R3 ;  /* 0x00000001ff037819 */ /* 0x000fe20000011403 */
[----:B------:R-:W-:Y:S01]  /*1b40*/  IMAD.IADD R93, R93, 0x1, -R4 ;  /* 0x000000015d5d7824 */ /* 0x000fe200078e0a04 */
[----:B------:R-:W-:Y:S01]  /*1b50*/  LEA R7, R95, UR19, 0x4 ;  /* 0x000000135f077c11 */ /* 0x000fe2000f8e20ff */
[----:B------:R-:W-:-:S02]  /*1b60*/  IMAD.IADD R8, R8, 0x1, -R5 ;  /* 0x0000000108087824 */ /* 0x000fc400078e0a05 */
[----:B------:R-:W-:Y:S01]  /*1b70*/  IMAD.SHL.U32 R16, R3, 0x40, RZ ;  /* 0x0000004003107824 */ /* 0x000fe200078e00ff */
[----:B------:R-:W-:Y:S01]  /*1b80*/  IADD3 R14, R7, 0x1, R6 ;  /* 0x00000001070e7810 */ /* 0x000fe20007ffe006 */
[----:B------:R-:W-:Y:S06]  /*1b90*/  @P0 BRA `(.L_x_982) ;  /* 0x00000000007c0947 */ /* 0x000fec0003800000 */
[----:B------:R-:W-:Y:S01]  /*1ba0*/  ULDC UR8, c[0x0][0x2d0] ;  /* 0x0000b40000087ab9 */ /* 0x000fe20000000800 */
[----:B------:R-:W-:Y:S02]  /*1bb0*/  IADD3 R12, P0, R12, UR11, RZ ;  /* 0x0000000b0c0c7c10 */ /* 0x000fe4000ff1e0ff */
[----:B------:R-:W-:Y:S02]  /*1bc0*/  ISETP.GE.AND P3, PT, R174, UR8, PT ;  /* 0x00000008ae007c0c */ /* 0x000fe4000bf66270 */
[----:B------:R-:W-:Y:S02]  /*1bd0*/  ISETP.GE.AND P2, PT, R168, UR8, PT ;  /* 0x00000008a8007c0c */ /* 0x000fe4000bf46270 */
[----:B------:R-:W-:Y:S02]  /*1be0*/  IADD3.X R13, R10, UR10, RZ, P0, !PT ;  /* 0x0000000a0a0d7c10 */ /* 0x000fe400087fe4ff */
[----:B------:R-:W-:-:S07]  /*1bf0*/  ISETP.GE.AND P0, PT, R167, UR8, PT ;  /* 0x00000008a7007c0c */ /* 0x000fce000bf06270 */
[----:B------:R-:W1:Y:S01]  /*1c00*/  @!P3 LDC.64 R6, c[0x0][0x218] ;  /* 0x00008600ff06bb82 */ /* 0x000e620000000a00 */
        /* <DEDUP_REMOVED lines=24> */
.L_x_982:
[----:B------:R-:W-:Y:S05]  /*1d90*/  BSYNC B0 ;  /* 0x0000000000007941 */ /* 0x000fea0003800000 */
.L_x_981:
[----:B------:R-:W0:Y:S01]  /*1da0*/  LDGDEPBAR ;  /* 0x00000000000079af */ /* 0x000e220000000000 */
[----:B------:R-:W-:Y:S01]  /*1db0*/  IMAD.SHL.U32 R9, R9, 0x8, RZ ;  /* 0x0000000809097824 */ /* 0x000fe200078e00ff */
[----:B------:R-:W-:Y:S01]  /*1dc0*/  LOP3.LUT R16, R16, 0xc0, RZ, 0xc0, !PT ;  /* 0x000000c010107812 */ /* 0x000fe200078ec0ff */
[----:B--2---:R-:W-:Y:S01]  /*1dd0*/  IMAD.SHL.U32 R6, R8, 0x40, RZ ;  /* 0x0000004008067824 */ /* 0x004fe200078e00ff */
[----:B------:R-:W-:Y:S01]  /*1de0*/  USHF.L.U64.HI UR19, UR6, 0x6, UR7 ;  /* 0x0000000606137899 */ /* 0x000fe20008010207 */
[----:B------:R-:W-:Y:S01]  /*1df0*/  IMAD.SHL.U32 R15, R15, 0x20, RZ ;  /* 0x000000200f0f7824 */ /* 0x000fe200078e00ff */
[C---:B------:R-:W-:Y:S01]  /*1e00*/  LEA R2, R17.reuse, R2, 0x3 ;  /* 0x0000000211027211 */ /* 0x040fe200078e18ff */
[----:B------:R-:W-:Y:S01]  /*1e10*/  IMAD.SHL.U32 R17, R17, 0x8, RZ ;  /* 0x0000000811117824 */ /* 0x000fe200078e00ff */
[----:B------:R-:W-:Y:S01]  /*1e20*/  LOP3.LUT R9, R16, 0x8, R9, 0xf8, !PT ;  /* 0x0000000810097812 */ /* 0x000fe200078ef809 */
[----:B------:R-:W-:Y:S01]  /*1e30*/  USHF.L.U32 UR28, UR6, 0x6, URZ ;  /* 0x00000006061c7899 */ /* 0x000fe2000800063f */
[----:B------:R-:W-:Y:S01]  /*1e40*/  SHF.R.U32.HI R16, RZ, 0x3, R16 ;  /* 0x00000003ff107819 */ /* 0x000fe20000011610 */
[----:B------:R-:W-:Y:S01]  /*1e50*/  UIMAD UR8, UR19, UR23, URZ ;  /* 0x00000017130872a4 */ /* 0x000fe2000f8e023f */
[----:B------:R-:W-:Y:S01]  /*1e60*/  LOP3.LUT R6, R6, 0xc0, RZ, 0xc0, !PT ;  /* 0x000000c006067812 */ /* 0x000fe200078ec0ff */
[----:B------:R-:W-:Y:S01]  /*1e70*/  IMAD.IADD R135, R127, 0x1, R135 ;  /* 0x000000017f877824 */ /* 0x000fe200078e0287 */
[----:B------:R-:W-:Y:S01]  /*1e80*/  LOP3.LUT R92, R15, 0xffffff00, RZ, 0xc0, !PT ;  /* 0xffffff000f5c7812 */ /* 0x000fe200078ec0ff */
[----:B------:R-:W-:Y:S01]  /*1e90*/  IMAD.MOV.U32 R134, RZ, RZ, R126 ;  /* 0x000000ffff867224 */ /* 0x000fe200078e007e */
[----:B------:R-:W-:Y:S01]  /*1ea0*/  LOP3.LUT R9, R9, R16, RZ, 0x3c, !PT ;  /* 0x0000001009097212 */ /* 0x000fe200078e3cff */
[----:B-1----:R-:W-:Y:S01]  /*1eb0*/  IMAD.U32 R5, RZ, RZ, UR22 ;  /* 0x00000016ff057e24 */ /* 0x002fe2000f8e00ff */
[----:B------:R-:W-:Y:S01]  /*1ec0*/  LOP3.LUT R17, R6, 0x8, R17, 0xf8, !PT ;  /* 0x0000000806117812 */ /* 0x000fe200078ef811 */
[----:B------:R-:W-:Y:S01]  /*1ed0*/  UIMAD UR8, UR29, UR28, UR8 ;  /* 0x0000001c1d0872a4 */ /* 0x000fe2000f8e0208 */
[----:B------:R-:W-:Y:S01]  /*1ee0*/  LEA R4, R95, R92, 0x9 ;  /* 0x0000005c5f047211 */ /* 0x000fe200078e48ff */
[----:B------:R-:W-:Y:S01]  /*1ef0*/  IMAD.WIDE.U32 R12, R11, UR28, R134 ;  /* 0x0000001c0b0c7c25 */ /* 0x000fe2000f8e0086 */
[----:B------:R-:W-:Y:S01]  /*1f00*/  SHF.R.U32.HI R6, RZ, 0x3, R6 ;  /* 0x00000003ff067819 */ /* 0x000fe20000011606 */
[----:B------:R-:W-:Y:S01]  /*1f10*/  BSSY B0, `(.L_x_983) ;  /* 0x000002f000007945 */ /* 0x000fe20003800000 */
[----:B------:R-:W-:-:S04]  /*1f20*/  DEPBAR.LE SB0, 0x0 ;  /* 0x000080000000791a */ /* 0x000fc80000000000 */
[----:B------:R-:W-:Y:S01]  /*1f30*/  BAR.SYNC.DEFER_BLOCKING 0x0 ;  /* 0x0000000000007b1d */ /* 0x000fe20000010000 */
[----:B------:R-:W-:Y:S01]  /*1f40*/  IADD3 R5, R5, -UR15, R14 ;  /* 0x8000000f05057c10 */ /* 0x000fe2000fffe00e */
[----:B------:R-:W-:Y:S01]  /*1f50*/  IMAD.U32 R132, R2, 0x20, R9 ;  /* 0x0000002002847824 */ /* 0x000fe200078e0009 */
[----:B------:R-:W-:Y:S01]  /*1f60*/  LOP3.LUT R2, R17, R6, RZ, 0x3c, !PT ;  /* 0x0000000611027212 */ /* 0x000fe200078e3cff */
[----:B------:R-:W-:Y:S01]  /*1f70*/  VIADD R10, R13, UR8 ;  /* 0x000000080d0a7c36 */ /* 0x000fe20008000000 */
[----:B------:R-:W-:Y:S01]  /*1f80*/  LEA R133, R93, R4, 0x5 ;  /* 0x000000045d857211 */ /* 0x000fe200078e28ff */
[----:B------:R-:W-:-:S03]  /*1f90*/  VIADD R91, R5, UR18 ;  /* 0x00000012055b7c36 */ /* 0x000fc60008000000 */
        /* <DEDUP_REMOVED lines=38> */
.L_x_984:
[----:B------:R-:W-:Y:S05]  /*2200*/  BSYNC B0 ;  /* 0x0000000000007941 */ /* 0x000fea0003800000 */
.L_x_983:
        /* <DEDUP_REMOVED lines=40> */
.L_x_986:
[----:B------:R-:W-:Y:S05]  /*2490*/  BSYNC B0 ;  /* 0x0000000000007941 */ /* 0x000fea0003800000 */
.L_x_985:
[----:B------:R-:W-:Y:S01]  /*24a0*/  LDSM.16.M88.4 R68, [R133] ;  /* 0x000000008544783b */ /* 0x000fe20000000200 */
[----:B------:R-:W-:Y:S01]  /*24b0*/  LOP3.LUT P0, RZ, R3, 0x2, RZ, 0xc0, !PT ;  /* 0x0000000203ff7812 */ /* 0x000fe2000780c0ff */
[----:B------:R-:W-:Y:S01]  /*24c0*/  IMAD.MOV.U32 R3, RZ, RZ, 0x10 ;  /* 0x00000010ff037424 */ /* 0x000fe200078e00ff */
[----:B------:R-:W-:Y:S01]  /*24d0*/  LOP3.LUT P1, RZ, R8, 0x2, RZ, 0xc0, !PT ;  /* 0x0000000208ff7812 */ /* 0x000fe2000782c0ff */
[----:B------:R-:W5:Y:S01]  /*24e0*/  LDSM.16.M88.4 R20, [R132+0x3000] ;  /* 0x003000008414783b */ /* 0x000f620000000200 */
[----:B------:R-:W-:Y:S01]  /*24f0*/  VIMNMX R140, R91, UR22, PT ;  /* 0x000000165b8c7c48 */ /* 0x000fe2000bfe0100 */
[----:B------:R-:W-:Y:S01]  /*2500*/  UISETP.GE.AND UP0, UPT, UR16, 0x2, UPT ;  /* 0x000000021000788c */ /* 0x000fe2000bf06270 */
[C---:B-123--:R-:W-:Y:S01]  /*2510*/  SEL R5, R3.reuse, 0xfffffff0, !P0 ;  /* 0xfffffff003057807 */ /* 0x04efe20004000000 */
[----:B------:R-:W1:Y:S01]  /*2520*/  LDSM.16.M88.4 R44, [R132+0x3400] ;  /* 0x00340000842c783b */ /* 0x000e620000000200 */
[----:B------:R-:W-:Y:S01]  /*2530*/  SEL R3, R3, 0xfffffff0, !P1 ;  /* 0xfffffff003037807 */ /* 0x000fe20004800000 */
[----:B------:R-:W-:Y:S01]  /*2540*/  IMAD.U32 R136, RZ, RZ, UR14 ;  /* 0x0000000eff887e24 */ /* 0x000fe2000f8e00ff */
[----:B------:R-:W-:Y:S01]  /*2550*/  SHF.R.S32.HI R90, RZ, 0x1f, R90 ;  /* 0x0000001fff5a7819 */ /* 0x000fe2000001145a */
[----:B------:R-:W-:Y:S01]  /*2560*/  IMAD R129, R5, 0x2, R132 ;  /* 0x0000000205817824 */ /* 0x000fe200078e0284 */
[----:B------:R-:W2:Y:S01]  /*2570*/  LDSM.16.M88.4 R36, [R132+0x3800] ;  /* 0x003800008424783b */ /* 0x000ea20000000200 */
[----:B------:R-:W-:Y:S01]  /*2580*/  IMAD R131, R3, 0x2, R133 ;  /* 0x0000000203837824 */ /* 0x000fe200078e0285 */
[----:B------:R-:W-:Y:S01]  /*2590*/  UIADD3 UR18, UR24, -0x4ab325aa, URZ ;  /* 0xb54cda5618127890 */ /* 0x000fe2000fffe03f */
[----:B------:R-:W-:Y:S01]  /*25a0*/  IMAD R93, R93, 0x20, R92 ;  /* 0x000000205d5d7824 */ /* 0x000fe200078e025c */
[----:B------:R-:W-:Y:S01]  /*25b0*/  LDSM.16.M88.4 R4, [R129+0x3000] ;  /* 0x003000008104783b */ /* 0x000fe20000000200 */
[----:B------:R-:W-:-:S03]  /*25c0*/  IMAD R136, R136, 0x4, R95 ;  /* 0x0000000488887824 */ /* 0x000fc600078e025f */
[----:B------:R-:W3:Y:S04]  /*25d0*/  LDSM.16.M88.4 R16, [R131] ;  /* 0x000000008310783b */ /* 0x000ee80000000200 */
[----:B------:R-:W4:Y:S04]  /*25e0*/  LDSM.16.M88.4 R32, [R129+0x3400] ;  /* 0x003400008120783b */ /* 0x000f280000000200 */
[----:B------:R-:W4:Y:S04]  /*25f0*/  LDSM.16.M88.4 R52, [R129+0x3800] ;  /* 0x003800008134783b */ /* 0x000f280000000200 */
[----:B------:R-:W-:Y:S04]  /*2600*/  LDSM.16.M88.4 R80, [R133+0x1000] ;  /* 0x001000008550783b */ /* 0x000fe80000000200 */
[----:B------:R-:W4:Y:S04]  /*2610*/  LDSM.16.M88.4 R8, [R132+0x4000] ;  /* 0x004000008408783b */ /* 0x000f280000000200 */
[----:B------:R-:W4:Y:S01]  /*2620*/  LDSM.16.M88.4 R56, [R132+0x3c00] ;  /* 0x003c00008438783b */ /* 0x000f220000000200 */
[C---:B-----5:R-:W-:Y:S03]  /*2630*/  HMMA.16816.F32 R24, R68.reuse, R20, RZ ;  /* 0x000000144418723c */ /* 0x060fe600000018ff */
[----:B------:R-:W5:Y:S04]  /*2640*/  LDSM.16.M88.4 R12, [R132+0x4400] ;  /* 0x00440000840c783b */ /* 0x000f680000000200 */
[----:B------:R-:W5:Y:S01]  /*2650*/  LDSM.16.M88.4 R84, [R132+0x4800] ;  /* 0x004800008454783b */ /* 0x000f620000000200 */
[C---:B------:R-:W-:Y:S03]  /*2660*/  HMMA.16816.F32 R20, R68.reuse, R22, RZ ;  /* 0x000000164414723c */ /* 0x040fe600000018ff */
[----:B------:R-:W-:Y:S03]  /*2670*/  LDSM.16.M88.4 R64, [R131+0x1000] ;  /* 0x001000008340783b */ /* 0x000fe60000000200 */
[C---:B-1----:R-:W-:Y:S01]  /*2680*/  HMMA.16816.F32 R48, R68.reuse, R44, RZ ;  /* 0x0000002c4430723c */ /* 0x042fe200000018ff */
[----:B------:R-:W-:Y:S04]  /*2690*/  LDSM.16.M88.4 R28, [R129+0x3c00] ;  /* 0x003c0000811c783b */ /* 0x000fe80000000200 */
[----:B------:R-:W-:Y:S01]  /*26a0*/  LDSM.16.M88.4 R60, [R129+0x4400] ;  /* 0x00440000813c783b */ /* 0x000fe20000000200 */
[C---:B------:R-:W-:Y:S03]  /*26b0*/  HMMA.16816.F32 R44, R68.reuse, R46, RZ ;  /* 0x0000002e442c723c */ /* 0x040fe600000018ff */
[----:B------:R-:W-:Y:S03]  /*26c0*/  LDSM.16.M88.4 R76, [R132+0x4c00] ;  /* 0x004c0000844c783b */ /* 0x000fe60000000200 */
[----:B--2---:R-:W-:Y:S01]  /*26d0*/  HMMA.16816.F32 R40, R68, R36, RZ ;  /* 0x000000244428723c */ /* 0x004fe200000018ff */
[----:B------:R-:W0:Y:S05]  /*26e0*/  LDGDEPBAR ;  /* 0x00000000000079af */ /* 0x000e2a0000000000 */
[C---:B---3--:R-:W-:Y:S06]  /*26f0*/  HMMA.16816.F32 R24, R16.reuse, R4, R24 ;  /* 0x000000041018723c */ /* 0x048fec0000001818 */
[C---:B------:R-:W-:Y:S01]  /*2700*/  HMMA.16816.F32 R20, R16.reuse, R6, R20 ;  /* 0x000000061014723c */ /* 0x040fe20000001814 */
[----:B------:R-:W1:Y:S05]  /*2710*/  LDSM.16.M88.4 R4, [R129+0x4000] ;  /* 0x004000008104783b */ /* 0x000e6a0000000200 */
[C---:B----4-:R-:W-:Y:S06]  /*2720*/  HMMA.16816.F32 R48, R16.reuse, R32, R48 ;  /* 0x000000201030723c */ /* 0x050fec0000001830 */
[C---:B------:R-:W-:Y:S01]  /*2730*/  HMMA.16816.F32 R44, R16.reuse, R34, R44 ;  /* 0x00000022102c723c */ /* 0x040fe2000000182c */
[----:B------:R-:W-:Y:S05]  /*2740*/  LDSM.16.M88.4 R32, [R132+0x5000] ;  /* 0x005000008420783b */ /* 0x000fea0000000200 */
[----:B------:R-:W-:Y:S06]  /*2750*/  HMMA.16816.F32 R40, R16, R52, R40 ;  /* 0x000000341028723c */ /* 0x000fec0000001828 */
[----:B------:R-:W-:Y:S06]  /*2760*/  HMMA.16816.F32 R24, R80, R8, R24 ;  /* 0x000000085018723c */ /* 0x000fec0000001818 */
[C---:B------:R-:W-:Y:S06]  /*2770*/  HMMA.16816.F32 R36, R68.reuse, R38, RZ ;  /* 0x000000264424723c */ /* 0x040fec00000018ff */
[C---:B------:R-:W-:Y:S06]  /*2780*/  HMMA.16816.F32 R72, R68.reuse, R56, RZ ;  /* 0x000000384448723c */ /* 0x040fec00000018ff */
[----:B------:R-:W-:Y:S01]  /*2790*/  HMMA.16816.F32 R68, R68, R58, RZ ;  /* 0x0000003a4444723c */ /* 0x000fe200000018ff */
[----:B------:R-:W2:Y:S05]  /*27a0*/  LDSM.16.M88.4 R56, [R129+0x4800] ;  /* 0x004800008138783b */ /* 0x000eaa0000000200 */
[C---:B------:R-:W-:Y:S01]  /*27b0*/  HMMA.16816.F32 R20, R80.reuse, R10, R20 ;  /* 0x0000000a5014723c */ /* 0x040fe20000001814 */
[----:B------:R-:W3:Y:S05]  /*27c0*/  LDSM.16.M88.4 R8, [R133+0x2000] ;  /* 0x002000008508783b */ /* 0x000eea0000000200 */
[C---:B-----5:R-:W-:Y:S06]  /*27d0*/  HMMA.16816.F32 R48, R80.reuse, R12, R48 ;  /* 0x0000000c5030723c */ /* 0x060fec0000001830 */
[C---:B------:R-:W-:Y:S01]  /*27e0*/  HMMA.16816.F32 R44, R80.reuse, R14, R44 ;  /* 0x0000000e502c723c */ /* 0x040fe2000000182c */
[----:B------:R-:W4:Y:S05]  /*27f0*/  LDSM.16.M88.4 R12, [R132+0x5800] ;  /* 0x00580000840c783b */ /* 0x000f2a0000000200 */
[----:B------:R-:W-:Y:S06]  /*2800*/  HMMA.16816.F32 R40, R80, R84, R40 ;  /* 0x000000545028723c */ /* 0x000fec0000001828 */
[----:B-1----:R-:W-:Y:S06]  /*2810*/  HMMA.16816.F32 R24, R64, R4, R24 ;  /* 0x000000044018723c */ /* 0x002fec0000001818 */
[C---:B------:R-:W-:Y:S01]  /*2820*/  HMMA.16816.F32 R36, R16.reuse, R54, R36 ;  /* 0x000000361024723c */ /* 0x040fe20000001824 */
[----:B------:R-:W-:Y:S05]  /*2830*/  LDSM.16.M88.4 R52, [R129+0x4c00] ;  /* 0x004c00008134783b */ /* 0x000fea0000000200 */
[C---:B------:R-:W-:Y:S06]  /*2840*/  HMMA.16816.F32 R72, R16.reuse, R28, R72 ;  /* 0x0000001c1048723c */ /* 0x040fec0000001848 */
[----:B------:R-:W-:Y:S01]  /*2850*/  HMMA.16816.F32 R68, R16, R30, R68 ;  /* 0x0000001e1044723c */ /* 0x000fe20000001844 */
[----:B------:R-:W-:Y:S04]  /*2860*/  LDSM.16.M88.4 R16, [R129+0x5000] ;  /* 0x005000008110783b */ /* 0x000fe80000000200 */
[----:B------:R-:W-:Y:S01]  /*2870*/  LDSM.16.M88.4 R28, [R132+0x5400] ;  /* 0x00540000841c783b */ /* 0x000fe20000000200 */
[C---:B------:R-:W-:Y:S03]  /*2880*/  HMMA.16816.F32 R20, R64.reuse, R6, R20 ;  /* 0x000000064014723c */ /* 0x040fe60000001814 */
[----:B------:R-:W1:Y:S03]  /*2890*/  LDSM.16.M88.4 R4, [R131+0x2000] ;  /* 0x002000008304783b */ /* 0x000e660000000200 */
[C---:B------:R-:W-:Y:S06]  /*28a0*/  HMMA.16816.F32 R48, R64.reuse, R60, R48 ;  /* 0x0000003c4030723c */ /* 0x040fec0000001830 */
[C---:B------:R-:W-:Y:S06]  /*28b0*/  HMMA.16816.F32 R44, R64.reuse, R62, R44 ;  /* 0x0000003e402c723c */ /* 0x040fec000000182c */
[----:B--2---:R-:W-:Y:S06]  /*28c0*/  HMMA.16816.F32 R40, R64, R56, R40 ;  /* 0x000000384028723c */ /* 0x004fec0000001828 */
[----:B---3--:R-:W-:Y:S01]  /*28d0*/  HMMA.16816.F32 R60, R8, R32, R24 ;  /* 0x00000020083c723c */ /* 0x008fe20000001818 */
[----:B------:R-:W2:Y:S05]  /*28e0*/  LDSM.16.M88.4 R24, [R129+0x5400] ;  /* 0x005400008118783b */ /* 0x000eaa0000000200 */
[C---:B------:R-:W-:Y:S06]  /*28f0*/  HMMA.16816.F32 R36, R80.reuse, R86, R36 ;  /* 0x000000565024723c */ /* 0x040fec0000001824 */
[----:B------:R-:W-:Y:S06]  /*2900*/  HMMA.16816.F32 R72, R80, R76, R72 ;  /* 0x0000004c5048723c */ /* 0x000fec0000001848 */
[C---:B------:R-:W-:Y:S01]  /*2910*/  HMMA.16816.F32 R20, R8.reuse, R34, R20 ;  /* 0x000000220814723c */ /* 0x040fe20000001814 */
[----:B------:R-:W-:Y:S05]  /*2920*/  LDSM.16.M88.4 R32, [R129+0x5800] ;  /* 0x005800008120783b */ /* 0x000fea0000000200 */
[----:B----4-:R-:W-:Y:S06]  /*2930*/  HMMA.16816.F32 R40, R8, R12, R40 ;  /* 0x0000000c0828723c */ /* 0x010fec0000001828 */
[----:B-1----:R-:W-:Y:S01]  /*2940*/  HMMA.16816.F32 R60, R4, R16, R60 ;  /* 0x00000010043c723c */ /* 0x002fe2000000183c */
[----:B------:R-:W-:-:S05]  /*2950*/  IMAD.SHL.U32 R12, R94, 0x2, RZ ;  /* 0x000000025e0c7824 */ /* 0x000fca00078e00ff */
[----:B------:R-:W-:Y:S01]  /*2960*/  HMMA.16816.F32 R36, R64, R58, R36 ;  /* 0x0000003a4024723c */ /* 0x000fe20000001824 */
[----:B------:R-:W-:-:S05]  /*2970*/  LOP3.LUT R12, R12, 0x6, RZ, 0xc0, !PT ;  /* 0x000000060c0c7812 */ /* 0x000fca00078ec0ff */
[C---:B------:R-:W-:Y:S06]  /*2980*/  HMMA.16816.F32 R48, R8.reuse, R28, R48 ;  /* 0x0000001c0830723c */ /* 0x040fec0000001830 */
[----:B------:R-:W-:Y:S01]  /*2990*/  HMMA.16816.F32 R44, R8, R30, R44 ;  /* 0x0000001e082c723c */ /* 0x000fe2000000182c */
[----:B------:R-:W1:Y:S05]  /*29a0*/  LDSM.16.M88.4 R28, [R132+0x5c00] ;  /* 0x005c0000841c783b */ /* 0x000e6a0000000200 */
[----:B------:R-:W-:Y:S06]  /*29b0*/  HMMA.16816.F32 R72, R64, R52, R72 ;  /* 0x000000344048723c */ /* 0x000fec0000001848 */
[----:B------:R-:W-:Y:S01]  /*29c0*/  HMMA.16816.F32 R16, R4, R18, R20 ;  /* 0x000000120410723c */ /* 0x000fe20000001814 */
[----:B------:R-:W-:-:S04]  /*29d0*/  IMAD.U32 R53, RZ, RZ, UR23 ;  /* 0x00000017ff357e24 */ /* 0x000fc8000f8e00ff */
[----:B------:R-:W-:Y:S01]  /*29e0*/  IMAD R53, R53, 0x40, R12 ;  /* 0x0000004035357824 */ /* 0x000fe200078e020c */
[----:B------:R-:W-:Y:S01]  /*29f0*/  HMMA.16816.F32 R68, R80, R78, R68 ;  /* 0x0000004e5044723c */ /* 0x000fe20000001844 */
[----:B------:R-:W-:Y:S01]  /*2a00*/  IMAD.U32 R20, RZ, RZ, UR22 ;  /* 0x00000016ff147e24 */ /* 0x000fe2000f8e00ff */
[----:B------:R-:W-:Y:S01]  /*2a10*/  LEA.HI.X.SX32 R21, R89, R90, 0x1, P4 ;  /* 0x0000005a59157211 */ /* 0x000fe200020f0eff */
[C---:B------:R-:W-:Y:S01]  /*2a20*/  VIADD R12, R53.reuse, 0x1 ;  /* 0x00000001350c7836 */ /* 0x040fe20000000000 */
[----:B------:R-:W-:Y:S01]  /*2a30*/  UIADD3 UR22, UR25, 0x646e171e, URZ ;  /* 0x646e171e19167890 */ /* 0x000fe2000fffe03f */
[----:B------:R-:W-:Y:S01]  /*2a40*/  VIADD R13, R53, 0x8 ;  /* 0x00000008350d7836 */ /* 0x000fe20000000000 */
[----:B------:R-:W-:Y:S01]  /*2a50*/  VIADDMNMX R137, R91, 0x8, R20, PT ;  /* 0x000000085b897846 */ /* 0x000fe20003800114 */
[----:B------:R-:W-:Y:S01]  /*2a60*/  HMMA.16816.F32 R36, R8, R14, R36 ;  /* 0x0000000e0824723c */ /* 0x000fe20000001824 */
[CC--:B------:R-:W-:Y:S01]  /*2a70*/  ISETP.GE.AND P6, PT, R12.reuse, R140.reuse, PT ;  /* 0x0000008c0c00720c */ /* 0x0c0fe20003fc6270 */
[C---:B------:R-:W-:Y:S01]  /*2a80*/  VIADD R20, R53.reuse, 0x18 ;  /* 0x0000001835147836 */ /* 0x040fe20000000000 */
[-C--:B------:R-:W-:Y:S01]  /*2a90*/  ISETP.GE.AND P2, PT, R12, R137.reuse, PT ;  /* 0x000000890c00720c */ /* 0x080fe20003f46270 */
[----:B------:R-:W-:Y:S01]  /*2aa0*/  VIADD R12, R53, 0x9 ;  /* 0x00000009350c7836 */ /* 0x000fe20000000000 */
[CC--:B------:R-:W-:Y:S01]  /*2ab0*/  ISETP.GE.AND P5, PT, R13.reuse, R140.reuse, PT ;  /* 0x0000008c0d00720c */ /* 0x0c0fe20003fa6270 */
[C---:B--2---:R-:W-:Y:S01]  /*2ac0*/  HMMA.16816.F32 R44, R4.reuse, R26, R44 ;  /* 0x0000001a042c723c */ /* 0x044fe2000000182c */
[-C--:B------:R-:W-:Y:S01]  /*2ad0*/  ISETP.GE.AND P1, PT, R13, R137.reuse, PT ;  /* 0x000000890d00720c */ /* 0x080fe20003f26270 */
[----:B------:R-:W-:Y:S01]  /*2ae0*/  VIADD R13, R53, 0x10 ;  /* 0x00000010350d7836 */ /* 0x000fe20000000000 */
[----:B------:R-:W-:Y:S01]  /*2af0*/  FSEL R58, R61, -INF , !P6 ;  /* 0xff8000003d3a7808 */ /* 0x000fe20007000000 */
[----:B------:R-:W-:Y:S01]  /*2b00*/  VIADD R22, R53, 0x11 ;  /* 0x0000001135167836 */ /* 0x000fe20000000000 */
[C---:B------:R-:W-:Y:S01]  /*2b10*/  ISETP.GE.AND P3, PT, R12.reuse, R140, PT ;  /* 0x0000008c0c00720c */ /* 0x040fe20003f66270 */
[----:B------:R-:W-:Y:S01]  /*2b20*/  HMMA.16816.F32 R48, R4, R24, R48 ;  /* 0x000000180430723c */ /* 0x000fe20000001830 */
[----:B------:R-:W-:-:S02]  /*2b30*/  ISETP.GE.AND P0, PT, R12, R137, PT ;  /* 0x000000890c00720c */ /* 0x000fc40003f06270 */
[C---:B------:R-:W-:Y:S02]  /*2b40*/  ISETP.GE.AND P4, PT, R13.reuse, R140, PT ;  /* 0x0000008c0d00720c */ /* 0x040fe40003f86270 */
[----:B------:R-:W-:Y:S01]  /*2b50*/  ISETP.GE.AND P6, PT, R13, R137, PT ;  /* 0x000000890d00720c */ /* 0x000fe20003fc6270 */
[----:B------:R-:W-:Y:S01]  /*2b60*/  HMMA.16816.F32 R68, R64, R54, R68 ;  /* 0x000000364044723c */ /* 0x000fe20000001844 */
[----:B------:R-:W2:Y:S01]  /*2b70*/  LDSM.16.M88.4 R12, [R129+0x5c00] ;  /* 0x005c0000810c783b */ /* 0x000ea20000000200 */
[----:B------:R-:W-:Y:S01]  /*2b80*/  FSEL R78, R17, -INF , !P3 ;  /* 0xff800000114e7808 */ /* 0x000fe20005800000 */
[----:B------:R-:W-:Y:S01]  /*2b90*/  VIADD R17, R53, 0x19 ;  /* 0x0000001935117836 */ /* 0x000fe20000000000 */
[----:B------:R-:W-:Y:S01]  /*2ba0*/  FSEL R76, R16, -INF , !P5 ;  /* 0xff800000104c7808 */ /* 0x000fe20006800000 */
[----:B------:R-:W-:-:S04]  /*2bb0*/  DEPBAR.LE SB0, 0x0 ;  /* 0x000080000000791a */ /* 0x000fc80000000000 */
[----:B-1----:R-:W-:Y:S01]  /*2bc0*/  HMMA.16816.F32 R72, R8, R28, R72 ;  /* 0x0000001c0848723c */ /* 0x002fe20000001848 */
[----:B------:R-:W-:Y:S01]  /*2bd0*/  FSEL R16, R19, -INF , !P0 ;  /* 0xff80000013107808 */ /* 0x000fe20004000000 */
[----:B------:R-:W-:Y:S01]  /*2be0*/  VIADD R19, R53, 0x20 ;  /* 0x0000002035137836 */ /* 0x000fe20000000000 */
[----:B------:R-:W-:Y:S02]  /*2bf0*/  FSEL R18, R18, -INF , !P1 ;  /* 0xff80000012127808 */ /* 0x000fe40004800000 */
[CC--:B------:R-:W-:Y:S01]  /*2c00*/  ISETP.GE.AND P3, PT, R20.reuse, R137.reuse, PT ;  /* 0x000000891400720c */ /* 0x0c0fe20003f66270 */
[C---:B------:R-:W-:Y:S01]  /*2c10*/  HMMA.16816.F32 R40, R4.reuse, R32, R40 ;  /* 0x000000200428723c */ /* 0x040fe20000001828 */
[-C--:B------:R-:W-:Y:S02]  /*2c20*/  ISETP.GE.AND P0, PT, R17, R140.reuse, PT ;  /* 0x0000008c1100720c */ /* 0x080fe40003f06270 */
[----:B------:R-:W-:Y:S02]  /*2c30*/  ISETP.GE.AND P1, PT, R20, R140, PT ;  /* 0x0000008c1400720c */ /* 0x000fe40003f26270 */
[----:B------:R-:W-:Y:S01]  /*2c40*/  ISETP.GE.AND P5, PT, R22, R137, PT ;  /* 0x000000891600720c */ /* 0x000fe20003fa6270 */
[----:B------:R-:W-:Y:S01]  /*2c50*/  HMMA.16816.F32 R36, R4, R34, R36 ;  /* 0x000000220424723c */ /* 0x000fe20000001824 */
[----:B------:R-:W-:-:S02]  /*2c60*/  FSEL R32, R45, -INF , !P0 ;  /* 0xff8000002d207808 */ /* 0x000fc40004000000 */
[----:B------:R-:W-:Y:S02]  /*2c70*/  FSEL R84, R44, -INF , !P1 ;  /* 0xff8000002c547808 */ /* 0x000fe40004800000 */
[----:B------:R-:W-:Y:S01]  /*2c80*/  FSEL R80, R48, -INF , !P4 ;  /* 0xff80000030507808 */ /* 0x000fe20006000000 */
[----:B------:R-:W-:Y:S01]  /*2c90*/  HMMA.16816.F32 R68, R8, R30, R68 ;  /* 0x0000001e0844723c */ /* 0x000fe20000001844 */
[----:B------:R-:W-:Y:S02]  /*2ca0*/  FSEL R28, R50, -INF , !P6 ;  /* 0xff800000321c7808 */ /* 0x000fe40007000000 */
[----:B------:R-:W-:Y:S02]  /*2cb0*/  FSEL R56, R63, -INF , !P2 ;  /* 0xff8000003f387808 */ /* 0x000fe40005000000 */
[-C--:B------:R-:W-:Y:S02]  /*2cc0*/  ISETP.GE.AND P4, PT, R17, R137.reuse, PT ;  /* 0x000000891100720c */ /* 0x080fe40003f86270 */
[C---:B------:R-:W-:Y:S01]  /*2cd0*/  VIADD R11, R53.reuse, 0x28 ;  /* 0x00000028350b7836 */ /* 0x040fe20000000000 */
[----:B------:R-:W-:Y:S01]  /*2ce0*/  FSEL R10, R46, -INF , !P3 ;  /* 0xff8000002e0a7808 */ /* 0x000fe20005800000 */
[----:B------:R-:W-:Y:S01]  /*2cf0*/  VIADD R8, R53, 0x21 ;  /* 0x0000002135087836 */ /* 0x000fe20000000000 */
[-C--:B------:R-:W-:Y:S01]  /*2d00*/  ISETP.GE.AND P6, PT, R19, R140.reuse, PT ;  /* 0x0000008c1300720c */ /* 0x080fe20003fc6270 */
[----:B------:R-:W-:Y:S01]  /*2d10*/  VIADD R9, R53, 0x29 ;  /* 0x0000002935097836 */ /* 0x000fe20000000000 */
[C---:B------:R-:W-:Y:S01]  /*2d20*/  ISETP.GE.AND P3, PT, R11.reuse, R140, PT ;  /* 0x0000008c0b00720c */ /* 0x040fe20003f66270 */
[----:B--2---:R-:W-:Y:S01]  /*2d30*/  HMMA.16816.F32 R72, R4, R12, R72 ;  /* 0x0000000c0448723c */ /* 0x004fe20000001848 */
[----:B------:R-:W-:Y:S01]  /*2d40*/  BAR.SYNC.DEFER_BLOCKING 0x0 ;  /* 0x0000000000007b1d */ /* 0x000fe20000010000 */
[-C--:B------:R-:W-:Y:S01]  /*2d50*/  ISETP.GE.AND P0, PT, R11, R137.reuse, PT ;  /* 0x000000890b00720c */ /* 0x080fe20003f06270 */
[----:B------:R-:W-:Y:S01]  /*2d60*/  VIADD R11, R53, 0x31 ;  /* 0x00000031350b7836 */ /* 0x000fe20000000000 */
[----:B------:R-:W-:-:S02]  /*2d70*/  ISETP.GE.AND P1, PT, R8, R137, PT ;  /* 0x000000890800720c */ /* 0x000fc40003f26270 */
[----:B------:R-:W-:Y:S02]  /*2d80*/  ISETP.GE.AND P2, PT, R22, R140, PT ;  /* 0x0000008c1600720c */ /* 0x000fe40003f46270 */
[----:B------:R-:W-:-:S03]  /*2d90*/  FSEL R112, R43, -INF , !P1 ;  /* 0xff8000002b707808 */ /* 0x000fc60004800000 */
[----:B------:R-:W-:Y:S01]  /*2da0*/  HMMA.16816.F32 R68, R4, R14, R68 ;  /* 0x0000000e0444723c */ /* 0x000fe20000001844 */
[-C--:B------:R-:W-:Y:S02]  /*2db0*/  ISETP.GE.AND P1, PT, R11, R140.reuse, PT ;  /* 0x0000008c0b00720c */ /* 0x080fe40003f26270 */
[----:B------:R-:W-:Y:S02]  /*2dc0*/  FSEL R30, R51, -INF , !P5 ;  /* 0xff800000331e7808 */ /* 0x000fe40006800000 */
[----:B------:R-:W-:Y:S02]  /*2dd0*/  ISETP.GE.AND P5, PT, R8, R140, PT ;  /* 0x0000008c0800720c */ /* 0x000fe40003fa6270 */
[----:B------:R-:W-:Y:S01]  /*2de0*/  FSEL R8, R47, -INF , !P4 ;  /* 0xff8000002f087808 */ /* 0x000fe20006000000 */
[----:B------:R-:W-:Y:S01]  /*2df0*/  VIADD R4, R53, 0x39 ;  /* 0x0000003935047836 */ /* 0x000fe20000000000 */
[----:B------:R-:W-:Y:S02]  /*2e00*/  FSEL R102, R40, -INF , !P6 ;  /* 0xff80000028667808 */ /* 0x000fe40007000000 */
[----:B------:R-:W-:-:S02]  /*2e10*/  FSEL R82, R49, -INF , !P2 ;  /* 0xff80000031527808 */ /* 0x000fc40005000000 */
[C---:B------:R-:W-:Y:S02]  /*2e20*/  ISETP.GE.AND P4, PT, R9.reuse, R140, PT ;  /* 0x0000008c0900720c */ /* 0x040fe40003f86270 */
[-C--:B------:R-:W-:Y:S01]  /*2e30*/  ISETP.GE.AND P6, PT, R9, R137.reuse, PT ;  /* 0x000000890900720c */ /* 0x080fe20003fc6270 */
[----:B------:R-:W-:Y:S01]  /*2e40*/  VIADD R9, R53, 0x30 ;  /* 0x0000003035097836 */ /* 0x000fe20000000000 */
[----:B------:R-:W-:Y:S02]  /*2e50*/  FSEL R50, R73, -INF , !P1 ;  /* 0xff80000049327808 */ /* 0x000fe40004800000 */
[----:B------:R-:W-:Y:S02]  /*2e60*/  ISETP.GE.AND P2, PT, R19, R137, PT ;  /* 0x000000891300720c */ /* 0x000fe40003f46270 */
[----:B------:R-:W-:Y:S02]  /*2e70*/  PLOP3.LUT P1, PT, PT, PT, UP0, 0x80, 0x0 ;  /* 0x000000000000781c */ /* 0x000fe40003f2f008 */
[----:B------:R-:W-:-:S02]  /*2e80*/  FSEL R110, R42, -INF , !P2 ;  /* 0xff8000002a6e7808 */ /* 0x000fc40005000000 */
[----:B------:R-:W-:Y:S02]  /*2e90*/  FSEL R114, R41, -INF , !P5 ;  /* 0xff80000029727808 */ /* 0x000fe40006800000 */
[CC--:B------:R-:W-:Y:S02]  /*2ea0*/  ISETP.GE.AND P2, PT, R9.reuse, R140.reuse, PT ;  /* 0x0000008c0900720c */ /* 0x0c0fe40003f46270 */
[----:B------:R-:W-:Y:S01]  /*2eb0*/  ISETP.GE.AND P5, PT, R9, R137, PT ;  /* 0x000000890900720c */ /* 0x000fe20003fa6270 */
[----:B------:R-:W-:Y:S01]  /*2ec0*/  VIADD R9, R53, 0x38 ;  /* 0x0000003835097836 */ /* 0x000fe20000000000 */
[----:B------:R-:W-:Y:S02]  /*2ed0*/  FSEL R52, R39, -INF , !P6 ;  /* 0xff80000027347808 */ /* 0x000fe40007000000 */
[----:B------:R-:W-:Y:S02]  /*2ee0*/  ISETP.GE.AND P6, PT, R53, R140, PT ;  /* 0x0000008c3500720c */ /* 0x000fe40003fc6270 */
[----:B------:R-:W-:-:S02]  /*2ef0*/  FSEL R64, R36, -INF , !P3 ;  /* 0xff80000024407808 */ /* 0x000fc40005800000 */
[----:B------:R-:W-:Y:S02]  /*2f00*/  FSEL R54, R38, -INF , !P0 ;  /* 0xff80000026367808 */ /* 0x000fe40004000000 */
[----:B------:R-:W-:Y:S02]  /*2f10*/  FSEL R66, R37, -INF , !P4 ;  /* 0xff80000025427808 */ /* 0x000fe40006000000 */
[----:B------:R-:W-:Y:S02]  /*2f20*/  FSEL R48, R72, -INF , !P2 ;  /* 0xff80000048307808 */ /* 0x000fe40005000000 */
[----:B------:R-:W-:Y:S02]  /*2f30*/  FSEL R44, R74, -INF , !P5 ;  /* 0xff8000004a2c7808 */ /* 0x000fe40006800000 */
[----:B------:R-:W-:Y:S02]  /*2f40*/  FSEL R60, R60, -INF , !P6 ;  /* 0xff8000003c3c7808 */ /* 0x000fe40007000000 */
[----:B------:R-:W-:-:S02]  /*2f50*/  ISETP.GE.AND P3, PT, R11, R137, PT ;  /* 0x000000890b00720c */ /* 0x000fc40003f66270 */
[CC--:B------:R-:W-:Y:S02]  /*2f60*/  ISETP.GE.AND P0, PT, R9.reuse, R140.reuse, PT ;  /* 0x0000008c0900720c */ /* 0x0c0fe40003f06270 */
[-C--:B------:R-:W-:Y:S02]  /*2f70*/  ISETP.GE.AND P4, PT, R9, R137.reuse, PT ;  /* 0x000000890900720c */ /* 0x080fe40003f86270 */
[-C--:B------:R-:W-:Y:S02]  /*2f80*/  ISETP.GE.AND P2, PT, R53, R137.reuse, PT ;  /* 0x000000893500720c */ /* 0x080fe40003f46270 */
[C---:B------:R-:W-:Y:S02]  /*2f90*/  ISETP.GE.AND P5, PT, R4.reuse, R140, PT ;  /* 0x0000008c0400720c */ /* 0x040fe40003fa6270 */
[----:B------:R-:W-:Y:S01]  /*2fa0*/  ISETP.GE.AND P6, PT, R4, R137, PT ;  /* 0x000000890400720c */ /* 0x000fe20003fc6270 */
[----:B------:R-:W-:Y:S01]  /*2fb0*/  IMAD.IADD R4, R2, 0x1, R93 ;  /* 0x0000000102047824 */ /* 0x000fe200078e025d */
        /* <DEDUP_REMOVED lines=72> */
.L_x_989:
[----:B------:R-:W-:Y:S05]  /*3440*/  BSYNC B0 ;  /* 0x0000000000007941 */ /* 0x000fea0003800000 */
.L_x_988:
[----:B------:R-:W0:Y:S02]  /*3450*/  LDGDEPBAR ;  /* 0x00000000000079af */ /* 0x000e240000000000 */
.L_x_987:
[----:B-12---:R-:W-:Y:S01]  /*3460*/  FMNMX.FTZ R7, R60, R58, !PT ;  /* 0x0000003a3c077209 */ /* 0x006fe20007810000 */
[----:B------:R-:W-:Y:S01]  /*3470*/  USHF.L.U32 UR5, UR23, 0x1, URZ ;  /* 0x0000000117057899 */ /* 0x000fe2000800063f */
[----:B------:R-:W-:Y:S01]  /*3480*/  FMNMX.FTZ R5, R62, R56, !PT ;  /* 0x000000383e057209 */ /* 0x000fe20007810000 */
[----:B------:R-:W-:Y:S01]  /*3490*/  IMAD.WIDE.U32 R138, R124, -0x2daee0ad, RZ ;  /* 0xd2511f537c8a7825 */ /* 0x000fe200078e00ff */
[----:B------:R-:W-:Y:S01]  /*34a0*/  FMNMX.FTZ R7, R76, R7, !PT ;  /* 0x000000074c077209 */ /* 0x000fe20007810000 */
[----:B------:R-:W-:Y:S01]  /*34b0*/  ULOP3.LUT UR29, UR5, UR25, URZ, 0x3c, !UPT ;  /* 0x00000019051d7292 */ /* 0x000fe2000f8e3c3f */
[----:B------:R-:W-:Y:S01]  /*34c0*/  FMNMX.FTZ R5, R18, R5, !PT ;  /* 0x0000000512057209 */ /* 0x000fe20007810000 */
[----:B------:R-:W-:Y:S01]  /*34d0*/  UIADD3 UR6, UR24, -0x61c88647, URZ ;  /* 0x9e3779b918067890 */ /* 0x000fe2000fffe03f */
[----:B------:R-:W-:Y:S01]  /*34e0*/  FMNMX.FTZ R7, R78, R7, !PT ;  /* 0x000000074e077209 */ /* 0x000fe20007810000 */
[----:B------:R-:W-:Y:S01]  /*34f0*/  UIADD3 UR7, UR25, -0x4498517b, URZ ;  /* 0xbb67ae8519077890 */ /* 0x000fe2000fffe03f */
[----:B------:R-:W-:Y:S01]  /*3500*/  FMNMX.FTZ R5, R16, R5, !PT ;  /* 0x0000000510057209 */ /* 0x000fe20007810000 */
[----:B------:R-:W-:Y:S01]  /*3510*/  UIADD3 UR33, UR24, 0x3c6ef372, URZ ;  /* 0x3c6ef37218217890 */ /* 0x000fe2000fffe03f */
[----:B------:R-:W-:Y:S01]  /*3520*/  FMNMX.FTZ R7, R80, R7, !PT ;  /* 0x0000000750077209 */ /* 0x000fe20007810000 */
[----:B------:R-:W-:Y:S01]  /*3530*/  UIADD3 UR32, UR25, 0x76cf5d0a, URZ ;  /* 0x76cf5d0a19207890 */ /* 0x000fe2000fffe03f */
[----:B------:R-:W-:Y:S01]  /*3540*/  FMNMX.FTZ R5, R28, R5, !PT ;  /* 0x000000051c057209 */ /* 0x000fe20007810000 */
[----:B------:R-:W-:Y:S01]  /*3550*/  UIADD3 UR30, UR25, 0x32370b8f, URZ ;  /* 0x32370b8f191e7890 */ /* 0x000fe2000fffe03f */
[----:B------:R-:W-:Y:S01]  /*3560*/  FMNMX.FTZ R7, R82, R7, !PT ;  /* 0x0000000752077209 */ /* 0x000fe20007810000 */
[----:B------:R-:W-:Y:S01]  /*3570*/  UIADD3 UR5, UR5, 0x1, URZ ;  /* 0x0000000105057890 */ /* 0x000fe2000fffe03f */
[----:B------:R-:W-:Y:S01]  /*3580*/  FMNMX.FTZ R5, R30, R5, !PT ;  /* 0x000000051e057209 */ /* 0x000fe20007810000 */
[----:B------:R-:W-:Y:S01]  /*3590*/  ULDC UR34, c[0x0][0x2ec] ;  /* 0x0000bb0000227ab9 */ /* 0x000fe20000000800 */
[----:B------:R-:W-:Y:S01]  /*35a0*/  FMNMX.FTZ R7, R84, R7, !PT ;  /* 0x0000000754077209 */ /* 0x000fe20007810000 */
[----:B------:R-:W-:Y:S01]  /*35b0*/  UIADD3 UR31, UR24, -0x255992d5, URZ ;  /* 0xdaa66d2b181f7890 */ /* 0x000fe2000fffe03f */
[----:B------:R-:W-:Y:S01]  /*35c0*/  FMNMX.FTZ R5, R10, R5, !PT ;  /* 0x000000050a057209 */ /* 0x000fe20007810000 */
[----:B------:R-:W-:Y:S01]  /*35d0*/  ULOP3.LUT UR5, UR5, UR25, URZ, 0x3c, !UPT ;  /* 0x0000001905057292 */ /* 0x000fe2000f8e3c3f */
[----:B------:R-:W-:Y:S01]  /*35e0*/  FMNMX.FTZ R7, R32, R7, !PT ;  /* 0x0000000720077209 */ /* 0x000fe20007810000 */
[----:B------:R-:W-:Y:S01]  /*35f0*/  IMAD.U32 R152, RZ, RZ, UR12 ;  /* 0x0000000cff987e24 */ /* 0x000fe2000f8e00ff */
[----:B------:R-:W-:Y:S01]  /*3600*/  FMNMX.FTZ R5, R8, R5, !PT ;  /* 0x0000000508057209 */ /* 0x000fe20007810000 */
[----:B------:R-:W-:Y:S01]  /*3610*/  USHF.L.U32 UR17, UR17, 0x3, URZ ;  /* 0x0000000311117899 */ /* 0x000fe2000800063f */
        /* <DEDUP_REMOVED lines=16> */
[----:B------:R-:W-:Y:S01]  /*3720*/  LOP3.LUT R125, R0, UR24, RZ, 0x3c, !PT ;  /* 0x00000018007d7c12 */ /* 0x000fe2000f8e3cff */
[----:B------:R-:W1:Y:S01]  /*3730*/  SHFL.BFLY PT, R9, R6, 0x2, 0x1f ;  /* 0x0c401f0006097f89 */ /* 0x000e6200000e0000 */
[----:B------:R-:W-:Y:S02]  /*3740*/  LEA R130, R4, UR4, 0x1 ;  /* 0x0000000404827c11 */ /* 0x000fe4000f8e08ff */
[----:B------:R-:W-:Y:S01]  /*3750*/  LEA R152, R152, UR12, 0x10 ;  /* 0x0000000c98987c11 */ /* 0x000fe2000f8e80ff */
[----:B------:R-:W2:Y:S02]  /*3760*/  SHFL.BFLY PT, R0, R5, 0x2, 0x1f ;  /* 0x0c401f0005007f89 */ /* 0x000ea400000e0000 */
[----:B------:R-:W-:-:S05]  /*3770*/  IMAD R128, R3, 0x2, R130 ;  /* 0x0000000203807824 */ /* 0x000fca00078e0282 */
[----:B------:R-:W-:Y:S01]  /*3780*/  LDSM.16.MT88.4 R40, [R128+0x6000] ;  /* 0x006000008028783b */ /* 0x000fe20000004200 */
[----:B-1----:R-:W-:Y:S01]  /*3790*/  FMNMX.FTZ R9, R6, R9, !PT ;  /* 0x0000000906097209 */ /* 0x002fe20007810000 */
[----:B------:R-:W-:Y:S01]  /*37a0*/  IMAD.WIDE.U32 R6, R136, -0x326172a9, RZ ;  /* 0xcd9e8d5788067825 */ /* 0x000fe200078e00ff */
[----:B--2---:R-:W-:-:S03]  /*37b0*/  FMNMX.FTZ R0, R5, R0, !PT ;  /* 0x0000000005007209 */ /* 0x004fc60007810000 */
[----:B------:R-:W1:Y:S01]  /*37c0*/  SHFL.BFLY PT, R2, R9, 0x1, 0x1f ;  /* 0x0c201f0009027f89 */ /* 0x000e6200000e0000 */
[----:B------:R-:W-:Y:S02]  /*37d0*/  LOP3.LUT R70, R7, R125, RZ, 0x3c, !PT ;  /* 0x0000007d07467212 */ /* 0x000fe400078e3cff */
[----:B------:R-:W-:Y:S01]  /*37e0*/  LOP3.LUT R7, R139, UR29, RZ, 0x3c, !PT ;  /* 0x0000001d8b077c12 */ /* 0x000fe2000f8e3cff */
[----:B------:R-:W-:Y:S02]  /*37f0*/  UIADD3 UR29, UR24, 0x78dde6e4, URZ ;  /* 0x78dde6e4181d7890 */ /* 0x000fe4000fffe03f */
[----:B------:R-:W-:-:S04]  /*3800*/  IMAD.WIDE.U32 R70, R70, -0x2daee0ad, RZ ;  /* 0xd2511f5346467825 */ /* 0x000fc800078e00ff */
[----:B------:R-:W-:Y:S01]  /*3810*/  IMAD.WIDE.U32 R72, R7, -0x326172a9, RZ ;  /* 0xcd9e8d5707487825 */ /* 0x000fe200078e00ff */
[----:B------:R-:W-:Y:S01]  /*3820*/  LOP3.LUT R68, R71, UR7, R138, 0x96, !PT ;  /* 0x0000000747447c12 */ /* 0x000fe2000f8e968a */
[----:B------:R-:W-:Y:S01]  /*3830*/  UIADD3 UR7, UR25, -0x126145ec, URZ ;  /* 0xed9eba1419077890 */ /* 0x000fe2000fffe03f */
[----:B------:R-:W-:Y:S01]  /*3840*/  LOP3.LUT R138, R139, UR5, RZ, 0x3c, !PT ;  /* 0x000000058b8a7c12 */ /* 0x000fe2000f8e3cff */
[----:B------:R-:W-:Y:S01]  /*3850*/  UIADD3 UR5, UR25, -0x56f99767, URZ ;  /* 0xa906689919057890 */ /* 0x000fe2000fffe03f */
[----:B------:R-:W-:Y:S01]  /*3860*/  LOP3.LUT R7, R73, UR6, R6, 0x96, !PT ;  /* 0x0000000649077c12 */ /* 0x000fe2000f8e9606 */
[----:B------:R-:W-:-:S04]  /*3870*/  IMAD.WIDE.U32 R68, R68, -0x326172a9, RZ ;  /* 0xcd9e8d5744447825 */ /* 0x000fc800078e00ff */
[----:B------:R-:W-:Y:S01]  /*3880*/  IMAD.WIDE.U32 R118, R7, -0x2daee0ad, RZ ;  /* 0xd2511f5307767825 */ /* 0x000fe200078e00ff */
[----:B------:R-:W-:Y:S01]  /*3890*/  LOP3.LUT R72, R69, UR33, R72, 0x96, !PT ;  /* 0x0000002145487c12 */ /* 0x000fe2000f8e9648 */
[----:B------:R-:W2:Y:S01]  /*38a0*/  SHFL.BFLY PT, R7, R0, 0x1, 0x1f ;  /* 0x0c201f0000077f89 */ /* 0x000ea200000e0000 */
[----:B-1----:R-:W-:Y:S01]  /*38b0*/  FMNMX.FTZ R2, R9, R2, !PT ;  /* 0x0000000209027209 */ /* 0x002fe20007810000 */
[----:B------:R-:W-:Y:S01]  /*38c0*/  IMAD.WIDE.U32 R138, R138, -0x326172a9, RZ ;  /* 0xcd9e8d578a8a7825 */ /* 0x000fe200078e00ff */
[----:B------:R-:W-:Y:S02]  /*38d0*/  LOP3.LUT R5, R119, UR32, R70, 0x96, !PT ;  /* 0x0000002077057c12 */ /* 0x000fe4000f8e9646 */
[----:B------:R-:W-:Y:S01]  /*38e0*/  FSETP.NEU.FTZ.AND P0, PT, R2, -INF , PT ;  /* 0xff8000000200780b */ /* 0x000fe20003f1d000 */
[----:B------:R-:W-:-:S04]  /*38f0*/  IMAD.WIDE.U32 R72, R72, -0x2daee0ad, RZ ;  /* 0xd2511f5348487825 */ /* 0x000fc800078e00ff */
[----:B------:R-:W-:Y:S01]  /*3900*/  FMUL.FTZ R151, R2, UR34 ;  /* 0x0000002202977c20 */ /* 0x000fe20008410000 */
[----:B------:R-:W-:Y:S01]  /*3910*/  LOP3.LUT R138, R69, UR33, R138, 0x96, !PT ;  /* 0x00000021458a7c12 */ /* 0x000fe2000f8e968a */
[----:B------:R-:W-:Y:S01]  /*3920*/  IMAD.WIDE.U32 R120, R5, -0x326172a9, RZ ;  /* 0xcd9e8d5705787825 */ /* 0x000fe200078e00ff */
[----:B------:R-:W-:Y:S02]  /*3930*/  LOP3.LUT R118, R73, UR30, R118, 0x96, !PT ;  /* 0x0000001e49767c12 */ /* 0x000fe4000f8e9676 */
[----:B------:R-:W-:Y:S02]  /*3940*/  FSEL R151, R151, RZ, P0 ;  /* 0x000000ff97977208 */ /* 0x000fe40000000000 */
[----:B------:R-:W-:Y:S01]  /*3950*/  LOP3.LUT R5, R121, UR31, R68, 0x96, !PT ;  /* 0x0000001f79057c12 */ /* 0x000fe2000f8e9644 */
[----:B------:R-:W-:-:S04]  /*3960*/  IMAD.WIDE.U32 R118, R118, -0x326172a9, RZ ;  /* 0xcd9e8d5776767825 */ /* 0x000fc800078e00ff */
[--C-:B------:R-:W-:Y:S01]  /*3970*/  FFMA.FTZ R109, R60, UR34, -R151.reuse ;  /* 0x000000223c6d7c23 */ /* 0x100fe20008010897 */
[----:B------:R-:W-:Y:S01]  /*3980*/  FFMA.FTZ R108, R58, UR34, -R151 ;  /* 0x000000223a6c7c23 */ /* 0x000fe20008010897 */
[----:B------:R-:W-:Y:S01]  /*3990*/  IMAD.WIDE.U32 R12, R5, -0x2daee0ad, RZ ;  /* 0xd2511f53050c7825 */ /* 0x000fe200078e00ff */
[----:B------:R-:W-:-:S03]  /*39a0*/  LOP3.LUT R120, R119, UR29, R120, 0x96, !PT ;  /* 0x0000001d77787c12 */ /* 0x000fc6000f8e9678 */
[----:B------:R-:W-:Y:S01]  /*39b0*/  FFMA.FTZ R104, R76, UR34, -R151 ;  /* 0x000000224c687c23 */ /* 0x000fe20008010897 */
[----:B--2---:R-:W-:Y:S01]  /*39c0*/  FMNMX.FTZ R0, R0, R7, !PT ;  /* 0x0000000700007209 */ /* 0x004fe20007810000 */
[----:B------:R-:W-:Y:S01]  /*39d0*/  MUFU.EX2 R109, R109 ;  /* 0x0000006d006d7308 */ /* 0x000fe20000000800 */
[----:B------:R-:W-:Y:S01]  /*39e0*/  LOP3.LUT R72, R13, UR7, R72, 0x96, !PT ;  /* 0x000000070d487c12 */ /* 0x000fe2000f8e9648 */
[----:B------:R-:W-:Y:S01]  /*39f0*/  IMAD.WIDE.U32 R120, R120, -0x2daee0ad, RZ ;  /* 0xd2511f5378787825 */ /* 0x000fe200078e00ff */
[----:B------:R-:W-:-:S03]  /*3a00*/  FSETP.NEU.FTZ.AND P0, PT, R0, -INF , PT ;  /* 0xff8000000000780b */ /* 0x000fc60003f1d000 */
[----:B------:R-:W-:Y:S01]  /*3a10*/  FMUL.FTZ R149, R0, UR34 ;  /* 0x0000002200957c20 */ /* 0x000fe20008410000 */
[----:B------:R-:W-:Y:S01]  /*3a20*/  LOP3.LUT R5, R139, UR6, R6, 0x96, !PT ;  /* 0x000000068b057c12 */ /* 0x000fe2000f8e9606 */
[----:B------:R-:W-:Y:S01]  /*3a30*/  UIADD3 UR6, UR24, 0x1715609d, URZ ;  /* 0x1715609d18067890 */ /* 0x000fe2000fffe03f */
[----:B------:R-:W-:Y:S01]  /*3a40*/  LOP3.LUT R122, R121, UR5, R12, 0x96, !PT ;  /* 0x00000005797a7c12 */ /* 0x000fe2000f8e960c */
[----:B------:R-:W-:Y:S01]  /*3a50*/  IMAD.WIDE.U32 R72, R72, -0x326172a9, RZ ;  /* 0xcd9e8d5748487825 */ /* 0x000fe200078e00ff */
[----:B------:R-:W-:Y:S01]  /*3a60*/  FSEL R149, R149, RZ, P0 ;  /* 0x000000ff95957208 */ /* 0x000fe20000000000 */
[----:B------:R-:W1:Y:S02]  /*3a70*/  MUFU.EX2 R108, R108 ;  /* 0x0000006c006c7308 */ /* 0x000e640000000800 */
[----:B------:R-:W-:Y:S01]  /*3a80*/  FFMA.FTZ R101, R78, UR34, -R151 ;  /* 0x000000224e657c23 */ /* 0x000fe20008010897 */
[----:B------:R-:W-:Y:S01]  /*3a90*/  IMAD.WIDE.U32 R122, R122, -0x326172a9, RZ ;  /* 0xcd9e8d577a7a7825 */ /* 0x000fe200078e00ff */
[----:B------:R-:W-:-:S03]  /*3aa0*/  LOP3.LUT R118, R73, UR6, R118, 0x96, !PT ;  /* 0x0000000649767c12 */ /* 0x000fc6000f8e9676 */
[--C-:B------:R-:W-:Y:S01]  /*3ab0*/  FFMA.FTZ R107, R62, UR34, -R149.reuse ;  /* 0x000000223e6b7c23 */ /* 0x100fe20008010895 */
[--C-:B------:R-:W-:Y:S01]  /*3ac0*/  FFMA.FTZ R106, R56, UR34, -R149.reuse ;  /* 0x00000022386a7c23 */ /* 0x100fe20008010895 */
[--C-:B------:R-:W-:Y:S01]  /*3ad0*/  FFMA.FTZ R105, R18, UR34, -R149.reuse ;  /* 0x0000002212697c23 */ /* 0x100fe20008010895 */
[----:B------:R-:W-:Y:S01]  /*3ae0*/  LOP3.LUT R6, R122, 0xffff, RZ, 0xc0, !PT ;  /* 0x0000ffff7a067812 */ /* 0x000fe200078ec0ff */
[----:B------:R-:W-:Y:S01]  /*3af0*/  FFMA.FTZ R100, R16, UR34, -R149 ;  /* 0x0000002210647c23 */ /* 0x000fe20008010895 */
[----:B------:R-:W2:Y:S01]  /*3b00*/  LDSM.16.MT88.4 R76, [R130+0x6000] ;  /* 0x00600000824c783b */ /* 0x000ea20000004200 */
[----:B------:R-:W-:Y:S01]  /*3b10*/  MUFU.EX2 R107, R107 ;  /* 0x0000006b006b7308 */ /* 0x000fe20000000800 */
[----:B------:R-:W-:Y:S01]  /*3b20*/  LOP3.LUT R12, R123, UR18, R72, 0x96, !PT ;  /* 0x000000127b0c7c12 */ /* 0x000fe2000f8e9648 */
[----:B------:R-:W-:Y:S01]  /*3b30*/  IMAD.WIDE.U32 R118, R118, -0x2daee0ad, RZ ;  /* 0xd2511f5376767825 */ /* 0x000fe200078e00ff */
[----:B------:R-:W-:-:S03]  /*3b40*/  LOP3.LUT R13, R122, 0xff, RZ, 0xc0, !PT ;  /* 0x000000ff7a0d7812 */ /* 0x000fc600078ec0ff */
[--C-:B------:R-:W-:Y:S01]  /*3b50*/  FFMA.FTZ R98, R80, UR34, -R151.reuse ;  /* 0x0000002250627c23 */ /* 0x100fe20008010897 */
[----:B------:R-:W-:Y:S01]  /*3b60*/  SHF.R.U32.HI R6, RZ, 0x8, R6 ;  /* 0x00000008ff067819 */ /* 0x000fe20000011606 */
[----:B------:R-:W-:Y:S01]  /*3b70*/  FFMA.FTZ R97, R82, UR34, -R151 ;  /* 0x0000002252617c23 */ /* 0x000fe20008010897 */
[--C-:B------:R-:W-:Y:S01]  /*3b80*/  FFMA.FTZ R99, R28, UR34, -R149.reuse ;  /* 0x000000221c637c23 */ /* 0x100fe20008010895 */
[----:B------:R-:W3:Y:S01]  /*3b90*/  MUFU.EX2 R106, R106 ;  /* 0x0000006a006a7308 */ /* 0x000ee20000000800 */
[----:B------:R-:W-:Y:S01]  /*3ba0*/  FFMA.FTZ R96, R30, UR34, -R149 ;  /* 0x000000221e607c23 */ /* 0x000fe20008010895 */
[----:B------:R-:W-:Y:S01]  /*3bb0*/  LOP3.LUT R14, R12, 0xffff, RZ, 0xc0, !PT ;  /* 0x0000ffff0c0e7812 */ /* 0x000fe200078ec0ff */
[--C-:B------:R-:W-:Y:S01]  /*3bc0*/  FFMA.FTZ R92, R84, UR34, -R151.reuse ;  /* 0x00000022545c7c23 */ /* 0x100fe20008010897 */
[----:B------:R-:W-:Y:S01]  /*3bd0*/  SHF.R.U32.HI R17, RZ, 0x10, R12 ;  /* 0x00000010ff117819 */ /* 0x000fe2000001160c */
[----:B------:R-:W-:Y:S01]  /*3be0*/  FFMA.FTZ R89, R32, UR34, -R151 ;  /* 0x0000002220597c23 */ /* 0x000fe20008010897 */
[----:B------:R-:W-:Y:S01]  /*3bf0*/  PRMT R13, R13, 0x5410, R6 ;  /* 0x000054100d0d7816 */ /* 0x000fe20000000006 */
[--C-:B------:R-:W-:Y:S01]  /*3c00*/  FFMA.FTZ R95, R10, UR34, -R149.reuse ;  /* 0x000000220a5f7c23 */ /* 0x100fe20008010895 */
[----:B------:R-:W-:Y:S01]  /*3c10*/  MUFU.EX2 R104, R104 ;  /* 0x0000006800687308 */ /* 0x000fe20000000800 */
[----:B------:R-:W-:Y:S01]  /*3c20*/  LOP3.LUT R6, R118, 0xffff, RZ, 0xc0, !PT ;  /* 0x0000ffff76067812 */ /* 0x000fe200078ec0ff */
[----:B------:R-:W-:Y:S01]  /*3c30*/  FFMA.FTZ R90, R8, UR34, -R149 ;  /* 0x00000022085a7c23 */ /* 0x000fe20008010895 */
[----:B------:R-:W-:Y:S01]  /*3c40*/  LOP3.LUT R19, R12, 0xff, RZ, 0xc0, !PT ;  /* 0x000000ff0c137812 */ /* 0x000fe200078ec0ff */
[----:B------:R-:W-:Y:S01]  /*3c50*/  IMAD.WIDE.U32 R142, R5, -0x2daee0ad, RZ ;  /* 0xd2511f53058e7825 */ /* 0x000fe200078e00ff */
[----:B------:R-:W-:-:S03]  /*3c60*/  SHF.R.U32.HI R12, RZ, 0x18, R12 ;  /* 0x00000018ff0c7819 */ /* 0x000fc6000001160c */
[----:B------:R-:W-:Y:S01]  /*3c70*/  FFMA.FTZ R110, R110, UR34, -R149 ;  /* 0x000000226e6e7c23 */ /* 0x000fe20008010895 */
[----:B------:R-:W-:Y:S01]  /*3c80*/  SHF.R.U32.HI R14, RZ, 0x8, R14 ;  /* 0x00000008ff0e7819 */ /* 0x000fe2000001160e */
[----:B------:R-:W4:Y:S01]  /*3c90*/  MUFU.EX2 R101, R101 ;  /* 0x0000006500657308 */ /* 0x000f220000000800 */
[----:B------:R-:W-:Y:S01]  /*3ca0*/  LOP3.LUT R17, R17, 0xff, RZ, 0xc0, !PT ;  /* 0x000000ff11117812 */ /* 0x000fe200078ec0ff */
[----:B------:R-:W-:Y:S01]  /*3cb0*/  IMAD.WIDE.U32 R138, R138, -0x2daee0ad, RZ ;  /* 0xd2511f538a8a7825 */ /* 0x000fe200078e00ff */
[----:B------:R-:W-:-:S03]  /*3cc0*/  LOP3.LUT R37, R118, 0xff, RZ, 0xc0, !PT ;  /* 0x000000ff76257812 */ /* 0x000fc600078ec0ff */
[----:B------:R-:W-:Y:S01]  /*3cd0*/  FFMA.FTZ R147, R66, UR34, -R151 ;  /* 0x0000002242937c23 */ /* 0x000fe20008010897 */
[----:B------:R-:W-:Y:S01]  /*3ce0*/  SHF.R.U32.HI R6, RZ, 0x8, R6 ;  /* 0x00000008ff067819 */ /* 0x000fe20000011606 */
[----:B------:R-:W-:Y:S01]  /*3cf0*/  FFMA.FTZ R148, R54, UR34, -R149 ;  /* 0x0000002236947c23 */ /* 0x000fe20008010895 */
[----:B-1----:R-:W-:Y:S01]  /*3d00*/  F2FP.F16.F32.PACK_AB R93, R108, R109 ;  /* 0x0000006d6c5d723e */ /* 0x002fe200000000ff */
[----:B------:R-:W-:Y:S01]  /*3d10*/  MUFU.EX2 R105, R105 ;  /* 0x0000006900697308 */ /* 0x000fe20000000800 */
[----:B---3--:R-:W-:Y:S01]  /*3d20*/  F2FP.F16.F32.PACK_AB R94, R106, R107 ;  /* 0x0000006b6a5e723e */ /* 0x008fe200000000ff */
[--C-:B------:R-:W-:Y:S01]  /*3d30*/  FFMA.FTZ R150, R48, UR34, -R151.reuse ;  /* 0x0000002230967c23 */ /* 0x100fe20008010897 */
[----:B------:R-:W-:Y:S01]  /*3d40*/  PRMT R19, R19, 0x5410, R14 ;  /* 0x0000541013137816 */ /* 0x000fe2000000000e */
[----:B------:R-:W-:Y:S01]  /*3d50*/  FFMA.FTZ R145, R50, UR34, -R151 ;  /* 0x0000002232917c23 */ /* 0x000fe20008010897 */
[----:B------:R-:W-:Y:S01]  /*3d60*/  PRMT R17, R17, 0x5410, R12 ;  /* 0x0000541011117816 */ /* 0x000fe2000000000c */
[--C-:B------:R-:W-:Y:S01]  /*3d70*/  FFMA.FTZ R146, R44, UR34, -R149.reuse ;  /* 0x000000222c927c23 */ /* 0x100fe20008010895 */
[----:B------:R-:W-:Y:S01]  /*3d80*/  SHF.R.U32.HI R34, RZ, 0x10, R122 ;  /* 0x00000010ff227819 */ /* 0x000fe2000001167a */
[----:B------:R-:W1:Y:S01]  /*3d90*/  MUFU.EX2 R100, R100 ;  /* 0x0000006400647308 */ /* 0x000e620000000800 */
[----:B------:R-:W-:Y:S01]  /*3da0*/  PRMT R37, R37, 0x5410, R6 ;  /* 0x0000541025257816 */ /* 0x000fe20000000006 */
[----:B------:R-:W-:Y:S01]  /*3db0*/  FFMA.FTZ R141, R46, UR34, -R149 ;  /* 0x000000222e8d7c23 */ /* 0x000fe20008010895 */
[----:B------:R-:W-:Y:S01]  /*3dc0*/  PRMT R91, R93, 0x7632, R91 ;  /* 0x000076325d5b7816 */ /* 0x000fe2000000005b */
[----:B------:R-:W-:Y:S01]  /*3dd0*/  FFMA.FTZ R188, R24, UR34, -R151 ;  /* 0x0000002218bc7c23 */ /* 0x000fe20008010897 */
[----:B------:R-:W-:Y:S01]  /*3de0*/  PRMT R87, R94, 0x7632, R87 ;  /* 0x000076325e577816 */ /* 0x000fe20000000057 */
[----:B------:R-:W-:Y:S01]  /*3df0*/  FFMA.FTZ R186, R20, UR34, -R149 ;  /* 0x0000002214ba7c23 */ /* 0x000fe20008010895 */
[----:B------:R-:W-:Y:S01]  /*3e00*/  LOP3.LUT R6, R119, UR22, R120, 0x96, !PT ;  /* 0x0000001677067c12 */ /* 0x000fe2000f8e9678 */
[----:B------:R-:W-:Y:S01]  /*3e10*/  MUFU.EX2 R98, R98 ;  /* 0x0000006200627308 */ /* 0x000fe20000000800 */
[--C-:B------:R-:W-:Y:S01]  /*3e20*/  HSET2.LE.AND R19, R19, R152.reuse, PT ;  /* 0x0000009813137233 */ /* 0x100fe20003803000 */
[----:B------:R-:W-:Y:S01]  /*3e30*/  FADD.FTZ R109, R109, R108 ;  /* 0x0000006c6d6d7221 */ /* 0x000fe20000010000 */
[----:B------:R-:W-:Y:S01]  /*3e40*/  HSET2.LE.AND R17, R17, R152, PT ;  /* 0x0000009811117233 */ /* 0x000fe20003803000 */
[----:B------:R-:W-:Y:S01]  /*3e50*/  FADD.FTZ R106, R107, R106 ;  /* 0x0000006a6b6a7221 */ /* 0x000fe20000010000 */
[----:B------:R-:W-:-:S02]  /*3e60*/  SHF.R.U32.HI R11, RZ, 0x18, R122 ;  /* 0x00000018ff0b7819 */ /* 0x000fc4000001167a */
[----:B------:R-:W-:Y:S01]  /*3e70*/  LOP3.LUT R34, R34, 0xff, RZ, 0xc0, !PT ;  /* 0x000000ff22227812 */ /* 0x000fe200078ec0ff */
[----:B------:R-:W3:Y:S01]  /*3e80*/  MUFU.EX2 R97, R97 ;  /* 0x0000006100617308 */ /* 0x000ee20000000800 */
[----:B------:R-:W-:Y:S02]  /*3e90*/  PRMT R56, R93, 0x5410, R91 ;  /* 0x000054105d387816 */ /* 0x000fe4000000005b */
[----:B------:R-:W-:Y:S02]  /*3ea0*/  PRMT R4, R94, 0x5410, R87 ;  /* 0x000054105e047816 */ /* 0x000fe40000000057 */
[----:B------:R-:W-:Y:S02]  /*3eb0*/  LOP3.LUT R12, R6, 0xffff, RZ, 0xc0, !PT ;  /* 0x0000ffff060c7812 */ /* 0x000fe400078ec0ff */
[----:B----4-:R-:W-:Y:S01]  /*3ec0*/  F2FP.F16.F32.PACK_AB R86, R101, R104 ;  /* 0x000000686556723e */ /* 0x010fe200000000ff */
[----:B------:R-:W-:Y:S01]  /*3ed0*/  MUFU.EX2 R99, R99 ;  /* 0x0000006300637308 */ /* 0x000fe20000000800 */
[----:B-1----:R-:W-:Y:S01]  /*3ee0*/  F2FP.F16.F32.PACK_AB R84, R100, R105 ;  /* 0x000000696454723e */ /* 0x002fe200000000ff */
[----:B------:R-:W-:Y:S01]  /*3ef0*/  FADD.FTZ R104, R104, R109 ;  /* 0x0000006d68687221 */ /* 0x000fe20000010000 */
[----:B------:R-:W-:Y:S01]  /*3f00*/  SHF.R.U32.HI R7, RZ, 0x10, R6 ;  /* 0x00000010ff077819 */ /* 0x000fe20000011606 */
[----:B------:R-:W-:Y:S01]  /*3f10*/  FADD.FTZ R105, R105, R106 ;  /* 0x0000006a69697221 */ /* 0x000fe20000010000 */
[----:B------:R-:W-:Y:S01]  /*3f20*/  PRMT R11, R34, 0x5410, R11 ;  /* 0x00005410220b7816 */ /* 0x000fe2000000000b */
[----:B------:R-:W-:Y:S01]  /*3f30*/  FADD.FTZ R101, R101, R104 ;  /* 0x0000006865657221 */ /* 0x000fe20000010000 */
[----:B------:R-:W-:Y:S01]  /*3f40*/  LOP3.LUT R56, R19, R56, RZ, 0xc0, !PT ;  /* 0x0000003813387212 */ /* 0x000fe200078ec0ff */
[----:B------:R-:W1:Y:S01]  /*3f50*/  MUFU.EX2 R96, R96 ;  /* 0x0000006000607308 */ /* 0x000e620000000800 */
[----:B------:R-:W-:Y:S01]  /*3f60*/  LOP3.LUT R57, R17, R4, RZ, 0xc0, !PT ;  /* 0x0000000411397212 */ /* 0x000fe200078ec0ff */
[----:B------:R-:W-:Y:S01]  /*3f70*/  FADD.FTZ R100, R100, R105 ;  /* 0x0000006964647221 */ /* 0x000fe20000010000 */
[----:B------:R-:W-:Y:S01]  /*3f80*/  LOP3.LUT R9, R6, 0xff, RZ, 0xc0, !PT ;  /* 0x000000ff06097812 */ /* 0x000fe200078ec0ff */
[----:B------:R-:W4:Y:S01]  /*3f90*/  LDSM.16.MT88.4 R16, [R130+0x6400] ;  /* 0x006400008210783b */ /* 0x000f220000004200 */
[----:B------:R-:W-:-:S02]  /*3fa0*/  SHF.R.U32.HI R12, RZ, 0x8, R12 ;  /* 0x00000008ff0c7819 */ /* 0x000fc4000001160c */
[----:B------:R-:W-:Y:S01]  /*3fb0*/  PRMT R85, R86, 0x7632, R85 ;  /* 0x0000763256557816 */ /* 0x000fe20000000055 */
[----:B------:R-:W-:Y:S01]  /*3fc0*/  MUFU.EX2 R92, R92 ;  /* 0x0000005c005c7308 */ /* 0x000fe20000000800 */
[----:B------:R-:W-:Y:S02]  /*3fd0*/  PRMT R35, R84, 0x7632, R35 ;  /* 0x0000763254237816 */ /* 0x000fe40000000023 */
[----:B------:R-:W-:Y:S02]  /*3fe0*/  SHF.R.U32.HI R6, RZ, 0x18, R6 ;  /* 0x00000018ff067819 */ /* 0x000fe40000011606 */
[----:B------:R-:W-:Y:S02]  /*3ff0*/  LOP3.LUT R7, R7, 0xff, RZ, 0xc0, !PT ;  /* 0x000000ff07077812 */ /* 0x000fe400078ec0ff */
[----:B---3--:R-:W-:Y:S01]  /*4000*/  F2FP.F16.F32.PACK_AB R28, R97, R98 ;  /* 0x00000062611c723e */ /* 0x008fe200000000ff */
[----:B------:R-:W3:Y:S01]  /*4010*/  MUFU.EX2 R89, R89 ;  /* 0x0000005900597308 */ /* 0x000ee20000000800 */
[----:B-1----:R-:W-:Y:S01]  /*4020*/  F2FP.F16.F32.PACK_AB R30, R96, R99 ;  /* 0x00000063601e723e */ /* 0x002fe200000000ff */
[----:B------:R-:W-:Y:S01]  /*4030*/  FADD.FTZ R98, R98, R101 ;  /* 0x0000006562627221 */ /* 0x000fe20000010000 */
[----:B------:R-:W-:Y:S01]  /*4040*/  PRMT R9, R9, 0x5410, R12 ;  /* 0x0000541009097816 */ /* 0x000fe2000000000c */
[----:B------:R-:W-:Y:S01]  /*4050*/  FADD.FTZ R99, R99, R100 ;  /* 0x0000006463637221 */ /* 0x000fe20000010000 */
[--C-:B------:R-:W-:Y:S01]  /*4060*/  HSET2.LE.AND R13, R13, R152.reuse, PT ;  /* 0x000000980d0d7233 */ /* 0x100fe20003803000 */
[----:B------:R-:W-:Y:S01]  /*4070*/  FADD.FTZ R97, R97, R98 ;  /* 0x0000006261617221 */ /* 0x000fe20000010000 */
[----:B------:R-:W-:Y:S01]  /*4080*/  HSET2.LE.AND R4, R11, R152, PT ;  /* 0x000000980b047233 */ /* 0x000fe20003803000 */
[----:B------:R-:W-:Y:S01]  /*4090*/  MUFU.EX2 R95, R95 ;  /* 0x0000005f005f7308 */ /* 0x000fe20000000800 */
[----:B------:R-:W-:Y:S01]  /*40a0*/  PRMT R58, R86, 0x5410, R85 ;  /* 0x00005410563a7816 */ /* 0x000fe20000000055 */
[----:B------:R-:W-:Y:S01]  /*40b0*/  FADD.FTZ R96, R96, R99 ;  /* 0x0000006360607221 */ /* 0x000fe20000010000 */
[----:B------:R-:W-:-:S02]  /*40c0*/  PRMT R59, R84, 0x5410, R35 ;  /* 0x00005410543b7816 */ /* 0x000fc40000000023 */
[----:B------:R-:W-:Y:S02]  /*40d0*/  PRMT R7, R7, 0x5410, R6 ;  /* 0x0000541007077816 */ /* 0x000fe40000000006 */
[----:B------:R-:W-:Y:S01]  /*40e0*/  PRMT R27, R28, 0x7632, R27 ;  /* 0x000076321c1b7816 */ /* 0x000fe2000000001b */
[----:B------:R-:W1:Y:S01]  /*40f0*/  MUFU.EX2 R90, R90 ;  /* 0x0000005a005a7308 */ /* 0x000e620000000800 */
[----:B------:R-:W-:Y:S02]  /*4100*/  SHF.R.U32.HI R15, RZ, 0x10, R118 ;  /* 0x00000010ff0f7819 */ /* 0x000fe40000011676 */
[----:B------:R-:W-:Y:S02]  /*4110*/  PRMT R29, R30, 0x7632, R29 ;  /* 0x000076321e1d7816 */ /* 0x000fe4000000001d */
[----:B------:R-:W-:Y:S02]  /*4120*/  LOP3.LUT R58, R13, R58, RZ, 0xc0, !PT ;  /* 0x0000003a0d3a7212 */ /* 0x000fe400078ec0ff */
[----:B------:R-:W-:Y:S01]  /*4130*/  LOP3.LUT R59, R4, R59, RZ, 0xc0, !PT ;  /* 0x0000003b043b7212 */ /* 0x000fe200078ec0ff */
[----:B------:R-:W-:Y:S01]  /*4140*/  MUFU.EX2 R110, R110 ;  /* 0x0000006e006e7308 */ /* 0x000fe20000000800 */
[----:B------:R-:W-:-:S02]  /*4150*/  HSET2.LE.AND R9, R9, R152, PT ;  /* 0x0000009809097233 */ /* 0x000fc40003803000 */
[----:B------:R-:W-:Y:S02]  /*4160*/  PRMT R12, R28, 0x5410, R27 ;  /* 0x000054101c0c7816 */ /* 0x000fe4000000001b */
[----:B------:R-:W-:Y:S01]  /*4170*/  SHF.R.U32.HI R14, RZ, 0x18, R118 ;  /* 0x00000018ff0e7819 */ /* 0x000fe20000011676 */
[C---:B--2---:R-:W-:Y:S01]  /*4180*/  HMMA.16816.F32 R80, R56.reuse, R76, RZ ;  /* 0x0000004c3850723c */ /* 0x044fe200000018ff */
[----:B------:R-:W-:Y:S01]  /*4190*/  LOP3.LUT R15, R15, 0xff, RZ, 0xc0, !PT ;  /* 0x000000ff0f0f7812 */ /* 0x000fe200078ec0ff */
[----:B------:R-:W-:Y:S01]  /*41a0*/  MUFU.EX2 R147, R147 ;  /* 0x0000009300937308 */ /* 0x000fe20000000800 */
[--C-:B------:R-:W-:Y:S02]  /*41b0*/  HSET2.LE.AND R7, R7, R152.reuse, PT ;  /* 0x0000009807077233 */ /* 0x100fe40003803000 */
[----:B------:R-:W-:Y:S01]  /*41c0*/  PRMT R4, R30, 0x5410, R29 ;  /* 0x000054101e047816 */ /* 0x000fe2000000001d */
[----:B------:R-:W-:Y:S01]  /*41d0*/  HMMA.16816.F32 R76, R56, R78, RZ ;  /* 0x0000004e384c723c */ /* 0x000fe200000018ff */
[----:B---3--:R-:W-:Y:S01]  /*41e0*/  F2FP.F16.F32.PACK_AB R32, R89, R92 ;  /* 0x0000005c5920723e */ /* 0x008fe200000000ff */
[----:B------:R-:W-:Y:S01]  /*41f0*/  FADD.FTZ R92, R92, R97 ;  /* 0x000000615c5c7221 */ /* 0x000fe20000010000 */
[----:B------:R-:W-:Y:S01]  /*4200*/  LOP3.LUT R12, R9, R12, RZ, 0xc0, !PT ;  /* 0x0000000c090c7212 */ /* 0x000fe200078ec0ff */
[----:B------:R-:W-:Y:S01]  /*4210*/  MUFU.EX2 R148, R148 ;  /* 0x0000009400947308 */ /* 0x000fe20000000800 */
[----:B------:R-:W-:Y:S01]  /*4220*/  PRMT R15, R15, 0x5410, R14 ;  /* 0x000054100f0f7816 */ /* 0x000fe2000000000e */
[----:B------:R-:W2:Y:S01]  /*4230*/  LDSM.16.MT88.4 R8, [R128+0x6400] ;  /* 0x006400008008783b */ /* 0x000ea20000004200 */
[----:B------:R-:W-:Y:S01]  /*4240*/  LOP3.LUT R13, R7, R4, RZ, 0xc0, !PT ;  /* 0x00000004070d7212 */ /* 0x000fe200078ec0ff */
[----:B------:R-:W-:Y:S01]  /*4250*/  FADD.FTZ R92, R89, R92 ;  /* 0x0000005c595c7221 */ /* 0x000fe20000010000 */
[----:B------:R-:W-:Y:S01]  /*4260*/  PRMT R31, R32, 0x7632, R31 ;  /* 0x00007632201f7816 */ /* 0x000fe2000000001f */
[----:B------:R-:W3:Y:S01]  /*4270*/  LDSM.16.MT88.4 R4, [R130+0x7000] ;  /* 0x007000008204783b */ /* 0x000ee20000004200 */
[----:B-1----:R-:W-:Y:S01]  /*4280*/  F2FP.F16.F32.PACK_AB R34, R90, R95 ;  /* 0x0000005f5a22723e */ /* 0x002fe200000000ff */
[----:B------:R-:W-:Y:S01]  /*4290*/  MUFU.EX2 R150, R150 ;  /* 0x0000009600967308 */ /* 0x000fe20000000800 */
[--C-:B------:R-:W-:Y:S01]  /*42a0*/  HSET2.LE.AND R14, R37, R152.reuse, PT ;  /* 0x00000098250e7233 */ /* 0x100fe20003803000 */
[----:B------:R-:W-:Y:S01]  /*42b0*/  FADD.FTZ R95, R95, R96 ;  /* 0x000000605f5f7221 */ /* 0x000fe20000010000 */
[----:B------:R-:W-:-:S02]  /*42c0*/  HSET2.LE.AND R38, R15, R152, PT ;  /* 0x000000980f267233 */ /* 0x000fc40003803000 */
[----:B------:R-:W-:Y:S01]  /*42d0*/  PRMT R15, R32, 0x5410, R31 ;  /* 0x00005410200f7816 */ /* 0x000fe2000000001f */
[----:B------:R-:W-:Y:S01]  /*42e0*/  FADD.FTZ R95, R90, R95 ;  /* 0x0000005f5a5f7221 */ /* 0x000fe20000010000 */
[----:B------:R-:W-:Y:S01]  /*42f0*/  PRMT R33, R34, 0x7632, R33 ;  /* 0x0000763222217816 */ /* 0x000fe20000000021 */
[----:B------:R-:W-:Y:S01]  /*4300*/  MUFU.EX2 R145, R145 ;  /* 0x0000009100917308 */ /* 0x000fe20000000800 */
[----:B------:R-:W-:Y:S02]  /*4310*/  LOP3.LUT R36, R143, UR32, R70, 0x96, !PT ;  /* 0x000000208f247c12 */ /* 0x000fe4000f8e9646 */
[----:B------:R-:W-:Y:S02]  /*4320*/  LOP3.LUT R14, R14, R15, RZ, 0xc0, !PT ;  /* 0x0000000f0e0e7212 */ /* 0x000fe400078ec0ff */
[----:B------:R-:W-:Y:S01]  /*4330*/  LOP3.LUT R164, R139, UR30, R142, 0x96, !PT ;  /* 0x0000001e8ba47c12 */ /* 0x000fe2000f8e968e */
[----:B------:R-:W-:Y:S01]  /*4340*/  IMAD.WIDE.U32 R74, R36, -0x326172a9, RZ ;  /* 0xcd9e8d57244a7825 */ /* 0x000fe200078e00ff */
[----:B------:R-:W-:Y:S01]  /*4350*/  PRMT R15, R34, 0x5410, R33 ;  /* 0x00005410220f7816 */ /* 0x000fe20000000021 */
[----:B------:R-:W-:Y:S01]  /*4360*/  MUFU.EX2 R146, R146 ;  /* 0x0000009200927308 */ /* 0x000fe20000000800 */
[----:B------:R-:W-:Y:S01]  /*4370*/  LOP3.LUT R70, R143, UR32, R70, 0x96, !PT ;  /* 0x000000208f467c12 */ /* 0x000fe2000f8e9646 */
[----:B------:R-:W-:Y:S01]  /*4380*/  IMAD.WIDE.U32 R164, R164, -0x326172a9, RZ ;  /* 0xcd9e8d57a4a47825 */ /* 0x000fe200078e00ff */
[----:B------:R-:W-:-:S02]  /*4390*/  LOP3.LUT R15, R38, R15, RZ, 0xc0, !PT ;  /* 0x0000000f260f7212 */ /* 0x000fc400078ec0ff */
[----:B------:R-:W-:Y:S01]  /*43a0*/  HMMA.16816.F32 R36, R56, R40, RZ ;  /* 0x000000283824723c */ /* 0x000fe200000018ff */
[----:B------:R-:W-:Y:S01]  /*43b0*/  IMAD.WIDE.U32 R156, R70, -0x326172a9, RZ ;  /* 0xcd9e8d57469c7825 */ /* 0x000fe200078e00ff */
[----:B------:R-:W-:Y:S01]  /*43c0*/  LOP3.LUT R142, R139, UR30, R142, 0x96, !PT ;  /* 0x0000001e8b8e7c12 */ /* 0x000fe2000f8e968e */
[----:B------:R-:W1:Y:S01]  /*43d0*/  MUFU.EX2 R141, R141 ;  /* 0x0000008d008d7308 */ /* 0x000e620000000800 */
[----:B------:R-:W-:Y:S02]  /*43e0*/  LOP3.LUT R162, R118, 0xff, RZ, 0xc0, !PT ;  /* 0x000000ff76a27812 */ /* 0x000fe400078ec0ff */
[C---:B----4-:R-:W-:Y:S01]  /*43f0*/  HMMA.16816.F32 R80, R12.reuse, R16, R80 ;  /* 0x000000100c50723c */ /* 0x050fe20000001850 */
[----:B------:R-:W-:Y:S01]  /*4400*/  LOP3.LUT R41, R75, UR31, R68, 0x96, !PT ;  /* 0x0000001f4b297c12 */ /* 0x000fe2000f8e9644 */
[----:B------:R-:W-:Y:S01]  /*4410*/  IMAD.WIDE.U32 R142, R142, -0x326172a9, RZ ;  /* 0xcd9e8d578e8e7825 */ /* 0x000fe200078e00ff */
[----:B------:R-:W-:Y:S02]  /*4420*/  LOP3.LUT R40, R165, UR29, R74, 0x96, !PT ;  /* 0x0000001da5287c12 */ /* 0x000fe4000f8e964a */
[----:B------:R-:W-:Y:S01]  /*4430*/  LOP3.LUT R103, R157, UR31, R68, 0x96, !PT ;  /* 0x0000001f9d677c12 */ /* 0x000fe2000f8e9644 */
[----:B------:R-:W-:Y:S01]  /*4440*/  IMAD.WIDE.U32 R70, R41, -0x2daee0ad, RZ ;  /* 0xd2511f5329467825 */ /* 0x000fe200078e00ff */
[----:B------:R-:W-:Y:S01]  /*4450*/  HMMA.16816.F32 R76, R12, R18, R76 ;  /* 0x000000120c4c723c */ /* 0x000fe2000000184c */
[----:B------:R-:W-:-:S02]  /*4460*/  LOP3.LUT R156, R143, UR29, R156, 0x96, !PT ;  /* 0x0000001d8f9c7c12 */ /* 0x000fc4000f8e969c */
[----:B------:R-:W-:Y:S01]  /*4470*/  FFMA.FTZ R143, R52, UR34, -R149 ;  /* 0x00000022348f7c23 */ /* 0x000fe20008010895 */
[----:B------:R-:W-:Y:S01]  /*4480*/  IMAD.WIDE.U32 R16, R40, -0x2daee0ad, RZ ;  /* 0xd2511f5328107825 */ /* 0x000fe200078e00ff */
[----:B------:R-:W-:Y:S01]  /*4490*/  SHF.R.U32.HI R160, RZ, 0x10, R118 ;  /* 0x00000010ffa07819 */ /* 0x000fe20000011676 */
[----:B------:R-:W-:Y:S01]  /*44a0*/  MUFU.EX2 R188, R188 ;  /* 0x000000bc00bc7308 */ /* 0x000fe20000000800 */
[----:B------:R-:W-:Y:S01]  /*44b0*/  HMMA.16816.F32 R40, R56, R42, RZ ;  /* 0x0000002a3828723c */ /* 0x000fe200000018ff */
[----:B------:R-:W-:Y:S01]  /*44c0*/  LOP3.LUT R18, R71, UR7, R138, 0x96, !PT ;  /* 0x0000000747127c12 */ /* 0x000fe2000f8e968a */
[----:B------:R-:W-:Y:S01]  /*44d0*/  IMAD.WIDE.U32 R156, R156, -0x2daee0ad, RZ ;  /* 0xd2511f539c9c7825 */ /* 0x000fe200078e00ff */
[----:B------:R-:W-:Y:S02]  /*44e0*/  LOP3.LUT R17, R17, UR5, R70, 0x96, !PT ;  /* 0x0000000511117c12 */ /* 0x000fe4000f8e9646 */
[----:B------:R-:W4:Y:S01]  /*44f0*/  LDSM.16.MT88.4 R68, [R130+0x7400] ;  /* 0x007400008244783b */ /* 0x000f220000004200 */
[----:B------:R-:W-:Y:S01]  /*4500*/  IMAD.WIDE.U32 R18, R18, -0x326172a9, RZ ;  /* 0xcd9e8d5712127825 */ /* 0x000fe200078e00ff */
[----:B--2---:R-:W-:Y:S01]  /*4510*/  HMMA.16816.F32 R36, R12, R8, R36 ;  /* 0x000000080c24723c */ /* 0x004fe20000001824 */
[----:B------:R-:W-:Y:S01]  /*4520*/  MUFU.EX2 R143, R143 ;  /* 0x0000008f008f7308 */ /* 0x000fe20000000800 */
[----:B------:R-:W-:Y:S01]  /*4530*/  SHF.R.U32.HI R161, RZ, 0x18, R118 ;  /* 0x00000018ffa17819 */ /* 0x000fe20000011676 */
[----:B------:R-:W-:Y:S01]  /*4540*/  IMAD.WIDE.U32 R74, R17, -0x326172a9, RZ ;  /* 0xcd9e8d57114a7825 */ /* 0x000fe200078e00ff */
[----:B------:R-:W-:-:S02]  /*4550*/  LOP3.LUT R164, R19, UR6, R164, 0x96, !PT ;  /* 0x0000000613a47c12 */ /* 0x000fc4000f8e96a4 */
[----:B------:R-:W-:Y:S02]  /*4560*/  LOP3.LUT R19, R123, UR18, R72, 0x96, !PT ;  /* 0x000000127b137c12 */ /* 0x000fe4000f8e9648 */
[----:B------:R-:W-:Y:S01]  /*4570*/  LOP3.LUT R18, R75, UR18, R18, 0x96, !PT ;  /* 0x000000124b127c12 */ /* 0x000fe2000f8e9612 */
[----:B------:R-:W-:Y:S01]  /*4580*/  IMAD.WIDE.U32 R164, R164, -0x2daee0ad, RZ ;  /* 0xd2511f53a4a47825 */ /* 0x000fe200078e00ff */
[C---:B------:R-:W-:Y:S01]  /*4590*/  LOP3.LUT R115, R74.reuse, 0xff, RZ, 0xc0, !PT ;  /* 0x000000ff4a737812 */ /* 0x040fe200078ec0ff */
[----:B------:R-:W-:Y:S01]  /*45a0*/  MUFU.EX2 R186, R186 ;  /* 0x000000ba00ba7308 */ /* 0x000fe20000000800 */
[----:B------:R-:W-:Y:S02]  /*45b0*/  LOP3.LUT R121, R74, 0xffff, RZ, 0xc0, !PT ;  /* 0x0000ffff4a797812 */ /* 0x000fe400078ec0ff */
[--C-:B------:R-:W-:Y:S02]  /*45c0*/  SHF.R.U32.HI R9, RZ, 0x10, R74.reuse ;  /* 0x00000010ff097819 */ /* 0x100fe4000001164a */
[----:B------:R-:W-:Y:S01]  /*45d0*/  SHF.R.U32.HI R111, RZ, 0x18, R74 ;  /* 0x00000018ff6f7819 */ /* 0x000fe2000001164a */
[----:B------:R-:W-:Y:S01]  /*45e0*/  HMMA.16816.F32 R40, R12, R10, R40 ;  /* 0x0000000a0c28723c */ /* 0x000fe20000001828 */
[----:B------:R-:W-:Y:S01]  /*45f0*/  ISETP.LE.U32.AND P5, PT, R115, UR12, PT ;  /* 0x0000000c73007c0c */ /* 0x000fe2000bfa3070 */
[----:B------:R-:W-:Y:S01]  /*4600*/  FFMA.FTZ R115, R112, UR34, -R149 ;  /* 0x0000002270737c23 */ /* 0x000fe20008010895 */
[----:B------:R-:W-:-:S02]  /*4610*/  ISETP.LE.U32.AND P3, PT, R111, UR12, PT ;  /* 0x0000000c6f007c0c */ /* 0x000fc4000bf63070 */
[----:B------:R-:W-:Y:S01]  /*4620*/  LOP3.LUT R8, R122, 0xff, RZ, 0xc0, !PT ;  /* 0x000000ff7a087812 */ /* 0x000fe200078ec0ff */
[----:B---3--:R-:W-:Y:S01]  /*4630*/  HMMA.16816.F32 R72, R56, R4, RZ ;  /* 0x000000043848723c */ /* 0x008fe200000018ff */
[----:B------:R-:W-:Y:S01]  /*4640*/  LOP3.LUT R16, R165, UR22, R16, 0x96, !PT ;  /* 0x00000016a5107c12 */ /* 0x000fe2000f8e9610 */
[----:B------:R-:W2:Y:S01]  /*4650*/  MUFU.EX2 R115, R115 ;  /* 0x0000007300737308 */ /* 0x000ea20000000800 */
[----:B------:R-:W-:Y:S02]  /*4660*/  ISETP.LE.U32.AND P0, PT, R8, UR12, PT ;  /* 0x0000000c08007c0c */ /* 0x000fe4000bf03070 */
[----:B------:R-:W-:Y:S02]  /*4670*/  LOP3.LUT R163, R119, UR22, R120, 0x96, !PT ;  /* 0x0000001677a37c12 */ /* 0x000fe4000f8e9678 */
[----:B------:R-:W-:-:S04]  /*4680*/  IMAD.WIDE.U32 R4, R103, -0x2daee0ad, RZ ;  /* 0xd2511f5367047825 */ /* 0x000fc800078e00ff */
[--C-:B------:R-:W-:Y:S01]  /*4690*/  FFMA.FTZ R103, R102, UR34, -R151.reuse ;  /* 0x0000002266677c23 */ /* 0x100fe20008010897 */
[----:B------:R-:W-:Y:S01]  /*46a0*/  FFMA.FTZ R102, R114, UR34, -R151 ;  /* 0x0000002272667c23 */ /* 0x000fe20008010897 */
[----:B-1----:R-:W-:Y:S02]  /*46b0*/  F2FP.F16.F32.PACK_AB R120, R141, R146 ;  /* 0x000000928d78723e */ /* 0x002fe400000000ff */
[----:B------:R-:W-:Y:S02]  /*46c0*/  LOP3.LUT R139, R5, UR7, R138, 0x96, !PT ;  /* 0x00000007058b7c12 */ /* 0x000fe4000f8e968a */
[----:B------:R-:W-:Y:S01]  /*46d0*/  LOP3.LUT R4, R157, UR5, R4, 0x96, !PT ;  /* 0x000000059d047c12 */ /* 0x000fe2000f8e9604 */
[----:B------:R-:W-:Y:S01]  /*46e0*/  MUFU.EX2 R103, R103 ;  /* 0x0000006700677308 */ /* 0x000fe20000000800 */
[----:B------:R-:W-:Y:S01]  /*46f0*/  LOP3.LUT R157, R122, 0xffff, RZ, 0xc0, !PT ;  /* 0x0000ffff7a9d7812 */ /* 0x000fe200078ec0ff */
[----:B------:R-:W-:Y:S01]  /*4700*/  IMAD.WIDE.U32 R10, R139, -0x326172a9, RZ ;  /* 0xcd9e8d578b0a7825 */ /* 0x000fe200078e00ff */
[----:B------:R-:W-:-:S03]  /*4710*/  SHF.R.U32.HI R138, RZ, 0x10, R122 ;  /* 0x00000010ff8a7819 */ /* 0x000fc6000001167a */
[----:B------:R-:W-:Y:S01]  /*4720*/  @!P0 HADD2 R49, -R86.H0_H0, -RZ.H0_H0 ;  /* 0xa00000ff56318230 */ /* 0x000fe20000000900 */
[----:B--2---:R-:W-:Y:S01]  /*4730*/  F2FP.F16.F32.PACK_AB R144, R115, R110 ;  /* 0x0000006e7390723e */ /* 0x004fe200000000ff */
[----:B------:R-:W-:Y:S01]  /*4740*/  IMAD.WIDE.U32 R4, R4, -0x326172a9, RZ ;  /* 0xcd9e8d5704047825 */ /* 0x000fe200078e00ff */
[----:B------:R-:W-:Y:S01]  /*4750*/  SHF.R.U32.HI R122, RZ, 0x18, R122 ;  /* 0x00000018ff7a7819 */ /* 0x000fe2000001167a */
[----:B------:R-:W1:Y:S01]  /*4760*/  MUFU.EX2 R102, R102 ;  /* 0x0000006600667308 */ /* 0x000e620000000800 */
[----:B----4-:R-:W-:Y:S01]  /*4770*/  HMMA.16816.F32 R72, R12, R68, R72 ;  /* 0x000000440c48723c */ /* 0x010fe20000001848 */
[----:B------:R-:W-:Y:S01]  /*4780*/  LOP3.LUT R155, R11, UR6, R142, 0x96, !PT ;  /* 0x000000060b9b7c12 */ /* 0x000fe2000f8e968e */
[----:B------:R-:W-:Y:S01]  /*4790*/  ULDC.64 UR4, c[0x0][0x2a8] ;  /* 0x0000aa0000047ab9 */ /* 0x000fe20000000a00 */
[----:B------:R-:W-:Y:S01]  /*47a0*/  LOP3.LUT R17, R5, UR18, R10, 0x96, !PT ;  /* 0x0000001205117c12 */ /* 0x000fe2000f8e960a */
[----:B------:R-:W-:Y:S01]  /*47b0*/  FADD.FTZ R110, R110, R95 ;  /* 0x0000005f6e6e7221 */ /* 0x000fe20000010000 */
[----:B------:R-:W-:-:S02]  /*47c0*/  LOP3.LUT R139, R4, 0xffff, RZ, 0xc0, !PT ;  /* 0x0000ffff048b7812 */ /* 0x000fc400078ec0ff */
[----:B------:R-:W-:Y:S01]  /*47d0*/  LOP3.LUT R159, R4, 0xff, RZ, 0xc0, !PT ;  /* 0x000000ff049f7812 */ /* 0x000fe200078ec0ff */
[----:B------:R-:W-:Y:S01]  /*47e0*/  FADD.FTZ R115, R115, R110 ;  /* 0x0000006e73737221 */ /* 0x000fe20000010000 */
[--C-:B------:R-:W-:Y:S02]  /*47f0*/  SHF.R.U32.HI R154, RZ, 0x10, R4.reuse ;  /* 0x00000010ff9a7819 */ /* 0x100fe40000011604 */
[----:B------:R-:W-:Y:S02]  /*4800*/  SHF.R.U32.HI R158, RZ, 0x18, R4 ;  /* 0x00000018ff9e7819 */ /* 0x000fe40000011604 */
[C---:B------:R-:W-:Y:S02]  /*4810*/  LOP3.LUT R4, R18.reuse, 0xffff, RZ, 0xc0, !PT ;  /* 0x0000ffff12047812 */ /* 0x040fe400078ec0ff */
[----:B------:R-:W-:Y:S02]  /*4820*/  LOP3.LUT R5, R18, 0xff, RZ, 0xc0, !PT ;  /* 0x000000ff12057812 */ /* 0x000fe400078ec0ff */
[----:B------:R-:W-:-:S02]  /*4830*/  SHF.R.U32.HI R4, RZ, 0x8, R4 ;  /* 0x00000008ff047819 */ /* 0x000fc40000011604 */
[----:B------:R-:W-:Y:S02]  /*4840*/  ISETP.LE.U32.AND P4, PT, R5, UR12, PT ;  /* 0x0000000c05007c0c */ /* 0x000fe4000bf83070 */
[----:B------:R-:W-:Y:S02]  /*4850*/  LOP3.LUT R4, R4, 0xffff, RZ, 0xc0, !PT ;  /* 0x0000ffff04047812 */ /* 0x000fe400078ec0ff */
[----:B-1----:R-:W-:Y:S01]  /*4860*/  F2FP.F16.F32.PACK_AB R111, R102, R103 ;  /* 0x00000067666f723e */ /* 0x002fe200000000ff */
[----:B------:R-:W-:Y:S01]  /*4870*/  FADD.FTZ R103, R103, R92 ;  /* 0x0000005c67677221 */ /* 0x000fe20000010000 */
[----:B------:R-:W-:Y:S02]  /*4880*/  ISETP.LE.U32.AND P6, PT, R4, UR12, PT ;  /* 0x0000000c04007c0c */ /* 0x000fe4000bfc3070 */
[----:B------:R-:W-:Y:S01]  /*4890*/  HMMA.16816.F32 R4, R56, R6, RZ ;  /* 0x000000063804723c */ /* 0x000fe200000018ff */
[----:B------:R-:W-:Y:S01]  /*48a0*/  PRMT R112, R111, 0x7632, R112 ;  /* 0x000076326f707816 */ /* 0x000fe20000000070 */
[----:B------:R-:W-:Y:S01]  /*48b0*/  FADD.FTZ R103, R102, R103 ;  /* 0x0000006766677221 */ /* 0x000fe20000010000 */
[----:B------:R-:W-:-:S02]  /*48c0*/  SHF.R.U32.HI R10, RZ, 0x18, R18 ;  /* 0x00000018ff0a7819 */ /* 0x000fc40000011612 */
[----:B------:R-:W-:Y:S01]  /*48d0*/  @!P4 HADD2 R116, -R111.H0_H0, -RZ.H0_H0 ;  /* 0xa00000ff6f74c230 */ /* 0x000fe20000000900 */
[----:B------:R-:W-:Y:S02]  /*48e0*/  PRMT R8, R111, 0x5410, R112 ;  /* 0x000054106f087816 */ /* 0x000fe40000000070 */
[----:B------:R-:W-:Y:S02]  /*48f0*/  ISETP.LE.U32.AND P2, PT, R122, UR12, PT ;  /* 0x0000000c7a007c0c */ /* 0x000fe4000bf43070 */
[----:B------:R-:W-:Y:S01]  /*4900*/  @!P4 PRMT R111, R116, 0x5410, RZ ;  /* 0x00005410746fc816 */ /* 0x000fe200000000ff */
[----:B------:R-:W-:Y:S01]  /*4910*/  @!P6 HADD2 R113, -R112.H0_H0, -RZ.H0_H0 ;  /* 0xa00000ff7071e230 */ /* 0x000fe20000000900 */
[----:B------:R-:W-:Y:S01]  /*4920*/  ISETP.LE.U32.AND P4, PT, R10, UR12, PT ;  /* 0x0000000c0a007c0c */ /* 0x000fe2000bf83070 */
[----:B------:R-:W-:Y:S01]  /*4930*/  FFMA.FTZ R116, R64, UR34, -R151 ;  /* 0x0000002240747c23 */ /* 0x000fe20008010897 */
[----:B------:R-:W-:Y:S02]  /*4940*/  SHF.R.U32.HI R10, RZ, 0x10, R18 ;  /* 0x00000010ff0a7819 */ /* 0x000fe40000011612 */
[----:B------:R-:W-:-:S02]  /*4950*/  @!P6 PRMT R112, R113, 0x5410, RZ ;  /* 0x000054107170e816 */ /* 0x000fc400000000ff */
[----:B------:R-:W-:Y:S01]  /*4960*/  LOP3.LUT R10, R10, 0xff, RZ, 0xc0, !PT ;  /* 0x000000ff0a0a7812 */ /* 0x000fe200078ec0ff */
[----:B------:R-:W1:Y:S01]  /*4970*/  MUFU.EX2 R116, R116 ;  /* 0x0000007400747308 */ /* 0x000e620000000800 */
[----:B------:R-:W-:Y:S01]  /*4980*/  PRMT R113, R144, 0x7632, R113 ;  /* 0x0000763290717816 */ /* 0x000fe20000000071 */
[----:B------:R-:W-:Y:S01]  /*4990*/  @!P2 HADD2 R114, -R35.H0_H0, -RZ.H0_H0 ;  /* 0xa00000ff2372a230 */ /* 0x000fe20000000900 */
[----:B------:R-:W-:Y:S02]  /*49a0*/  ISETP.LE.U32.AND P6, PT, R10, UR12, PT ;  /* 0x0000000c0a007c0c */ /* 0x000fe4000bfc3070 */
[----:B------:R-:W-:Y:S01]  /*49b0*/  HMMA.16816.F32 R68, R12, R70, R4 ;  /* 0x000000460c44723c */ /* 0x000fe20000001804 */
[----:B------:R-:W-:Y:S01]  /*49c0*/  @!P4 HADD2 R117, -R113.H0_H0, -RZ.H0_H0 ;  /* 0xa00000ff7175c230 */ /* 0x000fe20000000900 */
[----:B------:R-:W-:Y:S01]  /*49d0*/  F2FP.F16.F32.PACK_AB R142, R143, R148 ;  /* 0x000000948f8e723e */ /* 0x000fe200000000ff */
[----:B------:R-:W-:Y:S01]  /*49e0*/  FADD.FTZ R148, R148, R115 ;  /* 0x0000007394947221 */ /* 0x000fe20000010000 */
[----:B------:R-:W-:-:S02]  /*49f0*/  LOP3.LUT R18, R118, 0xffff, RZ, 0xc0, !PT ;  /* 0x0000ffff76127812 */ /* 0x000fc400078ec0ff */
[----:B------:R-:W-:Y:S01]  /*4a00*/  PRMT R123, R142, 0x7632, R123 ;  /* 0x000076328e7b7816 */ /* 0x000fe2000000007b */
[----:B------:R-:W-:Y:S01]  /*4a10*/  FADD.FTZ R143, R143, R148 ;  /* 0x000000948f8f7221 */ /* 0x000fe20000010000 */
[----:B------:R-:W-:Y:S02]  /*4a20*/  LOP3.LUT R4, R9, 0xff, RZ, 0xc0, !PT ;  /* 0x000000ff09047812 */ /* 0x000fe400078ec0ff */
[----:B------:R-:W-:Y:S01]  /*4a30*/  PRMT R9, R144, 0x5410, R113 ;  /* 0x0000541090097816 */ /* 0x000fe20000000071 */
[----:B------:R-:W-:Y:S01]  /*4a40*/  @!P6 HADD2 R67, -R144.H0_H0, -RZ.H0_H0 ;  /* 0xa00000ff9043e230 */ /* 0x000fe20000000900 */
[----:B------:R-:W-:Y:S01]  /*4a50*/  @!P4 PRMT R113, R117, 0x5410, RZ ;  /* 0x000054107571c816 */ /* 0x000fe200000000ff */
[----:B------:R-:W-:Y:S01]  /*4a60*/  @!P3 HADD2 R63, -R123.H0_H0, -RZ.H0_H0 ;  /* 0xa00000ff7b3fb230 */ /* 0x000fe20000000900 */
[----:B------:R-:W-:Y:S01]  /*4a70*/  ISETP.LE.U32.AND P4, PT, R4, UR12, PT ;  /* 0x0000000c04007c0c */ /* 0x000fe2000bf83070 */
[----:B------:R-:W-:Y:S01]  /*4a80*/  FADD.FTZ R146, R146, R143 ;  /* 0x0000008f92927221 */ /* 0x000fe20000010000 */
[----:B------:R-:W-:-:S02]  /*4a90*/  SHF.R.U32.HI R4, RZ, 0x8, R121 ;  /* 0x00000008ff047819 */ /* 0x000fc40000011679 */
[----:B-1----:R-:W-:Y:S01]  /*4aa0*/  F2FP.F16.F32.PACK_AB R122, R147, R116 ;  /* 0x00000074937a723e */ /* 0x002fe200000000ff */
[----:B------:R-:W-:Y:S01]  /*4ab0*/  FADD.FTZ R116, R116, R103 ;  /* 0x0000006774747221 */ /* 0x000fe20000010000 */
[----:B------:R-:W-:Y:S01]  /*4ac0*/  LOP3.LUT R4, R4, 0xffff, RZ, 0xc0, !PT ;  /* 0x0000ffff04047812 */ /* 0x000fe200078ec0ff */
[----:B------:R-:W-:Y:S01]  /*4ad0*/  FADD.FTZ R146, R141, R146 ;  /* 0x000000928d927221 */ /* 0x000fe20000010000 */
[----:B------:R-:W-:Y:S01]  /*4ae0*/  @!P6 PRMT R144, R67, 0x5410, RZ ;  /* 0x000054104390e816 */ /* 0x000fe200000000ff */
[----:B------:R-:W-:Y:S01]  /*4af0*/  @!P5 HADD2 R66, -R122.H0_H0, -RZ.H0_H0 ;  /* 0xa00000ff7a42d230 */ /* 0x000fe20000000900 */
[----:B------:R-:W-:Y:S01]  /*4b00*/  ISETP.LE.U32.AND P6, PT, R4, UR12, PT ;  /* 0x0000000c04007c0c */ /* 0x000fe2000bfc3070 */
[----:B------:R-:W-:Y:S01]  /*4b10*/  FADD.FTZ R147, R147, R116 ;  /* 0x0000007493937221 */ /* 0x000fe20000010000 */
        /* <DEDUP_REMOVED lines=8> */
[----:B------:R-:W-:Y:S02]  /*4ba0*/  LOP3.LUT R4, R16, 0xff, RZ, 0xc0, !PT ;  /* 0x000000ff10047812 */ /* 0x000fe400078ec0ff */
[----:B------:R-:W-:-:S02]  /*4bb0*/  PRMT R11, R142, 0x5410, R123 ;  /* 0x000054108e0b7816 */ /* 0x000fc4000000007b */
[----:B------:R-:W-:Y:S02]  /*4bc0*/  @!P4 PRMT R142, R64, 0x5410, RZ ;  /* 0x00005410408ec816 */ /* 0x000fe400000000ff */
[----:B------:R-:W-:Y:S02]  /*4bd0*/  ISETP.LE.U32.AND P4, PT, R4, UR12, PT ;  /* 0x0000000c04007c0c */ /* 0x000fe4000bf83070 */
[----:B------:R-:W-:Y:S02]  /*4be0*/  SHF.R.U32.HI R4, RZ, 0x18, R16 ;  /* 0x00000018ff047819 */ /* 0x000fe40000011610 */
[----:B------:R-:W-:Y:S01]  /*4bf0*/  LOP3.LUT R16, R16, 0xffff, RZ, 0xc0, !PT ;  /* 0x0000ffff10107812 */ /* 0x000fe200078ec0ff */
[----:B------:R-:W-:Y:S01]  /*4c00*/  @!P5 HADD2 R55, -R120.H0_H0, -RZ.H0_H0 ;  /* 0xa00000ff7837d230 */ /* 0x000fe20000000900 */
[----:B------:R-:W-:Y:S02]  /*4c10*/  @!P6 PRMT R121, R65, 0x5410, RZ ;  /* 0x000054104179e816 */ /* 0x000fe400000000ff */
[----:B------:R-:W-:Y:S01]  /*4c20*/  SHF.R.U32.HI R16, RZ, 0x8, R16 ;  /* 0x00000008ff107819 */ /* 0x000fe20000011610 */
[----:B------:R-:W1:Y:S01]  /*4c30*/  LDSM.16.MT88.4 R64, [R128+0x7000] ;  /* 0x007000008040783b */ /* 0x000e620000004200 */
[----:B------:R-:W-:Y:S01]  /*4c40*/  F2FP.F16.F32.PACK_AB R118, R145, R150 ;  /* 0x000000969176723e */ /* 0x000fe200000000ff */
[----:B------:R-:W-:Y:S01]  /*4c50*/  FADD.FTZ R150, R150, R147 ;  /* 0x0000009396967221 */ /* 0x000fe20000010000 */
[----:B------:R-:W-:-:S02]  /*4c60*/  LOP3.LUT R16, R16, 0xffff, RZ, 0xc0, !PT ;  /* 0x0000ffff10107812 */ /* 0x000fc400078ec0ff */
[----:B------:R-:W-:Y:S01]  /*4c70*/  @!P3 PRMT R123, R63, 0x5410, RZ ;  /* 0x000054103f7bb816 */ /* 0x000fe200000000ff */
[----:B------:R-:W-:Y:S01]  /*4c80*/  @!P4 HADD2 R62, -R118.H0_H0, -RZ.H0_H0 ;  /* 0xa00000ff763ec230 */ /* 0x000fe20000000900 */
[----:B------:R-:W-:Y:S01]  /*4c90*/  ISETP.LE.U32.AND P6, PT, R16, UR12, PT ;  /* 0x0000000c10007c0c */ /* 0x000fe2000bfc3070 */
[----:B------:R-:W-:Y:S01]  /*4ca0*/  FADD.FTZ R150, R145, R150 ;  /* 0x0000009691967221 */ /* 0x000fe20000010000 */
[----:B------:R-:W-:Y:S02]  /*4cb0*/  PRMT R117, R118, 0x7632, R117 ;  /* 0x0000763276757816 */ /* 0x000fe40000000075 */
[----:B------:R-:W-:Y:S02]  /*4cc0*/  ISETP.LE.U32.AND P3, PT, R4, UR12, PT ;  /* 0x0000000c04007c0c */ /* 0x000fe4000bf63070 */
[----:B------:R-:W-:Y:S02]  /*4cd0*/  LOP3.LUT R4, R163, 0xff, RZ, 0xc0, !PT ;  /* 0x000000ffa3047812 */ /* 0x000fe400078ec0ff */
[----:B------:R-:W-:-:S02]  /*4ce0*/  PRMT R16, R118, 0x5410, R117 ;  /* 0x0000541076107816 */ /* 0x000fc40000000075 */
[----:B------:R-:W-:Y:S02]  /*4cf0*/  @!P4 PRMT R118, R62, 0x5410, RZ ;  /* 0x000054103e76c816 */ /* 0x000fe400000000ff */
[----:B------:R-:W-:Y:S01]  /*4d00*/  ISETP.LE.U32.AND P4, PT, R4, UR12, PT ;  /* 0x0000000c04007c0c */ /* 0x000fe2000bf83070 */
[----:B------:R-:W-:Y:S01]  /*4d10*/  @!P6 HADD2 R60, -R117.H0_H0, -RZ.H0_H0 ;  /* 0xa00000ff753ce230 */ /* 0x000fe20000000900 */
[----:B------:R-:W-:Y:S02]  /*4d20*/  SHF.R.U32.HI R4, RZ, 0x10, R19 ;  /* 0x00000010ff047819 */ /* 0x000fe40000011613 */
[----:B------:R-:W-:Y:S02]  /*4d30*/  PRMT R119, R120, 0x7632, R119 ;  /* 0x0000763278777816 */ /* 0x000fe40000000077 */
[----:B------:R-:W-:Y:S02]  /*4d40*/  LOP3.LUT R4, R4, 0xff, RZ, 0xc0, !PT ;  /* 0x000000ff04047812 */ /* 0x000fe400078ec0ff */
[----:B------:R-:W-:Y:S01]  /*4d50*/  @!P6 PRMT R117, R60, 0x5410, RZ ;  /* 0x000054103c75e816 */ /* 0x000fe200000000ff */
[----:B------:R-:W-:Y:S01]  /*4d60*/  @!P3 HADD2 R54, -R119.H0_H0, -RZ.H0_H0 ;  /* 0xa00000ff7736b230 */ /* 0x000fe20000000900 */
[----:B------:R-:W-:-:S02]  /*4d70*/  ISETP.LE.U32.AND P6, PT, R4, UR12, PT ;  /* 0x0000000c04007c0c */ /* 0x000fc4000bfc3070 */
[----:B------:R-:W-:Y:S01]  /*4d80*/  LOP3.LUT R4, R163, 0xffff, RZ, 0xc0, !PT ;  /* 0x0000ffffa3047812 */ /* 0x000fe200078ec0ff */
[----:B------:R-:W-:Y:S01]  /*4d90*/  @!P4 HADD2 R61, -R28.H0_H0, -RZ.H0_H0 ;  /* 0xa00000ff1c3dc230 */ /* 0x000fe20000000900 */
[----:B------:R-:W-:Y:S02]  /*4da0*/  SHF.R.U32.HI R5, RZ, 0x18, R163 ;  /* 0x00000018ff057819 */ /* 0x000fe400000116a3 */
[----:B------:R-:W-:Y:S02]  /*4db0*/  SHF.R.U32.HI R4, RZ, 0x8, R4 ;  /* 0x00000008ff047819 */ /* 0x000fe40000011604 */
[----:B------:R-:W-:Y:S02]  /*4dc0*/  PRMT R153, R120, 0x5410, R119 ;  /* 0x0000541078997816 */ /* 0x000fe40000000077 */
[----:B------:R-:W-:Y:S02]  /*4dd0*/  LOP3.LUT R4, R4, 0xffff, RZ, 0xc0, !PT ;  /* 0x0000ffff04047812 */ /* 0x000fe400078ec0ff */
[----:B------:R-:W-:Y:S01]  /*4de0*/  SHF.R.U32.HI R163, RZ, 0x10, R163 ;  /* 0x00000010ffa37819 */ /* 0x000fe200000116a3 */
[----:B------:R-:W-:Y:S01]  /*4df0*/  @!P6 HADD2 R45, -R94.H0_H0, -RZ.H0_H0 ;  /* 0xa00000ff5e2de230 */ /* 0x000fe20000000900 */
[----:B------:R-:W-:-:S02]  /*4e00*/  @!P3 PRMT R119, R54, 0x5410, RZ ;  /* 0x000054103677b816 */ /* 0x000fc400000000ff */
[----:B------:R-:W-:Y:S02]  /*4e10*/  ISETP.LE.U32.AND P3, PT, R4, UR12, PT ;  /* 0x0000000c04007c0c */ /* 0x000fe4000bf63070 */
[----:B------:R-:W-:Y:S02]  /*4e20*/  LOP3.LUT R163, R163, 0xff, RZ, 0xc0, !PT ;  /* 0x000000ffa3a37812 */ /* 0x000fe400078ec0ff */
[----:B------:R-:W-:Y:S02]  /*4e30*/  @!P4 PRMT R28, R61, 0x5410, RZ ;  /* 0x000054103d1cc816 */ /* 0x000fe400000000ff */
[----:B------:R-:W-:Y:S01]  /*4e40*/  ISETP.LE.U32.AND P4, PT, R163, UR12, PT ;  /* 0x0000000ca3007c0c */ /* 0x000fe2000bf83070 */
[----:B-1----:R-:W-:Y:S01]  /*4e50*/  HMMA.16816.F32 R60, R56, R64, RZ ;  /* 0x00000040383c723c */ /* 0x002fe200000018ff */
[----:B------:R-:W-:Y:S02]  /*4e60*/  LOP3.LUT R4, R19, 0xffff, RZ, 0xc0, !PT ;  /* 0x0000ffff13047812 */ /* 0x000fe400078ec0ff */
[----:B------:R-:W-:Y:S01]  /*4e70*/  @!P5 PRMT R120, R55, 0x5410, RZ ;  /* 0x000054103778d816 */ /* 0x000fe200000000ff */
[----:B------:R-:W-:Y:S01]  /*4e80*/  IMAD.WIDE.U32 R54, R155, -0x2daee0ad, RZ ;  /* 0xd2511f539b367825 */ /* 0x000fe200078e00ff */
[----:B------:R-:W-:-:S03]  /*4e90*/  SHF.R.U32.HI R4, RZ, 0x8, R4 ;  /* 0x00000008ff047819 */ /* 0x000fc60000011604 */
[----:B------:R-:W-:Y:S01]  /*4ea0*/  @!P3 HADD2 R53, -R27.H0_H0, -RZ.H0_H0 ;  /* 0xa00000ff1b35b230 */ /* 0x000fe20000000900 */
[----:B------:R-:W-:Y:S01]  /*4eb0*/  ISETP.LE.U32.AND P5, PT, R5, UR12, PT ;  /* 0x0000000c05007c0c */ /* 0x000fe2000bfa3070 */
[----:B------:R-:W-:Y:S01]  /*4ec0*/  HMMA.16816.F32 R64, R56, R66, RZ ;  /* 0x000000423840723c */ /* 0x000fe200000018ff */
[----:B------:R-:W-:Y:S02]  /*4ed0*/  LOP3.LUT R4, R4, 0xffff, RZ, 0xc0, !PT ;  /* 0x0000ffff04047812 */ /* 0x000fe400078ec0ff */
[----:B------:R-:W-:Y:S01]  /*4ee0*/  @!P3 PRMT R27, R53, 0x5410, RZ ;  /* 0x00005410351bb816 */ /* 0x000fe200000000ff */
[----:B------:R-:W-:Y:S01]  /*4ef0*/  @!P4 HADD2 R51, -R30.H0_H0, -RZ.H0_H0 ;  /* 0xa00000ff1e33c230 */ /* 0x000fe20000000900 */
[----:B------:R-:W-:Y:S02]  /*4f00*/  ISETP.LE.U32.AND P3, PT, R4, UR12, PT ;  /* 0x0000000c04007c0c */ /* 0x000fe4000bf63070 */
[----:B------:R-:W-:Y:S02]  /*4f10*/  LOP3.LUT R4, R19, 0xff, RZ, 0xc0, !PT ;  /* 0x000000ff13047812 */ /* 0x000fe400078ec0ff */
[----:B------:R-:W-:-:S02]  /*4f20*/  @!P4 PRMT R30, R51, 0x5410, RZ ;  /* 0x00005410331ec816 */ /* 0x000fc400000000ff */
[----:B------:R-:W-:Y:S01]  /*4f30*/  ISETP.LE.U32.AND P4, PT, R4, UR12, PT ;  /* 0x0000000c04007c0c */ /* 0x000fe2000bf83070 */
[----:B------:R-:W-:Y:S01]  /*4f40*/  @!P5 HADD2 R48, -R29.H0_H0, -RZ.H0_H0 ;  /* 0xa00000ff1d30d230 */ /* 0x000fe20000000900 */
[----:B------:R-:W1:Y:S01]  /*4f50*/  LDSM.16.MT88.4 R4, [R128+0x7400] ;  /* 0x007400008004783b */ /* 0x000e620000004200 */
[----:B------:R-:W-:Y:S02]  /*4f60*/  SHF.R.U32.HI R19, RZ, 0x18, R19 ;  /* 0x00000018ff137819 */ /* 0x000fe40000011613 */
[----:B------:R-:W-:Y:S02]  /*4f70*/  SHF.R.U32.HI R157, RZ, 0x8, R157 ;  /* 0x00000008ff9d7819 */ /* 0x000fe4000001169d */
[----:B------:R-:W-:Y:S01]  /*4f80*/  @!P5 PRMT R29, R48, 0x5410, RZ ;  /* 0x00005410301dd816 */ /* 0x000fe200000000ff */
[----:B------:R-:W-:Y:S01]  /*4f90*/  @!P3 HADD2 R46, -R91.H0_H0, -RZ.H0_H0 ;  /* 0xa00000ff5b2eb230 */ /* 0x000fe20000000900 */
[----:B------:R-:W-:Y:S02]  /*4fa0*/  ISETP.LE.U32.AND P5, PT, R19, UR12, PT ;  /* 0x0000000c13007c0c */ /* 0x000fe4000bfa3070 */
[----:B------:R-:W-:-:S02]  /*4fb0*/  @!P0 PRMT R86, R49, 0x5410, RZ ;  /* 0x0000541031568816 */ /* 0x000fc400000000ff */
[----:B------:R-:W-:Y:S01]  /*4fc0*/  LOP3.LUT R157, R157, 0xffff, RZ, 0xc0, !PT ;  /* 0x0000ffff9d9d7812 */ /* 0x000fe200078ec0ff */
[----:B------:R-:W-:Y:S01]  /*4fd0*/  @!P4 HADD2 R47, -R93.H0_H0, -RZ.H0_H0 ;  /* 0xa00000ff5d2fc230 */ /* 0x000fe20000000900 */
[----:B------:R-:W-:Y:S02]  /*4fe0*/  LOP3.LUT R155, R17, 0xff, RZ, 0xc0, !PT ;  /* 0x000000ff119b7812 */ /* 0x000fe400078ec0ff */
[----:B------:R-:W-:Y:S02]  /*4ff0*/  @!P3 PRMT R91, R46, 0x5410, RZ ;  /* 0x000054102e5bb816 */ /* 0x000fe400000000ff */
[----:B------:R-:W-:Y:S02]  /*5000*/  @!P4 PRMT R93, R47, 0x5410, RZ ;  /* 0x000054102f5dc816 */ /* 0x000fe400000000ff */
[----:B------:R-:W-:Y:S01]  /*5010*/  @!P6 PRMT R94, R45, 0x5410, RZ ;  /* 0x000054102d5ee816 */ /* 0x000fe200000000ff */
[----:B------:R-:W-:Y:S01]  /*5020*/  @!P5 HADD2 R50, -R87.H0_H0, -RZ.H0_H0 ;  /* 0xa00000ff5732d230 */ /* 0x000fe20000000900 */
[----:B------:R-:W-:-:S02]  /*5030*/  LOP3.LUT R138, R138, 0xff, RZ, 0xc0, !PT ;  /* 0x000000ff8a8a7812 */ /* 0x000fc400078ec0ff */
[----:B------:R-:W-:Y:S02]  /*5040*/  LOP3.LUT R53, R54, 0xffff, RZ, 0xc0, !PT ;  /* 0x0000ffff36357812 */ /* 0x000fe400078ec0ff */
[----:B------:R-:W-:Y:S02]  /*5050*/  @!P5 PRMT R87, R50, 0x5410, RZ ;  /* 0x000054103257d816 */ /* 0x000fe400000000ff */
[----:B------:R-:W2:Y:S01]  /*5060*/  LDSM.16.MT88.4 R48, [R130+0x8000] ;  /* 0x008000008230783b */ /* 0x000ea20000004200 */
[----:B------:R-:W-:Y:S02]  /*5070*/  ISETP.LE.U32.AND P5, PT, R157, UR12, PT ;  /* 0x0000000c9d007c0c */ /* 0x000fe4000bfa3070 */
[----:B------:R-:W-:Y:S02]  /*5080*/  ISETP.LE.U32.AND P4, PT, R138, UR12, PT ;  /* 0x0000000c8a007c0c */ /* 0x000fe4000bf83070 */
[----:B------:R-:W-:Y:S02]  /*5090*/  LOP3.LUT R156, R55, UR22, R156, 0x96, !PT ;  /* 0x00000016379c7c12 */ /* 0x000fe4000f8e969c */
[----:B------:R-:W-:-:S02]  /*50a0*/  LOP3.LUT R157, R54, 0xff, RZ, 0xc0, !PT ;  /* 0x000000ff369d7812 */ /* 0x000fc400078ec0ff */
[----:B------:R-:W-:Y:S02]  /*50b0*/  LOP3.LUT R138, R164, 0xffff, RZ, 0xc0, !PT ;  /* 0x0000ffffa48a7812 */ /* 0x000fe400078ec0ff */
[----:B------:R-:W-:Y:S01]  /*50c0*/  LOP3.LUT R165, R156, 0xff, RZ, 0xc0, !PT ;  /* 0x000000ff9ca57812 */ /* 0x000fe200078ec0ff */
[C---:B-1----:R-:W-:Y:S02]  /*50d0*/  HMMA.16816.F32 R64, R12.reuse, R6, R64 ;  /* 0x000000060c40723c */ /* 0x042fe40000001840 */
[----:B------:R-:W-:Y:S01]  /*50e0*/  @!P5 HADD2 R44, -R85.H0_H0, -RZ.H0_H0 ;  /* 0xa00000ff552cd230 */ /* 0x000fe20000000900 */
[----:B------:R-:W-:Y:S01]  /*50f0*/  SHF.R.U32.HI R163, RZ, 0x18, R156 ;  /* 0x00000018ffa37819 */ /* 0x000fe2000001169c */
[----:B------:R-:W-:Y:S01]  /*5100*/  @!P4 HADD2 R52, -R84.H0_H0, -RZ.H0_H0 ;  /* 0xa00000ff5434c230 */ /* 0x000fe20000000900 */
[----:B------:R-:W-:Y:S01]  /*5110*/  SHF.R.U32.HI R55, RZ, 0x10, R54 ;  /* 0x00000010ff377819 */ /* 0x000fe20000011636 */
[----:B------:R-:W-:Y:S01]  /*5120*/  HMMA.16816.F32 R60, R12, R4, R60 ;  /* 0x000000040c3c723c */ /* 0x000fe2000000183c */
[----:B------:R-:W-:-:S02]  /*5130*/  SHF.R.U32.HI R6, RZ, 0x8, R139 ;  /* 0x00000008ff067819 */ /* 0x000fc4000001168b */
[----:B------:R-:W-:Y:S02]  /*5140*/  @!P5 PRMT R85, R44, 0x5410, RZ ;  /* 0x000054102c55d816 */ /* 0x000fe400000000ff */
[----:B------:R-:W-:Y:S02]  /*5150*/  PRMT R159, R159, 0x5410, R6 ;  /* 0x000054109f9f7816 */ /* 0x000fe40000000006 */
[----:B------:R-:W-:Y:S02]  /*5160*/  SHF.R.U32.HI R6, RZ, 0x10, R17 ;  /* 0x00000010ff067819 */ /* 0x000fe40000011611 */
[----:B------:R-:W-:Y:S02]  /*5170*/  LOP3.LUT R4, R164, 0xff, RZ, 0xc0, !PT ;  /* 0x000000ffa4047812 */ /* 0x000fe400078ec0ff */
[----:B------:R-:W-:Y:S02]  /*5180*/  LOP3.LUT R5, R17, 0xffff, RZ, 0xc0, !PT ;  /* 0x0000ffff11057812 */ /* 0x000fe400078ec0ff */
[----:B------:R-:W-:-:S02]  /*5190*/  LOP3.LUT R6, R6, 0xff, RZ, 0xc0, !PT ;  /* 0x000000ff06067812 */ /* 0x000fc400078ec0ff */
[----:B------:R-:W-:Y:S02]  /*51a0*/  SHF.R.U32.HI R17, RZ, 0x18, R17 ;  /* 0x00000018ff117819 */ /* 0x000fe40000011611 */
[----:B------:R-:W-:Y:S02]  /*51b0*/  SHF.R.U32.HI R44, RZ, 0x8, R5 ;  /* 0x00000008ff2c7819 */ /* 0x000fe40000011605 */
[----:B------:R-:W-:Y:S02]  /*51c0*/  ISETP.LE.U32.AND P5, PT, R4, UR12, PT ;  /* 0x0000000c04007c0c */ /* 0x000fe4000bfa3070 */
[----:B------:R-:W-:Y:S02]  /*51d0*/  PRMT R17, R6, 0x5410, R17 ;  /* 0x0000541006117816 */ /* 0x000fe40000000011 */
[----:B------:R-:W1:Y:S01]  /*51e0*/  LDSM.16.MT88.4 R4, [R130+0x8400] ;  /* 0x008400008204783b */ /* 0x000e620000004200 */
[----:B------:R-:W-:Y:S02]  /*51f0*/  PRMT R155, R155, 0x5410, R44 ;  /* 0x000054109b9b7816 */ /* 0x000fe4000000002c */
[----:B--2---:R-:W-:Y:S01]  /*5200*/  HMMA.16816.F32 R44, R56, R48, RZ ;  /* 0x00000030382c723c */ /* 0x004fe200000018ff */
[----:B------:R-:W-:-:S02]  /*5210*/  @!P4 PRMT R84, R52, 0x5410, RZ ;  /* 0x000054103454c816 */ /* 0x000fc400000000ff */
[----:B------:R-:W-:Y:S02]  /*5220*/  LOP3.LUT R19, R154, 0xff, RZ, 0xc0, !PT ;  /* 0x000000ff9a137812 */ /* 0x000fe400078ec0ff */
[----:B------:R-:W-:Y:S01]  /*5230*/  SHF.R.U32.HI R54, RZ, 0x18, R54 ;  /* 0x00000018ff367819 */ /* 0x000fe20000011636 */
[----:B------:R-:W-:Y:S01]  /*5240*/  HMMA.16816.F32 R48, R56, R50, RZ ;  /* 0x000000323830723c */ /* 0x000fe200000018ff */
[----:B------:R-:W-:Y:S02]  /*5250*/  LOP3.LUT R55, R55, 0xff, RZ, 0xc0, !PT ;  /* 0x000000ff37377812 */ /* 0x000fe400078ec0ff */
[----:B------:R-:W-:Y:S02]  /*5260*/  ISETP.LE.U32.AND P6, PT, R161, UR12, PT ;  /* 0x0000000ca1007c0c */ /* 0x000fe4000bfc3070 */
[----:B------:R-:W-:Y:S02]  /*5270*/  PRMT R19, R19, 0x5410, R158 ;  /* 0x0000541013137816 */ /* 0x000fe4000000009e */
[----:B------:R-:W-:-:S02]  /*5280*/  PRMT R161, R55, 0x5410, R54 ;  /* 0x0000541037a17816 */ /* 0x000fc40000000036 */
[--C-:B------:R-:W-:Y:S02]  /*5290*/  HSET2.LE.AND R155, R155, R152.reuse, PT ;  /* 0x000000989b9b7233 */ /* 0x100fe40003803000 */
[----:B------:R-:W-:Y:S02]  /*52a0*/  HSET2.LE.AND R159, R159, R152, PT ;  /* 0x000000989f9f7233 */ /* 0x000fe40003803000 */
[----:B------:R-:W-:Y:S02]  /*52b0*/  @!P2 PRMT R35, R114, 0x5410, RZ ;  /* 0x000054107223a816 */ /* 0x000fe400000000ff */
[----:B------:R-:W-:Y:S01]  /*52c0*/  LOP3.LUT R8, R155, R8, RZ, 0xc0, !PT ;  /* 0x000000089b087212 */ /* 0x000fe200078ec0ff */
[----:B------:R-:W-:Y:S01]  /*52d0*/  @!P6 HADD2 R23, -R33.H0_H0, -RZ.H0_H0 ;  /* 0xa00000ff2117e230 */ /* 0x000fe20000000900 */
[----:B------:R-:W-:Y:S02]  /*52e0*/  LOP3.LUT R10, R159, R10, RZ, 0xc0, !PT ;  /* 0x0000000a9f0a7212 */ /* 0x000fe400078ec0ff */
[----:B------:R-:W-:-:S02]  /*52f0*/  LOP3.LUT R160, R160, 0xff, RZ, 0xc0, !PT ;  /* 0x000000ffa0a07812 */ /* 0x000fc400078ec0ff */
[----:B------:R-:W-:Y:S02]  /*5300*/  SHF.R.U32.HI R139, RZ, 0x18, R164 ;  /* 0x00000018ff8b7819 */ /* 0x000fe400000116a4 */
[----:B------:R-:W-:Y:S02]  /*5310*/  ISETP.LE.U32.AND P0, PT, R160, UR12, PT ;  /* 0x0000000ca0007c0c */ /* 0x000fe4000bf03070 */
[----:B------:R-:W-:Y:S02]  /*5320*/  ISETP.LE.U32.AND P3, PT, R162, UR12, PT ;  /* 0x0000000ca2007c0c */ /* 0x000fe4000bf63070 */
[----:B------:R-:W-:Y:S02]  /*5330*/  ISETP.LE.U32.AND P2, PT, R139, UR12, PT ;  /* 0x0000000c8b007c0c */ /* 0x000fe4000bf43070 */
[----:B------:R-:W-:Y:S01]  /*5340*/  SHF.R.U32.HI R138, RZ, 0x8, R138 ;  /* 0x00000008ff8a7819 */ /* 0x000fe2000001168a */
[----:B-1----:R-:W-:Y:S01]  /*5350*/  HMMA.16816.F32 R44, R12, R4, R44 ;  /* 0x000000040c2c723c */ /* 0x002fe2000000182c */
[----:B------:R-:W-:-:S02]  /*5360*/  SHF.R.U32.HI R154, RZ, 0x10, R164 ;  /* 0x00000010ff9a7819 */ /* 0x000fc400000116a4 */
[----:B------:R-:W-:-:S03]  /*5370*/  LOP3.LUT R138, R138, 0xffff, RZ, 0xc0, !PT ;  /* 0x0000ffff8a8a7812 */ /* 0x000fc600078ec0ff */
[----:B------:R-:W-:Y:S01]  /*5380*/  @!P0 HADD2 R24, -R34.H0_H0, -RZ.H0_H0 ;  /* 0xa00000ff22188230 */ /* 0x000fe20000000900 */
[----:B------:R-:W-:Y:S01]  /*5390*/  HMMA.16816.F32 R48, R12, R6, R48 ;  /* 0x000000060c30723c */ /* 0x000fe20000001830 */
[----:B------:R-:W-:Y:S01]  /*53a0*/  SHF.R.U32.HI R4, RZ, 0x8, R18 ;  /* 0x00000008ff047819 */ /* 0x000fe20000011612 */
[----:B------:R-:W-:Y:S01]  /*53b0*/  FFMA.FTZ R18, R26, UR34, -R151 ;  /* 0x000000221a127c23 */ /* 0x000fe20008010897 */
[----:B------:R-:W-:Y:S01]  /*53c0*/  SHF.R.U32.HI R5, RZ, 0x10, R156 ;  /* 0x00000010ff057819 */ /* 0x000fe2000001169c */
[----:B------:R-:W-:Y:S01]  /*53d0*/  @!P3 HADD2 R26, -R32.H0_H0, -RZ.H0_H0 ;  /* 0xa00000ff201ab230 */ /* 0x000fe20000000900 */
[----:B------:R-:W-:Y:S01]  /*53e0*/  LOP3.LUT R4, R4, 0xffff, RZ, 0xc0, !PT ;  /* 0x0000ffff04047812 */ /* 0x000fe200078ec0ff */
[----:B------:R1:W2:Y:S01]  /*53f0*/  MUFU.EX2 R151, R18 ;  /* 0x0000001200977308 */ /* 0x0002a20000000800 */
[----:B------:R-:W-:Y:S02]  /*5400*/  SHF.R.U32.HI R6, RZ, 0x8, R53 ;  /* 0x00000008ff067819 */ /* 0x000fe40000011635 */
[----:B------:R-:W-:-:S02]  /*5410*/  ISETP.LE.U32.AND P4, PT, R4, UR12, PT ;  /* 0x0000000c04007c0c */ /* 0x000fc4000bf83070 */
[----:B------:R-:W-:Y:S01]  /*5420*/  LOP3.LUT R4, R156, 0xffff, RZ, 0xc0, !PT ;  /* 0x0000ffff9c047812 */ /* 0x000fe200078ec0ff */
[----:B------:R-:W-:Y:S01]  /*5430*/  FFMA.FTZ R156, R22, UR34, -R149 ;  /* 0x00000022169c7c23 */ /* 0x000fe20008010895 */
[----:B------:R-:W-:Y:S02]  /*5440*/  PRMT R157, R157, 0x5410, R6 ;  /* 0x000054109d9d7816 */ /* 0x000fe40000000006 */
[----:B------:R-:W-:Y:S01]  /*5450*/  SHF.R.U32.HI R6, RZ, 0x8, R4 ;  /* 0x00000008ff067819 */ /* 0x000fe20000011604 */
[----:B------:R-:W3:Y:S01]  /*5460*/  MUFU.EX2 R149, R156 ;  /* 0x0000009c00957308 */ /* 0x000ee20000000800 */
[----:B------:R-:W-:Y:S02]  /*5470*/  LOP3.LUT R4, R5, 0xff, RZ, 0xc0, !PT ;  /* 0x000000ff05047812 */ /* 0x000fe400078ec0ff */
[----:B------:R-:W-:Y:S02]  /*5480*/  PRMT R165, R165, 0x5410, R6 ;  /* 0x00005410a5a57816 */ /* 0x000fe40000000006 */
[----:B------:R-:W-:Y:S01]  /*5490*/  PRMT R163, R4, 0x5410, R163 ;  /* 0x0000541004a37816 */ /* 0x000fe200000000a3 */
[----:B------:R-:W-:Y:S01]  /*54a0*/  @!P4 HADD2 R25, -R31.H0_H0, -RZ.H0_H0 ;  /* 0xa00000ff1f19c230 */ /* 0x000fe20000000900 */
[----:B------:R-:W4:Y:S01]  /*54b0*/  LDSM.16.MT88.4 R4, [R128+0x8000] ;  /* 0x008000008004783b */ /* 0x000f220000004200 */
[----:B-1----:R-:W-:-:S02]  /*54c0*/  HSET2.LE.AND R18, R17, R152, PT ;  /* 0x0000009811127233 */ /* 0x002fc40003803000 */
[----:B------:R-:W-:Y:S02]  /*54d0*/  HSET2.LE.AND R165, R165, R152, PT ;  /* 0x00000098a5a57233 */ /* 0x000fe40003803000 */
[----:B--2---:R-:W-:Y:S01]  /*54e0*/  F2FP.F16.F32.PACK_AB R114, R188, R151 ;  /* 0x00000097bc72723e */ /* 0x004fe200000000ff */
[----:B------:R-:W-:Y:S01]  /*54f0*/  FADD.FTZ R151, R151, R150 ;  /* 0x0000009697977221 */ /* 0x000fe20000010000 */
[----:B------:R-:W-:Y:S02]  /*5500*/  LOP3.LUT R9, R18, R9, RZ, 0xc0, !PT ;  /* 0x0000000912097212 */ /* 0x000fe400078ec0ff */
[----:B------:R-:W-:Y:S01]  /*5510*/  @!P4 PRMT R31, R25, 0x5410, RZ ;  /* 0x00005410191fc816 */ /* 0x000fe200000000ff */
[----:B------:R-:W-:Y:S01]  /*5520*/  @!P5 HADD2 R22, -R114.H0_H0, -RZ.H0_H0 ;  /* 0xa00000ff7216d230 */ /* 0x000fe20000000900 */
[----:B---3--:R-:W-:Y:S01]  /*5530*/  F2FP.F16.F32.PACK_AB R155, R186, R149 ;  /* 0x00000095ba9b723e */ /* 0x008fe200000000ff */
[----:B------:R-:W-:Y:S01]  /*5540*/  FADD.FTZ R149, R149, R146 ;  /* 0x0000009295957221 */ /* 0x000fe20000010000 */
[----:B------:R-:W-:Y:S01]  /*5550*/  ISETP.LE.U32.AND P4, PT, R138, UR12, PT ;  /* 0x0000000c8a007c0c */ /* 0x000fe2000bf83070 */
[----:B------:R-:W-:Y:S01]  /*5560*/  FADD.FTZ R188, R188, R151 ;  /* 0x00000097bcbc7221 */ /* 0x000fe20000010000 */
[----:B------:R-:W-:Y:S01]  /*5570*/  @!P0 PRMT R34, R24, 0x5410, RZ ;  /* 0x0000541018228816 */ /* 0x000fe200000000ff */
[----:B------:R-:W-:Y:S01]  /*5580*/  FADD.FTZ R186, R186, R149 ;  /* 0x00000095baba7221 */ /* 0x000fe20000010000 */
[----:B------:R-:W-:-:S02]  /*5590*/  LEA R138, P0, R88, UR4, 0x1 ;  /* 0x00000004588a7c11 */ /* 0x000fc4000f8008ff */
[----:B------:R-:W-:Y:S02]  /*55a0*/  LOP3.LUT R154, R154, 0xff, RZ, 0xc0, !PT ;  /* 0x000000ff9a9a7812 */ /* 0x000fe400078ec0ff */
[----:B------:R-:W-:Y:S02]  /*55b0*/  @!P3 PRMT R32, R26, 0x5410, RZ ;  /* 0x000054101a20b816 */ /* 0x000fe400000000ff */
[----:B------:R-:W-:Y:S02]  /*55c0*/  LEA.HI.X R139, R88, UR5, R21, 0x1, P0 ;  /* 0x00000005588b7c11 */ /* 0x000fe400080f0c15 */
[----:B------:R-:W-:Y:S02]  /*55d0*/  ISETP.LE.U32.AND P3, PT, R154, UR12, PT ;  /* 0x0000000c9a007c0c */ /* 0x000fe4000bf63070 */
[----:B------:R-:W-:Y:S01]  /*55e0*/  @!P6 PRMT R33, R23, 0x5410, RZ ;  /* 0x000054101721e816 */ /* 0x000fe200000000ff */
[----:B------:R-:W-:Y:S04]  /*55f0*/  STG.E.U16 desc[UR20][R138.64], R93 ;  /* 0x0000005d8a007986 */ /* 0x000fe8000c101514 */
[----:B------:R-:W-:Y:S06]  /*5600*/  STG.E.U16 desc[UR20][R138.64+0x2], R91 ;  /* 0x0000025b8a007986 */ /* 0x000fec000c101514 */
[----:B------:R-:W-:Y:S01]  /*5610*/  @!P3 HADD2 R20, -R155.H0_H0, -RZ.H0_H0 ;  /* 0xa00000ff9b14b230 */ /* 0x000fe20000000900 */
[C---:B----4-:R-:W-:Y:S06]  /*5620*/  HMMA.16816.F32 R52, R56.reuse, R4, RZ ;  /* 0x000000043834723c */ /* 0x050fec00000018ff */
[----:B------:R-:W-:Y:S01]  /*5630*/  HMMA.16816.F32 R56, R56, R6, RZ ;  /* 0x000000063838723c */ /* 0x000fe200000018ff */
[----:B------:R-:W-:-:S05]  /*5640*/  HSET2.LE.AND R4, R19, R152, PT ;  /* 0x0000009813047233 */ /* 0x000fca0003803000 */
[----:B------:R-:W-:Y:S02]  /*5650*/  LOP3.LUT R11, R4, R11, RZ, 0xc0, !PT ;  /* 0x0000000b040b7212 */ /* 0x000fe400078ec0ff */
[--C-:B------:R-:W-:Y:S02]  /*5660*/  HSET2.LE.AND R6, R157, R152.reuse, PT ;  /* 0x000000989d067233 */ /* 0x100fe40003803000 */
[--C-:B------:R-:W-:Y:S02]  /*5670*/  HSET2.LE.AND R7, R161, R152.reuse, PT ;  /* 0x00000098a1077233 */ /* 0x100fe40003803000 */
[----:B------:R-:W-:Y:S02]  /*5680*/  HSET2.LE.AND R152, R163, R152, PT ;  /* 0x00000098a3987233 */ /* 0x000fe40003803000 */
[----:B------:R-:W-:-:S03]  /*5690*/  LOP3.LUT R4, R165, R16, RZ, 0xc0, !PT ;  /* 0x00000010a5047212 */ /* 0x000fc600078ec0ff */
[----:B------:R-:W-:Y:S02]  /*56a0*/  LOP3.LUT R5, R152, R153, RZ, 0xc0, !PT ;  /* 0x0000009998057212 */ /* 0x000fe400078ec0ff */
[C---:B------:R-:W-:Y:S02]  /*56b0*/  PRMT R153, R114.reuse, 0x7632, R153 ;  /* 0x0000763272997816 */ /* 0x040fe40000000099 */
[C---:B------:R-:W-:Y:S02]  /*56c0*/  PRMT R152, R155.reuse, 0x7632, R152 ;  /* 0x000076329b987816 */ /* 0x040fe40000000098 */
[----:B------:R-:W-:Y:S01]  /*56d0*/  PRMT R17, R114, 0x5410, R153 ;  /* 0x0000541072117816 */ /* 0x000fe20000000099 */
[----:B------:R-:W-:Y:S01]  /*56e0*/  @!P4 HADD2 R21, -R153.H0_H0, -RZ.H0_H0 ;  /* 0xa00000ff9915c230 */ /* 0x000fe20000000900 */
[----:B------:R-:W-:Y:S01]  /*56f0*/  PRMT R16, R155, 0x5410, R152 ;  /* 0x000054109b107816 */ /* 0x000fe20000000098 */
[----:B------:R-:W-:Y:S01]  /*5700*/  @!P2 HADD2 R3, -R152.H0_H0, -RZ.H0_H0 ;  /* 0xa00000ff9803a230 */ /* 0x000fe20000000900 */
[----:B------:R-:W-:-:S02]  /*5710*/  LOP3.LUT R6, R6, R17, RZ, 0xc0, !PT ;  /* 0x0000001106067212 */ /* 0x000fc400078ec0ff */
[----:B------:R-:W-:Y:S02]  /*5720*/  LOP3.LUT R7, R7, R16, RZ, 0xc0, !PT ;  /* 0x0000001007077212 */ /* 0x000fe400078ec0ff */
[----:B------:R-:W1:Y:S01]  /*5730*/  LDSM.16.MT88.4 R16, [R128+0x8400] ;  /* 0x008400008010783b */ /* 0x000e620000004200 */
[----:B------:R-:W-:Y:S01]  /*5740*/  @!P2 PRMT R152, R3, 0x5410, RZ ;  /* 0x000054100398a816 */ /* 0x000fe200000000ff */
[----:B------:R-:W-:Y:S01]  /*5750*/  IMAD.U32 R3, RZ, RZ, UR17 ;  /* 0x00000011ff037e24 */ /* 0x000fe2000f8e00ff */
[----:B------:R-:W-:Y:S02]  /*5760*/  @!P5 PRMT R114, R22, 0x5410, RZ ;  /* 0x000054101672d816 */ /* 0x000fe400000000ff */
[----:B------:R-:W-:Y:S02]  /*5770*/  @!P4 PRMT R153, R21, 0x5410, RZ ;  /* 0x000054101599c816 */ /* 0x000fe400000000ff */
[----:B------:R-:W-:Y:S01]  /*5780*/  @!P3 PRMT R155, R20, 0x5410, RZ ;  /* 0x00005410149bb816 */ /* 0x000fe200000000ff */
        /* <DEDUP_REMOVED lines=34> */
[----:B------:R-:W-:-:S05]  /*59b0*/  IMAD.WIDE R12, R3, 0x2, R138 ;  /* 0x00000002030c7825 */ /* 0x000fca00078e028a */
[----:B------:R-:W-:Y:S01]  /*59c0*/  STG.E.U16 desc[UR20][R12.64], R94 ;  /* 0x0000005e0c007986 */ /* 0x000fe2000c101514 */
[C---:B--2---:R-:W-:Y:S03]  /*59d0*/  HMMA.16816.F32 R60, R4.reuse, R16, R60 ;  /* 0x00000010043c723c */ /* 0x044fe6000000183c */
[----:B------:R-:W-:Y:S03]  /*59e0*/  STG.E.U16 desc[UR20][R12.64+0x2], R87 ;  /* 0x000002570c007986 */ /* 0x000fe6000c101514 */
[C---:B------:R-:W-:Y:S01]  /*59f0*/  HMMA.16816.F32 R64, R4.reuse, R18, R64 ;  /* 0x000000120440723c */ /* 0x040fe20000001840 */
[----:B------:R-:W-:Y:S04]  /*5a00*/  STG.E.U16 desc[UR20][R138.64+0x10], R86 ;  /* 0x000010568a007986 */ /* 0x000fe8000c101514 */
[----:B------:R-:W-:Y:S01]  /*5a10*/  STG.E.U16 desc[UR20][R138.64+0x12], R85 ;  /* 0x000012558a007986 */ /* 0x000fe2000c101514 */
[C---:B---3--:R-:W-:Y:S03]  /*5a20*/  HMMA.16816.F32 R52, R4.reuse, R8, R52 ;  /* 0x000000080434723c */ /* 0x048fe60000001834 */
[----:B------:R1:W-:Y:S03]  /*5a30*/  STG.E.U16 desc[UR20][R12.64+0x10], R84 ;  /* 0x000010540c007986 */ /* 0x0003e6000c101514 */
[----:B------:R-:W-:Y:S01]  /*5a40*/  HMMA.16816.F32 R56, R4, R10, R56 ;  /* 0x0000000a0438723c */ /* 0x000fe20000001838 */
[----:B------:R2:W-:Y:S04]  /*5a50*/  STG.E.U16 desc[UR20][R12.64+0x12], R35 ;  /* 0x000012230c007986 */ /* 0x0005e8000c101514 */
[----:B------:R2:W-:Y:S04]  /*5a60*/  STG.E.U16 desc[UR20][R138.64+0x20], R28 ;  /* 0x0000201c8a007986 */ /* 0x0005e8000c101514 */
[----:B------:R2:W-:Y:S04]  /*5a70*/  STG.E.U16 desc[UR20][R138.64+0x22], R27 ;  /* 0x0000221b8a007986 */ /* 0x0005e8000c101514 */
[----:B------:R2:W-:Y:S04]  /*5a80*/  STG.E.U16 desc[UR20][R12.64+0x20], R30 ;  /* 0x0000201e0c007986 */ /* 0x0005e8000c101514 */
[----:B------:R2:W-:Y:S04]  /*5a90*/  STG.E.U16 desc[UR20][R12.64+0x22], R29 ;  /* 0x0000221d0c007986 */ /* 0x0005e8000c101514 */
[----:B------:R2:W-:Y:S01]  /*5aa0*/  STG.E.U16 desc[UR20][R138.64+0x30], R32 ;  /* 0x000030208a007986 */ /* 0x0005e2000c101514 */
[----:B-1----:R-:W-:-:S03]  /*5ab0*/  IADD3 R84, P0, R138, -0x80, RZ ;  /* 0xffffff808a547810 */ /* 0x002fc60007f1e0ff */
[----:B------:R2:W-:Y:S01]  /*5ac0*/  STG.E.U16 desc[UR20][R138.64+0x32], R31 ;  /* 0x0000321f8a007986 */ /* 0x0005e2000c101514 */
[----:B------:R-:W-:-:S03]  /*5ad0*/  IADD3.X R87, R139, -0x1, RZ, P0, !PT ;  /* 0xffffffff8b577810 */ /* 0x000fc600007fe4ff */
        /* <DEDUP_REMOVED lines=18> */
[----:B------:R-:W-:Y:S05]  /*5c00*/  @!P1 BRA `(.L_x_990) ;  /* 0x0000003c00f09947 */ /* 0x000fea0003800000 */
        /* <DEDUP_REMOVED lines=17> */
[----:B--2---:R-:W2:Y:S01]  /*5d20*/  @!P4 LDC.64 R12, c[0x0][0x220] ;  /* 0x00008800ff0ccb82 */ /* 0x004ea20000000a00 */
        /* <DEDUP_REMOVED lines=54> */
[----:B------:R-:W5:Y:S04]  /*6090*/  LDSM.16.M88.4 R16, [R132+0x3800] ;  /* 0x003800008410783b */ /* 0x000f680000000200 */
[----:B------:R-:W5:Y:S04]  /*60a0*/  LDSM.16.M88.4 R96, [R132+0x3c00] ;  /* 0x003c00008460783b */ /* 0x000f680000000200 */
[----:B---3--:R-:W-:Y:S04]  /*60b0*/  LDSM.16.M88.4 R8, [R131] ;  /* 0x000000008308783b */ /* 0x008fe80000000200 */
[----:B------:R-:W3:Y:S04]  /*60c0*/  LDSM.16.M88.4 R92, [R129+0x3000] ;  /* 0x00300000815c783b */ /* 0x000ee80000000200 */
[----:B------:R-:W3:Y:S04]  /*60d0*/  LDSM.16.M88.4 R116, [R129+0x3400] ;  /* 0x003400008174783b */ /* 0x000ee80000000200 */
[----:B------:R-:W3:Y:S04]  /*60e0*/  LDSM.16.M88.4 R12, [R129+0x3800] ;  /* 0x00380000810c783b */ /* 0x000ee80000000200 */
[----:B------:R-:W3:Y:S04]  /*60f0*/  LDSM.16.M88.4 R104, [R129+0x3c00] ;  /* 0x003c00008168783b */ /* 0x000ee80000000200 */
[----:B------:R-:W-:Y:S01]  /*6100*/  LDSM.16.M88.4 R88, [R133+0x1000] ;  /* 0x001000008558783b */ /* 0x000fe20000000200 */
[C---:B--2---:R-:W-:Y:S03]  /*6110*/  HMMA.16816.F32 R84, R108.reuse, R32, RZ ;  /* 0x000000206c54723c */ /* 0x044fe600000018ff */
[----:B-1----:R-:W1:Y:S04]  /*6120*/  LDSM.16.M88.4 R4, [R132+0x4000] ;  /* 0x004000008404783b */ /* 0x002e680000000200 */
[----:B------:R-:W2:Y:S01]  /*6130*/  LDSM.16.M88.4 R100, [R132+0x4400] ;  /* 0x004400008464783b */ /* 0x000ea20000000200 */
[C---:B------:R-:W-:Y:S03]  /*6140*/  HMMA.16816.F32 R32, R108.reuse, R34, RZ ;  /* 0x000000226c20723c */ /* 0x040fe600000018ff */
[----:B------:R-:W-:Y:S03]  /*6150*/  LDSM.16.M88.4 R120, [R131+0x1000] ;  /* 0x001000008378783b */ /* 0x000fe60000000200 */
[C---:B----4-:R-:W-:Y:S01]  /*6160*/  HMMA.16816.F32 R28, R108.reuse, R24, RZ ;  /* 0x000000186c1c723c */ /* 0x050fe200000018ff */
[----:B------:R-:W4:Y:S01]  /*6170*/  S2R R3, SR_TID.X ;  /* 0x0000000000037919 */ /* 0x000f220000002100 */
[----:B------:R-:W0:Y:S04]  /*6180*/  LDGDEPBAR ;  /* 0x00000000000079af */ /* 0x000e280000000000 */
[C---:B-----5:R-:W-:Y:S06]  /*6190*/  HMMA.16816.F32 R20, R108.reuse, R16, RZ ;  /* 0x000000106c14723c */ /* 0x060fec00000018ff */
[C---:B------:R-:W-:Y:S06]  /*61a0*/  HMMA.16816.F32 R24, R108.reuse, R26, RZ ;  /* 0x0000001a6c18723c */ /* 0x040fec00000018ff */
[C---:B------:R-:W-:Y:S06]  /*61b0*/  HMMA.16816.F32 R16, R108.reuse, R18, RZ ;  /* 0x000000126c10723c */ /* 0x040fec00000018ff */
[C---:B------:R-:W-:Y:S06]  /*61c0*/  HMMA.16816.F32 R112, R108.reuse, R96, RZ ;  /* 0x000000606c70723c */ /* 0x040fec00000018ff */
[----:B------:R-:W-:Y:S01]  /*61d0*/  HMMA.16816.F32 R108, R108, R98, RZ ;  /* 0x000000626c6c723c */ /* 0x000fe200000018ff */
[----:B------:R-:W5:Y:S01]  /*61e0*/  LDSM.16.M88.4 R96, [R132+0x4800] ;  /* 0x004800008460783b */ /* 0x000f620000000200 */
[----:B----4-:R-:W-:-:S04]  /*61f0*/  IMAD.SHL.U32 R3, R3, 0x2, RZ ;  /* 0x0000000203037824 */ /* 0x010fc800078e00ff */
[C---:B---3--:R-:W-:Y:S06]  /*6200*/  HMMA.16816.F32 R84, R8.reuse, R92, R84 ;  /* 0x0000005c0854723c */ /* 0x048fec0000001854 */
[C---:B------:R-:W-:Y:S01]  /*6210*/  HMMA.16816.F32 R32, R8.reuse, R94, R32 ;  /* 0x0000005e0820723c */ /* 0x040fe20000001820 */
[----:B------:R-:W3:Y:S05]  /*6220*/  LDSM.16.M88.4 R92, [R132+0x4c00] ;  /* 0x004c0000845c783b */ /* 0x000eea0000000200 */
[C---:B------:R-:W-:Y:S06]  /*6230*/  HMMA.16816.F32 R28, R8.reuse, R116, R28 ;  /* 0x00000074081c723c */ /* 0x040fec000000181c */
[C---:B------:R-:W-:Y:S01]  /*6240*/  HMMA.16816.F32 R24, R8.reuse, R118, R24 ;  /* 0x000000760818723c */ /* 0x040fe20000001818 */
[----:B------:R-:W-:Y:S05]  /*6250*/  LDSM.16.M88.4 R116, [R129+0x4c00] ;  /* 0x004c00008174783b */ /* 0x000fea0000000200 */
[C---:B------:R-:W-:Y:S06]  /*6260*/  HMMA.16816.F32 R20, R8.reuse, R12, R20 ;  /* 0x0000000c0814723c */ /* 0x040fec0000001814 */
[C---:B------:R-:W-:Y:S01]  /*6270*/  HMMA.16816.F32 R16, R8.reuse, R14, R16 ;  /* 0x0000000e0810723c */ /* 0x040fe20000001810 */
[----:B------:R-:W4:Y:S05]  /*6280*/  LDSM.16.M88.4 R12, [R129+0x4000] ;  /* 0x00400000810c783b */ /* 0x000f2a0000000200 */
[C---:B------:R-:W-:Y:S06]  /*6290*/  HMMA.16816.F32 R112, R8.reuse, R104, R112 ;  /* 0x000000680870723c */ /* 0x040fec0000001870 */
[----:B------:R-:W-:Y:S01]  /*62a0*/  HMMA.16816.F32 R108, R8, R106, R108 ;  /* 0x0000006a086c723c */ /* 0x000fe2000000186c */
[----:B------:R-:W4:Y:S04]  /*62b0*/  LDSM.16.M88.4 R8, [R129+0x4400] ;  /* 0x004400008108783b */ /* 0x000f280000000200 */
[----:B------:R-:W-:Y:S01]  /*62c0*/  LDSM.16.M88.4 R104, [R133+0x2000] ;  /* 0x002000008568783b */ /* 0x000fe20000000200 */
[C---:B-1----:R-:W-:Y:S06]  /*62d0*/  HMMA.16816.F32 R84, R88.reuse, R4, R84 ;  /* 0x000000045854723c */ /* 0x042fec0000001854 */
[C---:B------:R-:W-:Y:S01]  /*62e0*/  HMMA.16816.F32 R32, R88.reuse, R6, R32 ;  /* 0x000000065820723c */ /* 0x040fe20000001820 */
[----:B------:R-:W1:Y:S05]  /*62f0*/  LDSM.16.M88.4 R4, [R129+0x4800] ;  /* 0x004800008104783b */ /* 0x000e6a0000000200 */
[C---:B--2---:R-:W-:Y:S06]  /*6300*/  HMMA.16816.F32 R28, R88.reuse, R100, R28 ;  /* 0x00000064581c723c */ /* 0x044fec000000181c */
[C---:B------:R-:W-:Y:S01]  /*6310*/  HMMA.16816.F32 R24, R88.reuse, R102, R24 ;  /* 0x000000665818723c */ /* 0x040fe20000001818 */
[----:B------:R-:W2:Y:S05]  /*6320*/  LDSM.16.M88.4 R100, [R132+0x5000] ;  /* 0x005000008464783b */ /* 0x000eaa0000000200 */
[C---:B-----5:R-:W-:Y:S06]  /*6330*/  HMMA.16816.F32 R20, R88.reuse, R96, R20 ;  /* 0x000000605814723c */ /* 0x060fec0000001814 */
[C---:B------:R-:W-:Y:S01]  /*6340*/  HMMA.16816.F32 R16, R88.reuse, R98, R16 ;  /* 0x000000625810723c */ /* 0x040fe20000001810 */
[----:B------:R-:W5:Y:S05]  /*6350*/  LDSM.16.M88.4 R96, [R132+0x5400] ;  /* 0x005400008460783b */ /* 0x000f6a0000000200 */
[C---:B---3--:R-:W-:Y:S06]  /*6360*/  HMMA.16816.F32 R112, R88.reuse, R92, R112 ;  /* 0x0000005c5870723c */ /* 0x048fec0000001870 */
[----:B------:R-:W-:Y:S01]  /*6370*/  HMMA.16816.F32 R108, R88, R94, R108 ;  /* 0x0000005e586c723c */ /* 0x000fe2000000186c */
[----:B------:R-:W3:Y:S04]  /*6380*/  LDSM.16.M88.4 R92, [R132+0x5800] ;  /* 0x00580000845c783b */ /* 0x000ee80000000200 */
[----:B------:R-:W-:Y:S01]  /*6390*/  LDSM.16.M88.4 R88, [R132+0x5c00] ;  /* 0x005c00008458783b */ /* 0x000fe20000000200 */
[C---:B----4-:R-:W-:Y:S06]  /*63a0*/  HMMA.16816.F32 R84, R120.reuse, R12, R84 ;  /* 0x0000000c7854723c */ /* 0x050fec0000001854 */
[C---:B------:R-:W-:Y:S01]  /*63b0*/  HMMA.16816.F32 R32, R120.reuse, R14, R32 ;  /* 0x0000000e7820723c */ /* 0x040fe20000001820 */
[----:B------:R-:W-:Y:S05]  /*63c0*/  LDSM.16.M88.4 R12, [R131+0x2000] ;  /* 0x00200000830c783b */ /* 0x000fea0000000200 */
[C---:B------:R-:W-:Y:S06]  /*63d0*/  HMMA.16816.F32 R28, R120.reuse, R8, R28 ;  /* 0x00000008781c723c */ /* 0x040fec000000181c */
[C---:B------:R-:W-:Y:S01]  /*63e0*/  HMMA.16816.F32 R24, R120.reuse, R10, R24 ;  /* 0x0000000a7818723c */ /* 0x040fe20000001818 */
[----:B------:R-:W4:Y:S05]  /*63f0*/  LDSM.16.M88.4 R8, [R129+0x5000] ;  /* 0x005000008108783b */ /* 0x000f2a0000000200 */
[C---:B-1----:R-:W-:Y:S06]  /*6400*/  HMMA.16816.F32 R20, R120.reuse, R4, R20 ;  /* 0x000000047814723c */ /* 0x042fec0000001814 */
[----:B------:R-:W-:Y:S01]  /*6410*/  HMMA.16816.F32 R16, R120, R6, R16 ;  /* 0x000000067810723c */ /* 0x000fe20000001810 */
[----:B------:R-:W1:Y:S05]  /*6420*/  LDSM.16.M88.4 R4, [R129+0x5400] ;  /* 0x005400008104783b */ /* 0x000e6a0000000200 */
[C---:B--2---:R-:W-:Y:S06]  /*6430*/  HMMA.16816.F32 R32, R104.reuse, R102, R32 ;  /* 0x000000666820723c */ /* 0x044fec0000001820 */
[C---:B------:R-:W-:Y:S01]  /*6440*/  HMMA.16816.F32 R84, R104.reuse, R100, R84 ;  /* 0x000000646854723c */ /* 0x040fe20000001854 */
[----:B------:R-:W2:Y:S05]  /*6450*/  LDSM.16.M88.4 R100, [R129+0x5800] ;  /* 0x005800008164783b */ /* 0x000eaa0000000200 */
[----:B-----5:R-:W-:Y:S06]  /*6460*/  HMMA.16816.F32 R28, R104, R96, R28 ;  /* 0x00000060681c723c */ /* 0x020fec000000181c */
[----:B------:R-:W-:Y:S06]  /*6470*/  HMMA.16816.F32 R112, R120, R116, R112 ;  /* 0x000000747870723c */ /* 0x000fec0000001870 */
[C---:B------:R-:W-:Y:S06]  /*6480*/  HMMA.16816.F32 R24, R104.reuse, R98, R24 ;  /* 0x000000626818723c */ /* 0x040fec0000001818 */
[C---:B---3--:R-:W-:Y:S06]  /*6490*/  HMMA.16816.F32 R20, R104.reuse, R92, R20 ;  /* 0x0000005c6814723c */ /* 0x048fec0000001814 */
[----:B------:R-:W-:Y:S01]  /*64a0*/  HMMA.16816.F32 R16, R104, R94, R16 ;  /* 0x0000005e6810723c */ /* 0x000fe20000001810 */
[----:B------:R-:W3:Y:S01]  /*64b0*/  LDSM.16.M88.4 R92, [R129+0x5c00] ;  /* 0x005c0000815c783b */ /* 0x000ee20000000200 */
[----:B------:R-:W-:-:S04]  /*64c0*/  DEPBAR.LE SB0, 0x0 ;  /* 0x000080000000791a */ /* 0x000fc80000000000 */
[----:B------:R-:W-:Y:S06]  /*64d0*/  HMMA.16816.F32 R108, R120, R118, R108 ;  /* 0x00000076786c723c */ /* 0x000fec000000186c */
[C---:B----4-:R-:W-:Y:S06]  /*64e0*/  HMMA.16816.F32 R32, R12.reuse, R10, R32 ;  /* 0x0000000a0c20723c */ /* 0x050fec0000001820 */
[----:B-1----:R-:W-:Y:S01]  /*64f0*/  HMMA.16816.F32 R28, R12, R4, R28 ;  /* 0x000000040c1c723c */ /* 0x002fe2000000181c */
[----:B------:R-:W-:Y:S01]  /*6500*/  LOP3.LUT R10, R3, 0x6, RZ, 0xc0, !PT ;  /* 0x00000006030a7812 */ /* 0x000fe200078ec0ff */
[----:B------:R-:W-:-:S04]  /*6510*/  IMAD.U32 R11, RZ, RZ, UR23 ;  /* 0x00000017ff0b7e24 */ /* 0x000fc8000f8e00ff */
[----:B------:R-:W-:Y:S01]  /*6520*/  HMMA.16816.F32 R112, R104, R88, R112 ;  /* 0x000000586870723c */ /* 0x000fe20000001870 */
[----:B------:R-:W-:-:S04]  /*6530*/  IMAD R11, R11, 0x40, R10 ;  /* 0x000000400b0b7824 */ /* 0x000fc800078e020a */
[C---:B------:R-:W-:Y:S01]  /*6540*/  VIADD R4, R11.reuse, 0x8 ;  /* 0x000000080b047836 */ /* 0x040fe20000000000 */
[C---:B------:R-:W-:Y:S01]  /*6550*/  HMMA.16816.F32 R24, R12.reuse, R6, R24 ;  /* 0x000000060c18723c */ /* 0x040fe20000001818 */
[C---:B------:R-:W-:Y:S02]  /*6560*/  VIADD R3, R11.reuse, 0x9 ;  /* 0x000000090b037836 */ /* 0x040fe40000000000 */
[C---:B------:R-:W-:Y:S01]  /*6570*/  VIADD R5, R11.reuse, 0x31 ;  /* 0x000000310b057836 */ /* 0x040fe20000000000 */
[CC--:B------:R-:W-:Y:S02]  /*6580*/  ISETP.GE.AND P2, PT, R4.reuse, R140.reuse, PT ;  /* 0x0000008c0400720c */ /* 0x0c0fe40003f46270 */
[----:B--2---:R-:W-:Y:S01]  /*6590*/  HMMA.16816.F32 R20, R12, R100, R20 ;  /* 0x000000640c14723c */ /* 0x004fe20000001814 */
[-C--:B------:R-:W-:Y:S01]  /*65a0*/  ISETP.GE.AND P1, PT, R4, R137.reuse, PT ;  /* 0x000000890400720c */ /* 0x080fe20003f26270 */
[----:B------:R-:W-:Y:S01]  /*65b0*/  VIADD R4, R11, 0x10 ;  /* 0x000000100b047836 */ /* 0x000fe20000000000 */
[----:B------:R-:W-:Y:S01]  /*65c0*/  BAR.SYNC.DEFER_BLOCKING 0x0 ;  /* 0x0000000000007b1d */ /* 0x000fe20000010000 */
[----:B------:R-:W-:Y:S01]  /*65d0*/  ISETP.GE.AND P6, PT, R3, R140, PT ;  /* 0x0000008c0300720c */ /* 0x000fe20003fc6270 */
[----:B------:R-:W-:Y:S01]  /*65e0*/  VIADD R7, R11, 0x1 ;  /* 0x000000010b077836 */ /* 0x000fe20000000000 */
[----:B------:R-:W-:Y:S01]  /*65f0*/  HMMA.16816.F32 R108, R104, R90, R108 ;  /* 0x0000005a686c723c */ /* 0x000fe2000000186c */
[----:B------:R-:W-:Y:S01]  /*6600*/  ISETP.GE.AND P0, PT, R3, R137, PT ;  /* 0x000000890300720c */ /* 0x000fe20003f06270 */
[----:B------:R-:W-:-:S03]  /*6610*/  VIADD R3, R11, 0x18 ;  /* 0x000000180b037836 */ /* 0x000fc60000000000 */
[----:B------:R-:W-:Y:S01]  /*6620*/  FSEL R35, R35, -INF , !P0 ;  /* 0xff80000023237808 */ /* 0x000fe20004000000 */
[C---:B------:R-:W-:Y:S01]  /*6630*/  HMMA.16816.F32 R16, R12.reuse, R102, R16 ;  /* 0x000000660c10723c */ /* 0x040fe20000001810 */
[----:B------:R-:W-:Y:S02]  /*6640*/  FSEL R90, R32, -INF , !P2 ;  /* 0xff800000205a7808 */ /* 0x000fe40005000000 */
[----:B------:R-:W-:Y:S02]  /*6650*/  FSEL R91, R34, -INF , !P1 ;  /* 0xff800000225b7808 */ /* 0x000fe40004800000 */
[C---:B------:R-:W-:Y:S01]  /*6660*/  ISETP.GE.AND P2, PT, R4.reuse, R140, PT ;  /* 0x0000008c0400720c */ /* 0x040fe20003f46270 */
[----:B---3--:R-:W-:Y:S01]  /*6670*/  HMMA.16816.F32 R112, R12, R92, R112 ;  /* 0x0000005c0c70723c */ /* 0x008fe20000001870 */
[----:B------:R-:W-:Y:S01]  /*6680*/  ISETP.GE.AND P1, PT, R4, R137, PT ;  /* 0x000000890400720c */ /* 0x000fe20003f26270 */
[----:B------:R-:W-:Y:S01]  /*6690*/  VIADD R4, R11, 0x11 ;  /* 0x000000110b047836 */ /* 0x000fe20000000000 */
[----:B------:R-:W-:-:S02]  /*66a0*/  FSEL R88, R28, -INF , !P2 ;  /* 0xff8000001c587808 */ /* 0x000fc40005000000 */
[----:B------:R-:W-:Y:S01]  /*66b0*/  FSEL R89, R30, -INF , !P1 ;  /* 0xff8000001e597808 */ /* 0x000fe20004800000 */
[C---:B------:R-:W-:Y:S01]  /*66c0*/  HMMA.16816.F32 R84, R12.reuse, R8, R84 ;  /* 0x000000080c54723c */ /* 0x040fe20000001854 */
[----:B------:R-:W-:Y:S02]  /*66d0*/  FSEL R34, R33, -INF , !P6 ;  /* 0xff80000021227808 */ /* 0x000fe40007000000 */
[CC--:B------:R-:W-:Y:S02]  /*66e0*/  ISETP.GE.AND P2, PT, R3.reuse, R140.reuse, PT ;  /* 0x0000008c0300720c */ /* 0x0c0fe40003f46270 */
[-C--:B------:R-:W-:Y:S01]  /*66f0*/  ISETP.GE.AND P1, PT, R3, R137.reuse, PT ;  /* 0x000000890300720c */ /* 0x080fe20003f26270 */
[C---:B------:R-:W-:Y:S01]  /*6700*/  VIADD R3, R11.reuse, 0x20 ;  /* 0x000000200b037836 */ /* 0x040fe20000000000 */
[C---:B------:R-:W-:Y:S01]  /*6710*/  ISETP.GE.AND P6, PT, R4.reuse, R140, PT ;  /* 0x0000008c0400720c */ /* 0x040fe20003fc6270 */
[----:B------:R-:W-:Y:S01]  /*6720*/  HMMA.16816.F32 R108, R12, R94, R108 ;  /* 0x0000005e0c6c723c */ /* 0x000fe2000000186c */
[----:B------:R-:W-:Y:S01]  /*6730*/  ISETP.GE.AND P0, PT, R4, R137, PT ;  /* 0x000000890400720c */ /* 0x000fe20003f06270 */
[----:B------:R-:W-:Y:S01]  /*6740*/  VIADD R4, R11, 0x19 ;  /* 0x000000190b047836 */ /* 0x000fe20000000000 */
[----:B------:R-:W-:-:S02]  /*6750*/  FSEL R30, R29, -INF , !P6 ;  /* 0xff8000001d1e7808 */ /* 0x000fc40007000000 */
[----:B------:R-:W-:Y:S02]  /*6760*/  FSEL R28, R24, -INF , !P2 ;  /* 0xff800000181c7808 */ /* 0x000fe40005000000 */
[----:B------:R-:W-:Y:S01]  /*6770*/  FSEL R99, R26, -INF , !P1 ;  /* 0xff8000001a637808 */ /* 0x000fe20004800000 */
[----:B------:R-:W-:Y:S01]  /*6780*/  VIADD R13, R11, 0x38 ;  /* 0x000000380b0d7836 */ /* 0x000fe20000000000 */
[----:B------:R-:W-:Y:S01]  /*6790*/  FSEL R29, R31, -INF , !P0 ;  /* 0xff8000001f1d7808 */ /* 0x000fe20004000000 */
[----:B------:R-:W-:Y:S01]  /*67a0*/  VIADD R12, R11, 0x39 ;  /* 0x000000390b0c7836 */ /* 0x000fe20000000000 */
        /* <DEDUP_REMOVED lines=8> */
[----:B------:R-:W-:Y:S02]  /*6830*/  FSEL R107, R27, -INF , !P0 ;  /* 0xff8000001b6b7808 */ /* 0x000fe40004000000 */
[C---:B------:R-:W-:Y:S02]  /*6840*/  ISETP.GE.AND P2, PT, R3.reuse, R140, PT ;  /* 0x0000008c0300720c */ /* 0x040fe40003f46270 */
[----:B------:R-:W-:Y:S01]  /*6850*/  ISETP.GE.AND P1, PT, R3, R137, PT ;  /* 0x000000890300720c */ /* 0x000fe20003f26270 */
[----:B------:R-:W-:Y:S01]  /*6860*/  VIADD R3, R11, 0x29 ;  /* 0x000000290b037836 */ /* 0x000fe20000000000 */
[----:B------:R-:W-:-:S02]  /*6870*/  FSEL R96, R25, -INF , !P6 ;  /* 0xff80000019607808 */ /* 0x000fc40007000000 */
[CC--:B------:R-:W-:Y:S02]  /*6880*/  ISETP.GE.AND P0, PT, R4.reuse, R137.reuse, PT ;  /* 0x000000890400720c */ /* 0x0c0fe40003f06270 */
[-C--:B------:R-:W-:Y:S01]  /*6890*/  ISETP.GE.AND P6, PT, R4, R140.reuse, PT ;  /* 0x0000008c0400720c */ /* 0x080fe20003fc6270 */
[----:B------:R-:W-:Y:S01]  /*68a0*/  VIADD R4, R11, 0x30 ;  /* 0x000000300b047836 */ /* 0x000fe20000000000 */
        /* <DEDUP_REMOVED lines=19> */
[----:B------:R-:W-:Y:S02]  /*69e0*/  FSEL R84, R84, -INF , !P0 ;  /* 0xff80000054547808 */ /* 0x000fe40004000000 */
[----:B------:R-:W-:Y:S02]  /*69f0*/  PLOP3.LUT P0, PT, PT, PT, UP0, 0x80, 0x0 ;  /* 0x000000000000781c */ /* 0x000fe40003f0f008 */
[----:B------:R-:W-:-:S02]  /*6a00*/  FSEL R115, R87, -INF , !P1 ;  /* 0xff80000057737808 */ /* 0x000fc40004800000 */
[C---:B------:R-:W-:Y:S02]  /*6a10*/  ISETP.GE.AND P6, PT, R13.reuse, R140, PT ;  /* 0x0000008c0d00720c */ /* 0x040fe40003fc6270 */
[-C--:B------:R-:W-:Y:S02]  /*6a20*/  ISETP.GE.AND P1, PT, R13, R137.reuse, PT ;  /* 0x000000890d00720c */ /* 0x080fe40003f26270 */
[----:B------:R-:W-:Y:S02]  /*6a30*/  FSEL R116, R85, -INF , !P2 ;  /* 0xff80000055747808 */ /* 0x000fe40005000000 */
[----:B------:R-:W-:Y:S02]  /*6a40*/  ISETP.GE.AND P2, PT, R11, R137, PT ;  /* 0x000000890b00720c */ /* 0x000fe40003f46270 */
[----:B------:R-:W-:Y:S02]  /*6a50*/  FSEL R108, R108, -INF , !P6 ;  /* 0xff8000006c6c7808 */ /* 0x000fe40007000000 */
[----:B------:R-:W-:-:S02]  /*6a60*/  FSEL R11, R110, -INF , !P1 ;  /* 0xff8000006e0b7808 */ /* 0x000fc40004800000 */
[C---:B------:R-:W-:Y:S02]  /*6a70*/  ISETP.GE.AND P6, PT, R12.reuse, R140, PT ;  /* 0x0000008c0c00720c */ /* 0x040fe40003fc6270 */
[----:B------:R-:W-:Y:S02]  /*6a80*/  ISETP.GE.AND P1, PT, R12, R137, PT ;  /* 0x000000890c00720c */ /* 0x000fe40003f26270 */
[----:B------:R-:W-:Y:S02]  /*6a90*/  FSEL R117, R86, -INF , !P2 ;  /* 0xff80000056757808 */ /* 0x000fe40005000000 */
[----:B------:R-:W-:Y:S02]  /*6aa0*/  FSEL R146, R109, -INF , !P6 ;  /* 0xff8000006d927808 */ /* 0x000fe40007000000 */
[----:B------:R-:W-:Y:S01]  /*6ab0*/  FSEL R13, R111, -INF , !P1 ;  /* 0xff8000006f0d7808 */ /* 0x000fe20004800000 */
[----:B------:R-:W-:Y:S06]  /*6ac0*/  @!P0 BRA `(.L_x_991) ;  /* 0x0000000400048947 */ /* 0x000fec0003800000 */
[----:B------:R-:W1:Y:S01]  /*6ad0*/  @!P4 LDC.64 R24, c[0x0][0x218] ;  /* 0x00008600ff18cb82 */ /* 0x000e620000000a00 */
[----:B------:R-:W-:Y:S01]  /*6ae0*/  UIADD3 UR5, UR16, -0x3, URZ ;  /* 0xfffffffd10057890 */ /* 0x000fe2000fffe03f */
[----:B------:R-:W-:Y:S01]  /*6af0*/  IMAD.MOV.U32 R32, RZ, RZ, R170 ;  /* 0x000000ffff207224 */ /* 0x000fe200078e00aa */
[----:B------:R2:W-:Y:S01]  /*6b00*/  @P5 STS [R166+0x3000], RZ ;  /* 0x003000ffa6005388 */ /* 0x0005e20000000800 */
[----:B------:R-:W-:Y:S01]  /*6b10*/  IMAD.MOV.U32 R33, RZ, RZ, R173 ;  /* 0x000000ffff217224 */ /* 0x000fe200078e00ad */
[----:B------:R-:W-:Y:S01]  /*6b20*/  USHF.R.S32.HI UR4, URZ, 0x1f, UR5 ;  /* 0x0000001f3f047899 */ /* 0x000fe20008011405 */
[----:B------:R-:W-:Y:S01]  /*6b30*/  BSSY B0, `(.L_x_992) ;  /* 0x0000039000007945 */ /* 0x000fe20003800000 */
[----:B------:R-:W-:Y:S01]  /*6b40*/  UIMAD UR26, UR26, UR5, URZ ;  /* 0x000000051a1a72a4 */ /* 0x000fe2000f8e023f */
[----:B------:R-:W3:Y:S01]  /*6b50*/  @!P5 LDC.64 R26, c[0x0][0x218] ;  /* 0x00008600ff1adb82 */ /* 0x000ee20000000a00 */
[----:B------:R-:W-:Y:S01]  /*6b60*/  IMAD.U32 R12, RZ, RZ, UR5 ;  /* 0x00000005ff0c7e24 */ /* 0x000fe2000f8e00ff */
[----:B------:R2:W-:Y:S01]  /*6b70*/  @P5 STS [R166+0x3004], RZ ;  /* 0x003004ffa6005388 */ /* 0x0005e20000000800 */
[----:B------:R-:W-:-:S02]  /*6b80*/  UIMAD UR4, UR4, UR27, UR26 ;  /* 0x0000001b040472a4 */ /* 0x000fc4000f8e021a */
[----:B------:R-:W-:Y:S01]  /*6b90*/  IMAD.WIDE.U32 R32, R12, UR27, R32 ;  /* 0x0000001b0c207c25 */ /* 0x000fe2000f8e0020 */
[----:B------:R2:W-:Y:S02]  /*6ba0*/  @P5 STS.64 [R166+0x3008], RZ ;  /* 0x003008ffa6005388 */ /* 0x0005e40000000a00 */
[----:B------:R-:W4:Y:S01]  /*6bb0*/  @!P3 LDC.64 R22, c[0x0][0x218] ;  /* 0x00008600ff16bb82 */ /* 0x000f220000000a00 */
[----:B------:R-:W-:-:S07]  /*6bc0*/  VIADD R12, R33, UR4 ;  /* 0x00000004210c7c36 */ /* 0x000fce0008000000 */
        /* <DEDUP_REMOVED lines=47> */
.L_x_993:
[----:B------:R-:W-:Y:S05]  /*6ec0*/  BSYNC B0 ;  /* 0x0000000000007941 */ /* 0x000fea0003800000 */
.L_x_992:
[----:B------:R-:W0:Y:S02]  /*6ed0*/  LDGDEPBAR ;  /* 0x00000000000079af */ /* 0x000e240000000000 */
.L_x_991:
[----:B--2---:R-:W-:Y:S01]  /*6ee0*/  FMNMX.FTZ R25, R2, R84, !PT ;  /* 0x0000005402197209 */ /* 0x004fe20007810000 */
[----:B------:R-:W-:Y:S01]  /*6ef0*/  USHF.L.U32 UR4, UR23, 0x1, URZ ;  /* 0x0000000117047899 */ /* 0x000fe2000800063f */
[----:B------:R-:W-:Y:S01]  /*6f00*/  FMNMX.FTZ R20, R0, R117, !PT ;  /* 0x0000007500147209 */ /* 0x000fe20007810000 */
[----:B------:R-:W-:Y:S01]  /*6f10*/  IMAD.WIDE.U32 R140, R124, -0x2daee0ad, RZ ;  /* 0xd2511f537c8c7825 */ /* 0x000fe200078e00ff */
        /* <DEDUP_REMOVED lines=11> */
[----:B------:R-:W-:Y:S01]  /*6fd0*/  UIADD3 UR26, UR24, -0x255992d5, URZ ;  /* 0xdaa66d2b181a7890 */ /* 0x000fe2000fffe03f */
[----:B------:R-:W-:Y:S01]  /*6fe0*/  FMNMX.FTZ R25, R88, R25, !PT ;  /* 0x0000001958197209 */ /* 0x000fe20007810000 */
[----:B------:R-:W-:Y:S01]  /*6ff0*/  UIADD3 UR6, UR24, 0x78dde6e4, URZ ;  /* 0x78dde6e418067890 */ /* 0x000fe2000fffe03f */
[----:B------:R-:W-:Y:S01]  /*7000*/  FMNMX.FTZ R20, R89, R20, !PT ;  /* 0x0000001459147209 */ /* 0x000fe20007810000 */
[----:B------:R-:W-:Y:S01]  /*7010*/  UIADD3 UR27, UR25, -0x56f99767, URZ ;  /* 0xa9066899191b7890 */ /* 0x000fe2000fffe03f */
[----:B------:R-:W-:Y:S01]  /*7020*/  FMNMX.FTZ R25, R30, R25, !PT ;  /* 0x000000191e197209 */ /* 0x000fe20007810000 */
[----:B------:R-:W-:Y:S01]  /*7030*/  UIADD3 UR5, UR25, -0x126145ec, URZ ;  /* 0xed9eba1419057890 */ /* 0x000fe2000fffe03f */
[----:B------:R-:W-:Y:S01]  /*7040*/  FMNMX.FTZ R20, R29, R20, !PT ;  /* 0x000000141d147209 */ /* 0x000fe20007810000 */
[----:B------:R-:W-:Y:S01]  /*7050*/  ULDC UR33, c[0x0][0x2ec] ;  /* 0x0000bb0000217ab9 */ /* 0x000fe20000000800 */
[----:B------:R-:W-:Y:S01]  /*7060*/  FMNMX.FTZ R25, R28, R25, !PT ;  /* 0x000000191c197209 */ /* 0x000fe20007810000 */
[----:B------:R-:W-:Y:S01]  /*7070*/  @UP0 UIADD3 UR36, UR16, -0x3, URZ ;  /* 0xfffffffd10240890 */ /* 0x000fe2000fffe03f */
[----:B------:R-:W-:-:S02]  /*7080*/  FMNMX.FTZ R20, R99, R20, !PT ;  /* 0x0000001463147209 */ /* 0x000fc40007810000 */
        /* <DEDUP_REMOVED lines=11> */
[----:B------:R-:W-:Y:S01]  /*7140*/  IMAD.WIDE.U32 R24, R136, -0x326172a9, RZ ;  /* 0xcd9e8d5788187825 */ /* 0x000fe200078e00ff */
[----:B------:R-:W-:Y:S02]  /*7150*/  FMNMX.FTZ R33, R104, R33, !PT ;  /* 0x0000002168217209 */ /* 0x000fe40007810000 */
[----:B------:R-:W-:-:S02]  /*7160*/  FMNMX.FTZ R32, R5, R32, !PT ;  /* 0x0000002005207209 */ /* 0x000fc40007810000 */
[----:B------:R-:W-:Y:S02]  /*7170*/  FMNMX.FTZ R33, R108, R33, !PT ;  /* 0x000000216c217209 */ /* 0x000fe40007810000 */
[----:B------:R-:W-:Y:S02]  /*7180*/  FMNMX.FTZ R32, R7, R32, !PT ;  /* 0x0000002007207209 */ /* 0x000fe40007810000 */
[----:B------:R-:W-:Y:S02]  /*7190*/  FMNMX.FTZ R33, R146, R33, !PT ;  /* 0x0000002192217209 */ /* 0x000fe40007810000 */
[----:B------:R-:W-:Y:S01]  /*71a0*/  LOP3.LUT R113, R25, R125, RZ, 0x3c, !PT ;  /* 0x0000007d19717212 */ /* 0x000fe200078e3cff */
[----:B------:R-:W-:Y:S01]  /*71b0*/  IMAD.U32 R25, RZ, RZ, UR25 ;  /* 0x00000019ff197e24 */ /* 0x000fe2000f8e00ff */
[----:B------:R-:W-:Y:S01]  /*71c0*/  FMNMX.FTZ R32, R11, R32, !PT ;  /* 0x000000200b207209 */ /* 0x000fe20007810000 */
[----:B------:R-:W2:Y:S02]  /*71d0*/  SHFL.BFLY PT, R20, R33, 0x2, 0x1f ;  /* 0x0c401f0021147f89 */ /* 0x000ea400000e0000 */
[----:B------:R-:W-:Y:S01]  /*71e0*/  IMAD.WIDE.U32 R102, R113, -0x2daee0ad, RZ ;  /* 0xd2511f5371667825 */ /* 0x000fe200078e00ff */
[----:B------:R-:W-:Y:S01]  /*71f0*/  LOP3.LUT R25, R141, UR4, R25, 0x96, !PT ;  /* 0x000000048d197c12 */ /* 0x000fe2000f8e9619 */
[----:B------:R-:W-:Y:S01]  /*7200*/  ULEA UR4, UR23, 0x1, 0x1 ;  /* 0x0000000117047891 */ /* 0x000fe2000f8e083f */
[----:B------:R-:W-:-:S02]  /*7210*/  FMNMX.FTZ R32, R13, R32, !PT ;  /* 0x000000200d207209 */ /* 0x000fc40007810000 */
[----:B------:R-:W-:Y:S01]  /*7220*/  LOP3.LUT R110, R103, UR32, R140, 0x96, !PT ;  /* 0x00000020676e7c12 */ /* 0x000fe2000f8e968c */
[----:B------:R-:W-:Y:S01]  /*7230*/  IMAD.WIDE.U32 R118, R25, -0x326172a9, RZ ;  /* 0xcd9e8d5719767825 */ /* 0x000fe200078e00ff */
[----:B------:R-:W-:Y:S01]  /*7240*/  ULOP3.LUT UR4, UR4, UR25, URZ, 0x3c, !UPT ;  /* 0x0000001904047292 */ /* 0x000fe2000f8e3c3f */
[----:B------:R-:W3:Y:S02]  /*7250*/  SHFL.BFLY PT, R25, R32, 0x2, 0x1f ;  /* 0x0c401f0020197f89 */ /* 0x000ee400000e0000 */
[----:B------:R-:W-:Y:S01]  /*7260*/  IMAD.WIDE.U32 R110, R110, -0x326172a9, RZ ;  /* 0xcd9e8d576e6e7825 */ /* 0x000fe200078e00ff */
[----:B------:R-:W-:Y:S02]  /*7270*/  LOP3.LUT R154, R119, UR31, R24, 0x96, !PT ;  /* 0x0000001f779a7c12 */ /* 0x000fe4000f8e9618 */
[----:B------:R-:W-:Y:S01]  /*7280*/  LOP3.LUT R140, R141, UR4, RZ, 0x3c, !PT ;  /* 0x000000048d8c7c12 */ /* 0x000fe2000f8e3cff */
[----:B------:R-:W-:Y:S01]  /*7290*/  UIADD3 UR4, UR24, 0x1715609d, URZ ;  /* 0x1715609d18047890 */ /* 0x000fe2000fffe03f */
[----:B------:R-:W-:Y:S01]  /*72a0*/  LOP3.LUT R118, R111, UR30, R118, 0x96, !PT ;  /* 0x0000001e6f767c12 */ /* 0x000fe2000f8e9676 */
[----:B------:R-:W-:-:S04]  /*72b0*/  IMAD.WIDE.U32 R154, R154, -0x2daee0ad, RZ ;  /* 0xd2511f539a9a7825 */ /* 0x000fc800078e00ff */
[----:B------:R-:W-:Y:S01]  /*72c0*/  IMAD.WIDE.U32 R118, R118, -0x2daee0ad, RZ ;  /* 0xd2511f5376767825 */ /* 0x000fe200078e00ff */
[----:B------:R-:W-:Y:S02]  /*72d0*/  LOP3.LUT R86, R155, UR29, R102, 0x96, !PT ;  /* 0x0000001d9b567c12 */ /* 0x000fe4000f8e9666 */
[----:B--2---:R-:W-:Y:S01]  /*72e0*/  FMNMX.FTZ R20, R33, R20, !PT ;  /* 0x0000001421147209 */ /* 0x004fe20007810000 */
[----:B------:R-:W-:Y:S01]  /*72f0*/  IMAD.WIDE.U32 R140, R140, -0x326172a9, RZ ;  /* 0xcd9e8d578c8c7825 */ /* 0x000fe200078e00ff */
[----:B------:R-:W-:-:S03]  /*7300*/  LOP3.LUT R122, R119, UR7, R154, 0x96, !PT ;  /* 0x00000007777a7c12 */ /* 0x000fc6000f8e969a */
[----:B------:R-:W2:Y:S01]  /*7310*/  SHFL.BFLY PT, R33, R20, 0x1, 0x1f ;  /* 0x0c201f0014217f89 */ /* 0x000ea200000e0000 */
[----:B------:R-:W-:Y:S01]  /*7320*/  IMAD.WIDE.U32 R100, R86, -0x326172a9, RZ ;  /* 0xcd9e8d5756647825 */ /* 0x000fe200078e00ff */
[----:B---3--:R-:W-:-:S03]  /*7330*/  FMNMX.FTZ R25, R32, R25, !PT ;  /* 0x0000001920197209 */ /* 0x008fc60007810000 */
[----:B------:R-:W-:Y:S01]  /*7340*/  IMAD.WIDE.U32 R122, R122, -0x326172a9, RZ ;  /* 0xcd9e8d577a7a7825 */ /* 0x000fe200078e00ff */
[----:B------:R-:W-:Y:S01]  /*7350*/  LOP3.LUT R86, R101, UR26, R110, 0x96, !PT ;  /* 0x0000001a65567c12 */ /* 0x000fe2000f8e966e */
[----:B------:R-:W3:Y:S03]  /*7360*/  SHFL.BFLY PT, R32, R25, 0x1, 0x1f ;  /* 0x0c201f0019207f89 */ /* 0x000ee600000e0000 */
[----:B------:R-:W-:Y:S01]  /*7370*/  LOP3.LUT R100, R123, UR6, R100, 0x96, !PT ;  /* 0x000000067b647c12 */ /* 0x000fe2000f8e9664 */
[----:B------:R-:W-:-:S04]  /*7380*/  IMAD.WIDE.U32 R86, R86, -0x2daee0ad, RZ ;  /* 0xd2511f5356567825 */ /* 0x000fc800078e00ff */
[----:B------:R-:W-:-:S05]  /*7390*/  IMAD.WIDE.U32 R100, R100, -0x2daee0ad, RZ ;  /* 0xd2511f5364647825 */ /* 0x000fca00078e00ff */
[----:B------:R-:W-:Y:S02]  /*73a0*/  LOP3.LUT R92, R101, UR27, R86, 0x96, !PT ;  /* 0x0000001b655c7c12 */ /* 0x000fe4000f8e9656 */
[----:B------:R-:W-:Y:S02]  /*73b0*/  LOP3.LUT R86, R141, UR31, R24, 0x96, !PT ;  /* 0x0000001f8d567c12 */ /* 0x000fe4000f8e9618 */
[----:B--2---:R-:W-:Y:S01]  /*73c0*/  FMNMX.FTZ R33, R20, R33, !PT ;  /* 0x0000002114217209 */ /* 0x004fe20007810000 */
[----:B------:R-:W-:Y:S01]  /*73d0*/  IMAD.WIDE.U32 R92, R92, -0x326172a9, RZ ;  /* 0xcd9e8d575c5c7825 */ /* 0x000fe200078e00ff */
[----:B------:R-:W-:Y:S02]  /*73e0*/  LOP3.LUT R20, R87, UR5, R118, 0x96, !PT ;  /* 0x0000000557147c12 */ /* 0x000fe4000f8e9676 */
[C---:B------:R-:W-:Y:S01]  /*73f0*/  FSETP.NEU.FTZ.AND P2, PT, R33.reuse, -INF , PT ;  /* 0xff8000002100780b */ /* 0x040fe20003f5d000 */
[----:B------:R-:W-:Y:S01]  /*7400*/  FMUL.FTZ R105, R33, UR33 ;  /* 0x0000002121697c20 */ /* 0x000fe20008410000 */
[----:B------:R-:W-:Y:S01]  /*7410*/  LOP3.LUT R98, R92, 0xffff, RZ, 0xc0, !PT ;  /* 0x0000ffff5c627812 */ /* 0x000fe200078ec0ff */
[----:B------:R-:W-:Y:S01]  /*7420*/  IMAD.WIDE.U32 R94, R20, -0x326172a9, RZ ;  /* 0xcd9e8d57145e7825 */ /* 0x000fe200078e00ff */
[----:B------:R-:W-:-:S02]  /*7430*/  LOP3.LUT R20, R141, UR31, R24, 0x96, !PT ;  /* 0x0000001f8d147c12 */ /* 0x000fc4000f8e9618 */
[----:B---3--:R-:W-:Y:S02]  /*7440*/  FMNMX.FTZ R32, R25, R32, !PT ;  /* 0x0000002019207209 */ /* 0x008fe40007810000 */
[----:B------:R-:W-:Y:S02]  /*7450*/  FSEL R105, R105, RZ, P2 ;  /* 0x000000ff69697208 */ /* 0x000fe40001000000 */
[C---:B------:R-:W-:Y:S01]  /*7460*/  FSETP.NEU.FTZ.AND P6, PT, R32.reuse, -INF , PT ;  /* 0xff8000002000780b */ /* 0x040fe20003fdd000 */
[----:B------:R-:W-:Y:S01]  /*7470*/  FMUL.FTZ R120, R32, UR33 ;  /* 0x0000002120787c20 */ /* 0x000fe20008410000 */
[----:B------:R-:W-:Y:S01]  /*7480*/  LOP3.LUT R97, R93, UR18, R94, 0x96, !PT ;  /* 0x000000125d617c12 */ /* 0x000fe2000f8e965e */
[--C-:B------:R-:W-:Y:S01]  /*7490*/  FFMA.FTZ R121, R84, UR33, -R105.reuse ;  /* 0x0000002154797c23 */ /* 0x100fe20008010869 */
[--C-:B------:R-:W-:Y:S01]  /*74a0*/  FFMA.FTZ R116, R116, UR33, -R105.reuse ;  /* 0x0000002174747c23 */ /* 0x100fe20008010869 */
[----:B------:R-:W-:Y:S01]  /*74b0*/  SHF.R.U32.HI R24, RZ, 0x18, R92 ;  /* 0x00000018ff187819 */ /* 0x000fe2000001165c */
[--C-:B------:R-:W-:Y:S01]  /*74c0*/  FFMA.FTZ R152, R90, UR33, -R105.reuse ;  /* 0x000000215a987c23 */ /* 0x100fe20008010869 */
[----:B------:R-:W-:Y:S01]  /*74d0*/  FSEL R120, R120, RZ, P6 ;  /* 0x000000ff78787208 */ /* 0x000fe20003000000 */
[--C-:B------:R-:W-:Y:S01]  /*74e0*/  FFMA.FTZ R114, R88, UR33, -R105.reuse ;  /* 0x0000002158727c23 */ /* 0x100fe20008010869 */
[----:B------:R-:W-:Y:S01]  /*74f0*/  MUFU.EX2 R121, R121 ;  /* 0x0000007900797308 */ /* 0x000fe20000000800 */
[----:B------:R-:W-:Y:S01]  /*7500*/  LOP3.LUT R101, R97, 0xffff, RZ, 0xc0, !PT ;  /* 0x0000ffff61657812 */ /* 0x000fe200078ec0ff */
[----:B------:R-:W-:Y:S01]  /*7510*/  FFMA.FTZ R145, R112, UR33, -R105 ;  /* 0x0000002170917c23 */ /* 0x000fe20008010869 */
[--C-:B------:R-:W-:Y:S01]  /*7520*/  FFMA.FTZ R117, R117, UR33, -R120.reuse ;  /* 0x0000002175757c23 */ /* 0x100fe20008010878 */
[--C-:B------:R-:W-:Y:S01]  /*7530*/  FFMA.FTZ R115, R115, UR33, -R120.reuse ;  /* 0x0000002173737c23 */ /* 0x100fe20008010878 */
[----:B------:R-:W-:Y:S01]  /*7540*/  SHF.R.U32.HI R101, RZ, 0x8, R101 ;  /* 0x00000008ff657819 */ /* 0x000fe20000011665 */
[--C-:B------:R-:W-:Y:S01]  /*7550*/  FFMA.FTZ R151, R91, UR33, -R120.reuse ;  /* 0x000000215b977c23 */ /* 0x100fe20008010878 */
[----:B------:R-:W-:Y:S01]  /*7560*/  LOP3.LUT R103, R97, 0xff, RZ, 0xc0, !PT ;  /* 0x000000ff61677812 */ /* 0x000fe200078ec0ff */
[----:B------:R-:W2:Y:S01]  /*7570*/  MUFU.EX2 R116, R116 ;  /* 0x0000007400747308 */ /* 0x000ea20000000800 */
[----:B------:R-:W-:Y:S01]  /*7580*/  ISETP.LE.U32.AND P5, PT, R24, UR12, PT ;  /* 0x0000000c18007c0c */ /* 0x000fe2000bfa3070 */
[----:B------:R-:W-:Y:S01]  /*7590*/  FFMA.FTZ R106, R9, UR33, -R120 ;  /* 0x00000021096a7c23 */ /* 0x000fe20008010878 */
[----:B------:R-:W-:Y:S01]  /*75a0*/  LOP3.LUT R24, R101, 0xffff, RZ, 0xc0, !PT ;  /* 0x0000ffff65187812 */ /* 0x000fe200078ec0ff */
[--C-:B------:R-:W-:Y:S01]  /*75b0*/  FFMA.FTZ R142, R104, UR33, -R105.reuse ;  /* 0x00000021688e7c23 */ /* 0x100fe20008010869 */
[----:B------:R-:W-:Y:S01]  /*75c0*/  ISETP.LE.U32.AND P1, PT, R103, UR12, PT ;  /* 0x0000000c67007c0c */ /* 0x000fe2000bf23070 */
[----:B------:R-:W-:Y:S01]  /*75d0*/  FFMA.FTZ R103, R30, UR33, -R105 ;  /* 0x000000211e677c23 */ /* 0x000fe20008010869 */
[----:B------:R-:W-:Y:S01]  /*75e0*/  SHF.R.U32.HI R101, RZ, 0x10, R97 ;  /* 0x00000010ff657819 */ /* 0x000fe20000011661 */
[----:B------:R-:W-:Y:S01]  /*75f0*/  MUFU.EX2 R117, R117 ;  /* 0x0000007500757308 */ /* 0x000fe20000000800 */
[----:B------:R-:W-:Y:S01]  /*7600*/  LOP3.LUT R25, R92, 0xff, RZ, 0xc0, !PT ;  /* 0x000000ff5c197812 */ /* 0x000fe200078ec0ff */
[--C-:B------:R-:W-:Y:S01]  /*7610*/  FFMA.FTZ R148, R108, UR33, -R105.reuse ;  /* 0x000000216c947c23 */ /* 0x100fe20008010869 */
[----:B------:R-:W-:Y:S01]  /*7620*/  LOP3.LUT R101, R101, 0xff, RZ, 0xc0, !PT ;  /* 0x000000ff65657812 */ /* 0x000fe200078ec0ff */
[----:B------:R-:W-:Y:S01]  /*7630*/  FFMA.FTZ R146, R146, UR33, -R105 ;  /* 0x0000002192927c23 */ /* 0x000fe20008010869 */
[----:B------:R-:W-:Y:S01]  /*7640*/  LOP3.LUT R122, R95, UR4, R122, 0x96, !PT ;  /* 0x000000045f7a7c12 */ /* 0x000fe2000f8e967a */
[----:B------:R-:W-:Y:S01]  /*7650*/  FFMA.FTZ R143, R4, UR33, -R120 ;  /* 0x00000021048f7c23 */ /* 0x000fe20008010878 */
[----:B------:R-:W-:Y:S01]  /*7660*/  ISETP.LE.U32.AND P4, PT, R25, UR12, PT ;  /* 0x0000000c19007c0c */ /* 0x000fe2000bf83070 */
[----:B------:R-:W3:Y:S01]  /*7670*/  MUFU.EX2 R115, R115 ;  /* 0x0000007300737308 */ /* 0x000ee20000000800 */
[----:B------:R-:W-:Y:S01]  /*7680*/  FSEL R109, R33, RZ, P2 ;  /* 0x000000ff216d7208 */ /* 0x000fe20001000000 */
[----:B------:R-:W-:Y:S01]  /*7690*/  IMAD.WIDE.U32 R122, R122, -0x2daee0ad, RZ ;  /* 0xd2511f537a7a7825 */ /* 0x000fe200078e00ff */
[----:B--2---:R-:W-:-:S03]  /*76a0*/  F2FP.F16.F32.PACK_AB R25, R116, R121 ;  /* 0x000000797419723e */ /* 0x004fc600000000ff */
[--C-:B------:R-:W-:Y:S01]  /*76b0*/  FFMA.FTZ R141, R5, UR33, -R120.reuse ;  /* 0x00000021058d7c23 */ /* 0x100fe20008010878 */
[----:B------:R-:W-:Y:S01]  /*76c0*/  ISETP.LE.U32.AND P2, PT, R101, UR12, PT ;  /* 0x0000000c65007c0c */ /* 0x000fe2000bf43070 */
[----:B------:R-:W-:Y:S01]  /*76d0*/  FFMA.FTZ R137, R11, UR33, -R120 ;  /* 0x000000210b897c23 */ /* 0x000fe20008010878 */
[----:B------:R-:W-:Y:S01]  /*76e0*/  ISETP.LE.U32.AND P3, PT, R24, UR12, PT ;  /* 0x0000000c18007c0c */ /* 0x000fe2000bf63070 */
[----:B------:R-:W-:Y:S01]  /*76f0*/  @!P1 HADD2 R27, -R25.H0_H0, -RZ.H0_H0 ;  /* 0xa00000ff191b9230 */ /* 0x000fe20000000900 */
[C---:B------:R-:W-:Y:S01]  /*7700*/  PRMT R24, R25.reuse, 0x7632, R24 ;  /* 0x0000763219187816 */ /* 0x040fe20000000018 */
[----:B------:R-:W-:Y:S01]  /*7710*/  MUFU.EX2 R152, R152 ;  /* 0x0000009800987308 */ /* 0x000fe20000000800 */
[----:B------:R-:W-:Y:S02]  /*7720*/  LOP3.LUT R94, R122, 0xff, RZ, 0xc0, !PT ;  /* 0x000000ff7a5e7812 */ /* 0x000fe400078ec0ff */
[----:B------:R-:W-:Y:S02]  /*7730*/  PRMT R158, R25, 0x5410, R24 ;  /* 0x00005410199e7816 */ /* 0x000fe40000000018 */
[----:B------:R-:W-:Y:S01]  /*7740*/  @!P1 PRMT R25, R27, 0x5410, RZ ;  /* 0x000054101b199816 */ /* 0x000fe200000000ff */
[----:B------:R-:W-:Y:S01]  /*7750*/  FFMA.FTZ R27, R34, UR33, -R105 ;  /* 0x00000021221b7c23 */ /* 0x000fe20008010869 */
[----:B---3--:R-:W-:Y:S01]  /*7760*/  F2FP.F16.F32.PACK_AB R147, R115, R117 ;  /* 0x000000757393723e */ /* 0x008fe200000000ff */
[----:B------:R-:W-:Y:S01]  /*7770*/  MUFU.EX2 R151, R151 ;  /* 0x0000009700977308 */ /* 0x000fe20000000800 */
[----:B------:R-:W-:Y:S01]  /*7780*/  ISETP.LE.U32.AND P1, PT, R94, UR12, PT ;  /* 0x0000000c5e007c0c */ /* 0x000fe2000bf23070 */
[----:B------:R-:W-:Y:S01]  /*7790*/  @!P3 HADD2 R85, -R24.H0_H0, -RZ.H0_H0 ;  /* 0xa00000ff1855b230 */ /* 0x000fe20000000900 */
[C---:B------:R-:W-:Y:S01]  /*77a0*/  PRMT R94, R147.reuse, 0x7632, R94 ;  /* 0x00007632935e7816 */ /* 0x040fe2000000005e */
[----:B------:R-:W-:Y:S01]  /*77b0*/  @!P2 HADD2 R26, -R147.H0_H0, -RZ.H0_H0 ;  /* 0xa00000ff931aa230 */ /* 0x000fe20000000900 */
[----:B------:R-:W-:Y:S01]  /*77c0*/  SHF.R.U32.HI R97, RZ, 0x18, R97 ;  /* 0x00000018ff617819 */ /* 0x000fe20000011661 */
[----:B------:R-:W-:Y:S01]  /*77d0*/  STG.E.U16 desc[UR20][R138.64+-0x80], R25 ;  /* 0xffff80198a007986 */ /* 0x000fe2000c101514 */
[----:B------:R-:W-:Y:S01]  /*77e0*/  PRMT R157, R147, 0x5410, R94 ;  /* 0x00005410939d7816 */ /* 0x000fe2000000005e */
[----:B------:R-:W2:Y:S01]  /*77f0*/  MUFU.EX2 R27, R27 ;  /* 0x0000001b001b7308 */ /* 0x000ea20000000800 */
[----:B------:R-:W-:Y:S01]  /*7800*/  @!P2 PRMT R147, R26, 0x5410, RZ ;  /* 0x000054101a93a816 */ /* 0x000fe200000000ff */
[----:B------:R-:W-:Y:S01]  /*7810*/  FFMA.FTZ R26, R35, UR33, -R120 ;  /* 0x00000021231a7c23 */ /* 0x000fe20008010878 */
[----:B------:R-:W-:-:S02]  /*7820*/  @!P3 PRMT R24, R85, 0x5410, RZ ;  /* 0x000054105518b816 */ /* 0x000fc400000000ff */
[----:B------:R-:W-:Y:S01]  /*7830*/  SHF.R.U32.HI R85, RZ, 0x8, R98 ;  /* 0x00000008ff557819 */ /* 0x000fe20000011662 */
[--C-:B------:R-:W-:Y:S01]  /*7840*/  FFMA.FTZ R98, R89, UR33, -R120.reuse ;  /* 0x0000002159627c23 */ /* 0x100fe20008010878 */
[----:B------:R-:W-:Y:S01]  /*7850*/  ISETP.LE.U32.AND P3, PT, R97, UR12, PT ;  /* 0x0000000c61007c0c */ /* 0x000fe2000bf63070 */
[----:B------:R-:W3:Y:S01]  /*7860*/  MUFU.EX2 R26, R26 ;  /* 0x0000001a001a7308 */ /* 0x000ee20000000800 */
[----:B------:R-:W-:Y:S01]  /*7870*/  LOP3.LUT R85, R85, 0xffff, RZ, 0xc0, !PT ;  /* 0x0000ffff55557812 */ /* 0x000fe200078ec0ff */
[----:B------:R-:W-:Y:S01]  /*7880*/  FFMA.FTZ R97, R29, UR33, -R120 ;  /* 0x000000211d617c23 */ /* 0x000fe20008010878 */
[----:B------:R-:W-:Y:S01]  /*7890*/  SHF.R.U32.HI R93, RZ, 0x10, R92 ;  /* 0x00000010ff5d7819 */ /* 0x000fe2000001165c */
[----:B------:R-:W-:Y:S01]  /*78a0*/  STG.E.U16 desc[UR20][R138.64+-0x7e], R24 ;  /* 0xffff82188a007986 */ /* 0x000fe2000c101514 */
[----:B------:R-:W-:Y:S02]  /*78b0*/  ISETP.LE.U32.AND P2, PT, R85, UR12, PT ;  /* 0x0000000c55007c0c */ /* 0x000fe4000bf43070 */
[----:B------:R-:W-:Y:S01]  /*78c0*/  LOP3.LUT R93, R93, 0xff, RZ, 0xc0, !PT ;  /* 0x000000ff5d5d7812 */ /* 0x000fe200078ec0ff */
[----:B------:R-:W-:Y:S01]  /*78d0*/  MUFU.EX2 R114, R114 ;  /* 0x0000007200727308 */ /* 0x000fe20000000800 */
[----:B--2---:R-:W-:-:S02]  /*78e0*/  F2FP.F16.F32.PACK_AB R91, R27, R152 ;  /* 0x000000981b5b723e */ /* 0x004fc400000000ff */
[----:B------:R-:W-:Y:S01]  /*78f0*/  SHF.R.U32.HI R92, RZ, 0x18, R122 ;  /* 0x00000018ff5c7819 */ /* 0x000fe2000001167a */
[----:B------:R-:W-:Y:S01]  /*7900*/  @!P3 HADD2 R84, -R94.H0_H0, -RZ.H0_H0 ;  /* 0xa00000ff5e54b230 */ /* 0x000fe20000000900 */
[----:B------:R-:W-:Y:S01]  /*7910*/  PRMT R90, R91, 0x7632, R90 ;  /* 0x000076325b5a7816 */ /* 0x000fe2000000005a */
[----:B------:R-:W-:Y:S01]  /*7920*/  @!P4 HADD2 R35, -R91.H0_H0, -RZ.H0_H0 ;  /* 0xa00000ff5b23c230 */ /* 0x000fe20000000900 */
[----:B------:R-:W-:Y:S01]  /*7930*/  LOP3.LUT R100, R123, UR22, R100, 0x96, !PT ;  /* 0x000000167b647c12 */ /* 0x000fe2000f8e9664 */
[----:B------:R-:W2:Y:S01]  /*7940*/  MUFU.EX2 R103, R103 ;  /* 0x0000006700677308 */ /* 0x000ea20000000800 */
[----:B------:R-:W-:Y:S01]  /*7950*/  @!P3 PRMT R94, R84, 0x5410, RZ ;  /* 0x00005410545eb816 */ /* 0x000fe200000000ff */
[----:B------:R-:W-:Y:S01]  /*7960*/  @!P2 HADD2 R34, -R90.H0_H0, -RZ.H0_H0 ;  /* 0xa00000ff5a22a230 */ /* 0x000fe20000000900 */
[----:B------:R-:W-:Y:S02]  /*7970*/  ISETP.LE.U32.AND P3, PT, R93, UR12, PT ;  /* 0x0000000c5d007c0c */ /* 0x000fe4000bf63070 */
[----:B---3--:R-:W-:-:S02]  /*7980*/  F2FP.F16.F32.PACK_AB R93, R26, R151 ;  /* 0x000000971a5d723e */ /* 0x008fc400000000ff */
[----:B------:R-:W-:Y:S01]  /*7990*/  PRMT R156, R91, 0x5410, R90 ;  /* 0x000054105b9c7816 */ /* 0x000fe2000000005a */
[----:B------:R-:W-:Y:S01]  /*79a0*/  MUFU.EX2 R98, R98 ;  /* 0x0000006200627308 */ /* 0x000fe20000000800 */
[----:B------:R-:W-:Y:S02]  /*79b0*/  @!P4 PRMT R91, R35, 0x5410, RZ ;  /* 0x00005410235bc816 */ /* 0x000fe400000000ff */
[----:B------:R-:W-:Y:S02]  /*79c0*/  ISETP.LE.U32.AND P4, PT, R92, UR12, PT ;  /* 0x0000000c5c007c0c */ /* 0x000fe4000bf83070 */
[----:B------:R-:W-:Y:S02]  /*79d0*/  PRMT R92, R93, 0x7632, R92 ;  /* 0x000076325d5c7816 */ /* 0x000fe4000000005c */
[----:B------:R-:W-:Y:S01]  /*79e0*/  @!P2 PRMT R90, R34, 0x5410, RZ ;  /* 0x00005410225aa816 */ /* 0x000fe200000000ff */
[----:B------:R-:W-:Y:S01]  /*79f0*/  @!P3 HADD2 R31, -R93.H0_H0, -RZ.H0_H0 ;  /* 0xa00000ff5d1fb230 */ /* 0x000fe20000000900 */
[----:B------:R-:W-:Y:S01]  /*7a00*/  LOP3.LUT R34, R100, 0xffff, RZ, 0xc0, !PT ;  /* 0x0000ffff64227812 */ /* 0x000fe200078ec0ff */
[----:B------:R-:W-:Y:S01]  /*7a10*/  @!P5 HADD2 R12, -R92.H0_H0, -RZ.H0_H0 ;  /* 0xa00000ff5c0cd230 */ /* 0x000fe20000000900 */
[----:B------:R-:W-:Y:S01]  /*7a20*/  SHF.R.U32.HI R87, RZ, 0x10, R122 ;  /* 0x00000010ff577819 */ /* 0x000fe2000001167a */
[----:B------:R-:W3:Y:S01]  /*7a30*/  MUFU.EX2 R97, R97 ;  /* 0x0000006100617308 */ /* 0x000ee20000000800 */
[----:B------:R-:W-:-:S02]  /*7a40*/  SHF.R.U32.HI R34, RZ, 0x8, R34 ;  /* 0x00000008ff227819 */ /* 0x000fc40000011622 */
[----:B------:R-:W-:Y:S02]  /*7a50*/  LOP3.LUT R87, R87, 0xff, RZ, 0xc0, !PT ;  /* 0x000000ff57577812 */ /* 0x000fe400078ec0ff */
[----:B------:R-:W-:Y:S02]  /*7a60*/  PRMT R153, R93, 0x5410, R92 ;  /* 0x000054105d997816 */ /* 0x000fe4000000005c */
[----:B------:R-:W-:Y:S01]  /*7a70*/  @!P5 PRMT R92, R12, 0x5410, RZ ;  /* 0x000054100c5cd816 */ /* 0x000fe200000000ff */
[----:B------:R-:W-:Y:S01]  /*7a80*/  MUFU.EX2 R106, R106 ;  /* 0x0000006a006a7308 */ /* 0x000fe20000000800 */
[----:B------:R-:W-:Y:S02]  /*7a90*/  LOP3.LUT R34, R34, 0xffff, RZ, 0xc0, !PT ;  /* 0x0000ffff22227812 */ /* 0x000fe400078ec0ff */
[----:B------:R-:W-:Y:S02]  /*7aa0*/  LOP3.LUT R12, R100, 0xff, RZ, 0xc0, !PT ;  /* 0x000000ff640c7812 */ /* 0x000fe400078ec0ff */
[----:B------:R-:W-:Y:S01]  /*7ab0*/  ISETP.LE.U32.AND P2, PT, R87, UR12, PT ;  /* 0x0000000c57007c0c */ /* 0x000fe2000bf43070 */
[----:B------:R-:W-:Y:S01]  /*7ac0*/  IMAD.WIDE.U32 R86, R86, -0x2daee0ad, RZ ;  /* 0xd2511f5356567825 */ /* 0x000fe200078e00ff */
[----:B------:R-:W-:Y:S01]  /*7ad0*/  LOP3.LUT R84, R111, UR30, R140, 0x96, !PT ;  /* 0x0000001e6f547c12 */ /* 0x000fe2000f8e968c */
[----:B------:R-:W-:Y:S01]  /*7ae0*/  MUFU.EX2 R143, R143 ;  /* 0x0000008f008f7308 */ /* 0x000fe20000000800 */
[----:B------:R-:W-:-:S02]  /*7af0*/  @!P3 PRMT R93, R31, 0x5410, RZ ;  /* 0x000054101f5db816 */ /* 0x000fc400000000ff */
[----:B------:R-:W-:Y:S01]  /*7b00*/  ISETP.LE.U32.AND P3, PT, R34, UR12, PT ;  /* 0x0000000c22007c0c */ /* 0x000fe2000bf63070 */
[----:B------:R-:W-:Y:S01]  /*7b10*/  IMAD.WIDE.U32 R84, R84, -0x2daee0ad, RZ ;  /* 0xd2511f5354547825 */ /* 0x000fe200078e00ff */
[----:B------:R-:W-:Y:S02]  /*7b20*/  ISETP.LE.U32.AND P5, PT, R12, UR12, PT ;  /* 0x0000000c0c007c0c */ /* 0x000fe4000bfa3070 */
[----:B------:R-:W-:Y:S01]  /*7b30*/  LOP3.LUT R102, R87, UR29, R102, 0x96, !PT ;  /* 0x0000001d57667c12 */ /* 0x000fe2000f8e9666 */
[----:B------:R-:W-:Y:S01]  /*7b40*/  MUFU.EX2 R145, R145 ;  /* 0x0000009100917308 */ /* 0x000fe20000000800 */
[----:B--2---:R-:W-:Y:S02]  /*7b50*/  F2FP.F16.F32.PACK_AB R87, R103, R114 ;  /* 0x000000726757723e */ /* 0x004fe400000000ff */
[--C-:B------:R-:W-:Y:S02]  /*7b60*/  LOP3.LUT R31, R85, UR7, R86.reuse, 0x96, !PT ;  /* 0x00000007551f7c12 */ /* 0x100fe4000f8e9656 */
[----:B------:R-:W-:-:S02]  /*7b70*/  PRMT R86, R87, 0x7632, R86 ;  /* 0x0000763257567816 */ /* 0x000fc40000000056 */
[--C-:B------:R-:W-:Y:S01]  /*7b80*/  SHF.R.U32.HI R34, RZ, 0x18, R100.reuse ;  /* 0x00000018ff227819 */ /* 0x100fe20000011664 */
[----:B------:R-:W-:Y:S01]  /*7b90*/  MUFU.EX2 R142, R142 ;  /* 0x0000008e008e7308 */ /* 0x000fe20000000800 */
[----:B------:R-:W-:Y:S01]  /*7ba0*/  SHF.R.U32.HI R100, RZ, 0x10, R100 ;  /* 0x00000010ff647819 */ /* 0x000fe20000011664 */
[----:B------:R-:W-:Y:S01]  /*7bb0*/  @!P5 HADD2 R30, -R87.H0_H0, -RZ.H0_H0 ;  /* 0xa00000ff571ed230 */ /* 0x000fe20000000900 */
[----:B------:R-:W-:Y:S01]  /*7bc0*/  PRMT R12, R87, 0x5410, R86 ;  /* 0x00005410570c7816 */ /* 0x000fe20000000056 */
[----:B------:R-:W-:Y:S01]  /*7bd0*/  @!P3 HADD2 R18, -R86.H0_H0, -RZ.H0_H0 ;  /* 0xa00000ff5612b230 */ /* 0x000fe20000000900 */
[----:B------:R-:W-:Y:S02]  /*7be0*/  LOP3.LUT R100, R100, 0xff, RZ, 0xc0, !PT ;  /* 0x000000ff64647812 */ /* 0x000fe400078ec0ff */
[----:B------:R-:W-:Y:S01]  /*7bf0*/  @!P5 PRMT R87, R30, 0x5410, RZ ;  /* 0x000054101e57d816 */ /* 0x000fe200000000ff */
[----:B------:R-:W-:Y:S01]  /*7c00*/  MUFU.EX2 R137, R137 ;  /* 0x0000008900897308 */ /* 0x000fe20000000800 */
[----:B------:R-:W-:-:S02]  /*7c10*/  @!P3 PRMT R86, R18, 0x5410, RZ ;  /* 0x000054101256b816 */ /* 0x000fc400000000ff */
[----:B------:R-:W-:Y:S01]  /*7c20*/  ISETP.LE.U32.AND P5, PT, R34, UR12, PT ;  /* 0x0000000c22007c0c */ /* 0x000fe2000bfa3070 */
[----:B------:R-:W-:Y:S01]  /*7c30*/  IMAD.WIDE.U32 R34, R102, -0x326172a9, RZ ;  /* 0xcd9e8d5766227825 */ /* 0x000fe200078e00ff */
[----:B------:R-:W-:-:S03]  /*7c40*/  ISETP.LE.U32.AND P3, PT, R100, UR12, PT ;  /* 0x0000000c64007c0c */ /* 0x000fc6000bf63070 */
[--C-:B------:R-:W-:Y:S01]  /*7c50*/  FFMA.FTZ R102, R28, UR33, -R105.reuse ;  /* 0x000000211c667c23 */ /* 0x100fe20008010869 */
[----:B------:R-:W-:Y:S01]  /*7c60*/  LOP3.LUT R95, R122, 0xffff, RZ, 0xc0, !PT ;  /* 0x0000ffff7a5f7812 */ /* 0x000fe200078ec0ff */
[----:B------:R-:W-:Y:S01]  /*7c70*/  IMAD.WIDE.U32 R100, R31, -0x326172a9, RZ ;  /* 0xcd9e8d571f647825 */ /* 0x000fe200078e00ff */
[----:B------:R-:W-:Y:S01]  /*7c80*/  LOP3.LUT R110, R35, UR26, R110, 0x96, !PT ;  /* 0x0000001a236e7c12 */ /* 0x000fe2000f8e966e */
[----:B------:R-:W-:Y:S01]  /*7c90*/  MUFU.EX2 R141, R141 ;  /* 0x0000008d008d7308 */ /* 0x000fe20000000800 */
[----:B---3--:R-:W-:Y:S02]  /*7ca0*/  F2FP.F16.F32.PACK_AB R89, R97, R98 ;  /* 0x000000626159723e */ /* 0x008fe400000000ff */
[----:B------:R-:W-:Y:S01]  /*7cb0*/  LOP3.LUT R30, R101, UR6, R34, 0x96, !PT ;  /* 0x00000006651e7c12 */ /* 0x000fe2000f8e9622 */
[----:B------:R-:W-:Y:S01]  /*7cc0*/  FFMA.FTZ R101, R96, UR33, -R105 ;  /* 0x0000002160657c23 */ /* 0x000fe20008010869 */
[----:B------:R-:W-:Y:S01]  /*7cd0*/  IMAD.WIDE.U32 R110, R110, -0x2daee0ad, RZ ;  /* 0xd2511f536e6e7825 */ /* 0x000fe200078e00ff */
[----:B------:R-:W-:-:S03]  /*7ce0*/  SHF.R.U32.HI R95, RZ, 0x8, R95 ;  /* 0x00000008ff5f7819 */ /* 0x000fc6000001165f */
[----:B------:R-:W-:Y:S01]  /*7cf0*/  FFMA.FTZ R96, R99, UR33, -R120 ;  /* 0x0000002163607c23 */ /* 0x000fe20008010878 */
[----:B------:R-:W-:Y:S01]  /*7d00*/  MUFU.EX2 R102, R102 ;  /* 0x0000006600667308 */ /* 0x000fe20000000800 */
[----:B------:R-:W-:Y:S01]  /*7d10*/  IMAD.WIDE.U32 R30, R30, -0x2daee0ad, RZ ;  /* 0xd2511f531e1e7825 */ /* 0x000fe200078e00ff */
[----:B------:R-:W-:-:S03]  /*7d20*/  LOP3.LUT R34, R111, UR5, R84, 0x96, !PT ;  /* 0x000000056f227c12 */ /* 0x000fc6000f8e9654 */
[----:B------:R-:W-:Y:S01]  /*7d30*/  @!P3 HADD2 R29, -R89.H0_H0, -RZ.H0_H0 ;  /* 0xa00000ff591db230 */ /* 0x000fe20000000900 */
[----:B------:R-:W-:Y:S01]  /*7d40*/  PRMT R88, R89, 0x7632, R88 ;  /* 0x0000763259587816 */ /* 0x000fe20000000058 */
[----:B------:R-:W-:Y:S01]  /*7d50*/  FFMA.FTZ R99, R21, UR33, -R105 ;  /* 0x0000002115637c23 */ /* 0x000fe20008010869 */
[----:B------:R-:W-:Y:S01]  /*7d60*/  LOP3.LUT R110, R31, UR27, R110, 0x96, !PT ;  /* 0x0000001b1f6e7c12 */ /* 0x000fe2000f8e966e */
[----:B------:R-:W-:Y:S01]  /*7d70*/  IMAD.WIDE.U32 R34, R34, -0x326172a9, RZ ;  /* 0xcd9e8d5722227825 */ /* 0x000fe200078e00ff */
[----:B------:R-:W2:Y:S01]  /*7d80*/  MUFU.EX2 R101, R101 ;  /* 0x0000006500657308 */ /* 0x000ea20000000800 */
[----:B------:R-:W-:Y:S02]  /*7d90*/  LOP3.LUT R31, R95, 0xffff, RZ, 0xc0, !PT ;  /* 0x0000ffff5f1f7812 */ /* 0x000fe400078ec0ff */
[----:B------:R-:W-:Y:S01]  /*7da0*/  FFMA.FTZ R95, R107, UR33, -R120 ;  /* 0x000000216b5f7c23 */ /* 0x000fe20008010878 */
[----:B------:R-:W-:Y:S01]  /*7db0*/  PRMT R18, R89, 0x5410, R88 ;  /* 0x0000541059127816 */ /* 0x000fe20000000058 */
[----:B------:R-:W-:Y:S01]  /*7dc0*/  IMAD.WIDE.U32 R110, R110, -0x326172a9, RZ ;  /* 0xcd9e8d576e6e7825 */ /* 0x000fe200078e00ff */
[----:B------:R-:W-:-:S03]  /*7dd0*/  @!P3 PRMT R89, R29, 0x5410, RZ ;  /* 0x000054101d59b816 */ /* 0x000fc600000000ff */
[----:B-1----:R-:W-:Y:S01]  /*7de0*/  @!P5 HADD2 R17, -R88.H0_H0, -RZ.H0_H0 ;  /* 0xa00000ff5811d230 */ /* 0x002fe20000000900 */
[----:B------:R-:W-:Y:S01]  /*7df0*/  ISETP.LE.U32.AND P3, PT, R31, UR12, PT ;  /* 0x0000000c1f007c0c */ /* 0x000fe2000bf63070 */
[----:B------:R-:W-:Y:S01]  /*7e00*/  MUFU.EX2 R96, R96 ;  /* 0x0000006000607308 */ /* 0x000fe20000000800 */
[----:B------:R-:W-:Y:S01]  /*7e10*/  LOP3.LUT R29, R35, UR4, R100, 0x96, !PT ;  /* 0x00000004231d7c12 */ /* 0x000fe2000f8e9664 */
[----:B------:R-:W-:Y:S01]  /*7e20*/  FFMA.FTZ R100, R10, UR33, -R105 ;  /* 0x000000210a647c23 */ /* 0x000fe20008010869 */
[----:B------:R-:W-:Y:S01]  /*7e30*/  LOP3.LUT R31, R111, UR18, R34, 0x96, !PT ;  /* 0x000000126f1f7c12 */ /* 0x000fe2000f8e9622 */
[----:B------:R-:W-:Y:S01]  /*7e40*/  FFMA.FTZ R107, R6, UR33, -R120 ;  /* 0x00000021066b7c23 */ /* 0x000fe20008010878 */
[----:B------:R-:W-:Y:S01]  /*7e50*/  @!P5 PRMT R88, R17, 0x5410, RZ ;  /* 0x000054101158d816 */ /* 0x000fe200000000ff */
[----:B------:R-:W-:Y:S01]  /*7e60*/  IMAD.WIDE.U32 R160, R29, -0x2daee0ad, RZ ;  /* 0xd2511f531da07825 */ /* 0x000fe200078e00ff */
[----:B------:R-:W-:Y:S01]  /*7e70*/  SHF.R.U32.HI R84, RZ, 0x10, R31 ;  /* 0x00000010ff547819 */ /* 0x000fe2000001161f */
[----:B------:R-:W1:Y:S01]  /*7e80*/  MUFU.EX2 R95, R95 ;  /* 0x0000005f005f7308 */ /* 0x000e620000000800 */
[----:B--2---:R-:W-:-:S02]  /*7e90*/  F2FP.F16.F32.PACK_AB R35, R101, R102 ;  /* 0x000000666523723e */ /* 0x004fc400000000ff */
[----:B------:R-:W-:Y:S02]  /*7ea0*/  LOP3.LUT R84, R84, 0xff, RZ, 0xc0, !PT ;  /* 0x000000ff54547812 */ /* 0x000fe400078ec0ff */
[C---:B------:R-:W-:Y:S01]  /*7eb0*/  PRMT R34, R35.reuse, 0x7632, R34 ;  /* 0x0000763223227816 */ /* 0x040fe20000000022 */
[----:B------:R-:W-:Y:S01]  /*7ec0*/  @!P1 HADD2 R28, -R35.H0_H0, -RZ.H0_H0 ;  /* 0xa00000ff231c9230 */ /* 0x000fe20000000900 */
[----:B------:R-:W-:Y:S01]  /*7ed0*/  ISETP.LE.U32.AND P5, PT, R84, UR12, PT ;  /* 0x0000000c54007c0c */ /* 0x000fe2000bfa3070 */
[----:B------:R-:W-:Y:S01]  /*7ee0*/  MUFU.EX2 R100, R100 ;  /* 0x0000006400647308 */ /* 0x000fe20000000800 */
[----:B------:R-:W-:Y:S01]  /*7ef0*/  PRMT R17, R35, 0x5410, R34 ;  /* 0x0000541023117816 */ /* 0x000fe20000000022 */
[----:B------:R-:W-:Y:S01]  /*7f00*/  @!P3 HADD2 R16, -R34.H0_H0, -RZ.H0_H0 ;  /* 0xa00000ff2210b230 */ /* 0x000fe20000000900 */
[----:B------:R-:W-:Y:S02]  /*7f10*/  @!P1 PRMT R35, R28, 0x5410, RZ ;  /* 0x000054101c239816 */ /* 0x000fe400000000ff */
[----:B------:R-:W-:-:S02]  /*7f20*/  LOP3.LUT R28, R110, 0xff, RZ, 0xc0, !PT ;  /* 0x000000ff6e1c7812 */ /* 0x000fc400078ec0ff */
[----:B------:R-:W-:Y:S01]  /*7f30*/  @!P3 PRMT R34, R16, 0x5410, RZ ;  /* 0x000054101022b816 */ /* 0x000fe200000000ff */
[----:B------:R-:W2:Y:S01]  /*7f40*/  MUFU.EX2 R99, R99 ;  /* 0x0000006300637308 */ /* 0x000ea20000000800 */
[----:B-1----:R-:W-:Y:S02]  /*7f50*/  F2FP.F16.F32.PACK_AB R85, R95, R96 ;  /* 0x000000605f55723e */ /* 0x002fe400000000ff */
[----:B------:R-:W-:Y:S02]  /*7f60*/  ISETP.LE.U32.AND P1, PT, R28, UR12, PT ;  /* 0x0000000c1c007c0c */ /* 0x000fe4000bf23070 */
[C---:B------:R-:W-:Y:S01]  /*7f70*/  LOP3.LUT R16, R31.reuse, 0xff, RZ, 0xc0, !PT ;  /* 0x000000ff1f107812 */ /* 0x040fe200078ec0ff */
[----:B------:R-:W-:Y:S01]  /*7f80*/  @!P2 HADD2 R23, -R85.H0_H0, -RZ.H0_H0 ;  /* 0xa00000ff5517a230 */ /* 0x000fe20000000900 */
[----:B------:R-:W-:Y:S01]  /*7f90*/  SHF.R.U32.HI R28, RZ, 0x18, R31 ;  /* 0x00000018ff1c7819 */ /* 0x000fe2000001161f */
[----:B------:R-:W1:Y:S01]  /*7fa0*/  MUFU.EX2 R107, R107 ;  /* 0x0000006b006b7308 */ /* 0x000e620000000800 */
[----:B------:R-:W-:-:S02]  /*7fb0*/  LOP3.LUT R31, R31, 0xffff, RZ, 0xc0, !PT ;  /* 0x0000ffff1f1f7812 */ /* 0x000fc400078ec0ff */
[----:B------:R-:W-:Y:S02]  /*7fc0*/  PRMT R84, R85, 0x7632, R84 ;  /* 0x0000763255547816 */ /* 0x000fe40000000054 */
[----:B------:R-:W-:Y:S02]  /*7fd0*/  SHF.R.U32.HI R31, RZ, 0x8, R31 ;  /* 0x00000008ff1f7819 */ /* 0x000fe4000001161f */
[----:B------:R-:W-:Y:S01]  /*7fe0*/  ISETP.LE.U32.AND P3, PT, R16, UR12, PT ;  /* 0x0000000c10007c0c */ /* 0x000fe2000bf63070 */
[----:B------:R-:W-:Y:S01]  /*7ff0*/  @!P4 HADD2 R22, -R84.H0_H0, -RZ.H0_H0 ;  /* 0xa00000ff5416c230 */ /* 0x000fe20000000900 */
[----:B------:R-:W-:Y:S01]  /*8000*/  LOP3.LUT R31, R31, 0xffff, RZ, 0xc0, !PT ;  /* 0x0000ffff1f1f7812 */ /* 0x000fe200078ec0ff */
[----:B------:R-:W-:Y:S01]  /*8010*/  MUFU.EX2 R148, R148 ;  /* 0x0000009400947308 */ /* 0x000fe20000000800 */
[----:B------:R-:W-:Y:S02]  /*8020*/  PRMT R16, R85, 0x5410, R84 ;  /* 0x0000541055107816 */ /* 0x000fe40000000054 */
[----:B------:R-:W-:-:S02]  /*8030*/  @!P2 PRMT R85, R23, 0x5410, RZ ;  /* 0x000054101755a816 */ /* 0x000fc400000000ff */
[----:B------:R-:W-:Y:S02]  /*8040*/  @!P4 PRMT R84, R22, 0x5410, RZ ;  /* 0x000054101654c816 */ /* 0x000fe400000000ff */
[----:B------:R-:W-:Y:S01]  /*8050*/  LOP3.LUT R23, R110, 0xffff, RZ, 0xc0, !PT ;  /* 0x0000ffff6e177812 */ /* 0x000fe200078ec0ff */
[--C-:B------:R-:W-:Y:S01]  /*8060*/  FFMA.FTZ R111, R14, UR33, -R105.reuse ;  /* 0x000000210e6f7c23 */ /* 0x100fe20008010869 */
[----:B------:R-:W-:Y:S01]  /*8070*/  ISETP.LE.U32.AND P4, PT, R31, UR12, PT ;  /* 0x0000000c1f007c0c */ /* 0x000fe2000bf83070 */
[----:B------:R-:W-:Y:S01]  /*8080*/  FFMA.FTZ R31, R8, UR33, -R105 ;  /* 0x00000021081f7c23 */ /* 0x000fe20008010869 */
[----:B------:R-:W-:Y:S02]  /*8090*/  ISETP.LE.U32.AND P2, PT, R28, UR12, PT ;  /* 0x0000000c1c007c0c */ /* 0x000fe4000bf43070 */
[----:B--2---:R-:W-:Y:S01]  /*80a0*/  F2FP.F16.F32.PACK_AB R105, R99, R100 ;  /* 0x000000646369723e */ /* 0x004fe200000000ff */
[----:B------:R-:W-:Y:S01]  /*80b0*/  MUFU.EX2 R112, R31 ;  /* 0x0000001f00707308 */ /* 0x000fe20000000800 */
[----:B------:R-:W-:-:S02]  /*80c0*/  SHF.R.U32.HI R28, RZ, 0x10, R110 ;  /* 0x00000010ff1c7819 */ /* 0x000fc4000001166e */
[----:B------:R-:W-:Y:S01]  /*80d0*/  SHF.R.U32.HI R110, RZ, 0x18, R110 ;  /* 0x00000018ff6e7819 */ /* 0x000fe2000001166e */
[----:B------:R-:W-:Y:S01]  /*80e0*/  @!P3 HADD2 R21, -R105.H0_H0, -RZ.H0_H0 ;  /* 0xa00000ff6915b230 */ /* 0x000fe20000000900 */
[----:B------:R-:W-:Y:S02]  /*80f0*/  FSEL R123, R32, RZ, P6 ;  /* 0x000000ff207b7208 */ /* 0x000fe40003000000 */
[C---:B------:R-:W-:Y:S01]  /*8100*/  PRMT R104, R105.reuse, 0x7632, R104 ;  /* 0x0000763269687816 */ /* 0x040fe20000000068 */
[----:B------:R-:W-:Y:S01]  /*8110*/  MUFU.EX2 R111, R111 ;  /* 0x0000006f006f7308 */ /* 0x000fe20000000800 */
[----:B------:R-:W-:Y:S01]  /*8120*/  ISETP.LE.U32.AND P6, PT, R110, UR12, PT ;  /* 0x0000000c6e007c0c */ /* 0x000fe2000bfc3070 */
[----:B------:R-:W-:Y:S01]  /*8130*/  FADD.FTZ R110, R2, -R109 ;  /* 0x8000006d026e7221 */ /* 0x000fe20000010000 */
[----:B------:R-:W-:Y:S01]  /*8140*/  PRMT R150, R105, 0x5410, R104 ;  /* 0x0000541069967816 */ /* 0x000fe20000000068 */
[----:B------:R-:W-:Y:S01]  /*8150*/  @!P4 HADD2 R19, -R104.H0_H0, -RZ.H0_H0 ;  /* 0xa00000ff6813c230 */ /* 0x000fe20000000900 */
[----:B------:R-:W-:Y:S01]  /*8160*/  @!P3 PRMT R105, R21, 0x5410, RZ ;  /* 0x000054101569b816 */ /* 0x000fe200000000ff */
[----:B------:R-:W-:Y:S01]  /*8170*/  FMUL.FTZ R21, R110, UR33 ;  /* 0x000000216e157c20 */ /* 0x000fe20008410000 */
[----:B-1----:R-:W-:Y:S01]  /*8180*/  F2FP.F16.F32.PACK_AB R109, R106, R107 ;  /* 0x0000006b6a6d723e */ /* 0x002fe200000000ff */
[----:B------:R-:W-:Y:S01]  /*8190*/  FADD.FTZ R123, R0, -R123 ;  /* 0x8000007b007b7221 */ /* 0x000fe20000010000 */
[----:B------:R-:W-:Y:S01]  /*81a0*/  @!P4 PRMT R104, R19, 0x5410, RZ ;  /* 0x000054101368c816 */ /* 0x000fe200000000ff */
[----:B------:R-:W-:Y:S01]  /*81b0*/  FFMA.FTZ R110, R3, UR33, -R120 ;  /* 0x00000021036e7c23 */ /* 0x000fe20008010878 */
[----:B------:R-:W-:Y:S01]  /*81c0*/  PRMT R108, R109, 0x7632, R108 ;  /* 0x000076326d6c7816 */ /* 0x000fe2000000006c */
[----:B------:R-:W1:Y:S01]  /*81d0*/  MUFU.EX2 R21, R21 ;  /* 0x0000001500157308 */ /* 0x000e620000000800 */
[----:B------:R-:W-:Y:S01]  /*81e0*/  @!P5 HADD2 R14, -R109.H0_H0, -RZ.H0_H0 ;  /* 0xa00000ff6d0ed230 */ /* 0x000fe20000000900 */
[----:B------:R-:W-:-:S02]  /*81f0*/  LOP3.LUT R22, R161, UR22, R30, 0x96, !PT ;  /* 0x00000016a1167c12 */ /* 0x000fc4000f8e961e */
[----:B------:R-:W-:Y:S01]  /*8200*/  @!P2 HADD2 R15, -R108.H0_H0, -RZ.H0_H0 ;  /* 0xa00000ff6c0fa230 */ /* 0x000fe20000000900 */
[----:B------:R-:W-:Y:S02]  /*8210*/  SHF.R.U32.HI R19, RZ, 0x10, R160 ;  /* 0x00000010ff137819 */ /* 0x000fe400000116a0 */
[----:B------:R-:W-:Y:S01]  /*8220*/  PRMT R30, R109, 0x5410, R108 ;  /* 0x000054106d1e7816 */ /* 0x000fe2000000006c */
[----:B------:R-:W-:Y:S01]  /*8230*/  MUFU.EX2 R110, R110 ;  /* 0x0000006e006e7308 */ /* 0x000fe20000000800 */
[----:B------:R-:W-:Y:S01]  /*8240*/  @!P2 PRMT R108, R15, 0x5410, RZ ;  /* 0x000054100f6ca816 */ /* 0x000fe200000000ff */
[----:B------:R-:W-:Y:S01]  /*8250*/  FMUL.FTZ R15, R123, UR33 ;  /* 0x000000217b0f7c20 */ /* 0x000fe20008410000 */
[----:B------:R-:W-:Y:S02]  /*8260*/  LOP3.LUT R19, R19, 0xff, RZ, 0xc0, !PT ;  /* 0x000000ff13137812 */ /* 0x000fe400078ec0ff */
[----:B------:R-:W-:Y:S02]  /*8270*/  @!P5 PRMT R109, R14, 0x5410, RZ ;  /* 0x000054100e6dd816 */ /* 0x000fe400000000ff */
[----:B------:R-:W-:Y:S01]  /*8280*/  SHF.R.U32.HI R23, RZ, 0x8, R23 ;  /* 0x00000008ff177819 */ /* 0x000fe20000011617 */
[----:B------:R-:W2:Y:S01]  /*8290*/  MUFU.EX2 R15, R15 ;  /* 0x0000000f000f7308 */ /* 0x000ea20000000800 */
[----:B------:R-:W-:Y:S01]  /*82a0*/  SHF.R.U32.HI R14, RZ, 0x10, R22 ;  /* 0x00000010ff0e7819 */ /* 0x000fe20000011616 */
[-C--:B-1----:R-:W-:Y:S01]  /*82b0*/  FMUL.FTZ R80, R80, R21.reuse ;  /* 0x0000001550507220 */ /* 0x082fe20000410000 */
[----:B------:R-:W-:Y:S01]  /*82c0*/  ISETP.LE.U32.AND P2, PT, R19, UR12, PT ;  /* 0x0000000c13007c0c */ /* 0x000fe2000bf43070 */
[-C--:B------:R-:W-:Y:S01]  /*82d0*/  FFMA.FTZ R19, R188, R21.reuse, R121 ;  /* 0x00000015bc137223 */ /* 0x080fe20000010079 */
[----:B------:R-:W-:Y:S01]  /*82e0*/  LOP3.LUT R23, R23, 0xffff, RZ, 0xc0, !PT ;  /* 0x0000ffff17177812 */ /* 0x000fe200078ec0ff */
[-C--:B------:R-:W-:Y:S01]  /*82f0*/  FMUL.FTZ R81, R81, R21.reuse ;  /* 0x0000001551517220 */ /* 0x080fe20000410000 */
[----:B------:R-:W-:Y:S01]  /*8300*/  LOP3.LUT R14, R14, 0xff, RZ, 0xc0, !PT ;  /* 0x000000ff0e0e7812 */ /* 0x000fe200078ec0ff */
[----:B------:R-:W-:Y:S01]  /*8310*/  FADD.FTZ R19, R116, R19 ;  /* 0x0000001374137221 */ /* 0x000fe20000010000 */
[----:B------:R-:W-:Y:S01]  /*8320*/  F2FP.F16.F32.PACK_AB R121, R111, R112 ;  /* 0x000000706f79723e */ /* 0x000fe200000000ff */
[-C--:B------:R-:W-:Y:S01]  /*8330*/  FMUL.FTZ R76, R76, R21.reuse ;  /* 0x000000154c4c7220 */ /* 0x080fe20000410000 */
[----:B------:R-:W-:Y:S01]  /*8340*/  ISETP.LE.U32.AND P4, PT, R23, UR12, PT ;  /* 0x0000000c17007c0c */ /* 0x000fe2000bf83070 */
[--C-:B------:R-:W-:Y:S01]  /*8350*/  FFMA.FTZ R23, R13, UR33, -R120.reuse ;  /* 0x000000210d177c23 */ /* 0x100fe20008010878 */
[----:B------:R-:W-:Y:S01]  /*8360*/  ISETP.LE.U32.AND P5, PT, R14, UR12, PT ;  /* 0x0000000c0e007c0c */ /* 0x000fe2000bfa3070 */
[--C-:B------:R-:W-:Y:S01]  /*8370*/  FFMA.FTZ R14, R7, UR33, -R120.reuse ;  /* 0x00000021070e7c23 */ /* 0x100fe20008010878 */
[----:B------:R-:W-:Y:S01]  /*8380*/  @!P1 HADD2 R13, -R121.H0_H0, -RZ.H0_H0 ;  /* 0xa00000ff790d9230 */ /* 0x000fe20000000900 */
[----:B------:R-:W-:Y:S01]  /*8390*/  PRMT R120, R121, 0x7632, R120 ;  /* 0x0000763279787816 */ /* 0x000fe20000000078 */
[-C--:B------:R-:W-:Y:S01]  /*83a0*/  FMUL.FTZ R77, R77, R21.reuse ;  /* 0x000000154d4d7220 */ /* 0x080fe20000410000 */
[----:B------:R-:W-:Y:S01]  /*83b0*/  LOP3.LUT R28, R28, 0xff, RZ, 0xc0, !PT ;  /* 0x000000ff1c1c7812 */ /* 0x000fe200078ec0ff */
[-C--:B------:R-:W-:Y:S01]  /*83c0*/  FMUL.FTZ R36, R36, R21.reuse ;  /* 0x0000001524247220 */ /* 0x080fe20000410000 */
[----:B------:R-:W-:Y:S01]  /*83d0*/  PRMT R31, R121, 0x5410, R120 ;  /* 0x00005410791f7816 */ /* 0x000fe20000000078 */
[-C--:B------:R-:W-:Y:S01]  /*83e0*/  FMUL.FTZ R37, R37, R21.reuse ;  /* 0x0000001525257220 */ /* 0x080fe20000410000 */
[----:B------:R-:W-:Y:S01]  /*83f0*/  @!P1 PRMT R121, R13, 0x5410, RZ ;  /* 0x000054100d799816 */ /* 0x000fe200000000ff */
[----:B------:R-:W-:Y:S01]  /*8400*/  FMUL.FTZ R40, R40, R21 ;  /* 0x0000001528287220 */ /* 0x000fe20000410000 */
[----:B------:R-:W-:Y:S01]  /*8410*/  LOP3.LUT R13, R22, 0xff, RZ, 0xc0, !PT ;  /* 0x000000ff160d7812 */ /* 0x000fe200078ec0ff */
[----:B------:R-:W-:Y:S01]  /*8420*/  @!P4 HADD2 R11, -R120.H0_H0, -RZ.H0_H0 ;  /* 0xa00000ff780bc230 */ /* 0x000fe20000000900 */
[----:B------:R-:W-:Y:S01]  /*8430*/  ISETP.LE.U32.AND P3, PT, R28, UR12, PT ;  /* 0x0000000c1c007c0c */ /* 0x000fe2000bf63070 */
[----:B--2---:R-:W-:Y:S01]  /*8440*/  FFMA.FTZ R28, R186, R15, R117 ;  /* 0x0000000fba1c7223 */ /* 0x004fe20000010075 */
[----:B------:R-:W-:Y:S01]  /*8450*/  ISETP.LE.U32.AND P1, PT, R13, UR12, PT ;  /* 0x0000000c0d007c0c */ /* 0x000fe2000bf23070 */
[----:B------:R-:W1:Y:S01]  /*8460*/  MUFU.EX2 R186, R23 ;  /* 0x0000001700ba7308 */ /* 0x000e620000000800 */
[----:B------:R-:W-:Y:S01]  /*8470*/  F2FP.F16.F32.PACK_AB R123, R143, R110 ;  /* 0x0000006e8f7b723e */ /* 0x000fe200000000ff */
[----:B------:R-:W-:Y:S01]  /*8480*/  FMUL.FTZ R41, R41, R21 ;  /* 0x0000001529297220 */ /* 0x000fe20000410000 */
[----:B------:R-:W-:Y:S01]  /*8490*/  F2FP.F16.F32.PACK_AB R117, R142, R145 ;  /* 0x000000918e75723e */ /* 0x000fe200000000ff */
[-C--:B------:R-:W-:Y:S01]  /*84a0*/  FMUL.FTZ R72, R72, R21.reuse ;  /* 0x0000001548487220 */ /* 0x080fe20000410000 */
[----:B------:R-:W-:Y:S01]  /*84b0*/  @!P4 PRMT R120, R11, 0x5410, RZ ;  /* 0x000054100b78c816 */ /* 0x000fe200000000ff */
[-C--:B------:R-:W-:Y:S01]  /*84c0*/  FMUL.FTZ R73, R73, R21.reuse ;  /* 0x0000001549497220 */ /* 0x080fe20000410000 */
[----:B------:R-:W-:Y:S01]  /*84d0*/  PRMT R122, R123, 0x7632, R122 ;  /* 0x000076327b7a7816 */ /* 0x000fe2000000007a */
[-C--:B------:R-:W-:Y:S01]  /*84e0*/  FMUL.FTZ R68, R68, R21.reuse ;  /* 0x0000001544447220 */ /* 0x080fe20000410000 */
[----:B------:R-:W-:Y:S01]  /*84f0*/  SHF.R.U32.HI R11, RZ, 0x18, R22 ;  /* 0x00000018ff0b7819 */ /* 0x000fe20000011616 */
[----:B------:R-:W-:Y:S01]  /*8500*/  @!P3 HADD2 R10, -R123.H0_H0, -RZ.H0_H0 ;  /* 0xa00000ff7b0ab230 */ /* 0x000fe20000000900 */
[----:B------:R-:W-:Y:S01]  /*8510*/  LOP3.LUT R22, R22, 0xffff, RZ, 0xc0, !PT ;  /* 0x0000ffff16167812 */ /* 0x000fe200078ec0ff */
[----:B------:R-:W-:Y:S01]  /*8520*/  @!P1 HADD2 R0, -R117.H0_H0, -RZ.H0_H0 ;  /* 0xa00000ff75009230 */ /* 0x000fe20000000900 */
[----:B------:R-:W-:Y:S01]  /*8530*/  PRMT R116, R117, 0x7632, R116 ;  /* 0x0000763275747816 */ /* 0x000fe20000000074 */
[----:B------:R-:W-:Y:S01]  /*8540*/  @!P6 HADD2 R9, -R122.H0_H0, -RZ.H0_H0 ;  /* 0xa00000ff7a09e230 */ /* 0x000fe20000000900 */
[----:B------:R-:W-:Y:S01]  /*8550*/  SHF.R.U32.HI R22, RZ, 0x8, R22 ;  /* 0x00000008ff167819 */ /* 0x000fe20000011616 */
[-C--:B------:R-:W-:Y:S01]  /*8560*/  FMUL.FTZ R69, R69, R21.reuse ;  /* 0x0000001545457220 */ /* 0x080fe20000410000 */
[----:B------:R-:W-:Y:S01]  /*8570*/  PRMT R144, R117, 0x5410, R116 ;  /* 0x0000541075907816 */ /* 0x000fe20000000074 */
[-C--:B------:R-:W-:Y:S01]  /*8580*/  FMUL.FTZ R60, R60, R21.reuse ;  /* 0x000000153c3c7220 */ /* 0x080fe20000410000 */
[----:B------:R-:W-:Y:S01]  /*8590*/  @!P1 PRMT R117, R0, 0x5410, RZ ;  /* 0x0000541000759816 */ /* 0x000fe200000000ff */
[----:B------:R-:W-:Y:S01]  /*85a0*/  FMUL.FTZ R61, R61, R21 ;  /* 0x000000153d3d7220 */ /* 0x000fe20000410000 */
[----:B-1----:R-:W-:Y:S01]  /*85b0*/  F2FP.F16.F32.PACK_AB R0, R186, R137 ;  /* 0x00000089ba00723e */ /* 0x002fe200000000ff */
[-C--:B------:R-:W-:Y:S01]  /*85c0*/  FMUL.FTZ R64, R64, R21.reuse ;  /* 0x0000001540407220 */ /* 0x080fe20000410000 */
[----:B------:R-:W-:Y:S01]  /*85d0*/  PRMT R29, R123, 0x5410, R122 ;  /* 0x000054107b1d7816 */ /* 0x000fe2000000007a */
[-C--:B------:R-:W-:Y:S01]  /*85e0*/  FMUL.FTZ R65, R65, R21.reuse ;  /* 0x0000001541417220 */ /* 0x080fe20000410000 */
[----:B------:R-:W-:Y:S01]  /*85f0*/  @!P3 PRMT R123, R10, 0x5410, RZ ;  /* 0x000054100a7bb816 */ /* 0x000fe200000000ff */
[----:B------:R-:W-:Y:S01]  /*8600*/  @!P2 HADD2 R8, -R0.H0_H0, -RZ.H0_H0 ;  /* 0xa00000ff0008a230 */ /* 0x000fe20000000900 */
[----:B------:R-:W-:Y:S01]  /*8610*/  @!P6 PRMT R122, R9, 0x5410, RZ ;  /* 0x00005410097ae816 */ /* 0x000fe200000000ff */
[-C--:B------:R-:W-:Y:S01]  /*8620*/  FMUL.FTZ R44, R44, R21.reuse ;  /* 0x000000152c2c7220 */ /* 0x080fe20000410000 */
[----:B------:R-:W-:Y:S01]  /*8630*/  LOP3.LUT R22, R22, 0xffff, RZ, 0xc0, !PT ;  /* 0x0000ffff16167812 */ /* 0x000fe200078ec0ff */
[-C--:B------:R-:W-:Y:S01]  /*8640*/  FMUL.FTZ R45, R45, R21.reuse ;  /* 0x000000152d2d7220 */ /* 0x080fe20000410000 */
[----:B------:R-:W-:Y:S01]  /*8650*/  LOP3.LUT R10, R160, 0xff, RZ, 0xc0, !PT ;  /* 0x000000ffa00a7812 */ /* 0x000fe200078ec0ff */
[-C--:B------:R-:W-:Y:S01]  /*8660*/  FMUL.FTZ R48, R48, R21.reuse ;  /* 0x0000001530307220 */ /* 0x080fe20000410000 */
[----:B------:R-:W-:Y:S01]  /*8670*/  LOP3.LUT R9, R160, 0xffff, RZ, 0xc0, !PT ;  /* 0x0000ffffa0097812 */ /* 0x000fe200078ec0ff */
[----:B------:R-:W-:Y:S01]  /*8680*/  FMUL.FTZ R49, R49, R21 ;  /* 0x0000001531317220 */ /* 0x000fe20000410000 */
[----:B------:R-:W-:Y:S01]  /*8690*/  ISETP.LE.U32.AND P4, PT, R11, UR12, PT ;  /* 0x0000000c0b007c0c */ /* 0x000fe2000bf83070 */
[----:B------:R-:W-:Y:S01]  /*86a0*/  IMAD R11, R124, -0x2daee0ad, RZ ;  /* 0xd2511f537c0b7824 */ /* 0x000fe200078e02ff */
[----:B------:R-:W-:Y:S01]  /*86b0*/  ISETP.LE.U32.AND P6, PT, R22, UR12, PT ;  /* 0x0000000c16007c0c */ /* 0x000fe2000bfc3070 */
[----:B------:R-:W-:Y:S01]  /*86c0*/  IMAD.WIDE.U32 R22, R113, -0x2daee0ad, RZ ;  /* 0xd2511f5371167825 */ /* 0x000fe200078e00ff */
[----:B------:R-:W-:-:S03]  /*86d0*/  ISETP.LE.U32.AND P3, PT, R10, UR12, PT ;  /* 0x0000000c0a007c0c */ /* 0x000fc6000bf63070 */
[----:B------:R-:W-:Y:S01]  /*86e0*/  FADD.FTZ R10, R115, R28 ;  /* 0x0000001c730a7221 */ /* 0x000fe20000010000 */
[----:B------:R-:W-:Y:S01]  /*86f0*/  SHF.R.U32.HI R9, RZ, 0x8, R9 ;  /* 0x00000008ff097819 */ /* 0x000fe20000011609 */
[-C--:B------:R-:W-:Y:S01]  /*8700*/  FMUL.FTZ R52, R52, R21.reuse ;  /* 0x0000001534347220 */ /* 0x080fe20000410000 */
[----:B------:R-:W-:Y:S01]  /*8710*/  @P2 PRMT R115, R0, 0x7610, R115 ;  /* 0x0000761000732816 */ /* 0x000fe20000000073 */
[-C--:B------:R-:W-:Y:S01]  /*8720*/  FMUL.FTZ R53, R53, R21.reuse ;  /* 0x0000001535357220 */ /* 0x080fe20000410000 */
[----:B------:R-:W-:Y:S01]  /*8730*/  @!P2 PRMT R115, R8, 0x5410, RZ ;  /* 0x000054100873a816 */ /* 0x000fe200000000ff */
[-C--:B------:R-:W-:Y:S01]  /*8740*/  FMUL.FTZ R56, R56, R21.reuse ;  /* 0x0000001538387220 */ /* 0x080fe20000410000 */
[----:B------:R-:W-:Y:S01]  /*8750*/  LOP3.LUT R9, R9, 0xffff, RZ, 0xc0, !PT ;  /* 0x0000ffff09097812 */ /* 0x000fe200078ec0ff */
[----:B------:R-:W-:Y:S01]  /*8760*/  FMUL.FTZ R57, R57, R21 ;  /* 0x0000001539397220 */ /* 0x000fe20000410000 */
[----:B------:R-:W-:Y:S01]  /*8770*/  LOP3.LUT R8, R119, UR7, R154, 0x96, !PT ;  /* 0x0000000777087c12 */ /* 0x000fe2000f8e969a */
[-C--:B------:R-:W-:Y:S01]  /*8780*/  FMUL.FTZ R82, R82, R15.reuse ;  /* 0x0000000f52527220 */ /* 0x080fe20000410000 */
[----:B------:R-:W-:Y:S01]  /*8790*/  LOP3.LUT R154, R23, UR32, R11, 0x96, !PT ;  /* 0x00000020179a7c12 */ /* 0x000fe2000f8e960b */
[-C--:B------:R-:W-:Y:S01]  /*87a0*/  FMUL.FTZ R83, R83, R15.reuse ;  /* 0x0000000f53537220 */ /* 0x080fe20000410000 */
[----:B------:R-:W-:Y:S01]  /*87b0*/  ISETP.LE.U32.AND P2, PT, R9, UR12, PT ;  /* 0x0000000c09007c0c */ /* 0x000fe2000bf43070 */
[----:B------:R-:W-:Y:S01]  /*87c0*/  FMUL.FTZ R78, R78, R15 ;  /* 0x0000000f4e4e7220 */ /* 0x000fe20000410000 */
[----:B------:R-:W-:Y:S01]  /*87d0*/  LOP3.LUT R9, R155, UR29, R22, 0x96, !PT ;  /* 0x0000001d9b097c12 */ /* 0x000fe2000f8e9616 */
[----:B------:R-:W-:Y:S01]  /*87e0*/  IMAD.WIDE.U32 R154, R154, -0x326172a9, RZ ;  /* 0xcd9e8d579a9a7825 */ /* 0x000fe200078e00ff */
[----:B------:R-:W-:-:S03]  /*87f0*/  SHF.R.U32.HI R160, RZ, 0x18, R160 ;  /* 0x00000018ffa07819 */ /* 0x000fc600000116a0 */
[-C--:B------:R-:W-:Y:S01]  /*8800*/  FMUL.FTZ R79, R79, R15.reuse ;  /* 0x0000000f4f4f7220 */ /* 0x080fe20000410000 */
[----:B------:R-:W-:Y:S01]  /*8810*/  FMUL.FTZ R38, R38, R15 ;  /* 0x0000000f26267220 */ /* 0x000fe20000410000 */
[----:B------:R-:W-:Y:S01]  /*8820*/  IMAD.WIDE.U32 R162, R9, -0x326172a9, RZ ;  /* 0xcd9e8d5709a27825 */ /* 0x000fe200078e00ff */
[----:B------:R-:W-:-:S03]  /*8830*/  LOP3.LUT R21, R155, UR30, R140, 0x96, !PT ;  /* 0x0000001e9b157c12 */ /* 0x000fc6000f8e968c */
[----:B------:R-:W-:Y:S01]  /*8840*/  FMUL.FTZ R39, R39, R15 ;  /* 0x0000000f27277220 */ /* 0x000fe20000410000 */
[----:B------:R-:W1:Y:S01]  /*8850*/  MUFU.EX2 R140, R14 ;  /* 0x0000000e008c7308 */ /* 0x000e620000000800 */
[----:B------:R-:W-:Y:S01]  /*8860*/  ISETP.LE.U32.AND P1, PT, R160, UR12, PT ;  /* 0x0000000ca0007c0c */ /* 0x000fe2000bf23070 */
[----:B------:R-:W-:Y:S01]  /*8870*/  IMAD.WIDE.U32 R160, R8, -0x326172a9, RZ ;  /* 0xcd9e8d5708a07825 */ /* 0x000fe200078e00ff */
[----:B------:R-:W-:-:S03]  /*8880*/  LOP3.LUT R9, R163, UR26, R154, 0x96, !PT ;  /* 0x0000001aa3097c12 */ /* 0x000fc6000f8e969a */
[-C--:B------:R-:W-:Y:S01]  /*8890*/  FMUL.FTZ R42, R42, R15.reuse ;  /* 0x0000000f2a2a7220 */ /* 0x080fe20000410000 */
[-C--:B------:R-:W-:Y:S01]  /*88a0*/  FMUL.FTZ R43, R43, R15.reuse ;  /* 0x0000000f2b2b7220 */ /* 0x080fe20000410000 */
[-C--:B------:R-:W-:Y:S01]  /*88b0*/  FMUL.FTZ R74, R74, R15.reuse ;  /* 0x0000000f4a4a7220 */ /* 0x080fe20000410000 */
[----:B------:R-:W-:Y:S01]  /*88c0*/  LOP3.LUT R8, R161, UR6, R162, 0x96, !PT ;  /* 0x00000006a1087c12 */ /* 0x000fe2000f8e96a2 */
        /* <DEDUP_REMOVED lines=16> */
[----:B------:R-:W-:-:S04]  /*89d0*/  IMAD.WIDE.U32 R10, R9, -0x2daee0ad, RZ ;  /* 0xd2511f53090a7825 */ /* 0x000fc800078e00ff */
[----:B------:R-:W-:Y:S01]  /*89e0*/  @!P1 HADD2 R7, -R0.H1_H1, -RZ.H0_H0 ;  /* 0xa00000ff00079230 */ /* 0x000fe20000000d00 */
[----:B-1----:R-:W-:Y:S01]  /*89f0*/  F2FP.F16.F32.PACK_AB R119, R140, R141 ;  /* 0x0000008d8c77723e */ /* 0x002fe200000000ff */
[----:B------:R-:W-:Y:S02]  /*8a00*/  @!P6 HADD2 R6, -R116.H0_H0, -RZ.H0_H0 ;  /* 0xa00000ff7406e230 */ /* 0x000fe40000000900 */
[----:B------:R-:W-:Y:S01]  /*8a10*/  IMAD.WIDE.U32 R14, R8, -0x2daee0ad, RZ ;  /* 0xd2511f53080e7825 */ /* 0x000fe200078e00ff */
[----:B------:R-:W-:-:S03]  /*8a20*/  LOP3.LUT R9, R11, UR5, R118, 0x96, !PT ;  /* 0x000000050b097c12 */ /* 0x000fc6000f8e9676 */
[----:B------:R-:W-:Y:S01]  /*8a30*/  FADD.FTZ R152, R152, R19 ;  /* 0x0000001398987221 */ /* 0x000fe20000010000 */
[----:B------:R-:W-:Y:S01]  /*8a40*/  @P1 PRMT R113, R0, 0x7632, R113 ;  /* 0x0000763200711816 */ /* 0x000fe20000000071 */
[----:B------:R-:W-:Y:S01]  /*8a50*/  @!P5 HADD2 R5, -R119.H0_H0, -RZ.H0_H0 ;  /* 0xa00000ff7705d230 */ /* 0x000fe20000000900 */
[----:B------:R-:W-:Y:S01]  /*8a60*/  LOP3.LUT R8, R15, UR27, R10, 0x96, !PT ;  /* 0x0000001b0f087c12 */ /* 0x000fe2000f8e960a */
[----:B------:R-:W-:Y:S01]  /*8a70*/  IMAD.MOV.U32 R28, RZ, RZ, 0x7054 ;  /* 0x00007054ff1c7424 */ /* 0x000fe200078e00ff */
[----:B------:R-:W-:Y:S01]  /*8a80*/  PRMT R118, R119, 0x7632, R118 ;  /* 0x0000763277767816 */ /* 0x000fe20000000076 */
[----:B------:R-:W-:Y:S01]  /*8a90*/  FADD.FTZ R151, R26, R151 ;  /* 0x000000971a977221 */ /* 0x000fe20000010000 */
[----:B------:R-:W-:Y:S01]  /*8aa0*/  @!P1 PRMT R113, R7, 0x5410, RZ ;  /* 0x0000541007719816 */ /* 0x000fe200000000ff */
[----:B------:R-:W-:Y:S01]  /*8ab0*/  IMAD.WIDE.U32 R10, R8, -0x326172a9, RZ ;  /* 0xcd9e8d57080a7825 */ /* 0x000fe200078e00ff */
[----:B------:R-:W-:-:S03]  /*8ac0*/  @!P6 PRMT R116, R6, 0x5410, RZ ;  /* 0x000054100674e816 */ /* 0x000fc600000000ff */
[----:B------:R-:W-:Y:S01]  /*8ad0*/  @!P4 HADD2 R4, -R118.H0_H0, -RZ.H0_H0 ;  /* 0xa00000ff7604c230 */ /* 0x000fe20000000900 */
[----:B------:R-:W-:Y:S01]  /*8ae0*/  PRMT R149, R119, 0x5410, R118 ;  /* 0x0000541077957816 */ /* 0x000fe20000000076 */
[----:B------:R-:W-:Y:S01]  /*8af0*/  IMAD.WIDE.U32 R6, R9, -0x326172a9, RZ ;  /* 0xcd9e8d5709067825 */ /* 0x000fe200078e00ff */
[----:B------:R-:W-:-:S03]  /*8b00*/  @!P5 PRMT R119, R5, 0x5410, RZ ;  /* 0x000054100577d816 */ /* 0x000fc600000000ff */
[----:B------:R-:W-:Y:S01]  /*8b10*/  FADD.FTZ R98, R98, R151 ;  /* 0x0000009762627221 */ /* 0x000fe20000010000 */
[----:B------:R-:W-:Y:S01]  /*8b20*/  @!P4 PRMT R118, R4, 0x5410, RZ ;  /* 0x000054100476c816 */ /* 0x000fe200000000ff */
[----:B------:R-:W-:Y:S01]  /*8b30*/  IMAD.U32 R5, RZ, RZ, UR12 ;  /* 0x0000000cff057e24 */ /* 0x000fe2000f8e00ff */
[----:B------:R-:W-:Y:S01]  /*8b40*/  LOP3.LUT R6, R11, UR18, R6, 0x96, !PT ;  /* 0x000000120b067c12 */ /* 0x000fe2000f8e9606 */
[----:B------:R-:W-:Y:S01]  /*8b50*/  FADD.FTZ R97, R97, R98 ;  /* 0x0000006261617221 */ /* 0x000fe20000010000 */
[----:B------:R-:W-:Y:S02]  /*8b60*/  LOP3.LUT R13, R7, UR4, R160, 0x96, !PT ;  /* 0x00000004070d7c12 */ /* 0x000fe4000f8e96a0 */
[----:B------:R-:W-:Y:S01]  /*8b70*/  LOP3.LUT R4, R6, 0xffff, RZ, 0xc0, !PT ;  /* 0x0000ffff06047812 */ /* 0x000fe200078ec0ff */
[----:B------:R-:W-:Y:S01]  /*8b80*/  FADD.FTZ R96, R96, R97 ;  /* 0x0000006160607221 */ /* 0x000fe20000010000 */
[----:B------:R-:W-:Y:S02]  /*8b90*/  LOP3.LUT R9, R6, 0xff, RZ, 0xc0, !PT ;  /* 0x000000ff06097812 */ /* 0x000fe400078ec0ff */
[----:B------:R-:W-:Y:S01]  /*8ba0*/  SHF.R.U32.HI R4, RZ, 0x8, R4 ;  /* 0x00000008ff047819 */ /* 0x000fe20000011604 */
[----:B------:R-:W-:Y:S01]  /*8bb0*/  FADD.FTZ R96, R95, R96 ;  /* 0x000000605f607221 */ /* 0x000fe20000010000 */
[----:B------:R-:W-:-:S02]  /*8bc0*/  SHF.R.U32.HI R8, RZ, 0x10, R6 ;  /* 0x00000010ff087819 */ /* 0x000fc40000011606 */
[----:B------:R-:W-:Y:S01]  /*8bd0*/  PRMT R9, R9, 0x5410, R4 ;  /* 0x0000541009097816 */ /* 0x000fe20000000004 */
[----:B------:R-:W-:Y:S01]  /*8be0*/  FADD.FTZ R107, R107, R96 ;  /* 0x000000606b6b7221 */ /* 0x000fe20000010000 */
[----:B------:R-:W-:Y:S02]  /*8bf0*/  LOP3.LUT R4, R10, 0xffff, RZ, 0xc0, !PT ;  /* 0x0000ffff0a047812 */ /* 0x000fe400078ec0ff */
[----:B------:R-:W-:Y:S01]  /*8c00*/  PRMT R28, R5, R28, UR12 ;  /* 0x0000000c051c7e16 */ /* 0x000fe2000800001c */
[----:B------:R-:W-:Y:S01]  /*8c10*/  FADD.FTZ R107, R106, R107 ;  /* 0x0000006b6a6b7221 */ /* 0x000fe20000010000 */
[----:B------:R-:W-:Y:S02]  /*8c20*/  SHF.R.U32.HI R6, RZ, 0x18, R6 ;  /* 0x00000018ff067819 */ /* 0x000fe40000011606 */
[----:B------:R-:W-:Y:S01]  /*8c30*/  LOP3.LUT R11, R8, 0xff, RZ, 0xc0, !PT ;  /* 0x000000ff080b7812 */ /* 0x000fe200078ec0ff */
[----:B------:R-:W-:Y:S01]  /*8c40*/  FADD.FTZ R110, R110, R107 ;  /* 0x0000006b6e6e7221 */ /* 0x000fe20000010000 */
[----:B------:R-:W-:-:S02]  /*8c50*/  SHF.R.U32.HI R4, RZ, 0x8, R4 ;  /* 0x00000008ff047819 */ /* 0x000fc40000011604 */
[----:B------:R-:W-:Y:S01]  /*8c60*/  LOP3.LUT R5, R10, 0xff, RZ, 0xc0, !PT ;  /* 0x000000ff0a057812 */ /* 0x000fe200078ec0ff */
[----:B------:R-:W-:Y:S01]  /*8c70*/  FADD.FTZ R110, R143, R110 ;  /* 0x0000006e8f6e7221 */ /* 0x000fe20000010000 */
[----:B------:R-:W-:Y:S02]  /*8c80*/  PRMT R15, R11, 0x5410, R6 ;  /* 0x000054100b0f7816 */ /* 0x000fe40000000006 */
[----:B------:R-:W-:Y:S01]  /*8c90*/  PRMT R5, R5, 0x5410, R4 ;  /* 0x0000541005057816 */ /* 0x000fe20000000004 */
[----:B------:R-:W-:Y:S01]  /*8ca0*/  FADD.FTZ R141, R141, R110 ;  /* 0x0000006e8d8d7221 */ /* 0x000fe20000010000 */
[----:B------:R-:W-:Y:S02]  /*8cb0*/  SHF.R.U32.HI R4, RZ, 0x10, R10 ;  /* 0x00000010ff047819 */ /* 0x000fe4000001160a */
[--C-:B------:R-:W-:Y:S01]  /*8cc0*/  HSET2.LE.AND R11, R9, R28.reuse, PT ;  /* 0x0000001c090b7233 */ /* 0x100fe20003803000 */
[----:B------:R-:W-:Y:S01]  /*8cd0*/  FADD.FTZ R140, R140, R141 ;  /* 0x0000008d8c8c7221 */ /* 0x000fe20000010000 */
[----:B------:R-:W-:-:S02]  /*8ce0*/  HSET2.LE.AND R6, R15, R28, PT ;  /* 0x0000001c0f067233 */ /* 0x000fc40003803000 */
[----:B------:R-:W-:Y:S01]  /*8cf0*/  SHF.R.U32.HI R7, RZ, 0x18, R10 ;  /* 0x00000018ff077819 */ /* 0x000fe2000001160a */
[----:B------:R-:W-:Y:S01]  /*8d00*/  FADD.FTZ R137, R137, R140 ;  /* 0x0000008c89897221 */ /* 0x000fe20000010000 */
[----:B------:R-:W-:Y:S02]  /*8d10*/  LOP3.LUT R4, R4, 0xff, RZ, 0xc0, !PT ;  /* 0x000000ff04047812 */ /* 0x000fe400078ec0ff */
[----:B------:R-:W-:Y:S01]  /*8d20*/  HSET2.LE.AND R9, R5, R28, PT ;  /* 0x0000001c05097233 */ /* 0x000fe20003803000 */
[----:B------:R-:W-:Y:S01]  /*8d30*/  FADD.FTZ R186, R186, R137 ;  /* 0x00000089baba7221 */ /* 0x000fe20000010000 */
[----:B------:R-:W-:Y:S02]  /*8d40*/  PRMT R7, R4, 0x5410, R7 ;  /* 0x0000541004077816 */ /* 0x000fe40000000007 */
[----:B------:R-:W-:Y:S02]  /*8d50*/  LOP3.LUT R5, R6, R157, RZ, 0xc0, !PT ;  /* 0x0000009d06057212 */ /* 0x000fe400078ec0ff */
[----:B------:R-:W-:-:S02]  /*8d60*/  LOP3.LUT R4, R11, R158, RZ, 0xc0, !PT ;  /* 0x0000009e0b047212 */ /* 0x000fc400078ec0ff */
[----:B------:R-:W-:Y:S02]  /*8d70*/  LOP3.LUT R6, R9, R156, RZ, 0xc0, !PT ;  /* 0x0000009c09067212 */ /* 0x000fe400078ec0ff */
[----:B------:R-:W1:Y:S01]  /*8d80*/  LDSM.16.MT88.4 R8, [R130+0x6000] ;  /* 0x006000008208783b */ /* 0x000e620000004200 */
[----:B------:R-:W-:-:S05]  /*8d90*/  HSET2.LE.AND R156, R7, R28, PT ;  /* 0x0000001c079c7233 */ /* 0x000fca0003803000 */
[----:B------:R-:W-:-:S07]  /*8da0*/  LOP3.LUT R7, R156, R153, RZ, 0xc0, !PT ;  /* 0x000000999c077212 */ /* 0x000fce00078ec0ff */
        /* <DEDUP_REMOVED lines=17> */
[----:B------:R-:W-:-:S03]  /*8ec0*/  IMAD.WIDE.U32 R6, R13, -0x2daee0ad, RZ ;  /* 0xd2511f530d067825 */ /* 0x000fc600078e00ff */
[C---:B------:R-:W-:Y:S02]  /*8ed0*/  LOP3.LUT R8, R6.reuse, 0xffff, RZ, 0xc0, !PT ;  /* 0x0000ffff06087812 */ /* 0x040fe400078ec0ff */
[----:B------:R-:W-:Y:S02]  /*8ee0*/  LOP3.LUT R13, R6, 0xff, RZ, 0xc0, !PT ;  /* 0x000000ff060d7812 */ /* 0x000fe400078ec0ff */
[----:B------:R-:W-:Y:S02]  /*8ef0*/  SHF.R.U32.HI R8, RZ, 0x8, R8 ;  /* 0x00000008ff087819 */ /* 0x000fe40000011608 */
[----:B------:R-:W-:Y:S02]  /*8f00*/  LOP3.LUT R4, R7, UR22, R14, 0x96, !PT ;  /* 0x0000001607047c12 */ /* 0x000fe4000f8e960e */
[----:B------:R-:W-:Y:S02]  /*8f10*/  PRMT R13, R13, 0x5410, R8 ;  /* 0x000054100d0d7816 */ /* 0x000fe40000000008 */
[----:B------:R-:W-:-:S02]  /*8f20*/  LOP3.LUT R8, R4, 0xffff, RZ, 0xc0, !PT ;  /* 0x0000ffff04087812 */ /* 0x000fc400078ec0ff */
[----:B------:R-:W-:Y:S02]  /*8f30*/  LOP3.LUT R15, R4, 0xff, RZ, 0xc0, !PT ;  /* 0x000000ff040f7812 */ /* 0x000fe400078ec0ff */
[----:B------:R-:W-:Y:S02]  /*8f40*/  SHF.R.U32.HI R8, RZ, 0x8, R8 ;  /* 0x00000008ff087819 */ /* 0x000fe40000011608 */
[----:B------:R-:W-:Y:S02]  /*8f50*/  SHF.R.U32.HI R7, RZ, 0x10, R6 ;  /* 0x00000010ff077819 */ /* 0x000fe40000011606 */
[----:B------:R-:W-:Y:S02]  /*8f60*/  PRMT R15, R15, 0x5410, R8 ;  /* 0x000054100f0f7816 */ /* 0x000fe40000000008 */
[----:B------:R-:W1:Y:S01]  /*8f70*/  LDSM.16.MT88.4 R8, [R130+0x6400] ;  /* 0x006400008208783b */ /* 0x000e620000004200 */
[----:B------:R-:W-:Y:S02]  /*8f80*/  SHF.R.U32.HI R5, RZ, 0x10, R4 ;  /* 0x00000010ff057819 */ /* 0x000fe40000011604 */
[----:B------:R-:W-:-:S02]  /*8f90*/  SHF.R.U32.HI R6, RZ, 0x18, R6 ;  /* 0x00000018ff067819 */ /* 0x000fc40000011606 */
[----:B------:R-:W-:Y:S02]  /*8fa0*/  SHF.R.U32.HI R4, RZ, 0x18, R4 ;  /* 0x00000018ff047819 */ /* 0x000fe40000011604 */
[----:B------:R-:W-:Y:S02]  /*8fb0*/  LOP3.LUT R7, R7, 0xff, RZ, 0xc0, !PT ;  /* 0x000000ff07077812 */ /* 0x000fe400078ec0ff */
[----:B------:R-:W-:Y:S02]  /*8fc0*/  LOP3.LUT R5, R5, 0xff, RZ, 0xc0, !PT ;  /* 0x000000ff05057812 */ /* 0x000fe400078ec0ff */
[----:B------:R-:W-:Y:S02]  /*8fd0*/  HSET2.LE.AND R15, R15, R28, PT ;  /* 0x0000001c0f0f7233 */ /* 0x000fe40003803000 */
[----:B------:R-:W-:Y:S02]  /*8fe0*/  PRMT R7, R7, 0x5410, R6 ;  /* 0x0000541007077816 */ /* 0x000fe40000000006 */
[----:B------:R-:W-:-:S02]  /*8ff0*/  PRMT R5, R5, 0x5410, R4 ;  /* 0x0000541005057816 */ /* 0x000fc40000000004 */
[----:B------:R-:W-:Y:S02]  /*9000*/  LOP3.LUT R4, R15, R12, RZ, 0xc0, !PT ;  /* 0x0000000c0f047212 */ /* 0x000fe400078ec0ff */
[--C-:B------:R-:W-:Y:S02]  /*9010*/  HSET2.LE.AND R6, R13, R28.reuse, PT ;  /* 0x0000001c0d067233 */ /* 0x100fe40003803000 */
[----:B------:R-:W2:Y:S01]  /*9020*/  LDSM.16.MT88.4 R12, [R128+0x6400] ;  /* 0x00640000800c783b */ /* 0x000ea20000004200 */
[--C-:B------:R-:W-:Y:S02]  /*9030*/  HSET2.LE.AND R5, R5, R28.reuse, PT ;  /* 0x0000001c05057233 */ /* 0x100fe40003803000 */
[----:B------:R-:W-:Y:S02]  /*9040*/  HSET2.LE.AND R7, R7, R28, PT ;  /* 0x0000001c07077233 */ /* 0x000fe40003803000 */
[----:B------:R-:W-:Y:S02]  /*9050*/  LOP3.LUT R6, R6, R17, RZ, 0xc0, !PT ;  /* 0x0000001106067212 */ /* 0x000fe400078ec0ff */
[----:B------:R-:W-:-:S02]  /*9060*/  LOP3.LUT R5, R5, R18, RZ, 0xc0, !PT ;  /* 0x0000001205057212 */ /* 0x000fc400078ec0ff */
[----:B------:R-:W-:Y:S02]  /*9070*/  LOP3.LUT R7, R7, R16, RZ, 0xc0, !PT ;  /* 0x0000001007077212 */ /* 0x000fe400078ec0ff */
[----:B------:R-:W3:Y:S05]  /*9080*/  LDSM.16.MT88.4 R16, [R128+0x7400] ;  /* 0x007400008010783b */ /* 0x000eea0000004200 */
[C---:B-1----:R-:W-:Y:S06]  /*9090*/  HMMA.16816.F32 R80, R4.reuse, R8, R80 ;  /* 0x000000080450723c */ /* 0x042fec0000001850 */
[C---:B------:R-:W-:Y:S01]  /*90a0*/  HMMA.16816.F32 R76, R4.reuse, R10, R76 ;  /* 0x0000000a044c723c */ /* 0x040fe2000000184c */
[----:B------:R-:W1:Y:S05]  /*90b0*/  LDSM.16.MT88.4 R8, [R130+0x7400] ;  /* 0x007400008208783b */ /* 0x000e6a0000004200 */
[C---:B--2---:R-:W-:Y:S06]  /*90c0*/  HMMA.16816.F32 R36, R4.reuse, R12, R36 ;  /* 0x0000000c0424723c */ /* 0x044fec0000001824 */
[C---:B------:R-:W-:Y:S01]  /*90d0*/  HMMA.16816.F32 R40, R4.reuse, R14, R40 ;  /* 0x0000000e0428723c */ /* 0x040fe20000001828 */
[----:B------:R-:W2:Y:S05]  /*90e0*/  LDSM.16.MT88.4 R12, [R130+0x8400] ;  /* 0x00840000820c783b */ /* 0x000eaa0000004200 */
[C---:B---3--:R-:W-:Y:S06]  /*90f0*/  HMMA.16816.F32 R60, R4.reuse, R16, R60 ;  /* 0x00000010043c723c */ /* 0x048fec000000183c */
[----:B------:R-:W-:Y:S01]  /*9100*/  HMMA.16816.F32 R64, R4, R18, R64 ;  /* 0x000000120440723c */ /* 0x000fe20000001840 */
[----:B------:R-:W-:-:S05]  /*9110*/  IMAD.WIDE.U32 R16, R21, -0x2daee0ad, RZ ;  /* 0xd2511f5315107825 */ /* 0x000fca00078e00ff */
[C---:B-1----:R-:W-:Y:S06]  /*9120*/  HMMA.16816.F32 R72, R4.reuse, R8, R72 ;  /* 0x000000080448723c */ /* 0x042fec0000001848 */
[C---:B------:R-:W-:Y:S01]  /*9130*/  HMMA.16816.F32 R68, R4.reuse, R10, R68 ;  /* 0x0000000a0444723c */ /* 0x040fe20000001844 */
[----:B------:R-:W1:Y:S05]  /*9140*/  LDSM.16.MT88.4 R8, [R128+0x8400] ;  /* 0x008400008008783b */ /* 0x000e6a0000004200 */
[C---:B--2---:R-:W-:Y:S06]  /*9150*/  HMMA.16816.F32 R44, R4.reuse, R12, R44 ;  /* 0x0000000c042c723c */ /* 0x044fec000000182c */
[----:B------:R-:W-:Y:S01]  /*9160*/  HMMA.16816.F32 R48, R4, R14, R48 ;  /* 0x0000000e0430723c */ /* 0x000fe20000001830 */
[----:B------:R-:W-:-:S05]  /*9170*/  IMAD.WIDE.U32 R12, R20, -0x2daee0ad, RZ ;  /* 0xd2511f53140c7825 */ /* 0x000fca00078e00ff */
[----:B------:R-:W-:Y:S02]  /*9180*/  LOP3.LUT R22, R13, UR29, R22, 0x96, !PT ;  /* 0x0000001d0d167c12 */ /* 0x000fe4000f8e9616 */
[----:B------:R-:W-:-:S03]  /*9190*/  LOP3.LUT R12, R17, UR7, R12, 0x96, !PT ;  /* 0x00000007110c7c12 */ /* 0x000fc6000f8e960c */
[----:B------:R-:W-:-:S04]  /*91a0*/  IMAD.WIDE.U32 R22, R22, -0x326172a9, RZ ;  /* 0xcd9e8d5716167825 */ /* 0x000fc800078e00ff */
[----:B------:R-:W-:Y:S01]  /*91b0*/  IMAD.WIDE.U32 R12, R12, -0x326172a9, RZ ;  /* 0xcd9e8d570c0c7825 */ /* 0x000fe200078e00ff */
[----:B------:R-:W-:-:S04]  /*91c0*/  LOP3.LUT R155, R23, UR26, R154, 0x96, !PT ;  /* 0x0000001a179b7c12 */ /* 0x000fc8000f8e969a */
[----:B------:R-:W-:Y:S01]  /*91d0*/  LOP3.LUT R154, R13, UR6, R22, 0x96, !PT ;  /* 0x000000060d9a7c12 */ /* 0x000fe2000f8e9616 */
[C---:B-1----:R-:W-:Y:S01]  /*91e0*/  HMMA.16816.F32 R52, R4.reuse, R8, R52 ;  /* 0x000000080434723c */ /* 0x042fe20000001834 */
[----:B------:R-:W-:Y:S05]  /*91f0*/  LDSM.16.MT88.4 R20, [R130+0x6800] ;  /* 0x006800008214783b */ /* 0x000fea0000004200 */
[----:B------:R-:W-:Y:S01]  /*9200*/  HMMA.16816.F32 R56, R4, R10, R56 ;  /* 0x0000000a0438723c */ /* 0x000fe20000001838 */
[----:B------:R-:W-:-:S04]  /*9210*/  IMAD.WIDE.U32 R8, R155, -0x2daee0ad, RZ ;  /* 0xd2511f539b087825 */ /* 0x000fc800078e00ff */
[----:B------:R-:W-:Y:S01]  /*9220*/  IMAD.WIDE.U32 R154, R154, -0x2daee0ad, RZ ;  /* 0xd2511f539a9a7825 */ /* 0x000fe200078e00ff */
[----:B------:R-:W-:-:S04]  /*9230*/  LOP3.LUT R16, R9, UR5, R16, 0x96, !PT ;  /* 0x0000000509107c12 */ /* 0x000fc8000f8e9610 */
[----:B------:R-:W-:Y:S01]  /*9240*/  LOP3.LUT R8, R155, UR27, R8, 0x96, !PT ;  /* 0x0000001b9b087c12 */ /* 0x000fe2000f8e9608 */
[----:B------:R-:W-:-:S04]  /*9250*/  IMAD.WIDE.U32 R16, R16, -0x326172a9, RZ ;  /* 0xcd9e8d5710107825 */ /* 0x000fc800078e00ff */
[----:B------:R-:W-:Y:S01]  /*9260*/  IMAD.WIDE.U32 R8, R8, -0x326172a9, RZ ;  /* 0xcd9e8d5708087825 */ /* 0x000fe200078e00ff */
[----:B------:R-:W-:Y:S02]  /*9270*/  LOP3.LUT R153, R17, UR4, R12, 0x96, !PT ;  /* 0x0000000411997c12 */ /* 0x000fe4000f8e960c */
[----:B------:R-:W1:Y:S02]  /*9280*/  LDSM.16.MT88.4 R12, [R130+0x7800] ;  /* 0x00780000820c783b */ /* 0x000e640000004200 */
[----:B------:R-:W-:Y:S02]  /*9290*/  LOP3.LUT R4, R9, UR18, R16, 0x96, !PT ;  /* 0x0000001209047c12 */ /* 0x000fe4000f8e9610 */
[----:B------:R-:W2:Y:S01]  /*92a0*/  LDSM.16.MT88.4 R16, [R128+0x6800] ;  /* 0x006800008010783b */ /* 0x000ea20000004200 */
[----:B------:R-:W-:Y:S02]  /*92b0*/  LOP3.LUT R10, R8, 0xffff, RZ, 0xc0, !PT ;  /* 0x0000ffff080a7812 */ /* 0x000fe400078ec0ff */
[----:B------:R-:W-:-:S02]  /*92c0*/  LOP3.LUT R6, R4, 0xffff, RZ, 0xc0, !PT ;  /* 0x0000ffff04067812 */ /* 0x000fc400078ec0ff */
[----:B------:R-:W-:Y:S02]  /*92d0*/  LOP3.LUT R5, R4, 0xff, RZ, 0xc0, !PT ;  /* 0x000000ff04057812 */ /* 0x000fe400078ec0ff */
[----:B------:R-:W-:Y:S02]  /*92e0*/  SHF.R.U32.HI R6, RZ, 0x8, R6 ;  /* 0x00000008ff067819 */ /* 0x000fe40000011606 */
[----:B------:R-:W-:Y:S02]  /*92f0*/  SHF.R.U32.HI R11, RZ, 0x10, R4 ;  /* 0x00000010ff0b7819 */ /* 0x000fe40000011604 */
[----:B------:R-:W-:Y:S02]  /*9300*/  SHF.R.U32.HI R9, RZ, 0x10, R8 ;  /* 0x00000010ff097819 */ /* 0x000fe40000011608 */
[----:B------:R-:W-:Y:S02]  /*9310*/  PRMT R5, R5, 0x5410, R6 ;  /* 0x0000541005057816 */ /* 0x000fe40000000006 */
[----:B------:R-:W-:-:S02]  /*9320*/  LOP3.LUT R155, R8, 0xff, RZ, 0xc0, !PT ;  /* 0x000000ff089b7812 */ /* 0x000fc400078ec0ff */
[----:B------:R-:W-:Y:S02]  /*9330*/  SHF.R.U32.HI R4, RZ, 0x18, R4 ;  /* 0x00000018ff047819 */ /* 0x000fe40000011604 */
[----:B------:R-:W-:Y:S02]  /*9340*/  LOP3.LUT R11, R11, 0xff, RZ, 0xc0, !PT ;  /* 0x000000ff0b0b7812 */ /* 0x000fe400078ec0ff */
[----:B------:R-:W-:Y:S02]  /*9350*/  SHF.R.U32.HI R8, RZ, 0x18, R8 ;  /* 0x00000018ff087819 */ /* 0x000fe40000011608 */
[----:B------:R-:W-:Y:S02]  /*9360*/  SHF.R.U32.HI R10, RZ, 0x8, R10 ;  /* 0x00000008ff0a7819 */ /* 0x000fe4000001160a */
[----:B------:R-:W-:Y:S02]  /*9370*/  LOP3.LUT R9, R9, 0xff, RZ, 0xc0, !PT ;  /* 0x000000ff09097812 */ /* 0x000fe400078ec0ff */
[----:B------:R-:W-:-:S02]  /*9380*/  PRMT R11, R11, 0x5410, R4 ;  /* 0x000054100b0b7816 */ /* 0x000fc40000000004 */
[--C-:B------:R-:W-:Y:S02]  /*9390*/  HSET2.LE.AND R5, R5, R28.reuse, PT ;  /* 0x0000001c05057233 */ /* 0x100fe40003803000 */
[----:B------:R-:W-:Y:S02]  /*93a0*/  PRMT R155, R155, 0x5410, R10 ;  /* 0x000054109b9b7816 */ /* 0x000fe4000000000a */
[----:B------:R-:W-:Y:S02]  /*93b0*/  PRMT R9, R9, 0x5410, R8 ;  /* 0x0000541009097816 */ /* 0x000fe40000000008 */
[----:B------:R-:W-:Y:S02]  /*93c0*/  LOP3.LUT R8, R5, R150, RZ, 0xc0, !PT ;  /* 0x0000009605087212 */ /* 0x000fe400078ec0ff */
[--C-:B------:R-:W-:Y:S01]  /*93d0*/  HSET2.LE.AND R11, R11, R28.reuse, PT ;  /* 0x0000001c0b0b7233 */ /* 0x100fe20003803000 */
[----:B------:R-:W3:Y:S01]  /*93e0*/  LDSM.16.MT88.4 R4, [R128+0x7800] ;  /* 0x007800008004783b */ /* 0x000ee20000004200 */
[----:B------:R-:W-:-:S02]  /*93f0*/  HSET2.LE.AND R10, R155, R28, PT ;  /* 0x0000001c9b0a7233 */ /* 0x000fc40003803000 */
[----:B------:R-:W-:Y:S01]  /*9400*/  HSET2.LE.AND R150, R9, R28, PT ;  /* 0x0000001c09967233 */ /* 0x000fe20003803000 */
[----:B------:R-:W4:Y:S01]  /*9410*/  MUFU.EX2 R155, R146 ;  /* 0x00000092009b7308 */ /* 0x000f220000000800 */
[----:B------:R-:W-:Y:S02]  /*9420*/  LOP3.LUT R9, R11, R30, RZ, 0xc0, !PT ;  /* 0x0000001e0b097212 */ /* 0x000fe400078ec0ff */
[----:B------:R-:W-:Y:S02]  /*9430*/  LOP3.LUT R10, R10, R31, RZ, 0xc0, !PT ;  /* 0x0000001f0a0a7212 */ /* 0x000fe400078ec0ff */
[----:B------:R-:W-:-:S07]  /*9440*/  LOP3.LUT R11, R150, R29, RZ, 0xc0, !PT ;  /* 0x0000001d960b7212 */ /* 0x000fce00078ec0ff */
        /* <DEDUP_REMOVED lines=8> */
[----:B------:R-:W-:-:S04]  /*94d0*/  IMAD.WIDE.U32 R4, R153, -0x2daee0ad, RZ ;  /* 0xd2511f5399047825 */ /* 0x000fc800078e00ff */
[----:B------:R-:W-:Y:S02]  /*94e0*/  FADD.FTZ R153, R27, R152 ;  /* 0x000000981b997221 */ /* 0x000fe40000010000 */
[----:B------:R-:W-:Y:S01]  /*94f0*/  LDSM.16.MT88.4 R24, [R128+0x6c00] ;  /* 0x006c00008018783b */ /* 0x000fe20000004200 */
[----:B------:R-:W-:Y:S01]  /*9500*/  LOP3.LUT R154, R5, UR22, R154, 0x96, !PT ;  /* 0x00000016059a7c12 */ /* 0x000fe2000f8e969a */
[C---:B------:R-:W-:Y:S01]  /*9510*/  HMMA.16816.F32 R80, R8.reuse, R20, R80 ;  /* 0x000000140850723c */ /* 0x040fe20000001850 */
[----:B------:R-:W-:Y:S01]  /*9520*/  LOP3.LUT R5, R4, 0xffff, RZ, 0xc0, !PT ;  /* 0x0000ffff04057812 */ /* 0x000fe200078ec0ff */
[----:B------:R-:W-:Y:S01]  /*9530*/  FADD.FTZ R114, R114, R153 ;  /* 0x0000009972727221 */ /* 0x000fe20000010000 */
[----:B------:R-:W-:Y:S02]  /*9540*/  SHF.R.U32.HI R6, RZ, 0x10, R4 ;  /* 0x00000010ff067819 */ /* 0x000fe40000011604 */
[----:B------:R-:W-:Y:S01]  /*9550*/  LOP3.LUT R7, R4, 0xff, RZ, 0xc0, !PT ;  /* 0x000000ff04077812 */ /* 0x000fe200078ec0ff */
[----:B------:R-:W-:Y:S01]  /*9560*/  HMMA.16816.F32 R76, R8, R22, R76 ;  /* 0x00000016084c723c */ /* 0x000fe2000000184c */
[----:B------:R-:W-:Y:S01]  /*9570*/  SHF.R.U32.HI R20, RZ, 0x8, R5 ;  /* 0x00000008ff147819 */ /* 0x000fe20000011605 */
[----:B------:R-:W-:Y:S01]  /*9580*/  FADD.FTZ R103, R103, R114 ;  /* 0x0000007267677221 */ /* 0x000fe20000010000 */
[----:B------:R-:W-:-:S02]  /*9590*/  LOP3.LUT R5, R6, 0xff, RZ, 0xc0, !PT ;  /* 0x000000ff06057812 */ /* 0x000fc400078ec0ff */
[----:B------:R-:W-:Y:S01]  /*95a0*/  SHF.R.U32.HI R4, RZ, 0x18, R4 ;  /* 0x00000018ff047819 */ /* 0x000fe20000011604 */
[C---:B-1----:R-:W-:Y:S01]  /*95b0*/  HMMA.16816.F32 R52, R8.reuse, R12, R52 ;  /* 0x0000000c0834723c */ /* 0x042fe20000001834 */
[----:B------:R-:W-:Y:S01]  /*95c0*/  LOP3.LUT R6, R154, 0xffff, RZ, 0xc0, !PT ;  /* 0x0000ffff9a067812 */ /* 0x000fe200078ec0ff */
[----:B------:R-:W-:Y:S01]  /*95d0*/  IMAD.U32 R23, RZ, RZ, UR17 ;  /* 0x00000011ff177e24 */ /* 0x000fe2000f8e00ff */
[----:B------:R-:W-:Y:S01]  /*95e0*/  PRMT R7, R7, 0x5410, R20 ;  /* 0x0000541007077816 */ /* 0x000fe20000000014 */
[----:B------:R-:W-:Y:S01]  /*95f0*/  FADD.FTZ R102, R102, R103 ;  /* 0x0000006766667221 */ /* 0x000fe20000010000 */
[----:B------:R-:W-:Y:S01]  /*9600*/  PRMT R5, R5, 0x5410, R4 ;  /* 0x0000541005057816 */ /* 0x000fe20000000004 */
[----:B------:R-:W-:Y:S01]  /*9610*/  HMMA.16816.F32 R56, R8, R14, R56 ;  /* 0x0000000e0838723c */ /* 0x000fe20000001838 */
[----:B------:R-:W1:Y:S01]  /*9620*/  LDSM.16.MT88.4 R12, [R130+0x8c00] ;  /* 0x008c0000820c783b */ /* 0x000e620000004200 */
[----:B------:R-:W-:Y:S01]  /*9630*/  SHF.R.U32.HI R6, RZ, 0x8, R6 ;  /* 0x00000008ff067819 */ /* 0x000fe20000011606 */
[----:B------:R-:W-:Y:S01]  /*9640*/  IMAD.WIDE R156, R23, 0x2, R138 ;  /* 0x00000002179c7825 */ /* 0x000fe200078e028a */
[----:B------:R-:W-:-:S03]  /*9650*/  LOP3.LUT R21, R154, 0xff, RZ, 0xc0, !PT ;  /* 0x000000ff9a157812 */ /* 0x000fc600078ec0ff */
[----:B------:R-:W-:Y:S01]  /*9660*/  FADD.FTZ R101, R101, R102 ;  /* 0x0000006665657221 */ /* 0x000fe20000010000 */
[C---:B--2---:R-:W-:Y:S01]  /*9670*/  HMMA.16816.F32 R44, R8.reuse, R16, R44 ;  /* 0x00000010082c723c */ /* 0x044fe2000000182c */
[----:B------:R-:W-:Y:S01]  /*9680*/  SHF.R.U32.HI R4, RZ, 0x10, R154 ;  /* 0x00000010ff047819 */ /* 0x000fe2000001169a */
[----:B------:R2:W-:Y:S01]  /*9690*/  STG.E.U16 desc[UR20][R156.64+-0x80], R147 ;  /* 0xffff80939c007986 */ /* 0x0005e2000c101514 */
[----:B------:R-:W-:Y:S01]  /*96a0*/  PRMT R21, R21, 0x5410, R6 ;  /* 0x0000541015157816 */ /* 0x000fe20000000006 */
[----:B------:R-:W-:Y:S01]  /*96b0*/  FADD.FTZ R100, R100, R101 ;  /* 0x0000006564647221 */ /* 0x000fe20000010000 */
[----:B------:R-:W-:Y:S01]  /*96c0*/  LOP3.LUT R4, R4, 0xff, RZ, 0xc0, !PT ;  /* 0x000000ff04047812 */ /* 0x000fe200078ec0ff */
[----:B------:R-:W-:Y:S01]  /*96d0*/  HMMA.16816.F32 R48, R8, R18, R48 ;  /* 0x000000120830723c */ /* 0x000fe20000001830 */
[----:B------:R-:W3:Y:S01]  /*96e0*/  LDSM.16.MT88.4 R8, [R128+0x8c00] ;  /* 0x008c00008008783b */ /* 0x000ee20000004200 */
[----:B------:R-:W-:Y:S01]  /*96f0*/  SHF.R.U32.HI R17, RZ, 0x18, R154 ;  /* 0x00000018ff117819 */ /* 0x000fe2000001169a */
[----:B------:R-:W-:Y:S01]  /*9700*/  FADD.FTZ R99, R99, R100 ;  /* 0x0000006463637221 */ /* 0x000fe20000010000 */
[----:B------:R-:W-:-:S02]  /*9710*/  HSET2.LE.AND R6, R7, R28, PT ;  /* 0x0000001c07067233 */ /* 0x000fc40003803000 */
[--C-:B------:R-:W-:Y:S01]  /*9720*/  HSET2.LE.AND R7, R5, R28.reuse, PT ;  /* 0x0000001c05077233 */ /* 0x100fe20003803000 */
[----:B------:R-:W-:Y:S01]  /*9730*/  FADD.FTZ R112, R112, R99 ;  /* 0x0000006370707221 */ /* 0x000fe20000010000 */
[----:B------:R-:W-:Y:S02]  /*9740*/  PRMT R17, R4, 0x5410, R17 ;  /* 0x0000541004117816 */ /* 0x000fe40000000011 */
[--C-:B------:R-:W-:Y:S01]  /*9750*/  HSET2.LE.AND R5, R21, R28.reuse, PT ;  /* 0x0000001c15057233 */ /* 0x100fe20003803000 */
[----:B------:R-:W-:Y:S01]  /*9760*/  FADD.FTZ R112, R111, R112 ;  /* 0x000000706f707221 */ /* 0x000fe20000010000 */
[----:B------:R-:W-:Y:S01]  /*9770*/  LOP3.LUT R7, R7, R0, RZ, 0xc0, !PT ;  /* 0x0000000007077212 */ /* 0x000fe200078ec0ff */
[----:B------:R-:W-:Y:S01]  /*9780*/  LDSM.16.MT88.4 R20, [R130+0x7c00] ;  /* 0x007c00008214783b */ /* 0x000fe20000004200 */
[----:B----4-:R-:W-:Y:S01]  /*9790*/  F2FP.F16.F32.PACK_AB R0, R155, R148 ;  /* 0x000000949b00723e */ /* 0x010fe200000000ff */
[----:B------:R-:W-:Y:S01]  /*97a0*/  FADD.FTZ R145, R145, R112 ;  /* 0x0000007091917221 */ /* 0x000fe20000010000 */
[----:B------:R-:W-:-:S02]  /*97b0*/  HSET2.LE.AND R152, R17, R28, PT ;  /* 0x0000001c11987233 */ /* 0x000fc40003803000 */
[----:B------:R-:W-:Y:S01]  /*97c0*/  PRMT R150, R0, 0x7632, R150 ;  /* 0x0000763200967816 */ /* 0x000fe20000000096 */
[----:B------:R-:W4:Y:S01]  /*97d0*/  LDSM.16.MT88.4 R28, [R130+0x6c00] ;  /* 0x006c0000821c783b */ /* 0x000f220000004200 */
[----:B------:R-:W-:Y:S01]  /*97e0*/  LOP3.LUT R4, R5, R144, RZ, 0xc0, !PT ;  /* 0x0000009005047212 */ /* 0x000fe200078ec0ff */
[----:B------:R-:W-:Y:S01]  /*97f0*/  FADD.FTZ R145, R142, R145 ;  /* 0x000000918e917221 */ /* 0x000fe20000010000 */
[----:B------:R-:W-:Y:S01]  /*9800*/  LOP3.LUT R5, R152, R149, RZ, 0xc0, !PT ;  /* 0x0000009598057212 */ /* 0x000fe200078ec0ff */
[----:B------:R-:W5:Y:S01]  /*9810*/  LDSM.16.MT88.4 R16, [R128+0x7c00] ;  /* 0x007c00008010783b */ /* 0x000f620000004200 */
[----:B--2---:R-:W-:Y:S01]  /*9820*/  PRMT R147, R0, 0x7610, R147 ;  /* 0x0000761000937816 */ /* 0x004fe20000000093 */
[----:B------:R-:W-:Y:S02]  /*9830*/  @!P2 HADD2 R2, -R150.H0_H0, -RZ.H0_H0 ;  /* 0xa00000ff9602a230 */ /* 0x000fe40000000900 */
[----:B------:R-:W-:Y:S01]  /*9840*/  FADD.FTZ R148, R148, R145 ;  /* 0x0000009194947221 */ /* 0x000fe20000010000 */
[----:B------:R-:W-:Y:S01]  /*9850*/  IMAD.MOV.U32 R0, RZ, RZ, R32 ;  /* 0x000000ffff007224 */ /* 0x000fe200078e0020 */
[----:B------:R-:W-:Y:S01]  /*9860*/  PRMT R149, R147, 0x5410, R150 ;  /* 0x0000541093957816 */ /* 0x000fe20000000096 */
[----:B------:R-:W-:Y:S01]  /*9870*/  @!P3 HADD2 R3, -R147.H0_H0, -RZ.H0_H0 ;  /* 0xa00000ff9303b230 */ /* 0x000fe20000000900 */
[----:B------:R-:W-:Y:S01]  /*9880*/  @!P2 PRMT R150, R2, 0x5410, RZ ;  /* 0x000054100296a816 */ /* 0x000fe200000000ff */
[--C-:B------:R-:W-:Y:S01]  /*9890*/  IMAD.MOV.U32 R2, RZ, RZ, R33.reuse ;  /* 0x000000ffff027224 */ /* 0x100fe200078e0021 */
[----:B------:R-:W-:Y:S01]  /*98a0*/  LOP3.LUT R6, R6, R149, RZ, 0xc0, !PT ;  /* 0x0000009506067212 */ /* 0x000fe200078ec0ff */
[----:B------:R-:W-:Y:S01]  /*98b0*/  @P0 IMAD.MOV.U32 R0, RZ, RZ, R32 ;  /* 0x000000ffff000224 */ /* 0x000fe200078e0020 */
[----:B------:R-:W-:Y:S01]  /*98c0*/  @!P3 PRMT R147, R3, 0x5410, RZ ;  /* 0x000054100393b816 */ /* 0x000fe200000000ff */
[----:B------:R-:W-:-:S02]  /*98d0*/  @P0 IMAD.MOV.U32 R2, RZ, RZ, R33 ;  /* 0x000000ffff020224 */ /* 0x000fc400078e0021 */
[----:B------:R-:W-:Y:S02]  /*98e0*/  FADD.FTZ R188, R155, R148 ;  /* 0x000000949bbc7221 */ /* 0x000fe40000010000 */
[C---:B-1----:R-:W-:Y:S06]  /*98f0*/  HMMA.16816.F32 R44, R4.reuse, R12, R44 ;  /* 0x0000000c042c723c */ /* 0x042fec000000182c */
[----:B---3--:R-:W-:Y:S01]  /*9900*/  HMMA.16816.F32 R52, R4, R8, R52 ;  /* 0x000000080434723c */ /* 0x008fe20000001834 */
[----:B------:R-:W-:-:S05]  /*9910*/  IMAD.U32 R13, RZ, RZ, UR17 ;  /* 0x00000011ff0d7e24 */ /* 0x000fca000f8e00ff */
[----:B------:R-:W-:Y:S01]  /*9920*/  HMMA.16816.F32 R36, R4, R24, R36 ;  /* 0x000000180424723c */ /* 0x000fe20000001824 */
[----:B------:R-:W-:-:S05]  /*9930*/  IMAD.WIDE R8, R13, 0x2, R138 ;  /* 0x000000020d087825 */ /* 0x000fca00078e028a */
[----:B------:R-:W-:Y:S01]  /*9940*/  STG.E.U16 desc[UR20][R8.64+-0x7e], R94 ;  /* 0xffff825e08007986 */ /* 0x000fe2000c101514 */
[C---:B------:R-:W-:Y:S03]  /*9950*/  HMMA.16816.F32 R40, R4.reuse, R26, R40 ;  /* 0x0000001a0428723c */ /* 0x040fe60000001828 */
[----:B------:R-:W-:Y:S03]  /*9960*/  STG.E.U16 desc[UR20][R138.64+-0x70], R91 ;  /* 0xffff905b8a007986 */ /* 0x000fe6000c101514 */
[C---:B----4-:R-:W-:Y:S01]  /*9970*/  HMMA.16816.F32 R80, R4.reuse, R28, R80 ;  /* 0x0000001c0450723c */ /* 0x050fe20000001850 */
[----:B------:R-:W-:Y:S04]  /*9980*/  STG.E.U16 desc[UR20][R138.64+-0x6e], R90 ;  /* 0xffff925a8a007986 */ /* 0x000fe8000c101514 */
[----:B------:R-:W-:Y:S01]  /*9990*/  STG.E.U16 desc[UR20][R8.64+-0x70], R93 ;  /* 0xffff905d08007986 */ /* 0x000fe2000c101514 */
[C---:B------:R-:W-:Y:S03]  /*99a0*/  HMMA.16816.F32 R76, R4.reuse, R30, R76 ;  /* 0x0000001e044c723c */ /* 0x040fe6000000184c */
[----:B------:R-:W-:Y:S03]  /*99b0*/  STG.E.U16 desc[UR20][R8.64+-0x6e], R92 ;  /* 0xffff925c08007986 */ /* 0x000fe6000c101514 */
[C---:B------:R-:W-:Y:S01]  /*99c0*/  HMMA.16816.F32 R72, R4.reuse, R20, R72 ;  /* 0x000000140448723c */ /* 0x040fe20000001848 */
[----:B------:R-:W-:Y:S04]  /*99d0*/  STG.E.U16 desc[UR20][R138.64+-0x60], R87 ;  /* 0xffffa0578a007986 */ /* 0x000fe8000c101514 */
[----:B------:R-:W-:Y:S01]  /*99e0*/  STG.E.U16 desc[UR20][R138.64+-0x5e], R86 ;  /* 0xffffa2568a007986 */ /* 0x000fe2000c101514 */
[C---:B------:R-:W-:Y:S03]  /*99f0*/  HMMA.16816.F32 R68, R4.reuse, R22, R68 ;  /* 0x000000160444723c */ /* 0x040fe60000001844 */
[----:B------:R-:W-:Y:S03]  /*9a00*/  STG.E.U16 desc[UR20][R8.64+-0x60], R89 ;  /* 0xffffa05908007986 */ /* 0x000fe6000c101514 */
[C---:B-----5:R-:W-:Y:S01]  /*9a10*/  HMMA.16816.F32 R60, R4.reuse, R16, R60 ;  /* 0x00000010043c723c */ /* 0x060fe2000000183c */
[----:B------:R-:W-:Y:S04]  /*9a20*/  STG.E.U16 desc[UR20][R8.64+-0x5e], R88 ;  /* 0xffffa25808007986 */ /* 0x000fe8000c101514 */
[----:B------:R-:W-:Y:S01]  /*9a30*/  STG.E.U16 desc[UR20][R138.64+-0x50], R35 ;  /* 0xffffb0238a007986 */ /* 0x000fe2000c101514 */
[C---:B------:R-:W-:Y:S03]  /*9a40*/  HMMA.16816.F32 R64, R4.reuse, R18, R64 ;  /* 0x000000120440723c */ /* 0x040fe60000001840 */
[----:B------:R-:W-:Y:S03]  /*9a50*/  STG.E.U16 desc[UR20][R138.64+-0x4e], R34 ;  /* 0xffffb2228a007986 */ /* 0x000fe6000c101514 */
[C---:B------:R-:W-:Y:S01]  /*9a60*/  HMMA.16816.F32 R48, R4.reuse, R14, R48 ;  /* 0x0000000e0430723c */ /* 0x040fe20000001830 */
[----:B------:R-:W-:Y:S04]  /*9a70*/  STG.E.U16 desc[UR20][R8.64+-0x50], R85 ;  /* 0xffffb05508007986 */ /* 0x000fe8000c101514 */
[----:B------:R1:W-:Y:S01]  /*9a80*/  STG.E.U16 desc[UR20][R8.64+-0x4e], R84 ;  /* 0xffffb25408007986 */ /* 0x0003e2000c101514 */
[----:B------:R-:W-:Y:S03]  /*9a90*/  HMMA.16816.F32 R56, R4, R10, R56 ;  /* 0x0000000a0438723c */ /* 0x000fe60000001838 */
        /* <DEDUP_REMOVED lines=18> */
[----:B------:R-:W-:Y:S05]  /*9bc0*/  @P0 BRA `(.L_x_994) ;  /* 0x0000000000040947 */ /* 0x000fea0003800000 */
.L_x_990:
[----:B------:R-:W-:-:S12]  /*9bd0*/  UIADD3 UR36, UR23, -0x1, URZ ;  /* 0xffffffff17247890 */ /* 0x000fd8000fffe03f */
.L_x_994:
[----:B------:R-:W-:-:S13]  /*9be0*/  ISETP.LE.AND P0, PT, RZ, UR36, PT ;  /* 0x00000024ff007c0c */ /* 0x000fda000bf03270 */
[----:B------:R-:W-:Y:S05]  /*9bf0*/  @!P0 BRA `(.L_x_995) ;  /* 0x0000003800248947 */ /* 0x000fea0003800000 */
[C---:B------:R-:W-:Y:S01]  /*9c00*/  IMAD.WIDE.U32 R180, R136.reuse, -0x326172a9, RZ ;  /* 0xcd9e8d5788b47825 */ /* 0x040fe200078e00ff */
[----:B------:R-:W-:Y:S01]  /*9c10*/  USHF.R.S32.HI UR34, URZ, 0x1f, UR17 ;  /* 0x0000001f3f227899 */ /* 0x000fe20008011411 */
[----:B------:R-:W-:Y:S01]  /*9c20*/  MOV R85, R0 ;  /* 0x0000000000557202 */ /* 0x000fe20000000f00 */
[----:B------:R-:W-:Y:S01]  /*9c30*/  ULDC UR4, c[0x0][0x2d0] ;  /* 0x0000b40000047ab9 */ /* 0x000fe20000000800 */
[----:B------:R-:W-:Y:S01]  /*9c40*/  MOV R3, R2 ;  /* 0x0000000200037202 */ /* 0x000fe20000000f00 */
[----:B------:R-:W-:Y:S01]  /*9c50*/  IMAD R176, R136, -0x326172a9, RZ ;  /* 0xcd9e8d5788b07824 */ /* 0x000fe200078e02ff */
[----:B------:R-:W-:Y:S01]  /*9c60*/  LOP3.LUT R178, R181, R125, RZ, 0x3c, !PT ;  /* 0x0000007db5b27212 */ /* 0x000fe200078e3cff */
[----:B------:R-:W-:Y:S01]  /*9c70*/  IMAD.WIDE.U32 R182, R124, -0x2daee0ad, RZ ;  /* 0xd2511f537cb67825 */ /* 0x000fe200078e00ff */
[----:B------:R-:W-:Y:S01]  /*9c80*/  MOV R169, 0x7054 ;  /* 0x0000705400a97802 */ /* 0x000fe20000000f00 */
[----:B------:R-:W-:Y:S01]  /*9c90*/  USHF.L.U32 UR35, UR17, 0x1, URZ ;  /* 0x0000000111237899 */ /* 0x000fe2000800063f */
[----:B------:R-:W-:Y:S01]  /*9ca0*/  MOV R184, R126 ;  /* 0x0000007e00b87202 */ /* 0x000fe20000000f00 */
[----:B------:R-:W-:Y:S01]  /*9cb0*/  IMAD.WIDE.U32 R178, R178, -0x2daee0ad, RZ ;  /* 0xd2511f53b2b27825 */ /* 0x000fe200078e00ff */
[----:B------:R-:W-:Y:S01]  /*9cc0*/  MOV R185, R135 ;  /* 0x0000008700b97202 */ /* 0x000fe20000000f00 */
[----:B------:R-:W-:Y:S01]  /*9cd0*/  ULDC UR32, c[0x0][0x2d0] ;  /* 0x0000b40000207ab9 */ /* 0x000fe20000000800 */
[----:B------:R-:W-:Y:S01]  /*9ce0*/  ISETP.GE.AND P4, PT, R174, UR4, PT ;  /* 0x00000004ae007c0c */ /* 0x000fe2000bf86270 */
[----:B------:R-:W-:Y:S01]  /*9cf0*/  USHF.L.U64.HI UR34, UR17, 0x1, UR34 ;  /* 0x0000000111227899 */ /* 0x000fe20008010222 */
[----:B------:R-:W-:Y:S01]  /*9d00*/  ULDC UR4, c[0x0][0x2ec] ;  /* 0x0000bb0000047ab9 */ /* 0x000fe20000000800 */
[----:B------:R-:W-:Y:S01]  /*9d10*/  ULDC.64 UR6, c[0x0][0x248] ;  /* 0x0000920000067ab9 */ /* 0x000fe20000000a00 */
[----:B------:R-:W-:Y:S09]  /*9d20*/  BRA `(.L_x_996) ;  /* 0x0000000400087947 */ /* 0x000ff20003800000 */
.L_x_998:
        /* <DEDUP_REMOVED lines=15> */
[----:B------:R-:W-:Y:S02]  /*9e20*/  IMAD.U32 R0, RZ, RZ, UR26 ;  /* 0x0000001aff007e24 */ /* 0x000fe4000f8e00ff */
[----:B------:R-:W-:Y:S01]  /*9e30*/  IADD3 R100, P6, R2, UR11, RZ ;  /* 0x0000000b02647c10 */ /* 0x000fe2000ffde0ff */
[----:B------:R-:W-:Y:S01]  /*9e40*/  IMAD.U32 R101, RZ, RZ, UR5 ;  /* 0x00000005ff657e24 */ /* 0x000fe2000f8e00ff */
[----:B------:R-:W5:Y:S04]  /*9e50*/  @!P4 LDC.64 R92, c[0x0][0x218] ;  /* 0x00008600ff5ccb82 */ /* 0x000f680000000a00 */
[----:B------:R-:W-:Y:S04]  /*9e60*/  LEA.HI.X R0, R0, R173, R101, 0x6, P0 ;  /* 0x000000ad00007211 */ /* 0x000fe800000f3465 */
        /* <DEDUP_REMOVED lines=11> */
[----:B-----5:R-:W-:Y:S02]  /*9f20*/  @!P4 LEA R92, P5, R100, R92, 0x1 ;  /* 0x0000005c645cc211 */ /* 0x020fe400078a08ff */
[----:B------:R-:W-:Y:S01]  /*9f30*/  @!P2 LEA.HI.X R95, R2, R95, R0, 0x1, P0 ;  /* 0x0000005f025fa211 */ /* 0x000fe200000f0c00 */
[----:B------:R1:W-:Y:S01]  /*9f40*/  @P3 STS.128 [R166+0x4000], RZ ;  /* 0x004000ffa6003388 */ /* 0x0003e20000000c00 */
[----:B------:R-:W-:Y:S02]  /*9f50*/  IADD3.X R0, R0, UR10, RZ, P6, !PT ;  /* 0x0000000a00007c10 */ /* 0x000fe4000b7fe4ff */
[C---:B---3--:R-:W-:Y:S01]  /*9f60*/  @!P3 LEA R90, P1, R100.reuse, R90, 0x1 ;  /* 0x0000005a645ab211 */ /* 0x048fe200078208ff */
[----:B------:R-:W-:Y:S01]  /*9f70*/  @!PT LDS RZ, [RZ] ;  /* 0x00000000fffff984 */ /* 0x000fe20000000800 */
[----:B------:R-:W-:Y:S01]  /*9f80*/  @!PT LDS RZ, [RZ] ;  /* 0x00000000fffff984 */ /* 0x000fe20000000800 */
[----:B------:R-:W-:Y:S01]  /*9f90*/  @!PT LDS RZ, [RZ] ;  /* 0x00000000fffff984 */ /* 0x000fe20000000800 */
[----:B------:R1:W-:Y:S01]  /*9fa0*/  @!P3 LDGSTS.E.BYPASS.LTC128B.128 [R166+0x4000], desc[UR20][R96.64+0x40] ;  /* 0x0400004060a6bfae */ /* 0x0003e2000b901d54 */
[C-C-:B------:R-:W-:Y:S02]  /*9fb0*/  @!P4 LEA.HI.X R93, R100.reuse, R93, R0.reuse, 0x1, P5 ;  /* 0x0000005d645dc211 */ /* 0x140fe400028f0c00 */
[C-C-:B------:R-:W-:Y:S01]  /*9fc0*/  @!P3 LEA.HI.X R91, R100.reuse, R91, R0.reuse, 0x1, P1 ;  /* 0x0000005b645bb211 */ /* 0x140fe200008f0c00 */
[----:B------:R1:W-:Y:S01]  /*9fd0*/  @P2 STS.128 [R166+0x5000], RZ ;  /* 0x005000ffa6002388 */ /* 0x0003e20000000c00 */
[C---:B------:R-:W-:Y:S03]  /*9fe0*/  @!P2 LEA R88, P0, R100.reuse, R88, 0x1 ;  /* 0x000000586458a211 */ /* 0x040fe600078008ff */
[----:B------:R-:W-:Y:S01]  /*9ff0*/  @!PT LDS RZ, [RZ] ;  /* 0x00000000fffff984 */ /* 0x000fe20000000800 */
[----:B------:R-:W-:Y:S01]  /*a000*/  @!PT LDS RZ, [RZ] ;  /* 0x00000000fffff984 */ /* 0x000fe20000000800 */
[----:B------:R-:W-:Y:S01]  /*a010*/  @!PT LDS RZ, [RZ] ;  /* 0x00000000fffff984 */ /* 0x000fe20000000800 */
[----:B------:R1:W-:Y:S01]  /*a020*/  @!P2 LDGSTS.E.BYPASS.LTC128B.128 [R166+0x5000], desc[UR20][R94.64+0x80] ;  /* 0x050000805ea6afae */ /* 0x0003e2000b901d54 */
[----:B------:R-:W-:Y:S03]  /*a030*/  @!P2 LEA.HI.X R89, R100, R89, R0, 0x1, P0 ;  /* 0x000000596459a211 */ /* 0x000fe600000f0c00 */
        /* <DEDUP_REMOVED lines=17> */
.L_x_996:
[----:B------:R-:W-:Y:S01]  /*a150*/  ISETP.GE.AND P3, PT, R168, UR32, PT ;  /* 0x00000020a8007c0c */ /* 0x000fe2000bf66270 */
[----:B-1----:R-:W1:Y:S01]  /*a160*/  @!P4 LDC.64 R200, c[0x0][0x220] ;  /* 0x00008800ffc8cb82 */ /* 0x002e620000000a00 */
[----:B------:R-:W-:Y:S01]  /*a170*/  ISETP.GE.AND P2, PT, R167, UR32, PT ;  /* 0x00000020a7007c0c */ /* 0x000fe2000bf46270 */
[----:B------:R-:W-:Y:S04]  /*a180*/  DEPBAR.LE SB0, 0x0 ;  /* 0x000080000000791a */ /* 0x000fe80000000000 */
[----:B------:R-:W-:Y:S01]  /*a190*/  USHF.R.S32.HI UR16, URZ, 0x1f, UR36 ;  /* 0x0000001f3f107899 */ /* 0x000fe20008011424 */
[----:B------:R-:W-:Y:S01]  /*a1a0*/  IMAD.U32 R203, RZ, RZ, UR36 ;  /* 0x00000024ffcb7e24 */ /* 0x000fe2000f8e00ff */
[----:B------:R-:W-:Y:S01]  /*a1b0*/  UIMAD UR5, UR19, UR36, URZ ;  /* 0x00000024130572a4 */ /* 0x000fe2000f8e023f */
[----:B------:R-:W4:Y:S08]  /*a1c0*/  @!P4 LDC.64 R194, c[0x0][0x220] ;  /* 0x00008800ffc2cb82 */ /* 0x000f300000000a00 */
[----:B------:R-:W-:Y:S01]  /*a1d0*/  BAR.SYNC.DEFER_BLOCKING 0x0 ;  /* 0x0000000000007b1d */ /* 0x000fe20000010000 */
[----:B------:R-:W-:Y:S01]  /*a1e0*/  IMAD.WIDE.U32 R202, R203, UR28, R184 ;  /* 0x0000001ccbca7c25 */ /* 0x000fe2000f8e00b8 */
[----:B------:R-:W-:Y:S02]  /*a1f0*/  UIMAD UR5, UR16, UR28, UR5 ;  /* 0x0000001c100572a4 */ /* 0x000fe4000f8e0205 */
[----:B------:R-:W-:Y:S01]  /*a200*/  UISETP.GE.AND UP0, UPT, UR36, 0x1, UPT ;  /* 0x000000012400788c */ /* 0x000fe2000bf06270 */
[C---:B------:R-:W-:Y:S03]  /*a210*/  IADD3 R2, P5, R202.reuse, UR9, RZ ;  /* 0x00000009ca027c10 */ /* 0x040fe6000ffbe0ff */
[----:B------:R-:W-:Y:S01]  /*a220*/  VIADD R0, R203, UR5 ;  /* 0x00000005cb007c36 */ /* 0x000fe20008000000 */
[----:B------:R-:W-:Y:S01]  /*a230*/  @P4 STS [R166+0x6000], RZ ;  /* 0x006000ffa6004388 */ /* 0x000fe20000000800 */
[----:B------:R-:W5:Y:S03]  /*a240*/  @!P3 LDC.64 R198, c[0x0][0x220] ;  /* 0x00008800ffc6bb82 */ /* 0x000f660000000a00 */
[----:B------:R-:W-:Y:S04]  /*a250*/  @P4 STS [R166+0x6004], RZ ;  /* 0x006004ffa6004388 */ /* 0x000fe80000000800 */
[----:B------:R-:W-:Y:S01]  /*a260*/  @P4 STS.64 [R166+0x6008], RZ ;  /* 0x006008ffa6004388 */ /* 0x000fe20000000a00 */
[----:B------:R-:W2:Y:S08]  /*a270*/  @!P2 LDC.64 R196, c[0x0][0x220] ;  /* 0x00008800ffc4ab82 */ /* 0x000eb00000000a00 */
[----:B------:R-:W3:Y:S08]  /*a280*/  @!P3 LDC.64 R192, c[0x0][0x220] ;  /* 0x00008800ffc0bb82 */ /* 0x000ef00000000a00 */
[----:B------:R-:W3:Y:S01]  /*a290*/  @!P2 LDC.64 R190, c[0x0][0x220] ;  /* 0x00008800ffbeab82 */ /* 0x000ee20000000a00 */
[C---:B-1----:R-:W-:Y:S02]  /*a2a0*/  @!P4 LEA R200, P0, R202.reuse, R200, 0x1 ;  /* 0x000000c8cac8c211 */ /* 0x042fe400078008ff */
[C---:B-----5:R-:W-:Y:S02]  /*a2b0*/  @!P3 LEA R198, P1, R202.reuse, R198, 0x1 ;  /* 0x000000c6cac6b211 */ /* 0x060fe400078208ff */
[C-C-:B------:R-:W-:Y:S02]  /*a2c0*/  @!P4 LEA.HI.X R201, R202.reuse, R201, R0.reuse, 0x1, P0 ;  /* 0x000000c9cac9c211 */ /* 0x140fe400000f0c00 */
[C-C-:B------:R-:W-:Y:S02]  /*a2d0*/  @!P3 LEA.HI.X R199, R202.reuse, R199, R0.reuse, 0x1, P1 ;  /* 0x000000c7cac7b211 */ /* 0x140fe400008f0c00 */
[C---:B--2---:R-:W-:Y:S01]  /*a2e0*/  @!P2 LEA R196, P0, R202.reuse, R196, 0x1 ;  /* 0x000000c4cac4a211 */ /* 0x044fe200078008ff */
[----:B------:R-:W-:Y:S01]  /*a2f0*/  @!PT LDS RZ, [RZ] ;  /* 0x00000000fffff984 */ /* 0x000fe20000000800 */
[----:B------:R-:W-:Y:S01]  /*a300*/  @!PT LDS RZ, [RZ] ;  /* 0x00000000fffff984 */ /* 0x000fe20000000800 */
[----:B------:R-:W-:Y:S01]  /*a310*/  @!PT LDS RZ, [RZ] ;  /* 0x00000000fffff984 */ /* 0x000fe20000000800 */
[----:B------:R1:W-:Y:S03]  /*a320*/  @!P4 LDGSTS.E.BYPASS.LTC128B.128 [R166+0x6000], desc[UR20][R200.64] ;  /* 0x06000000c8a6cfae */ /* 0x0003e6000b901d54 */
[----:B------:R-:W-:Y:S01]  /*a330*/  @!P2 LEA.HI.X R197, R202, R197, R0, 0x1, P0 ;  /* 0x000000c5cac5a211 */ /* 0x000fe200000f0c00 */
[----:B------:R-:W-:Y:S01]  /*a340*/  @P3 STS.128 [R166+0x7000], RZ ;  /* 0x007000ffa6003388 */ /* 0x000fe20000000c00 */
[----:B------:R-:W-:Y:S02]  /*a350*/  IADD3.X R0, R0, UR8, RZ, P5, !PT ;  /* 0x0000000800007c10 */ /* 0x000fe4000affe4ff */
[C---:B----4-:R-:W-:Y:S01]  /*a360*/  @!P4 LEA R194, P5, R2.reuse, R194, 0x1 ;  /* 0x000000c202c2c211 */ /* 0x050fe200078a08ff */
[----:B------:R-:W-:Y:S01]  /*a370*/  @!PT LDS RZ, [RZ] ;  /* 0x00000000fffff984 */ /* 0x000fe20000000800 */
[----:B------:R-:W-:Y:S01]  /*a380*/  @!PT LDS RZ, [RZ] ;  /* 0x00000000fffff984 */ /* 0x000fe20000000800 */
[----:B------:R-:W-:Y:S01]  /*a390*/  @!PT LDS RZ, [RZ] ;  /* 0x00000000fffff984 */ /* 0x000fe20000000800 */
[----:B------:R1:W-:Y:S01]  /*a3a0*/  @!P3 LDGSTS.E.BYPASS.LTC128B.128 [R166+0x7000], desc[UR20][R198.64+0x40] ;  /* 0x07000040c6a6bfae */ /* 0x0003e2000b901d54 */
[C---:B---3--:R-:W-:Y:S02]  /*a3b0*/  @!P3 LEA R192, P1, R2.reuse, R192, 0x1 ;  /* 0x000000c002c0b211 */ /* 0x048fe400078208ff */
[C-C-:B------:R-:W-:Y:S01]  /*a3c0*/  @!P4 LEA.HI.X R195, R2.reuse, R195, R0.reuse, 0x1, P5 ;  /* 0x000000c302c3c211 */ /* 0x140fe200028f0c00 */
[----:B------:R-:W-:Y:S01]  /*a3d0*/  @P2 STS.128 [R166+0x8000], RZ ;  /* 0x008000ffa6002388 */ /* 0x000fe20000000c00 */
[C-C-:B------:R-:W-:Y:S02]  /*a3e0*/  @!P3 LEA.HI.X R193, R2.reuse, R193, R0.reuse, 0x1, P1 ;  /* 0x000000c102c1b211 */ /* 0x140fe400008f0c00 */
[C---:B------:R-:W-:Y:S01]  /*a3f0*/  @!P2 LEA R190, P0, R2.reuse, R190, 0x1 ;  /* 0x000000be02bea211 */ /* 0x040fe200078008ff */
[----:B------:R-:W-:Y:S01]  /*a400*/  @!PT LDS RZ, [RZ] ;  /* 0x00000000fffff984 */ /* 0x000fe20000000800 */
[----:B------:R-:W-:Y:S01]  /*a410*/  @!PT LDS RZ, [RZ] ;  /* 0x00000000fffff984 */ /* 0x000fe20000000800 */
[----:B------:R-:W-:Y:S01]  /*a420*/  @!PT LDS RZ, [RZ] ;  /* 0x00000000fffff984 */ /* 0x000fe20000000800 */
[----:B------:R1:W-:Y:S03]  /*a430*/  @!P2 LDGSTS.E.BYPASS.LTC128B.128 [R166+0x8000], desc[UR20][R196.64+0x80] ;  /* 0x08000080c4a6afae */ /* 0x0003e6000b901d54 */
[----:B------:R-:W-:Y:S01]  /*a440*/  @!P2 LEA.HI.X R191, R2, R191, R0, 0x1, P0 ;  /* 0x000000bf02bfa211 */ /* 0x000fe200000f0c00 */
[----:B------:R-:W-:Y:S01]  /*a450*/  @P4 STS.128 [R166+0x6800], RZ ;  /* 0x006800ffa6004388 */ /* 0x000fe20000000c00 */
[----:B------:R-:W-:Y:S03]  /*a460*/  PLOP3.LUT P0, PT, PT, PT, UP0, 0x80, 0x0 ;  /* 0x000000000000781c */ /* 0x000fe60003f0f008 */
        /* <DEDUP_REMOVED lines=21> */
[----:B------:R-:W1:Y:S04]  /*a5c0*/  LDSM.16.M88.4 R112, [R129+0x3000] ;  /* 0x003000008170783b */ /* 0x000e680000000200 */
[----:B------:R-:W1:Y:S04]  /*a5d0*/  LDSM.16.M88.4 R116, [R129+0x3400] ;  /* 0x003400008174783b */ /* 0x000e680000000200 */
[----:B------:R-:W1:Y:S04]  /*a5e0*/  LDSM.16.M88.4 R120, [R129+0x3800] ;  /* 0x003800008178783b */ /* 0x000e680000000200 */
[----:B------:R-:W-:Y:S01]  /*a5f0*/  LDSM.16.M88.4 R124, [R132+0x4000] ;  /* 0x00400000847c783b */ /* 0x000fe20000000200 */
[C---:B--2---:R-:W-:Y:S06]  /*a600*/  HMMA.16816.F32 R4, R88.reuse, R92, RZ ;  /* 0x0000005c5804723c */ /* 0x044fec00000018ff */
[C---:B------:R-:W-:Y:S01]  /*a610*/  HMMA.16816.F32 R8, R88.reuse, R94, RZ ;  /* 0x0000005e5808723c */ /* 0x040fe200000018ff */
[----:B------:R-:W2:Y:S05]  /*a620*/  LDSM.16.M88.4 R92, [R129+0x3c00] ;  /* 0x003c0000815c783b */ /* 0x000eaa0000000200 */
[C---:B---3--:R-:W-:Y:S06]  /*a630*/  HMMA.16816.F32 R12, R88.reuse, R96, RZ ;  /* 0x00000060580c723c */ /* 0x048fec00000018ff */
[C---:B------:R-:W-:Y:S01]  /*a640*/  HMMA.16816.F32 R16, R88.reuse, R98, RZ ;  /* 0x000000625810723c */ /* 0x040fe200000018ff */
[----:B------:R-:W3:Y:S05]  /*a650*/  LDSM.16.M88.4 R96, [R133+0x1000] ;  /* 0x001000008560783b */ /* 0x000eea0000000200 */
[C---:B----4-:R-:W-:Y:S06]  /*a660*/  HMMA.16816.F32 R20, R88.reuse, R100, RZ ;  /* 0x000000645814723c */ /* 0x050fec00000018ff */
[C---:B------:R-:W-:Y:S01]  /*a670*/  HMMA.16816.F32 R24, R88.reuse, R102, RZ ;  /* 0x000000665818723c */ /* 0x040fe200000018ff */
[----:B------:R-:W-:Y:S05]  /*a680*/  LDSM.16.M88.4 R100, [R132+0x4800] ;  /* 0x004800008464783b */ /* 0x000fea0000000200 */
[C---:B-----5:R-:W-:Y:S06]  /*a690*/  HMMA.16816.F32 R28, R88.reuse, R104, RZ ;  /* 0x00000068581c723c */ /* 0x060fec00000018ff */
[----:B------:R-:W-:Y:S01]  /*a6a0*/  HMMA.16816.F32 R32, R88, R106, RZ ;  /* 0x0000006a5820723c */ /* 0x000fe200000018ff */
[----:B------:R-:W4:Y:S04]  /*a6b0*/  LDSM.16.M88.4 R88, [R132+0x4400] ;  /* 0x004400008458783b */ /* 0x000f280000000200 */
[----:B------:R-:W5:Y:S01]  /*a6c0*/  LDSM.16.M88.4 R104, [R132+0x4c00] ;  /* 0x004c00008468783b */ /* 0x000f620000000200 */
        /* <DEDUP_REMOVED lines=9> */
[C---:B--2---:R-:W-:Y:S06]  /*a760*/  HMMA.16816.F32 R28, R108.reuse, R92, R28 ;  /* 0x0000005c6c1c723c */ /* 0x044fec000000181c */
[----:B------:R-:W-:Y:S01]  /*a770*/  HMMA.16816.F32 R32, R108, R94, R32 ;  /* 0x0000005e6c20723c */ /* 0x000fe20000001820 */
[----:B------:R-:W-:Y:S04]  /*a780*/  LDSM.16.M88.4 R92, [R131+0x1000] ;  /* 0x00100000835c783b */ /* 0x000fe80000000200 */
[----:B------:R-:W1:Y:S01]  /*a790*/  LDSM.16.M88.4 R108, [R129+0x4000] ;  /* 0x00400000816c783b */ /* 0x000e620000000200 */
[C---:B---3--:R-:W-:Y:S06]  /*a7a0*/  HMMA.16816.F32 R4, R96.reuse, R124, R4 ;  /* 0x0000007c6004723c */ /* 0x048fec0000001804 */
[C---:B------:R-:W-:Y:S06]  /*a7b0*/  HMMA.16816.F32 R8, R96.reuse, R126, R8 ;  /* 0x0000007e6008723c */ /* 0x040fec0000001808 */
[C---:B----4-:R-:W-:Y:S06]  /*a7c0*/  HMMA.16816.F32 R12, R96.reuse, R88, R12 ;  /* 0x00000058600c723c */ /* 0x050fec000000180c */
[C---:B------:R-:W-:Y:S01]  /*a7d0*/  HMMA.16816.F32 R16, R96.reuse, R90, R16 ;  /* 0x0000005a6010723c */ /* 0x040fe20000001810 */
[----:B------:R-:W2:Y:S05]  /*a7e0*/  LDSM.16.M88.4 R88, [R129+0x4c00] ;  /* 0x004c00008158783b */ /* 0x000eaa0000000200 */
[C---:B------:R-:W-:Y:S06]  /*a7f0*/  HMMA.16816.F32 R20, R96.reuse, R100, R20 ;  /* 0x000000646014723c */ /* 0x040fec0000001814 */
[C---:B------:R-:W-:Y:S01]  /*a800*/  HMMA.16816.F32 R24, R96.reuse, R102, R24 ;  /* 0x000000666018723c */ /* 0x040fe20000001818 */
[----:B------:R-:W3:Y:S05]  /*a810*/  LDSM.16.M88.4 R100, [R133+0x2000] ;  /* 0x002000008564783b */ /* 0x000eea0000000200 */
[C---:B-----5:R-:W-:Y:S06]  /*a820*/  HMMA.16816.F32 R28, R96.reuse, R104, R28 ;  /* 0x00000068601c723c */ /* 0x060fec000000181c */
[----:B------:R-:W-:Y:S01]  /*a830*/  HMMA.16816.F32 R32, R96, R106, R32 ;  /* 0x0000006a6020723c */ /* 0x000fe20000001820 */
[----:B------:R-:W4:Y:S04]  /*a840*/  LDSM.16.M88.4 R96, [R132+0x5400] ;  /* 0x005400008460783b */ /* 0x000f280000000200 */
[----:B------:R-:W5:Y:S01]  /*a850*/  LDSM.16.M88.4 R104, [R132+0x5800] ;  /* 0x005800008468783b */ /* 0x000f620000000200 */
[C---:B-1----:R-:W-:Y:S06]  /*a860*/  HMMA.16816.F32 R4, R92.reuse, R108, R4 ;  /* 0x0000006c5c04723c */ /* 0x042fec0000001804 */
[C---:B------:R-:W-:Y:S01]  /*a870*/  HMMA.16816.F32 R8, R92.reuse, R110, R8 ;  /* 0x0000006e5c08723c */ /* 0x040fe20000001808 */
[----:B------:R-:W1:Y:S05]  /*a880*/  LDSM.16.M88.4 R108, [R132+0x5c00] ;  /* 0x005c0000846c783b */ /* 0x000e6a0000000200 */
        /* <DEDUP_REMOVED lines=9> */
[----:B------:R-:W2:Y:S01]  /*a920*/  LDSM.16.M88.4 R92, [R129+0x5800] ;  /* 0x00580000815c783b */ /* 0x000ea20000000200 */
[C---:B---3--:R-:W-:Y:S06]  /*a930*/  HMMA.16816.F32 R4, R100.reuse, R120, R4 ;  /* 0x000000786404723c */ /* 0x048fec0000001804 */
[C---:B------:R-:W-:Y:S06]  /*a940*/  HMMA.16816.F32 R8, R100.reuse, R122, R8 ;  /* 0x0000007a6408723c */ /* 0x040fec0000001808 */
[C---:B----4-:R-:W-:Y:S06]  /*a950*/  HMMA.16816.F32 R12, R100.reuse, R96, R12 ;  /* 0x00000060640c723c */ /* 0x050fec000000180c */
[C---:B------:R-:W-:Y:S01]  /*a960*/  HMMA.16816.F32 R16, R100.reuse, R98, R16 ;  /* 0x000000626410723c */ /* 0x040fe20000001810 */
[----:B------:R-:W3:Y:S01]  /*a970*/  LDSM.16.M88.4 R96, [R129+0x5c00] ;  /* 0x005c00008160783b */ /* 0x000ee20000000200 */
[----:B------:R-:W-:Y:S04]  /*a980*/  DEPBAR.LE SB0, 0x0 ;  /* 0x000080000000791a */ /* 0x000fe80000000000 */
[C---:B-----5:R-:W-:Y:S01]  /*a990*/  HMMA.16816.F32 R20, R100.reuse, R104, R20 ;  /* 0x000000686414723c */ /* 0x060fe20000001814 */
[----:B------:R-:W-:Y:S05]  /*a9a0*/  BAR.SYNC.DEFER_BLOCKING 0x0 ;  /* 0x0000000000007b1d */ /* 0x000fea0000010000 */
[C---:B------:R-:W-:Y:S06]  /*a9b0*/  HMMA.16816.F32 R24, R100.reuse, R106, R24 ;  /* 0x0000006a6418723c */ /* 0x040fec0000001818 */
[C---:B-1----:R-:W-:Y:S06]  /*a9c0*/  HMMA.16816.F32 R28, R100.reuse, R108, R28 ;  /* 0x0000006c641c723c */ /* 0x042fec000000181c */
[----:B------:R-:W-:Y:S06]  /*a9d0*/  HMMA.16816.F32 R32, R100, R110, R32 ;  /* 0x0000006e6420723c */ /* 0x000fec0000001820 */
[C---:B------:R-:W-:Y:S06]  /*a9e0*/  HMMA.16816.F32 R4, R112.reuse, R116, R4 ;  /* 0x000000747004723c */ /* 0x040fec0000001804 */
[C---:B------:R-:W-:Y:S06]  /*a9f0*/  HMMA.16816.F32 R8, R112.reuse, R118, R8 ;  /* 0x000000767008723c */ /* 0x040fec0000001808 */
[C---:B--2---:R-:W-:Y:S06]  /*aa00*/  HMMA.16816.F32 R12, R112.reuse, R88, R12 ;  /* 0x00000058700c723c */ /* 0x044fec000000180c */
[C---:B------:R-:W-:Y:S06]  /*aa10*/  HMMA.16816.F32 R16, R112.reuse, R90, R16 ;  /* 0x0000005a7010723c */ /* 0x040fec0000001810 */
[----:B------:R-:W-:Y:S01]  /*aa20*/  FMNMX.FTZ R0, R4, R3, !PT ;  /* 0x0000000304007209 */ /* 0x000fe20007810000 */
[C---:B------:R-:W-:Y:S04]  /*aa30*/  HMMA.16816.F32 R20, R112.reuse, R92, R20 ;  /* 0x0000005c7014723c */ /* 0x040fe80000001814 */
[----:B------:R-:W-:Y:S02]  /*aa40*/  FMNMX.FTZ R177, R5, R0, !PT ;  /* 0x0000000005b17209 */ /* 0x000fe40007810000 */
        /* <DEDUP_REMOVED lines=29> */
.L_x_997:
[----:B-1----:R-:W-:Y:S01]  /*ac20*/  FMNMX.FTZ R89, R27, R86, !PT ;  /* 0x000000561b597209 */ /* 0x002fe20007810000 */
[----:B------:R-:W1:Y:S01]  /*ac30*/  SHFL.BFLY PT, R2, R177, 0x2, 0x1f ;  /* 0x0c401f00b1027f89 */ /* 0x000e6200000e0000 */
[----:B------:R-:W-:Y:S01]  /*ac40*/  IMAD.MOV.U32 R114, RZ, RZ, R84 ;  /* 0x000000ffff727224 */ /* 0x000fe200078e0054 */
[----:B------:R-:W-:Y:S01]  /*ac50*/  UIADD3 UR30, UR25, -0x126145ec, URZ ;  /* 0xed9eba14191e7890 */ /* 0x000fe2000fffe03f */
[----:B------:R-:W-:Y:S01]  /*ac60*/  FMNMX.FTZ R86, R30, R89, !PT ;  /* 0x000000591e567209 */ /* 0x000fe20007810000 */
[----:B------:R-:W-:Y:S01]  /*ac70*/  IMAD.MOV.U32 R115, RZ, RZ, R87 ;  /* 0x000000ffff737224 */ /* 0x000fe200078e0057 */
[----:B------:R-:W-:Y:S02]  /*ac80*/  UIADD3 UR5, UR25, -0x4498517b, URZ ;  /* 0xbb67ae8519057890 */ /* 0x000fe4000fffe03f */
[----:B------:R-:W-:Y:S01]  /*ac90*/  FMNMX.FTZ R89, R31, R86, !PT ;  /* 0x000000561f597209 */ /* 0x000fe20007810000 */
[----:B------:R-:W-:Y:S02]  /*aca0*/  UIADD3 UR17, UR24, 0x3c6ef372, URZ ;  /* 0x3c6ef37218117890 */ /* 0x000fe4000fffe03f */
[----:B------:R-:W-:Y:S01]  /*acb0*/  UIADD3 UR31, UR25, 0x76cf5d0a, URZ ;  /* 0x76cf5d0a191f7890 */ /* 0x000fe2000fffe03f */
[----:B------:R-:W-:Y:S01]  /*acc0*/  FMNMX.FTZ R86, R34, R89, !PT ;  /* 0x0000005922567209 */ /* 0x000fe20007810000 */
[----:B------:R-:W-:Y:S01]  /*acd0*/  UIADD3 UR29, UR24, -0x255992d5, URZ ;  /* 0xdaa66d2b181d7890 */ /* 0x000fe2000fffe03f */
[----:B------:R-:W-:Y:S01]  /*ace0*/  LOP3.LUT R94, R179, UR5, R182, 0x96, !PT ;  /* 0x00000005b35e7c12 */ /* 0x000fe2000f8e96b6 */
[----:B------:R-:W-:Y:S01]  /*acf0*/  UIADD3 UR5, UR25, -0x56f99767, URZ ;  /* 0xa906689919057890 */ /* 0x000fe2000fffe03f */
[----:B------:R-:W-:Y:S01]  /*ad00*/  FMNMX.FTZ R0, R35, R86, !PT ;  /* 0x0000005623007209 */ /* 0x000fe20007810000 */
[----:B------:R-:W-:Y:S02]  /*ad10*/  USHF.L.U32 UR33, UR36, 0x1, URZ ;  /* 0x0000000124217899 */ /* 0x000fe4000800063f */
[----:B------:R-:W-:Y:S01]  /*ad20*/  IMAD.WIDE.U32 R94, R94, -0x326172a9, RZ ;  /* 0xcd9e8d575e5e7825 */ /* 0x000fe200078e00ff */
[----:B------:R-:W-:Y:S01]  /*ad30*/  UIADD3 UR23, UR24, -0x61c88647, URZ ;  /* 0x9e3779b918177890 */ /* 0x000fe2000fffe03f */
[----:B------:R-:W2:Y:S01]  /*ad40*/  SHFL.BFLY PT, R89, R0, 0x2, 0x1f ;  /* 0x0c401f0000597f89 */ /* 0x000ea200000e0000 */
[----:B------:R-:W-:Y:S02]  /*ad50*/  ULOP3.LUT UR16, UR33, UR25, URZ, 0x3c, !UPT ;  /* 0x0000001921107292 */ /* 0x000fe4000f8e3c3f */
[----:B------:R-:W-:Y:S01]  /*ad60*/  UIADD3 UR27, UR25, 0x32370b8f, URZ ;  /* 0x32370b8f191b7890 */ /* 0x000fe2000fffe03f */
[----:B-1----:R-:W-:Y:S01]  /*ad70*/  FMNMX.FTZ R93, R177, R2, !PT ;  /* 0x00000002b15d7209 */ /* 0x002fe20007810000 */
[----:B------:R-:W-:Y:S02]  /*ad80*/  UIADD3 UR26, UR24, 0x1715609d, URZ ;  /* 0x1715609d181a7890 */ /* 0x000fe4000fffe03f */
[----:B------:R-:W-:Y:S01]  /*ad90*/  LOP3.LUT R86, R183, UR16, RZ, 0x3c, !PT ;  /* 0x00000010b7567c12 */ /* 0x000fe2000f8e3cff */
[----:B------:R-:W-:Y:S01]  /*ada0*/  UIADD3 UR16, UR24, 0x78dde6e4, URZ ;  /* 0x78dde6e418107890 */ /* 0x000fe2000fffe03f */
[----:B------:R-:W1:Y:S01]  /*adb0*/  SHFL.BFLY PT, R2, R93, 0x1, 0x1f ;  /* 0x0c201f005d027f89 */ /* 0x000e6200000e0000 */
[----:B------:R-:W-:Y:S02]  /*adc0*/  UIADD3 UR33, UR33, 0x1, URZ ;  /* 0x0000000121217890 */ /* 0x000fe4000fffe03f */
[----:B------:R-:W-:Y:S02]  /*add0*/  IMAD.WIDE.U32 R90, R86, -0x326172a9, RZ ;  /* 0xcd9e8d57565a7825 */ /* 0x000fe400078e00ff */
[----:B------:R-:W-:Y:S03]  /*ade0*/  ULOP3.LUT UR33, UR33, UR25, URZ, 0x3c, !UPT ;  /* 0x0000001921217292 */ /* 0x000fe6000f8e3c3f */
[----:B------:R-:W-:Y:S02]  /*adf0*/  LOP3.LUT R86, R91, UR23, R180, 0x96, !PT ;  /* 0x000000175b567c12 */ /* 0x000fe4000f8e96b4 */
[----:B------:R-:W-:Y:S03]  /*ae00*/  LOP3.LUT R90, R95, UR17, R90, 0x96, !PT ;  /* 0x000000115f5a7c12 */ /* 0x000fe6000f8e965a */
[----:B------:R-:W-:Y:S01]  /*ae10*/  IMAD.WIDE.U32 R190, R86, -0x2daee0ad, RZ ;  /* 0xd2511f5356be7825 */ /* 0x000fe200078e00ff */
[----:B--2---:R-:W-:Y:S03]  /*ae20*/  FMNMX.FTZ R89, R0, R89, !PT ;  /* 0x0000005900597209 */ /* 0x004fe60007810000 */
[----:B------:R-:W-:Y:S01]  /*ae30*/  IMAD.WIDE.U32 R90, R90, -0x2daee0ad, RZ ;  /* 0xd2511f535a5a7825 */ /* 0x000fe200078e00ff */
[----:B------:R-:W-:Y:S01]  /*ae40*/  LOP3.LUT R86, R191, UR31, R178, 0x96, !PT ;  /* 0x0000001fbf567c12 */ /* 0x000fe2000f8e96b2 */
[----:B------:R-:W2:Y:S03]  /*ae50*/  SHFL.BFLY PT, R0, R89, 0x1, 0x1f ;  /* 0x0c201f0059007f89 */ /* 0x000ea600000e0000 */
[----:B------:R-:W-:Y:S01]  /*ae60*/  LOP3.LUT R190, R91, UR27, R190, 0x96, !PT ;  /* 0x0000001b5bbe7c12 */ /* 0x000fe2000f8e96be */
[----:B------:R-:W-:Y:S01]  /*ae70*/  IMAD.WIDE.U32 R194, R86, -0x326172a9, RZ ;  /* 0xcd9e8d5756c27825 */ /* 0x000fe200078e00ff */
[----:B-1----:R-:W-:Y:S03]  /*ae80*/  FMNMX.FTZ R2, R93, R2, !PT ;  /* 0x000000025d027209 */ /* 0x002fe60007810000 */
[----:B------:R-:W-:Y:S01]  /*ae90*/  IMAD.WIDE.U32 R190, R190, -0x326172a9, RZ ;  /* 0xcd9e8d57bebe7825 */ /* 0x000fe200078e00ff */
[C---:B------:R-:W-:Y:S02]  /*aea0*/  FSETP.NEU.FTZ.AND P0, PT, R2.reuse, -INF , PT ;  /* 0xff8000000200780b */ /* 0x040fe40003f1d000 */
[----:B------:R-:W-:Y:S01]  /*aeb0*/  LOP3.LUT R86, R195, UR29, R94, 0x96, !PT ;  /* 0x0000001dc3567c12 */ /* 0x000fe2000f8e965e */
[C---:B------:R-:W-:Y:S01]  /*aec0*/  FMUL.FTZ R106, R2.reuse, UR4 ;  /* 0x00000004026a7c20 */ /* 0x040fe20008410000 */
[----:B------:R-:W-:Y:S01]  /*aed0*/  LOP3.LUT R194, R191, UR16, R194, 0x96, !PT ;  /* 0x00000010bfc27c12 */ /* 0x000fe2000f8e96c2 */
[----:B------:R-:W-:Y:S02]  /*aee0*/  FADD.FTZ R3, -R2, R3 ;  /* 0x0000000302037221 */ /* 0x000fe40000010100 */
[----:B------:R-:W-:Y:S01]  /*aef0*/  IMAD.WIDE.U32 R92, R86, -0x2daee0ad, RZ ;  /* 0xd2511f53565c7825 */ /* 0x000fe200078e00ff */
[----:B------:R-:W-:Y:S03]  /*af00*/  FSEL R106, R106, RZ, P0 ;  /* 0x000000ff6a6a7208 */ /* 0x000fe60000000000 */
[----:B------:R-:W-:Y:S04]  /*af10*/  IMAD.WIDE.U32 R194, R194, -0x2daee0ad, RZ ;  /* 0xd2511f53c2c27825 */ /* 0x000fe800078e00ff */
[----:B------:R-:W-:Y:S01]  /*af20*/  FFMA.FTZ R196, R4, UR4, -R106 ;  /* 0x0000000404c47c23 */ /* 0x000fe2000801086a */
[----:B------:R-:W-:Y:S01]  /*af30*/  LOP3.LUT R4, R93, UR30, R90, 0x96, !PT ;  /* 0x0000001e5d047c12 */ /* 0x000fe2000f8e965a */
[----:B------:R-:W-:Y:S01]  /*af40*/  FFMA.FTZ R123, R20, UR4, -R106 ;  /* 0x00000004147b7c23 */ /* 0x000fe2000801086a */
[----:B------:R-:W-:Y:S01]  /*af50*/  LOP3.LUT R92, R195, UR5, R92, 0x96, !PT ;  /* 0x00000005c35c7c12 */ /* 0x000fe2000f8e965c */
[----:B------:R-:W-:Y:S01]  /*af60*/  FFMA.FTZ R177, R5, UR4, -R106 ;  /* 0x0000000405b17c23 */ /* 0x000fe2000801086a */
[----:B--2---:R-:W-:Y:S01]  /*af70*/  FMNMX.FTZ R0, R89, R0, !PT ;  /* 0x0000000059007209 */ /* 0x004fe20007810000 */
[----:B------:R-:W-:Y:S01]  /*af80*/  IMAD.WIDE.U32 R4, R4, -0x326172a9, RZ ;  /* 0xcd9e8d5704047825 */ /* 0x000fe200078e00ff */
[----:B------:R-:W-:Y:S02]  /*af90*/  MUFU.EX2 R196, R196 ;  /* 0x000000c400c47308 */ /* 0x000fe40000000800 */
[----:B------:R-:W-:Y:S01]  /*afa0*/  FSETP.NEU.FTZ.AND P0, PT, R0, -INF , PT ;  /* 0xff8000000000780b */ /* 0x000fe20003f1d000 */
[----:B------:R-:W-:Y:S01]  /*afb0*/  IMAD.WIDE.U32 R92, R92, -0x326172a9, RZ ;  /* 0xcd9e8d575c5c7825 */ /* 0x000fe200078e00ff */
[----:B------:R-:W-:Y:S03]  /*afc0*/  LOP3.LUT R190, R5, UR26, R190, 0x96, !PT ;  /* 0x0000001a05be7c12 */ /* 0x000fe6000f8e96be */
[--C-:B------:R-:W-:Y:S01]  /*afd0*/  FFMA.FTZ R187, R16, UR4, -R106.reuse ;  /* 0x0000000410bb7c23 */ /* 0x100fe2000801086a */
[----:B------:R-:W-:Y:S01]  /*afe0*/  FFMA.FTZ R127, R17, UR4, -R106 ;  /* 0x00000004117f7c23 */ /* 0x000fe2000801086a */
[----:B------:R-:W-:Y:S01]  /*aff0*/  LOP3.LUT R86, R93, UR18, R4, 0x96, !PT ;  /* 0x000000125d567c12 */ /* 0x000fe2000f8e9604 */
[----:B------:R-:W1:Y:S01]  /*b000*/  MUFU.EX2 R177, R177 ;  /* 0x000000b100b17308 */ /* 0x000e620000000800 */
[----:B------:R-:W-:Y:S01]  /*b010*/  LOP3.LUT R88, R92, 0xff, RZ, 0xc0, !PT ;  /* 0x000000ff5c587812 */ /* 0x000fe200078ec0ff */
[----:B------:R-:W-:Y:S01]  /*b020*/  FMUL.FTZ R189, R0, UR4 ;  /* 0x0000000400bd7c20 */ /* 0x000fe20008410000 */
[----:B------:R-:W-:Y:S01]  /*b030*/  LOP3.LUT R89, R86, 0xff, RZ, 0xc0, !PT ;  /* 0x000000ff56597812 */ /* 0x000fe200078ec0ff */
[----:B------:R-:W-:Y:S01]  /*b040*/  IMAD.WIDE.U32 R190, R190, -0x2daee0ad, RZ ;  /* 0xd2511f53bebe7825 */ /* 0x000fe200078e00ff */
[----:B------:R-:W-:Y:S02]  /*b050*/  LOP3.LUT R5, R86, 0xffff, RZ, 0xc0, !PT ;  /* 0x0000ffff56057812 */ /* 0x000fe400078ec0ff */
[----:B------:R-:W-:Y:S01]  /*b060*/  FSEL R189, R189, RZ, P0 ;  /* 0x000000ffbdbd7208 */ /* 0x000fe20000000000 */
[--C-:B------:R-:W-:Y:S01]  /*b070*/  FFMA.FTZ R118, R21, UR4, -R106.reuse ;  /* 0x0000000415767c23 */ /* 0x100fe2000801086a */
[----:B------:R-:W-:Y:S01]  /*b080*/  ISETP.LE.U32.AND P6, PT, R89, UR12, PT ;  /* 0x0000000c59007c0c */ /* 0x000fe2000bfc3070 */
[----:B------:R-:W-:Y:S01]  /*b090*/  FFMA.FTZ R110, R24, UR4, -R106 ;  /* 0x00000004186e7c23 */ /* 0x000fe2000801086a */
[----:B------:R-:W-:Y:S01]  /*b0a0*/  SHF.R.U32.HI R5, RZ, 0x8, R5 ;  /* 0x00000008ff057819 */ /* 0x000fe20000011605 */
[--C-:B------:R-:W-:Y:S01]  /*b0b0*/  FFMA.FTZ R192, R6, UR4, -R189.reuse ;  /* 0x0000000406c07c23 */ /* 0x100fe200080108bd */
[--C-:B------:R-:W-:Y:S01]  /*b0c0*/  SHF.R.U32.HI R6, RZ, 0x18, R86.reuse ;  /* 0x00000018ff067819 */ /* 0x100fe20000011656 */
[--C-:B------:R-:W-:Y:S01]  /*b0d0*/  FFMA.FTZ R126, R7, UR4, -R189.reuse ;  /* 0x00000004077e7c23 */ /* 0x100fe200080108bd */
[----:B------:R-:W-:Y:S01]  /*b0e0*/  LOP3.LUT R5, R5, 0xffff, RZ, 0xc0, !PT ;  /* 0x0000ffff05057812 */ /* 0x000fe200078ec0ff */
[--C-:B------:R-:W-:Y:S01]  /*b0f0*/  FFMA.FTZ R124, R10, UR4, -R189.reuse ;  /* 0x000000040a7c7c23 */ /* 0x100fe200080108bd */
[----:B-1----:R-:W-:Y:S01]  /*b100*/  F2FP.F16.F32.PACK_AB R103, R177, R196 ;  /* 0x000000c4b167723e */ /* 0x002fe200000000ff */
[----:B------:R-:W-:Y:S01]  /*b110*/  MUFU.EX2 R192, R192 ;  /* 0x000000c000c07308 */ /* 0x000fe20000000800 */
[----:B------:R-:W-:Y:S01]  /*b120*/  ISETP.LE.U32.AND P2, PT, R88, UR12, PT ;  /* 0x0000000c58007c0c */ /* 0x000fe2000bf43070 */
[--C-:B------:R-:W-:Y:S01]  /*b130*/  FFMA.FTZ R111, R11, UR4, -R189.reuse ;  /* 0x000000040b6f7c23 */ /* 0x100fe200080108bd */
[----:B------:R-:W-:Y:S01]  /*b140*/  ISETP.LE.U32.AND P5, PT, R5, UR12, PT ;  /* 0x0000000c05007c0c */ /* 0x000fe2000bfa3070 */
[----:B------:R-:W-:Y:S01]  /*b150*/  @!P6 HADD2 R155, -R103.H0_H0, -RZ.H0_H0 ;  /* 0xa00000ff679be230 */ /* 0x000fe20000000900 */
[----:B------:R-:W-:Y:S01]  /*b160*/  SHF.R.U32.HI R86, RZ, 0x10, R86 ;  /* 0x00000010ff567819 */ /* 0x000fe20000011656 */
[--C-:B------:R-:W-:Y:S01]  /*b170*/  FFMA.FTZ R193, R18, UR4, -R189.reuse ;  /* 0x0000000412c17c23 */ /* 0x100fe200080108bd */
[--C-:B------:R-:W-:Y:S03]  /*b180*/  SHF.R.U32.HI R88, RZ, 0x18, R92.reuse ;  /* 0x00000018ff587819 */ /* 0x100fe6000001165c */
[----:B------:R-:W1:Y:S01]  /*b190*/  MUFU.EX2 R126, R126 ;  /* 0x0000007e007e7308 */ /* 0x000e620000000800 */
[----:B------:R-:W-:Y:S01]  /*b1a0*/  SHF.R.U32.HI R5, RZ, 0x10, R92 ;  /* 0x00000010ff057819 */ /* 0x000fe2000001165c */
[----:B------:R-:W-:Y:S01]  /*b1b0*/  FFMA.FTZ R104, R13, UR4, -R106 ;  /* 0x000000040d687c23 */ /* 0x000fe2000801086a */
[----:B------:R-:W-:Y:S01]  /*b1c0*/  PRMT R100, R103, 0x7632, R100 ;  /* 0x0000763267647816 */ /* 0x000fe20000000064 */
[--C-:B------:R-:W-:Y:S01]  /*b1d0*/  FFMA.FTZ R112, R25, UR4, -R106.reuse ;  /* 0x0000000419707c23 */ /* 0x100fe2000801086a */
[----:B------:R-:W-:Y:S01]  /*b1e0*/  IADD3 R116, P0, R114, UR35, RZ ;  /* 0x0000002372747c10 */ /* 0x000fe2000ff1e0ff */
[--C-:B------:R-:W-:Y:S01]  /*b1f0*/  FFMA.FTZ R108, R29, UR4, -R106.reuse ;  /* 0x000000041d6c7c23 */ /* 0x100fe2000801086a */
[----:B------:R-:W-:Y:S01]  /*b200*/  LOP3.LUT R86, R86, 0xff, RZ, 0xc0, !PT ;  /* 0x000000ff56567812 */ /* 0x000fe200078ec0ff */
[----:B------:R-:W-:Y:S01]  /*b210*/  @!P5 HADD2 R159, -R100.H0_H0, -RZ.H0_H0 ;  /* 0xa00000ff649fd230 */ /* 0x000fe20000000900 */
[----:B------:R-:W-:Y:S01]  /*b220*/  ISETP.LE.U32.AND P1, PT, R88, UR12, PT ;  /* 0x0000000c58007c0c */ /* 0x000fe2000bf23070 */
[----:B------:R-:W-:Y:S01]  /*b230*/  MUFU.EX2 R124, R124 ;  /* 0x0000007c007c7308 */ /* 0x000fe20000000800 */
[----:B------:R-:W-:Y:S01]  /*b240*/  LOP3.LUT R5, R5, 0xff, RZ, 0xc0, !PT ;  /* 0x000000ff05057812 */ /* 0x000fe200078ec0ff */
[----:B------:R-:W-:Y:S01]  /*b250*/  FFMA.FTZ R107, R32, UR4, -R106 ;  /* 0x00000004206b7c23 */ /* 0x000fe2000801086a */
[----:B------:R-:W-:Y:S01]  /*b260*/  PRMT R88, R103, 0x5410, R100 ;  /* 0x0000541067587816 */ /* 0x000fe20000000064 */
[--C-:B------:R-:W-:Y:S01]  /*b270*/  FFMA.FTZ R125, R8, UR4, -R106.reuse ;  /* 0x00000004087d7c23 */ /* 0x100fe2000801086a */
[----:B------:R-:W-:Y:S01]  /*b280*/  @!P6 PRMT R103, R155, 0x5410, RZ ;  /* 0x000054109b67e816 */ /* 0x000fe200000000ff */
[--C-:B------:R-:W-:Y:S01]  /*b290*/  FFMA.FTZ R122, R9, UR4, -R106.reuse ;  /* 0x00000004097a7c23 */ /* 0x100fe2000801086a */
[----:B------:R-:W-:Y:S03]  /*b2a0*/  IADD3.X R117, R115, UR34, RZ, P0, !PT ;  /* 0x0000002273757c10 */ /* 0x000fe600087fe4ff */
[----:B------:R-:W-:Y:S01]  /*b2b0*/  MUFU.EX2 R104, R104 ;  /* 0x0000006800687308 */ /* 0x000fe20000000800 */
[----:B------:R-:W-:Y:S01]  /*b2c0*/  ISETP.LE.U32.AND P6, PT, R86, UR12, PT ;  /* 0x0000000c56007c0c */ /* 0x000fe2000bfc3070 */
[----:B------:R-:W-:Y:S01]  /*b2d0*/  STG.E.U16 desc[UR20][R114.64], R103 ;  /* 0x0000006772007986 */ /* 0x000fe2000c101514 */
[----:B------:R-:W-:Y:S01]  /*b2e0*/  ISETP.LE.U32.AND P0, PT, R5, UR12, PT ;  /* 0x0000000c05007c0c */ /* 0x000fe2000bf03070 */
[----:B------:R-:W-:Y:S01]  /*b2f0*/  FFMA.FTZ R32, R15, UR4, -R189 ;  /* 0x000000040f207c23 */ /* 0x000fe200080108bd */
[----:B------:R-:W-:Y:S01]  /*b300*/  LOP3.LUT R5, R92, 0xffff, RZ, 0xc0, !PT ;  /* 0x0000ffff5c057812 */ /* 0x000fe200078ec0ff */
[----:B------:R-:W-:Y:S01]  /*b310*/  FFMA.FTZ R119, R12, UR4, -R106 ;  /* 0x000000040c777c23 */ /* 0x000fe2000801086a */
[----:B------:R-:W-:Y:S03]  /*b320*/  ISETP.LE.U32.AND P3, PT, R6, UR12, PT ;  /* 0x0000000c06007c0c */ /* 0x000fe6000bf63070 */
[----:B------:R-:W-:Y:S01]  /*b330*/  MUFU.EX2 R125, R125 ;  /* 0x0000007d007d7308 */ /* 0x000fe20000000800 */
[----:B------:R-:W-:Y:S01]  /*b340*/  SHF.R.U32.HI R5, RZ, 0x8, R5 ;  /* 0x00000008ff057819 */ /* 0x000fe20000011605 */
[----:B------:R-:W-:Y:S01]  /*b350*/  FMUL.FTZ R12, R3, UR4 ;  /* 0x00000004030c7c20 */ /* 0x000fe20008410000 */
[----:B-1----:R-:W-:Y:S01]  /*b360*/  F2FP.F16.F32.PACK_AB R101, R126, R192 ;  /* 0x000000c07e65723e */ /* 0x002fe200000000ff */
[----:B------:R-:W-:Y:S01]  /*b370*/  FADD.FTZ R3, -R0, R85 ;  /* 0x0000005500037221 */ /* 0x000fe20000010100 */
[----:B------:R-:W-:Y:S01]  /*b380*/  LOP3.LUT R5, R5, 0xffff, RZ, 0xc0, !PT ;  /* 0x0000ffff05057812 */ /* 0x000fe200078ec0ff */
[----:B------:R-:W-:Y:S01]  /*b390*/  FFMA.FTZ R85, R27, UR4, -R189 ;  /* 0x000000041b557c23 */ /* 0x000fe200080108bd */
[----:B------:R-:W-:Y:S03]  /*b3a0*/  PRMT R98, R101, 0x7632, R98 ;  /* 0x0000763265627816 */ /* 0x000fe60000000062 */
[----:B------:R-:W1:Y:S01]  /*b3b0*/  MUFU.EX2 R122, R122 ;  /* 0x0000007a007a7308 */ /* 0x000e620000000800 */
[----:B------:R-:W-:Y:S01]  /*b3c0*/  @!P5 PRMT R100, R159, 0x5410, RZ ;  /* 0x000054109f64d816 */ /* 0x000fe200000000ff */
[----:B------:R-:W-:Y:S01]  /*b3d0*/  @!P6 HADD2 R156, -R101.H0_H0, -RZ.H0_H0 ;  /* 0xa00000ff659ce230 */ /* 0x000fe20000000900 */
[----:B------:R-:W-:Y:S01]  /*b3e0*/  ISETP.LE.U32.AND P5, PT, R5, UR12, PT ;  /* 0x0000000c05007c0c */ /* 0x000fe2000bfa3070 */
[----:B------:R-:W-:Y:S01]  /*b3f0*/  @!P3 HADD2 R154, -R98.H0_H0, -RZ.H0_H0 ;  /* 0xa00000ff629ab230 */ /* 0x000fe20000000900 */
[----:B------:R-:W-:Y:S01]  /*b400*/  LOP3.LUT R5, R190, 0xff, RZ, 0xc0, !PT ;  /* 0x000000ffbe057812 */ /* 0x000fe200078ec0ff */
[----:B------:R-:W-:Y:S01]  /*b410*/  STG.E.U16 desc[UR20][R114.64+0x2], R100 ;  /* 0x0000026472007986 */ /* 0x000fe2000c101514 */
[----:B------:R-:W-:Y:S03]  /*b420*/  PRMT R89, R101, 0x5410, R98 ;  /* 0x0000541065597816 */ /* 0x000fe60000000062 */
[----:B------:R-:W2:Y:S01]  /*b430*/  MUFU.EX2 R111, R111 ;  /* 0x0000006f006f7308 */ /* 0x000ea20000000800 */
[----:B------:R-:W-:Y:S01]  /*b440*/  @!P6 PRMT R101, R156, 0x5410, RZ ;  /* 0x000054109c65e816 */ /* 0x000fe200000000ff */
[----:B------:R-:W-:Y:S01]  /*b450*/  FMUL.FTZ R13, R3, UR4 ;  /* 0x00000004030d7c20 */ /* 0x000fe20008410000 */
[----:B------:R-:W-:Y:S01]  /*b460*/  ISETP.LE.U32.AND P6, PT, R5, UR12, PT ;  /* 0x0000000c05007c0c */ /* 0x000fe2000bfc3070 */
[----:B------:R-:W-:Y:S01]  /*b470*/  FFMA.FTZ R109, R28, UR4, -R106 ;  /* 0x000000041c6d7c23 */ /* 0x000fe2000801086a */
[----:B------:R-:W-:Y:S01]  /*b480*/  SHF.R.U32.HI R6, RZ, 0x18, R190 ;  /* 0x00000018ff067819 */ /* 0x000fe200000116be */
[----:B------:R-:W-:Y:S01]  /*b490*/  STG.E.U16 desc[UR20][R116.64], R101 ;  /* 0x0000006574007986 */ /* 0x000fe2000c101514 */
[----:B------:R-:W-:Y:S03]  /*b4a0*/  LOP3.LUT R5, R191, UR22, R194, 0x96, !PT ;  /* 0x00000016bf057c12 */ /* 0x000fe6000f8e96c2 */
[----:B------:R-:W3:Y:S01]  /*b4b0*/  MUFU.EX2 R25, R12 ;  /* 0x0000000c00197308 */ /* 0x000ee20000000800 */
[----:B-1----:R-:W-:Y:S01]  /*b4c0*/  F2FP.F16.F32.PACK_AB R99, R122, R125 ;  /* 0x0000007d7a63723e */ /* 0x002fe200000000ff */
[----:B------:R-:W-:Y:S01]  /*b4d0*/  FFMA.FTZ R106, R33, UR4, -R106 ;  /* 0x00000004216a7c23 */ /* 0x000fe2000801086a */
[----:B------:R-:W-:Y:S02]  /*b4e0*/  @!P3 PRMT R98, R154, 0x5410, RZ ;  /* 0x000054109a62b816 */ /* 0x000fe400000000ff */
[----:B------:R-:W-:Y:S01]  /*b4f0*/  ISETP.LE.U32.AND P3, PT, R6, UR12, PT ;  /* 0x0000000c06007c0c */ /* 0x000fe2000bf63070 */
[----:B------:R-:W-:Y:S01]  /*b500*/  @!P2 HADD2 R150, -R99.H0_H0, -RZ.H0_H0 ;  /* 0xa00000ff6396a230 */ /* 0x000fe20000000900 */
[----:B------:R-:W-:Y:S01]  /*b510*/  LOP3.LUT R6, R5, 0xffff, RZ, 0xc0, !PT ;  /* 0x0000ffff05067812 */ /* 0x000fe200078ec0ff */
[----:B------:R-:W-:Y:S01]  /*b520*/  STG.E.U16 desc[UR20][R116.64+0x2], R98 ;  /* 0x0000026274007986 */ /* 0x000fe2000c101514 */
[----:B------:R-:W-:Y:S01]  /*b530*/  PRMT R86, R99, 0x7632, R86 ;  /* 0x0000763263567816 */ /* 0x000fe20000000056 */
[----:B------:R-:W1:Y:S01]  /*b540*/  MUFU.EX2 R3, R13 ;  /* 0x0000000d00037308 */ /* 0x000e620000000800 */
[----:B------:R-:W-:Y:S02]  /*b550*/  SHF.R.U32.HI R6, RZ, 0x8, R6 ;  /* 0x00000008ff067819 */ /* 0x000fe40000011606 */
[----:B--2---:R-:W-:Y:S01]  /*b560*/  F2FP.F16.F32.PACK_AB R97, R111, R124 ;  /* 0x0000007c6f61723e */ /* 0x004fe200000000ff */
[----:B------:R-:W-:Y:S01]  /*b570*/  @!P5 HADD2 R153, -R86.H0_H0, -RZ.H0_H0 ;  /* 0xa00000ff5699d230 */ /* 0x000fe20000000900 */
[----:B------:R-:W-:Y:S02]  /*b580*/  LOP3.LUT R6, R6, 0xffff, RZ, 0xc0, !PT ;  /* 0x0000ffff06067812 */ /* 0x000fe400078ec0ff */
[----:B------:R-:W-:Y:S03]  /*b590*/  PRMT R90, R99, 0x5410, R86 ;  /* 0x00005410635a7816 */ /* 0x000fe60000000056 */
[----:B------:R-:W2:Y:S01]  /*b5a0*/  MUFU.EX2 R119, R119 ;  /* 0x0000007700777308 */ /* 0x000ea20000000800 */
[----:B------:R-:W-:Y:S01]  /*b5b0*/  PRMT R84, R97, 0x7632, R84 ;  /* 0x0000763261547816 */ /* 0x000fe20000000054 */
[----:B---3--:R-:W-:Y:S01]  /*b5c0*/  FMUL.FTZ R16, R25, R68 ;  /* 0x0000004419107220 */ /* 0x008fe20000410000 */
[----:B------:R-:W-:Y:S01]  /*b5d0*/  LOP3.LUT R7, R5, 0xff, RZ, 0xc0, !PT ;  /* 0x000000ff05077812 */ /* 0x000fe200078ec0ff */
[----:B------:R-:W-:Y:S01]  /*b5e0*/  FMUL.FTZ R17, R25, R69 ;  /* 0x0000004519117220 */ /* 0x000fe20000410000 */
[----:B------:R-:W-:Y:S01]  /*b5f0*/  @!P5 PRMT R86, R153, 0x5410, RZ ;  /* 0x000054109956d816 */ /* 0x000fe200000000ff */
[----:B------:R-:W-:Y:S01]  /*b600*/  FMUL.FTZ R21, R25, R61 ;  /* 0x0000003d19157220 */ /* 0x000fe20000410000 */
[----:B------:R-:W-:Y:S01]  /*b610*/  ISETP.LE.U32.AND P5, PT, R6, UR12, PT ;  /* 0x0000000c06007c0c */ /* 0x000fe2000bfa3070 */
[----:B------:R-:W-:Y:S01]  /*b620*/  @!P1 HADD2 R146, -R84.H0_H0, -RZ.H0_H0 ;  /* 0xa00000ff54929230 */ /* 0x000fe20000000900 */
[----:B------:R-:W-:Y:S01]  /*b630*/  SHF.R.U32.HI R6, RZ, 0x10, R190 ;  /* 0x00000010ff067819 */ /* 0x000fe200000116be */
[----:B------:R-:W-:Y:S01]  /*b640*/  STG.E.U16 desc[UR20][R114.64+0x12], R86 ;  /* 0x0000125672007986 */ /* 0x000fe2000c101514 */
[----:B------:R-:W-:Y:S01]  /*b650*/  @!P2 PRMT R99, R150, 0x5410, RZ ;  /* 0x000054109663a816 */ /* 0x000fe200000000ff */
[----:B-1----:R-:W-:Y:S01]  /*b660*/  FMUL.FTZ R10, R3, R78 ;  /* 0x0000004e030a7220 */ /* 0x002fe20000410000 */
[----:B------:R-:W-:Y:S01]  /*b670*/  ISETP.LE.U32.AND P2, PT, R7, UR12, PT ;  /* 0x0000000c07007c0c */ /* 0x000fe2000bf43070 */
[----:B------:R-:W-:Y:S01]  /*b680*/  FMUL.FTZ R11, R3, R79 ;  /* 0x0000004f030b7220 */ /* 0x000fe20000410000 */
[----:B------:R-:W-:Y:S01]  /*b690*/  LOP3.LUT R6, R6, 0xff, RZ, 0xc0, !PT ;  /* 0x000000ff06067812 */ /* 0x000fe200078ec0ff */
[----:B------:R-:W-:Y:S01]  /*b6a0*/  STG.E.U16 desc[UR20][R114.64+0x10], R99 ;  /* 0x0000106372007986 */ /* 0x000fe2000c101514 */
[----:B------:R-:W-:Y:S01]  /*b6b0*/  PRMT R91, R97, 0x5410, R84 ;  /* 0x00005410615b7816 */ /* 0x000fe20000000054 */
[----:B------:R-:W-:Y:S01]  /*b6c0*/  @!P0 HADD2 R147, -R97.H0_H0, -RZ.H0_H0 ;  /* 0xa00000ff61938230 */ /* 0x000fe20000000900 */
[----:B------:R-:W-:Y:S01]  /*b6d0*/  @!P1 PRMT R84, R146, 0x5410, RZ ;  /* 0x0000541092549816 */ /* 0x000fe200000000ff */
[C---:B------:R-:W-:Y:S01]  /*b6e0*/  FMUL.FTZ R15, R3.reuse, R75 ;  /* 0x0000004b030f7220 */ /* 0x040fe20000410000 */
[--C-:B------:R-:W-:Y:S01]  /*b6f0*/  SHF.R.U32.HI R7, RZ, 0x18, R5.reuse ;  /* 0x00000018ff077819 */ /* 0x100fe20000011605 */
[----:B------:R-:W-:Y:S01]  /*b700*/  FMUL.FTZ R18, R3, R70 ;  /* 0x0000004603127220 */ /* 0x000fe20000410000 */
[----:B------:R-:W-:Y:S01]  /*b710*/  ISETP.LE.U32.AND P1, PT, R6, UR12, PT ;  /* 0x0000000c06007c0c */ /* 0x000fe2000bf23070 */
[----:B------:R-:W-:Y:S01]  /*b720*/  STG.E.U16 desc[UR20][R116.64+0x12], R84 ;  /* 0x0000125474007986 */ /* 0x000fe2000c101514 */
[----:B------:R-:W-:Y:S01]  /*b730*/  LOP3.LUT R6, R183, UR33, RZ, 0x3c, !PT ;  /* 0x00000021b7067c12 */ /* 0x000fe2000f8e3cff */
[C---:B------:R-:W-:Y:S01]  /*b740*/  FMUL.FTZ R36, R25.reuse, R36 ;  /* 0x0000002419247220 */ /* 0x040fe20000410000 */
[----:B--2---:R-:W-:Y:S01]  /*b750*/  F2FP.F16.F32.PACK_AB R87, R104, R119 ;  /* 0x000000776857723e */ /* 0x004fe200000000ff */
[----:B------:R-:W-:Y:S01]  /*b760*/  FMUL.FTZ R37, R25, R37 ;  /* 0x0000002519257220 */ /* 0x000fe20000410000 */
[----:B------:R-:W-:Y:S01]  /*b770*/  @!P0 PRMT R97, R147, 0x5410, RZ ;  /* 0x0000541093618816 */ /* 0x000fe200000000ff */
[----:B------:R-:W-:Y:S01]  /*b780*/  FMUL.FTZ R38, R3, R38 ;  /* 0x0000002603267220 */ /* 0x000fe20000410000 */
[----:B------:R-:W-:Y:S01]  /*b790*/  ISETP.LE.U32.AND P0, PT, R7, UR12, PT ;  /* 0x0000000c07007c0c */ /* 0x000fe2000bf03070 */
[----:B------:R-:W-:Y:S01]  /*b7a0*/  @!P2 HADD2 R145, -R87.H0_H0, -RZ.H0_H0 ;  /* 0xa00000ff5791a230 */ /* 0x000fe20000000900 */
[----:B------:R-:W-:Y:S01]  /*b7b0*/  SHF.R.U32.HI R7, RZ, 0x10, R5 ;  /* 0x00000010ff077819 */ /* 0x000fe20000011605 */
[----:B------:R-:W-:Y:S01]  /*b7c0*/  STG.E.U16 desc[UR20][R116.64+0x10], R97 ;  /* 0x0000106174007986 */ /* 0x000fe2000c101514 */
[----:B------:R-:W-:Y:S01]  /*b7d0*/  LOP3.LUT R5, R190, 0xffff, RZ, 0xc0, !PT ;  /* 0x0000ffffbe057812 */ /* 0x000fe200078ec0ff */
[----:B------:R-:W-:Y:S01]  /*b7e0*/  IMAD.WIDE.U32 R8, R6, -0x326172a9, RZ ;  /* 0xcd9e8d5706087825 */ /* 0x000fe200078e00ff */
[----:B------:R-:W-:Y:S01]  /*b7f0*/  PRMT R96, R87, 0x7632, R96 ;  /* 0x0000763257607816 */ /* 0x000fe20000000060 */
[----:B------:R-:W-:Y:S01]  /*b800*/  MUFU.EX2 R127, R127 ;  /* 0x0000007f007f7308 */ /* 0x000fe20000000800 */
[----:B------:R-:W-:Y:S01]  /*b810*/  LOP3.LUT R6, R7, 0xff, RZ, 0xc0, !PT ;  /* 0x000000ff07067812 */ /* 0x000fe200078ec0ff */
[----:B------:R-:W-:Y:S01]  /*b820*/  FMUL.FTZ R39, R3, R39 ;  /* 0x0000002703277220 */ /* 0x000fe20000410000 */
[----:B------:R-:W-:Y:S01]  /*b830*/  SHF.R.U32.HI R5, RZ, 0x8, R5 ;  /* 0x00000008ff057819 */ /* 0x000fe20000011605 */
[----:B------:R-:W-:Y:S01]  /*b840*/  @!P5 HADD2 R144, -R96.H0_H0, -RZ.H0_H0 ;  /* 0xa00000ff6090d230 */ /* 0x000fe20000000900 */
[----:B------:R-:W-:Y:S01]  /*b850*/  PRMT R102, R87, 0x5410, R96 ;  /* 0x0000541057667816 */ /* 0x000fe20000000060 */
[----:B------:R-:W-:Y:S01]  /*b860*/  FMUL.FTZ R40, R25, R40 ;  /* 0x0000002819287220 */ /* 0x000fe20000410000 */
[----:B------:R-:W-:Y:S01]  /*b870*/  LOP3.LUT R7, R9, UR23, R176, 0x96, !PT ;  /* 0x0000001709077c12 */ /* 0x000fe2000f8e96b0 */
[----:B------:R-:W-:Y:S01]  /*b880*/  FMUL.FTZ R41, R25, R41 ;  /* 0x0000002919297220 */ /* 0x000fe20000410000 */
[----:B------:R-:W-:Y:S01]  /*b890*/  @!P2 PRMT R87, R145, 0x5410, RZ ;  /* 0x000054109157a816 */ /* 0x000fe200000000ff */
[C---:B------:R-:W-:Y:S01]  /*b8a0*/  FMUL.FTZ R42, R3.reuse, R42 ;  /* 0x0000002a032a7220 */ /* 0x040fe20000410000 */
[----:B------:R-:W-:Y:S01]  /*b8b0*/  ISETP.LE.U32.AND P2, PT, R6, UR12, PT ;  /* 0x0000000c06007c0c */ /* 0x000fe2000bf43070 */
[----:B------:R-:W-:Y:S01]  /*b8c0*/  FMUL.FTZ R43, R3, R43 ;  /* 0x0000002b032b7220 */ /* 0x000fe20000410000 */
[----:B------:R-:W-:Y:S01]  /*b8d0*/  LOP3.LUT R6, R5, 0xffff, RZ, 0xc0, !PT ;  /* 0x0000ffff05067812 */ /* 0x000fe200078ec0ff */
[----:B------:R-:W-:Y:S01]  /*b8e0*/  STG.E.U16 desc[UR20][R114.64+0x20], R87 ;  /* 0x0000205772007986 */ /* 0x000fe2000c101514 */
[----:B------:R-:W-:Y:S01]  /*b8f0*/  LOP3.LUT R5, R95, UR17, R8, 0x96, !PT ;  /* 0x000000115f057c12 */ /* 0x000fe2000f8e9608 */
[----:B------:R-:W-:Y:S01]  /*b900*/  IMAD.WIDE.U32 R8, R7, -0x2daee0ad, RZ ;  /* 0xd2511f5307087825 */ /* 0x000fe200078e00ff */
[----:B------:R-:W-:Y:S01]  /*b910*/  @!P5 PRMT R96, R144, 0x5410, RZ ;  /* 0x000054109060d816 */ /* 0x000fe200000000ff */
[----:B------:R-:W-:Y:S01]  /*b920*/  MUFU.EX2 R107, R107 ;  /* 0x0000006b006b7308 */ /* 0x000fe20000000800 */
[----:B------:R-:W-:Y:S01]  /*b930*/  ISETP.LE.U32.AND P5, PT, R6, UR12, PT ;  /* 0x0000000c06007c0c */ /* 0x000fe2000bfa3070 */
[----:B------:R-:W-:Y:S01]  /*b940*/  IMAD.WIDE.U32 R198, R5, -0x2daee0ad, RZ ;  /* 0xd2511f5305c67825 */ /* 0x000fe200078e00ff */
[----:B------:R-:W-:Y:S01]  /*b950*/  LOP3.LUT R6, R9, UR31, R178, 0x96, !PT ;  /* 0x0000001f09067c12 */ /* 0x000fe2000f8e96b2 */
[----:B------:R-:W-:Y:S01]  /*b960*/  STG.E.U16 desc[UR20][R114.64+0x22], R96 ;  /* 0x0000226072007986 */ /* 0x000fe2000c101514 */
[----:B------:R-:W-:Y:S01]  /*b970*/  LOP3.LUT R4, R93, UR18, R4, 0x96, !PT ;  /* 0x000000125d047c12 */ /* 0x000fe2000f8e9604 */
[----:B------:R-:W-:Y:S01]  /*b980*/  FMUL.FTZ R9, R25, R77 ;  /* 0x0000004d19097220 */ /* 0x000fe20000410000 */
[----:B------:R-:W-:Y:S01]  /*b990*/  LOP3.LUT R5, R199, UR27, R8, 0x96, !PT ;  /* 0x0000001bc7057c12 */ /* 0x000fe2000f8e9608 */
[----:B------:R-:W-:Y:S01]  /*b9a0*/  IMAD.WIDE.U32 R120, R6, -0x326172a9, RZ ;  /* 0xcd9e8d5706787825 */ /* 0x000fe200078e00ff */
[----:B------:R-:W-:Y:S03]  /*b9b0*/  LOP3.LUT R29, R191, UR22, R194, 0x96, !PT ;  /* 0x00000016bf1d7c12 */ /* 0x000fe6000f8e96c2 */
[----:B------:R-:W-:Y:S01]  /*b9c0*/  FMUL.FTZ R13, R25, R73 ;  /* 0x00000049190d7220 */ /* 0x000fe20000410000 */
[----:B------:R-:W-:Y:S01]  /*b9d0*/  FFMA.FTZ R73, R19, UR4, -R189 ;  /* 0x0000000413497c23 */ /* 0x000fe200080108bd */
[----:B------:R-:W-:Y:S01]  /*b9e0*/  LOP3.LUT R94, R121, UR29, R94, 0x96, !PT ;  /* 0x0000001d795e7c12 */ /* 0x000fe2000f8e965e */
[----:B------:R-:W-:Y:S01]  /*b9f0*/  IMAD.WIDE.U32 R6, R5, -0x326172a9, RZ ;  /* 0xcd9e8d5705067825 */ /* 0x000fe200078e00ff */
[----:B------:R-:W-:Y:S03]  /*ba00*/  LOP3.LUT R5, R4, 0xffff, RZ, 0xc0, !PT ;  /* 0x0000ffff04057812 */ /* 0x000fe600078ec0ff */
[----:B------:R-:W-:Y:S01]  /*ba10*/  FMUL.FTZ R19, R3, R71 ;  /* 0x0000004703137220 */ /* 0x000fe20000410000 */
[----:B------:R-:W-:Y:S01]  /*ba20*/  IMAD.WIDE.U32 R94, R94, -0x2daee0ad, RZ ;  /* 0xd2511f535e5e7825 */ /* 0x000fe200078e00ff */
[----:B------:R-:W-:Y:S01]  /*ba30*/  SHF.R.U32.HI R5, RZ, 0x8, R5 ;  /* 0x00000008ff057819 */ /* 0x000fe20000011605 */
[----:B------:R-:W-:Y:S01]  /*ba40*/  LDSM.16.MT88.4 R68, [R128+0x7000] ;  /* 0x007000008044783b */ /* 0x000fe20000004200 */
[----:B------:R-:W-:Y:S01]  /*ba50*/  LOP3.LUT R120, R7, UR16, R120, 0x96, !PT ;  /* 0x0000001007787c12 */ /* 0x000fe2000f8e9678 */
[----:B------:R-:W-:Y:S01]  /*ba60*/  IMAD.U32 R8, RZ, RZ, UR12 ;  /* 0x0000000cff087e24 */ /* 0x000fe2000f8e00ff */
[----:B------:R-:W-:Y:S01]  /*ba70*/  LOP3.LUT R198, R95, UR30, R198, 0x96, !PT ;  /* 0x0000001e5fc67c12 */ /* 0x000fe2000f8e96c6 */
[C---:B------:R-:W-:Y:S01]  /*ba80*/  FMUL.FTZ R33, R25.reuse, R65 ;  /* 0x0000004119217220 */ /* 0x040fe20000410000 */
[C---:B------:R-:W-:Y:S01]  /*ba90*/  FMUL.FTZ R44, R25.reuse, R44 ;  /* 0x0000002c192c7220 */ /* 0x040fe20000410000 */
[----:B------:R-:W-:Y:S01]  /*baa0*/  IMAD.WIDE.U32 R120, R120, -0x2daee0ad, RZ ;  /* 0xd2511f5378787825 */ /* 0x000fe200078e00ff */
[----:B------:R-:W-:Y:S03]  /*bab0*/  PRMT R105, R8, R169, UR12 ;  /* 0x0000000c08697e16 */ /* 0x000fe600080000a9 */
[----:B------:R-:W-:Y:S01]  /*bac0*/  FMUL.FTZ R8, R25, R76 ;  /* 0x0000004c19087220 */ /* 0x000fe20000410000 */
[----:B------:R-:W-:Y:S01]  /*bad0*/  IMAD.WIDE.U32 R198, R198, -0x326172a9, RZ ;  /* 0xcd9e8d57c6c67825 */ /* 0x000fe200078e00ff */
[----:B------:R-:W-:Y:S01]  /*bae0*/  LOP3.LUT R20, R121, UR5, R94, 0x96, !PT ;  /* 0x0000000579147c12 */ /* 0x000fe2000f8e965e */
[----:B------:R-:W-:Y:S02]  /*baf0*/  LDSM.16.MT88.4 R76, [R128+0x6000] ;  /* 0x00600000804c783b */ /* 0x000fe40000004200 */
[----:B------:R-:W-:Y:S01]  /*bb00*/  FFMA.FTZ R121, R26, UR4, -R189 ;  /* 0x000000041a797c23 */ /* 0x000fe200080108bd */
[----:B------:R-:W-:Y:S01]  /*bb10*/  FMUL.FTZ R45, R25, R45 ;  /* 0x0000002d192d7220 */ /* 0x000fe20000410000 */
[----:B------:R-:W-:Y:S01]  /*bb20*/  LOP3.LUT R113, R199, UR26, R6, 0x96, !PT ;  /* 0x0000001ac7717c12 */ /* 0x000fe2000f8e9606 */
[C---:B------:R-:W-:Y:S01]  /*bb30*/  FMUL.FTZ R48, R25.reuse, R48 ;  /* 0x0000003019307220 */ /* 0x040fe20000410000 */
[----:B------:R-:W-:Y:S01]  /*bb40*/  LOP3.LUT R6, R4, 0xff, RZ, 0xc0, !PT ;  /* 0x000000ff04067812 */ /* 0x000fe200078ec0ff */
[----:B------:R-:W-:Y:S01]  /*bb50*/  FMUL.FTZ R49, R25, R49 ;  /* 0x0000003119317220 */ /* 0x000fe20000410000 */
[C---:B------:R-:W-:Y:S01]  /*bb60*/  FFMA.FTZ R192, R3.reuse, R186, R192 ;  /* 0x000000ba03c07223 */ /* 0x040fe200000100c0 */
[C---:B------:R-:W-:Y:S01]  /*bb70*/  FMUL.FTZ R46, R3.reuse, R46 ;  /* 0x0000002e032e7220 */ /* 0x040fe20000410000 */
[----:B------:R-:W-:Y:S01]  /*bb80*/  PRMT R6, R6, 0x5410, R5 ;  /* 0x0000541006067816 */ /* 0x000fe20000000005 */
[C---:B------:R-:W-:Y:S01]  /*bb90*/  FMUL.FTZ R47, R3.reuse, R47 ;  /* 0x0000002f032f7220 */ /* 0x040fe20000410000 */
[----:B------:R-:W-:Y:S01]  /*bba0*/  FADD.FTZ R65, R126, R192 ;  /* 0x000000c07e417221 */ /* 0x000fe20000010000 */
[----:B------:R-:W-:Y:S01]  /*bbb0*/  SHF.R.U32.HI R192, RZ, 0x10, R29 ;  /* 0x00000010ffc07819 */ /* 0x000fe2000001161d */
[----:B------:R-:W-:Y:S01]  /*bbc0*/  MUFU.EX2 R126, R73 ;  /* 0x00000049007e7308 */ /* 0x000fe20000000800 */
[--C-:B------:R-:W-:Y:S01]  /*bbd0*/  HSET2.LE.AND R5, R6, R105.reuse, PT ;  /* 0x0000006906057233 */ /* 0x100fe20003803000 */
[----:B------:R-:W-:Y:S01]  /*bbe0*/  FADD.FTZ R124, R124, R65 ;  /* 0x000000417c7c7221 */ /* 0x000fe20000010000 */
[----:B------:R-:W-:Y:S01]  /*bbf0*/  LOP3.LUT R6, R92, 0xff, RZ, 0xc0, !PT ;  /* 0x000000ff5c067812 */ /* 0x000fe200078ec0ff */
[C---:B------:R-:W-:Y:S01]  /*bc00*/  FMUL.FTZ R50, R3.reuse, R50 ;  /* 0x0000003203327220 */ /* 0x040fe20000410000 */
[----:B------:R-:W-:Y:S01]  /*bc10*/  LOP3.LUT R192, R192, 0xff, RZ, 0xc0, !PT ;  /* 0x000000ffc0c07812 */ /* 0x000fe200078ec0ff */
[----:B------:R-:W-:Y:S01]  /*bc20*/  FMUL.FTZ R51, R3, R51 ;  /* 0x0000003303337220 */ /* 0x000fe20000410000 */
[----:B------:R-:W-:Y:S01]  /*bc30*/  LOP3.LUT R88, R5, R88, RZ, 0xc0, !PT ;  /* 0x0000005805587212 */ /* 0x000fe200078ec0ff */
[C---:B------:R-:W-:Y:S01]  /*bc40*/  FMUL.FTZ R54, R3.reuse, R54 ;  /* 0x0000003603367220 */ /* 0x040fe20000410000 */
[--C-:B------:R-:W-:Y:S01]  /*bc50*/  SHF.R.U32.HI R5, RZ, 0x10, R4.reuse ;  /* 0x00000010ff057819 */ /* 0x100fe20000011604 */
[C---:B------:R-:W-:Y:S01]  /*bc60*/  FMUL.FTZ R55, R3.reuse, R55 ;  /* 0x0000003703377220 */ /* 0x040fe20000410000 */
[----:B------:R-:W-:Y:S01]  /*bc70*/  SHF.R.U32.HI R4, RZ, 0x18, R4 ;  /* 0x00000018ff047819 */ /* 0x000fe20000011604 */
[----:B------:R-:W-:Y:S01]  /*bc80*/  FMUL.FTZ R58, R3, R58 ;  /* 0x0000003a033a7220 */ /* 0x000fe20000410000 */
[----:B------:R-:W-:Y:S01]  /*bc90*/  LOP3.LUT R5, R5, 0xff, RZ, 0xc0, !PT ;  /* 0x000000ff05057812 */ /* 0x000fe200078ec0ff */
[C---:B------:R-:W-:Y:S01]  /*bca0*/  FMUL.FTZ R59, R3.reuse, R59 ;  /* 0x0000003b033b7220 */ /* 0x040fe20000410000 */
[----:B------:R-:W-:Y:S01]  /*bcb0*/  FFMA.FTZ R194, R14, UR4, -R189 ;  /* 0x000000040ec27c23 */ /* 0x000fe200080108bd */
[----:B------:R-:W-:Y:S01]  /*bcc0*/  FMUL.FTZ R14, R3, R74 ;  /* 0x0000004a030e7220 */ /* 0x000fe20000410000 */
[----:B------:R-:W-:Y:S01]  /*bcd0*/  PRMT R4, R5, 0x5410, R4 ;  /* 0x0000541005047816 */ /* 0x000fe20000000004 */
[C---:B------:R-:W-:Y:S01]  /*bce0*/  FMUL.FTZ R12, R25.reuse, R72 ;  /* 0x00000048190c7220 */ /* 0x040fe20000410000 */
[----:B------:R-:W-:Y:S01]  /*bcf0*/  SHF.R.U32.HI R5, RZ, 0x10, R92 ;  /* 0x00000010ff057819 */ /* 0x000fe2000001165c */
[C---:B------:R-:W-:Y:S01]  /*bd00*/  FFMA.FTZ R196, R25.reuse, R188, R196 ;  /* 0x000000bc19c47223 */ /* 0x040fe200000100c4 */
[----:B------:R-:W-:Y:S01]  /*bd10*/  MUFU.EX2 R194, R194 ;  /* 0x000000c200c27308 */ /* 0x000fe20000000800 */
[--C-:B------:R-:W-:Y:S01]  /*bd20*/  HSET2.LE.AND R4, R4, R105.reuse, PT ;  /* 0x0000006904047233 */ /* 0x100fe20003803000 */
[----:B------:R-:W-:Y:S01]  /*bd30*/  FMUL.FTZ R52, R25, R52 ;  /* 0x0000003419347220 */ /* 0x000fe20000410000 */
[----:B------:R-:W-:Y:S01]  /*bd40*/  LOP3.LUT R5, R5, 0xff, RZ, 0xc0, !PT ;  /* 0x000000ff05057812 */ /* 0x000fe200078ec0ff */
[C---:B------:R-:W-:Y:S01]  /*bd50*/  FMUL.FTZ R53, R25.reuse, R53 ;  /* 0x0000003519357220 */ /* 0x040fe20000410000 */
[C---:B------:R-:W-:Y:S01]  /*bd60*/  FMUL.FTZ R56, R25.reuse, R56 ;  /* 0x0000003819387220 */ /* 0x040fe20000410000 */
[----:B------:R-:W-:Y:S01]  /*bd70*/  LOP3.LUT R89, R4, R89, RZ, 0xc0, !PT ;  /* 0x0000005904597212 */ /* 0x000fe200078ec0ff */
[----:B------:R-:W-:Y:S01]  /*bd80*/  FMUL.FTZ R57, R25, R57 ;  /* 0x0000003919397220 */ /* 0x000fe20000410000 */
[----:B------:R-:W-:Y:S01]  /*bd90*/  LOP3.LUT R4, R92, 0xffff, RZ, 0xc0, !PT ;  /* 0x0000ffff5c047812 */ /* 0x000fe200078ec0ff */
[----:B------:R-:W-:Y:S01]  /*bda0*/  FADD.FTZ R196, R177, R196 ;  /* 0x000000c4b1c47221 */ /* 0x000fe20000010000 */
[----:B------:R-:W-:Y:S01]  /*bdb0*/  SHF.R.U32.HI R92, RZ, 0x18, R92 ;  /* 0x00000018ff5c7819 */ /* 0x000fe2000001165c */
[----:B------:R-:W-:Y:S01]  /*bdc0*/  MUFU.EX2 R121, R121 ;  /* 0x0000007900797308 */ /* 0x000fe20000000800 */
[----:B------:R-:W-:Y:S01]  /*bdd0*/  SHF.R.U32.HI R7, RZ, 0x8, R4 ;  /* 0x00000008ff077819 */ /* 0x000fe20000011604 */
[----:B------:R-:W-:Y:S01]  /*bde0*/  FADD.FTZ R125, R125, R196 ;  /* 0x000000c47d7d7221 */ /* 0x000fe20000010000 */
[----:B------:R-:W-:Y:S02]  /*bdf0*/  PRMT R4, R5, 0x5410, R92 ;  /* 0x0000541005047816 */ /* 0x000fe4000000005c */
[----:B------:R-:W-:Y:S01]  /*be00*/  PRMT R6, R6, 0x5410, R7 ;  /* 0x0000541006067816 */ /* 0x000fe20000000007 */
[----:B------:R-:W1:Y:S01]  /*be10*/  LDSM.16.MT88.4 R92, [R130+0x6000] ;  /* 0x00600000825c783b */ /* 0x000e620000004200 */
[C---:B------:R-:W-:Y:S01]  /*be20*/  FMUL.FTZ R7, R3.reuse, R83 ;  /* 0x0000005303077220 */ /* 0x040fe20000410000 */
[--C-:B------:R-:W-:Y:S01]  /*be30*/  HSET2.LE.AND R4, R4, R105.reuse, PT ;  /* 0x0000006904047233 */ /* 0x100fe20003803000 */
[--C-:B------:R-:W-:Y:S01]  /*be40*/  FFMA.FTZ R83, R34, UR4, -R189.reuse ;  /* 0x0000000422537c23 */ /* 0x100fe200080108bd */
[--C-:B------:R-:W-:Y:S01]  /*be50*/  HSET2.LE.AND R5, R6, R105.reuse, PT ;  /* 0x0000006906057233 */ /* 0x100fe20003803000 */
[----:B------:R-:W-:Y:S01]  /*be60*/  FMUL.FTZ R6, R3, R82 ;  /* 0x0000005203067220 */ /* 0x000fe20000410000 */
[--C-:B------:R-:W-:Y:S01]  /*be70*/  FFMA.FTZ R82, R35, UR4, -R189.reuse ;  /* 0x0000000423527c23 */ /* 0x100fe200080108bd */
[----:B------:R-:W-:Y:S01]  /*be80*/  LOP3.LUT R91, R4, R91, RZ, 0xc0, !PT ;  /* 0x0000005b045b7212 */ /* 0x000fe200078ec0ff */
[----:B------:R-:W-:Y:S01]  /*be90*/  FMUL.FTZ R34, R3, R66 ;  /* 0x0000004203227220 */ /* 0x000fe20000410000 */
[----:B------:R-:W-:Y:S01]  /*bea0*/  LOP3.LUT R90, R5, R90, RZ, 0xc0, !PT ;  /* 0x0000005a055a7212 */ /* 0x000fe200078ec0ff */
[C---:B------:R-:W-:Y:S01]  /*beb0*/  FMUL.FTZ R4, R25.reuse, R80 ;  /* 0x0000005019047220 */ /* 0x040fe20000410000 */
[----:B------:R-:W-:Y:S01]  /*bec0*/  SHF.R.U32.HI R66, RZ, 0x10, R190 ;  /* 0x00000010ff427819 */ /* 0x000fe200000116be */
[----:B------:R-:W-:Y:S01]  /*bed0*/  FMUL.FTZ R5, R25, R81 ;  /* 0x0000005119057220 */ /* 0x000fe20000410000 */
[--C-:B------:R-:W-:Y:S01]  /*bee0*/  FFMA.FTZ R80, R31, UR4, -R189.reuse ;  /* 0x000000041f507c23 */ /* 0x100fe200080108bd */
[----:B------:R-:W-:Y:S01]  /*bef0*/  FFMA.FTZ R81, R30, UR4, -R189 ;  /* 0x000000041e517c23 */ /* 0x000fe200080108bd */
[----:B------:R-:W-:Y:S01]  /*bf00*/  FMUL.FTZ R35, R3, R67 ;  /* 0x0000004303237220 */ /* 0x000fe20000410000 */
[----:B------:R-:W-:Y:S01]  /*bf10*/  LOP3.LUT R67, R66, 0xff, RZ, 0xc0, !PT ;  /* 0x000000ff42437812 */ /* 0x000fe200078ec0ff */
[----:B------:R-:W-:Y:S02]  /*bf20*/  FADD.FTZ R122, R122, R125 ;  /* 0x0000007d7a7a7221 */ /* 0x000fe40000010000 */
[C---:B-1----:R-:W-:Y:S06]  /*bf30*/  HMMA.16816.F32 R4, R88.reuse, R92, R4 ;  /* 0x0000005c5804723c */ /* 0x042fec0000001804 */
[C---:B------:R-:W-:Y:S05]  /*bf40*/  HMMA.16816.F32 R8, R88.reuse, R94, R8 ;  /* 0x0000005e5808723c */ /* 0x040fea0000001808 */
[--C-:B------:R-:W-:Y:S01]  /*bf50*/  FFMA.FTZ R93, R22, UR4, -R189.reuse ;  /* 0x00000004165d7c23 */ /* 0x100fe200080108bd */
[C---:B------:R-:W-:Y:S05]  /*bf60*/  HMMA.16816.F32 R36, R88.reuse, R76, R36 ;  /* 0x0000004c5824723c */ /* 0x040fea0000001824 */
[----:B------:R-:W-:Y:S01]  /*bf70*/  FFMA.FTZ R95, R23, UR4, -R189 ;  /* 0x00000004175f7c23 */ /* 0x000fe200080108bd */
[C---:B------:R-:W-:Y:S01]  /*bf80*/  HMMA.16816.F32 R40, R88.reuse, R78, R40 ;  /* 0x0000004e5828723c */ /* 0x040fe20000001828 */
[----:B------:R-:W1:Y:S04]  /*bf90*/  LDSM.16.MT88.4 R76, [R130+0x7000] ;  /* 0x00700000824c783b */ /* 0x000e680000004200 */
[----:B------:R-:W-:Y:S06]  /*bfa0*/  IMAD.WIDE.U32 R188, R20, -0x326172a9, RZ ;  /* 0xcd9e8d5714bc7825 */ /* 0x000fec00078e00ff */
[C---:B------:R-:W-:Y:S01]  /*bfb0*/  FMUL.FTZ R22, R3.reuse, R62 ;  /* 0x0000003e03167220 */ /* 0x040fe20000410000 */
[----:B------:R-:W-:Y:S01]  /*bfc0*/  FMUL.FTZ R23, R3, R63 ;  /* 0x0000003f03177220 */ /* 0x000fe20000410000 */
[--C-:B------:R-:W-:Y:S01]  /*bfd0*/  LOP3.LUT R74, R189, UR18, R198.reuse, 0x96, !PT ;  /* 0x00000012bd4a7c12 */ /* 0x100fe2000f8e96c6 */
[----:B------:R-:W-:Y:S01]  /*bfe0*/  FMUL.FTZ R20, R25, R60 ;  /* 0x0000003c19147220 */ /* 0x000fe20000410000 */
[----:B------:R-:W-:Y:S02]  /*bff0*/  LOP3.LUT R186, R189, UR18, R198, 0x96, !PT ;  /* 0x00000012bdba7c12 */ /* 0x000fe4000f8e96c6 */
[C---:B------:R-:W-:Y:S02]  /*c000*/  LOP3.LUT R60, R74.reuse, 0xff, RZ, 0xc0, !PT ;  /* 0x000000ff4a3c7812 */ /* 0x040fe400078ec0ff */
[----:B------:R-:W-:Y:S04]  /*c010*/  LOP3.LUT R3, R74, 0xffff, RZ, 0xc0, !PT ;  /* 0x0000ffff4a037812 */ /* 0x000fe800078ec0ff */
[----:B------:R-:W-:Y:S04]  /*c020*/  SHF.R.U32.HI R3, RZ, 0x8, R3 ;  /* 0x00000008ff037819 */ /* 0x000fe80000011603 */
[----:B------:R-:W-:Y:S01]  /*c030*/  LOP3.LUT R3, R3, 0xffff, RZ, 0xc0, !PT ;  /* 0x0000ffff03037812 */ /* 0x000fe200078ec0ff */
[C---:B-1----:R-:W-:Y:S01]  /*c040*/  HMMA.16816.F32 R12, R88.reuse, R76, R12 ;  /* 0x0000004c580c723c */ /* 0x042fe2000000180c */
[----:B------:R-:W1:Y:S05]  /*c050*/  MUFU.EX2 R77, R32 ;  /* 0x00000020004d7308 */ /* 0x000e6a0000000800 */
[C---:B------:R-:W-:Y:S05]  /*c060*/  HMMA.16816.F32 R16, R88.reuse, R78, R16 ;  /* 0x0000004e5810723c */ /* 0x040fea0000001810 */
[----:B------:R2:W3:Y:S01]  /*c070*/  MUFU.EX2 R78, R187 ;  /* 0x000000bb004e7308 */ /* 0x0004e20000000800 */
[----:B------:R-:W-:Y:S01]  /*c080*/  SHF.R.U32.HI R76, RZ, 0x18, R190 ;  /* 0x00000018ff4c7819 */ /* 0x000fe200000116be */
[C---:B------:R-:W-:Y:S04]  /*c090*/  HMMA.16816.F32 R20, R88.reuse, R68, R20 ;  /* 0x000000445814723c */ /* 0x040fe80000001814 */
[----:B------:R-:W-:Y:S04]  /*c0a0*/  PRMT R76, R67, 0x5410, R76 ;  /* 0x00005410434c7816 */ /* 0x000fe8000000004c */
[----:B------:R-:W4:Y:S03]  /*c0b0*/  MUFU.EX2 R79, R193 ;  /* 0x000000c1004f7308 */ /* 0x000f260000000800 */
[----:B-1----:R-:W-:Y:S01]  /*c0c0*/  F2FP.F16.F32.PACK_AB R26, R77, R194 ;  /* 0x000000c24d1a723e */ /* 0x002fe200000000ff */
[----:B------:R-:W-:Y:S03]  /*c0d0*/  FMUL.FTZ R32, R25, R64 ;  /* 0x0000004019207220 */ /* 0x000fe60000410000 */
[C---:B------:R-:W-:Y:S01]  /*c0e0*/  PRMT R25, R26.reuse, 0x7632, R25 ;  /* 0x000076321a197816 */ /* 0x040fe20000000019 */
[----:B------:R-:W-:Y:S01]  /*c0f0*/  @!P2 HADD2 R165, -R26.H0_H0, -RZ.H0_H0 ;  /* 0xa00000ff1aa5a230 */ /* 0x000fe20000000900 */
[----:B------:R-:W-:Y:S01]  /*c100*/  SHF.R.U32.HI R64, RZ, 0x18, R74 ;  /* 0x00000018ff407819 */ /* 0x000fe2000001164a */
[----:B--2---:R-:W-:Y:S01]  /*c110*/  FADD.FTZ R187, R119, R122 ;  /* 0x0000007a77bb7221 */ /* 0x004fe20000010000 */
[----:B------:R-:W-:Y:S01]  /*c120*/  PRMT R31, R26, 0x5410, R25 ;  /* 0x000054101a1f7816 */ /* 0x000fe20000000019 */
[C---:B------:R-:W-:Y:S01]  /*c130*/  HMMA.16816.F32 R32, R88.reuse, R70, R32 ;  /* 0x000000465820723c */ /* 0x040fe20000001820 */
[----:B------:R1:W-:Y:S02]  /*c140*/  MUFU.EX2 R119, R110 ;  /* 0x0000006e00777308 */ /* 0x0003e40000000800 */
[----:B------:R-:W-:Y:S01]  /*c150*/  @!P2 PRMT R26, R165, 0x5410, RZ ;  /* 0x00005410a51aa816 */ /* 0x000fe200000000ff */
[----:B------:R-:W-:Y:S01]  /*c160*/  @!P0 HADD2 R164, -R25.H0_H0, -RZ.H0_H0 ;  /* 0xa00000ff19a48230 */ /* 0x000fe20000000900 */
[----:B------:R-:W-:Y:S01]  /*c170*/  ISETP.LE.U32.AND P2, PT, R60, UR12, PT ;  /* 0x0000000c3c007c0c */ /* 0x000fe2000bf43070 */
[----:B------:R-:W-:Y:S01]  /*c180*/  FADD.FTZ R187, R104, R187 ;  /* 0x000000bb68bb7221 */ /* 0x000fe20000010000 */
[----:B---3--:R-:W-:Y:S01]  /*c190*/  F2FP.F16.F32.PACK_AB R92, R127, R78 ;  /* 0x0000004e7f5c723e */ /* 0x008fe200000000ff */
[----:B------:R-:W2:Y:S03]  /*c1a0*/  LDSM.16.MT88.4 R60, [R130+0x8000] ;  /* 0x00800000823c783b */ /* 0x000ea60000004200 */
[----:B------:R-:W-:Y:S01]  /*c1b0*/  @!P0 PRMT R25, R164, 0x5410, RZ ;  /* 0x00005410a4198816 */ /* 0x000fe200000000ff */
[----:B------:R-:W-:Y:S01]  /*c1c0*/  @!P6 HADD2 R163, -R92.H0_H0, -RZ.H0_H0 ;  /* 0xa00000ff5ca3e230 */ /* 0x000fe20000000900 */
[----:B------:R-:W-:Y:S02]  /*c1d0*/  ISETP.LE.U32.AND P0, PT, R3, UR12, PT ;  /* 0x0000000c03007c0c */ /* 0x000fe4000bf03070 */
[----:B------:R-:W-:Y:S01]  /*c1e0*/  PRMT R3, R92, 0x7632, R3 ;  /* 0x000076325c037816 */ /* 0x000fe20000000003 */
[----:B------:R-:W-:Y:S01]  /*c1f0*/  STG.E.U16 desc[UR20][R116.64+0x20], R26 ;  /* 0x0000201a74007986 */ /* 0x000fe2000c101514 */
[----:B------:R-:W-:Y:S01]  /*c200*/  LOP3.LUT R68, R190, 0xff, RZ, 0xc0, !PT ;  /* 0x000000ffbe447812 */ /* 0x000fe200078ec0ff */
[----:B-1----:R-:W-:Y:S01]  /*c210*/  FADD.FTZ R110, R78, R187 ;  /* 0x000000bb4e6e7221 */ /* 0x002fe20000010000 */
[----:B------:R-:W-:Y:S01]  /*c220*/  PRMT R72, R92, 0x5410, R3 ;  /* 0x000054105c487816 */ /* 0x000fe20000000003 */
[----:B------:R-:W-:Y:S01]  /*c230*/  @!P5 HADD2 R162, -R3.H0_H0, -RZ.H0_H0 ;  /* 0xa00000ff03a2d230 */ /* 0x000fe20000000900 */
[----:B------:R-:W-:Y:S01]  /*c240*/  @!P6 PRMT R92, R163, 0x5410, RZ ;  /* 0x00005410a35ce816 */ /* 0x000fe200000000ff */
[----:B------:R-:W-:Y:S01]  /*c250*/  STG.E.U16 desc[UR20][R116.64+0x22], R25 ;  /* 0x0000221974007986 */ /* 0x000fe2000c101514 */
[----:B------:R-:W-:Y:S01]  /*c260*/  ISETP.LE.U32.AND P6, PT, R64, UR12, PT ;  /* 0x0000000c40007c0c */ /* 0x000fe2000bfc3070 */
[----:B------:R-:W-:Y:S01]  /*c270*/  FADD.FTZ R187, R127, R110 ;  /* 0x0000006e7fbb7221 */ /* 0x000fe20000010000 */
[----:B------:R-:W-:Y:S01]  /*c280*/  @!P5 PRMT R3, R162, 0x5410, RZ ;  /* 0x00005410a203d816 */ /* 0x000fe200000000ff */
[----:B------:R-:W-:Y:S01]  /*c290*/  STG.E.U16 desc[UR20][R114.64+0x30], R92 ;  /* 0x0000305c72007986 */ /* 0x000fe2000c101514 */
[----:B------:R-:W-:Y:S01]  /*c2a0*/  LOP3.LUT R64, R190, 0xffff, RZ, 0xc0, !PT ;  /* 0x0000ffffbe407812 */ /* 0x000fe200078ec0ff */
[----:B------:R-:W-:Y:S01]  /*c2b0*/  MUFU.EX2 R127, R108 ;  /* 0x0000006c007f7308 */ /* 0x000fe20000000800 */
[C---:B------:R-:W-:Y:S01]  /*c2c0*/  LOP3.LUT R190, R29.reuse, 0xff, RZ, 0xc0, !PT ;  /* 0x000000ff1dbe7812 */ /* 0x040fe200078ec0ff */
[----:B------:R1:W-:Y:S01]  /*c2d0*/  STG.E.U16 desc[UR20][R114.64+0x32], R3 ;  /* 0x0000320372007986 */ /* 0x0003e2000c101514 */
[----:B------:R-:W-:Y:S02]  /*c2e0*/  SHF.R.U32.HI R69, RZ, 0x8, R64 ;  /* 0x00000008ff457819 */ /* 0x000fe40000011640 */
[----:B------:R-:W-:Y:S02]  /*c2f0*/  LOP3.LUT R64, R29, 0xffff, RZ, 0xc0, !PT ;  /* 0x0000ffff1d407812 */ /* 0x000fe400078ec0ff */
[----:B------:R-:W-:Y:S02]  /*c300*/  SHF.R.U32.HI R29, RZ, 0x18, R29 ;  /* 0x00000018ff1d7819 */ /* 0x000fe4000001161d */
[----:B------:R-:W-:Y:S02]  /*c310*/  SHF.R.U32.HI R67, RZ, 0x8, R64 ;  /* 0x00000008ff437819 */ /* 0x000fe40000011640 */
[----:B------:R-:W-:Y:S02]  /*c320*/  PRMT R68, R68, 0x5410, R69 ;  /* 0x0000541044447816 */ /* 0x000fe40000000045 */
[----:B------:R-:W-:Y:S02]  /*c330*/  PRMT R190, R190, 0x5410, R67 ;  /* 0x00005410bebe7816 */ /* 0x000fe40000000043 */
[--C-:B------:R-:W-:Y:S01]  /*c340*/  PRMT R192, R192, 0x5410, R29.reuse ;  /* 0x00005410c0c07816 */ /* 0x100fe2000000001d */
[----:B------:R-:W-:Y:S01]  /*c350*/  LDSM.16.MT88.4 R64, [R130+0x6400] ;  /* 0x006400008240783b */ /* 0x000fe20000004200 */
[----:B----4-:R-:W-:Y:S01]  /*c360*/  F2FP.F16.F32.PACK_AB R94, R126, R79 ;  /* 0x0000004f7e5e723e */ /* 0x010fe200000000ff */
[C---:B--2---:R-:W-:Y:S03]  /*c370*/  HMMA.16816.F32 R44, R88.reuse, R60, R44 ;  /* 0x0000003c582c723c */ /* 0x044fe6000000182c */
[----:B------:R-:W-:Y:S01]  /*c380*/  PRMT R29, R94, 0x7632, R29 ;  /* 0x000076325e1d7816 */ /* 0x000fe2000000001d */
[----:B------:R-:W-:Y:S02]  /*c390*/  @!P1 HADD2 R161, -R94.H0_H0, -RZ.H0_H0 ;  /* 0xa00000ff5ea19230 */ /* 0x000fe40000000900 */
[C---:B------:R-:W-:Y:S05]  /*c3a0*/  HMMA.16816.F32 R48, R88.reuse, R62, R48 ;  /* 0x0000003e5830723c */ /* 0x040fea0000001830 */
[----:B------:R-:W-:Y:S01]  /*c3b0*/  LOP3.LUT R60, R188, 0xff, RZ, 0xc0, !PT ;  /* 0x000000ffbc3c7812 */ /* 0x000fe200078ec0ff */
[----:B------:R-:W-:Y:S02]  /*c3c0*/  @!P3 HADD2 R160, -R29.H0_H0, -RZ.H0_H0 ;  /* 0xa00000ff1da0b230 */ /* 0x000fe40000000900 */
[----:B-1----:R-:W-:Y:S01]  /*c3d0*/  IMAD.MOV.U32 R3, RZ, RZ, R2 ;  /* 0x000000ffff037224 */ /* 0x002fe200078e0002 */
[----:B------:R-:W-:Y:S02]  /*c3e0*/  ISETP.LE.U32.AND P5, PT, R60, UR12, PT ;  /* 0x0000000c3c007c0c */ /* 0x000fe4000bfa3070 */
[----:B------:R-:W1:Y:S02]  /*c3f0*/  LDSM.16.MT88.4 R60, [R128+0x8000] ;  /* 0x00800000803c783b */ /* 0x000e640000004200 */
[C---:B-1----:R-:W-:Y:S06]  /*c400*/  HMMA.16816.F32 R52, R88.reuse, R60, R52 ;  /* 0x0000003c5834723c */ /* 0x042fec0000001834 */
[----:B------:R-:W-:Y:S01]  /*c410*/  HMMA.16816.F32 R56, R88, R62, R56 ;  /* 0x0000003e5838723c */ /* 0x000fe20000001838 */
[----:B------:R-:W-:Y:S04]  /*c420*/  MUFU.EX2 R88, R123 ;  /* 0x0000007b00587308 */ /* 0x000fe80000000800 */
[--C-:B------:R-:W-:Y:S02]  /*c430*/  HSET2.LE.AND R61, R190, R105.reuse, PT ;  /* 0x00000069be3d7233 */ /* 0x100fe40003803000 */
[--C-:B------:R-:W-:Y:S01]  /*c440*/  HSET2.LE.AND R63, R68, R105.reuse, PT ;  /* 0x00000069443f7233 */ /* 0x100fe20003803000 */
[----:B------:R-:W-:Y:S01]  /*c450*/  FADD.FTZ R89, R111, R124 ;  /* 0x0000007c6f597221 */ /* 0x000fe20000010000 */
[----:B------:R-:W1:Y:S02]  /*c460*/  LDSM.16.MT88.4 R68, [R128+0x6400] ;  /* 0x006400008044783b */ /* 0x000e640000004200 */
[----:B------:R-:W2:Y:S01]  /*c470*/  MUFU.EX2 R111, R118 ;  /* 0x00000076006f7308 */ /* 0x000ea20000000800 */
[--C-:B------:R-:W-:Y:S01]  /*c480*/  HSET2.LE.AND R62, R192, R105.reuse, PT ;  /* 0x00000069c03e7233 */ /* 0x100fe20003803000 */
[----:B------:R-:W-:Y:S01]  /*c490*/  FADD.FTZ R194, R194, R89 ;  /* 0x00000059c2c27221 */ /* 0x000fe20000010000 */
[----:B------:R-:W-:Y:S02]  /*c4a0*/  LOP3.LUT R60, R61, R102, RZ, 0xc0, !PT ;  /* 0x000000663d3c7212 */ /* 0x000fe400078ec0ff */
[----:B------:R-:W-:Y:S01]  /*c4b0*/  SHF.R.U32.HI R91, RZ, 0x18, R188 ;  /* 0x00000018ff5b7819 */ /* 0x000fe200000116bc */
[----:B------:R-:W-:Y:S01]  /*c4c0*/  FADD.FTZ R194, R77, R194 ;  /* 0x000000c24dc27221 */ /* 0x000fe20000010000 */
[----:B------:R-:W-:Y:S03]  /*c4d0*/  LOP3.LUT R61, R62, R31, RZ, 0xc0, !PT ;  /* 0x0000001f3e3d7212 */ /* 0x000fe600078ec0ff */
[----:B------:R-:W-:Y:S01]  /*c4e0*/  MUFU.EX2 R124, R85 ;  /* 0x00000055007c7308 */ /* 0x000fe20000000800 */
[--C-:B------:R-:W-:Y:S01]  /*c4f0*/  HSET2.LE.AND R31, R76, R105.reuse, PT ;  /* 0x000000694c1f7233 */ /* 0x100fe20003803000 */
[----:B------:R-:W-:Y:S01]  /*c500*/  FADD.FTZ R191, R79, R194 ;  /* 0x000000c24fbf7221 */ /* 0x000fe20000010000 */
[----:B------:R-:W-:Y:S02]  /*c510*/  LOP3.LUT R62, R63, R72, RZ, 0xc0, !PT ;  /* 0x000000483f3e7212 */ /* 0x000fe400078ec0ff */
[----:B------:R-:W-:Y:S01]  /*c520*/  PRMT R72, R94, 0x5410, R29 ;  /* 0x000054105e487816 */ /* 0x000fe2000000001d */
[----:B------:R-:W-:Y:S01]  /*c530*/  FADD.FTZ R191, R126, R191 ;  /* 0x000000bf7ebf7221 */ /* 0x000fe20000010000 */
[----:B------:R-:W-:Y:S03]  /*c540*/  SHF.R.U32.HI R76, RZ, 0x10, R74 ;  /* 0x00000010ff4c7819 */ /* 0x000fe6000001164a */
[----:B------:R-:W-:Y:S01]  /*c550*/  MUFU.EX2 R126, R82 ;  /* 0x00000052007e7308 */ /* 0x000fe20000000800 */
[----:B------:R-:W-:Y:S02]  /*c560*/  LOP3.LUT R63, R31, R72, RZ, 0xc0, !PT ;  /* 0x000000481f3f7212 */ /* 0x000fe400078ec0ff */
[----:B------:R-:W-:Y:S01]  /*c570*/  SHF.R.U32.HI R31, RZ, 0x10, R188 ;  /* 0x00000010ff1f7819 */ /* 0x000fe200000116bc */
[----:B------:R-:W3:Y:S01]  /*c580*/  LDSM.16.MT88.4 R72, [R130+0x7400] ;  /* 0x007400008248783b */ /* 0x000ee20000004200 */
[----:B------:R-:W-:Y:S02]  /*c590*/  LOP3.LUT R76, R76, 0xff, RZ, 0xc0, !PT ;  /* 0x000000ff4c4c7812 */ /* 0x000fe400078ec0ff */
[----:B------:R-:W-:Y:S01]  /*c5a0*/  LOP3.LUT R31, R31, 0xff, RZ, 0xc0, !PT ;  /* 0x000000ff1f1f7812 */ /* 0x000fe200078ec0ff */
[C---:B------:R-:W-:Y:S02]  /*c5b0*/  HMMA.16816.F32 R4, R60.reuse, R64, R4 ;  /* 0x000000403c04723c */ /* 0x040fe40000001804 */
[----:B------:R-:W4:Y:S03]  /*c5c0*/  MUFU.EX2 R118, R112 ;  /* 0x0000007000767308 */ /* 0x000f260000000800 */
[----:B--2---:R-:W-:Y:S01]  /*c5d0*/  F2FP.F16.F32.PACK_AB R102, R111, R88 ;  /* 0x000000586f66723e */ /* 0x004fe200000000ff */
[C---:B------:R-:W-:Y:S01]  /*c5e0*/  HMMA.16816.F32 R8, R60.reuse, R66, R8 ;  /* 0x000000423c08723c */ /* 0x040fe20000001808 */
[----:B------:R-:W2:Y:S04]  /*c5f0*/  LDSM.16.MT88.4 R64, [R128+0x7400] ;  /* 0x007400008040783b */ /* 0x000ea80000004200 */
[----:B------:R-:W-:Y:S01]  /*c600*/  @!P3 PRMT R29, R160, 0x5410, RZ ;  /* 0x00005410a01db816 */ /* 0x000fe200000000ff */
[----:B------:R-:W-:Y:S01]  /*c610*/  @!P2 HADD2 R158, -R102.H0_H0, -RZ.H0_H0 ;  /* 0xa00000ff669ea230 */ /* 0x000fe20000000900 */
[----:B------:R-:W-:Y:S02]  /*c620*/  @!P1 PRMT R94, R161, 0x5410, RZ ;  /* 0x00005410a15e9816 */ /* 0x000fe400000000ff */
[----:B------:R-:W-:Y:S01]  /*c630*/  ISETP.LE.U32.AND P3, PT, R76, UR12, PT ;  /* 0x0000000c4c007c0c */ /* 0x000fe2000bf63070 */
[C---:B-1----:R-:W-:Y:S01]  /*c640*/  HMMA.16816.F32 R36, R60.reuse, R68, R36 ;  /* 0x000000443c24723c */ /* 0x042fe20000001824 */
[----:B------:R-:W-:Y:S02]  /*c650*/  STG.E.U16 desc[UR20][R116.64+0x32], R29 ;  /* 0x0000321d74007986 */ /* 0x000fe4000c101514 */
[----:B------:R-:W-:Y:S02]  /*c660*/  ISETP.LE.U32.AND P1, PT, R31, UR12, PT ;  /* 0x0000000c1f007c0c */ /* 0x000fe4000bf23070 */
[----:B------:R-:W-:Y:S01]  /*c670*/  LOP3.LUT R76, R188, 0xffff, RZ, 0xc0, !PT ;  /* 0x0000ffffbc4c7812 */ /* 0x000fe200078ec0ff */
[----:B------:R-:W-:Y:S01]  /*c680*/  STG.E.U16 desc[UR20][R116.64+0x30], R94 ;  /* 0x0000305e74007986 */ /* 0x000fe2000c101514 */
[----:B------:R-:W-:Y:S01]  /*c690*/  PRMT R31, R102, 0x7632, R31 ;  /* 0x00007632661f7816 */ /* 0x000fe2000000001f */
[C---:B------:R-:W-:Y:S03]  /*c6a0*/  HMMA.16816.F32 R40, R60.reuse, R70, R40 ;  /* 0x000000463c28723c */ /* 0x040fe60000001828 */
[C---:B------:R-:W-:Y:S01]  /*c6b0*/  LOP3.LUT R89, R188.reuse, 0xffff, RZ, 0xc0, !PT ;  /* 0x0000ffffbc597812 */ /* 0x040fe200078ec0ff */
[----:B------:R-:W-:Y:S01]  /*c6c0*/  @!P0 HADD2 R152, -R31.H0_H0, -RZ.H0_H0 ;  /* 0xa00000ff1f988230 */ /* 0x000fe20000000900 */
[----:B------:R-:W-:Y:S02]  /*c6d0*/  LOP3.LUT R192, R188, 0xff, RZ, 0xc0, !PT ;  /* 0x000000ffbcc07812 */ /* 0x000fe400078ec0ff */
[----:B------:R-:W-:Y:S04]  /*c6e0*/  SHF.R.U32.HI R69, RZ, 0x8, R76 ;  /* 0x00000008ff457819 */ /* 0x000fe8000001164c */
[--C-:B------:R-:W-:Y:S01]  /*c6f0*/  SHF.R.U32.HI R90, RZ, 0x10, R188.reuse ;  /* 0x00000010ff5a7819 */ /* 0x100fe200000116bc */
[C---:B---3--:R-:W-:Y:S03]  /*c700*/  HMMA.16816.F32 R12, R60.reuse, R72, R12 ;  /* 0x000000483c0c723c */ /* 0x048fe6000000180c */
[----:B------:R-:W-:Y:S02]  /*c710*/  PRMT R76, R102, 0x5410, R31 ;  /* 0x00005410664c7816 */ /* 0x000fe4000000001f */
[----:B------:R-:W-:Y:S01]  /*c720*/  @!P2 PRMT R102, R158, 0x5410, RZ ;  /* 0x000054109e66a816 */ /* 0x000fe200000000ff */
[C---:B------:R-:W-:Y:S03]  /*c730*/  HMMA.16816.F32 R16, R60.reuse, R74, R16 ;  /* 0x0000004a3c10723c */ /* 0x040fe60000001810 */
[----:B------:R-:W-:Y:S01]  /*c740*/  ISETP.LE.U32.AND P2, PT, R91, UR12, PT ;  /* 0x0000000c5b007c0c */ /* 0x000fe2000bf43070 */
[----:B------:R-:W-:Y:S01]  /*c750*/  STG.E.U16 desc[UR20][R114.64+0x40], R102 ;  /* 0x0000406672007986 */ /* 0x000fe2000c101514 */
[----:B------:R-:W-:Y:S01]  /*c760*/  SHF.R.U32.HI R91, RZ, 0x8, R89 ;  /* 0x00000008ff5b7819 */ /* 0x000fe20000011659 */
[C---:B--2---:R-:W-:Y:S05]  /*c770*/  HMMA.16816.F32 R20, R60.reuse, R64, R20 ;  /* 0x000000403c14723c */ /* 0x044fea0000001814 */
[----:B------:R-:W-:Y:S01]  /*c780*/  PRMT R192, R192, 0x5410, R69 ;  /* 0x00005410c0c07816 */ /* 0x000fe20000000045 */
[C---:B------:R-:W-:Y:S05]  /*c790*/  HMMA.16816.F32 R32, R60.reuse, R66, R32 ;  /* 0x000000423c20723c */ /* 0x040fea0000001820 */
[----:B------:R-:W-:Y:S01]  /*c7a0*/  SHF.R.U32.HI R188, RZ, 0x18, R188 ;  /* 0x00000018ffbc7819 */ /* 0x000fe200000116bc */
[----:B------:R-:W-:Y:S01]  /*c7b0*/  IMAD.WIDE.U32 R68, R113, -0x2daee0ad, RZ ;  /* 0xd2511f5371447825 */ /* 0x000fe200078e00ff */
[----:B------:R-:W-:Y:S01]  /*c7c0*/  LOP3.LUT R89, R90, 0xff, RZ, 0xc0, !PT ;  /* 0x000000ff5a597812 */ /* 0x000fe200078ec0ff */
[----:B------:R1:W-:Y:S03]  /*c7d0*/  MUFU.EX2 R113, R95 ;  /* 0x0000005f00717308 */ /* 0x0003e60000000800 */
[----:B------:R-:W-:Y:S02]  /*c7e0*/  LOP3.LUT R90, R91, 0xffff, RZ, 0xc0, !PT ;  /* 0x0000ffff5b5a7812 */ /* 0x000fe400078ec0ff */
[----:B------:R-:W-:Y:S02]  /*c7f0*/  PRMT R188, R89, 0x5410, R188 ;  /* 0x0000541059bc7816 */ /* 0x000fe400000000bc */
[C-C-:B------:R-:W-:Y:S02]  /*c800*/  LOP3.LUT R89, R69.reuse, UR22, R120.reuse, 0x96, !PT ;  /* 0x0000001645597c12 */ /* 0x140fe4000f8e9678 */
[----:B------:R-:W-:Y:S02]  /*c810*/  LOP3.LUT R91, R69, UR22, R120, 0x96, !PT ;  /* 0x00000016455b7c12 */ /* 0x000fe4000f8e9678 */
[C---:B------:R-:W-:Y:S02]  /*c820*/  LOP3.LUT R190, R68.reuse, 0xffff, RZ, 0xc0, !PT ;  /* 0x0000ffff44be7812 */ /* 0x040fe400078ec0ff */
[C---:B------:R-:W-:Y:S02]  /*c830*/  LOP3.LUT R189, R68.reuse, 0xff, RZ, 0xc0, !PT ;  /* 0x000000ff44bd7812 */ /* 0x040fe400078ec0ff */
[--C-:B------:R-:W-:Y:S02]  /*c840*/  SHF.R.U32.HI R177, RZ, 0x10, R68.reuse ;  /* 0x00000010ffb17819 */ /* 0x100fe40000011644 */
[--C-:B------:R-:W-:Y:S02]  /*c850*/  SHF.R.U32.HI R103, RZ, 0x18, R68.reuse ;  /* 0x00000018ff677819 */ /* 0x100fe40000011644 */
[C---:B------:R-:W-:Y:S02]  /*c860*/  LOP3.LUT R125, R68.reuse, 0xff, RZ, 0xc0, !PT ;  /* 0x000000ff447d7812 */ /* 0x040fe400078ec0ff */
[----:B------:R-:W-:Y:S02]  /*c870*/  LOP3.LUT R123, R68, 0xffff, RZ, 0xc0, !PT ;  /* 0x0000ffff447b7812 */ /* 0x000fe400078ec0ff */
[--C-:B------:R-:W-:Y:S02]  /*c880*/  SHF.R.U32.HI R122, RZ, 0x10, R68.reuse ;  /* 0x00000010ff7a7819 */ /* 0x100fe40000011644 */
[----:B------:R-:W-:Y:S02]  /*c890*/  SHF.R.U32.HI R120, RZ, 0x18, R68 ;  /* 0x00000018ff787819 */ /* 0x000fe40000011644 */
[C---:B------:R-:W-:Y:S02]  /*c8a0*/  LOP3.LUT R68, R186.reuse, 0xffff, RZ, 0xc0, !PT ;  /* 0x0000ffffba447812 */ /* 0x040fe400078ec0ff */
[--C-:B------:R-:W-:Y:S02]  /*c8b0*/  SHF.R.U32.HI R69, RZ, 0x10, R186.reuse ;  /* 0x00000010ff457819 */ /* 0x100fe400000116ba */
[----:B------:R-:W-:Y:S02]  /*c8c0*/  LOP3.LUT R72, R186, 0xff, RZ, 0xc0, !PT ;  /* 0x000000ffba487812 */ /* 0x000fe400078ec0ff */
[----:B------:R-:W-:Y:S02]  /*c8d0*/  SHF.R.U32.HI R74, RZ, 0x18, R186 ;  /* 0x00000018ff4a7819 */ /* 0x000fe400000116ba */
[----:B------:R-:W-:Y:S01]  /*c8e0*/  SHF.R.U32.HI R71, RZ, 0x8, R68 ;  /* 0x00000008ff477819 */ /* 0x000fe20000011644 */
[----:B------:R-:W-:Y:S01]  /*c8f0*/  MUFU.EX2 R186, R109 ;  /* 0x0000006d00ba7308 */ /* 0x000fe20000000800 */
[----:B------:R-:W-:Y:S02]  /*c900*/  LOP3.LUT R69, R69, 0xff, RZ, 0xc0, !PT ;  /* 0x000000ff45457812 */ /* 0x000fe400078ec0ff */
[----:B------:R-:W-:Y:S02]  /*c910*/  PRMT R72, R72, 0x5410, R71 ;  /* 0x0000541048487816 */ /* 0x000fe40000000047 */
[----:B------:R-:W-:Y:S02]  /*c920*/  PRMT R74, R69, 0x5410, R74 ;  /* 0x00005410454a7816 */ /* 0x000fe4000000004a */
[----:B------:R-:W2:Y:S01]  /*c930*/  LDSM.16.MT88.4 R68, [R130+0x8400] ;  /* 0x008400008244783b */ /* 0x000ea20000004200 */
[----:B------:R-:W-:Y:S02]  /*c940*/  @!P0 PRMT R31, R152, 0x5410, RZ ;  /* 0x00005410981f8816 */ /* 0x000fe400000000ff */
[----:B------:R-:W-:Y:S01]  /*c950*/  MUFU.EX2 R109, R81 ;  /* 0x00000051006d7308 */ /* 0x000fe20000000800 */
[----:B------:R-:W-:Y:S02]  /*c960*/  ISETP.LE.U32.AND P0, PT, R90, UR12, PT ;  /* 0x0000000c5a007c0c */ /* 0x000fe4000bf03070 */
[--C-:B------:R-:W-:Y:S02]  /*c970*/  HSET2.LE.AND R65, R72, R105.reuse, PT ;  /* 0x0000006948417233 */ /* 0x100fe40003803000 */
[--C-:B------:R-:W-:Y:S01]  /*c980*/  HSET2.LE.AND R73, R74, R105.reuse, PT ;  /* 0x000000694a497233 */ /* 0x100fe20003803000 */
[----:B------:R-:W-:Y:S01]  /*c990*/  STG.E.U16 desc[UR20][R114.64+0x42], R31 ;  /* 0x0000421f72007986 */ /* 0x000fe2000c101514 */
[----:B----4-:R-:W-:Y:S03]  /*c9a0*/  F2FP.F16.F32.PACK_AB R100, R118, R119 ;  /* 0x000000777664723e */ /* 0x010fe600000000ff */
[----:B------:R-:W3:Y:S01]  /*c9b0*/  MUFU.EX2 R90, R93 ;  /* 0x0000005d005a7308 */ /* 0x000ee20000000800 */
[----:B------:R-:W-:Y:S02]  /*c9c0*/  LOP3.LUT R72, R65, R76, RZ, 0xc0, !PT ;  /* 0x0000004c41487212 */ /* 0x000fe400078ec0ff */
[----:B------:R-:W4:Y:S01]  /*c9d0*/  LDSM.16.MT88.4 R64, [R128+0x8400] ;  /* 0x008400008040783b */ /* 0x000f220000004200 */
[----:B-1----:R-:W-:Y:S01]  /*c9e0*/  PRMT R95, R100, 0x7632, R95 ;  /* 0x00007632645f7816 */ /* 0x002fe2000000005f */
[----:B------:R-:W-:Y:S01]  /*c9f0*/  @!P5 HADD2 R149, -R100.H0_H0, -RZ.H0_H0 ;  /* 0xa00000ff6495d230 */ /* 0x000fe20000000900 */
[----:B------:R-:W-:Y:S02]  /*ca00*/  F2FP.F16.F32.PACK_AB R101, R124, R121 ;  /* 0x000000797c65723e */ /* 0x000fe400000000ff */
[--C-:B------:R-:W-:Y:S01]  /*ca10*/  HSET2.LE.AND R75, R192, R105.reuse, PT ;  /* 0x00000069c04b7233 */ /* 0x100fe20003803000 */
[----:B------:R-:W-:Y:S01]  /*ca20*/  FADD.FTZ R192, R88, R187 ;  /* 0x000000bb58c07221 */ /* 0x000fe20000010000 */
[----:B------:R-:W-:Y:S01]  /*ca30*/  PRMT R74, R100, 0x5410, R95 ;  /* 0x00005410644a7816 */ /* 0x000fe2000000005f */
[----:B------:R-:W-:Y:S01]  /*ca40*/  LDSM.16.MT88.4 R76, [R128+0x6800] ;  /* 0x00680000804c783b */ /* 0x000fe20000004200 */
[----:B------:R-:W-:Y:S01]  /*ca50*/  @!P5 PRMT R100, R149, 0x5410, RZ ;  /* 0x000054109564d816 */ /* 0x000fe200000000ff */
[----:B------:R-:W-:Y:S01]  /*ca60*/  @!P0 HADD2 R148, -R95.H0_H0, -RZ.H0_H0 ;  /* 0xa00000ff5f948230 */ /* 0x000fe20000000900 */
[----:B------:R-:W-:Y:S01]  /*ca70*/  PRMT R98, R101, 0x7632, R98 ;  /* 0x0000763265627816 */ /* 0x000fe20000000062 */
[----:B------:R-:W-:Y:S01]  /*ca80*/  @!P1 HADD2 R134, -R101.H0_H0, -RZ.H0_H0 ;  /* 0xa00000ff65869230 */ /* 0x000fe20000000900 */
[----:B------:R-:W-:Y:S01]  /*ca90*/  LOP3.LUT R74, R75, R74, RZ, 0xc0, !PT ;  /* 0x0000004a4b4a7212 */ /* 0x000fe200078ec0ff */
[----:B---3--:R-:W-:Y:S01]  /*caa0*/  FADD.FTZ R194, R90, R191 ;  /* 0x000000bf5ac27221 */ /* 0x008fe20000010000 */
[----:B------:R-:W-:Y:S01]  /*cab0*/  F2FP.F16.F32.PACK_AB R104, R113, R90 ;  /* 0x0000005a7168723e */ /* 0x000fe200000000ff */
[----:B------:R-:W-:Y:S01]  /*cac0*/  @!P2 HADD2 R139, -R98.H0_H0, -RZ.H0_H0 ;  /* 0xa00000ff628ba230 */ /* 0x000fe20000000900 */
[----:B------:R-:W-:Y:S01]  /*cad0*/  @!P0 PRMT R95, R148, 0x5410, RZ ;  /* 0x00005410945f8816 */ /* 0x000fe200000000ff */
[----:B------:R-:W-:Y:S01]  /*cae0*/  FADD.FTZ R192, R111, R192 ;  /* 0x000000c06fc07221 */ /* 0x000fe20000010000 */
[----:B------:R-:W-:Y:S01]  /*caf0*/  PRMT R93, R104, 0x7632, R93 ;  /* 0x00007632685d7816 */ /* 0x000fe2000000005d */
[----:B------:R-:W-:Y:S01]  /*cb00*/  @!P3 HADD2 R157, -R104.H0_H0, -RZ.H0_H0 ;  /* 0xa00000ff689db230 */ /* 0x000fe20000000900 */
[----:B------:R-:W-:Y:S01]  /*cb10*/  PRMT R75, R101, 0x5410, R98 ;  /* 0x00005410654b7816 */ /* 0x000fe20000000062 */
[----:B------:R-:W-:Y:S01]  /*cb20*/  FADD.FTZ R194, R113, R194 ;  /* 0x000000c271c27221 */ /* 0x000fe20000010000 */
[----:B------:R-:W-:Y:S01]  /*cb30*/  @!P1 PRMT R101, R134, 0x5410, RZ ;  /* 0x0000541086659816 */ /* 0x000fe200000000ff */
[----:B------:R-:W-:Y:S01]  /*cb40*/  @!P6 HADD2 R151, -R93.H0_H0, -RZ.H0_H0 ;  /* 0xa00000ff5d97e230 */ /* 0x000fe20000000900 */
[----:B------:R-:W-:Y:S01]  /*cb50*/  @!P2 PRMT R98, R139, 0x5410, RZ ;  /* 0x000054108b62a816 */ /* 0x000fe200000000ff */
[----:B------:R-:W-:Y:S01]  /*cb60*/  FADD.FTZ R119, R119, R192 ;  /* 0x000000c077777221 */ /* 0x000fe20000010000 */
[C---:B--2---:R-:W-:Y:S03]  /*cb70*/  HMMA.16816.F32 R44, R60.reuse, R68, R44 ;  /* 0x000000443c2c723c */ /* 0x044fe6000000182c */
[----:B------:R-:W-:Y:S01]  /*cb80*/  ISETP.LE.U32.AND P1, PT, R125, UR12, PT ;  /* 0x0000000c7d007c0c */ /* 0x000fe2000bf23070 */
[----:B------:R-:W-:Y:S01]  /*cb90*/  FADD.FTZ R121, R121, R194 ;  /* 0x000000c279797221 */ /* 0x000fe20000010000 */
[----:B------:R-:W-:Y:S01]  /*cba0*/  LOP3.LUT R110, R177, 0xff, RZ, 0xc0, !PT ;  /* 0x000000ffb16e7812 */ /* 0x000fe200078ec0ff */
[C---:B------:R-:W-:Y:S01]  /*cbb0*/  HMMA.16816.F32 R48, R60.reuse, R70, R48 ;  /* 0x000000463c30723c */ /* 0x040fe20000001830 */
[----:B------:R-:W1:Y:S04]  /*cbc0*/  MUFU.EX2 R177, R83 ;  /* 0x0000005300b17308 */ /* 0x000e680000000800 */
[----:B------:R-:W-:Y:S01]  /*cbd0*/  PRMT R68, R104, 0x5410, R93 ;  /* 0x0000541068447816 */ /* 0x000fe2000000005d */
[----:B------:R-:W-:Y:S01]  /*cbe0*/  FADD.FTZ R119, R118, R119 ;  /* 0x0000007776777221 */ /* 0x000fe20000010000 */
[C---:B----4-:R-:W-:Y:S04]  /*cbf0*/  HMMA.16816.F32 R52, R60.reuse, R64, R52 ;  /* 0x000000403c34723c */ /* 0x050fe80000001834 */
[----:B------:R-:W-:Y:S01]  /*cc00*/  LOP3.LUT R73, R73, R68, RZ, 0xc0, !PT ;  /* 0x0000004449497212 */ /* 0x000fe200078ec0ff */
[----:B------:R-:W-:Y:S01]  /*cc10*/  FADD.FTZ R124, R124, R121 ;  /* 0x000000797c7c7221 */ /* 0x000fe20000010000 */
[----:B------:R-:W-:Y:S01]  /*cc20*/  HMMA.16816.F32 R56, R60, R66, R56 ;  /* 0x000000423c38723c */ /* 0x000fe20000001838 */
[----:B------:R-:W2:Y:S04]  /*cc30*/  LDSM.16.MT88.4 R68, [R130+0x6800] ;  /* 0x006800008244783b */ /* 0x000ea80000004200 */
[--C-:B------:R-:W-:Y:S02]  /*cc40*/  HSET2.LE.AND R64, R188, R105.reuse, PT ;  /* 0x00000069bc407233 */ /* 0x100fe40003803000 */
[C---:B------:R-:W-:Y:S01]  /*cc50*/  LOP3.LUT R65, R89.reuse, 0xff, RZ, 0xc0, !PT ;  /* 0x000000ff59417812 */ /* 0x040fe200078ec0ff */
[----:B------:R3:W4:Y:S01]  /*cc60*/  MUFU.EX2 R188, R80 ;  /* 0x0000005000bc7308 */ /* 0x0007220000000800 */
[----:B------:R-:W5:Y:S02]  /*cc70*/  LDSM.16.MT88.4 R60, [R130+0x7800] ;  /* 0x00780000823c783b */ /* 0x000f640000004200 */
[----:B------:R-:W-:Y:S02]  /*cc80*/  LOP3.LUT R75, R64, R75, RZ, 0xc0, !PT ;  /* 0x0000004b404b7212 */ /* 0x000fe400078ec0ff */
[----:B------:R-:W-:Y:S02]  /*cc90*/  LOP3.LUT R64, R89, 0xffff, RZ, 0xc0, !PT ;  /* 0x0000ffff59407812 */ /* 0x000fe400078ec0ff */
[----:B------:R-:W-:Y:S02]  /*cca0*/  @!P3 PRMT R104, R157, 0x5410, RZ ;  /* 0x000054109d68b816 */ /* 0x000fe400000000ff */
[----:B------:R-:W-:Y:S02]  /*ccb0*/  ISETP.LE.U32.AND P3, PT, R65, UR12, PT ;  /* 0x0000000c41007c0c */ /* 0x000fe4000bf63070 */
[----:B------:R-:W-:Y:S01]  /*ccc0*/  @!P6 PRMT R93, R151, 0x5410, RZ ;  /* 0x00005410975de816 */ /* 0x000fe200000000ff */
[----:B------:R-:W-:Y:S01]  /*ccd0*/  STG.E.U16 desc[UR20][R116.64+0x40], R104 ;  /* 0x0000406874007986 */ /* 0x000fe2000c101514 */
[----:B-1----:R-:W-:Y:S02]  /*cce0*/  F2FP.F16.F32.PACK_AB R112, R126, R177 ;  /* 0x000000b17e70723e */ /* 0x002fe400000000ff */
[----:B------:R-:W-:Y:S01]  /*ccf0*/  PRMT R108, R110, 0x5410, R103 ;  /* 0x000054106e6c7816 */ /* 0x000fe20000000067 */
[----:B------:R-:W-:Y:S01]  /*cd00*/  STG.E.U16 desc[UR20][R116.64+0x42], R93 ;  /* 0x0000425d74007986 */ /* 0x000fe2000c101514 */
[----:B------:R-:W-:Y:S02]  /*cd10*/  LOP3.LUT R110, R91, 0xff, RZ, 0xc0, !PT ;  /* 0x000000ff5b6e7812 */ /* 0x000fe400078ec0ff */
[----:B------:R-:W-:Y:S01]  /*cd20*/  LOP3.LUT R122, R122, 0xff, RZ, 0xc0, !PT ;  /* 0x000000ff7a7a7812 */ /* 0x000fe200078ec0ff */
[----:B------:R-:W-:Y:S01]  /*cd30*/  STG.E.U16 desc[UR20][R114.64+0x50], R100 ;  /* 0x0000506472007986 */ /* 0x000fe2000c101514 */
[----:B------:R-:W-:Y:S02]  /*cd40*/  SHF.R.U32.HI R190, RZ, 0x8, R190 ;  /* 0x00000008ffbe7819 */ /* 0x000fe400000116be */
[----:B------:R-:W-:Y:S01]  /*cd50*/  ISETP.LE.U32.AND P2, PT, R122, UR12, PT ;  /* 0x0000000c7a007c0c */ /* 0x000fe2000bf43070 */
[----:B------:R-:W-:Y:S01]  /*cd60*/  STG.E.U16 desc[UR20][R114.64+0x52], R95 ;  /* 0x0000525f72007986 */ /* 0x000fe2000c101514 */
[----:B------:R-:W-:Y:S02]  /*cd70*/  PRMT R86, R189, 0x5410, R190 ;  /* 0x00005410bd567816 */ /* 0x000fe400000000be */
[----:B------:R4:W1:Y:S01]  /*cd80*/  MUFU.EX2 R190, R106 ;  /* 0x0000006a00be7308 */ /* 0x0008620000000800 */
[----:B------:R-:W-:Y:S01]  /*cd90*/  STG.E.U16 desc[UR20][R116.64+0x50], R101 ;  /* 0x0000506574007986 */ /* 0x000fe2000c101514 */
[----:B------:R-:W-:Y:S02]  /*cda0*/  SHF.R.U32.HI R123, RZ, 0x8, R123 ;  /* 0x00000008ff7b7819 */ /* 0x000fe4000001167b */
[--C-:B------:R-:W-:Y:S01]  /*cdb0*/  HSET2.LE.AND R86, R86, R105.reuse, PT ;  /* 0x0000006956567233 */ /* 0x100fe20003803000 */
[----:B------:R-:W-:Y:S01]  /*cdc0*/  STG.E.U16 desc[UR20][R116.64+0x52], R98 ;  /* 0x0000526274007986 */ /* 0x000fe2000c101514 */
[C---:B--2---:R-:W-:Y:S05]  /*cdd0*/  HMMA.16816.F32 R4, R72.reuse, R68, R4 ;  /* 0x000000444804723c */ /* 0x044fea0000001804 */
[----:B------:R-:W-:Y:S01]  /*cde0*/  @!P2 HADD2 R135, -R112.H0_H0, -RZ.H0_H0 ;  /* 0xa00000ff7087a230 */ /* 0x000fe20000000900 */
[C---:B------:R-:W-:Y:S05]  /*cdf0*/  HMMA.16816.F32 R8, R72.reuse, R70, R8 ;  /* 0x000000464808723c */ /* 0x040fea0000001808 */
[----:B------:R-:W-:Y:S01]  /*ce00*/  SHF.R.U32.HI R68, RZ, 0x8, R64 ;  /* 0x00000008ff447819 */ /* 0x000fe20000011640 */
[C---:B------:R-:W-:Y:S01]  /*ce10*/  HMMA.16816.F32 R36, R72.reuse, R76, R36 ;  /* 0x0000004c4824723c */ /* 0x040fe20000001824 */
[----:B------:R-:W2:Y:S04]  /*ce20*/  LDSM.16.MT88.4 R64, [R128+0x7800] ;  /* 0x007800008040783b */ /* 0x000ea80000004200 */
[----:B------:R-:W-:Y:S01]  /*ce30*/  LOP3.LUT R68, R68, 0xffff, RZ, 0xc0, !PT ;  /* 0x0000ffff44447812 */ /* 0x000fe200078ec0ff */
[C---:B------:R-:W-:Y:S03]  /*ce40*/  HMMA.16816.F32 R40, R72.reuse, R78, R40 ;  /* 0x0000004e4828723c */ /* 0x040fe60000001828 */
[----:B------:R-:W-:Y:S02]  /*ce50*/  ISETP.LE.U32.AND P6, PT, R68, UR12, PT ;  /* 0x0000000c44007c0c */ /* 0x000fe4000bfc3070 */
[----:B------:R-:W-:Y:S01]  /*ce60*/  LOP3.LUT R68, R91, 0xffff, RZ, 0xc0, !PT ;  /* 0x0000ffff5b447812 */ /* 0x000fe200078ec0ff */
[C---:B-----5:R-:W-:Y:S05]  /*ce70*/  HMMA.16816.F32 R12, R72.reuse, R60, R12 ;  /* 0x0000003c480c723c */ /* 0x060fea000000180c */
[----:B------:R-:W-:Y:S01]  /*ce80*/  SHF.R.U32.HI R77, RZ, 0x8, R68 ;  /* 0x00000008ff4d7819 */ /* 0x000fe20000011644 */
[C---:B------:R-:W-:Y:S01]  /*ce90*/  HMMA.16816.F32 R16, R72.reuse, R62, R16 ;  /* 0x0000003e4810723c */ /* 0x040fe20000001810 */
[----:B------:R-:W5:Y:S04]  /*cea0*/  LDSM.16.MT88.4 R68, [R130+0x8800] ;  /* 0x008800008244783b */ /* 0x000f680000004200 */
[----:B------:R-:W-:Y:S02]  /*ceb0*/  SHF.R.U32.HI R76, RZ, 0x18, R89 ;  /* 0x00000018ff4c7819 */ /* 0x000fe40000011659 */
[----:B------:R-:W-:Y:S02]  /*cec0*/  PRMT R110, R110, 0x5410, R77 ;  /* 0x000054106e6e7816 */ /* 0x000fe4000000004d */
[----:B------:R-:W-:Y:S02]  /*ced0*/  ISETP.LE.U32.AND P5, PT, R76, UR12, PT ;  /* 0x0000000c4c007c0c */ /* 0x000fe4000bfa3070 */
[--C-:B------:R-:W-:Y:S02]  /*cee0*/  SHF.R.U32.HI R76, RZ, 0x10, R91.reuse ;  /* 0x00000010ff4c7819 */ /* 0x100fe4000001165b */
[----:B------:R-:W-:Y:S02]  /*cef0*/  SHF.R.U32.HI R91, RZ, 0x18, R91 ;  /* 0x00000018ff5b7819 */ /* 0x000fe4000001165b */
[----:B---3--:R-:W-:Y:S02]  /*cf00*/  LOP3.LUT R80, R76, 0xff, RZ, 0xc0, !PT ;  /* 0x000000ff4c507812 */ /* 0x008fe400078ec0ff */
[----:B------:R-:W3:Y:S01]  /*cf10*/  LDSM.16.MT88.4 R76, [R128+0x8800] ;  /* 0x00880000804c783b */ /* 0x000ee20000004200 */
[--C-:B------:R-:W-:Y:S02]  /*cf20*/  HSET2.LE.AND R81, R110, R105.reuse, PT ;  /* 0x000000696e517233 */ /* 0x100fe40003803000 */
[----:B------:R-:W-:Y:S02]  /*cf30*/  PRMT R60, R80, 0x5410, R91 ;  /* 0x00005410503c7816 */ /* 0x000fe4000000005b */
[--C-:B------:R-:W-:Y:S01]  /*cf40*/  HSET2.LE.AND R80, R108, R105.reuse, PT ;  /* 0x000000696c507233 */ /* 0x100fe20003803000 */
[C---:B--2---:R-:W-:Y:S03]  /*cf50*/  HMMA.16816.F32 R20, R72.reuse, R64, R20 ;  /* 0x000000404814723c */ /* 0x044fe60000001814 */
[----:B------:R-:W-:Y:S02]  /*cf60*/  HSET2.LE.AND R85, R60, R105, PT ;  /* 0x000000693c557233 */ /* 0x000fe40003803000 */
[----:B------:R-:W2:Y:S01]  /*cf70*/  LDSM.16.MT88.4 R60, [R130+0x6c00] ;  /* 0x006c0000823c783b */ /* 0x000ea20000004200 */
[C---:B------:R-:W-:Y:S05]  /*cf80*/  HMMA.16816.F32 R32, R72.reuse, R66, R32 ;  /* 0x000000424820723c */ /* 0x040fea0000001820 */
[----:B------:R-:W-:Y:S01]  /*cf90*/  F2FP.F16.F32.PACK_AB R108, R127, R186 ;  /* 0x000000ba7f6c723e */ /* 0x000fe200000000ff */
[----:B------:R-:W-:Y:S01]  /*cfa0*/  FADD.FTZ R186, R186, R119 ;  /* 0x00000077baba7221 */ /* 0x000fe20000010000 */
[----:B------:R-:W2:Y:S01]  /*cfb0*/  LDSM.16.MT88.4 R64, [R128+0x6c00] ;  /* 0x006c00008040783b */ /* 0x000ea20000004200 */
[----:B----4-:R-:W-:Y:S03]  /*cfc0*/  F2FP.F16.F32.PACK_AB R106, R188, R109 ;  /* 0x0000006dbc6a723e */ /* 0x010fe600000000ff */
[----:B-1----:R-:W-:Y:S01]  /*cfd0*/  F2FP.F16.F32.PACK_AB R110, R190, R107 ;  /* 0x0000006bbe6e723e */ /* 0x002fe200000000ff */
[C---:B-----5:R-:W-:Y:S03]  /*cfe0*/  HMMA.16816.F32 R44, R72.reuse, R68, R44 ;  /* 0x00000044482c723c */ /* 0x060fe6000000182c */
[----:B------:R-:W-:Y:S01]  /*cff0*/  PRMT R103, R108, 0x7632, R103 ;  /* 0x000076326c677816 */ /* 0x000fe20000000067 */
[----:B------:R-:W-:Y:S01]  /*d000*/  @!P3 HADD2 R138, -R108.H0_H0, -RZ.H0_H0 ;  /* 0xa00000ff6c8ab230 */ /* 0x000fe20000000900 */
[----:B------:R-:W-:Y:S01]  /*d010*/  PRMT R97, R106, 0x7632, R97 ;  /* 0x000076326a617816 */ /* 0x000fe20000000061 */
[C---:B------:R-:W-:Y:S01]  /*d020*/  HMMA.16816.F32 R48, R72.reuse, R70, R48 ;  /* 0x000000464830723c */ /* 0x040fe20000001830 */
[----:B------:R-:W1:Y:S04]  /*d030*/  LDSM.16.MT88.4 R68, [R130+0x7c00] ;  /* 0x007c00008244783b */ /* 0x000e680000004200 */
[----:B------:R-:W-:Y:S01]  /*d040*/  PRMT R99, R110, 0x7632, R99 ;  /* 0x000076326e637816 */ /* 0x000fe20000000063 */
[----:B------:R-:W-:Y:S01]  /*d050*/  @!P6 HADD2 R137, -R103.H0_H0, -RZ.H0_H0 ;  /* 0xa00000ff6789e230 */ /* 0x000fe20000000900 */
[----:B------:R-:W-:Y:S01]  /*d060*/  PRMT R105, R112, 0x7632, R105 ;  /* 0x0000763270697816 */ /* 0x000fe20000000069 */
[----:B------:R-:W-:Y:S01]  /*d070*/  @!P5 HADD2 R143, -R97.H0_H0, -RZ.H0_H0 ;  /* 0xa00000ff618fd230 */ /* 0x000fe20000000900 */
[C---:B---3--:R-:W-:Y:S03]  /*d080*/  HMMA.16816.F32 R52, R72.reuse, R76, R52 ;  /* 0x0000004c4834723c */ /* 0x048fe60000001834 */
[----:B------:R-:W-:Y:S01]  /*d090*/  SHF.R.U32.HI R89, RZ, 0x10, R89 ;  /* 0x00000010ff597819 */ /* 0x000fe20000011659 */
[----:B------:R-:W-:Y:S01]  /*d0a0*/  @!P1 HADD2 R142, -R110.H0_H0, -RZ.H0_H0 ;  /* 0xa00000ff6e8e9230 */ /* 0x000fe20000000900 */
[----:B------:R-:W-:Y:S01]  /*d0b0*/  PRMT R84, R108, 0x5410, R103 ;  /* 0x000054106c547816 */ /* 0x000fe20000000067 */
[----:B------:R-:W-:Y:S05]  /*d0c0*/  HMMA.16816.F32 R56, R72, R78, R56 ;  /* 0x0000004e4838723c */ /* 0x000fea0000001838 */
[----:B------:R-:W-:Y:S01]  /*d0d0*/  PRMT R76, R106, 0x5410, R97 ;  /* 0x000054106a4c7816 */ /* 0x000fe20000000061 */
[----:B------:R-:W-:Y:S01]  /*d0e0*/  FADD.FTZ R109, R109, R124 ;  /* 0x0000007c6d6d7221 */ /* 0x000fe20000010000 */
[----:B------:R-:W-:Y:S01]  /*d0f0*/  PRMT R77, R110, 0x5410, R99 ;  /* 0x000054106e4d7816 */ /* 0x000fe20000000063 */
[----:B------:R-:W-:Y:S03]  /*d100*/  FADD.FTZ R186, R127, R186 ;  /* 0x000000ba7fba7221 */ /* 0x000fe60000010000 */
[----:B------:R-:W-:Y:S01]  /*d110*/  PRMT R87, R112, 0x5410, R105 ;  /* 0x0000541070577816 */ /* 0x000fe20000000069 */
[----:B------:R-:W-:Y:S01]  /*d120*/  FADD.FTZ R188, R188, R109 ;  /* 0x0000006dbcbc7221 */ /* 0x000fe20000010000 */
[----:B------:R-:W-:Y:S01]  /*d130*/  LOP3.LUT R89, R89, 0xff, RZ, 0xc0, !PT ;  /* 0x000000ff59597812 */ /* 0x000fe200078ec0ff */
[----:B------:R-:W-:Y:S01]  /*d140*/  FADD.FTZ R107, R107, R186 ;  /* 0x000000ba6b6b7221 */ /* 0x000fe20000010000 */
[----:B------:R-:W-:Y:S01]  /*d150*/  LOP3.LUT R84, R81, R84, RZ, 0xc0, !PT ;  /* 0x0000005451547212 */ /* 0x000fe200078ec0ff */
[----:B------:R-:W-:Y:S01]  /*d160*/  FADD.FTZ R177, R177, R188 ;  /* 0x000000bcb1b17221 */ /* 0x000fe20000010000 */
[----:B------:R-:W-:Y:S01]  /*d170*/  LOP3.LUT R85, R85, R76, RZ, 0xc0, !PT ;  /* 0x0000004c55557212 */ /* 0x000fe200078ec0ff */
[----:B------:R-:W-:Y:S01]  /*d180*/  FADD.FTZ R188, R190, R107 ;  /* 0x0000006bbebc7221 */ /* 0x000fe20000010000 */
[----:B------:R-:W-:Y:S01]  /*d190*/  LOP3.LUT R86, R86, R77, RZ, 0xc0, !PT ;  /* 0x0000004d56567212 */ /* 0x000fe200078ec0ff */
[----:B------:R-:W-:Y:S01]  /*d1a0*/  FADD.FTZ R186, R126, R177 ;  /* 0x000000b17eba7221 */ /* 0x000fe20000010000 */
[----:B------:R-:W-:Y:S02]  /*d1b0*/  LOP3.LUT R87, R80, R87, RZ, 0xc0, !PT ;  /* 0x0000005750577212 */ /* 0x000fe400078ec0ff */
[----:B------:R-:W-:Y:S02]  /*d1c0*/  ISETP.LE.U32.AND P0, PT, R89, UR12, PT ;  /* 0x0000000c59007c0c */ /* 0x000fe4000bf03070 */
[----:B------:R-:W3:Y:S01]  /*d1d0*/  LDSM.16.MT88.4 R88, [R128+0x7c00] ;  /* 0x007c00008058783b */ /* 0x000ee20000004200 */
[----:B------:R-:W-:Y:S02]  /*d1e0*/  @!P3 PRMT R108, R138, 0x5410, RZ ;  /* 0x000054108a6cb816 */ /* 0x000fe400000000ff */
[C---:B--2---:R-:W-:Y:S05]  /*d1f0*/  HMMA.16816.F32 R80, R84.reuse, R60, R4 ;  /* 0x0000003c5450723c */ /* 0x044fea0000001804 */
[----:B------:R-:W2:Y:S01]  /*d200*/  LDSM.16.MT88.4 R4, [R130+0x8c00] ;  /* 0x008c00008204783b */ /* 0x000ea20000004200 */
[C---:B------:R-:W-:Y:S05]  /*d210*/  HMMA.16816.F32 R76, R84.reuse, R62, R8 ;  /* 0x0000003e544c723c */ /* 0x040fea0000001808 */
[----:B------:R-:W-:Y:S01]  /*d220*/  @!P6 PRMT R103, R137, 0x5410, RZ ;  /* 0x000054108967e816 */ /* 0x000fe200000000ff */
[C---:B------:R-:W-:Y:S01]  /*d230*/  HMMA.16816.F32 R36, R84.reuse, R64, R36 ;  /* 0x000000405424723c */ /* 0x040fe20000001824 */
[----:B------:R-:W4:Y:S02]  /*d240*/  LDSM.16.MT88.4 R8, [R128+0x8c00] ;  /* 0x008c00008008783b */ /* 0x000f240000004200 */
[----:B------:R-:W-:Y:S02]  /*d250*/  ISETP.LE.U32.AND P6, PT, R120, UR12, PT ;  /* 0x0000000c78007c0c */ /* 0x000fe4000bfc3070 */
[----:B------:R-:W-:Y:S01]  /*d260*/  @!P5 PRMT R97, R143, 0x5410, RZ ;  /* 0x000054108f61d816 */ /* 0x000fe200000000ff */
[C---:B------:R-:W-:Y:S03]  /*d270*/  HMMA.16816.F32 R40, R84.reuse, R66, R40 ;  /* 0x000000425428723c */ /* 0x040fe60000001828 */
[----:B------:R2:W-:Y:S02]  /*d280*/  STG.E.U16 desc[UR20][R114.64+0x60], R108 ;  /* 0x0000606c72007986 */ /* 0x0005e4000c101514 */
[----:B------:R-:W-:Y:S01]  /*d290*/  @!P1 PRMT R110, R142, 0x5410, RZ ;  /* 0x000054108e6e9816 */ /* 0x000fe200000000ff */
[C---:B-1----:R-:W-:Y:S01]  /*d2a0*/  HMMA.16816.F32 R72, R84.reuse, R68, R12 ;  /* 0x000000445448723c */ /* 0x042fe2000000180c */
[----:B------:R1:W-:Y:S01]  /*d2b0*/  STG.E.U16 desc[UR20][R114.64+0x62], R103 ;  /* 0x0000626772007986 */ /* 0x0003e2000c101514 */
[----:B------:R-:W-:Y:S01]  /*d2c0*/  ISETP.LT.AND P1, PT, RZ, UR36, PT ;  /* 0x00000024ff007c0c */ /* 0x000fe2000bf21270 */
[----:B------:R-:W-:Y:S02]  /*d2d0*/  UIADD3 UR36, UR36, -0x1, URZ ;  /* 0xffffffff24247890 */ /* 0x000fe4000fffe03f */
[----:B------:R1:W-:Y:S01]  /*d2e0*/  STG.E.U16 desc[UR20][R116.64+0x62], R97 ;  /* 0x0000626174007986 */ /* 0x0003e2000c101514 */
[C---:B------:R-:W-:Y:S05]  /*d2f0*/  HMMA.16816.F32 R68, R84.reuse, R70, R16 ;  /* 0x000000465444723c */ /* 0x040fea0000001810 */
[----:B------:R-:W-:Y:S01]  /*d300*/  LOP3.LUT R123, R123, 0xffff, RZ, 0xc0, !PT ;  /* 0x0000ffff7b7b7812 */ /* 0x000fe200078ec0ff */
[----:B------:R-:W-:Y:S01]  /*d310*/  @!P0 HADD2 R141, -R106.H0_H0, -RZ.H0_H0 ;  /* 0xa00000ff6a8d8230 */ /* 0x000fe20000000900 */
[C---:B---3--:R-:W-:Y:S03]  /*d320*/  HMMA.16816.F32 R60, R84.reuse, R88, R20 ;  /* 0x00000058543c723c */ /* 0x048fe60000001814 */
[----:B------:R-:W-:Y:S01]  /*d330*/  ISETP.LE.U32.AND P3, PT, R123, UR12, PT ;  /* 0x0000000c7b007c0c */ /* 0x000fe2000bf63070 */
[----:B------:R-:W-:Y:S01]  /*d340*/  @!P6 HADD2 R140, -R105.H0_H0, -RZ.H0_H0 ;  /* 0xa00000ff698ce230 */ /* 0x000fe20000000900 */
[----:B------:R-:W-:Y:S01]  /*d350*/  @!P0 PRMT R106, R141, 0x5410, RZ ;  /* 0x000054108d6a8816 */ /* 0x000fe200000000ff */
[C---:B------:R-:W-:Y:S04]  /*d360*/  HMMA.16816.F32 R64, R84.reuse, R90, R32 ;  /* 0x0000005a5440723c */ /* 0x040fe80000001820 */
[----:B------:R1:W-:Y:S01]  /*d370*/  STG.E.U16 desc[UR20][R116.64+0x60], R106 ;  /* 0x0000606a74007986 */ /* 0x0003e2000c101514 */
[----:B------:R-:W-:Y:S01]  /*d380*/  @!P2 PRMT R112, R135, 0x5410, RZ ;  /* 0x000054108770a816 */ /* 0x000fe200000000ff */
[C---:B--2---:R-:W-:Y:S02]  /*d390*/  HMMA.16816.F32 R44, R84.reuse, R4, R44 ;  /* 0x00000004542c723c */ /* 0x044fe4000000182c */
[----:B------:R1:W-:Y:S03]  /*d3a0*/  STG.E.U16 desc[UR20][R114.64+0x70], R110 ;  /* 0x0000706e72007986 */ /* 0x0003e6000c101514 */
[----:B------:R-:W-:Y:S01]  /*d3b0*/  @!P3 HADD2 R136, -R99.H0_H0, -RZ.H0_H0 ;  /* 0xa00000ff6388b230 */ /* 0x000fe20000000900 */
[C---:B------:R-:W-:Y:S05]  /*d3c0*/  HMMA.16816.F32 R48, R84.reuse, R6, R48 ;  /* 0x000000065430723c */ /* 0x040fea0000001830 */
[----:B------:R-:W-:Y:S01]  /*d3d0*/  @!P3 PRMT R99, R136, 0x5410, RZ ;  /* 0x000054108863b816 */ /* 0x000fe200000000ff */
[C---:B----4-:R-:W-:Y:S04]  /*d3e0*/  HMMA.16816.F32 R52, R84.reuse, R8, R52 ;  /* 0x000000085434723c */ /* 0x050fe80000001834 */
[----:B------:R1:W-:Y:S01]  /*d3f0*/  STG.E.U16 desc[UR20][R114.64+0x72], R99 ;  /* 0x0000726372007986 */ /* 0x0003e2000c101514 */
[----:B------:R-:W-:Y:S01]  /*d400*/  @!P6 PRMT R105, R140, 0x5410, RZ ;  /* 0x000054108c69e816 */ /* 0x000fe200000000ff */
[----:B------:R-:W-:Y:S02]  /*d410*/  HMMA.16816.F32 R56, R84, R10, R56 ;  /* 0x0000000a5438723c */ /* 0x000fe40000001838 */
[----:B------:R1:W-:Y:S04]  /*d420*/  STG.E.U16 desc[UR20][R116.64+0x70], R112 ;  /* 0x0000707074007986 */ /* 0x0003e8000c101514 */
[----:B------:R1:W-:Y:S01]  /*d430*/  STG.E.U16 desc[UR20][R116.64+0x72], R105 ;  /* 0x0000726974007986 */ /* 0x0003e2000c101514 */
[----:B------:R-:W-:Y:S01]  /*d440*/  IADD3 R84, P0, R114, -0x80, RZ ;  /* 0xffffff8072547810 */ /* 0x000fe20007f1e0ff */
[----:B------:R-:W-:Y:S03]  /*d450*/  IMAD.MOV.U32 R85, RZ, RZ, R0 ;  /* 0x000000ffff557224 */ /* 0x000fe600078e0000 */
[----:B------:R-:W-:Y:S01]  /*d460*/  IADD3.X R87, R115, -0x1, RZ, P0, !PT ;  /* 0xffffffff73577810 */ /* 0x000fe200007fe4ff */
[----:B------:R-:W-:Y:S01]  /*d470*/  @!UPT UIADD3 URZ, URZ, URZ, URZ ;  /* 0x0000003f3f3ff290 */ /* 0x000fe2000fffe03f */
[----:B------:R-:W-:Y:S11]  /*d480*/  @P1 BRA `(.L_x_996) ;  /* 0xffffffcc00301947 */ /* 0x000ff6000383ffff */
.L_x_995:
[----:B------:R-:W4:Y:S01]  /*d490*/  SHFL.BFLY PT, R5, R188, 0x2, 0x1f ;  /* 0x0c401f00bc057f89 */ /* 0x000f2200000e0000 */
[----:B------:R-:W-:Y:S01]  /*d4a0*/  MOV R10, 0x3f800000 ;  /* 0x3f800000000a7802 */ /* 0x000fe20000000f00 */
[----:B------:R-:W-:Y:S01]  /*d4b0*/  ULDC UR4, c[0x0][0x38c] ;  /* 0x0000e30000047ab9 */ /* 0x000fe20000000800 */
[----:B---3--:R-:W-:Y:S01]  /*d4c0*/  MOV R9, 0x3f800000 ;  /* 0x3f80000000097802 */ /* 0x008fe20000000f00 */
[----:B------:R-:W3:Y:S01]  /*d4d0*/  SHFL.BFLY PT, R3, R186, 0x2, 0x1f ;  /* 0x0c401f00ba037f89 */ /* 0x000ee200000e0000 */
[----:B------:R-:W5:Y:S01]  /*d4e0*/  S2UR UR6, SR_CgaCtaId ;  /* 0x00000000000679c3 */ /* 0x000f620000008800 */
[----:B------:R-:W-:Y:S01]  /*d4f0*/  UISETP.NE.AND UP0, UPT, UR13, -0x1, UPT ;  /* 0xffffffff0d00788c */ /* 0x000fe2000bf05270 */
[----:B------:R-:W-:-:S05]  /*d500*/  UMOV UR7, 0x400 ;  /* 0x0000040000077882 */ /* 0x000fca0000000000 */
[----:B------:R-:W-:Y:S01]  /*d510*/  PLOP3.LUT P0, PT, PT, PT, UP0, 0x80, 0x0 ;  /* 0x000000000000781c */ /* 0x000fe20003f0f008 */
[----:B----4-:R-:W-:Y:S02]  /*d520*/  FADD.FTZ R4, R5, R188 ;  /* 0x000000bc05047221 */ /* 0x010fe40000010000 */
[----:B------:R-:W4:Y:S01]  /*d530*/  S2R R5, SR_TID.X ;  /* 0x0000000000057919 */ /* 0x000f220000002100 */
[----:B---3--:R-:W-:Y:S02]  /*d540*/  FADD.FTZ R3, R3, R186 ;  /* 0x000000ba03037221 */ /* 0x008fe40000010000 */
[----:B------:R-:W3:Y:S04]  /*d550*/  SHFL.BFLY PT, R7, R4, 0x1, 0x1f ;  /* 0x0c201f0004077f89 */ /* 0x000ee800000e0000 */
[----:B------:R-:W2:Y:S01]  /*d560*/  SHFL.BFLY PT, R6, R3, 0x1, 0x1f ;  /* 0x0c201f0003067f89 */ /* 0x000ea200000e0000 */
[----:B---3--:R-:W-:Y:S01]  /*d570*/  FADD.FTZ R7, R4, R7 ;  /* 0x0000000704077221 */ /* 0x008fe20000010000 */
[----:B----4-:R-:W-:Y:S01]  /*d580*/  SHF.R.S32.HI R8, RZ, 0x1f, R5 ;  /* 0x0000001fff087819 */ /* 0x010fe20000011405 */
[----:B--2---:R-:W-:-:S03]  /*d590*/  FADD.FTZ R6, R3, R6 ;  /* 0x0000000603067221 */ /* 0x004fc60000010000 */
[----:B------:R-:W-:Y:S02]  /*d5a0*/  FSETP.NE.FTZ.AND P5, PT, R7, RZ, PT ;  /* 0x000000ff0700720b */ /* 0x000fe40003fb5000 */
[CC--:B------:R-:W-:Y:S02]  /*d5b0*/  LEA.HI R4, R8.reuse, R5.reuse, RZ, 0x2 ;  /* 0x0000000508047211 */ /* 0x0c0fe400078f10ff */
[-C--:B------:R-:W-:Y:S02]  /*d5c0*/  LEA.HI R3, R8, R5.reuse, RZ, 0x5 ;  /* 0x0000000508037211 */ /* 0x080fe400078f28ff */
[----:B------:R-:W-:Y:S02]  /*d5d0*/  LOP3.LUT R12, R4, 0xfffffffc, RZ, 0xc0, !PT ;  /* 0xfffffffc040c7812 */ /* 0x000fe400078ec0ff */
[----:B------:R-:W-:Y:S02]  /*d5e0*/  SHF.R.S32.HI R8, RZ, 0x5, R3 ;  /* 0x00000005ff087819 */ /* 0x000fe40000011403 */
[----:B------:R-:W-:-:S02]  /*d5f0*/  IADD3 R11, -R12, R5, RZ ;  /* 0x000000050c0b7210 */ /* 0x000fc40007ffe1ff */
[----:B------:R-:W-:Y:S01]  /*d600*/  FSETP.NE.FTZ.AND P4, PT, R6, RZ, PT ;  /* 0x000000ff0600720b */ /* 0x000fe20003f95000 */
[----:B------:R-:W2:Y:S01]  /*d610*/  @P5 MUFU.RCP R10, R7 ;  /* 0x00000007000a5308 */ /* 0x000ea20000001000 */
[----:B------:R-:W-:-:S11]  /*d620*/  LEA R8, R8, R11, 0x8 ;  /* 0x0000000b08087211 */ /* 0x000fd600078e40ff */
[----:B------:R-:W3:Y:S01]  /*d630*/  @P4 MUFU.RCP R9, R6 ;  /* 0x0000000600094308 */ /* 0x000ee20000001000 */
[----:B--2---:R-:W-:-:S04]  /*d640*/  FMUL.FTZ R10, R10, UR4 ;  /* 0x000000040a0a7c20 */ /* 0x004fc80008410000 */
        /* <DEDUP_REMOVED lines=25> */
[----:B---3--:R-:W-:Y:S01]  /*d7e0*/  FMUL.FTZ R9, R9, UR4 ;  /* 0x0000000409097c20 */ /* 0x008fe20008410000 */
[----:B------:R-:W-:Y:S01]  /*d7f0*/  @UP0 ULDC.64 UR4, c[0x0][0x298] ;  /* 0x0000a60000040ab9 */ /* 0x000fe20000000a00 */
[----:B------:R-:W-:Y:S01]  /*d800*/  F2FP.F16.F32.PACK_AB R80, R81, R80 ;  /* 0x000000505150723e */ /* 0x000fe200000000ff */
[----:B------:R-:W-:Y:S01]  /*d810*/  @UP0 UIMAD.WIDE.U32 UR8, UR13, UR4, URZ ;  /* 0x000000040d0802a5 */ /* 0x000fe2000f8e003f */
[----:B------:R-:W-:Y:S01]  /*d820*/  SHF.R.S32.HI R11, RZ, 0x1f, R10 ;  /* 0x0000001fff0b7819 */ /* 0x000fe2000001140a */
[----:B-----5:R-:W-:Y:S01]  /*d830*/  ULEA UR4, UR6, UR7, 0x18 ;  /* 0x0000000706047291 */ /* 0x020fe2000f8ec03f */
        /* <DEDUP_REMOVED lines=8> */
[----:B------:R-:W-:Y:S01]  /*d8c0*/  @UP0 UIMAD UR6, UR13, UR5, UR9 ;  /* 0x000000050d0602a4 */ /* 0x000fe2000f8e0209 */
        /* <DEDUP_REMOVED lines=9> */
[----:B------:R-:W-:Y:S01]  /*d960*/  LOP3.LUT R14, R12, 0x3fffffe, RZ, 0xc0, !PT ;  /* 0x03fffffe0c0e7812 */ /* 0x000fe200078ec0ff */
[C---:B------:R-:W-:Y:S01]  /*d970*/  FMUL.FTZ R63, R9.reuse, R63 ;  /* 0x0000003f093f7220 */ /* 0x040fe20000410000 */
[----:B------:R-:W-:Y:S01]  /*d980*/  SHF.R.S32.HI R12, RZ, 0x1, R12 ;  /* 0x00000001ff0c7819 */ /* 0x000fe2000001140c */
[----:B------:R-:W-:Y:S01]  /*d990*/  FMUL.FTZ R66, R9, R66 ;  /* 0x0000004209427220 */ /* 0x000fe20000410000 */
[----:B------:R-:W-:Y:S01]  /*d9a0*/  IADD3 R11, R11, -R14, RZ ;  /* 0x8000000e0b0b7210 */ /* 0x000fe20007ffe0ff */
[C---:B------:R-:W-:Y:S01]  /*d9b0*/  FMUL.FTZ R67, R9.reuse, R67 ;  /* 0x0000004309437220 */ /* 0x040fe20000410000 */
[----:B------:R-:W-:Y:S01]  /*d9c0*/  SHF.L.U32 R13, R12, 0x6, RZ ;  /* 0x000000060c0d7819 */ /* 0x000fe200000006ff */
[----:B------:R-:W-:Y:S01]  /*d9d0*/  FMUL.FTZ R46, R9, R46 ;  /* 0x0000002e092e7220 */ /* 0x000fe20000410000 */
[----:B------:R-:W-:Y:S01]  /*d9e0*/  LEA R8, R11, R8, 0x4 ;  /* 0x000000080b087211 */ /* 0x000fe200078e20ff */
[----:B------:R-:W-:Y:S01]  /*d9f0*/  FMUL.FTZ R47, R9, R47 ;  /* 0x0000002f092f7220 */ /* 0x000fe20000410000 */
[----:B------:R-:W-:Y:S01]  /*da00*/  LOP3.LUT R13, R13, 0xc0, RZ, 0xc0, !PT ;  /* 0x000000c00d0d7812 */ /* 0x000fe200078ec0ff */
[C---:B------:R-:W-:Y:S01]  /*da10*/  FMUL.FTZ R50, R9.reuse, R50 ;  /* 0x0000003209327220 */ /* 0x040fe20000410000 */
[C---:B------:R-:W-:Y:S01]  /*da20*/  FMUL.FTZ R51, R9.reuse, R51 ;  /* 0x0000003309337220 */ /* 0x040fe20000410000 */
[----:B------:R-:W-:Y:S01]  /*da30*/  FMUL.FTZ R54, R9, R54 ;  /* 0x0000003609367220 */ /* 0x000fe20000410000 */
[----:B------:R-:W-:Y:S01]  /*da40*/  LEA.HI R11, R13, R13, RZ, 0x1d ;  /* 0x0000000d0d0b7211 */ /* 0x000fe200078fe8ff */
[C---:B------:R-:W-:Y:S01]  /*da50*/  FMUL.FTZ R55, R9.reuse, R55 ;  /* 0x0000003709377220 */ /* 0x040fe20000410000 */
[C---:B------:R-:W-:Y:S01]  /*da60*/  FMUL.FTZ R58, R9.reuse, R58 ;  /* 0x0000003a093a7220 */ /* 0x040fe20000410000 */
[----:B------:R-:W-:Y:S01]  /*da70*/  FMUL.FTZ R9, R9, R59 ;  /* 0x0000003b09097220 */ /* 0x000fe20000410000 */
[----:B------:R-:W-:-:S02]  /*da80*/  LEA R8, R8, R11, 0x1 ;  /* 0x0000000b08087211 */ /* 0x000fc400078e08ff */
[----:B------:R-:W-:Y:S02]  /*da90*/  F2FP.F16.F32.PACK_AB R82, R83, R82 ;  /* 0x000000525352723e */ /* 0x000fe400000000ff */
[----:B------:R-:W-:Y:S02]  /*daa0*/  LEA R11, R8, UR4, 0x1 ;  /* 0x00000004080b7c11 */ /* 0x000fe4000f8e08ff */
[----:B------:R-:W-:Y:S02]  /*dab0*/  F2FP.F16.F32.PACK_AB R76, R77, R76 ;  /* 0x0000004c4d4c723e */ /* 0x000fe400000000ff */
[----:B------:R-:W-:Y:S02]  /*dac0*/  F2FP.F16.F32.PACK_AB R78, R79, R78 ;  /* 0x0000004e4f4e723e */ /* 0x000fe400000000ff */
[----:B------:R-:W-:Y:S02]  /*dad0*/  F2FP.F16.F32.PACK_AB R36, R37, R36 ;  /* 0x000000242524723e */ /* 0x000fe400000000ff */
[----:B------:R-:W-:-:S02]  /*dae0*/  F2FP.F16.F32.PACK_AB R38, R39, R38 ;  /* 0x000000262726723e */ /* 0x000fc400000000ff */
[----:B------:R-:W-:Y:S01]  /*daf0*/  F2FP.F16.F32.PACK_AB R40, R41, R40 ;  /* 0x000000282928723e */ /* 0x000fe200000000ff */
[----:B------:R-:W-:Y:S06]  /*db00*/  @P0 BRA `(.L_x_999) ;  /* 0x00000000001c0947 */ /* 0x000fec0003800000 */
[----:B------:R-:W2:Y:S01]  /*db10*/  S2UR UR7, SR_CTAID.Y ;  /* 0x00000000000779c3 */ /* 0x000ea20000002600 */
[----:B------:R-:W-:Y:S01]  /*db20*/  ULDC.64 UR4, c[0x0][0x290] ;  /* 0x0000a40000047ab9 */ /* 0x000fe20000000a00 */
[----:B--2---:R-:W-:Y:S02]  /*db30*/  USHF.R.S32.HI UR6, URZ, 0x1f, UR7 ;  /* 0x0000001f3f067899 */ /* 0x004fe40008011407 */
[----:B------:R-:W-:Y:S02]  /*db40*/  UIMAD.WIDE.U32 UR8, UR7, UR4, URZ ;  /* 0x00000004070872a5 */ /* 0x000fe4000f8e003f */
[----:B------:R-:W-:-:S04]  /*db50*/  UIMAD UR6, UR6, UR4, URZ ;  /* 0x00000004060672a4 */ /* 0x000fc8000f8e023f */
[----:B------:R-:W-:-:S04]  /*db60*/  UIMAD UR6, UR7, UR5, UR6 ;  /* 0x00000005070672a4 */ /* 0x000fc8000f8e0206 */
[----:B------:R-:W-:-:S12]  /*db70*/  UIADD3 UR6, UR9, UR6, URZ ;  /* 0x0000000609067290 */ /* 0x000fd8000fffe03f */
.L_x_999:
[----:B------:R-:W-:Y:S01]  /*db80*/  ULDC.U8 UR4, c[0x0][0x3d8] ;  /* 0x0000f60000047ab9 */ /* 0x000fe20000000000 */
[----:B------:R-:W-:Y:S01]  /*db90*/  ULDC.U8 UR7, c[0x0][0x3d9] ;  /* 0x0000f64000077ab9 */ /* 0x000fe20000000000 */
[----:B------:R-:W-:Y:S02]  /*dba0*/  ISETP.NE.AND P1, PT, RZ, UR4, PT ;  /* 0x00000004ff007c0c */ /* 0x000fe4000bf25270 */
[----:B------:R-:W-:Y:S02]  /*dbb0*/  CS2R R14, SRZ ;  /* 0x00000000000e7805 */ /* 0x000fe4000001ff00 */
        /* <DEDUP_REMOVED lines=9> */
[----:B------:R-:W-:Y:S02]  /*dc50*/  PLOP3.LUT P6, PT, PT, PT, PT, 0x8, 0x0 ;  /* 0x000000000000781c */ /* 0x000fe40003fce170 */
[----:B------:R-:W-:Y:S01]  /*dc60*/  LOP3.LUT R8, R12, 0x1, RZ, 0xc0, !PT ;  /* 0x000000010c087812 */ /* 0x000fe200078ec0ff */
[----:B------:R-:W-:Y:S10]  /*dc70*/  @P0 BRA `(.L_x_1000) ;  /* 0x0000000000200947 */ /* 0x000ff40003800000 */
        /* <DEDUP_REMOVED lines=8> */
.L_x_1000:
[----:B------:R-:W-:Y:S01]  /*dd00*/  ISETP.NE.U32.AND P3, PT, R8, 0x1, PT ;  /* 0x000000010800780c */ /* 0x000fe20003f65070 */
[----:B------:R-:W-:Y:S01]  /*dd10*/  IMAD.MOV.U32 R8, RZ, RZ, 0x20 ;  /* 0x00000020ff087424 */ /* 0x000fe200078e00ff */
[----:B------:R-:W-:Y:S01]  /*dd20*/  ISETP.NE.AND P0, PT, RZ, UR7, PT ;  /* 0x00000007ff007c0c */ /* 0x000fe2000bf05270 */
[----:B------:R-:W-:Y:S01]  /*dd30*/  VIADD R13, R11, 0xfffffff0 ;  /* 0xfffffff00b0d7836 */ /* 0x000fe20000000000 */
[----:B------:R-:W-:Y:S01]  /*dd40*/  LOP3.LUT P2, RZ, R12, 0x2, RZ, 0xc0, !PT ;  /* 0x000000020cff7812 */ /* 0x000fe2000784c0ff */
[----:B------:R-:W-:Y:S01]  /*dd50*/  STS [R11], R80 ;  /* 0x000000500b007388 */ /* 0x000fe20000000800 */
[----:B------:R-:W-:Y:S01]  /*dd60*/  F2FP.F16.F32.PACK_AB R66, R67, R66 ;  /* 0x000000424342723e */ /* 0x000fe200000000ff */
[----:B------:R-:W2:Y:S01]  /*dd70*/  S2UR UR4, SR_CTAID.X ;  /* 0x00000000000479c3 */ /* 0x000ea20000002500 */
[----:B------:R-:W-:Y:S01]  /*dd80*/  SEL R8, R8, 0xffffffe0, !P2 ;  /* 0xffffffe008087807 */ /* 0x000fe20005000000 */
[----:B------:R-:W-:Y:S01]  /*dd90*/  STS [R11+0x200], R82 ;  /* 0x000200520b007388 */ /* 0x000fe20000000800 */
[----:B------:R-:W-:Y:S01]  /*dda0*/  F2FP.F16.F32.PACK_AB R44, R45, R44 ;  /* 0x0000002c2d2c723e */ /* 0x000fe200000000ff */
[----:B------:R-:W3:Y:S01]  /*ddb0*/  @P5 MUFU.LG2 R7, R7 ;  /* 0x0000000700075308 */ /* 0x000ee20000000c00 */
[----:B------:R-:W-:Y:S01]  /*ddc0*/  F2FP.F16.F32.PACK_AB R46, R47, R46 ;  /* 0x0000002e2f2e723e */ /* 0x000fe200000000ff */
[----:B------:R-:W-:Y:S01]  /*ddd0*/  @P3 VIADD R13, R11, 0x10 ;  /* 0x000000100b0d3836 */ /* 0x000fe20000000000 */
[----:B------:R-:W-:Y:S01]  /*dde0*/  F2FP.F16.F32.PACK_AB R48, R49, R48 ;  /* 0x000000303130723e */ /* 0x000fe200000000ff */
[----:B------:R-:W-:Y:S01]  /*ddf0*/  IMAD.IADD R17, R11, 0x1, R8 ;  /* 0x000000010b117824 */ /* 0x000fe200078e0208 */
[----:B------:R-:W4:Y:S01]  /*de00*/  @!P0 LDC R12, c[0x0][0x2c4] ;  /* 0x0000b100ff0c8b82 */ /* 0x000f220000000800 */
[----:B------:R-:W-:Y:S01]  /*de10*/  IMAD.IADD R19, R8, 0x1, R13 ;  /* 0x0000000108137824 */ /* 0x000fe200078e020d */
[----:B------:R-:W-:Y:S01]  /*de20*/  STS [R13], R76 ;  /* 0x0000004c0d007388 */ /* 0x000fe20000000800 */
[----:B------:R-:W-:Y:S01]  /*de30*/  F2FP.F16.F32.PACK_AB R50, R51, R50 ;  /* 0x000000323332723e */ /* 0x000fe200000000ff */
[----:B------:R-:W5:Y:S01]  /*de40*/  @P4 MUFU.LG2 R6, R6 ;  /* 0x0000000600064308 */ /* 0x000f620000000c00 */
[----:B------:R-:W-:Y:S01]  /*de50*/  F2FP.F16.F32.PACK_AB R52, R53, R52 ;  /* 0x000000343534723e */ /* 0x000fe200000000ff */
[----:B------:R-:W-:Y:S01]  /*de60*/  STS [R13+0x200], R78 ;  /* 0x0002004e0d007388 */ /* 0x000fe20000000800 */
[----:B------:R-:W-:Y:S01]  /*de70*/  F2FP.F16.F32.PACK_AB R54, R55, R54 ;  /* 0x000000363736723e */ /* 0x000fe200000000ff */
[----:B------:R-:W1:Y:S01]  /*de80*/  @!P0 LDC R29, c[0x0][0x270] ;  /* 0x00009c00ff1d8b82 */ /* 0x000e620000000800 */
[----:B------:R-:W-:Y:S01]  /*de90*/  F2FP.F16.F32.PACK_AB R56, R57, R56 ;  /* 0x000000383938723e */ /* 0x000fe200000000ff */
[----:B------:R-:W-:Y:S01]  /*dea0*/  STS [R17], R36 ;  /* 0x0000002411007388 */ /* 0x000fe20000000800 */
[----:B------:R-:W-:Y:S01]  /*deb0*/  F2FP.F16.F32.PACK_AB R58, R9, R58 ;  /* 0x0000003a093a723e */ /* 0x000fe200000000ff */
[----:B---3--:R-:W-:Y:S01]  /*dec0*/  @P5 FMUL.FTZ R7, R7, 0.69314718246459960938 ;  /* 0x3f31721807075820 */ /* 0x008fe20000410000 */
[----:B------:R-:W-:Y:S01]  /*ded0*/  PLOP3.LUT P2, PT, PT, PT, PT, 0x8, 0x0 ;  /* 0x000000000000781c */ /* 0x000fe20003f4e170 */
[----:B------:R-:W-:Y:S01]  /*dee0*/  STS [R17+0x200], R38 ;  /* 0x0002002611007388 */ /* 0x000fe20000000800 */
[----:B------:R-:W-:Y:S01]  /*def0*/  @!P0 PLOP3.LUT P2, PT, P1, PT, PT, 0x80, 0x0 ;  /* 0x000000000000881c */ /* 0x000fe20000f4f070 */
[----:B------:R-:W3:Y:S01]  /*df00*/  @P0 LDC.64 R8, c[0x0][0x2c0] ;  /* 0x0000b000ff080b82 */ /* 0x000ee20000000a00 */
[----:B--2---:R-:W-:Y:S01]  /*df10*/  UIMAD UR7, UR4, -0x40, UR15 ;  /* 0xffffffc0040778a4 */ /* 0x004fe2000f8e020f */
[----:B------:R-:W-:Y:S01]  /*df20*/  STS [R19], R40 ;  /* 0x0000002813007388 */ /* 0x000fe20000000800 */
[----:B------:R-:W-:Y:S03]  /*df30*/  BSSY B0, `(.L_x_1001) ;  /* 0x0000056000007945 */ /* 0x000fe60003800000 */
[----:B------:R-:W-:Y:S02]  /*df40*/  STS [R19+0x200], R42 ;  /* 0x0002002a13007388 */ /* 0x000fe40000000800 */
[----:B------:R-:W2:Y:S02]  /*df50*/  @P0 LDC R28, c[0x0][0x2c0] ;  /* 0x0000b000ff1c0b82 */ /* 0x000ea40000000800 */
[----:B------:R-:W-:Y:S04]  /*df60*/  STS [R11+0x1000], R72 ;  /* 0x001000480b007388 */ /* 0x000fe80000000800 */
[----:B------:R-:W-:Y:S02]  /*df70*/  STS [R11+0x1200], R74 ;  /* 0x0012004a0b007388 */ /* 0x000fe40000000800 */
[----:B----4-:R-:W4:Y:S01]  /*df80*/  @P2 LDC R12, c[0x0][0x2e4] ;  /* 0x0000b900ff0c2b82 */ /* 0x010f220000000800 */
[----:B------:R-:W-:Y:S01]  /*df90*/  ISETP.GE.AND P2, PT, R10, UR7, PT ;  /* 0x000000070a007c0c */ /* 0x000fe2000bf46270 */
[----:B------:R-:W-:Y:S04]  /*dfa0*/  STS [R13+0x1000], R68 ;  /* 0x001000440d007388 */ /* 0x000fe80000000800 */
[----:B------:R-:W-:Y:S01]  /*dfb0*/  STS [R13+0x1200], R70 ;  /* 0x001200460d007388 */ /* 0x000fe20000000800 */
[----:B---3--:R-:W-:Y:S01]  /*dfc0*/  @P0 IMAD R9, R9, R8, RZ ;  /* 0x0000000809090224 */ /* 0x008fe200078e02ff */
[----:B------:R-:W-:-:S02]  /*dfd0*/  LOP3.LUT R8, R3, 0xffffffe0, RZ, 0xc0, !PT ;  /* 0xffffffe003087812 */ /* 0x000fc400078ec0ff */
[----:B------:R-:W-:Y:S01]  /*dfe0*/  STS [R17+0x1000], R60 ;  /* 0x0010003c11007388 */ /* 0x000fe20000000800 */
[----:B------:R-:W3:Y:S03]  /*dff0*/  @P4 LDC R3, c[0x0][0x2e8] ;  /* 0x0000ba00ff034b82 */ /* 0x000ee60000000800 */
[----:B------:R-:W-:Y:S01]  /*e000*/  STS [R17+0x1200], R62 ;  /* 0x0012003e11007388 */ /* 0x000fe20000000800 */
[----:B------:R-:W-:Y:S02]  /*e010*/  IMAD.IADD R8, R5, 0x1, -R8 ;  /* 0x0000000105087824 */ /* 0x000fe400078e0a08 */
[----:B------:R-:W-:Y:S01]  /*e020*/  @!P0 IMAD.MOV.U32 R28, RZ, RZ, 0x1 ;  /* 0x00000001ff1c8424 */ /* 0x000fe200078e00ff */
[----:B------:R-:W-:Y:S01]  /*e030*/  STS [R19+0x1000], R64 ;  /* 0x0010004013007388 */ /* 0x000fe20000000800 */
[----:B------:R-:W-:Y:S01]  /*e040*/  IMAD.MOV.U32 R5, RZ, RZ, 0x7f800000 ;  /* 0x7f800000ff057424 */ /* 0x000fe200078e00ff */
[----:B------:R-:W-:Y:S01]  /*e050*/  LOP3.LUT P3, RZ, R8, 0x3, RZ, 0xc0, !PT ;  /* 0x0000000308ff7812 */ /* 0x000fe2000786c0ff */
[----:B--2---:R-:W-:Y:S01]  /*e060*/  IMAD R10, R28, UR4, RZ ;  /* 0x000000041c0a7c24 */ /* 0x004fe2000f8e02ff */
[----:B------:R-:W-:Y:S01]  /*e070*/  STS [R19+0x1200], R66 ;  /* 0x0012004213007388 */ /* 0x000fe20000000800 */
[----:B------:R-:W-:-:S02]  /*e080*/  IMAD.MOV.U32 R8, RZ, RZ, 0x7f800000 ;  /* 0x7f800000ff087424 */ /* 0x000fc400078e00ff */
[----:B----4-:R-:W-:Y:S01]  /*e090*/  @!P0 IMAD.MOV.U32 R9, RZ, RZ, R12 ;  /* 0x000000ffff098224 */ /* 0x010fe200078e000c */
[----:B------:R-:W-:Y:S04]  /*e0a0*/  STS [R11+0x2000], R44 ;  /* 0x0020002c0b007388 */ /* 0x000fe80000000800 */
[----:B------:R2:W-:Y:S04]  /*e0b0*/  STS [R11+0x2200], R46 ;  /* 0x0022002e0b007388 */ /* 0x0005e80000000800 */
[----:B------:R-:W-:Y:S04]  /*e0c0*/  STS [R13+0x2000], R48 ;  /* 0x002000300d007388 */ /* 0x000fe80000000800 */
[----:B------:R4:W-:Y:S04]  /*e0d0*/  STS [R13+0x2200], R50 ;  /* 0x002200320d007388 */ /* 0x0009e80000000800 */
[----:B------:R-:W-:Y:S04]  /*e0e0*/  STS [R17+0x2000], R52 ;  /* 0x0020003411007388 */ /* 0x000fe80000000800 */
[----:B------:R4:W-:Y:S04]  /*e0f0*/  STS [R17+0x2200], R54 ;  /* 0x0022003611007388 */ /* 0x0009e80000000800 */
[----:B------:R-:W-:Y:S04]  /*e100*/  STS [R19+0x2000], R56 ;  /* 0x0020003813007388 */ /* 0x000fe80000000800 */
[----:B------:R4:W-:Y:S01]  /*e110*/  STS [R19+0x2200], R58 ;  /* 0x0022003a13007388 */ /* 0x0009e20000000800 */
[----:B--2---:R-:W-:-:S02]  /*e120*/  @P0 IMAD.MOV.U32 R11, RZ, RZ, 0x1 ;  /* 0x00000001ff0b0424 */ /* 0x004fc400078e00ff */
[----:B-1----:R-:W-:Y:S01]  /*e130*/  @!P0 IMAD R11, R12, R29, RZ ;  /* 0x0000001d0c0b8224 */ /* 0x002fe200078e02ff */
[----:B------:R-:W-:Y:S01]  /*e140*/  BAR.SYNC.DEFER_BLOCKING 0x0 ;  /* 0x0000000000007b1d */ /* 0x000fe20000010000 */
[----:B-----5:R-:W-:-:S04]  /*e150*/  @P4 FMUL.FTZ R29, R6, 0.69314718246459960938 ;  /* 0x3f317218061d4820 */ /* 0x020fc80000410000 */
[----:B---3--:R-:W-:-:S03]  /*e160*/  @P4 FFMA.FTZ R8, R0, R3, R29 ;  /* 0x0000000300084223 */ /* 0x008fc6000001001d */
[----:B----4-:R-:W1:Y:S01]  /*e170*/  @P5 LDC R13, c[0x0][0x2e8] ;  /* 0x0000ba00ff0d5b82 */ /* 0x010e620000000800 */
[----:B------:R-:W2:Y:S01]  /*e180*/  S2R R16, SR_CTAID.Y ;  /* 0x0000000000107919 */ /* 0x000ea20000002600 */
[----:B------:R-:W3:Y:S01]  /*e190*/  S2R R18, SR_CTAID.Z ;  /* 0x0000000000127919 */ /* 0x000ee20000002700 */
[----:B------:R-:W4:Y:S01]  /*e1a0*/  S2R R30, SR_TID.X ;  /* 0x00000000001e7919 */ /* 0x000f220000002100 */
[----:B------:R1:W1:Y:S04]  /*e1b0*/  LDS.128 R24, [R166+0x800] ;  /* 0x00080000a6187984 */ /* 0x0002680000000c00 */
[----:B------:R1:W1:Y:S02]  /*e1c0*/  LDS.128 R20, [R166+0x1800] ;  /* 0x00180000a6147984 */ /* 0x0002640000000c00 */
[----:B-1----:R-:W-:Y:S01]  /*e1d0*/  @P5 FFMA.FTZ R5, R2, R13, R7 ;  /* 0x0000000d02055223 */ /* 0x002fe20000010007 */
[----:B--2---:R-:W-:-:S05]  /*e1e0*/  IMAD R11, R16, R11, RZ ;  /* 0x0000000b100b7224 */ /* 0x004fca00078e02ff */
[----:B------:R-:W-:-:S05]  /*e1f0*/  SEL R11, R11, RZ, !P6 ;  /* 0x000000ff0b0b7207 */ /* 0x000fca0007000000 */
[----:B---3--:R-:W-:Y:S01]  /*e200*/  IMAD R17, R18, R9, R11 ;  /* 0x0000000912117224 */ /* 0x008fe200078e020b */
[----:B----4-:R-:W-:Y:S01]  /*e210*/  SHF.R.S32.HI R11, RZ, 0x1f, R30 ;  /* 0x0000001fff0b7819 */ /* 0x010fe2000001141e */
[----:B------:R-:W-:-:S03]  /*e220*/  IMAD.SHL.U32 R9, R10, 0x40, RZ ;  /* 0x000000400a097824 */ /* 0x000fc600078e00ff */
[----:B------:R-:W-:Y:S02]  /*e230*/  LEA.HI R30, R11, R30, RZ, 0x2 ;  /* 0x0000001e0b1e7211 */ /* 0x000fe400078f10ff */
[----:B------:R-:W-:Y:S02]  /*e240*/  SHF.R.S32.HI R19, RZ, 0x1f, R9 ;  /* 0x0000001fff137819 */ /* 0x000fe40000011409 */
[--C-:B------:R-:W-:Y:S02]  /*e250*/  IADD3 R9, P1, P0, R9, R14, R17.reuse ;  /* 0x0000000e09097210 */ /* 0x100fe4000783e011 */
[----:B------:R-:W-:-:S04]  /*e260*/  SHF.R.S32.HI R14, RZ, 0x1f, R17 ;  /* 0x0000001fff0e7819 */ /* 0x000fc80000011411 */
[----:B------:R-:W-:Y:S01]  /*e270*/  IADD3.X R14, R19, R15, R14, P1, P0 ;  /* 0x0000000f130e7210 */ /* 0x000fe20000fe040e */
[----:B------:R-:W-:Y:S06]  /*e280*/  @P3 BRA `(.L_x_1002) ;  /* 0x0000000000803947 */ /* 0x000fec0003800000 */
[----:B------:R-:W1:Y:S01]  /*e290*/  S2R R0, SR_TID.X ;  /* 0x0000000000007919 */ /* 0x000e620000002100 */
[----:B------:R-:W-:Y:S01]  /*e2a0*/  UIMAD UR5, UR4, -0x40, UR15 ;  /* 0xffffffc0040578a4 */ /* 0x000fe2000f8e020f */
        /* <DEDUP_REMOVED lines=14> */
[----:B------:R-:W-:-:S04]  /*e390*/  ISETP.GE.AND P4, PT, R11, UR5, PT ;  /* 0x000000050b007c0c */ /* 0x000fc8000bf86270 */
[----:B------:R-:W-:-:S09]  /*e3a0*/  ISETP.GE.AND P3, PT, R13, UR5, PT ;  /* 0x000000050d007c0c */ /* 0x000fd2000bf66270 */
[----:B------:R-:W1:Y:S01]  /*e3b0*/  @!P4 LDC.64 R6, c[0x0][0x2b0] ;  /* 0x0000ac00ff06cb82 */ /* 0x000e620000000a00 */
[----:B------:R-:W-:-:S03]  /*e3c0*/  @!P4 IMAD R11, R11, R28, RZ ;  /* 0x0000001c0b0bc224 */ /* 0x000fc600078e02ff */
[----:B------:R-:W-:Y:S02]  /*e3d0*/  @!P3 IMAD R13, R13, R28, RZ ;  /* 0x0000001c0d0db224 */ /* 0x000fe400078e02ff */
        /* <DEDUP_REMOVED lines=11> */
.L_x_1002:
[----:B------:R-:W-:Y:S05]  /*e490*/  BSYNC B0 ;  /* 0x0000000000007941 */ /* 0x000fea0003800000 */
.L_x_1001:
[----:B-1----:R-:W-:Y:S01]  /*e4a0*/  SHF.R.S32.HI R2, RZ, 0x1f, R18 ;  /* 0x0000001fff027819 */ /* 0x002fe20000011412 */
[----:B------:R-:W-:Y:S01]  /*e4b0*/  ULDC.64 UR4, c[0x0][0x2a0] ;  /* 0x0000a80000047ab9 */ /* 0x000fe20000000a00 */
[----:B------:R-:W-:Y:S01]  /*e4c0*/  SHF.R.S32.HI R0, RZ, 0x1f, R174 ;  /* 0x0000001fff007819 */ /* 0x000fe200000114ae */
[----:B------:R1:W2:Y:S01]  /*e4d0*/  LDS.128 R12, [R166] ;  /* 0x00000000a60c7984 */ /* 0x0002a20000000c00 */
[----:B------:R-:W-:Y:S01]  /*e4e0*/  IADD3 R6, P0, R174, UR8, RZ ;  /* 0x00000008ae067c10 */ /* 0x000fe2000ff1e0ff */
[----:B------:R-:W-:Y:S01]  /*e4f0*/  IMAD R3, R2, UR4, RZ ;  /* 0x0000000402037c24 */ /* 0x000fe2000f8e02ff */
[----:B------:R-:W-:Y:S01]  /*e500*/  LEA.HI.SX32 R4, R4, 0x20, 0x1e ;  /* 0x0000002004047811 */ /* 0x000fe200078ff2ff */
[----:B------:R1:W3:Y:S01]  /*e510*/  LDS.128 R8, [R166+0x1000] ;  /* 0x00100000a6087984 */ /* 0x0002e20000000c00 */
[----:B------:R-:W-:Y:S01]  /*e520*/  IADD3.X R7, R0, UR6, RZ, P0, !PT ;  /* 0x0000000600077c10 */ /* 0x000fe200087fe4ff */
[----:B------:R-:W-:Y:S01]  /*e530*/  IMAD R0, R18, UR5, R3 ;  /* 0x0000000512007c24 */ /* 0x000fe2000f8e0203 */
[----:B------:R-:W-:Y:S01]  /*e540*/  ISETP.GE.AND P0, PT, R4, UR7, PT ;  /* 0x0000000704007c0c */ /* 0x000fe2000bf06270 */
[----:B------:R-:W-:Y:S01]  /*e550*/  IMAD.U32 R2, RZ, RZ, UR14 ;  /* 0x0000000eff027e24 */ /* 0x000fe2000f8e00ff */
[----:B------:R-:W-:Y:S01]  /*e560*/  SHF.R.S32.HI R30, RZ, 0x2, R30 ;  /* 0x00000002ff1e7819 */ /* 0x000fe2000001141e */
[----:B------:R-:W-:Y:S01]  /*e570*/  IMAD.WIDE.U32 R18, R18, UR4, R6 ;  /* 0x0000000412127c25 */ /* 0x000fe2000f8e0006 */
[----:B------:R-:W-:Y:S01]  /*e580*/  BSSY B0, `(.L_x_1003) ;  /* 0x0000016000007945 */ /* 0x000fe20003800000 */
[----:B------:R1:W4:Y:S01]  /*e590*/  LDS.128 R4, [R166+0x2000] ;  /* 0x00200000a6047984 */ /* 0x0003220000000c00 */
[----:B------:R-:W-:Y:S01]  /*e5a0*/  SHF.R.S32.HI R31, RZ, 0x1f, R30 ;  /* 0x0000001fff1f7819 */ /* 0x000fe2000001141e */
[----:B------:R-:W-:-:S02]  /*e5b0*/  IMAD.IADD R17, R19, 0x1, R0 ;  /* 0x0000000113117824 */ /* 0x000fc400078e0200 */
        /* <DEDUP_REMOVED lines=18> */
.L_x_1004:
[----:B------:R-:W-:Y:S05]  /*e6e0*/  BSYNC B0 ;  /* 0x0000000000007941 */ /* 0x000fea0003800000 */
.L_x_1003:
        /* <DEDUP_REMOVED lines=23> */
.L_x_972:
[----:B------:R-:W-:Y:S01]  /*e860*/  UISETP.NE.AND UP2, UPT, UR13, -0x1, UPT ;  /* 0xffffffff0d00788c */ /* 0x000fe2000bf45270 */
[----:B------:R-:W-:Y:S01]  /*e870*/  LEA.HI R11, R11, R94, RZ, 0x2 ;  /* 0x0000005e0b0b7211 */ /* 0x000fe200078f10ff */
[----:B------:R-:W-:Y:S01]  /*e880*/  ULDC.U8 UR8, c[0x0][0x3d8] ;  /* 0x0000f60000087ab9 */ /* 0x000fe20000000000 */
[----:B------:R-:W-:Y:S01]  /*e890*/  ULDC.U8 UR11, c[0x0][0x3d9] ;  /* 0x0000f640000b7ab9 */ /* 0x000fe20000000000 */
[----:B------:R-:W-:Y:S01]  /*e8a0*/  UISETP.NE.AND UP3, UPT, UR8, URZ, UPT ;  /* 0x0000003f0800728c */ /* 0x000fe2000bf65270 */
[----:B------:R-:W-:Y:S01]  /*e8b0*/  LOP3.LUT R3, R11, 0xfffffffc, RZ, 0xc0, !PT ;  /* 0xfffffffc0b037812 */ /* 0x000fe200078ec0ff */
[----:B------:R-:W-:Y:S02]  /*e8c0*/  UISETP.NE.AND UP1, UPT, UR11, URZ, UPT ;  /* 0x0000003f0b00728c */ /* 0x000fe4000bf25270 */
[----:B------:R-:W-:Y:S02]  /*e8d0*/  UISETP.EQ.AND UP3, UPT, UR11, URZ, UP3 ;  /* 0x0000003f0b00728c */ /* 0x000fe40009f62270 */
[----:B------:R-:W-:Y:S01]  /*e8e0*/  IMAD.IADD R94, R94, 0x1, -R3 ;  /* 0x000000015e5e7824 */ /* 0x000fe200078e0a03 */
[----:B------:R-:W-:Y:S01]  /*e8f0*/  @!UP2 USHF.R.S32.HI UR9, URZ, 0x1f, UR23 ;  /* 0x0000001f3f09a899 */ /* 0x000fe20008011417 */
[----:B------:R-:W-:Y:S01]  /*e900*/  PLOP3.LUT P0, PT, PT, PT, UP1, 0x80, 0x0 ;  /* 0x000000000000781c */ /* 0x000fe20003f0f018 */
[----:B------:R-:W-:Y:S01]  /*e910*/  @UP2 ULDC.64 UR6, c[0x0][0x298] ;  /* 0x0000a60000062ab9 */ /* 0x000fe20000000a00 */
[----:B------:R-:W-:Y:S01]  /*e920*/  @!UP2 ULDC.64 UR4, c[0x0][0x290] ;  /* 0x0000a4000004aab9 */ /* 0x000fe20000000a00 */
[----:B------:R-:W-:Y:S01]  /*e930*/  @UP2 UIMAD.WIDE.U32 UR16, UR13, UR6, URZ ;  /* 0x000000060d1022a5 */ /* 0x000fe2000f8e003f */
[----:B------:R-:W-:Y:S01]  /*e940*/  IMAD.SHL.U32 R4, R94, 0x8, RZ ;  /* 0x000000085e047824 */ /* 0x000fe200078e00ff */
[----:B------:R-:W-:-:S02]  /*e950*/  UISETP.NE.OR UP0, UPT, UR13, -0x1, !UP3 ;  /* 0xffffffff0d00788c */ /* 0x000fc4000df05670 */
[----:B------:R-:W-:Y:S02]  /*e960*/  @!UP2 UIMAD UR6, UR9, UR4, URZ ;  /* 0x000000040906a2a4 */ /* 0x000fe4000f8e023f */
[----:B------:R-:W-:Y:S02]  /*e970*/  @!UP2 UIMAD.WIDE.U32 UR24, UR23, UR4, URZ ;  /* 0x000000041718a2a5 */ /* 0x000fe4000f8e003f */
[----:B------:R-:W-:Y:S02]  /*e980*/  @!UP2 UIMAD UR6, UR23, UR5, UR6 ;  /* 0x000000051706a2a4 */ /* 0x000fe4000f8e0206 */
[----:B------:R-:W-:Y:S01]  /*e990*/  @UP2 UIMAD UR7, UR13, UR7, UR17 ;  /* 0x000000070d0722a4 */ /* 0x000fe2000f8e0211 */
[----:B------:R-:W-:Y:S01]  /*e9a0*/  @UP1 ULDC.64 UR4, c[0x0][0x2c0] ;  /* 0x0000b00000041ab9 */ /* 0x000fe20000000a00 */
[----:B------:R-:W-:Y:S01]  /*e9b0*/  @!UP3 UMOV UR26, URZ ;  /* 0x0000003f001abc82 */ /* 0x000fe20008000000 */
[----:B------:R-:W-:Y:S01]  /*e9c0*/  @UP1 UIMAD UR11, UR5, UR4, URZ ;  /* 0x00000004050b12a4 */ /* 0x000fe2000f8e023f */
[----:B------:R-:W-:-:S02]  /*e9d0*/  @!UP3 UMOV UR27, URZ ;  /* 0x0000003f001bbc82 */ /* 0x000fc40008000000 */
[----:B------:R-:W-:Y:S01]  /*e9e0*/  @UP3 ULDC UR4, c[0x0][0x2c4] ;  /* 0x0000b10000043ab9 */ /* 0x000fe20000000800 */
[----:B------:R-:W-:Y:S01]  /*e9f0*/  @UP1 ULDC UR12, c[0x0][0x2c0] ;  /* 0x0000b000000c1ab9 */ /* 0x000fe20000000800 */
[----:B------:R-:W-:Y:S01]  /*ea00*/  @!UP0 UIMAD UR13, UR23, UR4, URZ ;  /* 0x00000004170d82a4 */ /* 0x000fe2000f8e023f */
[----:B------:R-:W-:Y:S01]  /*ea10*/  @UP1 UMOV UR9, 0x1 ;  /* 0x0000000100091882 */ /* 0x000fe20000000000 */
[----:B------:R-:W-:Y:S02]  /*ea20*/  @!UP2 UIADD3 UR7, UR25, UR6, URZ ;  /* 0x000000061907a290 */ /* 0x000fe4000fffe03f */
[----:B------:R-:W-:Y:S01]  /*ea30*/  @UP3 USHF.R.S32.HI UR4, URZ, 0x1f, UR13 ;  /* 0x0000001f3f043899 */ /* 0x000fe2000801140d */
[----:B------:R-:W-:Y:S02]  /*ea40*/  @!UP2 UMOV UR16, UR24 ;  /* 0x000000180010ac82 */ /* 0x000fe40008000000 */
        /* <DEDUP_REMOVED lines=9> */
.L_x_1005:
[----:B------:R-:W-:Y:S01]  /*eae0*/  USHF.R.S32.HI UR6, URZ, 0x1f, UR10 ;  /* 0x0000001f3f067899 */ /* 0x000fe2000801140a */
[C---:B------:R-:W-:Y:S01]  /*eaf0*/  IADD3 R2, P0, R4.reuse, UR16, RZ ;  /* 0x0000001004027c10 */ /* 0x040fe2000ff1e0ff */
[----:B------:R-:W-:Y:S01]  /*eb00*/  UIADD3 UR15, -UR19, UR15, URZ ;  /* 0x0000000f130f7290 */ /* 0x000fe2000fffe13f */
[----:B------:R-:W-:Y:S01]  /*eb10*/  SHF.R.S32.HI R12, RZ, 0x2, R11 ;  /* 0x00000002ff0c7819 */ /* 0x000fe2000001140b */
[----:B------:R-:W-:Y:S01]  /*eb20*/  ULDC.64 UR4, c[0x0][0x2a0] ;  /* 0x0000a80000047ab9 */ /* 0x000fe20000000a00 */
[----:B------:R-:W-:Y:S01]  /*eb30*/  UIMAD UR9, UR23, UR9, URZ ;  /* 0x00000009170972a4 */ /* 0x000fe2000f8e023f */
[----:B------:R-:W-:Y:S01]  /*eb40*/  LEA.HI.X.SX32 R3, R4, UR7, 0x1, P0 ;  /* 0x0000000704037c11 */ /* 0x000fe200080f0eff */
[----:B------:R-:W-:Y:S01]  /*eb50*/  UIMAD UR6, UR6, UR4, URZ ;  /* 0x00000004060672a4 */ /* 0x000fe2000f8e023f */
[----:B------:R-:W-:Y:S01]  /*eb60*/  ISETP.GE.AND P0, PT, R12, UR15, PT ;  /* 0x0000000f0c007c0c */ /* 0x000fe2000bf06270 */
[----:B------:R-:W-:Y:S01]  /*eb70*/  USEL UR9, UR9, URZ, !UP3 ;  /* 0x0000003f09097287 */ /* 0x000fe2000d800000 */
[----:B------:R-:W-:Y:S01]  /*eb80*/  IMAD.U32 R6, RZ, RZ, UR4 ;  /* 0x00000004ff067e24 */ /* 0x000fe2000f8e00ff */
[----:B------:R-:W-:Y:S01]  /*eb90*/  UIMAD UR5, UR10, UR5, UR6 ;  /* 0x000000050a0572a4 */ /* 0x000fe2000f8e0206 */
[----:B------:R-:W-:Y:S01]  /*eba0*/  ISETP.NE.AND P5, PT, R94, RZ, PT ;  /* 0x000000ff5e00720c */ /* 0x000fe20003fa5270 */
[----:B------:R-:W-:Y:S01]  /*ebb0*/  UIMAD UR6, UR19, UR12, URZ ;  /* 0x0000000c130672a4 */ /* 0x000fe2000f8e023f */
[----:B------:R-:W-:Y:S01]  /*ebc0*/  IMAD.WIDE.U32 R6, R6, UR10, R2 ;  /* 0x0000000a06067c25 */ /* 0x000fe2000f8e0002 */
[----:B------:R-:W-:Y:S01]  /*ebd0*/  UIMAD UR9, UR10, UR11, UR9 ;  /* 0x0000000b0a0972a4 */ /* 0x000fe2000f8e0209 */
[--C-:B------:R-:W-:Y:S01]  /*ebe0*/  SHF.R.S32.HI R13, RZ, 0x1f, R12.reuse ;  /* 0x0000001fff0d7819 */ /* 0x100fe2000001140c */
[----:B------:R-:W-:Y:S01]  /*ebf0*/  USHF.R.S32.HI UR4, URZ, 0x1f, UR6 ;  /* 0x0000001f3f047899 */ /* 0x000fe20008011406 */
[C---:B------:R-:W-:Y:S01]  /*ec00*/  VIADD R0, R12.reuse, 0x20 ;  /* 0x000000200c007836 */ /* 0x040fe20000000000 */
[----:B------:R-:W-:Y:S01]  /*ec10*/  USHF.R.S32.HI UR7, URZ, 0x1f, UR9 ;  /* 0x0000001f3f077899 */ /* 0x000fe20008011409 */
[----:B------:R-:W-:Y:S01]  /*ec20*/  IMAD.U32 R11, RZ, RZ, UR14 ;  /* 0x0000000eff0b7e24 */ /* 0x000fe2000f8e00ff */
[----:B------:R-:W-:Y:S01]  /*ec30*/  UIADD3 UR6, UP1, UP0, UR6, UR26, UR9 ;  /* 0x0000001a06067290 */ /* 0x000fe2000f83e009 */
[----:B------:R-:W-:Y:S01]  /*ec40*/  VIADD R9, R7, UR5 ;  /* 0x0000000507097c36 */ /* 0x000fe20008000000 */
[----:B------:R-:W-:Y:S01]  /*ec50*/  BSSY B0, `(.L_x_1006) ;  /* 0x0000019000007945 */ /* 0x000fe20003800000 */
[----:B------:R-:W-:Y:S01]  /*ec60*/  ISETP.GE.OR P6, PT, R12, UR15, P5 ;  /* 0x0000000f0c007c0c */ /* 0x000fe2000afc6670 */
[----:B------:R-:W-:Y:S01]  /*ec70*/  UIADD3.X UR26, UR4, UR27, UR7, UP1, UP0 ;  /* 0x0000001b041a7290 */ /* 0x000fe20008fe0407 */
[C---:B------:R-:W-:Y:S01]  /*ec80*/  ISETP.GE.AND P4, PT, R0.reuse, UR15, PT ;  /* 0x0000000f00007c0c */ /* 0x040fe2000bf86270 */
[----:B------:R-:W-:Y:S01]  /*ec90*/  IMAD.WIDE R10, R11, 0x40, R12 ;  /* 0x000000400b0a7825 */ /* 0x000fe200078e020c */
[----:B------:R-:W-:-:S03]  /*eca0*/  ISETP.GE.OR P5, PT, R0, UR15, P5 ;  /* 0x0000000f00007c0c */ /* 0x000fc6000afa6670 */
[C---:B------:R-:W-:Y:S02]  /*ecb0*/  VIADD R3, R4.reuse, 0x20 ;  /* 0x0000002004037836 */ /* 0x040fe40000000000 */
[----:B------:R-:W-:Y:S01]  /*ecc0*/  VIADD R2, R4, 0x40 ;  /* 0x0000004004027836 */ /* 0x000fe20000000000 */
[----:B------:R-:W-:Y:S07]  /*ecd0*/  @P0 BRA `(.L_x_1007) ;  /* 0x0000000000400947 */ /* 0x000fee0003800000 */
        /* <DEDUP_REMOVED lines=16> */
.L_x_1007:
[----:B------:R-:W-:Y:S05]  /*ede0*/  BSYNC B0 ;  /* 0x0000000000007941 */ /* 0x000fea0003800000 */
.L_x_1006:
        /* <DEDUP_REMOVED lines=20> */
.L_x_1009:
[----:B------:R-:W-:Y:S05]  /*ef30*/  BSYNC B0 ;  /* 0x0000000000007941 */ /* 0x000fea0003800000 */
.L_x_1008:
        /* <DEDUP_REMOVED lines=10> */
.L_x_1011:
[----:B------:R-:W-:Y:S05]  /*efe0*/  BSYNC B0 ;  /* 0x0000000000007941 */ /* 0x000fea0003800000 */
.L_x_1010:
        /* <DEDUP_REMOVED lines=10> */
.L_x_1012:
        /* <DEDUP_REMOVED lines=15> */
.L_x_1165:


//--------------------- .text._ZN5flash16flash_fwd_kernelI23Flash_fwd_kernel_traitsILi96ELi64ELi64ELi4ELb0ELb0EN7cutlass6half_tE19Flash_kernel_traitsILi96ELi64ELi64ELi4ES3_EELb0ELb1ELb0ELb0ELb0ELb0ELb1ELb0EEEvNS_16Flash_fwd_paramsE --------------------------
	.section	.text._ZN5flash16flash_fwd_kernelI23Flash_fwd_kernel_traitsILi96ELi64ELi64ELi4ELb0ELb0EN7cutlass6half_tE19Flash_kernel_traitsILi96ELi64ELi64ELi4ES3_EELb0ELb1ELb0ELb0ELb0ELb0ELb1ELb0EEEvNS_16Flash_fwd_paramsE,"ax",@progbits
	.align	128
        .global         _ZN5flash16flash_fwd_kernelI23Flash_fwd_kernel_traitsILi96ELi64ELi64ELi4ELb0ELb0EN7cutlass6half_tE19Flash_kernel_traitsILi96ELi64ELi64ELi4ES3_EELb0ELb1ELb0ELb0ELb0ELb0ELb1ELb0EEEvNS_16Flash_fwd_paramsE
        .type           _ZN5flash16flash_fwd_kernelI23Flash_fwd_kernel_traitsILi96ELi64ELi64ELi4ELb0ELb0EN7cutlass6half_tE19Flash_kernel_traitsILi96ELi64ELi64ELi4ES3_EELb0ELb1ELb0ELb0ELb0ELb0ELb1ELb0EEEvNS_16Flash_fwd_paramsE,@function
        .size           _ZN5flash16flash_fwd_kernelI23Flash_fwd_kernel_traitsILi96ELi64ELi64ELi4ELb0ELb0EN7cutlass6half_tE19Flash_kernel_traitsILi96ELi64ELi64ELi4ES3_EELb0ELb1ELb0ELb0ELb0ELb0ELb1ELb0EEEvNS_16Flash_fwd_paramsE,(.L_x_1166 - _ZN5flash16flash_fwd_kernelI23Flash_fwd_kernel_traitsILi96ELi64ELi64ELi4ELb0ELb0EN7cutlass6half_tE19Flash_kernel_traitsILi96ELi64ELi64ELi4ES3_EELb0ELb1ELb0ELb0ELb0ELb0ELb1ELb0EEEvNS_16Flash_fwd_paramsE)
        .other          _ZN5flash16flash_fwd_kernelI23Flash_fwd_kernel_traitsILi96ELi64ELi64ELi4ELb0ELb0EN7cutlass6half_tE19Flash_kernel_traitsILi96ELi64ELi64ELi4ES3_EELb0ELb1ELb0ELb0ELb0ELb0ELb1ELb0EEEvNS_16Flash_fwd_paramsE,@"STO_CUDA_ENTRY STV_DEFAULT"
_ZN5flash16flash_fwd_kernelI23Flash_fwd_kernel_traitsILi96ELi64ELi64ELi4ELb0ELb0EN7cutlass6half_tE19Flash_kernel_traitsILi96ELi64ELi64ELi4ES3_EELb0ELb1ELb0ELb0ELb0ELb0ELb1ELb0EEEvNS_16Flash_fwd_paramsE:
.text._ZN5flash16flash_fwd_kernelI23Flash_fwd_kernel_traitsILi96ELi64ELi64ELi4ELb0ELb0EN7cutlass6half_tE19Flash_kernel_traitsILi96ELi64ELi64ELi4ES3_EELb0ELb1ELb0ELb0ELb0ELb0ELb1ELb0EEEvNS_16Flash_fwd_paramsE:
        /* <DEDUP_REMOVED lines=38> */
.L_x_1013:
[----:B------:R-:W1:Y:S02]  /*0260*/  LDC R5, c[0x0][0x2c8] ;  /* 0x0000b200ff057b82 */ /* 0x000e640000000800 */
.L_x_1014:
        /* <DEDUP_REMOVED lines=36> */
[----:B------:R-:W-:Y:S02]  /*04b0*/  LOP3.LUT R7, R23, 0xfffffffc, RZ, 0xc0, !PT ;  /* 0xfffffffc17077812 */ /* 0x000fe400078ec0ff */
[----:B------:R-:W-:-:S02]  /*04c0*/  SHF.R.S32.HI R18, RZ, 0x2, R23 ;  /* 0x00000002ff127819 */ /* 0x000fc40000011417 */
[----:B------:R-:W-:Y:S01]  /*04d0*/  SHF.R.S32.HI R15, RZ, 0x3, R5 ;  /* 0x00000003ff0f7819 */ /* 0x000fe20000011405 */
[----:B------:R-:W-:Y:S01]  /*04e0*/  IMAD.IADD R138, R84, 0x1, -R7 ;  /* 0x00000001548a7824 */ /* 0x000fe200078e0a07 */
[----:B------:R-:W-:Y:S01]  /*04f0*/  ISETP.NE.AND P1, PT, R17, -0x1, PT ;  /* 0xffffffff1100780c */ /* 0x000fe20003f25270 */
[----:B------:R-:W-:Y:S01]  /*0500*/  VIADD R9, R18, 0x20 ;  /* 0x0000002012097836 */ /* 0x000fe20000000000 */
[----:B------:R-:W-:Y:S01]  /*0510*/  LOP3.LUT R5, R5, 0xfffffff8, RZ, 0xc0, !PT ;  /* 0xfffffff805057812 */ /* 0x000fe200078ec0ff */
[----:B------:R-:W-:Y:S01]  /*0520*/  IMAD.SHL.U32 R7, R15, 0x40, RZ ;  /* 0x000000400f077824 */ /* 0x000fe200078e00ff */
[----:B------:R-:W-:Y:S02]  /*0530*/  SHF.L.U32 R138, R138, 0x3, RZ ;  /* 0x000000038a8a7819 */ /* 0x000fe400000006ff */
[----:B------:R-:W-:Y:S01]  /*0540*/  LEA.HI R23, R23, R18, RZ, 0x1 ;  /* 0x0000001217177211 */ /* 0x000fe200078f08ff */
        /* <DEDUP_REMOVED lines=10> */
[----:B------:R-:W-:-:S02]  /*05f0*/  SHF.R.S32.HI R89, RZ, 0x5, R86 ;  /* 0x00000005ff597819 */ /* 0x000fc40000011456 */
[----:B------:R-:W-:Y:S01]  /*0600*/  IMAD.IADD R24, R18, 0x1, -R23 ;  /* 0x0000000112187824 */ /* 0x000fe200078e0a17 */
[----:B------:R-:W-:Y:S02]  /*0610*/  LOP3.LUT R22, R27, R22, RZ, 0x3c, !PT ;  /* 0x000000161b167212 */ /* 0x000fe400078e3cff */
[----:B------:R-:W-:Y:S01]  /*0620*/  SHF.R.S32.HI R19, RZ, 0x1f, R18 ;  /* 0x0000001fff137819 */ /* 0x000fe20000011412 */
[----:B------:R-:W-:Y:S01]  /*0630*/  IMAD R129, R89, 0x8, R24 ;  /* 0x0000000859817824 */ /* 0x000fe200078e0218 */
[----:B--2---:R-:W2:Y:S01]  /*0640*/  MUFU.RCP R2, R4 ;  /* 0x0000000400027308 */ /* 0x004ea20000001000 */
[----:B------:R-:W-:Y:S01]  /*0650*/  SHF.R.S32.HI R139, RZ, 0x1f, R138 ;  /* 0x0000001fff8b7819 */ /* 0x000fe2000001148a */
[----:B------:R-:W-:Y:S02]  /*0660*/  IMAD.WIDE R140, R141, 0x40, R18 ;  /* 0x000000408d8c7825 */ /* 0x000fe400078e0212 */
[----:B------:R-:W-:Y:S02]  /*0670*/  LEA R129, R129, R22, 0x5 ;  /* 0x0000001681817211 */ /* 0x000fe400078e28ff */
[----:B---3--:R-:W-:-:S04]  /*0680*/  @P4 IMAD.WIDE.U32 R22, R128, R6, RZ ;  /* 0x0000000680164225 */ /* 0x008fc800078e00ff */
[----:B--2---:R-:W-:Y:S02]  /*0690*/  VIADD R2, R2, 0xffffffe ;  /* 0x0ffffffe02027836 */ /* 0x004fe40000000000 */
[----:B------:R-:W-:Y:S02]  /*06a0*/  IMAD.IADD R4, R132, 0x1, -R91 ;  /* 0x0000000184047824 */ /* 0x000fe400078e0a5b */
[----:B------:R-:W2:Y:S01]  /*06b0*/  F2I.FTZ.U32.TRUNC.NTZ R3, R2 ;  /* 0x0000000200037305 */ /* 0x000ea2000021f000 */
[----:B------:R-:W-:Y:S01]  /*06c0*/  @P4 IMAD.MOV.U32 R6, RZ, RZ, R22 ;  /* 0x000000ffff064224 */ /* 0x000fe200078e0016 */
[----:B------:R-:W-:Y:S01]  /*06d0*/  @P1 IADD3 R22, R12, R17, RZ ;  /* 0x000000110c161210 */ /* 0x000fe20007ffe0ff */
[----:B------:R-:W-:Y:S01]  /*06e0*/  @P4 IMAD R7, R128, R7, R23 ;  /* 0x0000000780074224 */ /* 0x000fe200078e0217 */
        /* <DEDUP_REMOVED lines=8> */
[----:B------:R-:W-:Y:S02]  /*0770*/  LEA.HI R11, R20, R20, RZ, 0x1 ;  /* 0x00000014140b7211 */ /* 0x000fe400078f08ff */
        /* <DEDUP_REMOVED lines=14> */
[----:B------:R-:W-:Y:S02]  /*0860*/  LEA.HI R14, R21, R4, RZ, 0x3 ;  /* 0x00000004150e7211 */ /* 0x000fe400078f18ff */
[----:B------:R-:W-:Y:S01]  /*0870*/  @!P4 SHF.R.S32.HI R21, RZ, 0x1f, R10 ;  /* 0x0000001fff15c819 */ /* 0x000fe2000001140a */
[----:B------:R-:W-:Y:S02]  /*0880*/  IMAD.IADD R85, R4, 0x1, -R85 ;  /* 0x0000000104557824 */ /* 0x000fe400078e0a55 */
[----:B------:R-:W-:Y:S01]  /*0890*/  @!P3 IMAD.IADD R26, R26, 0x1, -R13 ;  /* 0x000000011a1ab824 */ /* 0x000fe200078e0a0d */
[----:B------:R-:W3:Y:S01]  /*08a0*/  @P1 LDC.64 R4, c[0x0][0x250] ;  /* 0x00009400ff041b82 */ /* 0x000ee20000000a00 */
[----:B------:R-:W-:Y:S01]  /*08b0*/  @!P3 VIADD R99, R99, 0x1 ;  /* 0x000000016363b836 */ /* 0x000fe20000000000 */
[----:B------:R-:W-:-:S02]  /*08c0*/  ISETP.NE.AND P3, PT, R8, RZ, PT ;  /* 0x000000ff0800720c */ /* 0x000fc40003f65270 */
[----:B------:R-:W-:Y:S02]  /*08d0*/  ISETP.GE.U32.AND P5, PT, R26, R13, PT ;  /* 0x0000000d1a00720c */ /* 0x000fe40003fa6070 */
[----:B------:R-:W-:-:S05]  /*08e0*/  LOP3.LUT R13, R11, 0x7fffffe, RZ, 0xc0, !PT ;  /* 0x07fffffe0b0d7812 */ /* 0x000fca00078ec0ff */
[----:B------:R-:W-:Y:S01]  /*08f0*/  IMAD.IADD R13, R20, 0x1, -R13 ;  /* 0x00000001140d7824 */ /* 0x000fe200078e0a0d */
[----:B------:R-:W-:Y:S01]  /*0900*/  LOP3.LUT R20, R25, R8, RZ, 0x3c, !PT ;  /* 0x0000000819147212 */ /* 0x000fe200078e3cff */
[----:B--2---:R-:W-:-:S03]  /*0910*/  @!P4 IMAD R21, R21, R2, RZ ;  /* 0x000000021515c224 */ /* 0x004fc600078e02ff */
[----:B------:R-:W-:Y:S01]  /*0920*/  ISETP.GE.AND P2, PT, R20, RZ, PT ;  /* 0x000000ff1400720c */ /* 0x000fe20003f46270 */
[C---:B------:R-:W-:Y:S02]  /*0930*/  @!P4 IMAD R3, R10.reuse, R3, R21 ;  /* 0x000000030a03c224 */ /* 0x040fe400078e0215 */
[----:B------:R-:W-:-:S04]  /*0940*/  @!P4 IMAD.WIDE.U32 R20, R10, R2, RZ ;  /* 0x000000020a14c225 */ /* 0x000fc800078e00ff */
[----:B------:R-:W-:Y:S02]  /*0950*/  @P1 IMAD.IADD R2, R12, 0x1, R17 ;  /* 0x000000010c021824 */ /* 0x000fe400078e0211 */
[----:B------:R-:W-:Y:S02]  /*0960*/  @P5 VIADD R99, R99, 0x1 ;  /* 0x0000000163635836 */ /* 0x000fe40000000000 */
[----:B------:R-:W-:Y:S02]  /*0970*/  @!P4 IMAD.IADD R7, R21, 0x1, R3 ;  /* 0x000000011507c824 */ /* 0x000fe400078e0203 */
[----:B---3--:R-:W-:Y:S02]  /*0980*/  @P1 IMAD R17, R2, R5, RZ ;  /* 0x0000000502111224 */ /* 0x008fe400078e02ff */
[----:B-1----:R-:W-:Y:S02]  /*0990*/  @P1 IMAD R21, R22, R93, RZ ;  /* 0x0000005d16151224 */ /* 0x002fe400078e02ff */
        /* <DEDUP_REMOVED lines=22> */
.L_x_1016:
        /* <DEDUP_REMOVED lines=14> */
.L_x_1017:
        /* <DEDUP_REMOVED lines=21> */
[C---:B------:R-:W-:Y:S01]  /*0d30*/  IADD3 R131, R138.reuse, 0x20, RZ ;  /* 0x000000208a837810 */ /* 0x040fe20007ffe0ff */
        /* <DEDUP_REMOVED lines=12> */
[----:B------:R-:W-:-:S02]  /*0e00*/  SHF.R.S32.HI R3, RZ, 0x1f, R0 ;  /* 0x0000001fff037819 */ /* 0x000fc40000011400 */
[----:B------:R-:W-:Y:S01]  /*0e10*/  LEA R129, R129, UR4, 0x1 ;  /* 0x0000000481817c11 */ /* 0x000fe2000f8e08ff */
[----:B------:R-:W-:Y:S01]  /*0e20*/  IMAD R99, R99, UR7, R2 ;  /* 0x0000000763637c24 */ /* 0x000fe2000f8e0202 */
[----:B------:R-:W-:Y:S02]  /*0e30*/  LEA.HI R12, R3, R10, RZ, 0x2 ;  /* 0x0000000a030c7211 */ /* 0x000fe400078f10ff */
        /* <DEDUP_REMOVED lines=39> */
.L_x_1019:
[----:B------:R-:W-:Y:S05]  /*10b0*/  BSYNC B0 ;  /* 0x0000000000007941 */ /* 0x000fea0003800000 */
.L_x_1018:
        /* <DEDUP_REMOVED lines=9> */
[----:B------:R-:W-:Y:S01]  /*1150*/  IMAD R17, R12, R81, R17 ;  /* 0x000000510c117224 */ /* 0x000fe200078e0211 */
        /* <DEDUP_REMOVED lines=40> */
.L_x_1021:
[----:B------:R-:W-:Y:S05]  /*13e0*/  BSYNC B0 ;  /* 0x0000000000007941 */ /* 0x000fea0003800000 */
.L_x_1020:
        /* <DEDUP_REMOVED lines=35> */
.L_x_1023:
[----:B------:R-:W-:Y:S05]  /*1620*/  BSYNC B0 ;  /* 0x0000000000007941 */ /* 0x000fea0003800000 */
.L_x_1022:
        /* <DEDUP_REMOVED lines=35> */
.L_x_1025:
[----:B------:R-:W-:Y:S05]  /*1860*/  BSYNC B0 ;  /* 0x0000000000007941 */ /* 0x000fea0003800000 */
.L_x_1024:
        /* <DEDUP_REMOVED lines=69> */
.L_x_1027:
[----:B------:R-:W-:Y:S05]  /*1cc0*/  BSYNC B0 ;  /* 0x0000000000007941 */ /* 0x000fea0003800000 */
.L_x_1026:
        /* <DEDUP_REMOVED lines=40> */
.L_x_1029:
[----:B------:R-:W-:Y:S05]  /*1f50*/  BSYNC B0 ;  /* 0x0000000000007941 */ /* 0x000fea0003800000 */
.L_x_1028:
[----:B------:R-:W-:Y:S01]  /*1f60*/  LDSM.16.M88.4 R60, [R121] ;  /* 0x00000000793c783b */ /* 0x000fe20000000200 */
[----:B--23--:R-:W-:Y:S01]  /*1f70*/  IMAD.MOV.U32 R5, RZ, RZ, 0x10 ;  /* 0x00000010ff057424 */ /* 0x00cfe200078e00ff */
[----:B------:R-:W-:Y:S01]  /*1f80*/  LOP3.LUT P1, RZ, R10, 0x2, RZ, 0xc0, !PT ;  /* 0x000000020aff7812 */ /* 0x000fe2000782c0ff */
[----:B------:R-:W-:Y:S01]  /*1f90*/  ULDC UR5, c[0x0][0x39c] ;  /* 0x0000e70000057ab9 */ /* 0x000fe20000000800 */
[----:B------:R-:W2:Y:S01]  /*1fa0*/  LDSM.16.M88.4 R24, [R120+0x3000] ;  /* 0x003000007818783b */ /* 0x000ea20000000200 */
[----:B------:R-:W-:Y:S02]  /*1fb0*/  LOP3.LUT P0, RZ, R11, 0x2, RZ, 0xc0, !PT ;  /* 0x000000020bff7812 */ /* 0x000fe4000780c0ff */
[C---:B------:R-:W-:Y:S01]  /*1fc0*/  SEL R3, R5.reuse, 0xfffffff0, !P1 ;  /* 0xfffffff005037807 */ /* 0x040fe20004800000 */
[----:B------:R-:W3:Y:S01]  /*1fd0*/  LDSM.16.M88.4 R32, [R120+0x3400] ;  /* 0x003400007820783b */ /* 0x000ee20000000200 */
[----:B------:R-:W-:-:S03]  /*1fe0*/  SEL R5, R5, 0xfffffff0, !P0 ;  /* 0xfffffff005057807 */ /* 0x000fc60004000000 */
[----:B------:R-:W-:Y:S01]  /*1ff0*/  IMAD R119, R3, 0x2, R121 ;  /* 0x0000000203777824 */ /* 0x000fe200078e0279 */
[----:B------:R-:W-:Y:S01]  /*2000*/  LDSM.16.M88.4 R56, [R121+0x1000] ;  /* 0x001000007938783b */ /* 0x000fe20000000200 */
[----:B------:R-:W-:-:S03]  /*2010*/  IMAD R117, R5, 0x2, R120 ;  /* 0x0000000205757824 */ /* 0x000fc600078e0278 */
[----:B------:R-:W-:Y:S04]  /*2020*/  LDSM.16.M88.4 R72, [R119] ;  /* 0x000000007748783b */ /* 0x000fe80000000200 */
[----:B------:R-:W5:Y:S04]  /*2030*/  LDSM.16.M88.4 R4, [R117+0x3000] ;  /* 0x003000007504783b */ /* 0x000f680000000200 */
[----:B------:R-:W-:Y:S04]  /*2040*/  LDSM.16.M88.4 R8, [R120+0x4000] ;  /* 0x004000007808783b */ /* 0x000fe80000000200 */
[----:B------:R-:W1:Y:S04]  /*2050*/  LDSM.16.M88.4 R48, [R117+0x3400] ;  /* 0x003400007530783b */ /* 0x000e680000000200 */
[----:B------:R-:W-:Y:S04]  /*2060*/  LDSM.16.M88.4 R12, [R119+0x1000] ;  /* 0x00100000770c783b */ /* 0x000fe80000000200 */
[----:B------:R-:W4:Y:S04]  /*2070*/  LDSM.16.M88.4 R20, [R120+0x4400] ;  /* 0x004400007814783b */ /* 0x000f280000000200 */
[----:B------:R-:W-:Y:S01]  /*2080*/  LDSM.16.M88.4 R44, [R120+0x3800] ;  /* 0x00380000782c783b */ /* 0x000fe20000000200 */
[C---:B--2---:R-:W-:Y:S03]  /*2090*/  HMMA.16816.F32 R16, R60.reuse, R24, RZ ;  /* 0x000000183c10723c */ /* 0x044fe600000018ff */
[----:B------:R-:W-:Y:S04]  /*20a0*/  LDSM.16.M88.4 R76, [R120+0x5000] ;  /* 0x00500000784c783b */ /* 0x000fe80000000200 */
[----:B------:R-:W-:Y:S01]  /*20b0*/  LDSM.16.M88.4 R40, [R120+0x3c00] ;  /* 0x003c00007828783b */ /* 0x000fe20000000200 */
[C---:B------:R-:W-:Y:S03]  /*20c0*/  HMMA.16816.F32 R24, R60.reuse, R26, RZ ;  /* 0x0000001a3c18723c */ /* 0x040fe600000018ff */
[----:B------:R-:W-:Y:S03]  /*20d0*/  LDSM.16.M88.4 R28, [R117+0x3800] ;  /* 0x00380000751c783b */ /* 0x000fe60000000200 */
[C---:B---3--:R-:W-:Y:S01]  /*20e0*/  HMMA.16816.F32 R36, R60.reuse, R32, RZ ;  /* 0x000000203c24723c */ /* 0x048fe200000018ff */
[----:B------:R-:W-:Y:S04]  /*20f0*/  LDSM.16.M88.4 R68, [R117+0x3c00] ;  /* 0x003c00007544783b */ /* 0x000fe80000000200 */
[----:B------:R-:W-:Y:S01]  /*2100*/  LDSM.16.M88.4 R52, [R120+0x4800] ;  /* 0x004800007834783b */ /* 0x000fe20000000200 */
[----:B------:R-:W-:Y:S03]  /*2110*/  HMMA.16816.F32 R32, R60, R34, RZ ;  /* 0x000000223c20723c */ /* 0x000fe600000018ff */
[----:B------:R-:W0:Y:S03]  /*2120*/  LDGDEPBAR ;  /* 0x00000000000079af */ /* 0x000e260000000000 */
[C---:B-----5:R-:W-:Y:S06]  /*2130*/  HMMA.16816.F32 R16, R72.reuse, R4, R16 ;  /* 0x000000044810723c */ /* 0x060fec0000001810 */
[C---:B------:R-:W-:Y:S01]  /*2140*/  HMMA.16816.F32 R24, R72.reuse, R6, R24 ;  /* 0x000000064818723c */ /* 0x040fe20000001818 */
[----:B------:R-:W2:Y:S05]  /*2150*/  LDSM.16.M88.4 R4, [R117+0x4000] ;  /* 0x004000007504783b */ /* 0x000eaa0000000200 */
[C---:B-1----:R-:W-:Y:S06]  /*2160*/  HMMA.16816.F32 R36, R72.reuse, R48, R36 ;  /* 0x000000304824723c */ /* 0x042fec0000001824 */
[----:B------:R-:W-:Y:S06]  /*2170*/  HMMA.16816.F32 R32, R72, R50, R32 ;  /* 0x000000324820723c */ /* 0x000fec0000001820 */
[C---:B------:R-:W-:Y:S06]  /*2180*/  HMMA.16816.F32 R16, R56.reuse, R8, R16 ;  /* 0x000000083810723c */ /* 0x040fec0000001810 */
[C---:B------:R-:W-:Y:S01]  /*2190*/  HMMA.16816.F32 R24, R56.reuse, R10, R24 ;  /* 0x0000000a3818723c */ /* 0x040fe20000001818 */
[----:B------:R-:W1:Y:S05]  /*21a0*/  LDSM.16.M88.4 R8, [R121+0x2000] ;  /* 0x002000007908783b */ /* 0x000e6a0000000200 */
[C---:B----4-:R-:W-:Y:S06]  /*21b0*/  HMMA.16816.F32 R36, R56.reuse, R20, R36 ;  /* 0x000000143824723c */ /* 0x050fec0000001824 */
[----:B------:R-:W-:Y:S01]  /*21c0*/  HMMA.16816.F32 R32, R56, R22, R32 ;  /* 0x000000163820723c */ /* 0x000fe20000001820 */
[----:B------:R-:W-:Y:S05]  /*21d0*/  LDSM.16.M88.4 R20, [R117+0x5000] ;  /* 0x005000007514783b */ /* 0x000fea0000000200 */
[C---:B--2---:R-:W-:Y:S06]  /*21e0*/  HMMA.16816.F32 R16, R12.reuse, R4, R16 ;  /* 0x000000040c10723c */ /* 0x044fec0000001810 */
[----:B------:R-:W-:Y:S01]  /*21f0*/  HMMA.16816.F32 R24, R12, R6, R24 ;  /* 0x000000060c18723c */ /* 0x000fe20000001818 */
[----:B------:R-:W2:Y:S05]  /*2200*/  LDSM.16.M88.4 R4, [R119+0x2000] ;  /* 0x002000007704783b */ /* 0x000eaa0000000200 */
[C---:B------:R-:W-:Y:S06]  /*2210*/  HMMA.16816.F32 R48, R60.reuse, R44, RZ ;  /* 0x0000002c3c30723c */ /* 0x040fec00000018ff */
[----:B------:R-:W-:Y:S06]  /*2220*/  HMMA.16816.F32 R44, R60, R46, RZ ;  /* 0x0000002e3c2c723c */ /* 0x000fec00000018ff */
[----:B-1----:R-:W-:Y:S06]  /*2230*/  HMMA.16816.F32 R16, R8, R76, R16 ;  /* 0x0000004c0810723c */ /* 0x002fec0000001810 */
[C---:B------:R-:W-:Y:S06]  /*2240*/  HMMA.16816.F32 R64, R60.reuse, R40, RZ ;  /* 0x000000283c40723c */ /* 0x040fec00000018ff */
[----:B------:R-:W-:Y:S01]  /*2250*/  HMMA.16816.F32 R60, R60, R42, RZ ;  /* 0x0000002a3c3c723c */ /* 0x000fe200000018ff */
[----:B------:R-:W1:Y:S05]  /*2260*/  LDSM.16.M88.4 R40, [R117+0x4400] ;  /* 0x004400007528783b */ /* 0x000e6a0000000200 */
[----:B------:R-:W-:Y:S06]  /*2270*/  HMMA.16816.F32 R48, R72, R28, R48 ;  /* 0x0000001c4830723c */ /* 0x000fec0000001830 */
[----:B------:R-:W-:Y:S01]  /*2280*/  HMMA.16816.F32 R24, R8, R78, R24 ;  /* 0x0000004e0818723c */ /* 0x000fe20000001818 */
[----:B------:R-:W3:Y:S05]  /*2290*/  LDSM.16.M88.4 R76, [R117+0x4800] ;  /* 0x00480000754c783b */ /* 0x000eea0000000200 */
[----:B--2---:R-:W-:Y:S06]  /*22a0*/  HMMA.16816.F32 R16, R4, R20, R16 ;  /* 0x000000140410723c */ /* 0x004fec0000001810 */
[C---:B------:R-:W-:Y:S01]  /*22b0*/  HMMA.16816.F32 R44, R72.reuse, R30, R44 ;  /* 0x0000001e482c723c */ /* 0x040fe2000000182c */
[----:B------:R-:W2:Y:S05]  /*22c0*/  LDSM.16.M88.4 R28, [R120+0x5400] ;  /* 0x00540000781c783b */ /* 0x000eaa0000000200 */
[----:B------:R-:W-:Y:S06]  /*22d0*/  HMMA.16816.F32 R64, R72, R68, R64 ;  /* 0x000000444840723c */ /* 0x000fec0000001840 */
[----:B------:R-:W-:Y:S06]  /*22e0*/  HMMA.16816.F32 R48, R56, R52, R48 ;  /* 0x000000343830723c */ /* 0x000fec0000001830 */
[----:B-1----:R-:W-:Y:S01]  /*22f0*/  HMMA.16816.F32 R36, R12, R40, R36 ;  /* 0x000000280c24723c */ /* 0x002fe20000001824 */
[----:B------:R-:W-:Y:S01]  /*2300*/  FMUL.FTZ R52, R16, UR5 ;  /* 0x0000000510347c20 */ /* 0x000fe20008410000 */
[----:B------:R-:W-:Y:S01]  /*2310*/  FMUL.FTZ R68, R17, UR5 ;  /* 0x0000000511447c20 */ /* 0x000fe20008410000 */
[----:B------:R-:W-:Y:S01]  /*2320*/  FMUL.FTZ R53, R18, UR5 ;  /* 0x0000000512357c20 */ /* 0x000fe20008410000 */
[----:B------:R-:W-:-:S02]  /*2330*/  FMUL.FTZ R69, R19, UR5 ;  /* 0x0000000513457c20 */ /* 0x000fc40008410000 */
[----:B------:R-:W-:Y:S01]  /*2340*/  HMMA.16816.F32 R40, R12, R42, R32 ;  /* 0x0000002a0c28723c */ /* 0x000fe20000001820 */
[----:B------:R-:W1:Y:S01]  /*2350*/  LDSM.16.M88.4 R16, [R120+0x4c00] ;  /* 0x004c00007810783b */ /* 0x000e620000000200 */
[----:B------:R-:W4:Y:S03]  /*2360*/  MUFU.TANH R68, R68 ;  /* 0x0000004400447308 */ /* 0x000f260000002400 */
[----:B------:R-:W5:Y:S01]  /*2370*/  LDSM.16.M88.4 R32, [R117+0x5400] ;  /* 0x005400007520783b */ /* 0x000f620000000200 */
[----:B------:R-:W-:Y:S03]  /*2380*/  HMMA.16816.F32 R24, R4, R22, R24 ;  /* 0x000000160418723c */ /* 0x000fe60000001818 */
[----:B------:R-:W4:Y:S01]  /*2390*/  LDSM.16.M88.4 R20, [R120+0x5800] ;  /* 0x005800007814783b */ /* 0x000f220000000200 */
[----:B------:R-:W4:Y:S02]  /*23a0*/  MUFU.TANH R69, R69 ;  /* 0x0000004500457308 */ /* 0x000f240000002400 */
[----:B---3--:R-:W-:Y:S06]  /*23b0*/  HMMA.16816.F32 R48, R12, R76, R48 ;  /* 0x0000004c0c30723c */ /* 0x008fec0000001830 */
[----:B------:R-:W-:Y:S01]  /*23c0*/  HMMA.16816.F32 R44, R56, R54, R44 ;  /* 0x00000036382c723c */ /* 0x000fe2000000182c */
[----:B------:R-:W-:Y:S05]  /*23d0*/  MUFU.TANH R52, R52 ;  /* 0x0000003400347308 */ /* 0x000fea0000002400 */
[C---:B--2---:R-:W-:Y:S03]  /*23e0*/  HMMA.16816.F32 R36, R8.reuse, R28, R36 ;  /* 0x0000001c0824723c */ /* 0x044fe60000001824 */
[----:B------:R-:W-:Y:S03]  /*23f0*/  MUFU.TANH R53, R53 ;  /* 0x0000003500357308 */ /* 0x000fe60000002400 */
[----:B------:R-:W-:Y:S01]  /*2400*/  HMMA.16816.F32 R40, R8, R30, R40 ;  /* 0x0000001e0828723c */ /* 0x000fe20000001828 */
[----:B------:R-:W-:Y:S01]  /*2410*/  FMUL.FTZ R76, R24, UR5 ;  /* 0x00000005184c7c20 */ /* 0x000fe20008410000 */
[----:B------:R-:W-:Y:S01]  /*2420*/  FMUL.FTZ R54, R25, UR5 ;  /* 0x0000000519367c20 */ /* 0x000fe20008410000 */
[----:B------:R-:W-:Y:S01]  /*2430*/  FMUL.FTZ R55, R26, UR5 ;  /* 0x000000051a377c20 */ /* 0x000fe20008410000 */
[----:B------:R-:W-:Y:S01]  /*2440*/  FMUL.FTZ R77, R27, UR5 ;  /* 0x000000051b4d7c20 */ /* 0x000fe20008410000 */
[----:B------:R-:W-:Y:S01]  /*2450*/  LDSM.16.M88.4 R28, [R117+0x5800] ;  /* 0x00580000751c783b */ /* 0x000fe20000000200 */
[----:B------:R-:W-:Y:S01]  /*2460*/  HMMA.16816.F32 R60, R72, R70, R60 ;  /* 0x00000046483c723c */ /* 0x000fe2000000183c */
[----:B------:R-:W2:Y:S02]  /*2470*/  MUFU.TANH R76, R76 ;  /* 0x0000004c004c7308 */ /* 0x000ea40000002400 */
[----:B------:R-:W3:Y:S03]  /*2480*/  LDSM.16.M88.4 R24, [R117+0x4c00] ;  /* 0x004c00007518783b */ /* 0x000ee60000000200 */
[----:B-1----:R-:W-:Y:S03]  /*2490*/  HMMA.16816.F32 R64, R56, R16, R64 ;  /* 0x000000103840723c */ /* 0x002fe60000001840 */
[----:B------:R-:W1:Y:S03]  /*24a0*/  MUFU.TANH R55, R55 ;  /* 0x0000003700377308 */ /* 0x000e660000002400 */
[C---:B-----5:R-:W-:Y:S05]  /*24b0*/  HMMA.16816.F32 R36, R4.reuse, R32, R36 ;  /* 0x000000200424723c */ /* 0x060fea0000001824 */
[----:B------:R-:W-:Y:S01]  /*24c0*/  MUFU.TANH R54, R54 ;  /* 0x0000003600367308 */ /* 0x000fe20000002400 */
[----:B------:R-:W-:Y:S01]  /*24d0*/  HMMA.16816.F32 R40, R4, R34, R40 ;  /* 0x000000220428723c */ /* 0x000fe20000001828 */
[----:B------:R-:W5:Y:S05]  /*24e0*/  LDSM.16.M88.4 R32, [R120+0x5c00] ;  /* 0x005c00007820783b */ /* 0x000f6a0000000200 */
[----:B------:R-:W-:Y:S01]  /*24f0*/  HMMA.16816.F32 R44, R12, R78, R44 ;  /* 0x0000004e0c2c723c */ /* 0x000fe2000000182c */
[----:B------:R-:W-:Y:S05]  /*2500*/  MUFU.TANH R77, R77 ;  /* 0x0000004d004d7308 */ /* 0x000fea0000002400 */
[----:B------:R-:W-:Y:S06]  /*2510*/  HMMA.16816.F32 R60, R56, R18, R60 ;  /* 0x00000012383c723c */ /* 0x000fec000000183c */
[----:B----4-:R-:W-:Y:S01]  /*2520*/  HMMA.16816.F32 R48, R8, R20, R48 ;  /* 0x000000140830723c */ /* 0x010fe20000001830 */
[----:B------:R-:W-:Y:S01]  /*2530*/  FMUL.FTZ R16, R38, UR5 ;  /* 0x0000000526107c20 */ /* 0x000fe20008410000 */
[----:B------:R-:W-:Y:S01]  /*2540*/  FMUL.FTZ R37, R37, UR5 ;  /* 0x0000000525257c20 */ /* 0x000fe20008410000 */
[----:B------:R-:W-:Y:S01]  /*2550*/  FMUL.FTZ R17, R39, UR5 ;  /* 0x0000000527117c20 */ /* 0x000fe20008410000 */
[----:B------:R-:W-:-:S02]  /*2560*/  FMUL.FTZ R36, R36, UR5 ;  /* 0x0000000524247c20 */ /* 0x000fc40008410000 */
[----:B------:R-:W-:Y:S01]  /*2570*/  FMUL.FTZ R43, R43, UR5 ;  /* 0x000000052b2b7c20 */ /* 0x000fe20008410000 */
[----:B---3--:R-:W-:Y:S01]  /*2580*/  HMMA.16816.F32 R64, R12, R24, R64 ;  /* 0x000000180c40723c */ /* 0x008fe20000001840 */
[----:B------:R-:W-:Y:S05]  /*2590*/  MUFU.TANH R37, R37 ;  /* 0x0000002500257308 */ /* 0x000fea0000002400 */
[----:B------:R-:W-:Y:S01]  /*25a0*/  HMMA.16816.F32 R44, R8, R22, R44 ;  /* 0x00000016082c723c */ /* 0x000fe2000000182c */
[----:B------:R-:W3:Y:S01]  /*25b0*/  LDSM.16.M88.4 R20, [R117+0x5c00] ;  /* 0x005c00007514783b */ /* 0x000ee20000000200 */
[----:B------:R-:W-:Y:S01]  /*25c0*/  LOP3.LUT R25, R86, 0xffffffe0, RZ, 0xc0, !PT ;  /* 0xffffffe056197812 */ /* 0x000fe200078ec0ff */
[----:B------:R-:W4:Y:S01]  /*25d0*/  MUFU.TANH R16, R16 ;  /* 0x0000001000107308 */ /* 0x000f220000002400 */
[----:B------:R-:W-:Y:S01]  /*25e0*/  FMUL.FTZ R24, R42, UR5 ;  /* 0x000000052a187c20 */ /* 0x000fe20008410000 */
[----:B------:R-:W-:-:S04]  /*25f0*/  DEPBAR.LE SB0, 0x0 ;  /* 0x000080000000791a */ /* 0x000fc80000000000 */
[----:B------:R-:W-:Y:S01]  /*2600*/  HMMA.16816.F32 R60, R12, R26, R60 ;  /* 0x0000001a0c3c723c */ /* 0x000fe2000000183c */
[----:B------:R-:W-:Y:S01]  /*2610*/  IMAD.IADD R25, R84, 0x1, -R25 ;  /* 0x0000000154197824 */ /* 0x000fe200078e0a19 */
[----:B------:R-:W4:Y:S04]  /*2620*/  MUFU.TANH R17, R17 ;  /* 0x0000001100117308 */ /* 0x000f280000002400 */
[----:B------:R-:W-:Y:S01]  /*2630*/  SHF.R.S32.HI R38, RZ, 0x1f, R25 ;  /* 0x0000001fff267819 */ /* 0x000fe20000011419 */
[----:B------:R-:W-:Y:S01]  /*2640*/  HMMA.16816.F32 R48, R4, R28, R48 ;  /* 0x0000001c0430723c */ /* 0x000fe20000001830 */
[----:B------:R-:W-:Y:S02]  /*2650*/  IMAD R13, R85, 0x20, R80 ;  /* 0x00000020550d7824 */ /* 0x000fe400078e0250 */
[----:B------:R-:W-:Y:S01]  /*2660*/  LEA.HI R38, R38, R25, RZ, 0x2 ;  /* 0x0000001926267211 */ /* 0x000fe200078f10ff */
[----:B------:R-:W4:Y:S01]  /*2670*/  MUFU.TANH R36, R36 ;  /* 0x0000002400247308 */ /* 0x000f220000002400 */
[----:B------:R-:W-:Y:S01]  /*2680*/  IMAD.IADD R118, R2, 0x1, R13 ;  /* 0x0000000102767824 */ /* 0x000fe200078e020d */
[----:B-----5:R-:W-:Y:S01]  /*2690*/  HMMA.16816.F32 R64, R8, R32, R64 ;  /* 0x000000200840723c */ /* 0x020fe20000001840 */
[----:B------:R-:W-:Y:S01]  /*26a0*/  SHF.R.S32.HI R133, RZ, 0x2, R38 ;  /* 0x00000002ff857819 */ /* 0x000fe20000011426 */
[----:B------:R-:W-:Y:S01]  /*26b0*/  FMUL.FTZ R28, R40, UR5 ;  /* 0x00000005281c7c20 */ /* 0x000fe20008410000 */
[----:B------:R-:W-:-:S03]  /*26c0*/  FMUL.FTZ R29, R41, UR5 ;  /* 0x00000005291d7c20 */ /* 0x000fc60008410000 */
[----:B------:R-:W-:Y:S01]  /*26d0*/  HMMA.16816.F32 R44, R4, R30, R44 ;  /* 0x0000001e042c723c */ /* 0x000fe2000000182c */
[----:B------:R-:W-:Y:S01]  /*26e0*/  IMAD.SHL.U32 R32, R84, 0x2, RZ ;  /* 0x0000000254207824 */ /* 0x000fe200078e00ff */
[----:B------:R-:W-:Y:S04]  /*26f0*/  MUFU.TANH R28, R28 ;  /* 0x0000001c001c7308 */ /* 0x000fe80000002400 */
[----:B------:R-:W-:Y:S01]  /*2700*/  HMMA.16816.F32 R60, R8, R34, R60 ;  /* 0x00000022083c723c */ /* 0x000fe2000000183c */
[----:B------:R-:W-:Y:S01]  /*2710*/  IMAD R30, R89, 0x10, R91 ;  /* 0x00000010591e7824 */ /* 0x000fe200078e025b */
[----:B------:R-:W-:Y:S02]  /*2720*/  LOP3.LUT R32, R32, 0x6, RZ, 0xc0, !PT ;  /* 0x0000000620207812 */ /* 0x000fe400078ec0ff */
[----:B------:R-:W-:Y:S02]  /*2730*/  MUFU.TANH R29, R29 ;  /* 0x0000001d001d7308 */ /* 0x000fe40000002400 */
[----:B------:R-:W-:Y:S01]  /*2740*/  IADD3 R25, R30, 0x1, R133 ;  /* 0x000000011e197810 */ /* 0x000fe20007ffe085 */
[----:B------:R-:W-:-:S02]  /*2750*/  IMAD R12, R83, 0x40, R32 ;  /* 0x00000040530c7824 */ /* 0x000fc400078e0220 */
[----:B------:R-:W-:Y:S01]  /*2760*/  FMUL.FTZ R48, R48, UR5 ;  /* 0x0000000530307c20 */ /* 0x000fe20008410000 */
[----:B------:R-:W-:Y:S01]  /*2770*/  FMUL.FTZ R19, R49, UR5 ;  /* 0x0000000531137c20 */ /* 0x000fe20008410000 */
[----:B------:R-:W-:Y:S01]  /*2780*/  IADD3 R30, R82, R25, -R132 ;  /* 0x00000019521e7210 */ /* 0x000fe20007ffe884 */
[C---:B------:R-:W-:Y:S01]  /*2790*/  VIADD R14, R12.reuse, 0x1 ;  /* 0x000000010c0e7836 */ /* 0x040fe20000000000 */
[----:B---3--:R-:W-:Y:S01]  /*27a0*/  HMMA.16816.F32 R64, R4, R20, R64 ;  /* 0x000000140440723c */ /* 0x008fe20000001840 */
[----:B------:R-:W3:Y:S01]  /*27b0*/  MUFU.TANH R24, R24 ;  /* 0x0000001800187308 */ /* 0x000ee20000002400 */
[----:B------:R-:W-:Y:S02]  /*27c0*/  VIADD R8, R12, 0x11 ;  /* 0x000000110c087836 */ /* 0x000fe40000000000 */
[----:B------:R-:W-:Y:S01]  /*27d0*/  FMUL.FTZ R50, R50, UR5 ;  /* 0x0000000532327c20 */ /* 0x000fe20008410000 */
[----:B------:R-:W-:Y:S02]  /*27e0*/  IMAD.IADD R87, R30, 0x1, R87 ;  /* 0x000000011e577824 */ /* 0x000fe400078e0257 */
[----:B------:R-:W-:Y:S01]  /*27f0*/  FMUL.FTZ R51, R51, UR5 ;  /* 0x0000000533337c20 */ /* 0x000fe20008410000 */
[----:B------:R-:W-:Y:S01]  /*2800*/  FMUL.FTZ R44, R44, UR5 ;  /* 0x000000052c2c7c20 */ /* 0x000fe20008410000 */
[----:B------:R-:W-:-:S02]  /*2810*/  VIADD R15, R12, 0x9 ;  /* 0x000000090c0f7836 */ /* 0x000fc40000000000 */
[----:B------:R-:W-:Y:S01]  /*2820*/  FMUL.FTZ R45, R45, UR5 ;  /* 0x000000052d2d7c20 */ /* 0x000fe20008410000 */
[C---:B------:R-:W-:Y:S01]  /*2830*/  VIMNMX R100, R87.reuse, R82, PT ;  /* 0x0000005257647248 */ /* 0x040fe20003fe0100 */
[----:B------:R5:W3:Y:S01]  /*2840*/  MUFU.TANH R18, R43 ;  /* 0x0000002b00127308 */ /* 0x000ae20000002400 */
[----:B------:R-:W-:Y:S01]  /*2850*/  VIADDMNMX R95, R87, 0x8, R82, PT ;  /* 0x00000008575f7846 */ /* 0x000fe20003800152 */
[----:B------:R-:W-:Y:S01]  /*2860*/  HMMA.16816.F32 R60, R4, R22, R60 ;  /* 0x00000016043c723c */ /* 0x000fe2000000183c */
[-C--:B------:R-:W-:Y:S01]  /*2870*/  ISETP.GE.AND P6, PT, R14, R100.reuse, PT ;  /* 0x000000640e00720c */ /* 0x080fe20003fc6270 */
[----:B------:R-:W-:Y:S01]  /*2880*/  VIADD R9, R12, 0x18 ;  /* 0x000000180c097836 */ /* 0x000fe20000000000 */
[-C--:B------:R-:W-:Y:S01]  /*2890*/  ISETP.GE.AND P2, PT, R14, R95.reuse, PT ;  /* 0x0000005f0e00720c */ /* 0x080fe20003f46270 */
[----:B------:R-:W-:Y:S01]  /*28a0*/  VIADD R14, R12, 0x8 ;  /* 0x000000080c0e7836 */ /* 0x000fe20000000000 */
[----:B------:R-:W-:Y:S01]  /*28b0*/  FSEL R21, R68, -INF , !P6 ;  /* 0xff80000044157808 */ /* 0x000fe20007000000 */
[----:B------:R-:W3:Y:S01]  /*28c0*/  MUFU.TANH R111, R48 ;  /* 0x00000030006f7308 */ /* 0x000ee20000002400 */
[----:B------:R-:W-:Y:S01]  /*28d0*/  FSEL R69, R69, -INF , !P2 ;  /* 0xff80000045457808 */ /* 0x000fe20005000000 */
[----:B------:R-:W-:Y:S01]  /*28e0*/  VIADD R5, R12, 0x20 ;  /* 0x000000200c057836 */ /* 0x000fe20000000000 */
[----:B------:R-:W-:Y:S01]  /*28f0*/  ISETP.GE.AND P3, PT, R14, R100, PT ;  /* 0x000000640e00720c */ /* 0x000fe20003f66270 */
[----:B------:R-:W-:Y:S01]  /*2900*/  VIADD R4, R12, 0x21 ;  /* 0x000000210c047836 */ /* 0x000fe20000000000 */
[----:B------:R-:W-:Y:S01]  /*2910*/  ISETP.GE.AND P0, PT, R14, R95, PT ;  /* 0x0000005f0e00720c */ /* 0x000fe20003f06270 */
[----:B------:R-:W-:-:S02]  /*2920*/  VIADD R14, R12, 0x10 ;  /* 0x000000100c0e7836 */ /* 0x000fc40000000000 */
[----:B------:R-:W-:Y:S01]  /*2930*/  FMUL.FTZ R27, R67, UR5 ;  /* 0x00000005431b7c20 */ /* 0x000fe20008410000 */
[----:B------:R-:W3:Y:S01]  /*2940*/  MUFU.TANH R109, R44 ;  /* 0x0000002c006d7308 */ /* 0x000ee20000002400 */
[----:B--2---:R-:W-:Y:S01]  /*2950*/  FSEL R25, R76, -INF , !P3 ;  /* 0xff8000004c197808 */ /* 0x004fe20005800000 */
[----:B------:R-:W-:Y:S01]  /*2960*/  FMUL.FTZ R46, R46, UR5 ;  /* 0x000000052e2e7c20 */ /* 0x000fe20008410000 */
[-C--:B------:R-:W-:Y:S01]  /*2970*/  ISETP.GE.AND P6, PT, R14, R95.reuse, PT ;  /* 0x0000005f0e00720c */ /* 0x080fe20003fc6270 */
[----:B------:R-:W-:Y:S01]  /*2980*/  FMUL.FTZ R33, R47, UR5 ;  /* 0x000000052f217c20 */ /* 0x000fe20008410000 */
[-C--:B------:R-:W-:Y:S01]  /*2990*/  ISETP.GE.AND P2, PT, R8, R100.reuse, PT ;  /* 0x000000640800720c */ /* 0x080fe20003f46270 */
[----:B------:R-:W-:Y:S01]  /*29a0*/  FMUL.FTZ R26, R66, UR5 ;  /* 0x00000005421a7c20 */ /* 0x000fe20008410000 */
[-C--:B------:R-:W-:Y:S01]  /*29b0*/  ISETP.GE.AND P3, PT, R8, R95.reuse, PT ;  /* 0x0000005f0800720c */ /* 0x080fe20003f66270 */
[----:B------:R-:W-:Y:S01]  /*29c0*/  VIADD R8, R12, 0x19 ;  /* 0x000000190c087836 */ /* 0x000fe20000000000 */
[CC--:B------:R-:W-:Y:S01]  /*29d0*/  ISETP.GE.AND P5, PT, R15.reuse, R100.reuse, PT ;  /* 0x000000640f00720c */ /* 0x0c0fe20003fa6270 */
[----:B------:R-:W-:Y:S01]  /*29e0*/  MUFU.TANH R19, R19 ;  /* 0x0000001300137308 */ /* 0x000fe20000002400 */
[----:B------:R-:W-:Y:S01]  /*29f0*/  ISETP.GE.AND P4, PT, R15, R95, PT ;  /* 0x0000005f0f00720c */ /* 0x000fe20003f86270 */
[----:B------:R-:W-:Y:S01]  /*2a00*/  FMUL.FTZ R64, R64, UR5 ;  /* 0x0000000540407c20 */ /* 0x000fe20008410000 */
[----:B-1----:R-:W-:Y:S01]  /*2a10*/  FSEL R55, R55, -INF , !P0 ;  /* 0xff80000037377808 */ /* 0x002fe20004000000 */
[----:B------:R-:W-:Y:S01]  /*2a20*/  FMUL.FTZ R65, R65, UR5 ;  /* 0x0000000541417c20 */ /* 0x000fe20008410000 */
[-C--:B------:R-:W-:Y:S01]  /*2a30*/  ISETP.GE.AND P0, PT, R9, R100.reuse, PT ;  /* 0x000000640900720c */ /* 0x080fe20003f06270 */
[----:B------:R-:W-:Y:S01]  /*2a40*/  FMUL.FTZ R60, R60, UR5 ;  /* 0x000000053c3c7c20 */ /* 0x000fe20008410000 */
[----:B----4-:R-:W-:Y:S01]  /*2a50*/  FSEL R39, R16, -INF , !P6 ;  /* 0xff80000010277808 */ /* 0x010fe20007000000 */
[----:B------:R-:W1:Y:S01]  /*2a60*/  MUFU.TANH R107, R50 ;  /* 0x00000032006b7308 */ /* 0x000e620000002400 */
[----:B------:R-:W-:Y:S01]  /*2a70*/  FSEL R23, R37, -INF , !P2 ;  /* 0xff80000025177808 */ /* 0x000fe20005000000 */
[----:B------:R-:W-:Y:S01]  /*2a80*/  FMUL.FTZ R61, R61, UR5 ;  /* 0x000000053d3d7c20 */ /* 0x000fe20008410000 */
[----:B------:R-:W-:Y:S01]  /*2a90*/  ISETP.GE.AND P1, PT, R14, R100, PT ;  /* 0x000000640e00720c */ /* 0x000fe20003f26270 */
[----:B------:R-:W-:Y:S01]  /*2aa0*/  IMAD.MOV.U32 R20, RZ, RZ, R83 ;  /* 0x000000ffff147224 */ /* 0x000fe200078e0053 */
[----:B------:R-:W-:-:S02]  /*2ab0*/  FSEL R31, R54, -INF , !P5 ;  /* 0xff800000361f7808 */ /* 0x000fc40006800000 */
[----:B------:R-:W-:Y:S01]  /*2ac0*/  FSEL R15, R77, -INF , !P4 ;  /* 0xff8000004d0f7808 */ /* 0x000fe20006000000 */
[----:B------:R-:W2:Y:S01]  /*2ad0*/  MUFU.TANH R27, R27 ;  /* 0x0000001b001b7308 */ /* 0x000ea20000002400 */
[CC--:B------:R-:W-:Y:S02]  /*2ae0*/  ISETP.GE.AND P6, PT, R5.reuse, R100.reuse, PT ;  /* 0x000000640500720c */ /* 0x0c0fe40003fc6270 */
[-C--:B------:R-:W-:Y:S01]  /*2af0*/  ISETP.GE.AND P2, PT, R5, R95.reuse, PT ;  /* 0x0000005f0500720c */ /* 0x080fe20003f46270 */
[----:B------:R-:W-:Y:S01]  /*2b00*/  VIADD R5, R12, 0x28 ;  /* 0x000000280c057836 */ /* 0x000fe20000000000 */
[----:B------:R-:W-:Y:S02]  /*2b10*/  ISETP.GE.AND P5, PT, R9, R95, PT ;  /* 0x0000005f0900720c */ /* 0x000fe40003fa6270 */
[----:B------:R-:W-:Y:S01]  /*2b20*/  ISETP.GE.AND P4, PT, R8, R100, PT ;  /* 0x000000640800720c */ /* 0x000fe20003f86270 */
[----:B------:R4:W-:Y:S01]  /*2b30*/  MUFU.TANH R35, R45 ;  /* 0x0000002d00237308 */ /* 0x0009e20000002400 */
[----:B------:R-:W-:-:S02]  /*2b40*/  FSEL R41, R17, -INF , !P3 ;  /* 0xff80000011297808 */ /* 0x000fc40005800000 */
[----:B-----5:R-:W-:Y:S02]  /*2b50*/  FSEL R43, R36, -INF , !P1 ;  /* 0xff800000242b7808 */ /* 0x020fe40004800000 */
[-C--:B------:R-:W-:Y:S02]  /*2b60*/  ISETP.GE.AND P3, PT, R4, R100.reuse, PT ;  /* 0x000000640400720c */ /* 0x080fe40003f66270 */
[----:B------:R-:W-:Y:S01]  /*2b70*/  ISETP.GE.AND P1, PT, R8, R95, PT ;  /* 0x0000005f0800720c */ /* 0x000fe20003f26270 */
[----:B------:R-:W5:Y:S01]  /*2b80*/  MUFU.TANH R85, R46 ;  /* 0x0000002e00557308 */ /* 0x000f620000002400 */
[----:B---3--:R-:W-:Y:S02]  /*2b90*/  FSEL R37, R24, -INF , !P5 ;  /* 0xff80000018257808 */ /* 0x008fe40006800000 */
[----:B------:R-:W-:Y:S01]  /*2ba0*/  FSEL R47, R29, -INF , !P4 ;  /* 0xff8000001d2f7808 */ /* 0x000fe20006000000 */
[----:B------:R-:W-:Y:S01]  /*2bb0*/  FMUL.FTZ R29, R62, UR5 ;  /* 0x000000053e1d7c20 */ /* 0x000fe20008410000 */
[----:B------:R-:W-:-:S02]  /*2bc0*/  ISETP.GE.AND P5, PT, R5, R100, PT ;  /* 0x000000640500720c */ /* 0x000fc40003fa6270 */
[-C--:B------:R-:W-:Y:S01]  /*2bd0*/  ISETP.GE.AND P4, PT, R5, R95.reuse, PT ;  /* 0x0000005f0500720c */ /* 0x080fe20003f86270 */
[----:B------:R-:W3:Y:S01]  /*2be0*/  MUFU.TANH R105, R51 ;  /* 0x0000003300697308 */ /* 0x000ee20000002400 */
[----:B----4-:R-:W-:Y:S01]  /*2bf0*/  FSEL R45, R28, -INF , !P0 ;  /* 0xff8000001c2d7808 */ /* 0x010fe20004000000 */
[----:B------:R-:W-:Y:S01]  /*2c00*/  VIADD R5, R12, 0x31 ;  /* 0x000000310c057836 */ /* 0x000fe20000000000 */
[----:B------:R-:W-:Y:S01]  /*2c10*/  ISETP.GE.AND P0, PT, R4, R95, PT ;  /* 0x0000005f0400720c */ /* 0x000fe20003f06270 */
[----:B------:R-:W-:Y:S01]  /*2c20*/  VIADD R4, R12, 0x29 ;  /* 0x000000290c047836 */ /* 0x000fe20000000000 */
[----:B------:R-:W-:Y:S01]  /*2c30*/  FSEL R17, R18, -INF , !P1 ;  /* 0xff80000012117808 */ /* 0x000fe20004800000 */
[----:B------:R-:W-:Y:S01]  /*2c40*/  FMUL.FTZ R28, R63, UR5 ;  /* 0x000000053f1c7c20 */ /* 0x000fe20008410000 */
[----:B------:R-:W-:Y:S01]  /*2c50*/  FSEL R111, R111, -INF , !P6 ;  /* 0xff8000006f6f7808 */ /* 0x000fe20007000000 */
[----:B------:R-:W4:Y:S01]  /*2c60*/  MUFU.TANH R33, R33 ;  /* 0x0000002100217308 */ /* 0x000f220000002400 */
[----:B------:R-:W-:-:S02]  /*2c70*/  ISETP.GE.AND P1, PT, R4, R100, PT ;  /* 0x000000640400720c */ /* 0x000fc40003f26270 */
[-C--:B------:R-:W-:Y:S01]  /*2c80*/  ISETP.GE.AND P6, PT, R4, R95.reuse, PT ;  /* 0x0000005f0400720c */ /* 0x080fe20003fc6270 */
[----:B------:R-:W-:Y:S01]  /*2c90*/  VIADD R4, R12, 0x30 ;  /* 0x000000300c047836 */ /* 0x000fe20000000000 */
[----:B------:R-:W-:Y:S02]  /*2ca0*/  FSEL R109, R109, -INF , !P5 ;  /* 0xff8000006d6d7808 */ /* 0x000fe40006800000 */
[----:B------:R-:W-:Y:S01]  /*2cb0*/  ISETP.GE.AND P5, PT, R5, R95, PT ;  /* 0x0000005f0500720c */ /* 0x000fe20003fa6270 */
[----:B------:R-:W4:Y:S01]  /*2cc0*/  MUFU.TANH R91, R64 ;  /* 0x00000040005b7308 */ /* 0x000f220000002400 */
[----:B-1----:R-:W-:Y:S02]  /*2cd0*/  FSEL R107, R107, -INF , !P2 ;  /* 0xff8000006b6b7808 */ /* 0x002fe40005000000 */
[----:B------:R-:W-:Y:S02]  /*2ce0*/  FSEL R87, R19, -INF , !P3 ;  /* 0xff80000013577808 */ /* 0x000fe40005800000 */
[----:B------:R-:W-:-:S02]  /*2cf0*/  ISETP.GE.AND P2, PT, R4, R100, PT ;  /* 0x000000640400720c */ /* 0x000fc40003f46270 */
[----:B------:R-:W-:Y:S01]  /*2d00*/  ISETP.GE.AND P3, PT, R4, R95, PT ;  /* 0x0000005f0400720c */ /* 0x000fe20003f66270 */
[----:B------:R-:W1:Y:S01]  /*2d10*/  MUFU.TANH R89, R65 ;  /* 0x0000004100597308 */ /* 0x000e620000002400 */
[----:B--2---:R-:W-:Y:S01]  /*2d20*/  FSEL R27, R27, -INF , !P5 ;  /* 0xff8000001b1b7808 */ /* 0x004fe20006800000 */
[----:B------:R-:W-:Y:S01]  /*2d30*/  VIADD R4, R12, 0x38 ;  /* 0x000000380c047836 */ /* 0x000fe20000000000 */
[----:B------:R-:W-:Y:S02]  /*2d40*/  ISETP.GE.AND P5, PT, R94, 0x2, PT ;  /* 0x000000025e00780c */ /* 0x000fe40003fa6270 */
[----:B-----5:R-:W-:Y:S02]  /*2d50*/  FSEL R85, R85, -INF , !P4 ;  /* 0xff80000055557808 */ /* 0x020fe40006000000 */
[----:B------:R-:W-:Y:S01]  /*2d60*/  FSEL R35, R35, -INF , !P1 ;  /* 0xff80000023237808 */ /* 0x000fe20004800000 */
[----:B------:R-:W2:Y:S01]  /*2d70*/  MUFU.TANH R26, R26 ;  /* 0x0000001a001a7308 */ /* 0x000ea20000002400 */
[----:B---3--:R-:W-:-:S02]  /*2d80*/  FSEL R105, R105, -INF , !P0 ;  /* 0xff80000069697808 */ /* 0x008fc40004000000 */
[CC--:B------:R-:W-:Y:S02]  /*2d90*/  ISETP.GE.AND P4, PT, R4.reuse, R100.reuse, PT ;  /* 0x000000640400720c */ /* 0x0c0fe40003f86270 */
[----:B------:R-:W-:Y:S01]  /*2da0*/  ISETP.GE.AND P1, PT, R4, R95, PT ;  /* 0x0000005f0400720c */ /* 0x000fe20003f26270 */
[----:B------:R-:W-:Y:S01]  /*2db0*/  VIADD R4, R12, 0x39 ;  /* 0x000000390c047836 */ /* 0x000fe20000000000 */
[----:B------:R-:W-:Y:S01]  /*2dc0*/  ISETP.GE.AND P0, PT, R5, R100, PT ;  /* 0x000000640500720c */ /* 0x000fe20003f06270 */
[----:B------:R-:W3:Y:S01]  /*2dd0*/  MUFU.TANH R102, R60 ;  /* 0x0000003c00667308 */ /* 0x000ee20000002400 */
[----:B----4-:R-:W-:Y:S02]  /*2de0*/  FSEL R33, R33, -INF , !P6 ;  /* 0xff80000021217808 */ /* 0x010fe40007000000 */
[----:B------:R-:W-:Y:S02]  /*2df0*/  FSEL R91, R91, -INF , !P2 ;  /* 0xff8000005b5b7808 */ /* 0x000fe40005000000 */
[----:B-1----:R-:W-:-:S02]  /*2e00*/  FSEL R89, R89, -INF , !P0 ;  /* 0xff80000059597808 */ /* 0x002fc40004000000 */
[-C--:B------:R-:W-:Y:S01]  /*2e10*/  ISETP.GE.AND P6, PT, R12, R100.reuse, PT ;  /* 0x000000640c00720c */ /* 0x080fe20003fc6270 */
[----:B------:R-:W1:Y:S01]  /*2e20*/  MUFU.TANH R101, R61 ;  /* 0x0000003d00657308 */ /* 0x000e620000002400 */
[----:B--2---:R-:W-:Y:S01]  /*2e30*/  FSEL R26, R26, -INF , !P3 ;  /* 0xff8000001a1a7808 */ /* 0x004fe20005800000 */
[----:B------:R-:W-:Y:S01]  /*2e40*/  BAR.SYNC.DEFER_BLOCKING 0x0 ;  /* 0x0000000000007b1d */ /* 0x000fe20000010000 */
[-C--:B------:R-:W-:Y:S02]  /*2e50*/  ISETP.GE.AND P2, PT, R12, R95.reuse, PT ;  /* 0x0000005f0c00720c */ /* 0x080fe40003f46270 */
[C---:B------:R-:W-:Y:S02]  /*2e60*/  ISETP.GE.AND P3, PT, R4.reuse, R100, PT ;  /* 0x000000640400720c */ /* 0x040fe40003f66270 */
[----:B------:R-:W-:Y:S01]  /*2e70*/  ISETP.GE.AND P0, PT, R4, R95, PT ;  /* 0x0000005f0400720c */ /* 0x000fe20003f06270 */
[----:B------:R-:W2:Y:S01]  /*2e80*/  MUFU.TANH R29, R29 ;  /* 0x0000001d001d7308 */ /* 0x000ea20000002400 */
[----:B---3--:R-:W-:-:S02]  /*2e90*/  FSEL R102, R102, -INF , !P4 ;  /* 0xff80000066667808 */ /* 0x008fc40006000000 */
[----:B------:R-:W-:Y:S02]  /*2ea0*/  FSEL R19, R52, -INF , !P6 ;  /* 0xff80000034137808 */ /* 0x000fe40007000000 */
[----:B------:R-:W-:-:S03]  /*2eb0*/  FSEL R53, R53, -INF , !P2 ;  /* 0xff80000035357808 */ /* 0x000fc60005000000 */
[----:B------:R-:W3:Y:S01]  /*2ec0*/  MUFU.TANH R28, R28 ;  /* 0x0000001c001c7308 */ /* 0x000ee20000002400 */
[----:B-1----:R-:W-:Y:S02]  /*2ed0*/  FSEL R101, R101, -INF , !P3 ;  /* 0xff80000065657808 */ /* 0x002fe40005800000 */
[----:B--2---:R-:W-:Y:S02]  /*2ee0*/  FSEL R29, R29, -INF , !P1 ;  /* 0xff8000001d1d7808 */ /* 0x004fe40004800000 */
[----:B---3--:R-:W-:Y:S01]  /*2ef0*/  FSEL R28, R28, -INF , !P0 ;  /* 0xff8000001c1c7808 */ /* 0x008fe20004000000 */
        /* <DEDUP_REMOVED lines=65> */
.L_x_1032:
[----:B------:R-:W-:Y:S05]  /*3310*/  BSYNC B0 ;  /* 0x0000000000007941 */ /* 0x000fea0003800000 */
.L_x_1031:
[----:B------:R-:W0:Y:S02]  /*3320*/  LDGDEPBAR ;  /* 0x00000000000079af */ /* 0x000e240000000000 */
.L_x_1030:
[----:B------:R-:W-:Y:S01]  /*3330*/  FMNMX.FTZ R2, R19, R21, !PT ;  /* 0x0000001513027209 */ /* 0x000fe20007810000 */
        /* <DEDUP_REMOVED lines=21> */
[----:B--2---:R-:W-:Y:S02]  /*3490*/  FMNMX.FTZ R7, R33, R0, !PT ;  /* 0x0000000021077209 */ /* 0x004fe40007810000 */
[----:B------:R-:W-:Y:S02]  /*34a0*/  FMNMX.FTZ R2, R91, R2, !PT ;  /* 0x000000025b027209 */ /* 0x000fe40007810000 */
[----:B------:R-:W-:-:S02]  /*34b0*/  FMNMX.FTZ R0, R26, R7, !PT ;  /* 0x000000071a007209 */ /* 0x000fc40007810000 */
[----:B-1----:R-:W-:Y:S02]  /*34c0*/  FMNMX.FTZ R5, R89, R2, !PT ;  /* 0x0000000259057209 */ /* 0x002fe40007810000 */
        /* <DEDUP_REMOVED lines=10> */
[----:B------:R-:W-:Y:S01]  /*3570*/  LDSM.16.MT88.4 R60, [R118+0x7000] ;  /* 0x00700000763c783b */ /* 0x000fe20000004200 */
[----:B-1----:R-:W-:-:S03]  /*3580*/  FMNMX.FTZ R5, R4, R5, !PT ;  /* 0x0000000504057209 */ /* 0x002fc60007810000 */
        /* <DEDUP_REMOVED lines=19> */
[----:B-1----:R-:W-:Y:S01]  /*36c0*/  FMNMX.FTZ R0, R4, R5, !PT ;  /* 0x0000000504007209 */ /* 0x002fe20007810000 */
[--C-:B------:R-:W-:Y:S01]  /*36d0*/  FFMA.FTZ R86, R109, UR6, -R106.reuse ;  /* 0x000000066d567c23 */ /* 0x100fe2000801086a */
[--C-:B------:R-:W-:Y:S01]  /*36e0*/  FFMA.FTZ R35, R35, UR6, -R106.reuse ;  /* 0x0000000623237c23 */ /* 0x100fe2000801086a */
[----:B------:R-:W-:Y:S01]  /*36f0*/  MUFU.EX2 R115, R115 ;  /* 0x0000007300737308 */ /* 0x000fe20000000800 */
[C---:B------:R-:W-:Y:S01]  /*3700*/  FSETP.NEU.FTZ.AND P0, PT, R0.reuse, -INF , PT ;  /* 0xff8000000000780b */ /* 0x040fe20003f1d000 */
[----:B------:R-:W-:Y:S01]  /*3710*/  FMUL.FTZ R30, R0, UR6 ;  /* 0x00000006001e7c20 */ /* 0x000fe20008410000 */
[--C-:B------:R-:W-:Y:S01]  /*3720*/  FFMA.FTZ R91, R91, UR6, -R106.reuse ;  /* 0x000000065b5b7c23 */ /* 0x100fe2000801086a */
[--C-:B------:R-:W-:Y:S01]  /*3730*/  FFMA.FTZ R102, R102, UR6, -R106.reuse ;  /* 0x0000000666667c23 */ /* 0x100fe2000801086a */
[--C-:B------:R-:W-:Y:S01]  /*3740*/  FFMA.FTZ R101, R101, UR6, -R106.reuse ;  /* 0x0000000665657c23 */ /* 0x100fe2000801086a */
[----:B------:R-:W-:Y:S01]  /*3750*/  FFMA.FTZ R89, R89, UR6, -R106 ;  /* 0x0000000659597c23 */ /* 0x000fe2000801086a */
[----:B------:R-:W-:Y:S01]  /*3760*/  FSEL R30, R30, RZ, P0 ;  /* 0x000000ff1e1e7208 */ /* 0x000fe20000000000 */
[----:B------:R-:W1:Y:S04]  /*3770*/  MUFU.EX2 R88, R88 ;  /* 0x0000005800587308 */ /* 0x000e680000000800 */
        /* <DEDUP_REMOVED lines=9> */
[----:B------:R-:W3:Y:S01]  /*3810*/  LDSM.16.MT88.4 R52, [R116+0x7000] ;  /* 0x007000007434783b */ /* 0x000ee20000004200 */
[--C-:B------:R-:W-:Y:S01]  /*3820*/  FFMA.FTZ R33, R33, UR6, -R30.reuse ;  /* 0x0000000621217c23 */ /* 0x100fe2000801081e */
[--C-:B------:R-:W-:Y:S01]  /*3830*/  FFMA.FTZ R107, R107, UR6, -R30.reuse ;  /* 0x000000066b6b7c23 */ /* 0x100fe2000801081e */
[----:B------:R-:W-:Y:S01]  /*3840*/  MUFU.EX2 R84, R84 ;  /* 0x0000005400547308 */ /* 0x000fe20000000800 */
[----:B-1----:R-:W-:Y:S01]  /*3850*/  F2FP.F16.F32.PACK_AB R48, R88, R115 ;  /* 0x000000735830723e */ /* 0x002fe200000000ff */
[----:B------:R-:W1:Y:S01]  /*3860*/  LDSM.16.MT88.4 R40, [R118+0x8000] ;  /* 0x008000007628783b */ /* 0x000e620000004200 */
[----:B------:R-:W-:Y:S01]  /*3870*/  FFMA.FTZ R105, R105, UR6, -R30 ;  /* 0x0000000669697c23 */ /* 0x000fe2000801081e */
[----:B------:R-:W-:Y:S01]  /*3880*/  FADD.FTZ R115, R115, R88 ;  /* 0x0000005873737221 */ /* 0x000fe20000010000 */
[--C-:B------:R-:W-:Y:S01]  /*3890*/  FFMA.FTZ R26, R26, UR6, -R30.reuse ;  /* 0x000000061a1a7c23 */ /* 0x100fe2000801081e */
[----:B------:R-:W4:Y:S01]  /*38a0*/  LDSM.16.MT88.4 R68, [R116+0x6000] ;  /* 0x006000007444783b */ /* 0x000f220000004200 */
[--C-:B------:R-:W-:Y:S01]  /*38b0*/  FFMA.FTZ R27, R27, UR6, -R30.reuse ;  /* 0x000000061b1b7c23 */ /* 0x100fe2000801081e */
[----:B------:R-:W5:Y:S01]  /*38c0*/  MUFU.EX2 R113, R113 ;  /* 0x0000007100717308 */ /* 0x000f620000000800 */
[----:B--2---:R-:W-:Y:S01]  /*38d0*/  F2FP.F16.F32.PACK_AB R50, R103, R104 ;  /* 0x000000686732723e */ /* 0x004fe200000000ff */
[----:B------:R-:W2:Y:S01]  /*38e0*/  LDSM.16.MT88.4 R16, [R116+0x6400] ;  /* 0x006400007410783b */ /* 0x000ea20000004200 */
[----:B------:R-:W-:Y:S01]  /*38f0*/  FADD.FTZ R104, R104, R115 ;  /* 0x0000007368687221 */ /* 0x000fe20000010000 */
[--C-:B------:R-:W-:Y:S01]  /*3900*/  FFMA.FTZ R29, R29, UR6, -R30.reuse ;  /* 0x000000061d1d7c23 */ /* 0x100fe2000801081e */
[----:B------:R-:W-:Y:S01]  /*3910*/  FFMA.FTZ R146, R28, UR6, -R30 ;  /* 0x000000061c927c23 */ /* 0x000fe2000801081e */
[----:B------:R-:W2:Y:S01]  /*3920*/  LDSM.16.MT88.4 R12, [R118+0x7400] ;  /* 0x00740000760c783b */ /* 0x000ea20000004200 */
[----:B------:R-:W-:Y:S01]  /*3930*/  FADD.FTZ R103, R103, R104 ;  /* 0x0000006867677221 */ /* 0x000fe20000010000 */
[----:B------:R-:W-:Y:S08]  /*3940*/  MUFU.EX2 R108, R108 ;  /* 0x0000006c006c7308 */ /* 0x000ff00000000800 */
[----:B------:R-:W3:Y:S01]  /*3950*/  MUFU.EX2 R31, R31 ;  /* 0x0000001f001f7308 */ /* 0x000ee20000000800 */
[----:B-----5:R-:W-:Y:S01]  /*3960*/  F2FP.F16.F32.PACK_AB R49, R113, R84 ;  /* 0x000000547131723e */ /* 0x020fe200000000ff */
[----:B------:R-:W-:Y:S01]  /*3970*/  FADD.FTZ R113, R84, R113 ;  /* 0x0000007154717221 */ /* 0x000fe20000010000 */
[----:B------:R-:W-:-:S05]  /*3980*/  FFMA.FTZ R84, R85, UR6, -R30 ;  /* 0x0000000655547c23 */ /* 0x000fca000801081e */
[----:B------:R-:W-:Y:S08]  /*3990*/  MUFU.EX2 R32, R32 ;  /* 0x0000002000207308 */ /* 0x000ff00000000800 */
[----:B------:R-:W5:Y:S01]  /*39a0*/  MUFU.EX2 R23, R23 ;  /* 0x0000001700177308 */ /* 0x000f620000000800 */
[----:B---3--:R-:W-:Y:S01]  /*39b0*/  F2FP.F16.F32.PACK_AB R51, R31, R108 ;  /* 0x0000006c1f33723e */ /* 0x008fe200000000ff */
[----:B------:R-:W-:-:S04]  /*39c0*/  FADD.FTZ R108, R108, R113 ;  /* 0x000000716c6c7221 */ /* 0x000fc80000010000 */
[----:B------:R-:W-:Y:S02]  /*39d0*/  FADD.FTZ R31, R31, R108 ;  /* 0x0000006c1f1f7221 */ /* 0x000fe40000010000 */
[C---:B------:R-:W-:Y:S01]  /*39e0*/  HMMA.16816.F32 R80, R48.reuse, R76, RZ ;  /* 0x0000004c3050723c */ /* 0x040fe200000018ff */
[----:B------:R-:W-:Y:S05]  /*39f0*/  MUFU.EX2 R22, R22 ;  /* 0x0000001600167308 */ /* 0x000fea0000000800 */
[C---:B------:R-:W-:Y:S03]  /*3a00*/  HMMA.16816.F32 R76, R48.reuse, R78, RZ ;  /* 0x0000004e304c723c */ /* 0x040fe600000018ff */
[----:B------:R-:W3:Y:S01]  /*3a10*/  MUFU.EX2 R21, R21 ;  /* 0x0000001500157308 */ /* 0x000ee20000000800 */
[C---:B-----5:R-:W-:Y:S01]  /*3a20*/  F2FP.F16.F32.PACK_AB R4, R23.reuse, R32 ;  /* 0x000000201704723e */ /* 0x060fe200000000ff */
[----:B------:R-:W-:Y:S01]  /*3a30*/  FADD.FTZ R32, R32, R103 ;  /* 0x0000006720207221 */ /* 0x000fe20000010000 */
[----:B------:R-:W-:Y:S03]  /*3a40*/  HMMA.16816.F32 R56, R48, R52, RZ ;  /* 0x000000343038723c */ /* 0x000fe600000018ff */
[----:B------:R-:W-:-:S02]  /*3a50*/  FADD.FTZ R23, R23, R32 ;  /* 0x0000002017177221 */ /* 0x000fc40000010000 */
[----:B------:R-:W-:Y:S01]  /*3a60*/  MUFU.EX2 R34, R34 ;  /* 0x0000002200227308 */ /* 0x000fe20000000800 */
[C---:B------:R-:W-:Y:S06]  /*3a70*/  HMMA.16816.F32 R52, R48.reuse, R54, RZ ;  /* 0x000000363034723c */ /* 0x040fec00000018ff */
[----:B-1----:R-:W-:Y:S01]  /*3a80*/  HMMA.16816.F32 R36, R48, R40, RZ ;  /* 0x000000283024723c */ /* 0x002fe200000018ff */
[----:B------:R-:W1:Y:S01]  /*3a90*/  MUFU.EX2 R25, R25 ;  /* 0x0000001900197308 */ /* 0x000e620000000800 */
[----:B---3--:R-:W-:Y:S01]  /*3aa0*/  F2FP.F16.F32.PACK_AB R6, R21, R22 ;  /* 0x000000161506723e */ /* 0x008fe200000000ff */
[----:B------:R-:W-:-:S03]  /*3ab0*/  FADD.FTZ R22, R22, R23 ;  /* 0x0000001716167221 */ /* 0x000fc60000010000 */
[C---:B------:R-:W-:Y:S01]  /*3ac0*/  HMMA.16816.F32 R40, R48.reuse, R42, RZ ;  /* 0x0000002a3028723c */ /* 0x040fe200000018ff */
[----:B------:R-:W-:Y:S02]  /*3ad0*/  FADD.FTZ R21, R21, R22 ;  /* 0x0000001615157221 */ /* 0x000fe40000010000 */
[----:B------:R-:W-:Y:S03]  /*3ae0*/  MUFU.EX2 R24, R24 ;  /* 0x0000001800187308 */ /* 0x000fe60000000800 */
[C---:B----4-:R-:W-:Y:S05]  /*3af0*/  HMMA.16816.F32 R72, R48.reuse, R68, RZ ;  /* 0x000000443048723c */ /* 0x050fea00000018ff */
[----:B------:R-:W3:Y:S01]  /*3b00*/  MUFU.EX2 R3, R3 ;  /* 0x0000000300037308 */ /* 0x000ee20000000800 */
[----:B-1----:R-:W-:Y:S01]  /*3b10*/  F2FP.F16.F32.PACK_AB R5, R25, R34 ;  /* 0x000000221905723e */ /* 0x002fe200000000ff */
[----:B------:R-:W-:Y:S01]  /*3b20*/  HMMA.16816.F32 R64, R48, R60, RZ ;  /* 0x0000003c3040723c */ /* 0x000fe200000018ff */
[----:B------:R-:W-:-:S04]  /*3b30*/  FADD.FTZ R34, R34, R31 ;  /* 0x0000001f22227221 */ /* 0x000fc80000010000 */
[----:B------:R-:W-:Y:S01]  /*3b40*/  FADD.FTZ R25, R25, R34 ;  /* 0x0000002219197221 */ /* 0x000fe20000010000 */
[C---:B------:R-:W-:Y:S01]  /*3b50*/  HMMA.16816.F32 R68, R48.reuse, R70, RZ ;  /* 0x000000463044723c */ /* 0x040fe200000018ff */
[----:B------:R-:W-:Y:S05]  /*3b60*/  MUFU.EX2 R90, R90 ;  /* 0x0000005a005a7308 */ /* 0x000fea0000000800 */
[----:B------:R-:W-:Y:S01]  /*3b70*/  HMMA.16816.F32 R60, R48, R62, RZ ;  /* 0x0000003e303c723c */ /* 0x000fe200000018ff */
[----:B---3--:R-:W-:Y:S02]  /*3b80*/  F2FP.F16.F32.PACK_AB R7, R3, R24 ;  /* 0x000000180307723e */ /* 0x008fe400000000ff */
[----:B------:R-:W1:Y:S01]  /*3b90*/  MUFU.EX2 R87, R87 ;  /* 0x0000005700577308 */ /* 0x000e620000000800 */
[----:B------:R-:W-:-:S04]  /*3ba0*/  FADD.FTZ R24, R24, R25 ;  /* 0x0000001918187221 */ /* 0x000fc80000010000 */
[----:B------:R-:W-:Y:S01]  /*3bb0*/  FADD.FTZ R3, R3, R24 ;  /* 0x0000001803037221 */ /* 0x000fe20000010000 */
[C---:B------:R-:W-:Y:S02]  /*3bc0*/  HMMA.16816.F32 R80, R4.reuse, R8, R80 ;  /* 0x000000080450723c */ /* 0x040fe40000001850 */
[----:B------:R-:W-:Y:S04]  /*3bd0*/  MUFU.EX2 R86, R86 ;  /* 0x0000005600567308 */ /* 0x000fe80000000800 */
[C---:B------:R-:W-:Y:S01]  /*3be0*/  HMMA.16816.F32 R76, R4.reuse, R10, R76 ;  /* 0x0000000a044c723c */ /* 0x040fe2000000184c */
[----:B------:R-:W3:Y:S03]  /*3bf0*/  LDSM.16.MT88.4 R8, [R116+0x7400] ;  /* 0x007400007408783b */ /* 0x000ee60000004200 */
[----:B------:R-:W-:Y:S02]  /*3c00*/  MUFU.EX2 R35, R35 ;  /* 0x0000002300237308 */ /* 0x000fe40000000800 */
[C---:B--2---:R-:W-:Y:S06]  /*3c10*/  HMMA.16816.F32 R72, R4.reuse, R16, R72 ;  /* 0x000000100448723c */ /* 0x044fec0000001848 */
[----:B------:R-:W-:Y:S01]  /*3c20*/  MUFU.EX2 R88, R107 ;  /* 0x0000006b00587308 */ /* 0x000fe20000000800 */
[C---:B------:R-:W-:Y:S01]  /*3c30*/  HMMA.16816.F32 R68, R4.reuse, R18, R68 ;  /* 0x000000120444723c */ /* 0x040fe20000001844 */
[----:B------:R-:W-:Y:S05]  /*3c40*/  LDSM.16.MT88.4 R16, [R118+0x6c00] ;  /* 0x006c00007610783b */ /* 0x000fea0000004200 */
[C---:B------:R-:W-:Y:S01]  /*3c50*/  HMMA.16816.F32 R64, R4.reuse, R12, R64 ;  /* 0x0000000c0440723c */ /* 0x040fe20000001840 */
[----:B------:R-:W2:Y:S05]  /*3c60*/  MUFU.EX2 R85, R105 ;  /* 0x0000006900557308 */ /* 0x000eaa0000000800 */
[C---:B------:R-:W-:Y:S01]  /*3c70*/  HMMA.16816.F32 R60, R4.reuse, R14, R60 ;  /* 0x0000000e043c723c */ /* 0x040fe2000000183c */
[----:B------:R-:W-:Y:S02]  /*3c80*/  LDSM.16.MT88.4 R12, [R116+0x6c00] ;  /* 0x006c0000740c783b */ /* 0x000fe40000004200 */
[----:B------:R-:W-:Y:S08]  /*3c90*/  MUFU.EX2 R84, R84 ;  /* 0x0000005400547308 */ /* 0x000ff00000000800 */
[----:B------:R-:W4:Y:S01]  /*3ca0*/  MUFU.EX2 R33, R33 ;  /* 0x0000002100217308 */ /* 0x000f220000000800 */
[C---:B---3--:R-:W-:Y:S07]  /*3cb0*/  HMMA.16816.F32 R56, R4.reuse, R8, R56 ;  /* 0x000000080438723c */ /* 0x048fee0000001838 */
[----:B------:R-:W-:Y:S01]  /*3cc0*/  MUFU.EX2 R91, R91 ;  /* 0x0000005b005b7308 */ /* 0x000fe20000000800 */
[C---:B------:R-:W-:Y:S01]  /*3cd0*/  HMMA.16816.F32 R52, R4.reuse, R10, R52 ;  /* 0x0000000a0434723c */ /* 0x040fe20000001834 */
[----:B------:R-:W3:Y:S06]  /*3ce0*/  LDSM.16.MT88.4 R8, [R118+0x8400] ;  /* 0x008400007608783b */ /* 0x000eec0000004200 */
        /* <DEDUP_REMOVED lines=17> */
[----:B-1----:R-:W-:Y:S01]  /*3e00*/  F2FP.F16.F32.PACK_AB R4, R87, R90 ;  /* 0x0000005a5704723e */ /* 0x002fe200000000ff */
[----:B------:R-:W-:Y:S01]  /*3e10*/  FADD.FTZ R90, R90, R21 ;  /* 0x000000155a5a7221 */ /* 0x000fe20000010000 */
[----:B--2---:R-:W-:Y:S01]  /*3e20*/  F2FP.F16.F32.PACK_AB R5, R85, R88 ;  /* 0x000000585505723e */ /* 0x004fe200000000ff */
        /* <DEDUP_REMOVED lines=63> */
[----:B------:R-:W-:Y:S02]  /*4220*/  ISETP.GE.AND P2, PT, R130, UR4, PT ;  /* 0x0000000482007c0c */ /* 0x000fe4000bf46270 */
[----:B------:R-:W-:Y:S01]  /*4230*/  SHF.R.S32.HI R3, RZ, 0x1f, R19 ;  /* 0x0000001fff037819 */ /* 0x000fe20000011413 */
[-C--:B------:R-:W-:Y:S02]  /*4240*/  IMAD.WIDE.U32 R18, R19, R125.reuse, R98 ;  /* 0x0000007d13127225 */ /* 0x080fe400078e0062 */
[----:B------:R-:W1:Y:S02]  /*4250*/  @!P4 LDC.64 R14, c[0x0][0x220] ;  /* 0x00008800ff0ecb82 */ /* 0x000e640000000a00 */
[----:B------:R-:W-:Y:S01]  /*4260*/  IMAD R16, R3, R125, R16 ;  /* 0x0000007d03107224 */ /* 0x000fe200078e0210 */
[----:B------:R-:W-:-:S03]  /*4270*/  IADD3 R3, P6, R127, R18, RZ ;  /* 0x000000127f037210 */ /* 0x000fc60007fde0ff */
[----:B------:R-:W-:Y:S02]  /*4280*/  IMAD.IADD R16, R19, 0x1, R16 ;  /* 0x0000000113107824 */ /* 0x000fe400078e0210 */
[----:B------:R-:W2:Y:S08]  /*4290*/  @!P3 LDC.64 R12, c[0x0][0x220] ;  /* 0x00008800ff0cbb82 */ /* 0x000eb00000000a00 */
        /* <DEDUP_REMOVED lines=35> */
[----:B------:R1:W-:Y:S01]  /*44d0*/  @!P4 LDGSTS.E.BYPASS.LTC128B.128 [R129+0x6800], desc[UR8][R18.64] ;  /* 0x068000001281cfae */ /* 0x0003e2000b901d48 */
        /* <DEDUP_REMOVED lines=14> */
[----:B------:R-:W4:Y:S04]  /*45c0*/  LDSM.16.M88.4 R28, [R120+0x3000] ;  /* 0x00300000781c783b */ /* 0x000f280000000200 */
[----:B---3--:R-:W3:Y:S04]  /*45d0*/  LDSM.16.M88.4 R20, [R120+0x3400] ;  /* 0x003400007814783b */ /* 0x008ee80000000200 */
[----:B------:R-:W-:Y:S04]  /*45e0*/  LDSM.16.M88.4 R84, [R119] ;  /* 0x000000007754783b */ /* 0x000fe80000000200 */
[----:B------:R-:W5:Y:S04]  /*45f0*/  LDSM.16.M88.4 R8, [R117+0x3000] ;  /* 0x003000007508783b */ /* 0x000f680000000200 */
[----:B-1----:R-:W1:Y:S04]  /*4600*/  LDSM.16.M88.4 R16, [R117+0x3400] ;  /* 0x003400007510783b */ /* 0x002e680000000200 */
[----:B------:R-:W1:Y:S04]  /*4610*/  LDSM.16.M88.4 R12, [R120+0x3800] ;  /* 0x00380000780c783b */ /* 0x000e680000000200 */
[----:B--2---:R-:W-:Y:S01]  /*4620*/  LDSM.16.M88.4 R88, [R120+0x3c00] ;  /* 0x003c00007858783b */ /* 0x004fe20000000200 */
[----:B------:R-:W2:Y:S03]  /*4630*/  S2R R3, SR_TID.X ;  /* 0x0000000000037919 */ /* 0x000ea60000002100 */
[----:B------:R-:W0:Y:S01]  /*4640*/  LDGDEPBAR ;  /* 0x00000000000079af */ /* 0x000e220000000000 */
[C---:B----4-:R-:W-:Y:S06]  /*4650*/  HMMA.16816.F32 R32, R4.reuse, R28, RZ ;  /* 0x0000001c0420723c */ /* 0x050fec00000018ff */
[C---:B------:R-:W-:Y:S06]  /*4660*/  HMMA.16816.F32 R28, R4.reuse, R30, RZ ;  /* 0x0000001e041c723c */ /* 0x040fec00000018ff */
[C---:B---3--:R-:W-:Y:S06]  /*4670*/  HMMA.16816.F32 R24, R4.reuse, R20, RZ ;  /* 0x000000140418723c */ /* 0x048fec00000018ff */
[----:B------:R-:W-:Y:S01]  /*4680*/  HMMA.16816.F32 R20, R4, R22, RZ ;  /* 0x000000160414723c */ /* 0x000fe200000018ff */
[----:B--2---:R-:W-:-:S05]  /*4690*/  IMAD.SHL.U32 R3, R3, 0x2, RZ ;  /* 0x0000000203037824 */ /* 0x004fca00078e00ff */
[C---:B-----5:R-:W-:Y:S06]  /*46a0*/  HMMA.16816.F32 R32, R84.reuse, R8, R32 ;  /* 0x000000085420723c */ /* 0x060fec0000001820 */
[C---:B------:R-:W-:Y:S01]  /*46b0*/  HMMA.16816.F32 R28, R84.reuse, R10, R28 ;  /* 0x0000000a541c723c */ /* 0x040fe2000000181c */
[----:B------:R-:W2:Y:S05]  /*46c0*/  LDSM.16.M88.4 R8, [R117+0x3800] ;  /* 0x003800007508783b */ /* 0x000eaa0000000200 */
[C---:B-1----:R-:W-:Y:S06]  /*46d0*/  HMMA.16816.F32 R24, R84.reuse, R16, R24 ;  /* 0x000000105418723c */ /* 0x042fec0000001818 */
[----:B------:R-:W-:Y:S06]  /*46e0*/  HMMA.16816.F32 R20, R84, R18, R20 ;  /* 0x000000125414723c */ /* 0x000fec0000001814 */
[C---:B------:R-:W-:Y:S06]  /*46f0*/  HMMA.16816.F32 R16, R4.reuse, R12, RZ ;  /* 0x0000000c0410723c */ /* 0x040fec00000018ff */
        /* <DEDUP_REMOVED lines=55> */
[----:B------:R-:W-:Y:S01]  /*4a70*/  FMUL.FTZ R33, R33, UR5 ;  /* 0x0000000521217c20 */ /* 0x000fe20008410000 */
[----:B------:R-:W-:Y:S01]  /*4a80*/  FMUL.FTZ R35, R35, UR5 ;  /* 0x0000000523237c20 */ /* 0x000fe20008410000 */
[----:B------:R-:W-:-:S03]  /*4a90*/  FMUL.FTZ R32, R32, UR5 ;  /* 0x0000000520207c20 */ /* 0x000fc60008410000 */
[----:B------:R-:W-:Y:S08]  /*4aa0*/  MUFU.TANH R108, R35 ;  /* 0x00000023006c7308 */ /* 0x000ff00000002400 */
[----:B------:R-:W2:Y:S08]  /*4ab0*/  MUFU.TANH R33, R33 ;  /* 0x0000002100217308 */ /* 0x000eb00000002400 */
[----:B------:R-:W-:Y:S01]  /*4ac0*/  MUFU.TANH R32, R32 ;  /* 0x0000002000207308 */ /* 0x000fe20000002400 */
[C---:B-1----:R-:W-:Y:S06]  /*4ad0*/  HMMA.16816.F32 R24, R88.reuse, R84, R24 ;  /* 0x000000545818723c */ /* 0x042fec0000001818 */
[----:B------:R-:W-:Y:S01]  /*4ae0*/  HMMA.16816.F32 R20, R88, R86, R20 ;  /* 0x000000565814723c */ /* 0x000fe20000001814 */
[----:B------:R-:W1:-:S15]  /*4af0*/  LDSM.16.M88.4 R84, [R117+0x5800] ;  /* 0x005800007554783b */ /* 0x000e5e0000000200 */
[----:B------:R-:W-:-:S02]  /*4b00*/  NOP ;  /* 0x0000000000007918 */ /* 0x000fc40000000000 */
[----:B------:R-:W-:Y:S01]  /*4b10*/  FMUL.FTZ R24, R24, UR5 ;  /* 0x0000000518187c20 */ /* 0x000fe20008410000 */
[----:B------:R-:W-:Y:S01]  /*4b20*/  FMUL.FTZ R26, R26, UR5 ;  /* 0x000000051a1a7c20 */ /* 0x000fe20008410000 */
[----:B------:R-:W-:-:S03]  /*4b30*/  FMUL.FTZ R25, R25, UR5 ;  /* 0x0000000519197c20 */ /* 0x000fc60008410000 */
[----:B------:R-:W-:Y:S01]  /*4b40*/  MUFU.TANH R104, R26 ;  /* 0x0000001a00687308 */ /* 0x000fe20000002400 */
[----:B------:R-:W-:Y:S01]  /*4b50*/  FMUL.FTZ R102, R23, UR5 ;  /* 0x0000000517667c20 */ /* 0x000fe20008410000 */
[----:B------:R-:W-:Y:S01]  /*4b60*/  FMUL.FTZ R21, R21, UR5 ;  /* 0x0000000515157c20 */ /* 0x000fe20008410000 */
[----:B------:R-:W-:-:S05]  /*4b70*/  FMUL.FTZ R22, R22, UR5 ;  /* 0x0000000516167c20 */ /* 0x000fca0008410000 */
[----:B------:R-:W-:Y:S08]  /*4b80*/  MUFU.TANH R106, R22 ;  /* 0x00000016006a7308 */ /* 0x000ff00000002400 */
[----:B------:R-:W-:Y:S01]  /*4b90*/  MUFU.TANH R102, R102 ;  /* 0x0000006600667308 */ /* 0x000fe20000002400 */
[C---:B-1----:R-:W-:Y:S06]  /*4ba0*/  HMMA.16816.F32 R16, R88.reuse, R84, R16 ;  /* 0x000000545810723c */ /* 0x042fec0000001810 */
[----:B------:R-:W-:Y:S01]  /*4bb0*/  HMMA.16816.F32 R12, R88, R86, R12 ;  /* 0x00000056580c723c */ /* 0x000fe2000000180c */
[----:B------:R-:W1:Y:S01]  /*4bc0*/  LDSM.16.M88.4 R84, [R117+0x5c00] ;  /* 0x005c00007554783b */ /* 0x000e620000000200 */
[----:B------:R-:W-:-:S15]  /*4bd0*/  DEPBAR.LE SB0, 0x0 ;  /* 0x000080000000791a */ /* 0x000fde0000000000 */
[----:B------:R-:W-:-:S01]  /*4be0*/  NOP ;  /* 0x0000000000007918 */ /* 0x000fc20000000000 */
[----:B------:R-:W-:-:S06]  /*4bf0*/  FMUL.FTZ R18, R18, UR5 ;  /* 0x0000000512127c20 */ /* 0x000fcc0008410000 */
[----:B------:R-:W-:Y:S01]  /*4c00*/  MUFU.TANH R18, R18 ;  /* 0x0000001200127308 */ /* 0x000fe20000002400 */
[----:B------:R-:W-:Y:S01]  /*4c10*/  FMUL.FTZ R14, R14, UR5 ;  /* 0x000000050e0e7c20 */ /* 0x000fe20008410000 */
[----:B------:R-:W-:Y:S01]  /*4c20*/  FMUL.FTZ R13, R13, UR5 ;  /* 0x000000050d0d7c20 */ /* 0x000fe20008410000 */
[----:B------:R-:W-:-:S05]  /*4c30*/  FMUL.FTZ R15, R15, UR5 ;  /* 0x000000050f0f7c20 */ /* 0x000fca0008410000 */
[----:B------:R-:W-:Y:S01]  /*4c40*/  MUFU.TANH R22, R15 ;  /* 0x0000000f00167308 */ /* 0x000fe20000002400 */
[C---:B-1----:R-:W-:Y:S06]  /*4c50*/  HMMA.16816.F32 R8, R88.reuse, R84, R8 ;  /* 0x000000545808723c */ /* 0x042fec0000001808 */
[----:B------:R-:W-:Y:S01]  /*4c60*/  HMMA.16816.F32 R4, R88, R86, R4 ;  /* 0x000000565804723c */ /* 0x000fe20000001804 */
[----:B------:R-:W-:Y:S01]  /*4c70*/  FMUL.FTZ R84, R34, UR5 ;  /* 0x0000000522547c20 */ /* 0x000fe20008410000 */
[----:B------:R-:W-:Y:S01]  /*4c80*/  FMUL.FTZ R34, R28, UR5 ;  /* 0x000000051c227c20 */ /* 0x000fe20008410000 */
[----:B------:R-:W-:Y:S01]  /*4c90*/  FMUL.FTZ R28, R29, UR5 ;  /* 0x000000051d1c7c20 */ /* 0x000fe20008410000 */
[----:B------:R-:W-:Y:S01]  /*4ca0*/  FMUL.FTZ R29, R20, UR5 ;  /* 0x00000005141d7c20 */ /* 0x000fe20008410000 */
[----:B------:R-:W-:Y:S01]  /*4cb0*/  LOP3.LUT R20, R3, 0x6, RZ, 0xc0, !PT ;  /* 0x0000000603147812 */ /* 0x000fe200078ec0ff */
[----:B------:R-:W-:-:S02]  /*4cc0*/  VIADD R3, R94, 0xfffffffe ;  /* 0xfffffffe5e037836 */ /* 0x000fc40000000000 */
[----:B------:R-:W-:Y:S01]  /*4cd0*/  FMUL.FTZ R90, R30, UR5 ;  /* 0x000000051e5a7c20 */ /* 0x000fe20008410000 */
[----:B------:R-:W-:Y:S01]  /*4ce0*/  MUFU.TANH R34, R34 ;  /* 0x0000002200227308 */ /* 0x000fe20000002400 */
[----:B------:R-:W-:Y:S01]  /*4cf0*/  FMUL.FTZ R30, R31, UR5 ;  /* 0x000000051f1e7c20 */ /* 0x000fe20008410000 */
[----:B------:R-:W-:Y:S02]  /*4d00*/  IMAD R23, R3, 0x40, R20 ;  /* 0x0000004003177824 */ /* 0x000fe400078e0214 */
[----:B------:R-:W-:Y:S01]  /*4d10*/  FMUL.FTZ R20, R16, UR5 ;  /* 0x0000000510147c20 */ /* 0x000fe20008410000 */
[----:B------:R-:W-:Y:S01]  /*4d20*/  FMUL.FTZ R88, R27, UR5 ;  /* 0x000000051b587c20 */ /* 0x000fe20008410000 */
[----:B------:R-:W-:Y:S02]  /*4d30*/  VIADD R16, R23, 0x1 ;  /* 0x0000000117107836 */ /* 0x000fe40000000000 */
[----:B------:R-:W1:Y:S01]  /*4d40*/  MUFU.TANH R90, R90 ;  /* 0x0000005a005a7308 */ /* 0x000e620000002400 */
[----:B------:R-:W-:-:S02]  /*4d50*/  FMUL.FTZ R8, R8, UR5 ;  /* 0x0000000508087c20 */ /* 0x000fc40008410000 */
[CC--:B------:R-:W-:Y:S02]  /*4d60*/  ISETP.GE.AND P0, PT, R16.reuse, R100.reuse, PT ;  /* 0x000000641000720c */ /* 0x0c0fe40003f06270 */
[----:B------:R-:W-:Y:S01]  /*4d70*/  ISETP.GE.AND P5, PT, R16, R95, PT ;  /* 0x0000005f1000720c */ /* 0x000fe20003fa6270 */
[----:B------:R-:W-:Y:S01]  /*4d80*/  FMUL.FTZ R16, R17, UR5 ;  /* 0x0000000511107c20 */ /* 0x000fe20008410000 */
[----:B------:R-:W-:Y:S01]  /*4d90*/  VIADD R17, R23, 0x8 ;  /* 0x0000000817117836 */ /* 0x000fe20000000000 */
[----:B------:R-:W-:Y:S01]  /*4da0*/  MUFU.TANH R28, R28 ;  /* 0x0000001c001c7308 */ /* 0x000fe20000002400 */
[----:B--2---:R-:W-:Y:S01]  /*4db0*/  FSEL R35, R33, -INF , !P0 ;  /* 0xff80000021237808 */ /* 0x004fe20004000000 */
[----:B------:R-:W-:Y:S01]  /*4dc0*/  FMUL.FTZ R6, R6, UR5 ;  /* 0x0000000506067c20 */ /* 0x000fe20008410000 */
[----:B------:R-:W-:Y:S01]  /*4dd0*/  FSEL R108, R108, -INF , !P5 ;  /* 0xff8000006c6c7808 */ /* 0x000fe20006800000 */
[----:B------:R-:W-:Y:S01]  /*4de0*/  FMUL.FTZ R7, R7, UR5 ;  /* 0x0000000507077c20 */ /* 0x000fe20008410000 */
[----:B------:R-:W-:-:S02]  /*4df0*/  ISETP.GE.AND P6, PT, R17, R100, PT ;  /* 0x000000641100720c */ /* 0x000fc40003fc6270 */
[----:B------:R-:W-:Y:S01]  /*4e00*/  ISETP.GE.AND P1, PT, R17, R95, PT ;  /* 0x0000005f1100720c */ /* 0x000fe20003f26270 */
[----:B------:R-:W2:Y:S01]  /*4e10*/  MUFU.TANH R30, R30 ;  /* 0x0000001e001e7308 */ /* 0x000ea20000002400 */
[----:B------:R-:W-:Y:S02]  /*4e20*/  VIADD R17, R23, 0x9 ;  /* 0x0000000917117836 */ /* 0x000fe40000000000 */
[----:B-1----:R-:W-:-:S03]  /*4e30*/  FSEL R90, R90, -INF , !P1 ;  /* 0xff8000005a5a7808 */ /* 0x002fc60004800000 */
[C---:B------:R-:W-:Y:S02]  /*4e40*/  ISETP.GE.AND P0, PT, R17.reuse, R100, PT ;  /* 0x000000641100720c */ /* 0x040fe40003f06270 */
[----:B------:R-:W1:Y:S01]  /*4e50*/  MUFU.TANH R91, R24 ;  /* 0x00000018005b7308 */ /* 0x000e620000002400 */
[----:B------:R-:W-:Y:S02]  /*4e60*/  ISETP.GE.AND P5, PT, R17, R95, PT ;  /* 0x0000005f1100720c */ /* 0x000fe40003fa6270 */
[----:B------:R-:W-:Y:S01]  /*4e70*/  FSEL R17, R34, -INF , !P6 ;  /* 0xff80000022117808 */ /* 0x000fe20007000000 */
[----:B------:R-:W-:Y:S01]  /*4e80*/  FMUL.FTZ R34, R12, UR5 ;  /* 0x000000050c227c20 */ /* 0x000fe20008410000 */
[----:B------:R-:W-:-:S03]  /*4e90*/  VIADD R12, R23, 0x11 ;  /* 0x00000011170c7836 */ /* 0x000fc60000000000 */
[----:B------:R3:W-:Y:S01]  /*4ea0*/  MUFU.TANH R27, R21 ;  /* 0x00000015001b7308 */ /* 0x0007e20000002400 */
[----:B--2---:R-:W-:Y:S02]  /*4eb0*/  FSEL R26, R30, -INF , !P5 ;  /* 0xff8000001e1a7808 */ /* 0x004fe40006800000 */
[----:B------:R-:W-:-:S05]  /*4ec0*/  ISETP.GE.AND P5, PT, R12, R95, PT ;  /* 0x0000005f0c00720c */ /* 0x000fca0003fa6270 */
[----:B------:R-:W2:Y:S08]  /*4ed0*/  MUFU.TANH R89, R25 ;  /* 0x0000001900597308 */ /* 0x000eb00000002400 */
[----:B------:R-:W4:Y:S01]  /*4ee0*/  MUFU.TANH R88, R88 ;  /* 0x0000005800587308 */ /* 0x000f220000002400 */
[----:B---3--:R-:W-:Y:S01]  /*4ef0*/  FMUL.FTZ R21, R19, UR5 ;  /* 0x0000000513157c20 */ /* 0x008fe20008410000 */
[----:B------:R-:W-:-:S05]  /*4f00*/  VIADD R19, R23, 0x10 ;  /* 0x0000001017137836 */ /* 0x000fca0000000000 */
[CC--:B------:R-:W-:Y:S01]  /*4f10*/  ISETP.GE.AND P6, PT, R19.reuse, R100.reuse, PT ;  /* 0x000000641300720c */ /* 0x0c0fe20003fc6270 */
[----:B------:R-:W3:Y:S01]  /*4f20*/  MUFU.TANH R29, R29 ;  /* 0x0000001d001d7308 */ /* 0x000ee20000002400 */
[----:B------:R-:W-:Y:S02]  /*4f30*/  ISETP.GE.AND P1, PT, R19, R95, PT ;  /* 0x0000005f1300720c */ /* 0x000fe40003f26270 */
[----:B------:R-:W-:Y:S01]  /*4f40*/  FSEL R19, R28, -INF , !P0 ;  /* 0xff8000001c137808 */ /* 0x000fe20004000000 */
[----:B------:R-:W-:Y:S01]  /*4f50*/  FMUL.FTZ R28, R9, UR5 ;  /* 0x00000005091c7c20 */ /* 0x000fe20008410000 */
[-C--:B------:R-:W-:Y:S01]  /*4f60*/  ISETP.GE.AND P0, PT, R12, R100.reuse, PT ;  /* 0x000000640c00720c */ /* 0x080fe20003f06270 */
[----:B------:R-:W-:Y:S01]  /*4f70*/  VIADD R12, R23, 0x18 ;  /* 0x00000018170c7836 */ /* 0x000fe20000000000 */
[----:B-1----:R-:W-:Y:S01]  /*4f80*/  FSEL R91, R91, -INF , !P6 ;  /* 0xff8000005b5b7808 */ /* 0x002fe20007000000 */
[----:B------:R-:W-:Y:S01]  /*4f90*/  MUFU.TANH R20, R20 ;  /* 0x0000001400147308 */ /* 0x000fe20000002400 */
[----:B------:R-:W-:Y:S01]  /*4fa0*/  FSEL R104, R104, -INF , !P1 ;  /* 0xff80000068687808 */ /* 0x000fe20004800000 */
[----:B------:R-:W-:Y:S01]  /*4fb0*/  VIADD R9, R23, 0x28 ;  /* 0x0000002817097836 */ /* 0x000fe20000000000 */
[----:B------:R-:W-:-:S02]  /*4fc0*/  ISETP.GE.AND P6, PT, R12, R100, PT ;  /* 0x000000640c00720c */ /* 0x000fc40003fc6270 */
[-C--:B------:R-:W-:Y:S01]  /*4fd0*/  ISETP.GE.AND P1, PT, R12, R95.reuse, PT ;  /* 0x0000005f0c00720c */ /* 0x080fe20003f26270 */
[----:B------:R-:W-:Y:S01]  /*4fe0*/  VIADD R12, R23, 0x19 ;  /* 0x00000019170c7836 */ /* 0x000fe20000000000 */
[----:B--2---:R-:W-:Y:S01]  /*4ff0*/  FSEL R89, R89, -INF , !P0 ;  /* 0xff80000059597808 */ /* 0x004fe20004000000 */
[----:B------:R-:W-:Y:S01]  /*5000*/  MUFU.TANH R34, R34 ;  /* 0x0000002200227308 */ /* 0x000fe20000002400 */
[----:B----4-:R-:W-:Y:S02]  /*5010*/  FSEL R88, R88, -INF , !P5 ;  /* 0xff80000058587808 */ /* 0x010fe40006800000 */
[C---:B------:R-:W-:Y:S02]  /*5020*/  ISETP.GE.AND P0, PT, R12.reuse, R100, PT ;  /* 0x000000640c00720c */ /* 0x040fe40003f06270 */
[----:B------:R-:W-:Y:S01]  /*5030*/  ISETP.GE.AND P5, PT, R12, R95, PT ;  /* 0x0000005f0c00720c */ /* 0x000fe20003fa6270 */
[----:B------:R-:W-:Y:S01]  /*5040*/  VIADD R12, R23, 0x20 ;  /* 0x00000020170c7836 */ /* 0x000fe20000000000 */
[----:B---3--:R-:W-:Y:S01]  /*5050*/  FSEL R29, R29, -INF , !P6 ;  /* 0xff8000001d1d7808 */ /* 0x008fe20007000000 */
[----:B------:R-:W1:Y:S01]  /*5060*/  MUFU.TANH R33, R14 ;  /* 0x0000000e00217308 */ /* 0x000e620000002400 */
[----:B------:R-:W-:-:S02]  /*5070*/  FSEL R106, R106, -INF , !P1 ;  /* 0xff8000006a6a7808 */ /* 0x000fc40004800000 */
[CC--:B------:R-:W-:Y:S02]  /*5080*/  ISETP.GE.AND P6, PT, R12.reuse, R100.reuse, PT ;  /* 0x000000640c00720c */ /* 0x0c0fe40003fc6270 */
[-C--:B------:R-:W-:Y:S01]  /*5090*/  ISETP.GE.AND P1, PT, R12, R95.reuse, PT ;  /* 0x0000005f0c00720c */ /* 0x080fe20003f26270 */
[----:B------:R-:W-:Y:S01]  /*50a0*/  VIADD R12, R23, 0x21 ;  /* 0x00000021170c7836 */ /* 0x000fe20000000000 */
[----:B------:R-:W-:Y:S01]  /*50b0*/  FSEL R27, R27, -INF , !P0 ;  /* 0xff8000001b1b7808 */ /* 0x000fe20004000000 */
[----:B------:R-:W2:Y:S01]  /*50c0*/  MUFU.TANH R16, R16 ;  /* 0x0000001000107308 */ /* 0x000ea20000002400 */
[----:B------:R-:W-:Y:S02]  /*50d0*/  FSEL R102, R102, -INF , !P5 ;  /* 0xff80000066667808 */ /* 0x000fe40006800000 */
[C---:B------:R-:W-:Y:S02]  /*50e0*/  ISETP.GE.AND P0, PT, R12.reuse, R100, PT ;  /* 0x000000640c00720c */ /* 0x040fe40003f06270 */
[----:B------:R-:W-:-:S02]  /*50f0*/  ISETP.GE.AND P5, PT, R12, R95, PT ;  /* 0x0000005f0c00720c */ /* 0x000fc40003fa6270 */
[----:B------:R-:W-:Y:S01]  /*5100*/  FSEL R12, R18, -INF , !P1 ;  /* 0xff800000120c7808 */ /* 0x000fe20004800000 */
[----:B------:R-:W3:Y:S01]  /*5110*/  MUFU.TANH R21, R21 ;  /* 0x0000001500157308 */ /* 0x000ee20000002400 */
[----:B------:R-:W-:-:S04]  /*5120*/  ISETP.GE.AND P1, PT, R9, R95, PT ;  /* 0x0000005f0900720c */ /* 0x000fc80003f26270 */
[----:B-1----:R-:W-:-:S03]  /*5130*/  FSEL R33, R33, -INF , !P1 ;  /* 0xff80000021217808 */ /* 0x002fc60004800000 */
[----:B------:R1:W4:Y:S01]  /*5140*/  MUFU.TANH R87, R13 ;  /* 0x0000000d00577308 */ /* 0x0003220000002400 */
[----:B--2---:R-:W-:-:S07]  /*5150*/  FSEL R15, R16, -INF , !P0 ;  /* 0xff800000100f7808 */ /* 0x004fce0004000000 */
[----:B------:R-:W2:Y:S01]  /*5160*/  MUFU.TANH R28, R28 ;  /* 0x0000001c001c7308 */ /* 0x000ea20000002400 */
[----:B---3--:R-:W-:-:S07]  /*5170*/  FSEL R14, R21, -INF , !P5 ;  /* 0xff800000150e7808 */ /* 0x008fce0006800000 */
[----:B------:R-:W3:Y:S01]  /*5180*/  MUFU.TANH R8, R8 ;  /* 0x0000000800087308 */ /* 0x000ee20000002400 */
[----:B-1----:R-:W-:Y:S01]  /*5190*/  FSEL R13, R20, -INF , !P6 ;  /* 0xff800000140d7808 */ /* 0x002fe20007000000 */
[----:B------:R-:W-:Y:S01]  /*51a0*/  FMUL.FTZ R20, R10, UR5 ;  /* 0x000000050a147c20 */ /* 0x000fe20008410000 */
[----:B------:R-:W-:Y:S01]  /*51b0*/  BAR.SYNC.DEFER_BLOCKING 0x0 ;  /* 0x0000000000007b1d */ /* 0x000fe20000010000 */
[-C--:B------:R-:W-:Y:S01]  /*51c0*/  ISETP.GE.AND P6, PT, R9, R100.reuse, PT ;  /* 0x000000640900720c */ /* 0x080fe20003fc6270 */
[C---:B------:R-:W-:Y:S02]  /*51d0*/  VIADD R10, R23.reuse, 0x30 ;  /* 0x00000030170a7836 */ /* 0x040fe40000000000 */
[----:B------:R-:W-:Y:S01]  /*51e0*/  VIADD R9, R23, 0x29 ;  /* 0x0000002917097836 */ /* 0x000fe20000000000 */
[----:B------:R-:W-:Y:S01]  /*51f0*/  FSEL R34, R34, -INF , !P6 ;  /* 0xff80000022227808 */ /* 0x000fe20007000000 */
[----:B------:R-:W1:Y:S01]  /*5200*/  MUFU.TANH R20, R20 ;  /* 0x0000001400147308 */ /* 0x000e620000002400 */
[----:B------:R-:W-:-:S02]  /*5210*/  ISETP.GE.AND P6, PT, R10, R100, PT ;  /* 0x000000640a00720c */ /* 0x000fc40003fc6270 */
[-C--:B------:R-:W-:Y:S01]  /*5220*/  ISETP.GE.AND P1, PT, R10, R95.reuse, PT ;  /* 0x0000005f0a00720c */ /* 0x080fe20003f26270 */
[----:B------:R-:W-:Y:S01]  /*5230*/  FMUL.FTZ R10, R4, UR5 ;  /* 0x00000005040a7c20 */ /* 0x000fe20008410000 */
[-C--:B------:R-:W-:Y:S01]  /*5240*/  ISETP.GE.AND P0, PT, R9, R100.reuse, PT ;  /* 0x000000640900720c */ /* 0x080fe20003f06270 */
[----:B------:R-:W-:Y:S01]  /*5250*/  VIADD R4, R23, 0x31 ;  /* 0x0000003117047836 */ /* 0x000fe20000000000 */
[----:B------:R-:W-:Y:S01]  /*5260*/  ISETP.GE.AND P5, PT, R9, R95, PT ;  /* 0x0000005f0900720c */ /* 0x000fe20003fa6270 */
[----:B------:R-:W-:Y:S01]  /*5270*/  FMUL.FTZ R9, R11, UR5 ;  /* 0x000000050b097c20 */ /* 0x000fe20008410000 */
[----:B----4-:R-:W-:Y:S01]  /*5280*/  FSEL R87, R87, -INF , !P0 ;  /* 0xff80000057577808 */ /* 0x010fe20004000000 */
[----:B------:R-:W-:Y:S01]  /*5290*/  MUFU.TANH R10, R10 ;  /* 0x0000000a000a7308 */ /* 0x000fe20000002400 */
[----:B------:R-:W-:Y:S01]  /*52a0*/  ISETP.GE.AND P0, PT, R4, R100, PT ;  /* 0x000000640400720c */ /* 0x000fe20003f06270 */
[----:B------:R-:W-:Y:S01]  /*52b0*/  FMUL.FTZ R11, R5, UR5 ;  /* 0x00000005050b7c20 */ /* 0x000fe20008410000 */
[----:B------:R-:W-:Y:S01]  /*52c0*/  FSEL R18, R22, -INF , !P5 ;  /* 0xff80000016127808 */ /* 0x000fe20006800000 */
[----:B------:R-:W-:Y:S01]  /*52d0*/  VIADD R5, R23, 0x38 ;  /* 0x0000003817057836 */ /* 0x000fe20000000000 */
[----:B--2---:R-:W-:-:S02]  /*52e0*/  FSEL R28, R28, -INF , !P0 ;  /* 0xff8000001c1c7808 */ /* 0x004fc40004000000 */
[-C--:B------:R-:W-:Y:S01]  /*52f0*/  ISETP.GE.AND P0, PT, R23, R100.reuse, PT ;  /* 0x000000641700720c */ /* 0x080fe20003f06270 */
[----:B------:R-:W2:Y:S01]  /*5300*/  MUFU.TANH R9, R9 ;  /* 0x0000000900097308 */ /* 0x000ea20000002400 */
[-C--:B------:R-:W-:Y:S02]  /*5310*/  ISETP.GE.AND P5, PT, R4, R95.reuse, PT ;  /* 0x0000005f0400720c */ /* 0x080fe40003fa6270 */
[----:B---3--:R-:W-:Y:S02]  /*5320*/  FSEL R21, R8, -INF , !P6 ;  /* 0xff80000008157808 */ /* 0x008fe40007000000 */
[----:B-1----:R-:W-:Y:S02]  /*5330*/  FSEL R20, R20, -INF , !P1 ;  /* 0xff80000014147808 */ /* 0x002fe40004800000 */
[C---:B------:R-:W-:Y:S01]  /*5340*/  ISETP.GE.AND P6, PT, R5.reuse, R100, PT ;  /* 0x000000640500720c */ /* 0x040fe20003fc6270 */
[----:B------:R-:W1:Y:S01]  /*5350*/  MUFU.TANH R30, R6 ;  /* 0x00000006001e7308 */ /* 0x000e620000002400 */
[----:B------:R-:W-:Y:S01]  /*5360*/  ISETP.GE.AND P1, PT, R5, R95, PT ;  /* 0x0000005f0500720c */ /* 0x000fe20003f26270 */
[----:B------:R-:W-:-:S06]  /*5370*/  VIADD R5, R23, 0x39 ;  /* 0x0000003917057836 */ /* 0x000fcc0000000000 */
[----:B------:R-:W3:Y:S01]  /*5380*/  MUFU.TANH R84, R84 ;  /* 0x0000005400547308 */ /* 0x000ee20000002400 */
[----:B--2---:R-:W-:Y:S02]  /*5390*/  FSEL R22, R9, -INF , !P5 ;  /* 0xff80000009167808 */ /* 0x004fe40006800000 */
[-C--:B------:R-:W-:Y:S02]  /*53a0*/  ISETP.GE.AND P5, PT, R23, R95.reuse, PT ;  /* 0x0000005f1700720c */ /* 0x080fe40003fa6270 */
[----:B------:R-:W-:Y:S02]  /*53b0*/  FSEL R23, R10, -INF , !P6 ;  /* 0xff8000000a177808 */ /* 0x000fe40007000000 */
[C---:B------:R-:W-:Y:S01]  /*53c0*/  ISETP.GE.AND P6, PT, R5.reuse, R100, PT ;  /* 0x000000640500720c */ /* 0x040fe20003fc6270 */
[----:B------:R2:W4:Y:S01]  /*53d0*/  MUFU.TANH R4, R11 ;  /* 0x0000000b00047308 */ /* 0x0005220000002400 */
[----:B-1----:R-:W-:Y:S02]  /*53e0*/  FSEL R30, R30, -INF , !P1 ;  /* 0xff8000001e1e7808 */ /* 0x002fe40004800000 */
[----:B------:R-:W-:-:S05]  /*53f0*/  ISETP.GE.AND P1, PT, R5, R95, PT ;  /* 0x0000005f0500720c */ /* 0x000fca0003f26270 */
[----:B------:R-:W1:Y:S01]  /*5400*/  MUFU.TANH R31, R7 ;  /* 0x00000007001f7308 */ /* 0x000e620000002400 */
[----:B---3--:R-:W-:Y:S02]  /*5410*/  FSEL R10, R84, -INF , !P5 ;  /* 0xff800000540a7808 */ /* 0x008fe40006800000 */
[----:B--2---:R-:W-:Y:S02]  /*5420*/  FSEL R11, R32, -INF , !P0 ;  /* 0xff800000200b7808 */ /* 0x004fe40004000000 */
[----:B------:R-:W-:Y:S02]  /*5430*/  ISETP.GE.AND P0, PT, R94, 0x3, PT ;  /* 0x000000035e00780c */ /* 0x000fe40003f06270 */
[----:B----4-:R-:W-:Y:S02]  /*5440*/  FSEL R32, R4, -INF , !P6 ;  /* 0xff80000004207808 */ /* 0x010fe40007000000 */
[----:B-1----:R-:W-:-:S09]  /*5450*/  FSEL R31, R31, -INF , !P1 ;  /* 0xff8000001f1f7808 */ /* 0x002fd20004800000 */
[----:B------:R-:W-:Y:S05]  /*5460*/  @!P0 BRA `(.L_x_1034) ;  /* 0x0000000400008947 */ /* 0x000fea0003800000 */
[----:B------:R-:W-:Y:S01]  /*5470*/  VIADD R6, R94, 0xfffffffd ;  /* 0xfffffffd5e067836 */ /* 0x000fe20000000000 */
[----:B------:R-:W1:Y:S01]  /*5480*/  @!P4 LDC.64 R4, c[0x0][0x218] ;  /* 0x00008600ff04cb82 */ /* 0x000e620000000a00 */
[----:B------:R2:W-:Y:S01]  /*5490*/  @P4 STS [R129+0x3000], RZ ;  /* 0x003000ff81004388 */ /* 0x0005e20000000800 */
[----:B------:R-:W-:Y:S01]  /*54a0*/  BSSY B0, `(.L_x_1035) ;  /* 0x000003b000007945 */ /* 0x000fe20003800000 */
[----:B------:R-:W-:Y:S01]  /*54b0*/  IMAD.WIDE.U32 R8, R6, R92, RZ ;  /* 0x0000005c06087225 */ /* 0x000fe200078e00ff */
[----:B------:R-:W-:Y:S01]  /*54c0*/  SHF.R.S32.HI R7, RZ, 0x1f, R6 ;  /* 0x0000001fff077819 */ /* 0x000fe20000011406 */
[----:B------:R2:W-:Y:S01]  /*54d0*/  @P4 STS [R129+0x3004], RZ ;  /* 0x003004ff81004388 */ /* 0x0005e20000000800 */
[----:B------:R-:W-:-:S03]  /*54e0*/  LEA R25, P1, R8, R134, 0x6 ;  /* 0x0000008608197211 */ /* 0x000fc600078230ff */
[----:B------:R-:W-:Y:S01]  /*54f0*/  IMAD R7, R7, R92, RZ ;  /* 0x0000005c07077224 */ /* 0x000fe200078e02ff */
[----:B------:R2:W-:Y:S03]  /*5500*/  @P4 STS.64 [R129+0x3008], RZ ;  /* 0x003008ff81004388 */ /* 0x0005e60000000a00 */
[----:B------:R-:W-:Y:S02]  /*5510*/  IMAD R93, R6, R93, R7 ;  /* 0x0000005d065d7224 */ /* 0x000fe400078e0207 */
[----:B------:R-:W3:Y:S02]  /*5520*/  @!P3 LDC.64 R6, c[0x0][0x218] ;  /* 0x00008600ff06bb82 */ /* 0x000ee40000000a00 */
[----:B------:R-:W-:-:S05]  /*5530*/  IMAD.IADD R93, R9, 0x1, R93 ;  /* 0x00000001095d7824 */ /* 0x000fca00078e025d */
[----:B------:R-:W-:Y:S02]  /*5540*/  LEA.HI.X R16, R8, R137, R93, 0x6, P1 ;  /* 0x0000008908107211 */ /* 0x000fe400008f345d */
[----:B------:R-:W4:Y:S01]  /*5550*/  @!P2 LDC.64 R8, c[0x0][0x218] ;  /* 0x00008600ff08ab82 */ /* 0x000f220000000a00 */
[----:B-1----:R-:W-:-:S04]  /*5560*/  @!P4 LEA R84, P1, R25, R4, 0x1 ;  /* 0x000000041954c211 */ /* 0x002fc800078208ff */
[----:B------:R-:W-:-:S03]  /*5570*/  @!P4 LEA.HI.X R85, R25, R5, R16, 0x1, P1 ;  /* 0x000000051955c211 */ /* 0x000fc600008f0c10 */
[----:B------:R-:W1:Y:S02]  /*5580*/  @!P4 LDC.64 R4, c[0x0][0x218] ;  /* 0x00008600ff04cb82 */ /* 0x000e640000000a00 */
[----:B------:R-:W-:Y:S01]  /*5590*/  @!PT LDS RZ, [RZ] ;  /* 0x00000000fffff984 */ /* 0x000fe20000000800 */
[----:B------:R-:W-:Y:S01]  /*55a0*/  @!PT LDS RZ, [RZ] ;  /* 0x00000000fffff984 */ /* 0x000fe20000000800 */
[----:B------:R-:W-:Y:S01]  /*55b0*/  @!PT LDS RZ, [RZ] ;  /* 0x00000000fffff984 */ /* 0x000fe20000000800 */
[----:B------:R2:W-:Y:S04]  /*55c0*/  @!P4 LDGSTS.E.BYPASS.LTC128B.128 [R129+0x3000], desc[UR8][R84.64] ;  /* 0x030000005481cfae */ /* 0x0005e8000b901d48 */
[----:B------:R2:W-:Y:S01]  /*55d0*/  @P3 STS.128 [R129+0x4000], RZ ;  /* 0x004000ff81003388 */ /* 0x0005e20000000c00 */
[----:B---3--:R-:W-:-:S04]  /*55e0*/  @!P3 LEA R92, P1, R25, R6, 0x1 ;  /* 0x00000006195cb211 */ /* 0x008fc800078208ff */
[C-C-:B------:R-:W-:Y:S02]  /*55f0*/  @!P3 LEA.HI.X R93, R25.reuse, R7, R16.reuse, 0x1, P1 ;  /* 0x00000007195db211 */ /* 0x140fe400008f0c10 */
[----:B------:R-:W3:Y:S01]  /*5600*/  @!P3 LDC.64 R6, c[0x0][0x218] ;  /* 0x00008600ff06bb82 */ /* 0x000ee20000000a00 */
[C---:B----4-:R-:W-:Y:S02]  /*5610*/  @!P2 LEA R8, P1, R25.reuse, R8, 0x1 ;  /* 0x000000081908a211 */ /* 0x050fe400078208ff */
[----:B------:R-:W-:Y:S01]  /*5620*/  @!PT LDS RZ, [RZ] ;  /* 0x00000000fffff984 */ /* 0x000fe20000000800 */
[----:B------:R-:W-:Y:S01]  /*5630*/  @!PT LDS RZ, [RZ] ;  /* 0x00000000fffff984 */ /* 0x000fe20000000800 */
[----:B------:R-:W-:Y:S01]  /*5640*/  @!PT LDS RZ, [RZ] ;  /* 0x00000000fffff984 */ /* 0x000fe20000000800 */
[----:B------:R2:W-:Y:S02]  /*5650*/  @!P3 LDGSTS.E.BYPASS.LTC128B.128 [R129+0x4000], desc[UR8][R92.64+0x40] ;  /* 0x040000405c81bfae */ /* 0x0005e4000b901d48 */
[----:B------:R-:W-:Y:S02]  /*5660*/  @!P2 LEA.HI.X R9, R25, R9, R16, 0x1, P1 ;  /* 0x000000091909a211 */ /* 0x000fe400008f0c10 */
[----:B------:R2:W-:Y:S01]  /*5670*/  @P2 STS.128 [R129+0x5000], RZ ;  /* 0x005000ff81002388 */ /* 0x0005e20000000c00 */
[----:B------:R-:W-:-:S03]  /*5680*/  IADD3 R25, P5, R123, R25, RZ ;  /* 0x000000197b197210 */ /* 0x000fc60007fbe0ff */
[----:B------:R-:W-:Y:S01]  /*5690*/  @!PT LDS RZ, [RZ] ;  /* 0x00000000fffff984 */ /* 0x000fe20000000800 */
[----:B------:R-:W-:Y:S01]  /*56a0*/  @!PT LDS RZ, [RZ] ;  /* 0x00000000fffff984 */ /* 0x000fe20000000800 */
[----:B------:R-:W-:Y:S01]  /*56b0*/  @!PT LDS RZ, [RZ] ;  /* 0x00000000fffff984 */ /* 0x000fe20000000800 */
[----:B------:R2:W-:Y:S01]  /*56c0*/  @!P2 LDGSTS.E.BYPASS.LTC128B.128 [R129+0x5000], desc[UR8][R8.64+0x80] ;  /* 0x050000800881afae */ /* 0x0005e2000b901d48 */
[C---:B-1----:R-:W-:Y:S01]  /*56d0*/  @!P4 LEA R4, P1, R25.reuse, R4, 0x1 ;  /* 0x000000041904c211 */ /* 0x042fe200078208ff */
[----:B------:R-:W-:Y:S02]  /*56e0*/  IMAD.X R16, R122, 0x1, R16, P5 ;  /* 0x000000017a107824 */ /* 0x000fe400028e0610 */
[----:B------:R2:W-:Y:S03]  /*56f0*/  @P4 STS.128 [R129+0x3800], RZ ;  /* 0x003800ff81004388 */ /* 0x0005e60000000c00 */
        /* <DEDUP_REMOVED lines=21> */
.L_x_1036:
[----:B------:R-:W-:Y:S05]  /*5850*/  BSYNC B0 ;  /* 0x0000000000007941 */ /* 0x000fea0003800000 */
.L_x_1035:
[----:B------:R-:W0:Y:S02]  /*5860*/  LDGDEPBAR ;  /* 0x00000000000079af */ /* 0x000e240000000000 */
.L_x_1034:
[----:B-12---:R-:W-:Y:S02]  /*5870*/  FMNMX.FTZ R4, R2, R11, !PT ;  /* 0x0000000b02047209 */ /* 0x006fe40007810000 */
        /* <DEDUP_REMOVED lines=18> */
[----:B------:R-:W-:Y:S02]  /*59a0*/  @P0 IADD3 R142, R94, -0x3, RZ ;  /* 0xfffffffd5e8e0810 */ /* 0x000fe40007ffe0ff */
        /* <DEDUP_REMOVED lines=23> */
[----:B--2---:R-:W-:-:S03]  /*5b20*/  FMNMX.FTZ R24, R5, R24, !PT ;  /* 0x0000001805187209 */ /* 0x004fc60007810000 */
[--C-:B------:R-:W-:Y:S01]  /*5b30*/  FFMA.FTZ R92, R11, UR6, -R86.reuse ;  /* 0x000000060b5c7c23 */ /* 0x100fe20008010856 */
[----:B------:R-:W-:Y:S01]  /*5b40*/  FSEL R5, R25, RZ, P2 ;  /* 0x000000ff19057208 */ /* 0x000fe20001000000 */
[--C-:B------:R-:W-:Y:S01]  /*5b50*/  FFMA.FTZ R84, R35, UR6, -R86.reuse ;  /* 0x0000000623547c23 */ /* 0x100fe20008010856 */
[C---:B------:R-:W-:Y:S01]  /*5b60*/  FSETP.NEU.FTZ.AND P1, PT, R24.reuse, -INF , PT ;  /* 0xff8000001800780b */ /* 0x040fe20003f3d000 */
[----:B------:R-:W-:Y:S01]  /*5b70*/  FMUL.FTZ R85, R24, UR6 ;  /* 0x0000000618557c20 */ /* 0x000fe20008410000 */
[--C-:B------:R-:W-:Y:S01]  /*5b80*/  FFMA.FTZ R16, R19, UR6, -R86.reuse ;  /* 0x0000000613107c23 */ /* 0x100fe20008010856 */
[----:B------:R-:W-:Y:S01]  /*5b90*/  FADD.FTZ R4, R2, -R5 ;  /* 0x8000000502047221 */ /* 0x000fe20000010000 */
[----:B------:R-:W-:Y:S01]  /*5ba0*/  FSEL R5, R24, RZ, P1 ;  /* 0x000000ff18057208 */ /* 0x000fe20000800000 */
[--C-:B------:R-:W-:Y:S01]  /*5bb0*/  FFMA.FTZ R17, R17, UR6, -R86.reuse ;  /* 0x0000000611117c23 */ /* 0x100fe20008010856 */
[----:B------:R-:W-:Y:S01]  /*5bc0*/  FSEL R85, R85, RZ, P1 ;  /* 0x000000ff55557208 */ /* 0x000fe20000800000 */
[----:B------:R-:W-:Y:S01]  /*5bd0*/  FMUL.FTZ R100, R4, UR6 ;  /* 0x0000000604647c20 */ /* 0x000fe20008410000 */
[----:B------:R-:W-:Y:S01]  /*5be0*/  MUFU.EX2 R92, R92 ;  /* 0x0000005c005c7308 */ /* 0x000fe20000000800 */
[----:B------:R-:W-:Y:S01]  /*5bf0*/  FADD.FTZ R5, R0, -R5 ;  /* 0x8000000500057221 */ /* 0x000fe20000010000 */
[--C-:B------:R-:W-:Y:S01]  /*5c00*/  FFMA.FTZ R91, R91, UR6, -R86.reuse ;  /* 0x000000065b5b7c23 */ /* 0x100fe20008010856 */
[--C-:B------:R-:W-:Y:S01]  /*5c10*/  FFMA.FTZ R93, R10, UR6, -R85.reuse ;  /* 0x000000060a5d7c23 */ /* 0x100fe20008010855 */
[--C-:B------:R-:W-:Y:S01]  /*5c20*/  FFMA.FTZ R35, R108, UR6, -R85.reuse ;  /* 0x000000066c237c23 */ /* 0x100fe20008010855 */
[----:B------:R-:W1:Y:S01]  /*5c30*/  LDSM.16.MT88.4 R8, [R118+0x6000] ;  /* 0x006000007608783b */ /* 0x000e620000004200 */
[--C-:B------:R-:W-:Y:S01]  /*5c40*/  FFMA.FTZ R2, R90, UR6, -R85.reuse ;  /* 0x000000065a027c23 */ /* 0x100fe20008010855 */
[----:B------:R-:W-:Y:S01]  /*5c50*/  FMUL.FTZ R95, R5, UR6 ;  /* 0x00000006055f7c20 */ /* 0x000fe20008410000 */
        /* <DEDUP_REMOVED lines=18> */
[----:B--2---:R-:W-:Y:S01]  /*5d80*/  F2FP.F16.F32.PACK_AB R4, R84, R92 ;  /* 0x0000005c5404723e */ /* 0x004fe200000000ff */
[----:B------:R-:W-:-:S06]  /*5d90*/  FFMA.FTZ R20, R20, UR6, -R85 ;  /* 0x0000000614147c23 */ /* 0x000fcc0008010855 */
[----:B------:R-:W-:Y:S08]  /*5da0*/  MUFU.EX2 R93, R93 ;  /* 0x0000005d005d7308 */ /* 0x000ff00000000800 */
        /* <DEDUP_REMOVED lines=65> */
[--C-:B------:R-:W-:Y:S01]  /*61c0*/  FFMA.FTZ R100, R18, UR6, -R85.reuse ;  /* 0x0000000612647c23 */ /* 0x100fe20008010855 */
[----:B------:R-:W-:Y:S01]  /*61d0*/  LDSM.16.MT88.4 R12, [R118+0x6800] ;  /* 0x00680000760c783b */ /* 0x000fe20000004200 */
[----:B------:R-:W2:Y:S01]  /*61e0*/  MUFU.EX2 R90, R90 ;  /* 0x0000005a005a7308 */ /* 0x000ea20000000800 */
[----:B------:R-:W-:Y:S01]  /*61f0*/  FFMA.FTZ R86, R32, UR6, -R86 ;  /* 0x0000000620567c23 */ /* 0x000fe20008010856 */
[--C-:B------:R-:W-:Y:S01]  /*6200*/  FFMA.FTZ R32, R22, UR6, -R85.reuse ;  /* 0x0000000616207c23 */ /* 0x100fe20008010855 */
[--C-:B------:R-:W-:Y:S01]  /*6210*/  FFMA.FTZ R18, R30, UR6, -R85.reuse ;  /* 0x000000061e127c23 */ /* 0x100fe20008010855 */
[----:B------:R-:W-:Y:S01]  /*6220*/  FFMA.FTZ R85, R31, UR6, -R85 ;  /* 0x000000061f557c23 */ /* 0x000fe20008010855 */
[----:B------:R-:W-:Y:S01]  /*6230*/  FADD.FTZ R84, R84, R143 ;  /* 0x0000008f54547221 */ /* 0x000fe20000010000 */
[----:B------:R-:W-:-:S02]  /*6240*/  FADD.FTZ R21, R35, R146 ;  /* 0x0000009223157221 */ /* 0x000fc40000010000 */
[----:B------:R-:W-:Y:S01]  /*6250*/  MUFU.EX2 R29, R29 ;  /* 0x0000001d001d7308 */ /* 0x000fe20000000800 */
[----:B------:R-:W-:Y:S01]  /*6260*/  FADD.FTZ R17, R17, R84 ;  /* 0x0000005411117221 */ /* 0x000fe20000010000 */
[C---:B-1----:R-:W-:Y:S01]  /*6270*/  HMMA.16816.F32 R72, R4.reuse, R8, R72 ;  /* 0x000000080448723c */ /* 0x042fe20000001848 */
[----:B------:R-:W-:Y:S02]  /*6280*/  FADD.FTZ R2, R2, R21 ;  /* 0x0000001502027221 */ /* 0x000fe40000010000 */
[----:B------:R-:W-:Y:S02]  /*6290*/  FADD.FTZ R16, R16, R17 ;  /* 0x0000001110107221 */ /* 0x000fe40000010000 */
[----:B------:R-:W-:Y:S01]  /*62a0*/  FADD.FTZ R2, R19, R2 ;  /* 0x0000000213027221 */ /* 0x000fe20000010000 */
        /* <DEDUP_REMOVED lines=46> */
[----:B------:R-:W-:Y:S01]  /*6590*/  @P0 MOV R2, R25 ;  /* 0x0000001900020202 */ /* 0x000fe20000000f00 */
[----:B------:R-:W-:-:S04]  /*65a0*/  FADD.FTZ R27, R27, R88 ;  /* 0x000000581b1b7221 */ /* 0x000fc80000010000 */
        /* <DEDUP_REMOVED lines=20> */
[----:B------:R-:W-:Y:S01]  /*66f0*/  F2FP.F16.F32.PACK_AB R5, R102, R95 ;  /* 0x0000005f6605723e */ /* 0x000fe200000000ff */
[----:B------:R-:W-:Y:S01]  /*6700*/  FADD.FTZ R95, R95, R0 ;  /* 0x000000005f5f7221 */ /* 0x000fe20000010000 */
[----:B------:R-:W-:Y:S02]  /*6710*/  F2FP.F16.F32.PACK_AB R6, R87, R34 ;  /* 0x000000225706723e */ /* 0x000fe400000000ff */
[----:B------:R-:W-:Y:S01]  /*6720*/  F2FP.F16.F32.PACK_AB R7, R100, R33 ;  /* 0x000000216407723e */ /* 0x000fe200000000ff */
[----:B------:R-:W-:Y:S01]  /*6730*/  FADD.FTZ R102, R102, R95 ;  /* 0x0000005f66667221 */ /* 0x000fe20000010000 */
[-C--:B------:R-:W-:Y:S02]  /*6740*/  MOV R0, R24.reuse ;  /* 0x0000001800007202 */ /* 0x080fe40000000f00 */
        /* <DEDUP_REMOVED lines=41> */
[----:B------:R-:W-:Y:S01]  /*69e0*/  HMMA.16816.F32 R40, R4, R14, R40 ;  /* 0x0000000e0428723c */ /* 0x000fe20000001828 */
[----:B------:R-:W-:-:S04]  /*69f0*/  FADD.FTZ R13, R29, R90 ;  /* 0x0000005a1d0d7221 */ /* 0x000fc80000010000 */
[----:B------:R-:W-:-:S04]  /*6a00*/  FADD.FTZ R13, R26, R13 ;  /* 0x0000000d1a0d7221 */ /* 0x000fc80000010000 */
[----:B------:R-:W-:-:S04]  /*6a10*/  FADD.FTZ R92, R92, R13 ;  /* 0x0000000d5c5c7221 */ /* 0x000fc80000010000 */
        /* <DEDUP_REMOVED lines=8> */
[----:B------:R-:W-:Y:S01]  /*6aa0*/  FADD.FTZ R143, R143, R30 ;  /* 0x0000001e8f8f7221 */ /* 0x000fe20000010000 */
[----:B------:R-:W-:Y:S10]  /*6ab0*/  @P0 BRA `(.L_x_1037) ;  /* 0x0000000000040947 */ /* 0x000ff40003800000 */
.L_x_1033:
[----:B------:R-:W-:-:S07]  /*6ac0*/  IADD3 R142, R20, -0x1, RZ ;  /* 0xffffffff148e7810 */ /* 0x000fce0007ffe0ff */
.L_x_1037:
        /* <DEDUP_REMOVED lines=10> */
[----:B------:R-:W-:Y:S01]  /*6b70*/  ULDC UR4, c[0x0][0x2ec] ;  /* 0x0000bb0000047ab9 */ /* 0x000fe20000000800 */
[----:B------:R-:W-:Y:S01]  /*6b80*/  ULDC.64 UR6, c[0x0][0x248] ;  /* 0x0000920000067ab9 */ /* 0x000fe20000000a00 */
[----:B------:R-:W-:Y:S09]  /*6b90*/  BRA `(.L_x_1039) ;  /* 0x0000000000fc7947 */ /* 0x000ff20003800000 */
.L_x_1041:
[----:B------:R-:W-:Y:S01]  /*6ba0*/  ISETP.GE.AND P4, PT, R138, UR10, PT ;  /* 0x0000000a8a007c0c */ /* 0x000fe2000bf86270 */
[----:B-1----:R-:W-:Y:S01]  /*6bb0*/  VIADD R0, R142, 0xffffffff ;  /* 0xffffffff8e007836 */ /* 0x002fe20000000000 */
        /* <DEDUP_REMOVED lines=61> */
.L_x_1039:
        /* <DEDUP_REMOVED lines=10> */
[----:B------:R-:W-:Y:S04]  /*7030*/  IADD3 R2, P6, R127, R158, RZ ;  /* 0x0000009e7f027210 */ /* 0x000fe80007fde0ff */
[----:B------:R-:W-:Y:S02]  /*7040*/  IADD3 R0, R159, R0, RZ ;  /* 0x000000009f007210 */ /* 0x000fe40007ffe0ff */
[----:B--2---:R-:W-:Y:S01]  /*7050*/  @!P4 LEA R150, P5, R2, R150, 0x1 ;  /* 0x000000960296c211 */ /* 0x004fe200078a08ff */
        /* <DEDUP_REMOVED lines=21> */
[----:B------:R-:W-:Y:S04]  /*71b0*/  @!P2 LEA.HI.X R153, R158, R153, R0, 0x1, P0 ;  /* 0x000000999e99a211 */ /* 0x000fe800000f0c00 */
[----:B------:R-:W-:Y:S01]  /*71c0*/  @P2 STS.128 [R129+0x8000], RZ ;  /* 0x008000ff81002388 */ /* 0x000fe20000000c00 */
[----:B------:R-:W-:Y:S02]  /*71d0*/  IADD3.X R0, R126, R0, RZ, P6, !PT ;  /* 0x000000007e007210 */ /* 0x000fe400037fe4ff */
[C---:B---3--:R-:W-:Y:S02]  /*71e0*/  @!P3 LEA R148, P1, R2.reuse, R148, 0x1 ;  /* 0x000000940294b211 */ /* 0x048fe400078208ff */
[----:B------:R-:W-:Y:S01]  /*71f0*/  @!PT LDS RZ, [RZ] ;  /* 0x00000000fffff984 */ /* 0x000fe20000000800 */
[----:B------:R-:W-:Y:S01]  /*7200*/  @!PT LDS RZ, [RZ] ;  /* 0x00000000fffff984 */ /* 0x000fe20000000800 */
[----:B------:R-:W-:Y:S01]  /*7210*/  @!PT LDS RZ, [RZ] ;  /* 0x00000000fffff984 */ /* 0x000fe20000000800 */
[----:B------:R-:W-:Y:S01]  /*7220*/  @!P2 LDGSTS.E.BYPASS.LTC128B.128 [R129+0x8000], desc[UR8][R152.64+0x80] ;  /* 0x080000809881afae */ /* 0x000fe2000b901d48 */
[C-C-:B------:R-:W-:Y:S02]  /*7230*/  @!P4 LEA.HI.X R151, R2.reuse, R151, R0.reuse, 0x1, P5 ;  /* 0x000000970297c211 */ /* 0x140fe400028f0c00 */
[--C-:B------:R-:W-:Y:S02]  /*7240*/  @!P3 LEA.HI.X R149, R2, R149, R0.reuse, 0x1, P1 ;  /* 0x000000950295b211 */ /* 0x100fe400008f0c00 */
[----:B------:R-:W-:Y:S01]  /*7250*/  @P4 STS.128 [R129+0x6800], RZ ;  /* 0x006800ff81004388 */ /* 0x000fe20000000c00 */
[----:B------:R-:W-:Y:S04]  /*7260*/  ISETP.GT.AND P5, PT, R142, RZ, PT ;  /* 0x000000ff8e00720c */ /* 0x000fe80003fa4270 */
[----:B------:R-:W-:Y:S01]  /*7270*/  @!PT LDS RZ, [RZ] ;  /* 0x00000000fffff984 */ /* 0x000fe20000000800 */
[----:B------:R-:W-:Y:S01]  /*7280*/  @!PT LDS RZ, [RZ] ;  /* 0x00000000fffff984 */ /* 0x000fe20000000800 */
[----:B------:R-:W-:Y:S01]  /*7290*/  @!PT LDS RZ, [RZ] ;  /* 0x00000000fffff984 */ /* 0x000fe20000000800 */
[----:B------:R-:W-:Y:S01]  /*72a0*/  @!P4 LDGSTS.E.BYPASS.LTC128B.128 [R129+0x6800], desc[UR8][R150.64] ;  /* 0x068000009681cfae */ /* 0x000fe2000b901d48 */
        /* <DEDUP_REMOVED lines=13> */
[----:B------:R-:W2:Y:S05]  /*7380*/  LDSM.16.M88.4 R92, [R120+0x3000] ;  /* 0x00300000785c783b */ /* 0x000eaa0000000200 */
[----:B------:R-:W3:Y:S05]  /*7390*/  LDSM.16.M88.4 R96, [R120+0x3400] ;  /* 0x003400007860783b */ /* 0x000eea0000000200 */
[----:B------:R-:W4:Y:S05]  /*73a0*/  LDSM.16.M88.4 R100, [R120+0x3800] ;  /* 0x003800007864783b */ /* 0x000f2a0000000200 */
[----:B------:R-:W5:Y:S05]  /*73b0*/  LDSM.16.M88.4 R104, [R120+0x3c00] ;  /* 0x003c00007868783b */ /* 0x000f6a0000000200 */
[----:B------:R-:W0:Y:S05]  /*73c0*/  LDGDEPBAR ;  /* 0x00000000000079af */ /* 0x000e2a0000000000 */
[----:B------:R-:W-:Y:S05]  /*73d0*/  LDSM.16.M88.4 R108, [R119] ;  /* 0x00000000776c783b */ /* 0x000fea0000000200 */
        /* <DEDUP_REMOVED lines=34> */
[----:B------:R-:W1:Y:S05]  /*7600*/  LDSM.16.M88.4 R92, [R117+0x4000] ;  /* 0x00400000755c783b */ /* 0x000e6a0000000200 */
        /* <DEDUP_REMOVED lines=35> */
[----:B------:R-:W-:Y:S01]  /*7840*/  FMUL.FTZ R2, R4, UR5 ;  /* 0x0000000504027c20 */ /* 0x000fe20008410000 */
[----:B------:R-:W-:Y:S03]  /*7850*/  FMUL.FTZ R0, R5, UR5 ;  /* 0x0000000505007c20 */ /* 0x000fe60008410000 */
[----:B------:R-:W-:Y:S01]  /*7860*/  FMUL.FTZ R164, R6, UR5 ;  /* 0x0000000506a47c20 */ /* 0x000fe20008410000 */
[----:B------:R3:W4:Y:S01]  /*7870*/  MUFU.TANH R101, R2 ;  /* 0x0000000200657308 */ /* 0x0007220000002400 */
[----:B------:R-:W-:Y:S01]  /*7880*/  FMUL.FTZ R165, R7, UR5 ;  /* 0x0000000507a57c20 */ /* 0x000fe20008410000 */
[----:B------:R-:W-:Y:S01]  /*7890*/  FMUL.FTZ R86, R8, UR5 ;  /* 0x0000000508567c20 */ /* 0x000fe20008410000 */
[----:B------:R-:W-:Y:S03]  /*78a0*/  FMUL.FTZ R84, R9, UR5 ;  /* 0x0000000509547c20 */ /* 0x000fe60008410000 */
[----:B------:R-:W-:Y:S01]  /*78b0*/  FMUL.FTZ R157, R12, UR5 ;  /* 0x000000050c9d7c20 */ /* 0x000fe20008410000 */
[----:B------:R-:W-:Y:S03]  /*78c0*/  FMUL.FTZ R156, R13, UR5 ;  /* 0x000000050d9c7c20 */ /* 0x000fe60008410000 */
[----:B------:R5:W2:Y:S01]  /*78d0*/  MUFU.TANH R114, R0 ;  /* 0x0000000000727308 */ /* 0x000aa20000002400 */
[----:B------:R-:W-:Y:S01]  /*78e0*/  FMUL.FTZ R155, R14, UR5 ;  /* 0x000000050e9b7c20 */ /* 0x000fe20008410000 */
[----:B------:R-:W-:Y:S01]  /*78f0*/  FMUL.FTZ R158, R15, UR5 ;  /* 0x000000050f9e7c20 */ /* 0x000fe20008410000 */
[----:B------:R-:W-:Y:S01]  /*7900*/  FMUL.FTZ R153, R16, UR5 ;  /* 0x0000000510997c20 */ /* 0x000fe20008410000 */
[----:B------:R-:W-:Y:S01]  /*7910*/  FMUL.FTZ R149, R17, UR5 ;  /* 0x0000000511957c20 */ /* 0x000fe20008410000 */
[----:B------:R-:W-:Y:S01]  /*7920*/  FMUL.FTZ R148, R18, UR5 ;  /* 0x0000000512947c20 */ /* 0x000fe20008410000 */
[----:B------:R-:W-:Y:S04]  /*7930*/  FMUL.FTZ R147, R19, UR5 ;  /* 0x0000000513937c20 */ /* 0x000fe80008410000 */
[----:B------:R-:W4:Y:S01]  /*7940*/  MUFU.TANH R164, R164 ;  /* 0x000000a400a47308 */ /* 0x000f220000002400 */
[C---:B-1----:R-:W-:Y:S05]  /*7950*/  HMMA.16816.F32 R20, R88.reuse, R92, R20 ;  /* 0x0000005c5814723c */ /* 0x042fea0000001814 */
[----:B---3--:R-:W-:Y:S01]  /*7960*/  FMUL.FTZ R2, R10, UR5 ;  /* 0x000000050a027c20 */ /* 0x008fe20008410000 */
[C---:B------:R-:W-:Y:S03]  /*7970*/  HMMA.16816.F32 R24, R88.reuse, R94, R24 ;  /* 0x0000005e5818723c */ /* 0x040fe60000001818 */
[----:B------:R-:W1:Y:S02]  /*7980*/  MUFU.TANH R165, R165 ;  /* 0x000000a500a57308 */ /* 0x000e640000002400 */
[----:B-----5:R-:W-:Y:S01]  /*7990*/  FMUL.FTZ R0, R11, UR5 ;  /* 0x000000050b007c20 */ /* 0x020fe20008410000 */
[C---:B--2---:R-:W-:Y:S07]  /*79a0*/  HMMA.16816.F32 R28, R88.reuse, R96, R28 ;  /* 0x00000060581c723c */ /* 0x044fee000000181c */
[----:B------:R-:W2:Y:S01]  /*79b0*/  MUFU.TANH R110, R86 ;  /* 0x00000056006e7308 */ /* 0x000ea20000002400 */
[----:B------:R-:W-:Y:S09]  /*79c0*/  HMMA.16816.F32 R32, R88, R98, R32 ;  /* 0x000000625820723c */ /* 0x000ff20000001820 */
[----:B------:R-:W3:Y:S02]  /*79d0*/  MUFU.TANH R112, R84 ;  /* 0x0000005400707308 */ /* 0x000ee40000002400 */
[----:B------:R-:W-:Y:S01]  /*79e0*/  FMUL.FTZ R150, R20, UR5 ;  /* 0x0000000514967c20 */ /* 0x000fe20008410000 */
[----:B------:R-:W-:Y:S01]  /*79f0*/  FMUL.FTZ R152, R21, UR5 ;  /* 0x0000000515987c20 */ /* 0x000fe20008410000 */
[----:B------:R-:W-:Y:S01]  /*7a00*/  FMUL.FTZ R151, R22, UR5 ;  /* 0x0000000516977c20 */ /* 0x000fe20008410000 */
[----:B------:R-:W-:Y:S01]  /*7a10*/  FMUL.FTZ R154, R23, UR5 ;  /* 0x00000005179a7c20 */ /* 0x000fe20008410000 */
[----:B------:R-:W-:Y:S04]  /*7a20*/  FMUL.FTZ R160, R24, UR5 ;  /* 0x0000000518a07c20 */ /* 0x000fe80008410000 */
[----:B------:R5:W1:Y:S01]  /*7a30*/  MUFU.TANH R115, R2 ;  /* 0x0000000200737308 */ /* 0x000a620000002400 */
[----:B------:R-:W-:Y:S01]  /*7a40*/  FMUL.FTZ R159, R25, UR5 ;  /* 0x00000005199f7c20 */ /* 0x000fe20008410000 */
[----:B------:R-:W-:Y:S01]  /*7a50*/  FMUL.FTZ R161, R26, UR5 ;  /* 0x000000051aa17c20 */ /* 0x000fe20008410000 */
[----:B------:R-:W-:Y:S01]  /*7a60*/  FMUL.FTZ R162, R27, UR5 ;  /* 0x000000051ba27c20 */ /* 0x000fe20008410000 */
[----:B------:R-:W-:Y:S06]  /*7a70*/  FMUL.FTZ R163, R28, UR5 ;  /* 0x000000051ca37c20 */ /* 0x000fec0008410000 */
[----:B------:R1:W1:Y:S10]  /*7a80*/  MUFU.TANH R113, R0 ;  /* 0x0000000000717308 */ /* 0x0002740000002400 */
[----:B------:R-:W1:Y:S01]  /*7a90*/  MUFU.TANH R157, R157 ;  /* 0x0000009d009d7308 */ /* 0x000e620000002400 */
[----:B-----5:R-:W-:Y:S09]  /*7aa0*/  FMUL.FTZ R2, R29, UR5 ;  /* 0x000000051d027c20 */ /* 0x020ff20008410000 */
[----:B------:R-:W1:Y:S10]  /*7ab0*/  MUFU.TANH R156, R156 ;  /* 0x0000009c009c7308 */ /* 0x000e740000002400 */
        /* <DEDUP_REMOVED lines=14> */
[----:B------:R-:W1:Y:S01]  /*7ba0*/  MUFU.TANH R163, R163 ;  /* 0x000000a300a37308 */ /* 0x000e620000002400 */
[----:B--234-:R-:W-:Y:S05]  /*7bb0*/  @P5 BRA `(.L_x_1041) ;  /* 0xffffffec00f85947 */ /* 0x01cfea000383ffff */
.L_x_1040:
[----:B------:R2:W4:Y:S01]  /*7bc0*/  MUFU.TANH R102, R2 ;  /* 0x0000000200667308 */ /* 0x0005220000002400 */
[----:B---3--:R-:W-:Y:S01]  /*7bd0*/  FMNMX.FTZ R5, R101, R85, !PT ;  /* 0x0000005565057209 */ /* 0x008fe20007810000 */
[----:B------:R-:W-:Y:S01]  /*7be0*/  FMUL.FTZ R30, R30, UR5 ;  /* 0x000000051e1e7c20 */ /* 0x000fe20008410000 */
[----:B-1----:R-:W-:Y:S01]  /*7bf0*/  FMNMX.FTZ R0, R164, R3, !PT ;  /* 0x00000003a4007209 */ /* 0x002fe20007810000 */
[----:B------:R-:W-:Y:S01]  /*7c00*/  FMUL.FTZ R32, R32, UR5 ;  /* 0x0000000520207c20 */ /* 0x000fe20008410000 */
[----:B------:R-:W-:Y:S01]  /*7c10*/  FMNMX.FTZ R5, R114, R5, !PT ;  /* 0x0000000572057209 */ /* 0x000fe20007810000 */
[----:B------:R-:W-:Y:S01]  /*7c20*/  LDSM.16.MT88.4 R20, [R116+0x6000] ;  /* 0x006000007414783b */ /* 0x000fe20000004200 */
[----:B------:R-:W-:Y:S03]  /*7c30*/  FMNMX.FTZ R0, R165, R0, !PT ;  /* 0x00000000a5007209 */ /* 0x000fe60007810000 */
[----:B------:R-:W1:Y:S01]  /*7c40*/  MUFU.TANH R103, R30 ;  /* 0x0000001e00677308 */ /* 0x000e620000002400 */
[----:B------:R-:W-:Y:S01]  /*7c50*/  FMNMX.FTZ R5, R110, R5, !PT ;  /* 0x000000056e057209 */ /* 0x000fe20007810000 */
[----:B------:R-:W-:Y:S01]  /*7c60*/  FMUL.FTZ R31, R31, UR5 ;  /* 0x000000051f1f7c20 */ /* 0x000fe20008410000 */
[----:B------:R-:W-:Y:S01]  /*7c70*/  FMNMX.FTZ R0, R115, R0, !PT ;  /* 0x0000000073007209 */ /* 0x000fe20007810000 */
[----:B------:R-:W-:Y:S01]  /*7c80*/  FMUL.FTZ R33, R33, UR5 ;  /* 0x0000000521217c20 */ /* 0x000fe20008410000 */
[----:B------:R-:W-:Y:S01]  /*7c90*/  FMNMX.FTZ R4, R112, R5, !PT ;  /* 0x0000000570047209 */ /* 0x000fe20007810000 */
[----:B------:R-:W-:Y:S01]  /*7ca0*/  FMUL.FTZ R34, R34, UR5 ;  /* 0x0000000522227c20 */ /* 0x000fe20008410000 */
[----:B------:R-:W-:Y:S03]  /*7cb0*/  FMUL.FTZ R35, R35, UR5 ;  /* 0x0000000523237c20 */ /* 0x000fe60008410000 */
[----:B------:R-:W3:Y:S01]  /*7cc0*/  MUFU.TANH R105, R32 ;  /* 0x0000002000697308 */ /* 0x000ee20000002400 */
[----:B------:R-:W-:Y:S02]  /*7cd0*/  FMNMX.FTZ R5, R157, R4, !PT ;  /* 0x000000049d057209 */ /* 0x000fe40007810000 */
[----:B--2---:R-:W-:Y:S02]  /*7ce0*/  FMNMX.FTZ R2, R113, R0, !PT ;  /* 0x0000000071027209 */ /* 0x004fe40007810000 */
[----:B------:R-:W-:Y:S02]  /*7cf0*/  FMNMX.FTZ R0, R156, R5, !PT ;  /* 0x000000059c007209 */ /* 0x000fe40007810000 */
[----:B------:R-:W-:Y:S03]  /*7d00*/  FMNMX.FTZ R5, R155, R2, !PT ;  /* 0x000000029b057209 */ /* 0x000fe60007810000 */
[----:B------:R2:W5:Y:S01]  /*7d10*/  MUFU.TANH R104, R31 ;  /* 0x0000001f00687308 */ /* 0x0005620000002400 */
[----:B------:R-:W-:Y:S02]  /*7d20*/  FMNMX.FTZ R0, R153, R0, !PT ;  /* 0x0000000099007209 */ /* 0x000fe40007810000 */
[----:B------:R-:W-:Y:S02]  /*7d30*/  FMNMX.FTZ R5, R158, R5, !PT ;  /* 0x000000059e057209 */ /* 0x000fe40007810000 */
[----:B------:R-:W-:Y:S02]  /*7d40*/  FMNMX.FTZ R7, R149, R0, !PT ;  /* 0x0000000095077209 */ /* 0x000fe40007810000 */
[----:B------:R-:W-:Y:S03]  /*7d50*/  FMNMX.FTZ R0, R148, R5, !PT ;  /* 0x0000000594007209 */ /* 0x000fe60007810000 */
[----:B------:R-:W5:Y:S01]  /*7d60*/  MUFU.TANH R106, R33 ;  /* 0x00000021006a7308 */ /* 0x000f620000002400 */
[----:B------:R-:W-:Y:S02]  /*7d70*/  FMNMX.FTZ R7, R150, R7, !PT ;  /* 0x0000000796077209 */ /* 0x000fe40007810000 */
[----:B------:R-:W-:Y:S02]  /*7d80*/  FMNMX.FTZ R0, R147, R0, !PT ;  /* 0x0000000093007209 */ /* 0x000fe40007810000 */
[----:B------:R-:W-:Y:S02]  /*7d90*/  FMNMX.FTZ R7, R152, R7, !PT ;  /* 0x0000000798077209 */ /* 0x000fe40007810000 */
[----:B------:R-:W-:Y:S03]  /*7da0*/  FMNMX.FTZ R5, R151, R0, !PT ;  /* 0x0000000097057209 */ /* 0x000fe60007810000 */
[----:B------:R-:W5:Y:S01]  /*7db0*/  MUFU.TANH R87, R34 ;  /* 0x0000002200577308 */ /* 0x000f620000002400 */
[----:B------:R-:W-:Y:S01]  /*7dc0*/  FMNMX.FTZ R0, R160, R7, !PT ;  /* 0x00000007a0007209 */ /* 0x000fe20007810000 */
[----:B--2---:R-:W-:Y:S01]  /*7dd0*/  LDSM.16.MT88.4 R28, [R118+0x7000] ;  /* 0x00700000761c783b */ /* 0x004fe20000004200 */
[----:B------:R-:W-:Y:S02]  /*7de0*/  FMNMX.FTZ R2, R154, R5, !PT ;  /* 0x000000059a027209 */ /* 0x000fe40007810000 */
[----:B------:R-:W-:Y:S02]  /*7df0*/  FMNMX.FTZ R0, R159, R0, !PT ;  /* 0x000000009f007209 */ /* 0x000fe40007810000 */
[----:B------:R-:W-:Y:S03]  /*7e00*/  FMNMX.FTZ R5, R161, R2, !PT ;  /* 0x00000002a1057209 */ /* 0x000fe60007810000 */
[----:B------:R-:W2:Y:S01]  /*7e10*/  MUFU.TANH R86, R35 ;  /* 0x0000002300567308 */ /* 0x000ea20000002400 */
[----:B------:R-:W-:Y:S02]  /*7e20*/  FMNMX.FTZ R7, R163, R0, !PT ;  /* 0x00000000a3077209 */ /* 0x000fe40007810000 */
[----:B------:R-:W-:Y:S02]  /*7e30*/  FMNMX.FTZ R0, R162, R5, !PT ;  /* 0x00000005a2007209 */ /* 0x000fe40007810000 */
[----:B------:R-:W-:Y:S02]  /*7e40*/  IADD3 R142, R142, -0x1, RZ ;  /* 0xffffffff8e8e7810 */ /* 0x000fe40007ffe0ff */
[----:B----4-:R-:W-:Y:S02]  /*7e50*/  FMNMX.FTZ R2, R102, R7, !PT ;  /* 0x0000000766027209 */ /* 0x010fe40007810000 */
[----:B-1----:R-:W-:Y:S02]  /*7e60*/  FMNMX.FTZ R5, R103, R0, !PT ;  /* 0x0000000067057209 */ /* 0x002fe40007810000 */
[----:B---3--:R-:W-:Y:S02]  /*7e70*/  FMNMX.FTZ R9, R105, R2, !PT ;  /* 0x0000000269097209 */ /* 0x008fe40007810000 */
[----:B-----5:R-:W-:Y:S02]  /*7e80*/  FMNMX.FTZ R0, R104, R5, !PT ;  /* 0x0000000568007209 */ /* 0x020fe40007810000 */
[----:B------:R-:W-:Y:S02]  /*7e90*/  FMNMX.FTZ R6, R106, R9, !PT ;  /* 0x000000096a067209 */ /* 0x000fe40007810000 */
[----:B------:R-:W-:Y:S03]  /*7ea0*/  FMNMX.FTZ R9, R87, R0, !PT ;  /* 0x0000000057097209 */ /* 0x000fe60007810000 */
[----:B------:R-:W1:Y:S01]  /*7eb0*/  SHFL.BFLY PT, R13, R6, 0x2, 0x1f ;  /* 0x0c401f00060d7f89 */ /* 0x000e6200000e0000 */
[----:B--2---:R-:W-:Y:S07]  /*7ec0*/  FMNMX.FTZ R7, R86, R9, !PT ;  /* 0x0000000956077209 */ /* 0x004fee0007810000 */
[----:B------:R-:W2:Y:S01]  /*7ed0*/  SHFL.BFLY PT, R0, R7, 0x2, 0x1f ;  /* 0x0c401f0007007f89 */ /* 0x000ea200000e0000 */
[----:B-1----:R-:W-:Y:S07]  /*7ee0*/  FMNMX.FTZ R11, R6, R13, !PT ;  /* 0x0000000d060b7209 */ /* 0x002fee0007810000 */
[----:B------:R-:W-:Y:S01]  /*7ef0*/  LDSM.16.MT88.4 R12, [R118+0x6000] ;  /* 0x00600000760c783b */ /* 0x000fe20000004200 */
[----:B--2---:R-:W-:Y:S07]  /*7f00*/  FMNMX.FTZ R5, R7, R0, !PT ;  /* 0x0000000007057209 */ /* 0x004fee0007810000 */
[----:B------:R-:W1:Y:S08]  /*7f10*/  SHFL.BFLY PT, R2, R11, 0x1, 0x1f ;  /* 0x0c201f000b027f89 */ /* 0x000e7000000e0000 */
[----:B------:R-:W2:Y:S01]  /*7f20*/  SHFL.BFLY PT, R0, R5, 0x1, 0x1f ;  /* 0x0c201f0005007f89 */ /* 0x000ea200000e0000 */
[----:B-1----:R-:W-:Y:S02]  /*7f30*/  FMNMX.FTZ R2, R11, R2, !PT ;  /* 0x000000020b027209 */ /* 0x002fe40007810000 */
[----:B--2---:R-:W-:Y:S03]  /*7f40*/  FMNMX.FTZ R0, R5, R0, !PT ;  /* 0x0000000005007209 */ /* 0x004fe60007810000 */
[C---:B------:R-:W-:Y:S01]  /*7f50*/  FMUL.FTZ R107, R2.reuse, UR4 ;  /* 0x00000004026b7c20 */ /* 0x040fe20008410000 */
[C---:B------:R-:W-:Y:S01]  /*7f60*/  FSETP.NEU.FTZ.AND P0, PT, R2.reuse, -INF , PT ;  /* 0xff8000000200780b */ /* 0x040fe20003f1d000 */
[----:B------:R-:W-:Y:S01]  /*7f70*/  FADD.FTZ R4, -R2, R85 ;  /* 0x0000005502047221 */ /* 0x000fe20000010100 */
[----:B------:R-:W-:Y:S01]  /*7f80*/  MOV R85, R2 ;  /* 0x0000000200557202 */ /* 0x000fe20000000f00 */
[C---:B------:R-:W-:Y:S01]  /*7f90*/  FMUL.FTZ R108, R0.reuse, UR4 ;  /* 0x00000004006c7c20 */ /* 0x040fe20008410000 */
[----:B------:R-:W-:Y:S01]  /*7fa0*/  FSEL R107, R107, RZ, P0 ;  /* 0x000000ff6b6b7208 */ /* 0x000fe20000000000 */
[C---:B------:R-:W-:Y:S01]  /*7fb0*/  FADD.FTZ R3, -R0.reuse, R3 ;  /* 0x0000000300037221 */ /* 0x040fe20000010100 */
[----:B------:R-:W-:Y:S01]  /*7fc0*/  FSETP.NEU.FTZ.AND P0, PT, R0, -INF , PT ;  /* 0xff8000000000780b */ /* 0x000fe20003f1d000 */
[----:B------:R-:W-:Y:S02]  /*7fd0*/  FMUL.FTZ R84, R4, UR4 ;  /* 0x0000000404547c20 */ /* 0x000fe40008410000 */
[--C-:B------:R-:W-:Y:S01]  /*7fe0*/  FFMA.FTZ R101, R101, UR4, -R107.reuse ;  /* 0x0000000465657c23 */ /* 0x100fe2000801086b */
[----:B------:R-:W-:Y:S01]  /*7ff0*/  FSEL R108, R108, RZ, P0 ;  /* 0x000000ff6c6c7208 */ /* 0x000fe20000000000 */
[--C-:B------:R-:W-:Y:S01]  /*8000*/  FFMA.FTZ R93, R114, UR4, -R107.reuse ;  /* 0x00000004725d7c23 */ /* 0x100fe2000801086b */
[--C-:B------:R-:W-:Y:S01]  /*8010*/  FFMA.FTZ R90, R110, UR4, -R107.reuse ;  /* 0x000000046e5a7c23 */ /* 0x100fe2000801086b */
[--C-:B------:R-:W-:Y:S01]  /*8020*/  FFMA.FTZ R89, R112, UR4, -R107.reuse ;  /* 0x0000000470597c23 */ /* 0x100fe2000801086b */
[----:B------:R-:W-:Y:S01]  /*8030*/  FMUL.FTZ R6, R3, UR4 ;  /* 0x0000000403067c20 */ /* 0x000fe20008410000 */
[--C-:B------:R-:W-:Y:S01]  /*8040*/  FFMA.FTZ R100, R164, UR4, -R108.reuse ;  /* 0x00000004a4647c23 */ /* 0x100fe2000801086c */
[--C-:B------:R-:W-:Y:S01]  /*8050*/  FFMA.FTZ R92, R165, UR4, -R108.reuse ;  /* 0x00000004a55c7c23 */ /* 0x100fe2000801086c */
        /* <DEDUP_REMOVED lines=14> */
[----:B------:R-:W-:Y:S01]  /*8140*/  FFMA.FTZ R159, R159, UR4, -R107 ;  /* 0x000000049f9f7c23 */ /* 0x000fe2000801086b */
        /* <DEDUP_REMOVED lines=22> */
[----:B------:R-:W2:Y:S01]  /*82b0*/  LDSM.16.MT88.4 R60, [R116+0x7000] ;  /* 0x00700000743c783b */ /* 0x000ea20000004200 */
[C---:B------:R-:W-:Y:S01]  /*82c0*/  FMUL.FTZ R32, R84.reuse, R52 ;  /* 0x0000003454207220 */ /* 0x040fe20000410000 */
[C---:B------:R-:W-:Y:S01]  /*82d0*/  FMUL.FTZ R33, R84.reuse, R53 ;  /* 0x0000003554217220 */ /* 0x040fe20000410000 */
[C---:B------:R-:W-:Y:S01]  /*82e0*/  FMUL.FTZ R34, R3.reuse, R54 ;  /* 0x0000003603227220 */ /* 0x040fe20000410000 */
[----:B------:R-:W-:Y:S03]  /*82f0*/  FMUL.FTZ R35, R3, R55 ;  /* 0x0000003703237220 */ /* 0x000fe60000410000 */
[----:B------:R-:W3:Y:S01]  /*8300*/  MUFU.EX2 R92, R92 ;  /* 0x0000005c005c7308 */ /* 0x000ee20000000800 */
[----:B-1----:R-:W-:Y:S01]  /*8310*/  F2FP.F16.F32.PACK_AB R80, R93, R101 ;  /* 0x000000655d50723e */ /* 0x002fe200000000ff */
[C---:B------:R-:W-:Y:S01]  /*8320*/  FMUL.FTZ R36, R84.reuse, R36 ;  /* 0x0000002454247220 */ /* 0x040fe20000410000 */
[----:B------:R-:W1:Y:S01]  /*8330*/  LDSM.16.MT88.4 R52, [R118+0x8000] ;  /* 0x008000007634783b */ /* 0x000e620000004200 */
        /* <DEDUP_REMOVED lines=13> */
[----:B---3--:R-:W-:Y:S01]  /*8410*/  F2FP.F16.F32.PACK_AB R81, R92, R100 ;  /* 0x000000645c51723e */ /* 0x008fe200000000ff */
[C---:B------:R-:W-:Y:S01]  /*8420*/  FMUL.FTZ R48, R84.reuse, R48 ;  /* 0x0000003054307220 */ /* 0x040fe20000410000 */
[----:B------:R-:W-:Y:S01]  /*8430*/  FMUL.FTZ R49, R84, R49 ;  /* 0x0000003154317220 */ /* 0x000fe20000410000 */
[C---:B------:R-:W-:Y:S01]  /*8440*/  FMUL.FTZ R50, R3.reuse, R50 ;  /* 0x0000003203327220 */ /* 0x040fe20000410000 */
[----:B------:R-:W-:Y:S01]  /*8450*/  FMUL.FTZ R51, R3, R51 ;  /* 0x0000003303337220 */ /* 0x000fe20000410000 */
[----:B------:R-:W-:Y:S01]  /*8460*/  LDSM.16.MT88.4 R76, [R118+0x6c00] ;  /* 0x006c0000764c783b */ /* 0x000fe20000004200 */
[----:B------:R-:W-:Y:S03]  /*8470*/  FFMA.FTZ R68, R104, UR4, -R108 ;  /* 0x0000000468447c23 */ /* 0x000fe6000801086c */
[----:B------:R-:W-:Y:S01]  /*8480*/  MUFU.EX2 R91, R91 ;  /* 0x0000005b005b7308 */ /* 0x000fe20000000800 */
[----:B------:R-:W-:Y:S01]  /*8490*/  FFMA.FTZ R101, R84, R143, R101 ;  /* 0x0000008f54657223 */ /* 0x000fe20000010065 */
[--C-:B------:R-:W-:Y:S01]  /*84a0*/  FFMA.FTZ R163, R163, UR4, -R107.reuse ;  /* 0x00000004a3a37c23 */ /* 0x100fe2000801086b */
[--C-:B------:R-:W-:Y:S01]  /*84b0*/  FFMA.FTZ R102, R102, UR4, -R107.reuse ;  /* 0x0000000466667c23 */ /* 0x100fe2000801086b */
[----:B------:R-:W-:Y:S01]  /*84c0*/  FFMA.FTZ R105, R105, UR4, -R107 ;  /* 0x0000000469697c23 */ /* 0x000fe2000801086b */
[----:B------:R-:W-:Y:S01]  /*84d0*/  FFMA.FTZ R100, R3, R146, R100 ;  /* 0x0000009203647223 */ /* 0x000fe20000010064 */
[----:B------:R-:W-:Y:S04]  /*84e0*/  FADD.FTZ R101, R93, R101 ;  /* 0x000000655d657221 */ /* 0x000fe80000010000 */
[----:B------:R-:W3:Y:S01]  /*84f0*/  MUFU.EX2 R88, R88 ;  /* 0x0000005800587308 */ /* 0x000ee20000000800 */
[C---:B----4-:R-:W-:Y:S01]  /*8500*/  F2FP.F16.F32.PACK_AB R82, R89.reuse, R90 ;  /* 0x0000005a5952723e */ /* 0x050fe200000000ff */
[----:B------:R-:W-:Y:S01]  /*8510*/  FADD.FTZ R100, R92, R100 ;  /* 0x000000645c647221 */ /* 0x000fe20000010000 */
[----:B------:R-:W-:Y:S04]  /*8520*/  FADD.FTZ R90, R90, R101 ;  /* 0x000000655a5a7221 */ /* 0x000fe80000010000 */
[----:B------:R-:W-:Y:S03]  /*8530*/  FADD.FTZ R90, R89, R90 ;  /* 0x0000005a595a7221 */ /* 0x000fe60000010000 */
[----:B------:R-:W-:Y:S10]  /*8540*/  MUFU.EX2 R94, R94 ;  /* 0x0000005e005e7308 */ /* 0x000ff40000000800 */
[----:B------:R-:W-:Y:S01]  /*8550*/  MUFU.EX2 R95, R95 ;  /* 0x0000005f005f7308 */ /* 0x000fe20000000800 */
        /* <DEDUP_REMOVED lines=21> */
[--C-:B------:R-:W-:Y:S01]  /*86b0*/  FFMA.FTZ R66, R87, UR4, -R108.reuse ;  /* 0x0000000457427c23 */ /* 0x100fe2000801086c */
[--C-:B------:R-:W-:Y:S01]  /*86c0*/  FFMA.FTZ R65, R157, UR4, -R107.reuse ;  /* 0x000000049d417c23 */ /* 0x100fe2000801086b */
[----:B------:R-:W-:Y:S01]  /*86d0*/  FFMA.FTZ R107, R106, UR4, -R107 ;  /* 0x000000046a6b7c23 */ /* 0x000fe2000801086b */
[C---:B------:R-:W-:Y:S04]  /*86e0*/  HMMA.16816.F32 R20, R80.reuse, R28, R20 ;  /* 0x0000001c5014723c */ /* 0x040fe80000001814 */
[----:B------:R-:W-:Y:S01]  /*86f0*/  MUFU.EX2 R106, R160 ;  /* 0x000000a0006a7308 */ /* 0x000fe20000000800 */
[--C-:B------:R-:W-:Y:S01]  /*8700*/  FFMA.FTZ R64, R155, UR4, -R108.reuse ;  /* 0x000000049b407c23 */ /* 0x100fe2000801086c */
[----:B------:R-:W-:Y:S01]  /*8710*/  FFMA.FTZ R108, R86, UR4, -R108 ;  /* 0x00000004566c7c23 */ /* 0x000fe2000801086c */
[C---:B------:R-:W-:Y:S07]  /*8720*/  HMMA.16816.F32 R24, R80.reuse, R30, R24 ;  /* 0x0000001e5018723c */ /* 0x040fee0000001818 */
[----:B------:R-:W3:Y:S01]  /*8730*/  MUFU.EX2 R65, R65 ;  /* 0x0000004100417308 */ /* 0x000ee20000000800 */
[C---:B------:R-:W-:Y:S03]  /*8740*/  FMUL.FTZ R28, R84.reuse, R56 ;  /* 0x00000038541c7220 */ /* 0x040fe60000410000 */
[----:B------:R-:W-:Y:S01]  /*8750*/  FMUL.FTZ R29, R84, R57 ;  /* 0x00000039541d7220 */ /* 0x000fe20000410000 */
[C---:B------:R-:W-:Y:S01]  /*8760*/  FMUL.FTZ R30, R3.reuse, R58 ;  /* 0x0000003a031e7220 */ /* 0x040fe20000410000 */
[----:B------:R-:W-:Y:S02]  /*8770*/  FMUL.FTZ R31, R3, R59 ;  /* 0x0000003b031f7220 */ /* 0x000fe40000410000 */
[----:B------:R-:W-:Y:S02]  /*8780*/  LDSM.16.MT88.4 R56, [R118+0x6400] ;  /* 0x006400007638783b */ /* 0x000fe40000004200 */
[----:B------:R4:W-:Y:S03]  /*8790*/  MUFU.EX2 R84, R68 ;  /* 0x0000004400547308 */ /* 0x0009e60000000800 */
[C---:B--2---:R-:W-:Y:S07]  /*87a0*/  HMMA.16816.F32 R28, R80.reuse, R60, R28 ;  /* 0x0000003c501c723c */ /* 0x044fee000000181c */
[----:B------:R-:W-:Y:S01]  /*87b0*/  MUFU.EX2 R87, R159 ;  /* 0x0000009f00577308 */ /* 0x000fe20000000800 */
[C---:B------:R-:W-:Y:S01]  /*87c0*/  HMMA.16816.F32 R32, R80.reuse, R62, R32 ;  /* 0x0000003e5020723c */ /* 0x040fe20000001820 */
[----:B------:R-:W-:Y:S02]  /*87d0*/  LDSM.16.MT88.4 R60, [R116+0x6800] ;  /* 0x00680000743c783b */ /* 0x000fe40000004200 */
[----:B---3--:R-:W-:Y:S03]  /*87e0*/  FADD.FTZ R101, R65, R90 ;  /* 0x0000005a41657221 */ /* 0x008fe60000010000 */
[C---:B-1----:R-:W-:Y:S03]  /*87f0*/  HMMA.16816.F32 R36, R80.reuse, R52, R36 ;  /* 0x000000345024723c */ /* 0x042fe60000001824 */
[----:B------:R-:W-:Y:S01]  /*8800*/  MUFU.EX2 R103, R161 ;  /* 0x000000a100677308 */ /* 0x000fe20000000800 */
[----:B----4-:R-:W-:Y:S01]  /*8810*/  LDSM.16.MT88.4 R68, [R116+0x6c00] ;  /* 0x006c00007444783b */ /* 0x010fe20000004200 */
[----:B------:R-:W-:Y:S01]  /*8820*/  FADD.FTZ R101, R94, R101 ;  /* 0x000000655e657221 */ /* 0x000fe20000010000 */
[C---:B------:R-:W-:Y:S07]  /*8830*/  HMMA.16816.F32 R40, R80.reuse, R54, R40 ;  /* 0x000000365028723c */ /* 0x040fee0000001828 */
[----:B------:R-:W1:Y:S01]  /*8840*/  MUFU.EX2 R64, R64 ;  /* 0x0000004000407308 */ /* 0x000e620000000800 */
[----:B------:R-:W2:Y:S09]  /*8850*/  LDSM.16.MT88.4 R52, [R116+0x8000] ;  /* 0x008000007434783b */ /* 0x000eb20000004200 */
[----:B------:R-:W3:Y:S10]  /*8860*/  MUFU.EX2 R99, R99 ;  /* 0x0000006300637308 */ /* 0x000ef40000000800 */
[----:B------:R-:W-:Y:S01]  /*8870*/  MUFU.EX2 R98, R98 ;  /* 0x0000006200627308 */ /* 0x000fe20000000800 */
[----:B-1----:R-:W-:Y:S09]  /*8880*/  FADD.FTZ R100, R64, R91 ;  /* 0x0000005b40647221 */ /* 0x002ff20000010000 */
[----:B------:R-:W1:Y:S10]  /*8890*/  MUFU.EX2 R97, R97 ;  /* 0x0000006100617308 */ /* 0x000e740000000800 */
[----:B------:R-:W-:Y:S10]  /*88a0*/  MUFU.EX2 R86, R162 ;  /* 0x000000a200567308 */ /* 0x000ff40000000800 */
[----:B------:R-:W-:Y:S01]  /*88b0*/  MUFU.EX2 R163, R163 ;  /* 0x000000a300a37308 */ /* 0x000fe20000000800 */
[C---:B--2---:R-:W-:Y:S06]  /*88c0*/  HMMA.16816.F32 R44, R80.reuse, R52, R44 ;  /* 0x00000034502c723c */ /* 0x044fec000000182c */
[----:B------:R-:W-:Y:S03]  /*88d0*/  HMMA.16816.F32 R48, R80, R54, R48 ;  /* 0x000000365030723c */ /* 0x000fe60000001830 */
[----:B------:R-:W2:Y:S02]  /*88e0*/  MUFU.EX2 R102, R102 ;  /* 0x0000006600667308 */ /* 0x000ea40000000800 */
[----:B------:R-:W-:Y:S02]  /*88f0*/  F2FP.F16.F32.PACK_AB R52, R94, R65 ;  /* 0x000000415e34723e */ /* 0x000fe400000000ff */
[C---:B------:R-:W-:Y:S01]  /*8900*/  F2FP.F16.F32.PACK_AB R53, R95.reuse, R64 ;  /* 0x000000405f35723e */ /* 0x040fe200000000ff */
[----:B------:R-:W-:Y:S05]  /*8910*/  FADD.FTZ R95, R95, R100 ;  /* 0x000000645f5f7221 */ /* 0x000fea0000010000 */
[----:B------:R-:W4:Y:S01]  /*8920*/  MUFU.EX2 R3, R67 ;  /* 0x0000004300037308 */ /* 0x000f220000000800 */
[----:B---3--:R-:W-:Y:S01]  /*8930*/  F2FP.F16.F32.PACK_AB R54, R99, R96 ;  /* 0x000000606336723e */ /* 0x008fe200000000ff */
[----:B------:R-:W-:Y:S01]  /*8940*/  FADD.FTZ R96, R96, R101 ;  /* 0x0000006560607221 */ /* 0x000fe20000010000 */
[----:B-1----:R-:W-:Y:S03]  /*8950*/  F2FP.F16.F32.PACK_AB R55, R97, R98 ;  /* 0x000000626137723e */ /* 0x002fe600000000ff */
[----:B------:R-:W-:Y:S04]  /*8960*/  FADD.FTZ R96, R99, R96 ;  /* 0x0000006063607221 */ /* 0x000fe80000010000 */
[----:B------:R-:W-:Y:S01]  /*8970*/  MUFU.EX2 R105, R105 ;  /* 0x0000006900697308 */ /* 0x000fe20000000800 */
[----:B--2---:R-:W-:Y:S01]  /*8980*/  F2FP.F16.F32.PACK_AB R88, R102, R163 ;  /* 0x000000a36658723e */ /* 0x004fe200000000ff */
[C---:B------:R-:W-:Y:S08]  /*8990*/  HMMA.16816.F32 R4, R52.reuse, R56, R4 ;  /* 0x000000383404723c */ /* 0x040ff00000001804 */
[----:B------:R-:W1:Y:S01]  /*89a0*/  MUFU.EX2 R92, R107 ;  /* 0x0000006b005c7308 */ /* 0x000e620000000800 */
[C---:B------:R-:W-:Y:S01]  /*89b0*/  HMMA.16816.F32 R8, R52.reuse, R58, R8 ;  /* 0x0000003a3408723c */ /* 0x040fe20000001808 */
[----:B------:R-:W2:Y:S02]  /*89c0*/  LDSM.16.MT88.4 R56, [R116+0x6400] ;  /* 0x006400007438783b */ /* 0x000ea40000004200 */
[----:B----4-:R-:W-:Y:S06]  /*89d0*/  F2FP.F16.F32.PACK_AB R89, R84, R3 ;  /* 0x000000035459723e */ /* 0x010fec00000000ff */
[----:B------:R-:W-:Y:S10]  /*89e0*/  MUFU.EX2 R93, R66 ;  /* 0x00000042005d7308 */ /* 0x000ff40000000800 */
[----:B------:R-:W3:Y:S01]  /*89f0*/  MUFU.EX2 R108, R108 ;  /* 0x0000006c006c7308 */ /* 0x000ee20000000800 */
[----:B-1----:R-:W-:Y:S02]  /*8a00*/  F2FP.F16.F32.PACK_AB R90, R92, R105 ;  /* 0x000000695c5a723e */ /* 0x002fe400000000ff */
[----:B---3--:R-:W-:Y:S01]  /*8a10*/  F2FP.F16.F32.PACK_AB R91, R108, R93 ;  /* 0x0000005d6c5b723e */ /* 0x008fe200000000ff */
        /* <DEDUP_REMOVED lines=16> */
[----:B------:R-:W-:Y:S02]  /*8b20*/  F2FP.F16.F32.PACK_AB R53, R104, R109 ;  /* 0x0000006d6835723e */ /* 0x000fe400000000ff */
[----:B------:R-:W-:Y:S02]  /*8b30*/  F2FP.F16.F32.PACK_AB R54, R87, R106 ;  /* 0x0000006a5736723e */ /* 0x000fe400000000ff */
[----:B------:R-:W-:Y:S07]  /*8b40*/  F2FP.F16.F32.PACK_AB R55, R86, R103 ;  /* 0x000000675637723e */ /* 0x000fee00000000ff */
        /* <DEDUP_REMOVED lines=23> */
[----:B------:R-:W4:Y:S04]  /*8cc0*/  LDSM.16.MT88.4 R8, [R116+0x8c00] ;  /* 0x008c00007408783b */ /* 0x000f280000004200 */
[----:B------:R-:W-:Y:S06]  /*8cd0*/  FADD.FTZ R12, R98, R95 ;  /* 0x0000005f620c7221 */ /* 0x000fec0000010000 */
[----:B------:R-:W-:Y:S04]  /*8ce0*/  FADD.FTZ R12, R97, R12 ;  /* 0x0000000c610c7221 */ /* 0x000fe80000010000 */
[----:B------:R-:W-:Y:S01]  /*8cf0*/  FADD.FTZ R109, R109, R12 ;  /* 0x0000000c6d6d7221 */ /* 0x000fe20000010000 */
[C---:B-1----:R-:W-:Y:S03]  /*8d00*/  HMMA.16816.F32 R64, R88.reuse, R60, R20 ;  /* 0x0000003c5840723c */ /* 0x042fe60000001814 */
[----:B------:R-:W-:Y:S03]  /*8d10*/  FADD.FTZ R104, R104, R109 ;  /* 0x0000006d68687221 */ /* 0x000fe60000010000 */
[C---:B------:R-:W-:Y:S05]  /*8d20*/  HMMA.16816.F32 R60, R88.reuse, R62, R24 ;  /* 0x0000003e583c723c */ /* 0x040fea0000001818 */
[----:B------:R-:W-:Y:S01]  /*8d30*/  FADD.FTZ R103, R103, R104 ;  /* 0x0000006867677221 */ /* 0x000fe20000010000 */
[C---:B--2---:R-:W-:Y:S05]  /*8d40*/  HMMA.16816.F32 R56, R88.reuse, R52, R28 ;  /* 0x000000345838723c */ /* 0x044fea000000181c */
        /* <DEDUP_REMOVED lines=8> */
[----:B------:R-:W-:Y:S01]  /*8dd0*/  MOV R3, R0 ;  /* 0x0000000000037202 */ /* 0x000fe20000000f00 */
[----:B------:R-:W-:Y:S01]  /*8de0*/  FADD.FTZ R5, R110, R5 ;  /* 0x000000056e057221 */ /* 0x000fe20000010000 */
[----:B------:R-:W-:Y:S04]  /*8df0*/  HMMA.16816.F32 R48, R88, R10, R48 ;  /* 0x0000000a5830723c */ /* 0x000fe80000001830 */
[----:B------:R-:W-:Y:S01]  /*8e00*/  FADD.FTZ R106, R106, R5 ;  /* 0x000000056a6a7221 */ /* 0x000fe20000010000 */
[----:B------:R-:W-:Y:S03]  /*8e10*/  FADD.FTZ R93, R93, R84 ;  /* 0x000000545d5d7221 */ /* 0x000fe60000010000 */
[----:B------:R-:W-:Y:S03]  /*8e20*/  FADD.FTZ R106, R87, R106 ;  /* 0x0000006a576a7221 */ /* 0x000fe60000010000 */
[----:B------:R-:W-:Y:S01]  /*8e30*/  FADD.FTZ R146, R108, R93 ;  /* 0x0000005d6c927221 */ /* 0x000fe20000010000 */
[----:B------:R-:W-:Y:S04]  /*8e40*/  FADD.FTZ R163, R163, R106 ;  /* 0x0000006aa3a37221 */ /* 0x000fe80000010000 */
[----:B------:R-:W-:Y:S04]  /*8e50*/  FADD.FTZ R102, R102, R163 ;  /* 0x000000a366667221 */ /* 0x000fe80000010000 */
[----:B------:R-:W-:Y:S04]  /*8e60*/  FADD.FTZ R105, R105, R102 ;  /* 0x0000006669697221 */ /* 0x000fe80000010000 */
[----:B------:R-:W-:Y:S01]  /*8e70*/  FADD.FTZ R143, R92, R105 ;  /* 0x000000695c8f7221 */ /* 0x000fe20000010000 */
[----:B------:R-:W-:Y:S06]  /*8e80*/  @P5 BRA `(.L_x_1039) ;  /* 0xffffffe000405947 */ /* 0x000fec000383ffff */
.L_x_1038:
        /* <DEDUP_REMOVED lines=105> */
.L_x_1042:
        /* <DEDUP_REMOVED lines=23> */
.L_x_1043:
        /* <DEDUP_REMOVED lines=109> */
.L_x_1045:
[----:B------:R-:W-:Y:S05]  /*9d60*/  BSYNC B0 ;  /* 0x0000000000007941 */ /* 0x000fea0003800000 */
.L_x_1044:
        /* <DEDUP_REMOVED lines=34> */
.L_x_1047:
[----:B------:R-:W-:Y:S05]  /*9f90*/  BSYNC B0 ;  /* 0x0000000000007941 */ /* 0x000fea0003800000 */
.L_x_1046:
        /* <DEDUP_REMOVED lines=23> */
.L_x_1015:
[----:B------:R-:W1:Y:S01]  /*a110*/  LDC.U8 R0, c[0x0][0x3d9] ;  /* 0x0000f640ff007b82 */ /* 0x000e620000000000 */
[----:B------:R-:W-:Y:S01]  /*a120*/  ISETP.NE.AND P3, PT, R128, -0x1, PT ;  /* 0xffffffff8000780c */ /* 0x000fe20003f65270 */
[----:B------:R-:W-:Y:S01]  /*a130*/  IMAD.IADD R132, R132, 0x1, -R91 ;  /* 0x0000000184847824 */ /* 0x000fe200078e0a5b */
[----:B------:R-:W-:Y:S01]  /*a140*/  SHF.R.S32.HI R11, RZ, 0x1f, R84 ;  /* 0x0000001fff0b7819 */ /* 0x000fe20000011454 */
[----:B------:R-:W-:Y:S01]  /*a150*/  ULDC.64 UR4, c[0x0][0x2a0] ;  /* 0x0000a80000047ab9 */ /* 0x000fe20000000a00 */
[----:B------:R-:W-:Y:S01]  /*a160*/  BSSY B0, `(.L_x_1048) ;  /* 0x000004b000007945 */ /* 0x000fe20003800000 */
[----:B------:R-:W-:Y:S02]  /*a170*/  CS2R R20, SRZ ;  /* 0x0000000000147805 */ /* 0x000fe4000001ff00 */
[----:B------:R-:W-:Y:S01]  /*a180*/  LEA.HI R8, R11, R84, RZ, 0x2 ;  /* 0x000000540b087211 */ /* 0x000fe200078f10ff */
[----:B------:R-:W2:Y:S03]  /*a190*/  LDC.U8 R6, c[0x0][0x3d8] ;  /* 0x0000f600ff067b82 */ /* 0x000ea60000000000 */
[----:B------:R-:W-:-:S02]  /*a1a0*/  LOP3.LUT R11, R8, 0xfffffffc, RZ, 0xc0, !PT ;  /* 0xfffffffc080b7812 */ /* 0x000fc400078ec0ff */
[----:B------:R-:W-:Y:S02]  /*a1b0*/  SHF.R.S32.HI R14, RZ, 0x2, R8 ;  /* 0x00000002ff0e7819 */ /* 0x000fe40000011408 */
[----:B------:R-:W-:Y:S01]  /*a1c0*/  @!P3 SHF.R.S32.HI R13, RZ, 0x1f, R10 ;  /* 0x0000001fff0db819 */ /* 0x000fe2000001140a */
[----:B------:R-:W3:Y:S01]  /*a1d0*/  @!P3 LDC.64 R2, c[0x0][0x290] ;  /* 0x0000a400ff02bb82 */ /* 0x000ee20000000a00 */
[----:B------:R-:W-:Y:S01]  /*a1e0*/  IMAD.IADD R11, R84, 0x1, -R11 ;  /* 0x00000001540b7824 */ /* 0x000fe200078e0a0b */
[-C--:B------:R-:W-:Y:S02]  /*a1f0*/  ISETP.GE.AND P4, PT, R14, R132.reuse, PT ;  /* 0x000000840e00720c */ /* 0x080fe40003f86270 */
[--C-:B------:R-:W-:Y:S02]  /*a200*/  SHF.R.S32.HI R15, RZ, 0x1f, R14.reuse ;  /* 0x0000001fff0f7819 */ /* 0x100fe4000001140e */
[C---:B------:R-:W-:Y:S02]  /*a210*/  ISETP.NE.AND P5, PT, R11.reuse, RZ, PT ;  /* 0x000000ff0b00720c */ /* 0x040fe40003fa5270 */
[----:B-1----:R-:W-:Y:S01]  /*a220*/  ISETP.NE.AND P1, PT, R0, RZ, PT ;  /* 0x000000ff0000720c */ /* 0x002fe20003f25270 */
[----:B------:R-:W1:Y:S01]  /*a230*/  @P3 LDC.64 R4, c[0x0][0x298] ;  /* 0x0000a600ff043b82 */ /* 0x000e620000000a00 */
[----:B------:R-:W-:Y:S01]  /*a240*/  SHF.L.U32 R11, R11, 0x3, RZ ;  /* 0x000000030b0b7819 */ /* 0x000fe200000006ff */
[----:B------:R-:W-:Y:S01]  /*a250*/  IMAD.WIDE R18, R141, 0x40, R14 ;  /* 0x000000408d127825 */ /* 0x000fe200078e020e */
[----:B------:R-:W-:-:S02]  /*a260*/  ISETP.GE.OR P6, PT, R14, R132, P5 ;  /* 0x000000840e00720c */ /* 0x000fc40002fc6670 */
[C---:B--2---:R-:W-:Y:S02]  /*a270*/  ISETP.NE.AND P0, PT, R6.reuse, RZ, !P1 ;  /* 0x000000ff0600720c */ /* 0x044fe40004f05270 */
[----:B------:R-:W-:-:S05]  /*a280*/  ISETP.NE.AND P2, PT, R6, RZ, PT ;  /* 0x000000ff0600720c */ /* 0x000fca0003f45270 */
[----:B------:R-:W2:Y:S01]  /*a290*/  @!P1 LDC R7, c[0x0][0x2c4] ;  /* 0x0000b100ff079b82 */ /* 0x000ea20000000800 */
[----:B------:R-:W-:Y:S01]  /*a2a0*/  ISETP.NE.OR P2, PT, R0, RZ, !P2 ;  /* 0x000000ff0000720c */ /* 0x000fe20005745670 */
[-C--:B---3--:R-:W-:Y:S02]  /*a2b0*/  @!P3 IMAD R6, R13, R2.reuse, RZ ;  /* 0x000000020d06b224 */ /* 0x088fe400078e02ff */
[----:B------:R-:W-:-:S04]  /*a2c0*/  @!P3 IMAD.WIDE.U32 R12, R10, R2, RZ ;  /* 0x000000020a0cb225 */ /* 0x000fc800078e00ff */
[----:B------:R-:W3:Y:S01]  /*a2d0*/  @!P1 LDC R0, c[0x0][0x270] ;  /* 0x00009c00ff009b82 */ /* 0x000ee20000000800 */
[----:B------:R-:W-:Y:S02]  /*a2e0*/  @!P3 IMAD R6, R10, R3, R6 ;  /* 0x000000030a06b224 */ /* 0x000fe400078e0206 */
[----:B-1----:R-:W-:-:S05]  /*a2f0*/  @P3 IMAD.WIDE.U32 R16, R128, R4, RZ ;  /* 0x0000000480103225 */ /* 0x002fca00078e00ff */
[----:B------:R-:W1:Y:S01]  /*a300*/  @P1 LDC.64 R2, c[0x0][0x2c0] ;  /* 0x0000b000ff021b82 */ /* 0x000e620000000a00 */
[----:B------:R-:W-:Y:S02]  /*a310*/  @!P3 IMAD.MOV.U32 R16, RZ, RZ, R12 ;  /* 0x000000ffff10b224 */ /* 0x000fe400078e000c */
[C---:B------:R-:W-:Y:S02]  /*a320*/  @P3 IMAD R5, R128.reuse, R5, R17 ;  /* 0x0000000580053224 */ /* 0x040fe400078e0211 */
[----:B------:R-:W-:Y:S01]  /*a330*/  @!P3 IMAD.IADD R5, R13, 0x1, R6 ;  /* 0x000000010d05b824 */ /* 0x000fe200078e0206 */
[----:B------:R-:W-:Y:S02]  /*a340*/  @P1 MOV R13, 0x1 ;  /* 0x00000001000d1802 */ /* 0x000fe40000000f00 */
[----:B--2---:R-:W3:Y:S01]  /*a350*/  @P0 LDC R7, c[0x0][0x2e4] ;  /* 0x0000b900ff070b82 */ /* 0x004ee20000000800 */
[----:B------:R-:W-:Y:S02]  /*a360*/  ISETP.NE.OR P0, PT, R128, -0x1, P2 ;  /* 0xffffffff8000780c */ /* 0x000fe40001705670 */
[----:B------:R-:W-:-:S04]  /*a370*/  IADD3 R16, P3, R11, R16, RZ ;  /* 0x000000100b107210 */ /* 0x000fc80007f7e0ff */
[----:B------:R-:W-:Y:S01]  /*a380*/  LEA.HI.X.SX32 R17, R11, R5, 0x1, P3 ;  /* 0x000000050b117211 */ /* 0x000fe200018f0eff */
[----:B------:R-:W2:Y:S08]  /*a390*/  @!P2 LDC R9, c[0x0][0x2c4] ;  /* 0x0000b100ff09ab82 */ /* 0x000eb00000000800 */
[----:B------:R-:W4:Y:S01]  /*a3a0*/  @P1 LDC R4, c[0x0][0x2c0] ;  /* 0x0000b000ff041b82 */ /* 0x000f220000000800 */
[----:B-1----:R-:W-:-:S02]  /*a3b0*/  @P1 IMAD R2, R3, R2, RZ ;  /* 0x0000000203021224 */ /* 0x002fc400078e02ff */
[----:B------:R-:W-:Y:S02]  /*a3c0*/  VIADD R3, R11, 0x20 ;  /* 0x000000200b037836 */ /* 0x000fe40000000000 */
[----:B---3--:R-:W-:Y:S01]  /*a3d0*/  @!P1 IMAD R13, R7, R0, RZ ;  /* 0x00000000070d9224 */ /* 0x008fe200078e02ff */
[----:B------:R-:W-:Y:S01]  /*a3e0*/  SHF.R.S32.HI R0, RZ, 0x1f, R25 ;  /* 0x0000001fff007819 */ /* 0x000fe20000011419 */
[----:B------:R-:W-:Y:S02]  /*a3f0*/  @!P1 IMAD.MOV.U32 R2, RZ, RZ, R7 ;  /* 0x000000ffff029224 */ /* 0x000fe400078e0007 */
[----:B------:R-:W-:Y:S02]  /*a400*/  IMAD R13, R10, R13, RZ ;  /* 0x0000000d0a0d7224 */ /* 0x000fe400078e02ff */
[----:B------:R-:W-:Y:S02]  /*a410*/  IMAD R0, R0, UR4, RZ ;  /* 0x0000000400007c24 */ /* 0x000fe4000f8e02ff */
[----:B--2---:R-:W-:Y:S01]  /*a420*/  @!P0 IMAD R128, R10, R9, RZ ;  /* 0x000000090a808224 */ /* 0x004fe200078e02ff */
[----:B------:R-:W-:Y:S01]  /*a430*/  SEL R13, R13, RZ, P2 ;  /* 0x000000ff0d0d7207 */ /* 0x000fe20001000000 */
[----:B------:R-:W-:-:S02]  /*a440*/  VIADD R9, R14, 0x20 ;  /* 0x000000200e097836 */ /* 0x000fc40000000000 */
[C---:B------:R-:W-:Y:S01]  /*a450*/  IMAD R0, R25.reuse, UR5, R0 ;  /* 0x0000000519007c24 */ /* 0x040fe2000f8e0200 */
[----:B------:R-:W-:Y:S01]  /*a460*/  @!P2 SHF.R.S32.HI R21, RZ, 0x1f, R128 ;  /* 0x0000001fff15a819 */ /* 0x000fe20000011480 */
[----:B------:R-:W-:Y:S01]  /*a470*/  IMAD.WIDE.U32 R6, R25, UR4, R16 ;  /* 0x0000000419067c25 */ /* 0x000fe2000f8e0010 */
[----:B------:R-:W-:Y:S02]  /*a480*/  ISETP.GE.AND P0, PT, R9, R132, PT ;  /* 0x000000840900720c */ /* 0x000fe40003f06270 */
[----:B------:R-:W-:Y:S01]  /*a490*/  @!P1 MOV R4, 0x1 ;  /* 0x0000000100049802 */ /* 0x000fe20000000f00 */
[----:B------:R-:W-:Y:S01]  /*a4a0*/  IMAD R25, R25, R2, R13 ;  /* 0x0000000219197224 */ /* 0x000fe200078e020d */
[----:B------:R-:W-:Y:S01]  /*a4b0*/  ISETP.GE.OR P5, PT, R9, R132, P5 ;  /* 0x000000840900720c */ /* 0x000fe20002fa6670 */
[----:B------:R-:W-:Y:S01]  /*a4c0*/  @!P2 IMAD.MOV.U32 R20, RZ, RZ, R128 ;  /* 0x000000ffff14a224 */ /* 0x000fe200078e0080 */
[----:B------:R-:W-:Y:S01]  /*a4d0*/  IADD3 R13, R0, R7, RZ ;  /* 0x00000007000d7210 */ /* 0x000fe20007ffe0ff */
[----:B----4-:R-:W-:-:S02]  /*a4e0*/  IMAD R5, R91, R4, RZ ;  /* 0x000000045b057224 */ /* 0x010fc400078e02ff */
        /* <DEDUP_REMOVED lines=18> */
.L_x_1049:
[----:B------:R-:W-:Y:S05]  /*a610*/  BSYNC B0 ;  /* 0x0000000000007941 */ /* 0x000fea0003800000 */
.L_x_1048:
        /* <DEDUP_REMOVED lines=23> */
.L_x_1051:
[----:B------:R-:W-:Y:S05]  /*a790*/  BSYNC B0 ;  /* 0x0000000000007941 */ /* 0x000fea0003800000 */
.L_x_1050:
        /* <DEDUP_REMOVED lines=11> */
.L_x_1053:
[----:B------:R-:W-:Y:S05]  /*a850*/  BSYNC B0 ;  /* 0x0000000000007941 */ /* 0x000fea0003800000 */
.L_x_1052:
        /* <DEDUP_REMOVED lines=10> */
.L_x_1054:
        /* <DEDUP_REMOVED lines=16> */
.L_x_1166:


//--------------------- .text._ZN5flash16flash_fwd_kernelI23Flash_fwd_kernel_traitsILi96ELi64ELi64ELi4ELb0ELb0EN7cutlass6half_tE19Flash_kernel_traitsILi96ELi64ELi64ELi4ES3_EELb1ELb1ELb0ELb1ELb0ELb0ELb0ELb1EEEvNS_16Flash_fwd_paramsE --------------------------
	.section	.text._ZN5flash16flash_fwd_kernelI23Flash_fwd_kernel_traitsILi96ELi64ELi64ELi4ELb0ELb0EN7cutlass6half_tE19Flash_kernel_traitsILi96ELi64ELi64ELi4ES3_EELb1ELb1ELb0ELb1ELb0ELb0ELb0ELb1EEEvNS_16Flash_fwd_paramsE,"ax",@progbits
	.align	128
        .global         _ZN5flash16flash_fwd_kernelI23Flash_fwd_kernel_traitsILi96ELi64ELi64ELi4ELb0ELb0EN7cutlass6half_tE19Flash_kernel_traitsILi96ELi64ELi64ELi4ES3_EELb1ELb1ELb0ELb1ELb0ELb0ELb0ELb1EEEvNS_16Flash_fwd_paramsE
        .type           _ZN5flash16flash_fwd_kernelI23Flash_fwd_kernel_traitsILi96ELi64ELi64ELi4ELb0ELb0EN7cutlass6half_tE19Flash_kernel_traitsILi96ELi64ELi64ELi4ES3_EELb1ELb1ELb0ELb1ELb0ELb0ELb0ELb1EEEvNS_16Flash_fwd_paramsE,@function
        .size           _ZN5flash16flash_fwd_kernelI23Flash_fwd_kernel_traitsILi96ELi64ELi64ELi4ELb0ELb0EN7cutlass6half_tE19Flash_kernel_traitsILi96ELi64ELi64ELi4ES3_EELb1ELb1ELb0ELb1ELb0ELb0ELb0ELb1EEEvNS_16Flash_fwd_paramsE,(.L_x_1167 - _ZN5flash16flash_fwd_kernelI23Flash_fwd_kernel_traitsILi96ELi64ELi64ELi4ELb0ELb0EN7cutlass6half_tE19Flash_kernel_traitsILi96ELi64ELi64ELi4ES3_EELb1ELb1ELb0ELb1ELb0ELb0ELb0ELb1EEEvNS_16Flash_fwd_paramsE)
        .other          _ZN5flash16flash_fwd_kernelI23Flash_fwd_kernel_traitsILi96ELi64ELi64ELi4ELb0ELb0EN7cutlass6half_tE19Flash_kernel_traitsILi96ELi64ELi64ELi4ES3_EELb1ELb1ELb0ELb1ELb0ELb0ELb0ELb1EEEvNS_16Flash_fwd_paramsE,@"STO_CUDA_ENTRY STV_DEFAULT"
_ZN5flash16flash_fwd_kernelI23Flash_fwd_kernel_traitsILi96ELi64ELi64ELi4ELb0ELb0EN7cutlass6half_tE19Flash_kernel_traitsILi96ELi64ELi64ELi4ES3_EELb1ELb1ELb0ELb1ELb0ELb0ELb0ELb1EEEvNS_16Flash_fwd_paramsE:
.text._ZN5flash16flash_fwd_kernelI23Flash_fwd_kernel_traitsILi96ELi64ELi64ELi4ELb0ELb0EN7cutlass6half_tE19Flash_kernel_traitsILi96ELi64ELi64ELi4ES3_EELb1ELb1ELb0ELb1ELb0ELb0ELb0ELb1EEEvNS_16Flash_fwd_paramsE:
        /* <DEDUP_REMOVED lines=10> */
[----:B------:R-:W-:-:S06]  /*00a0*/  ULDC.64 UR8, c[0x0][0x2f0] ;  /* 0x0000bc0000087ab9 */ /* 0x000fcc0000000a00 */
[----:B------:R-:W-:Y:S01]  /*00b0*/  S2UR UR7, SR_CTAID.X ;  /* 0x00000000000779c3 */ /* 0x000fe20000002500 */
[----:B------:R-:W4:Y:S07]  /*00c0*/  @P2 LDG.E.64 R6, desc[UR22][R6.64] ;  /* 0x0000001606062981 */ /* 0x000f2e000c1e1b00 */
[----:B------:R-:W5:Y:S01]  /*00d0*/  S2UR UR20, SR_CTAID.Y ;  /* 0x00000000001479c3 */ /* 0x000f620000002600 */
[----:B-1----:R-:W-:-:S07]  /*00e0*/  @P2 IMAD.MOV.U32 R12, RZ, RZ, R130 ;  /* 0x000000ffff0c2224 */ /* 0x002fce00078e0082 */
[----:B------:R-:W1:Y:S01]  /*00f0*/  S2UR UR18, SR_CTAID.Z ;  /* 0x00000000001279c3 */ /* 0x000e620000002700 */
[----:B--2---:R-:W2:Y:S01]  /*0100*/  @P2 LDG.E.64 R4, desc[UR22][R12.64] ;  /* 0x000000160c042981 */ /* 0x004ea2000c1e1b00 */
[----:B------:R-:W-:Y:S01]  /*0110*/  UISETP.NE.U32.AND UP2, UPT, UR8, URZ, UPT ;  /* 0x0000003f0800728c */ /* 0x000fe2000bf45070 */
[----:B------:R-:W-:Y:S01]  /*0120*/  ULDC.U8 UR6, c[0x0][0x3c2] ;  /* 0x0000f08000067ab9 */ /* 0x000fe20000000000 */
[----:B------:R-:W-:Y:S02]  /*0130*/  UMOV UR13, 0xffffffff ;  /* 0xffffffff000d7882 */ /* 0x000fe40000000000 */
[----:B------:R-:W-:Y:S02]  /*0140*/  UISETP.NE.AND.EX UP2, UPT, UR9, URZ, UPT, UP2 ;  /* 0x0000003f0900728c */ /* 0x000fe4000bf45320 */
[----:B------:R-:W2:Y:S01]  /*0150*/  @P2 LDC R0, c[0x0][0x3b0] ;  /* 0x0000ec00ff002b82 */ /* 0x000ea20000000800 */
[----:B------:R-:W-:Y:S01]  /*0160*/  ULDC.64 UR8, c[0x0][0x2f0] ;  /* 0x0000bc0000087ab9 */ /* 0x000fe20000000a00 */
[----:B------:R-:W-:-:S02]  /*0170*/  UISETP.NE.AND UP3, UPT, UR6, URZ, UPT ;  /* 0x0000003f0600728c */ /* 0x000fc4000bf65270 */
[----:B------:R-:W-:Y:S01]  /*0180*/  PLOP3.LUT P0, PT, PT, PT, UP2, 0x80, 0x0 ;  /* 0x000000000000781c */ /* 0x000fe20003f0f028 */
[----:B------:R-:W-:Y:S01]  /*0190*/  ULDC.U8 UR12, c[0x0][0x388] ;  /* 0x0000e200000c7ab9 */ /* 0x000fe20000000000 */
[----:B-----5:R-:W-:-:S06]  /*01a0*/  UIMAD.WIDE UR8, UR20, 0x4, UR8 ;  /* 0x00000004140878a5 */ /* 0x020fcc000f8e0208 */
[----:B------:R-:W-:Y:S01]  /*01b0*/  IMAD.U32 R10, RZ, RZ, UR8 ;  /* 0x00000008ff0a7e24 */ /* 0x000fe2000f8e00ff */
[----:B-1----:R-:W-:Y:S01]  /*01c0*/  ULOP3.LUT UR4, UR18, UR7, UR20, 0xfe, !UPT ;  /* 0x0000000712047292 */ /* 0x002fe2000f8efe14 */
[----:B------:R-:W-:Y:S01]  /*01d0*/  IMAD.U32 R11, RZ, RZ, UR9 ;  /* 0x00000009ff0b7e24 */ /* 0x000fe2000f8e00ff */
[----:B------:R-:W-:-:S04]  /*01e0*/  ULDC.64 UR8, c[0x0][0x2f8] ;  /* 0x0000be0000087ab9 */ /* 0x000fc80000000a00 */
        /* <DEDUP_REMOVED lines=18> */
[----:B------:R-:W-:Y:S01]  /*0310*/  PLOP3.LUT P1, PT, PT, PT, UP1, 0x80, 0x0 ;  /* 0x000000000000781c */ /* 0x000fe20003f2f018 */
[----:B------:R-:W-:-:S05]  /*0320*/  @!P3 IMAD.MOV.U32 R12, RZ, RZ, R130 ;  /* 0x000000ffff0cb224 */ /* 0x000fca00078e0082 */
[----:B------:R2:W-:Y:S04]  /*0330*/  @!P3 STG.E.64 desc[UR22][R2.64+0x8], R12 ;  /* 0x0000080c0200b986 */ /* 0x0005e8000c101b16 */
[----:B------:R-:W3:Y:S04]  /*0340*/  @P0 LDG.E R6, desc[UR22][R10.64] ;  /* 0x000000160a060981 */ /* 0x000ee8000c1e1900 */
[----:B------:R-:W4:Y:S01]  /*0350*/  @P0 LDG.E R0, desc[UR22][R10.64+0x4] ;  /* 0x000004160a000981 */ /* 0x000f22000c1e1900 */
[----:B------:R-:W-:Y:S01]  /*0360*/  PLOP3.LUT P2, PT, PT, PT, UP0, 0x80, 0x0 ;  /* 0x000000000000781c */ /* 0x000fe20003f4f008 */
[----:B------:R-:W-:-:S02]  /*0370*/  IMAD.U32 R4, RZ, RZ, UR8 ;  /* 0x00000008ff047e24 */ /* 0x000fc4000f8e00ff */
[----:B------:R-:W-:Y:S02]  /*0380*/  IMAD.U32 R5, RZ, RZ, UR9 ;  /* 0x00000009ff057e24 */ /* 0x000fe4000f8e00ff */
[----:B-1----:R-:W-:Y:S02]  /*0390*/  IMAD.U32 R8, RZ, RZ, UR10 ;  /* 0x0000000aff087e24 */ /* 0x002fe4000f8e00ff */
[----:B------:R-:W-:-:S05]  /*03a0*/  IMAD.U32 R9, RZ, RZ, UR11 ;  /* 0x0000000bff097e24 */ /* 0x000fca000f8e00ff */
[----:B--2---:R-:W2:Y:S04]  /*03b0*/  @P1 LDG.E R2, desc[UR22][R8.64] ;  /* 0x0000001608021981 */ /* 0x004ea8000c1e1900 */
[----:B------:R-:W5:Y:S01]  /*03c0*/  @!P2 LDG.E R3, desc[UR22][R4.64] ;  /* 0x000000160403a981 */ /* 0x000f62000c1e1900 */
[----:B------:R-:W-:Y:S01]  /*03d0*/  UMOV UR11, URZ ;  /* 0x0000003f000b7c82 */ /* 0x000fe20008000000 */
[----:B------:R-:W-:Y:S01]  /*03e0*/  UMOV UR6, 0xffffffff ;  /* 0xffffffff00067882 */ /* 0x000fe20000000000 */
[----:B------:R-:W-:Y:S02]  /*03f0*/  SHF.R.S32.HI R14, RZ, 0x1f, R85 ;  /* 0x0000001fff0e7819 */ /* 0x000fe40000011455 */
[----:B---3--:R-:W-:Y:S02]  /*0400*/  @P0 R2UR UR13, R6 ;  /* 0x00000000060d02ca */ /* 0x008fe400000e0000 */
[----:B----4-:R-:W-:-:S02]  /*0410*/  @P0 R2UR UR14, R0 ;  /* 0x00000000000e02ca */ /* 0x010fc400000e0000 */
[----:B------:R-:W-:-:S04]  /*0420*/  ISETP.NE.U32.AND P0, PT, RZ, UR4, PT ;  /* 0x00000004ff007c0c */ /* 0x000fc8000bf05070 */
[----:B------:R-:W-:-:S07]  /*0430*/  ISETP.NE.AND.EX P0, PT, RZ, UR5, PT, P0 ;  /* 0x00000005ff007c0c */ /* 0x000fce000bf05300 */
[----:B------:R-:W-:-:S07]  /*0440*/  @UP2 UIADD3 UR14, UR14, -UR13, URZ ;  /* 0x8000000d0e0e2290 */ /* 0x000fce000fffe03f */
[----:B------:R-:W-:Y:S01]  /*0450*/  @!UP2 ULDC UR14, c[0x0][0x2c4] ;  /* 0x0000b100000eaab9 */ /* 0x000fe20000000800 */
[----:B--2---:R-:W-:Y:S02]  /*0460*/  @P1 R2UR UR11, R2 ;  /* 0x00000000020b12ca */ /* 0x004fe400000e0000 */
[----:B-----5:R-:W-:Y:S02]  /*0470*/  @!P2 R2UR UR6, R3 ;  /* 0x000000000306a2ca */ /* 0x020fe400000e0000 */
[----:B------:R-:W-:Y:S01]  /*0480*/  LEA.HI R3, R14, R85, RZ, 0x5 ;  /* 0x000000550e037211 */ /* 0x000fe200078f28ff */
[----:B------:R-:W-:-:S12]  /*0490*/  @!P0 BRA `(.L_x_1055) ;  /* 0x00000000001c8947 */ /* 0x000fd80003800000 */
[----:B------:R-:W-:-:S13]  /*04a0*/  PLOP3.LUT P0, PT, PT, PT, UP3, 0x80, 0x0 ;  /* 0x000000000000781c */ /* 0x000fda0003f0f038 */
[----:B------:R-:W2:Y:S04]  /*04b0*/  @P0 LDG.E R0, desc[UR22][R4.64+0x4] ;  /* 0x0000041604000981 */ /* 0x000ea8000c1e1900 */
[----:B------:R-:W3:Y:S01]  /*04c0*/  @!P0 LDG.E R2, desc[UR22][R4.64] ;  /* 0x0000001604028981 */ /* 0x000ee2000c1e1900 */
[----:B--2---:R-:W-:-:S13]  /*04d0*/  @P0 R2UR UR8, R0 ;  /* 0x00000000000802ca */ /* 0x004fda00000e0000 */
[----:B------:R-:W-:-:S07]  /*04e0*/  @UP3 UIADD3 UR8, UR8, -UR6, URZ ;  /* 0x8000000608083290 */ /* 0x000fce000fffe03f */
[----:B---3--:R-:W-:Y:S01]  /*04f0*/  @!P0 R2UR UR8, R2 ;  /* 0x00000000020882ca */ /* 0x008fe200000e0000 */
[----:B------:R-:W-:-:S14]  /*0500*/  BRA `(.L_x_1056) ;  /* 0x0000000000047947 */ /* 0x000fdc0003800000 */
.L_x_1055:
[----:B------:R-:W-:-:S05]  /*0510*/  ULDC UR8, c[0x0][0x2c8] ;  /* 0x0000b20000087ab9 */ /* 0x000fca0000000800 */
.L_x_1056:
        /* <DEDUP_REMOVED lines=39> */
[----:B------:R-:W-:Y:S01]  /*0790*/  LOP3.LUT R22, R3, 0xffffffe0, RZ, 0xc0, !PT ;  /* 0xffffffe003167812 */ /* 0x000fe200078ec0ff */
[----:B------:R-:W-:Y:S01]  /*07a0*/  ULDC UR7, c[0x0][0x270] ;  /* 0x00009c0000077ab9 */ /* 0x000fe20000000800 */
[----:B------:R-:W-:Y:S01]  /*07b0*/  LEA.HI R12, R14, R85, RZ, 0x3 ;  /* 0x000000550e0c7211 */ /* 0x000fe200078f18ff */
[----:B------:R-:W-:Y:S01]  /*07c0*/  UIMAD UR7, UR20, UR7, UR18 ;  /* 0x00000007140772a4 */ /* 0x000fe2000f8e0212 */
[----:B------:R-:W-:Y:S01]  /*07d0*/  SHF.R.S32.HI R86, RZ, 0x5, R3 ;  /* 0x00000005ff567819 */ /* 0x000fe20000011403 */
[----:B------:R-:W-:Y:S01]  /*07e0*/  IMAD.IADD R22, R85, 0x1, -R22 ;  /* 0x0000000155167824 */ /* 0x000fe200078e0a16 */
[----:B------:R-:W-:Y:S01]  /*07f0*/  SHF.R.S32.HI R9, RZ, 0x3, R12 ;  /* 0x00000003ff097819 */ /* 0x000fe2000001140c */
[----:B------:R-:W-:-:S02]  /*0800*/  USHF.L.U32 UR8, UR7, 0x5, URZ ;  /* 0x0000000507087899 */ /* 0x000fc4000800063f */
[----:B------:R-:W-:Y:S01]  /*0810*/  UISETP.NE.AND UP0, UPT, UR6, -0x1, UPT ;  /* 0xffffffff0600788c */ /* 0x000fe2000bf05270 */
[----:B------:R-:W-:Y:S01]  /*0820*/  @UP1 ULDC.64 UR4, c[0x0][0x240] ;  /* 0x0000900000041ab9 */ /* 0x000fe20000000a00 */
[----:B------:R-:W-:Y:S01]  /*0830*/  ULDC UR16, c[0x0][0x2d8] ;  /* 0x0000b60000107ab9 */ /* 0x000fe20000000800 */
[----:B------:R-:W-:Y:S01]  /*0840*/  @UP1 UIMAD.WIDE.U32 UR30, UR13, UR4, URZ ;  /* 0x000000040d1e12a5 */ /* 0x000fe2000f8e003f */
[----:B------:R-:W-:Y:S01]  /*0850*/  IADD3 R130, P1, P0, R130, UR8, R22 ;  /* 0x0000000882827c10 */ /* 0x000fe2000f83e016 */
[----:B------:R-:W-:Y:S02]  /*0860*/  USHF.R.S32.HI UR4, URZ, 0x1f, UR8 ;  /* 0x0000001f3f047899 */ /* 0x000fe40008011408 */
[----:B------:R-:W-:Y:S02]  /*0870*/  @!UP1 USHF.R.S32.HI UR8, URZ, 0x1f, UR20 ;  /* 0x0000001f3f089899 */ /* 0x000fe40008011414 */
[----:B------:R-:W-:Y:S01]  /*0880*/  @UP1 UIMAD UR10, UR13, UR5, UR31 ;  /* 0x000000050d0a12a4 */ /* 0x000fe2000f8e021f */
[----:B-1----:R-:W-:Y:S01]  /*0890*/  IABS R4, R2 ;  /* 0x0000000200047213 */ /* 0x002fe20000000000 */
[----:B------:R-:W-:Y:S01]  /*08a0*/  @UP0 UIADD3 UR25, UR11, UR6, URZ ;  /* 0x000000060b190290 */ /* 0x000fe2000fffe03f */
[----:B------:R-:W-:-:S02]  /*08b0*/  ISETP.NE.AND P3, PT, R2, RZ, PT ;  /* 0x000000ff0200720c */ /* 0x000fc40003f65270 */
[----:B------:R-:W1:Y:S01]  /*08c0*/  I2F.RP R8, R4 ;  /* 0x0000000400087306 */ /* 0x000e620000209400 */
[----:B--2---:R-:W-:-:S07]  /*08d0*/  IABS R0, R0 ;  /* 0x0000000000007213 */ /* 0x004fce0000000000 */
[----:B-1----:R-:W1:Y:S02]  /*08e0*/  MUFU.RCP R6, R8 ;  /* 0x0000000800067308 */ /* 0x002e640000001000 */
[----:B-1----:R-:W-:-:S06]  /*08f0*/  VIADD R6, R6, 0xffffffe ;  /* 0x0ffffffe06067836 */ /* 0x002fcc0000000000 */
[----:B------:R-:W1:Y:S02]  /*0900*/  F2I.FTZ.U32.TRUNC.NTZ R7, R6 ;  /* 0x0000000600077305 */ /* 0x000e64000021f000 */
[----:B-1----:R-:W-:Y:S02]  /*0910*/  IMAD.MOV R5, RZ, RZ, -R7 ;  /* 0x000000ffff057224 */ /* 0x002fe400078e0a07 */
[----:B------:R-:W-:Y:S02]  /*0920*/  IMAD.MOV.U32 R6, RZ, RZ, RZ ;  /* 0x000000ffff067224 */ /* 0x000fe400078e00ff */
[----:B------:R-:W-:-:S04]  /*0930*/  IMAD R5, R5, R4, RZ ;  /* 0x0000000405057224 */ /* 0x000fc800078e02ff */
[----:B------:R-:W-:Y:S01]  /*0940*/  IMAD.HI.U32 R5, R7, R5, R6 ;  /* 0x0000000507057227 */ /* 0x000fe200078e0006 */
[----:B------:R-:W-:-:S04]  /*0950*/  LEA.HI R7, R14, R85, RZ, 0x2 ;  /* 0x000000550e077211 */ /* 0x000fc800078f10ff */
[----:B------:R-:W-:Y:S01]  /*0960*/  LOP3.LUT R170, R7, 0xfffffffc, RZ, 0xc0, !PT ;  /* 0xfffffffc07aa7812 */ /* 0x000fe200078ec0ff */
[----:B------:R-:W-:Y:S01]  /*0970*/  IMAD.HI.U32 R135, R5, R0, RZ ;  /* 0x0000000005877227 */ /* 0x000fe200078e00ff */
[----:B------:R-:W-:-:S03]  /*0980*/  SHF.R.S32.HI R16, RZ, 0x2, R7 ;  /* 0x00000002ff107819 */ /* 0x000fc60000011407 */
[----:B------:R-:W-:Y:S01]  /*0990*/  IMAD.MOV R11, RZ, RZ, -R135 ;  /* 0x000000ffff0b7224 */ /* 0x000fe200078e0a87 */
[----:B------:R-:W-:Y:S01]  /*09a0*/  LEA.HI R7, R7, R16, RZ, 0x1 ;  /* 0x0000001007077211 */ /* 0x000fe200078f08ff */
[----:B------:R-:W-:Y:S02]  /*09b0*/  IMAD.IADD R170, R85, 0x1, -R170 ;  /* 0x0000000155aa7824 */ /* 0x000fe400078e0aaa */
[----:B------:R-:W-:Y:S01]  /*09c0*/  IMAD R11, R4, R11, R0 ;  /* 0x0000000b040b7224 */ /* 0x000fe200078e0200 */
[----:B------:R-:W-:Y:S01]  /*09d0*/  SHF.R.S32.HI R0, RZ, 0x1f, R22 ;  /* 0x0000001fff007819 */ /* 0x000fe20000011416 */
[----:B------:R-:W-:Y:S01]  /*09e0*/  IMAD.SHL.U32 R5, R9, 0x40, RZ ;  /* 0x0000004009057824 */ /* 0x000fe200078e00ff */
[----:B------:R-:W-:Y:S01]  /*09f0*/  LOP3.LUT R7, R7, 0x7fffffe, RZ, 0xc0, !PT ;  /* 0x07fffffe07077812 */ /* 0x000fe200078ec0ff */
[----:B------:R-:W-:Y:S01]  /*0a00*/  IMAD.SHL.U32 R170, R170, 0x8, RZ ;  /* 0x00000008aaaa7824 */ /* 0x000fe200078e00ff */
[----:B------:R-:W-:Y:S02]  /*0a10*/  ISETP.GT.U32.AND P2, PT, R4, R11, PT ;  /* 0x0000000b0400720c */ /* 0x000fe40003f44070 */
[----:B------:R-:W-:Y:S01]  /*0a20*/  IADD3.X R0, R13, UR4, R0, P1, P0 ;  /* 0x000000040d007c10 */ /* 0x000fe20008fe0400 */
[----:B------:R-:W-:Y:S01]  /*0a30*/  @!UP1 ULDC.64 UR4, c[0x0][0x228] ;  /* 0x00008a0000049ab9 */ /* 0x000fe20000000a00 */
[----:B------:R-:W-:Y:S01]  /*0a40*/  PLOP3.LUT P0, PT, PT, PT, UP0, 0x80, 0x0 ;  /* 0x000000000000781c */ /* 0x000fe20003f0f008 */
[----:B------:R-:W-:Y:S01]  /*0a50*/  @!UP1 UIMAD UR8, UR8, UR4, URZ ;  /* 0x00000004080892a4 */ /* 0x000fe2000f8e023f */
[----:B------:R-:W-:Y:S01]  /*0a60*/  LOP3.LUT R5, R5, 0xc0, RZ, 0xc0, !PT ;  /* 0x000000c005057812 */ /* 0x000fe200078ec0ff */
[----:B------:R-:W-:Y:S01]  /*0a70*/  @!UP1 UIMAD.WIDE.U32 UR34, UR20, UR4, URZ ;  /* 0x00000004142292a5 */ /* 0x000fe2000f8e003f */
[----:B------:R-:W-:Y:S01]  /*0a80*/  IMAD.IADD R7, R16, 0x1, -R7 ;  /* 0x0000000110077824 */ /* 0x000fe200078e0a07 */
[----:B------:R-:W-:Y:S01]  /*0a90*/  @!UP1 UIMAD UR5, UR20, UR5, UR8 ;  /* 0x00000005140592a4 */ /* 0x000fe2000f8e0208 */
[----:B------:R-:W-:Y:S01]  /*0aa0*/  LOP3.LUT R6, R5, 0x18, R170, 0xf8, !PT ;  /* 0x0000001805067812 */ /* 0x000fe200078ef8aa */
[----:B------:R-:W-:Y:S01]  /*0ab0*/  ULDC UR4, c[0x0][0x2d4] ;  /* 0x0000b50000047ab9 */ /* 0x000fe20000000800 */
[----:B------:R-:W-:Y:S01]  /*0ac0*/  @UP0 ULDC.64 UR8, c[0x0][0x248] ;  /* 0x0000920000080ab9 */ /* 0x000fe20000000a00 */
[----:B------:R-:W-:Y:S01]  /*0ad0*/  @!P2 IMAD.IADD R11, R11, 0x1, -R4 ;  /* 0x000000010b0ba824 */ /* 0x000fe200078e0a04 */
[----:B------:R-:W-:Y:S01]  /*0ae0*/  SHF.R.U32.HI R5, RZ, 0x3, R5 ;  /* 0x00000003ff057819 */ /* 0x000fe20000011605 */
[----:B------:R-:W-:Y:S01]  /*0af0*/  @UP0 UIMAD.WIDE.U32 UR32, UR25, UR8, URZ ;  /* 0x00000008192002a5 */ /* 0x000fe2000f8e003f */
[----:B------:R-:W-:Y:S01]  /*0b00*/  @!P2 VIADD R135, R135, 0x1 ;  /* 0x000000018787a836 */ /* 0x000fe20000000000 */
[----:B------:R-:W-:Y:S01]  /*0b10*/  UIMAD UR4, UR7, UR4, UR21 ;  /* 0x00000004070472a4 */ /* 0x000fe2000f8e0215 */
[----:B------:R-:W-:Y:S01]  /*0b20*/  ISETP.GE.U32.AND P4, PT, R11, R4, PT ;  /* 0x000000040b00720c */ /* 0x000fe20003f86070 */
[----:B------:R-:W-:Y:S01]  /*0b30*/  @UP0 UIMAD UR25, UR25, UR9, URZ ;  /* 0x00000009191902a4 */ /* 0x000fe2000f8e023f */
[----:B------:R-:W-:Y:S01]  /*0b40*/  SHF.R.S32.HI R11, RZ, 0x1f, R22 ;  /* 0x0000001fff0b7819 */ /* 0x000fe20000011416 */
[----:B------:R-:W-:Y:S01]  /*0b50*/  UIMAD UR28, UR4, UR16, URZ ;  /* 0x00000010041c72a4 */ /* 0x000fe2000f8e023f */
[----:B------:R-:W-:Y:S01]  /*0b60*/  LOP3.LUT R5, R6, R5, RZ, 0x3c, !PT ;  /* 0x0000000506057212 */ /* 0x000fe200078e3cff */
[----:B------:R-:W-:Y:S01]  /*0b70*/  @UP0 UIADD3 UR25, UR33, UR25, URZ ;  /* 0x0000001921190290 */ /* 0x000fe2000fffe03f */
[----:B------:R-:W-:Y:S01]  /*0b80*/  LEA.HI R8, R11, R22, RZ, 0x2 ;  /* 0x000000160b087211 */ /* 0x000fe200078f10ff */
[----:B------:R-:W-:Y:S01]  /*0b90*/  @!UP1 UIADD3 UR10, UR35, UR5, URZ ;  /* 0x00000005230a9290 */ /* 0x000fe2000fffe03f */
[----:B------:R-:W-:Y:S01]  /*0ba0*/  LOP3.LUT R6, R2, UR18, RZ, 0x3c, !PT ;  /* 0x0000001202067c12 */ /* 0x000fe2000f8e3cff */
[----:B------:R-:W-:Y:S01]  /*0bb0*/  @!UP1 UMOV UR30, UR34 ;  /* 0x00000022001e9c82 */ /* 0x000fe20008000000 */
[----:B------:R-:W-:Y:S01]  /*0bc0*/  LOP3.LUT R11, R8, 0x7ffffffc, RZ, 0xc0, !PT ;  /* 0x7ffffffc080b7812 */ /* 0x000fe200078ec0ff */
[----:B------:R-:W-:Y:S01]  /*0bd0*/  IMAD R162, R86, 0x8, R7 ;  /* 0x0000000856a27824 */ /* 0x000fe200078e0207 */
[----:B------:R-:W-:Y:S01]  /*0be0*/  ISETP.GE.AND P1, PT, R6, RZ, PT ;  /* 0x000000ff0600720c */ /* 0x000fe20003f26270 */
[----:B------:R-:W-:-:S02]  /*0bf0*/  @P4 VIADD R135, R135, 0x1 ;  /* 0x0000000187874836 */ /* 0x000fc40000000000 */
[----:B------:R-:W-:Y:S01]  /*0c00*/  IMAD.IADD R22, R22, 0x1, -R11 ;  /* 0x0000000116167824 */ /* 0x000fe200078e0a0b */
[----:B------:R-:W-:Y:S09]  /*0c10*/  @P0 BRA `(.L_x_1058) ;  /* 0x0000000000300947 */ /* 0x000ff20003800000 */
        /* <DEDUP_REMOVED lines=12> */
.L_x_1058:
[----:B------:R-:W-:Y:S01]  /*0ce0*/  @UP0 UIADD3 UR29, UR11, UR6, URZ ;  /* 0x000000060b1d0290 */ /* 0x000fe2000fffe03f */
[----:B------:R-:W-:Y:S01]  /*0cf0*/  @!P1 IMAD.MOV R135, RZ, RZ, -R135 ;  /* 0x000000ffff879224 */ /* 0x000fe200078e0a87 */
[----:B------:R-:W-:Y:S01]  /*0d00*/  USHF.R.S32.HI UR19, URZ, 0x1f, UR18 ;  /* 0x0000001f3f137899 */ /* 0x000fe20008011412 */
[----:B------:R-:W-:Y:S01]  /*0d10*/  IMAD.U32 R162, R162, 0x20, R5 ;  /* 0x00000020a2a27824 */ /* 0x000fe200078e0005 */
[----:B------:R-:W-:Y:S01]  /*0d20*/  @UP0 ULDC.64 UR6, c[0x0][0x250] ;  /* 0x0000940000060ab9 */ /* 0x000fe20000000a00 */
[----:B------:R-:W-:Y:S01]  /*0d30*/  SHF.R.S32.HI R171, RZ, 0x1f, R170 ;  /* 0x0000001fffab7819 */ /* 0x000fe200000114aa */
[----:B------:R-:W-:Y:S01]  /*0d40*/  @UP0 UIMAD.WIDE.U32 UR34, UR29, UR6, URZ ;  /* 0x000000061d2202a5 */ /* 0x000fe2000f8e003f */
[----:B------:R-:W-:Y:S01]  /*0d50*/  @!P3 LOP3.LUT R135, RZ, R2, RZ, 0x33, !PT ;  /* 0x00000002ff87b212 */ /* 0x000fe200078e33ff */
[----:B------:R-:W-:Y:S01]  /*0d60*/  @UP0 UIMAD UR29, UR29, UR7, URZ ;  /* 0x000000071d1d02a4 */ /* 0x000fe2000f8e023f */
[----:B------:R-:W-:-:S03]  /*0d70*/  SHF.R.S32.HI R17, RZ, 0x1f, R16 ;  /* 0x0000001fff117819 */ /* 0x000fc60000011410 */
        /* <DEDUP_REMOVED lines=14> */
.L_x_1059:
[--C-:B------:R-:W-:Y:S01]  /*0e60*/  IMAD.WIDE.U32 R18, R16, UR8, R170.reuse ;  /* 0x0000000810127c25 */ /* 0x100fe2000f8e00aa */
[----:B------:R-:W1:Y:S01]  /*0e70*/  S2R R83, SR_CTAID.X ;  /* 0x0000000000537919 */ /* 0x000e620000002500 */
[----:B------:R-:W-:Y:S01]  /*0e80*/  IADD3 R6, P0, R170, UR30, RZ ;  /* 0x0000001eaa067c10 */ /* 0x000fe2000ff1e0ff */
[----:B------:R-:W2:Y:S01]  /*0e90*/  S2UR UR30, SR_CgaCtaId ;  /* 0x00000000001e79c3 */ /* 0x000ea20000008800 */
[C---:B------:R-:W-:Y:S01]  /*0ea0*/  IMAD R7, R17.reuse, UR8, RZ ;  /* 0x0000000811077c24 */ /* 0x040fe2000f8e02ff */
[----:B------:R-:W-:Y:S01]  /*0eb0*/  IADD3 R166, P1, R18, UR32, RZ ;  /* 0x0000002012a67c10 */ /* 0x000fe2000ff3e0ff */
[C---:B------:R-:W-:Y:S01]  /*0ec0*/  IMAD.WIDE.U32 R10, R16.reuse, UR6, R170 ;  /* 0x00000006100a7c25 */ /* 0x040fe2000f8e00aa */
[----:B------:R-:W-:Y:S01]  /*0ed0*/  ULDC.64 UR4, c[0x0][0x258] ;  /* 0x0000960000047ab9 */ /* 0x000fe20000000a00 */
[----:B------:R-:W-:Y:S01]  /*0ee0*/  SHF.R.S32.HI R3, RZ, 0x1f, R3 ;  /* 0x0000001fff037819 */ /* 0x000fe20000011403 */
[----:B------:R-:W-:Y:S01]  /*0ef0*/  BSSY B0, `(.L_x_1060) ;  /* 0x000004d000007945 */ /* 0x000fe20003800000 */
[----:B------:R-:W-:Y:S01]  /*0f00*/  IMAD R5, R17, UR6, RZ ;  /* 0x0000000611057c24 */ /* 0x000fe2000f8e02ff */
[----:B------:R-:W-:Y:S01]  /*0f10*/  MOV R20, UR4 ;  /* 0x0000000400147c02 */ /* 0x000fe20008000f00 */
[C---:B------:R-:W-:Y:S01]  /*0f20*/  IMAD R4, R16.reuse, UR9, R7 ;  /* 0x0000000910047c24 */ /* 0x040fe2000f8e0207 */
[----:B------:R-:W-:Y:S01]  /*0f30*/  IADD3.X R7, R171, UR10, RZ, P0, !PT ;  /* 0x0000000aab077c10 */ /* 0x000fe200087fe4ff */
[----:B------:R-:W-:Y:S01]  /*0f40*/  IMAD R2, R16, UR7, R5 ;  /* 0x0000000710027c24 */ /* 0x000fe2000f8e0205 */
[----:B------:R-:W-:Y:S01]  /*0f50*/  IADD3 R132, P0, R10, UR34, RZ ;  /* 0x000000220a847c10 */ /* 0x000fe2000ff1e0ff */
[----:B------:R-:W-:Y:S01]  /*0f60*/  ULDC.64 UR10, c[0x0][0x260] ;  /* 0x00009800000a7ab9 */ /* 0x000fe20000000a00 */
[----:B------:R-:W-:Y:S01]  /*0f70*/  IADD3.X R167, R19, UR25, R4, P1, !PT ;  /* 0x0000001913a77c10 */ /* 0x000fe20008ffe404 */
[----:B------:R-:W-:Y:S01]  /*0f80*/  UIMAD UR4, UR19, UR4, URZ ;  /* 0x00000004130472a4 */ /* 0x000fe2000f8e023f */
[----:B------:R-:W-:Y:S01]  /*0f90*/  SHF.R.S32.HI R4, RZ, 0x1f, R135 ;  /* 0x0000001fff047819 */ /* 0x000fe20000011487 */
[----:B------:R-:W-:Y:S01]  /*0fa0*/  IMAD.WIDE.U32 R20, R20, UR18, R6 ;  /* 0x0000001214147c25 */ /* 0x000fe2000f8e0006 */
[----:B------:R-:W-:Y:S01]  /*0fb0*/  IADD3.X R133, R11, UR29, R2, P0, !PT ;  /* 0x0000001d0b857c10 */ /* 0x000fe200087fe402 */
[----:B------:R-:W-:Y:S01]  /*0fc0*/  UIADD3 UR29, -UR21, UR14, URZ ;  /* 0x0000000e151d7290 */ /* 0x000fe2000fffe13f */
[----:B------:R-:W-:Y:S01]  /*0fd0*/  SHF.R.S32.HI R8, RZ, 0x2, R8 ;  /* 0x00000002ff087819 */ /* 0x000fe20000011408 */
[----:B------:R-:W-:Y:S01]  /*0fe0*/  IMAD R2, R4, UR10, RZ ;  /* 0x0000000a04027c24 */ /* 0x000fe2000f8e02ff */
[----:B------:R-:W-:Y:S01]  /*0ff0*/  UIADD3 UR25, UR15, -0x1, URZ ;  /* 0xffffffff0f197890 */ /* 0x000fe2000fffe03f */
[----:B------:R-:W-:Y:S01]  /*1000*/  IMAD.WIDE.U32 R166, R135, UR10, R166 ;  /* 0x0000000a87a67c25 */ /* 0x000fe2000f8e00a6 */
[----:B------:R-:W-:-:S02]  /*1010*/  IADD3 R163, R170, 0x40, RZ ;  /* 0x00000040aaa37810 */ /* 0x000fc40007ffe0ff */
[C---:B------:R-:W-:Y:S01]  /*1020*/  ISETP.GE.AND P0, PT, R16.reuse, UR29, PT ;  /* 0x0000001d10007c0c */ /* 0x040fe2000bf06270 */
[----:B------:R-:W-:Y:S01]  /*1030*/  IMAD R169, R135, UR11, R2 ;  /* 0x0000000b87a97c24 */ /* 0x000fe2000f8e0202 */
[----:B------:R-:W-:Y:S01]  /*1040*/  LEA.HI R2, R3, R86, RZ, 0x2 ;  /* 0x0000005603027211 */ /* 0x000fe200078f10ff */
[----:B------:R-:W-:Y:S01]  /*1050*/  ULDC.64 UR10, c[0x0][0x268] ;  /* 0x00009a00000a7ab9 */ /* 0x000fe20000000a00 */
[----:B------:R-:W-:Y:S01]  /*1060*/  VIADD R10, R16, 0x20 ;  /* 0x00000020100a7836 */ /* 0x000fe20000000000 */
[----:B------:R-:W-:Y:S01]  /*1070*/  SHF.L.U32 R22, R22, 0x1, RZ ;  /* 0x0000000116167819 */ /* 0x000fe200000006ff */
[----:B------:R-:W-:Y:S01]  /*1080*/  IMAD R4, R4, UR10, RZ ;  /* 0x0000000a04047c24 */ /* 0x000fe2000f8e02ff */
[----:B------:R-:W-:Y:S01]  /*1090*/  LOP3.LUT R165, R2, 0xffffffc, RZ, 0xc0, !PT ;  /* 0x0ffffffc02a57812 */ /* 0x000fe200078ec0ff */
[C---:B------:R-:W-:Y:S01]  /*10a0*/  IMAD.WIDE.U32 R132, R135.reuse, UR10, R132 ;  /* 0x0000000a87847c25 */ /* 0x040fe2000f8e0084 */
[----:B------:R-:W-:Y:S02]  /*10b0*/  UIMAD UR10, UR18, UR5, UR4 ;  /* 0x00000005120a72a4 */ /* 0x000fe4000f8e0204 */
[----:B------:R-:W-:Y:S01]  /*10c0*/  IADD3 R165, R86, -R165, RZ ;  /* 0x800000a556a57210 */ /* 0x000fe20007ffe0ff */
[----:B------:R-:W-:Y:S01]  /*10d0*/  UMOV UR4, 0x400 ;  /* 0x0000040000047882 */ /* 0x000fe20000000000 */
[----:B------:R-:W-:Y:S01]  /*10e0*/  IMAD R135, R135, UR11, R4 ;  /* 0x0000000b87877c24 */ /* 0x000fe2000f8e0204 */
[----:B--2---:R-:W-:Y:S01]  /*10f0*/  ULEA UR4, UR30, UR4, 0x18 ;  /* 0x000000041e047291 */ /* 0x004fe2000f8ec03f */
[----:B------:R-:W-:Y:S01]  /*1100*/  IADD3 R19, R21, UR10, RZ ;  /* 0x0000000a15137c10 */ /* 0x000fe2000fffe0ff */
[----:B------:R-:W-:Y:S01]  /*1110*/  USHF.R.S32.HI UR5, URZ, 0x1f, UR25 ;  /* 0x0000001f3f057899 */ /* 0x000fe20008011419 */
[----:B-1----:R-:W-:-:S03]  /*1120*/  IMAD.WIDE R174, R83, 0x40, R16 ;  /* 0x0000004053ae7825 */ /* 0x002fc600078e0210 */
[----:B------:R-:W-:Y:S01]  /*1130*/  LEA R162, R162, UR4, 0x1 ;  /* 0x00000004a2a27c11 */ /* 0x000fe2000f8e08ff */
        /* <DEDUP_REMOVED lines=40> */
.L_x_1061:
[----:B------:R-:W-:Y:S05]  /*13c0*/  BSYNC B0 ;  /* 0x0000000000007941 */ /* 0x000fea0003800000 */
.L_x_1060:
[----:B------:R-:W-:Y:S01]  /*13d0*/  ISETP.GE.AND P0, PT, R10, UR29, PT ;  /* 0x0000001d0a007c0c */ /* 0x000fe2000bf06270 */
[----:B------:R-:W-:Y:S01]  /*13e0*/  ULEA UR10, UR15, UR28, 0x6 ;  /* 0x0000001c0f0a7291 */ /* 0x000fe2000f8e303f */
[----:B------:R-:W-:Y:S01]  /*13f0*/  IMAD R81, R165, UR16, R22 ;  /* 0x00000010a5517c24 */ /* 0x000fe2000f8e0216 */
[----:B------:R-:W-:Y:S01]  /*1400*/  UIMAD UR28, UR25, -0x40, UR24 ;  /* 0xffffffc0191c78a4 */ /* 0x000fe2000f8e0218 */
[----:B------:R-:W-:Y:S01]  /*1410*/  BSSY B0, `(.L_x_1062) ;  /* 0x000002a000007945 */ /* 0x000fe20003800000 */
[----:B------:R-:W-:-:S06]  /*1420*/  UIADD3 UR10, UR10, -0x40, URZ ;  /* 0xffffffc00a0a7890 */ /* 0x000fcc000fffe03f */
[----:B------:R-:W-:Y:S02]  /*1430*/  IADD3 R84, P5, R81, UR10, RZ ;  /* 0x0000000a51547c10 */ /* 0x000fe4000ffbe0ff */
[----:B-12---:R-:W-:Y:S01]  /*1440*/  MOV R2, UR10 ;  /* 0x0000000a00027c02 */ /* 0x006fe20008000f00 */
[----:B------:R-:W-:Y:S10]  /*1450*/  @P0 BRA `(.L_x_1063) ;  /* 0x0000000000940947 */ /* 0x000ff40003800000 */
        /* <DEDUP_REMOVED lines=12> */
[----:B------:R2:W-:Y:S06]  /*1520*/  @P3 STS.128 [R162+0x800], RZ ;  /* 0x000800ffa2003388 */ /* 0x0005ec0000000c00 */
[----:B------:R-:W3:Y:S01]  /*1530*/  @!P2 LDC.64 R4, c[0x0][0x210] ;  /* 0x00008400ff04ab82 */ /* 0x000ee20000000a00 */
[----:B-1----:R-:W-:Y:S01]  /*1540*/  @!P3 LEA R18, P4, R20, R6, 0x1 ;  /* 0x000000061412b211 */ /* 0x002fe200078808ff */
[----:B------:R-:W-:-:S05]  /*1550*/  IMAD.IADD R6, R21, 0x1, R3 ;  /* 0x0000000115067824 */ /* 0x000fca00078e0203 */
        /* <DEDUP_REMOVED lines=21> */
.L_x_1063:
[----:B------:R-:W-:Y:S05]  /*16b0*/  BSYNC B0 ;  /* 0x0000000000007941 */ /* 0x000fea0003800000 */
.L_x_1062:
        /* <DEDUP_REMOVED lines=11> */
[----:B--2---:R-:W-:Y:S01]  /*1770*/  IADD3 R18, R21, UR10, RZ ;  /* 0x0000000a15127c10 */ /* 0x004fe2000fffe0ff */
        /* <DEDUP_REMOVED lines=32> */
.L_x_1065:
[----:B------:R-:W-:Y:S05]  /*1980*/  BSYNC B0 ;  /* 0x0000000000007941 */ /* 0x000fea0003800000 */
.L_x_1064:
        /* <DEDUP_REMOVED lines=12> */
[----:B-12---:R-:W1:Y:S01]  /*1a50*/  @!P2 LDC.64 R4, c[0x0][0x218] ;  /* 0x00008600ff04ab82 */ /* 0x006e620000000a00 */
        /* <DEDUP_REMOVED lines=22> */
.L_x_1067:
[----:B------:R-:W-:Y:S05]  /*1bc0*/  BSYNC B0 ;  /* 0x0000000000007941 */ /* 0x000fea0003800000 */
.L_x_1066:
        /* <DEDUP_REMOVED lines=10> */
[----:B------:R-:W-:Y:S01]  /*1c70*/  LEA.HI R14, R14, R85, RZ, 0x4 ;  /* 0x000000550e0e7211 */ /* 0x000fe200078f20ff */
[----:B------:R-:W-:Y:S01]  /*1c80*/  @UP1 ULEA UR10, UP0, UR18, UR10, 0x2 ;  /* 0x0000000a120a1291 */ /* 0x000fe2000f80103f */
[----:B------:R-:W-:Y:S01]  /*1c90*/  ISETP.GE.AND P1, PT, R16, UR28, PT ;  /* 0x0000001c10007c0c */ /* 0x000fe2000bf26270 */
[----:B------:R-:W-:Y:S01]  /*1ca0*/  @UP1 UIADD3 UR9, UR19, UR9, URZ ;  /* 0x0000000913091290 */ /* 0x000fe2000fffe03f */
[----:B------:R-:W-:Y:S01]  /*1cb0*/  LOP3.LUT R12, R12, 0xfffffff8, RZ, 0xc0, !PT ;  /* 0xfffffff80c0c7812 */ /* 0x000fe200078ec0ff */
[----:B------:R-:W-:-:S04]  /*1cc0*/  DEPBAR.LE SB0, 0x0 ;  /* 0x000080000000791a */ /* 0x000fc80000000000 */
[----:B------:R-:W-:Y:S01]  /*1cd0*/  @UP1 ULEA.HI.X UR11, UR18, UR11, UR9, 0x2, UP0 ;  /* 0x0000000b120b1291 */ /* 0x000fe200080f1409 */
[----:B-1234-:R-:W-:Y:S01]  /*1ce0*/  IMAD.U32 R4, RZ, RZ, UR10 ;  /* 0x0000000aff047e24 */ /* 0x01efe2000f8e00ff */
[----:B------:R-:W-:Y:S01]  /*1cf0*/  LEA R15, R86, UR21, 0x4 ;  /* 0x00000015560f7c11 */ /* 0x000fe2000f8e20ff */
[----:B------:R-:W-:-:S03]  /*1d00*/  @UP1 ULDC UR8, c[0x0][0x2e8] ;  /* 0x0000ba0000081ab9 */ /* 0x000fc60000000800 */
[----:B------:R-:W-:-:S05]  /*1d10*/  IMAD.U32 R5, RZ, RZ, UR11 ;  /* 0x0000000bff057e24 */ /* 0x000fca000f8e00ff */
[----:B------:R1:W2:Y:S01]  /*1d20*/  @P0 LDG.E R4, desc[UR22][R4.64] ;  /* 0x0000001604040981 */ /* 0x0002a2000c1e1900 */
[----:B------:R-:W-:Y:S01]  /*1d30*/  LOP3.LUT R88, R14, 0xfffffff0, RZ, 0xc0, !PT ;  /* 0xfffffff00e587812 */ /* 0x000fe200078ec0ff */
[C---:B------:R-:W-:Y:S01]  /*1d40*/  IMAD.IADD R7, R85.reuse, 0x1, -R12 ;  /* 0x0000000155077824 */ /* 0x040fe200078e0a0c */
[----:B------:R-:W-:Y:S01]  /*1d50*/  SHF.R.S32.HI R3, RZ, 0x4, R14 ;  /* 0x00000004ff037819 */ /* 0x000fe2000001140e */
[----:B------:R-:W-:Y:S01]  /*1d60*/  BAR.SYNC.DEFER_BLOCKING 0x0 ;  /* 0x0000000000007b1d */ /* 0x000fe20000010000 */
[----:B------:R-:W-:Y:S01]  /*1d70*/  ISETP.GE.AND P6, PT, R10, UR28, PT ;  /* 0x0000001c0a007c0c */ /* 0x000fe2000bfc6270 */
[----:B------:R-:W-:Y:S01]  /*1d80*/  IMAD.IADD R88, R85, 0x1, -R88 ;  /* 0x0000000155587824 */ /* 0x000fe200078e0a58 */
[----:B------:R-:W-:Y:S01]  /*1d90*/  LEA.HI R14, R14, R3, RZ, 0x1 ;  /* 0x000000030e0e7211 */ /* 0x000fe200078f08ff */
[----:B------:R-:W-:Y:S01]  /*1da0*/  IMAD.SHL.U32 R9, R9, 0x8, RZ ;  /* 0x0000000809097824 */ /* 0x000fe200078e00ff */
[----:B------:R-:W-:Y:S01]  /*1db0*/  IADD3 R80, R15, 0x1, R8 ;  /* 0x000000010f507810 */ /* 0x000fe20007ffe008 */
[----:B------:R-:W-:Y:S01]  /*1dc0*/  USHF.L.U64.HI UR10, UR6, 0x6, UR7 ;  /* 0x00000006060a7899 */ /* 0x000fe20008010207 */
[-C--:B------:R-:W-:Y:S01]  /*1dd0*/  LEA.HI R16, R88, R88.reuse, RZ, 0x1 ;  /* 0x0000005858107211 */ /* 0x080fe200078f08ff */
[----:B------:R-:W-:Y:S01]  /*1de0*/  USHF.L.U32 UR11, UR6, 0x6, URZ ;  /* 0x00000006060b7899 */ /* 0x000fe2000800063f */
[----:B------:R-:W-:Y:S01]  /*1df0*/  SHF.R.S32.HI R13, RZ, 0x1f, R88 ;  /* 0x0000001fff0d7819 */ /* 0x000fe20000011458 */
[----:B------:R-:W-:Y:S01]  /*1e00*/  UIMAD UR9, UR10, UR25, URZ ;  /* 0x000000190a0972a4 */ /* 0x000fe2000f8e023f */
[----:B------:R-:W-:Y:S01]  /*1e10*/  LOP3.LUT R10, R14, 0xfffffffe, RZ, 0xc0, !PT ;  /* 0xfffffffe0e0a7812 */ /* 0x000fe200078ec0ff */
[----:B------:R-:W-:Y:S01]  /*1e20*/  IMAD.IADD R135, R133, 0x1, R135 ;  /* 0x0000000185877824 */ /* 0x000fe200078e0287 */
[----:B------:R-:W-:Y:S01]  /*1e30*/  LEA.HI R6, R13, R88, RZ, 0x3 ;  /* 0x000000580d067211 */ /* 0x000fe200078f18ff */
[----:B------:R-:W-:Y:S01]  /*1e40*/  IMAD.MOV.U32 R134, RZ, RZ, R132 ;  /* 0x000000ffff867224 */ /* 0x000fe200078e0084 */
[----:B------:R-:W-:Y:S01]  /*1e50*/  LEA.HI R12, R7, R7, RZ, 0x1 ;  /* 0x00000007070c7211 */ /* 0x000fe200078f08ff */
[----:B------:R-:W-:Y:S01]  /*1e60*/  IMAD.IADD R10, R3, 0x1, -R10 ;  /* 0x00000001030a7824 */ /* 0x000fe200078e0a0a */
[----:B------:R-:W-:Y:S01]  /*1e70*/  UIMAD UR9, UR5, UR11, UR9 ;  /* 0x0000000b050972a4 */ /* 0x000fe2000f8e0209 */
[----:B------:R-:W-:Y:S01]  /*1e80*/  IMAD.SHL.U32 R6, R6, 0x20, RZ ;  /* 0x0000002006067824 */ /* 0x000fe200078e00ff */
[----:B------:R-:W-:Y:S01]  /*1e90*/  SHF.R.S32.HI R3, RZ, 0x1, R12 ;  /* 0x00000001ff037819 */ /* 0x000fe2000001140c */
[----:B------:R-:W-:Y:S01]  /*1ea0*/  BSSY B0, `(.L_x_1068) ;  /* 0x000004a000007945 */ /* 0x000fe20003800000 */
[----:B-1----:R-:W-:-:S02]  /*1eb0*/  LOP3.LUT R5, R16, 0x7fffffe, RZ, 0xc0, !PT ;  /* 0x07fffffe10057812 */ /* 0x002fc400078ec0ff */
[----:B------:R-:W-:Y:S01]  /*1ec0*/  LOP3.LUT R12, R12, 0x7fffffe, RZ, 0xc0, !PT ;  /* 0x07fffffe0c0c7812 */ /* 0x000fe200078ec0ff */
[----:B------:R-:W-:Y:S01]  /*1ed0*/  IMAD.SHL.U32 R14, R3, 0x40, RZ ;  /* 0x00000040030e7824 */ /* 0x000fe200078e00ff */
[----:B------:R1:W-:Y:S01]  /*1ee0*/  @P1 STS [R162+0x6000], RZ ;  /* 0x006000ffa2001388 */ /* 0x0003e20000000800 */
[----:B------:R-:W-:Y:S01]  /*1ef0*/  IMAD.IADD R88, R88, 0x1, -R5 ;  /* 0x0000000158587824 */ /* 0x000fe200078e0a05 */
[----:B------:R-:W-:Y:S01]  /*1f00*/  SHF.R.S32.HI R5, RZ, 0x1, R16 ;  /* 0x00000001ff057819 */ /* 0x000fe20000011410 */
[----:B------:R-:W-:Y:S01]  /*1f10*/  IMAD.IADD R15, R7, 0x1, -R12 ;  /* 0x00000001070f7824 */ /* 0x000fe200078e0a0c */
[----:B------:R-:W-:Y:S01]  /*1f20*/  SHF.R.S32.HI R16, RZ, 0x1f, R16 ;  /* 0x0000001fff107819 */ /* 0x000fe20000011410 */
[----:B------:R1:W-:Y:S01]  /*1f30*/  @P1 STS [R162+0x6004], RZ ;  /* 0x006004ffa2001388 */ /* 0x0003e20000000800 */
[----:B------:R-:W-:Y:S01]  /*1f40*/  LOP3.LUT R14, R14, 0xc0, RZ, 0xc0, !PT ;  /* 0x000000c00e0e7812 */ /* 0x000fe200078ec0ff */
[----:B------:R-:W-:Y:S01]  /*1f50*/  IMAD R128, R10, 0x8, R15 ;  /* 0x000000080a807824 */ /* 0x000fe200078e020f */
[----:B------:R-:W-:Y:S01]  /*1f60*/  LEA.HI R13, R16, R5, RZ, 0x2 ;  /* 0x00000005100d7211 */ /* 0x000fe200078f10ff */
[----:B------:R1:W-:Y:S01]  /*1f70*/  @P1 STS.64 [R162+0x6008], RZ ;  /* 0x006008ffa2001388 */ /* 0x0003e20000000a00 */
[----:B------:R-:W-:Y:S01]  /*1f80*/  LOP3.LUT R9, R14, 0x8, R9, 0xf8, !PT ;  /* 0x000000080e097812 */ /* 0x000fe200078ef809 */
[----:B------:R-:W-:Y:S01]  /*1f90*/  IMAD.SHL.U32 R10, R10, 0x8, RZ ;  /* 0x000000080a0a7824 */ /* 0x000fe200078e00ff */
[----:B------:R-:W-:Y:S01]  /*1fa0*/  LOP3.LUT R8, R13, 0xfffffffc, RZ, 0xc0, !PT ;  /* 0xfffffffc0d087812 */ /* 0x000fe200078ec0ff */
[----:B------:R1:W-:Y:S01]  /*1fb0*/  @P1 STS.128 [R162+0x7000], RZ ;  /* 0x007000ffa2001388 */ /* 0x0003e20000000c00 */
[----:B------:R-:W-:Y:S01]  /*1fc0*/  SHF.R.U32.HI R14, RZ, 0x3, R14 ;  /* 0x00000003ff0e7819 */ /* 0x000fe2000001160e */
[----:B------:R-:W-:Y:S01]  /*1fd0*/  IMAD.U32 R13, RZ, RZ, UR24 ;  /* 0x00000018ff0d7e24 */ /* 0x000fe2000f8e00ff */
[----:B------:R-:W-:Y:S01]  /*1fe0*/  LOP3.LUT R87, R6, 0xffffff00, RZ, 0xc0, !PT ;  /* 0xffffff0006577812 */ /* 0x000fe200078ec0ff */
[----:B------:R-:W-:Y:S01]  /*1ff0*/  IMAD.IADD R8, R5, 0x1, -R8 ;  /* 0x0000000105087824 */ /* 0x000fe200078e0a08 */
[----:B------:R-:W-:Y:S01]  /*2000*/  LOP3.LUT R7, R9, R14, RZ, 0x3c, !PT ;  /* 0x0000000e09077212 */ /* 0x000fe200078e3cff */
[----:B------:R-:W2:Y:S01]  /*2010*/  @P0 MUFU.RCP R5, UR8 ;  /* 0x0000000800050d08 */ /* 0x000ea20008001000 */
[----:B------:R1:W-:Y:S01]  /*2020*/  @P1 STS.128 [R162+0x8000], RZ ;  /* 0x008000ffa2001388 */ /* 0x0003e20000000c00 */
[----:B------:R-:W-:Y:S01]  /*2030*/  IMAD.SHL.U32 R9, R8, 0x40, RZ ;  /* 0x0000004008097824 */ /* 0x000fe200078e00ff */
[----:B------:R-:W-:Y:S01]  /*2040*/  IADD3 R80, R13, -UR14, R80 ;  /* 0x8000000e0d507c10 */ /* 0x000fe2000fffe050 */
[----:B------:R-:W-:-:S02]  /*2050*/  IMAD R129, R86, 0x200, R87 ;  /* 0x0000020056817824 */ /* 0x000fc400078e0257 */
[----:B------:R-:W-:Y:S01]  /*2060*/  IMAD.WIDE.U32 R12, R11, UR11, R134 ;  /* 0x0000000b0b0c7c25 */ /* 0x000fe2000f8e0086 */
[----:B------:R-:W-:-:S03]  /*2070*/  LOP3.LUT R9, R9, 0xc0, RZ, 0xc0, !PT ;  /* 0x000000c009097812 */ /* 0x000fc600078ec0ff */
[----:B------:R-:W-:Y:S01]  /*2080*/  VIADD R80, R80, UR17 ;  /* 0x0000001150507c36 */ /* 0x000fe20008000000 */
[----:B------:R-:W-:Y:S01]  /*2090*/  LOP3.LUT R10, R9, 0x8, R10, 0xf8, !PT ;  /* 0x00000008090a7812 */ /* 0x000fe200078ef80a */
[----:B------:R-:W-:Y:S01]  /*20a0*/  IMAD R129, R88, 0x20, R129 ;  /* 0x0000002058817824 */ /* 0x000fe200078e0281 */
[----:B------:R-:W-:Y:S01]  /*20b0*/  SHF.R.U32.HI R9, RZ, 0x3, R9 ;  /* 0x00000003ff097819 */ /* 0x000fe20000011609 */
[----:B------:R-:W-:Y:S01]  /*20c0*/  UMOV UR17, URZ ;  /* 0x0000003f00117c82 */ /* 0x000fe20008000000 */
[----:B------:R-:W-:Y:S02]  /*20d0*/  IMAD.U32 R128, R128, 0x20, R7 ;  /* 0x0000002080807824 */ /* 0x000fe400078e0007 */
[----:B------:R-:W-:Y:S01]  /*20e0*/  LOP3.LUT R82, R10, R9, RZ, 0x3c, !PT ;  /* 0x000000090a527212 */ /* 0x000fe200078e3cff */
[----:B------:R-:W-:-:S04]  /*20f0*/  VIADD R10, R13, UR9 ;  /* 0x000000090d0a7c36 */ /* 0x000fc80008000000 */
[----:B------:R-:W-:Y:S02]  /*2100*/  IMAD.IADD R129, R82, 0x1, R129 ;  /* 0x0000000152817824 */ /* 0x000fe400078e0281 */
[----:B--2---:R-:W-:-:S05]  /*2110*/  @P0 FMUL.FTZ R4, R4, R5 ;  /* 0x0000000504040220 */ /* 0x004fca0000410000 */
[----:B------:R-:W-:-:S13]  /*2120*/  @P0 R2UR UR8, R4 ;  /* 0x00000000040802ca */ /* 0x000fda00000e0000 */
        /* <DEDUP_REMOVED lines=33> */
.L_x_1069:
[----:B------:R-:W-:Y:S05]  /*2340*/  BSYNC B0 ;  /* 0x0000000000007941 */ /* 0x000fea0003800000 */
.L_x_1068:
        /* <DEDUP_REMOVED lines=40> */
.L_x_1071:
[----:B------:R-:W-:Y:S05]  /*25d0*/  BSYNC B0 ;  /* 0x0000000000007941 */ /* 0x000fea0003800000 */
.L_x_1070:
[----:B------:R-:W-:Y:S01]  /*25e0*/  LDSM.16.M88.4 R64, [R129] ;  /* 0x000000008140783b */ /* 0x000fe20000000200 */
[----:B-12-4-:R-:W-:Y:S01]  /*25f0*/  IMAD.MOV.U32 R5, RZ, RZ, 0x10 ;  /* 0x00000010ff057424 */ /* 0x016fe200078e00ff */
[----:B------:R-:W-:Y:S01]  /*2600*/  LOP3.LUT P1, RZ, R8, 0x2, RZ, 0xc0, !PT ;  /* 0x0000000208ff7812 */ /* 0x000fe2000782c0ff */
[----:B------:R-:W-:Y:S01]  /*2610*/  IMAD.SHL.U32 R172, R85, 0x2, RZ ;  /* 0x0000000255ac7824 */ /* 0x000fe200078e00ff */
[----:B------:R-:W1:Y:S01]  /*2620*/  LDSM.16.M88.4 R36, [R128+0x3000] ;  /* 0x003000008024783b */ /* 0x000e620000000200 */
[----:B------:R-:W-:Y:S01]  /*2630*/  LOP3.LUT P0, RZ, R3, 0x2, RZ, 0xc0, !PT ;  /* 0x0000000203ff7812 */ /* 0x000fe2000780c0ff */
[----:B------:R-:W-:Y:S01]  /*2640*/  IMAD.U32 R137, RZ, RZ, UR24 ;  /* 0x00000018ff897e24 */ /* 0x000fe2000f8e00ff */
[C---:B------:R-:W-:Y:S01]  /*2650*/  SEL R3, R5.reuse, 0xfffffff0, !P1 ;  /* 0xfffffff005037807 */ /* 0x040fe20004800000 */
[----:B------:R-:W2:Y:S01]  /*2660*/  LDSM.16.M88.4 R20, [R128+0x3800] ;  /* 0x003800008014783b */ /* 0x000ea20000000200 */
[----:B------:R-:W-:Y:S01]  /*2670*/  SEL R5, R5, 0xfffffff0, !P0 ;  /* 0xfffffff005057807 */ /* 0x000fe20004000000 */
[----:B------:R-:W-:Y:S01]  /*2680*/  UISETP.GE.AND UP0, UPT, UR15, 0x2, UPT ;  /* 0x000000020f00788c */ /* 0x000fe2000bf06270 */
[----:B------:R-:W-:Y:S01]  /*2690*/  LOP3.LUT R172, R172, 0x6, RZ, 0xc0, !PT ;  /* 0x00000006acac7812 */ /* 0x000fe200078ec0ff */
[----:B------:R-:W4:Y:S01]  /*26a0*/  LDSM.16.M88.4 R28, [R128+0x3400] ;  /* 0x00340000801c783b */ /* 0x000f220000000200 */
[----:B------:R-:W-:Y:S01]  /*26b0*/  IMAD R127, R3, 0x2, R129 ;  /* 0x00000002037f7824 */ /* 0x000fe200078e0281 */
[----:B------:R-:W-:Y:S01]  /*26c0*/  SHF.R.S32.HI R97, RZ, 0x1f, R81 ;  /* 0x0000001fff617819 */ /* 0x000fe20000011451 */
[----:B------:R-:W-:Y:S01]  /*26d0*/  IMAD R125, R5, 0x2, R128 ;  /* 0x00000002057d7824 */ /* 0x000fe200078e0280 */
[----:B------:R-:W5:Y:S01]  /*26e0*/  LDSM.16.M88.4 R44, [R128+0x3c00] ;  /* 0x003c0000802c783b */ /* 0x000f620000000200 */
[----:B------:R-:W-:Y:S01]  /*26f0*/  VIADDMNMX R137, R80, 0x8, R137, PT ;  /* 0x0000000850897846 */ /* 0x000fe20003800189 */
[----:B------:R-:W-:Y:S01]  /*2700*/  IMAD R87, R88, 0x20, R87 ;  /* 0x0000002058577824 */ /* 0x000fe200078e0257 */
[----:B------:R-:W-:Y:S01]  /*2710*/  VIMNMX R142, R80, UR24, PT ;  /* 0x00000018508e7c48 */ /* 0x000fe2000bfe0100 */
[----:B------:R-:W-:Y:S01]  /*2720*/  LDSM.16.M88.4 R60, [R127] ;  /* 0x000000007f3c783b */ /* 0x000fe20000000200 */
[----:B------:R-:W-:Y:S01]  /*2730*/  LEA.HI.X.SX32 R97, R2, R97, 0x1, P5 ;  /* 0x0000006102617211 */ /* 0x000fe200028f0eff */
[----:B------:R-:W-:Y:S01]  /*2740*/  UIADD3 UR19, UR27, 0x646e171e, URZ ;  /* 0x646e171e1b137890 */ /* 0x000fe2000fffe03f */
[----:B------:R-:W-:Y:S01]  /*2750*/  IMAD R136, R83, 0x4, R86 ;  /* 0x0000000453887824 */ /* 0x000fe200078e0256 */
[----:B------:R-:W3:Y:S01]  /*2760*/  LDSM.16.M88.4 R12, [R125+0x3000] ;  /* 0x003000007d0c783b */ /* 0x000ee20000000200 */
[----:B------:R-:W-:Y:S01]  /*2770*/  UIADD3 UR18, UR26, -0x4ab325aa, URZ ;  /* 0xb54cda561a127890 */ /* 0x000fe2000fffe03f */
[----:B------:R-:W-:-:S02]  /*2780*/  UMOV UR38, UR25 ;  /* 0x0000001900267c82 */ /* 0x000fc40008000000 */
[----:B------:R-:W3:Y:S04]  /*2790*/  LDSM.16.M88.4 R4, [R125+0x3800] ;  /* 0x003800007d04783b */ /* 0x000ee80000000200 */
[----:B------:R-:W3:Y:S04]  /*27a0*/  LDSM.16.M88.4 R8, [R125+0x3400] ;  /* 0x003400007d08783b */ /* 0x000ee80000000200 */
[----:B------:R-:W3:Y:S04]  /*27b0*/  LDSM.16.M88.4 R72, [R125+0x3c00] ;  /* 0x003c00007d48783b */ /* 0x000ee80000000200 */
[----:B------:R-:W-:Y:S01]  /*27c0*/  LDSM.16.M88.4 R16, [R129+0x1000] ;  /* 0x001000008110783b */ /* 0x000fe20000000200 */
[C---:B-1----:R-:W-:Y:S03]  /*27d0*/  HMMA.16816.F32 R40, R64.reuse, R36, RZ ;  /* 0x000000244028723c */ /* 0x042fe600000018ff */
[----:B------:R-:W1:Y:S04]  /*27e0*/  LDSM.16.M88.4 R56, [R128+0x4000] ;  /* 0x004000008038783b */ /* 0x000e680000000200 */
[----:B------:R-:W1:Y:S01]  /*27f0*/  LDSM.16.M88.4 R48, [R128+0x4800] ;  /* 0x004800008030783b */ /* 0x000e620000000200 */
[C---:B------:R-:W-:Y:S03]  /*2800*/  HMMA.16816.F32 R36, R64.reuse, R38, RZ ;  /* 0x000000264024723c */ /* 0x040fe600000018ff */
[----:B------:R-:W1:Y:S03]  /*2810*/  LDSM.16.M88.4 R52, [R128+0x4400] ;  /* 0x004400008034783b */ /* 0x000e660000000200 */
[C---:B--2---:R-:W-:Y:S01]  /*2820*/  HMMA.16816.F32 R24, R64.reuse, R20, RZ ;  /* 0x000000144018723c */ /* 0x044fe200000018ff */
[----:B------:R-:W-:Y:S04]  /*2830*/  LDSM.16.M88.4 R76, [R127+0x1000] ;  /* 0x001000007f4c783b */ /* 0x000fe80000000200 */
[----:B------:R-:W0:Y:S01]  /*2840*/  LDGDEPBAR ;  /* 0x00000000000079af */ /* 0x000e220000000000 */
[C---:B----4-:R-:W-:Y:S06]  /*2850*/  HMMA.16816.F32 R32, R64.reuse, R28, RZ ;  /* 0x0000001c4020723c */ /* 0x050fec00000018ff */
[C---:B------:R-:W-:Y:S06]  /*2860*/  HMMA.16816.F32 R28, R64.reuse, R30, RZ ;  /* 0x0000001e401c723c */ /* 0x040fec00000018ff */
[C---:B------:R-:W-:Y:S06]  /*2870*/  HMMA.16816.F32 R20, R64.reuse, R22, RZ ;  /* 0x000000164014723c */ /* 0x040fec00000018ff */
[C---:B-----5:R-:W-:Y:S06]  /*2880*/  HMMA.16816.F32 R68, R64.reuse, R44, RZ ;  /* 0x0000002c4044723c */ /* 0x060fec00000018ff */
[----:B------:R-:W-:Y:S01]  /*2890*/  HMMA.16816.F32 R64, R64, R46, RZ ;  /* 0x0000002e4040723c */ /* 0x000fe200000018ff */
[----:B------:R-:W2:Y:S05]  /*28a0*/  LDSM.16.M88.4 R44, [R128+0x4c00] ;  /* 0x004c0000802c783b */ /* 0x000eaa0000000200 */
[C---:B---3--:R-:W-:Y:S06]  /*28b0*/  HMMA.16816.F32 R40, R60.reuse, R12, R40 ;  /* 0x0000000c3c28723c */ /* 0x048fec0000001828 */
[C---:B------:R-:W-:Y:S01]  /*28c0*/  HMMA.16816.F32 R36, R60.reuse, R14, R36 ;  /* 0x0000000e3c24723c */ /* 0x040fe20000001824 */
        /* <DEDUP_REMOVED lines=15> */
[C---:B------:R-:W-:Y:S06]  /*29c0*/  HMMA.16816.F32 R32, R16.reuse, R52, R32 ;  /* 0x000000341020723c */ /* 0x040fec0000001820 */
[C---:B------:R-:W-:Y:S01]  /*29d0*/  HMMA.16816.F32 R28, R16.reuse, R54, R28 ;  /* 0x00000036101c723c */ /* 0x040fe2000000181c */
[----:B------:R-:W-:Y:S05]  /*29e0*/  LDSM.16.M88.4 R52, [R128+0x5400] ;  /* 0x005400008034783b */ /* 0x000fea0000000200 */
[C---:B------:R-:W-:Y:S01]  /*29f0*/  HMMA.16816.F32 R20, R16.reuse, R50, R20 ;  /* 0x000000321014723c */ /* 0x040fe20000001814 */
[----:B------:R-:W1:Y:S05]  /*2a00*/  LDSM.16.M88.4 R48, [R128+0x5800] ;  /* 0x005800008030783b */ /* 0x000e6a0000000200 */
[C---:B--2---:R-:W-:Y:S06]  /*2a10*/  HMMA.16816.F32 R68, R16.reuse, R44, R68 ;  /* 0x0000002c1044723c */ /* 0x044fec0000001844 */
[----:B------:R-:W-:Y:S01]  /*2a20*/  HMMA.16816.F32 R64, R16, R46, R64 ;  /* 0x0000002e1040723c */ /* 0x000fe20000001840 */
[----:B------:R-:W2:Y:S04]  /*2a30*/  LDSM.16.M88.4 R44, [R128+0x5c00] ;  /* 0x005c0000802c783b */ /* 0x000ea80000000200 */
[----:B------:R-:W-:Y:S01]  /*2a40*/  LDSM.16.M88.4 R16, [R125+0x5000] ;  /* 0x005000007d10783b */ /* 0x000fe20000000200 */
[C---:B---3--:R-:W-:Y:S06]  /*2a50*/  HMMA.16816.F32 R40, R76.reuse, R12, R40 ;  /* 0x0000000c4c28723c */ /* 0x048fec0000001828 */
[C---:B------:R-:W-:Y:S01]  /*2a60*/  HMMA.16816.F32 R36, R76.reuse, R14, R36 ;  /* 0x0000000e4c24723c */ /* 0x040fe20000001824 */
[----:B------:R-:W-:Y:S05]  /*2a70*/  LDSM.16.M88.4 R12, [R125+0x5400] ;  /* 0x005400007d0c783b */ /* 0x000fea0000000200 */
[C---:B----4-:R-:W-:Y:S06]  /*2a80*/  HMMA.16816.F32 R24, R76.reuse, R4, R24 ;  /* 0x000000044c18723c */ /* 0x050fec0000001818 */
[C---:B------:R-:W-:Y:S06]  /*2a90*/  HMMA.16816.F32 R32, R76.reuse, R8, R32 ;  /* 0x000000084c20723c */ /* 0x040fec0000001820 */
[C---:B------:R-:W-:Y:S01]  /*2aa0*/  HMMA.16816.F32 R28, R76.reuse, R10, R28 ;  /* 0x0000000a4c1c723c */ /* 0x040fe2000000181c */
[----:B------:R-:W3:Y:S05]  /*2ab0*/  LDSM.16.M88.4 R8, [R127+0x2000] ;  /* 0x002000007f08783b */ /* 0x000eea0000000200 */
[C---:B------:R-:W-:Y:S01]  /*2ac0*/  HMMA.16816.F32 R20, R76.reuse, R6, R20 ;  /* 0x000000064c14723c */ /* 0x040fe20000001814 */
[----:B------:R-:W4:Y:S05]  /*2ad0*/  LDSM.16.M88.4 R4, [R125+0x5800] ;  /* 0x005800007d04783b */ /* 0x000f2a0000000200 */
[C---:B-----5:R-:W-:Y:S06]  /*2ae0*/  HMMA.16816.F32 R68, R76.reuse, R72, R68 ;  /* 0x000000484c44723c */ /* 0x060fec0000001844 */
[----:B------:R-:W-:Y:S06]  /*2af0*/  HMMA.16816.F32 R64, R76, R74, R64 ;  /* 0x0000004a4c40723c */ /* 0x000fec0000001840 */
[C---:B-1----:R-:W-:Y:S06]  /*2b00*/  HMMA.16816.F32 R40, R60.reuse, R56, R40 ;  /* 0x000000383c28723c */ /* 0x042fec0000001828 */
[C---:B------:R-:W-:Y:S06]  /*2b10*/  HMMA.16816.F32 R36, R60.reuse, R58, R36 ;  /* 0x0000003a3c24723c */ /* 0x040fec0000001824 */
[C---:B------:R-:W-:Y:S06]  /*2b20*/  HMMA.16816.F32 R24, R60.reuse, R48, R24 ;  /* 0x000000303c18723c */ /* 0x040fec0000001818 */
[C---:B------:R-:W-:Y:S06]  /*2b30*/  HMMA.16816.F32 R32, R60.reuse, R52, R32 ;  /* 0x000000343c20723c */ /* 0x040fec0000001820 */
[----:B------:R-:W-:Y:S01]  /*2b40*/  HMMA.16816.F32 R52, R60, R54, R28 ;  /* 0x000000363c34723c */ /* 0x000fe2000000181c */
[----:B------:R-:W1:Y:S01]  /*2b50*/  LDSM.16.M88.4 R28, [R125+0x5c00] ;  /* 0x005c00007d1c783b */ /* 0x000e620000000200 */
[----:B------:R-:W-:-:S04]  /*2b60*/  DEPBAR.LE SB0, 0x0 ;  /* 0x000080000000791a */ /* 0x000fc80000000000 */
[C---:B------:R-:W-:Y:S06]  /*2b70*/  HMMA.16816.F32 R20, R60.reuse, R50, R20 ;  /* 0x000000323c14723c */ /* 0x040fec0000001814 */
[C---:B--2---:R-:W-:Y:S06]  /*2b80*/  HMMA.16816.F32 R68, R60.reuse, R44, R68 ;  /* 0x0000002c3c44723c */ /* 0x044fec0000001844 */
[----:B------:R-:W-:Y:S06]  /*2b90*/  HMMA.16816.F32 R64, R60, R46, R64 ;  /* 0x0000002e3c40723c */ /* 0x000fec0000001840 */
[C---:B---3--:R-:W-:Y:S06]  /*2ba0*/  HMMA.16816.F32 R40, R8.reuse, R16, R40 ;  /* 0x000000100828723c */ /* 0x048fec0000001828 */
[C---:B------:R-:W-:Y:S06]  /*2bb0*/  HMMA.16816.F32 R36, R8.reuse, R18, R36 ;  /* 0x000000120824723c */ /* 0x040fec0000001824 */
[C---:B----4-:R-:W-:Y:S06]  /*2bc0*/  HMMA.16816.F32 R24, R8.reuse, R4, R24 ;  /* 0x000000040818723c */ /* 0x050fec0000001818 */
[----:B------:R-:W-:Y:S01]  /*2bd0*/  HMMA.16816.F32 R32, R8, R12, R32 ;  /* 0x0000000c0820723c */ /* 0x000fe20000001820 */
[----:B------:R-:W-:-:S02]  /*2be0*/  IMAD.U32 R5, RZ, RZ, UR25 ;  /* 0x00000019ff057e24 */ /* 0x000fc4000f8e00ff */
[----:B------:R-:W-:-:S03]  /*2bf0*/  IMAD.IADD R4, R82, 0x1, R87 ;  /* 0x0000000152047824 */ /* 0x000fc600078e0257 */
[----:B------:R-:W-:Y:S01]  /*2c00*/  HMMA.16816.F32 R20, R8, R6, R20 ;  /* 0x000000060814723c */ /* 0x000fe20000001814 */
[----:B------:R-:W-:-:S04]  /*2c10*/  IMAD R12, R5, 0x40, R172 ;  /* 0x00000040050c7824 */ /* 0x000fc800078e02ac */
[C---:B------:R-:W-:Y:S01]  /*2c20*/  VIADD R5, R12.reuse, 0x1 ;  /* 0x000000010c057836 */ /* 0x040fe20000000000 */
[C---:B-1----:R-:W-:Y:S01]  /*2c30*/  HMMA.16816.F32 R68, R8.reuse, R28, R68 ;  /* 0x0000001c0844723c */ /* 0x042fe20000001844 */
[C---:B------:R-:W-:Y:S02]  /*2c40*/  VIADD R6, R12.reuse, 0x8 ;  /* 0x000000080c067836 */ /* 0x040fe40000000000 */
[C---:B------:R-:W-:Y:S01]  /*2c50*/  VIADD R18, R12.reuse, 0x9 ;  /* 0x000000090c127836 */ /* 0x040fe20000000000 */
[C---:B------:R-:W-:Y:S02]  /*2c60*/  ISETP.GE.AND P6, PT, R5.reuse, R142, PT ;  /* 0x0000008e0500720c */ /* 0x040fe40003fc6270 */
[----:B------:R-:W-:Y:S01]  /*2c70*/  ISETP.GE.AND P3, PT, R5, R137, PT ;  /* 0x000000890500720c */ /* 0x000fe20003f66270 */
[----:B------:R-:W-:Y:S01]  /*2c80*/  HMMA.16816.F32 R64, R8, R30, R64 ;  /* 0x0000001e0840723c */ /* 0x000fe20000001840 */
[----:B------:R-:W-:Y:S01]  /*2c90*/  I2FP.F32.S32 R2, R5 ;  /* 0x0000000500027245 */ /* 0x000fe20000201400 */
[----:B------:R-:W-:Y:S01]  /*2ca0*/  VIADD R28, R12, 0x19 ;  /* 0x000000190c1c7836 */ /* 0x000fe20000000000 */
[----:B------:R-:W-:-:S02]  /*2cb0*/  I2FP.F32.S32 R5, R6 ;  /* 0x0000000600057245 */ /* 0x000fc40000201400 */
[-C--:B------:R-:W-:Y:S01]  /*2cc0*/  ISETP.GE.AND P4, PT, R6, R142.reuse, PT ;  /* 0x0000008e0600720c */ /* 0x080fe20003f86270 */
[----:B------:R-:W-:Y:S01]  /*2cd0*/  HMMA.16816.F32 R52, R8, R14, R52 ;  /* 0x0000000e0834723c */ /* 0x000fe20000001834 */
[----:B------:R-:W-:Y:S01]  /*2ce0*/  FFMA.FTZ R29, R2, UR17, R41 ;  /* 0x00000011021d7c23 */ /* 0x000fe20008010029 */
[C---:B------:R-:W-:Y:S01]  /*2cf0*/  FFMA.FTZ R7, R5.reuse, UR17, R36 ;  /* 0x0000001105077c23 */ /* 0x040fe20008010024 */
[----:B------:R-:W-:Y:S01]  /*2d00*/  FFMA.FTZ R30, R5, UR17, R38 ;  /* 0x00000011051e7c23 */ /* 0x000fe20008010026 */
[-C--:B------:R-:W-:Y:S01]  /*2d10*/  ISETP.GE.AND P1, PT, R6, R137.reuse, PT ;  /* 0x000000890600720c */ /* 0x080fe20003f26270 */
[----:B------:R-:W-:Y:S01]  /*2d20*/  FFMA.FTZ R2, R2, UR17, R43 ;  /* 0x0000001102027c23 */ /* 0x000fe2000801002b */
[C---:B------:R-:W-:Y:S01]  /*2d30*/  VIADD R5, R12.reuse, 0x10 ;  /* 0x000000100c057836 */ /* 0x040fe20000000000 */
[----:B------:R-:W-:Y:S01]  /*2d40*/  FSEL R29, R29, -INF , !P6 ;  /* 0xff8000001d1d7808 */ /* 0x000fe20007000000 */
[----:B------:R-:W-:Y:S01]  /*2d50*/  VIADD R6, R12, 0x11 ;  /* 0x000000110c067836 */ /* 0x000fe20000000000 */
[-C--:B------:R-:W-:Y:S01]  /*2d60*/  ISETP.GE.AND P0, PT, R18, R142.reuse, PT ;  /* 0x0000008e1200720c */ /* 0x080fe20003f06270 */
[----:B------:R-:W-:Y:S01]  /*2d70*/  VIADD R9, R12, 0x20 ;  /* 0x000000200c097836 */ /* 0x000fe20000000000 */
[-C--:B------:R-:W-:Y:S01]  /*2d80*/  ISETP.GE.AND P5, PT, R18, R137.reuse, PT ;  /* 0x000000891200720c */ /* 0x080fe20003fa6270 */
[C---:B------:R-:W-:Y:S01]  /*2d90*/  VIADD R10, R12.reuse, 0x21 ;  /* 0x000000210c0a7836 */ /* 0x040fe20000000000 */
[C---:B------:R-:W-:Y:S01]  /*2da0*/  ISETP.GE.AND P2, PT, R5.reuse, R142, PT ;  /* 0x0000008e0500720c */ /* 0x040fe20003f46270 */
[C---:B------:R-:W-:Y:S01]  /*2db0*/  VIADD R8, R12.reuse, 0x29 ;  /* 0x000000290c087836 */ /* 0x040fe20000000000 */
[----:B------:R-:W-:Y:S01]  /*2dc0*/  BAR.SYNC.DEFER_BLOCKING 0x0 ;  /* 0x0000000000007b1d */ /* 0x000fe20000010000 */
[----:B------:R-:W-:Y:S01]  /*2dd0*/  ISETP.GE.AND P6, PT, R5, R137, PT ;  /* 0x000000890500720c */ /* 0x000fe20003fc6270 */
[----:B------:R-:W-:Y:S01]  /*2de0*/  VIADD R11, R12, 0x30 ;  /* 0x000000300c0b7836 */ /* 0x000fe20000000000 */
        /* <DEDUP_REMOVED lines=11> */
[----:B------:R-:W-:Y:S01]  /*2ea0*/  VIADD R5, R12, 0x18 ;  /* 0x000000180c057836 */ /* 0x000fe20000000000 */
[----:B------:R-:W-:Y:S01]  /*2eb0*/  FSEL R30, R30, -INF , !P1 ;  /* 0xff8000001e1e7808 */ /* 0x000fe20004800000 */
[C---:B------:R-:W-:Y:S01]  /*2ec0*/  FFMA.FTZ R19, R6.reuse, UR17, R33 ;  /* 0x0000001106137c23 */ /* 0x040fe20008010021 */
[----:B------:R-:W-:Y:S01]  /*2ed0*/  FSEL R101, R37, -INF , !P0 ;  /* 0xff80000025657808 */ /* 0x000fe20004000000 */
[----:B------:R-:W-:Y:S01]  /*2ee0*/  FFMA.FTZ R6, R6, UR17, R35 ;  /* 0x0000001106067c23 */ /* 0x000fe20008010023 */
[----:B------:R-:W-:-:S02]  /*2ef0*/  ISETP.GE.AND P1, PT, R5, R142, PT ;  /* 0x0000008e0500720c */ /* 0x000fc40003f26270 */
[----:B------:R-:W-:Y:S02]  /*2f00*/  ISETP.GE.AND P0, PT, R5, R137, PT ;  /* 0x000000890500720c */ /* 0x000fe40003f06270 */
[----:B------:R-:W-:Y:S02]  /*2f10*/  FSEL R18, R18, -INF , !P5 ;  /* 0xff80000012127808 */ /* 0x000fe40006800000 */
[----:B------:R-:W-:Y:S02]  /*2f20*/  FSEL R99, R32, -INF , !P2 ;  /* 0xff80000020637808 */ /* 0x000fe40005000000 */
[----:B------:R-:W-:Y:S02]  /*2f30*/  FSEL R98, R34, -INF , !P6 ;  /* 0xff80000022627808 */ /* 0x000fe40007000000 */
[----:B------:R-:W-:Y:S02]  /*2f40*/  FSEL R19, R19, -INF , !P3 ;  /* 0xff80000013137808 */ /* 0x000fe40005800000 */
[----:B------:R-:W-:-:S02]  /*2f50*/  I2FP.F32.S32 R5, R5 ;  /* 0x0000000500057245 */ /* 0x000fc40000201400 */
[CC--:B------:R-:W-:Y:S02]  /*2f60*/  ISETP.GE.AND P5, PT, R28.reuse, R142.reuse, PT ;  /* 0x0000008e1c00720c */ /* 0x0c0fe40003fa6270 */
[-C--:B------:R-:W-:Y:S01]  /*2f70*/  ISETP.GE.AND P2, PT, R28, R137.reuse, PT ;  /* 0x000000891c00720c */ /* 0x080fe20003f46270 */
[----:B------:R-:W-:Y:S01]  /*2f80*/  FFMA.FTZ R52, R5, UR17, R52 ;  /* 0x0000001105347c23 */ /* 0x000fe20008010034 */
[----:B------:R-:W-:Y:S01]  /*2f90*/  ISETP.GE.AND P6, PT, R9, R142, PT ;  /* 0x0000008e0900720c */ /* 0x000fe20003fc6270 */
[----:B------:R-:W-:Y:S01]  /*2fa0*/  FFMA.FTZ R54, R5, UR17, R54 ;  /* 0x0000001105367c23 */ /* 0x000fe20008010036 */
[----:B------:R-:W-:Y:S02]  /*2fb0*/  ISETP.GE.AND P3, PT, R9, R137, PT ;  /* 0x000000890900720c */ /* 0x000fe40003f66270 */
[----:B------:R-:W-:Y:S02]  /*2fc0*/  I2FP.F32.S32 R28, R28 ;  /* 0x0000001c001c7245 */ /* 0x000fe40000201400 */
[----:B------:R-:W-:-:S02]  /*2fd0*/  I2FP.F32.S32 R9, R9 ;  /* 0x0000000900097245 */ /* 0x000fc40000201400 */
[----:B------:R-:W-:Y:S01]  /*2fe0*/  FSEL R94, R54, -INF , !P0 ;  /* 0xff800000365e7808 */ /* 0x000fe20004000000 */
[----:B------:R-:W-:Y:S01]  /*2ff0*/  FFMA.FTZ R5, R28, UR17, R53 ;  /* 0x000000111c057c23 */ /* 0x000fe20008010035 */
[----:B------:R-:W-:Y:S01]  /*3000*/  FSEL R6, R6, -INF , !P4 ;  /* 0xff80000006067808 */ /* 0x000fe20006000000 */
[C---:B------:R-:W-:Y:S01]  /*3010*/  FFMA.FTZ R24, R9.reuse, UR17, R24 ;  /* 0x0000001109187c23 */ /* 0x040fe20008010018 */
[----:B------:R-:W-:Y:S01]  /*3020*/  FFMA.FTZ R26, R9, UR17, R26 ;  /* 0x00000011091a7c23 */ /* 0x000fe2000801001a */
[----:B------:R-:W-:Y:S01]  /*3030*/  VIADD R9, R12, 0x28 ;  /* 0x000000280c097836 */ /* 0x000fe20000000000 */
[----:B------:R-:W-:Y:S01]  /*3040*/  FSEL R5, R5, -INF , !P5 ;  /* 0xff80000005057808 */ /* 0x000fe20006800000 */
[----:B------:R-:W-:Y:S01]  /*3050*/  FFMA.FTZ R28, R28, UR17, R55 ;  /* 0x000000111c1c7c23 */ /* 0x000fe20008010037 */
[----:B------:R-:W-:Y:S02]  /*3060*/  FSEL R93, R52, -INF , !P1 ;  /* 0xff800000345d7808 */ /* 0x000fe40004800000 */
[----:B------:R-:W-:-:S02]  /*3070*/  ISETP.GE.AND P0, PT, R9, R142, PT ;  /* 0x0000008e0900720c */ /* 0x000fc40003f06270 */
[----:B------:R-:W-:Y:S02]  /*3080*/  ISETP.GE.AND P5, PT, R9, R137, PT ;  /* 0x000000890900720c */ /* 0x000fe40003fa6270 */
[----:B------:R-:W-:Y:S02]  /*3090*/  I2FP.F32.S32 R9, R9 ;  /* 0x0000000900097245 */ /* 0x000fe40000201400 */
[C---:B------:R-:W-:Y:S02]  /*30a0*/  ISETP.GE.AND P4, PT, R10.reuse, R142, PT ;  /* 0x0000008e0a00720c */ /* 0x040fe40003f86270 */
[----:B------:R-:W-:Y:S01]  /*30b0*/  ISETP.GE.AND P1, PT, R10, R137, PT ;  /* 0x000000890a00720c */ /* 0x000fe20003f26270 */
[C---:B------:R-:W-:Y:S01]  /*30c0*/  FFMA.FTZ R20, R9.reuse, UR17, R20 ;  /* 0x0000001109147c23 */ /* 0x040fe20008010014 */
[----:B------:R-:W-:Y:S01]  /*30d0*/  I2FP.F32.S32 R10, R10 ;  /* 0x0000000a000a7245 */ /* 0x000fe20000201400 */
[----:B------:R-:W-:Y:S01]  /*30e0*/  FFMA.FTZ R22, R9, UR17, R22 ;  /* 0x0000001109167c23 */ /* 0x000fe20008010016 */
[----:B------:R-:W-:Y:S01]  /*30f0*/  VIADD R9, R12, 0x31 ;  /* 0x000000310c097836 */ /* 0x000fe20000000000 */
[----:B------:R-:W-:-:S02]  /*3100*/  FSEL R28, R28, -INF , !P2 ;  /* 0xff8000001c1c7808 */ /* 0x000fc40005000000 */
[----:B------:R-:W-:Y:S01]  /*3110*/  FSEL R43, R24, -INF , !P6 ;  /* 0xff800000182b7808 */ /* 0x000fe20007000000 */
[----:B------:R-:W-:Y:S01]  /*3120*/  FFMA.FTZ R25, R10, UR17, R25 ;  /* 0x000000110a197c23 */ /* 0x000fe20008010019 */
[----:B------:R-:W-:Y:S01]  /*3130*/  ISETP.GE.AND P2, PT, R8, R142, PT ;  /* 0x0000008e0800720c */ /* 0x000fe20003f46270 */
[----:B------:R-:W-:Y:S01]  /*3140*/  FFMA.FTZ R27, R10, UR17, R27 ;  /* 0x000000110a1b7c23 */ /* 0x000fe2000801001b */
[----:B------:R-:W-:Y:S02]  /*3150*/  ISETP.GE.AND P6, PT, R8, R137, PT ;  /* 0x000000890800720c */ /* 0x000fe40003fc6270 */
[----:B------:R-:W-:Y:S02]  /*3160*/  I2FP.F32.S32 R8, R8 ;  /* 0x0000000800087245 */ /* 0x000fe40000201400 */
[----:B------:R-:W-:Y:S02]  /*3170*/  I2FP.F32.S32 R10, R9 ;  /* 0x00000009000a7245 */ /* 0x000fe40000201400 */
[----:B------:R-:W-:Y:S01]  /*3180*/  FSEL R76, R26, -INF , !P3 ;  /* 0xff8000001a4c7808 */ /* 0x000fe20005800000 */
[C---:B------:R-:W-:Y:S01]  /*3190*/  FFMA.FTZ R21, R8.reuse, UR17, R21 ;  /* 0x0000001108157c23 */ /* 0x040fe20008010015 */
[----:B------:R-:W-:Y:S01]  /*31a0*/  FSEL R45, R25, -INF , !P4 ;  /* 0xff800000192d7808 */ /* 0x000fe20006000000 */
[----:B------:R-:W-:Y:S01]  /*31b0*/  FFMA.FTZ R23, R8, UR17, R23 ;  /* 0x0000001108177c23 */ /* 0x000fe20008010017 */
[C---:B------:R-:W-:Y:S01]  /*31c0*/  ISETP.GE.AND P3, PT, R11.reuse, R142, PT ;  /* 0x0000008e0b00720c */ /* 0x040fe20003f66270 */
[----:B------:R-:W-:Y:S01]  /*31d0*/  VIADD R8, R12, 0x38 ;  /* 0x000000380c087836 */ /* 0x000fe20000000000 */
[----:B------:R-:W-:Y:S01]  /*31e0*/  ISETP.GE.AND P4, PT, R11, R137, PT ;  /* 0x000000890b00720c */ /* 0x000fe20003f86270 */
[C---:B------:R-:W-:Y:S01]  /*31f0*/  FFMA.FTZ R36, R10.reuse, UR17, R71 ;  /* 0x000000110a247c23 */ /* 0x040fe20008010047 */
[----:B------:R-:W-:Y:S01]  /*3200*/  I2FP.F32.S32 R11, R11 ;  /* 0x0000000b000b7245 */ /* 0x000fe20000201400 */
[----:B------:R-:W-:Y:S01]  /*3210*/  FFMA.FTZ R25, R10, UR17, R69 ;  /* 0x000000110a197c23 */ /* 0x000fe20008010045 */
[----:B------:R-:W-:-:S02]  /*3220*/  FSEL R41, R20, -INF , !P0 ;  /* 0xff80000014297808 */ /* 0x000fc40004000000 */
[----:B------:R-:W-:Y:S01]  /*3230*/  ISETP.GE.AND P0, PT, R9, R137, PT ;  /* 0x000000890900720c */ /* 0x000fe20003f06270 */
[----:B------:R-:W-:Y:S01]  /*3240*/  FFMA.FTZ R24, R11, UR17, R70 ;  /* 0x000000110b187c23 */ /* 0x000fe20008010046 */
[----:B------:R-:W-:Y:S01]  /*3250*/  FSEL R46, R27, -INF , !P1 ;  /* 0xff8000001b2e7808 */ /* 0x000fe20004800000 */
[----:B------:R-:W-:Y:S01]  /*3260*/  FFMA.FTZ R37, R11, UR17, R68 ;  /* 0x000000110b257c23 */ /* 0x000fe20008010044 */
[-C--:B------:R-:W-:Y:S02]  /*3270*/  ISETP.GE.AND P1, PT, R9, R142.reuse, PT ;  /* 0x0000008e0900720c */ /* 0x080fe40003f26270 */
[----:B------:R-:W-:Y:S02]  /*3280*/  FSEL R38, R22, -INF , !P5 ;  /* 0xff80000016267808 */ /* 0x000fe40006800000 */
[----:B------:R-:W-:Y:S02]  /*3290*/  FSEL R39, R21, -INF , !P2 ;  /* 0xff80000015277808 */ /* 0x000fe40005000000 */
[----:B------:R-:W-:-:S02]  /*32a0*/  ISETP.GE.AND P5, PT, R8, R142, PT ;  /* 0x0000008e0800720c */ /* 0x000fc40003fa6270 */
[----:B------:R-:W-:Y:S02]  /*32b0*/  ISETP.GE.AND P2, PT, R8, R137, PT ;  /* 0x000000890800720c */ /* 0x000fe40003f46270 */
[----:B------:R-:W-:Y:S01]  /*32c0*/  I2FP.F32.S32 R9, R8 ;  /* 0x0000000800097245 */ /* 0x000fe20000201400 */
[----:B------:R-:W-:Y:S01]  /*32d0*/  VIADD R8, R12, 0x39 ;  /* 0x000000390c087836 */ /* 0x000fe20000000000 */
[----:B------:R-:W-:Y:S02]  /*32e0*/  FSEL R36, R36, -INF , !P0 ;  /* 0xff80000024247808 */ /* 0x000fe40004000000 */
[----:B------:R-:W-:Y:S01]  /*32f0*/  PLOP3.LUT P0, PT, PT, PT, UP0, 0x80, 0x0 ;  /* 0x000000000000781c */ /* 0x000fe20003f0f008 */
[C---:B------:R-:W-:Y:S01]  /*3300*/  FFMA.FTZ R64, R9.reuse, UR17, R64 ;  /* 0x0000001109407c23 */ /* 0x040fe20008010040 */
[----:B------:R-:W-:Y:S01]  /*3310*/  FSEL R24, R24, -INF , !P4 ;  /* 0xff80000018187808 */ /* 0x000fe20006000000 */
[----:B------:R-:W-:Y:S01]  /*3320*/  FFMA.FTZ R22, R9, UR17, R66 ;  /* 0x0000001109167c23 */ /* 0x000fe20008010042 */
[----:B------:R-:W-:-:S02]  /*3330*/  FSEL R25, R25, -INF , !P1 ;  /* 0xff80000019197808 */ /* 0x000fc40004800000 */
        /* <DEDUP_REMOVED lines=84> */
.L_x_1074:
[----:B------:R-:W-:Y:S05]  /*3880*/  BSYNC B0 ;  /* 0x0000000000007941 */ /* 0x000fea0003800000 */
.L_x_1073:
[----:B------:R-:W0:Y:S02]  /*3890*/  LDGDEPBAR ;  /* 0x00000000000079af */ /* 0x000e240000000000 */
.L_x_1072:
[----:B-12---:R-:W-:Y:S01]  /*38a0*/  FMNMX.FTZ R9, R146, R2, !PT ;  /* 0x0000000292097209 */ /* 0x006fe20007810000 */
[----:B------:R-:W-:Y:S01]  /*38b0*/  IMAD.WIDE.U32 R116, R136, -0x326172a9, RZ ;  /* 0xcd9e8d5788747825 */ /* 0x000fe200078e00ff */
[----:B------:R-:W-:Y:S01]  /*38c0*/  FMNMX.FTZ R8, R149, R29, !PT ;  /* 0x0000001d95087209 */ /* 0x000fe20007810000 */
[----:B------:R-:W-:Y:S01]  /*38d0*/  ULDC UR6, c[0x0][0x2ec] ;  /* 0x0000bb0000067ab9 */ /* 0x000fe20000000800 */
[----:B------:R-:W-:Y:S01]  /*38e0*/  FMNMX.FTZ R9, R30, R9, !PT ;  /* 0x000000091e097209 */ /* 0x000fe20007810000 */
[----:B------:R-:W-:Y:S01]  /*38f0*/  USHF.L.U32 UR5, UR38, 0x1, URZ ;  /* 0x0000000126057899 */ /* 0x000fe2000800063f */
[----:B------:R-:W-:Y:S01]  /*3900*/  FMNMX.FTZ R8, R7, R8, !PT ;  /* 0x0000000807087209 */ /* 0x000fe20007810000 */
[----:B------:R-:W-:Y:S01]  /*3910*/  UIADD3 UR36, UR27, -0x4498517b, URZ ;  /* 0xbb67ae851b247890 */ /* 0x000fe2000fffe03f */
[----:B------:R-:W-:Y:S01]  /*3920*/  FMNMX.FTZ R9, R18, R9, !PT ;  /* 0x0000000912097209 */ /* 0x000fe20007810000 */
[----:B------:R-:W-:Y:S01]  /*3930*/  ULOP3.LUT UR7, UR5, UR27, URZ, 0x3c, !UPT ;  /* 0x0000001b05077292 */ /* 0x000fe2000f8e3c3f */
[----:B------:R-:W-:Y:S01]  /*3940*/  FMNMX.FTZ R8, R101, R8, !PT ;  /* 0x0000000865087209 */ /* 0x000fe20007810000 */
[----:B------:R-:W-:Y:S01]  /*3950*/  IMAD.WIDE.U32 R68, R130, -0x2daee0ad, RZ ;  /* 0xd2511f5382447825 */ /* 0x000fe200078e00ff */
        /* <DEDUP_REMOVED lines=17> */
[----:B------:R-:W-:Y:S01]  /*3a70*/  IMAD.U32 R147, RZ, RZ, UR12 ;  /* 0x0000000cff937e24 */ /* 0x000fe2000f8e00ff */
[----:B------:R-:W-:Y:S01]  /*3a80*/  FMNMX.FTZ R8, R43, R8, !PT ;  /* 0x000000082b087209 */ /* 0x000fe20007810000 */
[----:B------:R-:W-:Y:S01]  /*3a90*/  UIADD3 UR21, UR26, 0x1715609d, URZ ;  /* 0x1715609d1a157890 */ /* 0x000fe2000fffe03f */
        /* <DEDUP_REMOVED lines=12> */
[----:B------:R-:W-:Y:S02]  /*3b60*/  LOP3.LUT R131, R0, UR26, RZ, 0x3c, !PT ;  /* 0x0000001a00837c12 */ /* 0x000fe4000f8e3cff */
[----:B------:R-:W-:Y:S02]  /*3b70*/  FMNMX.FTZ R10, R20, R9, !PT ;  /* 0x00000009140a7209 */ /* 0x000fe40007810000 */
[----:B------:R-:W-:-:S02]  /*3b80*/  LOP3.LUT R114, R117, R131, RZ, 0x3c, !PT ;  /* 0x0000008375727212 */ /* 0x000fc400078e3cff */
[----:B------:R-:W-:Y:S01]  /*3b90*/  LEA R126, R4, UR4, 0x1 ;  /* 0x00000004047e7c11 */ /* 0x000fe2000f8e08ff */
[----:B------:R-:W1:Y:S01]  /*3ba0*/  SHFL.BFLY PT, R11, R10, 0x2, 0x1f ;  /* 0x0c401f000a0b7f89 */ /* 0x000e6200000e0000 */
[----:B------:R-:W-:Y:S01]  /*3bb0*/  LEA R147, R147, UR12, 0x10 ;  /* 0x0000000c93937c11 */ /* 0x000fe2000f8e80ff */
[----:B------:R-:W-:Y:S01]  /*3bc0*/  IMAD.WIDE.U32 R114, R114, -0x2daee0ad, RZ ;  /* 0xd2511f5372727825 */ /* 0x000fe200078e00ff */
[----:B------:R-:W-:Y:S01]  /*3bd0*/  UIADD3 UR4, UR5, 0x1, URZ ;  /* 0x0000000105047890 */ /* 0x000fe2000fffe03f */
[----:B------:R-:W-:Y:S02]  /*3be0*/  LDSM.16.MT88.4 R56, [R126+0x6000] ;  /* 0x006000007e38783b */ /* 0x000fe40000004200 */
[----:B------:R-:W-:Y:S01]  /*3bf0*/  IMAD R124, R3, 0x2, R126 ;  /* 0x00000002037c7824 */ /* 0x000fe200078e027e */
[----:B------:R-:W-:Y:S01]  /*3c00*/  LOP3.LUT R138, R115, UR36, R68, 0x96, !PT ;  /* 0x00000024738a7c12 */ /* 0x000fe2000f8e9644 */
[----:B------:R-:W-:Y:S01]  /*3c10*/  LDSM.16.MT88.4 R72, [R126+0x7000] ;  /* 0x007000007e48783b */ /* 0x000fe20000004200 */
[----:B------:R-:W-:-:S03]  /*3c20*/  ULOP3.LUT UR4, UR4, UR27, URZ, 0x3c, !UPT ;  /* 0x0000001b04047292 */ /* 0x000fc6000f8e3c3f */
[----:B------:R-:W-:Y:S01]  /*3c30*/  IMAD.WIDE.U32 R138, R138, -0x326172a9, RZ ;  /* 0xcd9e8d578a8a7825 */ /* 0x000fe200078e00ff */
[----:B------:R-:W-:Y:S02]  /*3c40*/  LDSM.16.MT88.4 R64, [R124+0x6000] ;  /* 0x006000007c40783b */ /* 0x000fe40000004200 */
[----:B------:R-:W-:Y:S01]  /*3c50*/  LOP3.LUT R68, R69, UR4, RZ, 0x3c, !PT ;  /* 0x0000000445447c12 */ /* 0x000fe2000f8e3cff */
[----:B------:R-:W-:Y:S01]  /*3c60*/  ULDC.64 UR4, c[0x0][0x2a8] ;  /* 0x0000aa0000047ab9 */ /* 0x000fe20000000a00 */
[----:B-1----:R-:W-:Y:S02]  /*3c70*/  FMNMX.FTZ R11, R10, R11, !PT ;  /* 0x0000000b0a0b7209 */ /* 0x002fe40007810000 */
[----:B------:R-:W-:-:S03]  /*3c80*/  FMNMX.FTZ R10, R23, R12, !PT ;  /* 0x0000000c170a7209 */ /* 0x000fc60007810000 */
[----:B------:R-:W1:Y:S01]  /*3c90*/  SHFL.BFLY PT, R8, R11, 0x1, 0x1f ;  /* 0x0c201f000b087f89 */ /* 0x000e6200000e0000 */
[----:B------:R-:W-:-:S05]  /*3ca0*/  FMNMX.FTZ R9, R21, R10, !PT ;  /* 0x0000000a15097209 */ /* 0x000fca0007810000 */
[----:B------:R-:W2:Y:S01]  /*3cb0*/  SHFL.BFLY PT, R10, R9, 0x2, 0x1f ;  /* 0x0c401f00090a7f89 */ /* 0x000ea200000e0000 */
[----:B-1----:R-:W-:Y:S02]  /*3cc0*/  FMNMX.FTZ R0, R11, R8, !PT ;  /* 0x000000080b007209 */ /* 0x002fe40007810000 */
[----:B------:R-:W-:Y:S02]  /*3cd0*/  LOP3.LUT R8, R69, UR7, RZ, 0x3c, !PT ;  /* 0x0000000745087c12 */ /* 0x000fe4000f8e3cff */
[C---:B------:R-:W-:Y:S01]  /*3ce0*/  FSETP.NEU.FTZ.AND P1, PT, R0.reuse, -INF , PT ;  /* 0xff8000000000780b */ /* 0x040fe20003f3d000 */
[----:B------:R-:W-:Y:S01]  /*3cf0*/  FMUL.FTZ R151, R0, UR6 ;  /* 0x0000000600977c20 */ /* 0x000fe20008410000 */
[----:B--2---:R-:W-:Y:S01]  /*3d00*/  FMNMX.FTZ R9, R9, R10, !PT ;  /* 0x0000000a09097209 */ /* 0x004fe20007810000 */
[----:B------:R-:W-:-:S03]  /*3d10*/  IMAD.WIDE.U32 R112, R8, -0x326172a9, RZ ;  /* 0xcd9e8d5708707825 */ /* 0x000fc600078e00ff */
[----:B------:R-:W-:Y:S02]  /*3d20*/  FSEL R151, R151, RZ, P1 ;  /* 0x000000ff97977208 */ /* 0x000fe40000800000 */
[----:B------:R-:W-:Y:S02]  /*3d30*/  LOP3.LUT R8, R113, UR37, R116, 0x96, !PT ;  /* 0x0000002571087c12 */ /* 0x000fe4000f8e9674 */
[----:B------:R-:W-:Y:S01]  /*3d40*/  LOP3.LUT R112, R139, UR35, R112, 0x96, !PT ;  /* 0x000000238b707c12 */ /* 0x000fe2000f8e9670 */
[--C-:B------:R-:W-:Y:S01]  /*3d50*/  FFMA.FTZ R145, R2, UR6, -R151.reuse ;  /* 0x0000000602917c23 */ /* 0x100fe20008010897 */
[----:B------:R-:W-:Y:S01]  /*3d60*/  FFMA.FTZ R146, R146, UR6, -R151 ;  /* 0x0000000692927c23 */ /* 0x000fe20008010897 */
[----:B------:R-:W1:Y:S01]  /*3d70*/  SHFL.BFLY PT, R2, R9, 0x1, 0x1f ;  /* 0x0c201f0009027f89 */ /* 0x000e6200000e0000 */
[----:B------:R-:W-:-:S04]  /*3d80*/  IMAD.WIDE.U32 R154, R8, -0x2daee0ad, RZ ;  /* 0xd2511f53089a7825 */ /* 0x000fc800078e00ff */
[--C-:B------:R-:W-:Y:S01]  /*3d90*/  FFMA.FTZ R141, R30, UR6, -R151.reuse ;  /* 0x000000061e8d7c23 */ /* 0x100fe20008010897 */
[----:B------:R-:W-:Y:S01]  /*3da0*/  FFMA.FTZ R100, R18, UR6, -R151 ;  /* 0x0000000612647c23 */ /* 0x000fe20008010897 */
[----:B------:R-:W-:Y:S01]  /*3db0*/  MUFU.EX2 R145, R145 ;  /* 0x0000009100917308 */ /* 0x000fe20000000800 */
[----:B------:R-:W-:Y:S01]  /*3dc0*/  IMAD.WIDE.U32 R112, R112, -0x2daee0ad, RZ ;  /* 0xd2511f5370707825 */ /* 0x000fe200078e00ff */
[----:B------:R-:W-:-:S03]  /*3dd0*/  LOP3.LUT R8, R155, UR34, R114, 0x96, !PT ;  /* 0x000000229b087c12 */ /* 0x000fc6000f8e9672 */
[--C-:B------:R-:W-:Y:S01]  /*3de0*/  FFMA.FTZ R98, R98, UR6, -R151.reuse ;  /* 0x0000000662627c23 */ /* 0x100fe20008010897 */
[--C-:B------:R-:W-:Y:S01]  /*3df0*/  FFMA.FTZ R95, R6, UR6, -R151.reuse ;  /* 0x00000006065f7c23 */ /* 0x100fe20008010897 */
[--C-:B------:R-:W-:Y:S01]  /*3e00*/  FFMA.FTZ R94, R94, UR6, -R151.reuse ;  /* 0x000000065e5e7c23 */ /* 0x100fe20008010897 */
[----:B------:R-:W-:Y:S01]  /*3e10*/  LOP3.LUT R154, R113, UR28, R154, 0x96, !PT ;  /* 0x0000001c719a7c12 */ /* 0x000fe2000f8e969a */
[----:B------:R-:W-:Y:S01]  /*3e20*/  IMAD.WIDE.U32 R108, R8, -0x326172a9, RZ ;  /* 0xcd9e8d57086c7825 */ /* 0x000fe200078e00ff */
[----:B------:R-:W2:Y:S03]  /*3e30*/  MUFU.EX2 R146, R146 ;  /* 0x0000009200927308 */ /* 0x000ea60000000800 */
[--C-:B------:R-:W-:Y:S01]  /*3e40*/  FFMA.FTZ R89, R28, UR6, -R151.reuse ;  /* 0x000000061c597c23 */ /* 0x100fe20008010897 */
[----:B------:R-:W-:Y:S01]  /*3e50*/  FFMA.FTZ R119, R76, UR6, -R151 ;  /* 0x000000064c777c23 */ /* 0x000fe20008010897 */
[----:B------:R-:W-:Y:S01]  /*3e60*/  IMAD.WIDE.U32 R154, R154, -0x326172a9, RZ ;  /* 0xcd9e8d579a9a7825 */ /* 0x000fe200078e00ff */
[----:B------:R-:W-:-:S03]  /*3e70*/  LOP3.LUT R8, R109, UR33, R138, 0x96, !PT ;  /* 0x000000216d087c12 */ /* 0x000fc6000f8e968a */
[--C-:B------:R-:W-:Y:S01]  /*3e80*/  FFMA.FTZ R118, R46, UR6, -R151.reuse ;  /* 0x000000062e767c23 */ /* 0x100fe20008010897 */
[----:B------:R-:W-:Y:S01]  /*3e90*/  FFMA.FTZ R184, R20, UR6, -R151 ;  /* 0x0000000614b87c23 */ /* 0x000fe20008010897 */
[----:B------:R-:W-:Y:S01]  /*3ea0*/  LOP3.LUT R108, R155, UR25, R108, 0x96, !PT ;  /* 0x000000199b6c7c12 */ /* 0x000fe2000f8e966c */
[----:B------:R-:W-:Y:S01]  /*3eb0*/  IMAD.WIDE.U32 R10, R8, -0x2daee0ad, RZ ;  /* 0xd2511f53080a7825 */ /* 0x000fe200078e00ff */
[----:B------:R-:W-:Y:S01]  /*3ec0*/  MUFU.EX2 R141, R141 ;  /* 0x0000008d008d7308 */ /* 0x000fe20000000800 */
[----:B-1----:R-:W-:Y:S02]  /*3ed0*/  FMNMX.FTZ R2, R9, R2, !PT ;  /* 0x0000000209027209 */ /* 0x002fe40007810000 */
[----:B------:R-:W-:Y:S01]  /*3ee0*/  IMAD.WIDE.U32 R108, R108, -0x2daee0ad, RZ ;  /* 0xd2511f536c6c7825 */ /* 0x000fe200078e00ff */
[----:B------:R-:W-:Y:S02]  /*3ef0*/  LOP3.LUT R112, R11, UR24, R112, 0x96, !PT ;  /* 0x000000180b707c12 */ /* 0x000fe4000f8e9670 */
[C---:B------:R-:W-:Y:S01]  /*3f00*/  FSETP.NEU.FTZ.AND P1, PT, R2.reuse, -INF , PT ;  /* 0xff8000000200780b */ /* 0x040fe20003f3d000 */
[----:B------:R-:W-:Y:S01]  /*3f10*/  FMUL.FTZ R150, R2, UR6 ;  /* 0x0000000602967c20 */ /* 0x000fe20008410000 */
[----:B------:R-:W-:Y:S01]  /*3f20*/  LOP3.LUT R110, R109, UR20, R10, 0x96, !PT ;  /* 0x000000146d6e7c12 */ /* 0x000fe2000f8e960a */
[----:B------:R-:W-:Y:S01]  /*3f30*/  IMAD.WIDE.U32 R112, R112, -0x326172a9, RZ ;  /* 0xcd9e8d5770707825 */ /* 0x000fe200078e00ff */
[----:B------:R-:W-:Y:S01]  /*3f40*/  MUFU.EX2 R100, R100 ;  /* 0x0000006400647308 */ /* 0x000fe20000000800 */
[----:B--2---:R-:W-:-:S02]  /*3f50*/  F2FP.F16.F32.PACK_AB R90, R145, R146 ;  /* 0x00000092915a723e */ /* 0x004fc400000000ff */
[----:B------:R-:W-:Y:S01]  /*3f60*/  FSEL R150, R150, RZ, P1 ;  /* 0x000000ff96967208 */ /* 0x000fe20000800000 */
[----:B------:R-:W-:Y:S01]  /*3f70*/  IMAD.WIDE.U32 R110, R110, -0x326172a9, RZ ;  /* 0xcd9e8d576e6e7825 */ /* 0x000fe200078e00ff */
[----:B------:R-:W-:Y:S02]  /*3f80*/  LOP3.LUT R154, R113, UR21, R154, 0x96, !PT ;  /* 0x00000015719a7c12 */ /* 0x000fe4000f8e969a */
[----:B------:R-:W-:Y:S01]  /*3f90*/  PRMT R87, R90, 0x7632, R87 ;  /* 0x000076325a577816 */ /* 0x000fe20000000057 */
[--C-:B------:R-:W-:Y:S01]  /*3fa0*/  FFMA.FTZ R149, R149, UR6, -R150.reuse ;  /* 0x0000000695957c23 */ /* 0x100fe20008010896 */
[--C-:B------:R-:W-:Y:S01]  /*3fb0*/  FFMA.FTZ R148, R29, UR6, -R150.reuse ;  /* 0x000000061d947c23 */ /* 0x100fe20008010896 */
[--C-:B------:R-:W-:Y:S01]  /*3fc0*/  FFMA.FTZ R152, R7, UR6, -R150.reuse ;  /* 0x0000000607987c23 */ /* 0x100fe20008010896 */
[----:B------:R-:W-:Y:S01]  /*3fd0*/  FFMA.FTZ R101, R101, UR6, -R150 ;  /* 0x0000000665657c23 */ /* 0x000fe20008010896 */
[----:B------:R-:W-:Y:S01]  /*3fe0*/  LOP3.LUT R11, R111, UR18, R112, 0x96, !PT ;  /* 0x000000126f0b7c12 */ /* 0x000fe2000f8e9670 */
[--C-:B------:R-:W-:Y:S01]  /*3ff0*/  FFMA.FTZ R99, R99, UR6, -R150.reuse ;  /* 0x0000000663637c23 */ /* 0x100fe20008010896 */
[----:B------:R-:W-:Y:S01]  /*4000*/  MUFU.EX2 R149, R149 ;  /* 0x0000009500957308 */ /* 0x000fe20000000800 */
[----:B------:R-:W-:Y:S01]  /*4010*/  LOP3.LUT R9, R110, 0xffff, RZ, 0xc0, !PT ;  /* 0x0000ffff6e097812 */ /* 0x000fe200078ec0ff */
[--C-:B------:R-:W-:Y:S01]  /*4020*/  FFMA.FTZ R96, R19, UR6, -R150.reuse ;  /* 0x0000000613607c23 */ /* 0x100fe20008010896 */
[----:B------:R-:W-:Y:S01]  /*4030*/  LOP3.LUT R13, R11, 0xffff, RZ, 0xc0, !PT ;  /* 0x0000ffff0b0d7812 */ /* 0x000fe200078ec0ff */
[--C-:B------:R-:W-:Y:S01]  /*4040*/  FFMA.FTZ R88, R5, UR6, -R150.reuse ;  /* 0x0000000605587c23 */ /* 0x100fe20008010896 */
[----:B------:R-:W-:Y:S01]  /*4050*/  LOP3.LUT R18, R11, 0xff, RZ, 0xc0, !PT ;  /* 0x000000ff0b127812 */ /* 0x000fe200078ec0ff */
[----:B------:R-:W-:Y:S01]  /*4060*/  IMAD.WIDE.U32 R154, R154, -0x2daee0ad, RZ ;  /* 0xd2511f539a9a7825 */ /* 0x000fe200078e00ff */
[----:B------:R-:W-:Y:S01]  /*4070*/  SHF.R.U32.HI R13, RZ, 0x8, R13 ;  /* 0x00000008ff0d7819 */ /* 0x000fe2000001160d */
[----:B------:R-:W1:Y:S01]  /*4080*/  MUFU.EX2 R148, R148 ;  /* 0x0000009400947308 */ /* 0x000e620000000800 */
[----:B------:R-:W-:Y:S01]  /*4090*/  SHF.R.U32.HI R16, RZ, 0x10, R11 ;  /* 0x00000010ff107819 */ /* 0x000fe2000001160b */
[--C-:B------:R-:W-:Y:S01]  /*40a0*/  FFMA.FTZ R93, R93, UR6, -R150.reuse ;  /* 0x000000065d5d7c23 */ /* 0x100fe20008010896 */
[----:B------:R-:W-:Y:S01]  /*40b0*/  PRMT R18, R18, 0x5410, R13 ;  /* 0x0000541012127816 */ /* 0x000fe2000000000d */
[--C-:B------:R-:W-:Y:S01]  /*40c0*/  FFMA.FTZ R144, R43, UR6, -R150.reuse ;  /* 0x000000062b907c23 */ /* 0x100fe20008010896 */
[----:B------:R-:W-:Y:S01]  /*40d0*/  SHF.R.U32.HI R11, RZ, 0x18, R11 ;  /* 0x00000018ff0b7819 */ /* 0x000fe2000001160b */
[----:B------:R-:W-:Y:S01]  /*40e0*/  FFMA.FTZ R143, R45, UR6, -R150 ;  /* 0x000000062d8f7c23 */ /* 0x000fe20008010896 */
[----:B------:R-:W-:Y:S01]  /*40f0*/  LOP3.LUT R16, R16, 0xff, RZ, 0xc0, !PT ;  /* 0x000000ff10107812 */ /* 0x000fe200078ec0ff */
[----:B------:R-:W-:Y:S01]  /*4100*/  MUFU.EX2 R152, R152 ;  /* 0x0000009800987308 */ /* 0x000fe20000000800 */
[----:B------:R-:W-:Y:S01]  /*4110*/  SHF.R.U32.HI R12, RZ, 0x10, R110 ;  /* 0x00000010ff0c7819 */ /* 0x000fe2000001166e */
[--C-:B------:R-:W-:Y:S01]  /*4120*/  FFMA.FTZ R123, R41, UR6, -R150.reuse ;  /* 0x00000006297b7c23 */ /* 0x100fe20008010896 */
[----:B------:R-:W-:Y:S01]  /*4130*/  PRMT R16, R16, 0x5410, R11 ;  /* 0x0000541010107816 */ /* 0x000fe2000000000b */
[--C-:B------:R-:W-:Y:S01]  /*4140*/  FFMA.FTZ R122, R39, UR6, -R150.reuse ;  /* 0x00000006277a7c23 */ /* 0x100fe20008010896 */
[----:B------:R-:W-:Y:S01]  /*4150*/  HSET2.LE.AND R18, R18, R147, PT ;  /* 0x0000009312127233 */ /* 0x000fe20003803000 */
[--C-:B------:R-:W-:Y:S01]  /*4160*/  FFMA.FTZ R121, R37, UR6, -R150.reuse ;  /* 0x0000000625797c23 */ /* 0x100fe20008010896 */
[----:B------:R-:W-:Y:S01]  /*4170*/  LOP3.LUT R14, R110, 0xff, RZ, 0xc0, !PT ;  /* 0x000000ff6e0e7812 */ /* 0x000fe200078ec0ff */
[----:B------:R-:W2:Y:S01]  /*4180*/  MUFU.EX2 R101, R101 ;  /* 0x0000006500657308 */ /* 0x000ea20000000800 */
[----:B-1----:R-:W-:Y:S01]  /*4190*/  F2FP.F16.F32.PACK_AB R92, R148, R149 ;  /* 0x00000095945c723e */ /* 0x002fe200000000ff */
[--C-:B------:R-:W-:Y:S01]  /*41a0*/  FFMA.FTZ R120, R25, UR6, -R150.reuse ;  /* 0x0000000619787c23 */ /* 0x100fe20008010896 */
[----:B------:R-:W-:Y:S01]  /*41b0*/  SHF.R.U32.HI R9, RZ, 0x8, R9 ;  /* 0x00000008ff097819 */ /* 0x000fe20000011609 */
[----:B------:R-:W-:Y:S01]  /*41c0*/  FFMA.FTZ R185, R21, UR6, -R150 ;  /* 0x0000000615b97c23 */ /* 0x000fe20008010896 */
[----:B------:R-:W-:Y:S01]  /*41d0*/  PRMT R91, R92, 0x7632, R91 ;  /* 0x000076325c5b7816 */ /* 0x000fe2000000005b */
[----:B------:R-:W-:Y:S01]  /*41e0*/  FADD.FTZ R149, R149, R148 ;  /* 0x0000009495957221 */ /* 0x000fe20000010000 */
[----:B------:R-:W-:Y:S01]  /*41f0*/  SHF.R.U32.HI R15, RZ, 0x18, R110 ;  /* 0x00000018ff0f7819 */ /* 0x000fe2000001166e */
[----:B------:R-:W-:Y:S01]  /*4200*/  MUFU.EX2 R99, R99 ;  /* 0x0000006300637308 */ /* 0x000fe20000000800 */
[----:B------:R-:W-:-:S02]  /*4210*/  LOP3.LUT R12, R12, 0xff, RZ, 0xc0, !PT ;  /* 0x000000ff0c0c7812 */ /* 0x000fc400078ec0ff */
[----:B------:R-:W-:Y:S02]  /*4220*/  PRMT R5, R92, 0x5410, R91 ;  /* 0x000054105c057816 */ /* 0x000fe4000000005b */
[----:B------:R-:W-:Y:S02]  /*4230*/  F2FP.F16.F32.PACK_AB R35, R100, R141 ;  /* 0x0000008d6423723e */ /* 0x000fe400000000ff */
[----:B------:R-:W-:Y:S01]  /*4240*/  PRMT R14, R14, 0x5410, R9 ;  /* 0x000054100e0e7816 */ /* 0x000fe20000000009 */
[----:B------:R-:W1:Y:S01]  /*4250*/  MUFU.EX2 R96, R96 ;  /* 0x0000006000607308 */ /* 0x000e620000000800 */
[C---:B--2---:R-:W-:Y:S01]  /*4260*/  F2FP.F16.F32.PACK_AB R86, R101.reuse, R152 ;  /* 0x000000986556723e */ /* 0x044fe200000000ff */
[----:B------:R-:W-:Y:S01]  /*4270*/  FADD.FTZ R152, R152, R149 ;  /* 0x0000009598987221 */ /* 0x000fe20000010000 */
[----:B------:R-:W-:Y:S02]  /*4280*/  PRMT R12, R12, 0x5410, R15 ;  /* 0x000054100c0c7816 */ /* 0x000fe4000000000f */
[----:B------:R-:W-:Y:S01]  /*4290*/  HSET2.LE.AND R49, R16, R147, PT ;  /* 0x0000009310317233 */ /* 0x000fe20003803000 */
[----:B------:R-:W-:Y:S01]  /*42a0*/  FADD.FTZ R152, R101, R152 ;  /* 0x0000009865987221 */ /* 0x000fe20000010000 */
[----:B------:R-:W-:Y:S01]  /*42b0*/  LOP3.LUT R48, R18, R5, RZ, 0xc0, !PT ;  /* 0x0000000512307212 */ /* 0x000fe200078ec0ff */
[----:B------:R-:W-:Y:S01]  /*42c0*/  MUFU.EX2 R98, R98 ;  /* 0x0000006200627308 */ /* 0x000fe20000000800 */
[----:B------:R-:W2:Y:S01]  /*42d0*/  LDSM.16.MT88.4 R16, [R126+0x6400] ;  /* 0x006400007e10783b */ /* 0x000ea20000004200 */
[----:B------:R-:W-:-:S02]  /*42e0*/  LOP3.LUT R9, R154, 0xffff, RZ, 0xc0, !PT ;  /* 0x0000ffff9a097812 */ /* 0x000fc400078ec0ff */
[----:B------:R-:W-:Y:S02]  /*42f0*/  PRMT R85, R86, 0x7632, R85 ;  /* 0x0000763256557816 */ /* 0x000fe40000000055 */
[----:B------:R-:W-:Y:S02]  /*4300*/  PRMT R34, R35, 0x7632, R34 ;  /* 0x0000763223227816 */ /* 0x000fe40000000022 */
[----:B------:R-:W3:Y:S01]  /*4310*/  MUFU.EX2 R95, R95 ;  /* 0x0000005f005f7308 */ /* 0x000ee20000000800 */
[--C-:B------:R-:W-:Y:S02]  /*4320*/  HSET2.LE.AND R14, R14, R147.reuse, PT ;  /* 0x000000930e0e7233 */ /* 0x100fe40003803000 */
[----:B------:R-:W-:Y:S02]  /*4330*/  HSET2.LE.AND R12, R12, R147, PT ;  /* 0x000000930c0c7233 */ /* 0x000fe40003803000 */
[----:B------:R-:W-:Y:S02]  /*4340*/  LOP3.LUT R10, R154, 0xff, RZ, 0xc0, !PT ;  /* 0x000000ff9a0a7812 */ /* 0x000fe400078ec0ff */
[----:B------:R-:W-:Y:S01]  /*4350*/  SHF.R.U32.HI R9, RZ, 0x8, R9 ;  /* 0x00000008ff097819 */ /* 0x000fe20000011609 */
[----:B------:R-:W-:Y:S01]  /*4360*/  MUFU.EX2 R94, R94 ;  /* 0x0000005e005e7308 */ /* 0x000fe20000000800 */
[----:B------:R-:W-:-:S02]  /*4370*/  PRMT R4, R90, 0x5410, R87 ;  /* 0x000054105a047816 */ /* 0x000fc40000000057 */
[----:B------:R-:W-:Y:S02]  /*4380*/  PRMT R5, R86, 0x5410, R85 ;  /* 0x0000541056057816 */ /* 0x000fe40000000055 */
[----:B------:R-:W-:Y:S02]  /*4390*/  PRMT R51, R35, 0x5410, R34 ;  /* 0x0000541023337816 */ /* 0x000fe40000000022 */
[----:B------:R-:W-:Y:S01]  /*43a0*/  LOP3.LUT R7, R155, UR19, R108, 0x96, !PT ;  /* 0x000000139b077c12 */ /* 0x000fe2000f8e966c */
[----:B------:R-:W-:Y:S01]  /*43b0*/  MUFU.EX2 R93, R93 ;  /* 0x0000005d005d7308 */ /* 0x000fe20000000800 */
[----:B------:R-:W-:Y:S02]  /*43c0*/  PRMT R10, R10, 0x5410, R9 ;  /* 0x000054100a0a7816 */ /* 0x000fe40000000009 */
[----:B------:R-:W-:Y:S02]  /*43d0*/  LOP3.LUT R49, R49, R4, RZ, 0xc0, !PT ;  /* 0x0000000431317212 */ /* 0x000fe400078ec0ff */
[----:B------:R-:W-:-:S02]  /*43e0*/  LOP3.LUT R50, R14, R5, RZ, 0xc0, !PT ;  /* 0x000000050e327212 */ /* 0x000fc400078ec0ff */
[----:B------:R-:W-:Y:S01]  /*43f0*/  LOP3.LUT R51, R12, R51, RZ, 0xc0, !PT ;  /* 0x000000330c337212 */ /* 0x000fe200078ec0ff */
[----:B------:R-:W4:Y:S01]  /*4400*/  MUFU.EX2 R88, R88 ;  /* 0x0000005800587308 */ /* 0x000f220000000800 */
[C---:B------:R-:W-:Y:S01]  /*4410*/  LOP3.LUT R9, R7.reuse, 0xffff, RZ, 0xc0, !PT ;  /* 0x0000ffff07097812 */ /* 0x040fe200078ec0ff */
[----:B------:R-:W5:Y:S01]  /*4420*/  LDSM.16.MT88.4 R12, [R124+0x6400] ;  /* 0x006400007c0c783b */ /* 0x000f620000004200 */
[----:B------:R-:W-:Y:S02]  /*4430*/  LOP3.LUT R8, R7, 0xff, RZ, 0xc0, !PT ;  /* 0x000000ff07087812 */ /* 0x000fe400078ec0ff */
[----:B------:R-:W-:Y:S01]  /*4440*/  SHF.R.U32.HI R9, RZ, 0x8, R9 ;  /* 0x00000008ff097819 */ /* 0x000fe20000011609 */
[----:B------:R-:W-:Y:S01]  /*4450*/  HMMA.16816.F32 R52, R48, R56, RZ ;  /* 0x000000383034723c */ /* 0x000fe200000018ff */
[----:B------:R-:W-:Y:S01]  /*4460*/  SHF.R.U32.HI R6, RZ, 0x10, R154 ;  /* 0x00000010ff067819 */ /* 0x000fe2000001169a */
[----:B------:R-:W2:Y:S01]  /*4470*/  MUFU.EX2 R89, R89 ;  /* 0x0000005900597308 */ /* 0x000ea20000000800 */
[----:B------:R-:W-:-:S02]  /*4480*/  SHF.R.U32.HI R60, RZ, 0x10, R7 ;  /* 0x00000010ff3c7819 */ /* 0x000fc40000011607 */
[----:B-1----:R-:W-:Y:S01]  /*4490*/  F2FP.F16.F32.PACK_AB R26, R96, R99 ;  /* 0x00000063601a723e */ /* 0x002fe200000000ff */
[----:B------:R-:W-:Y:S01]  /*44a0*/  HMMA.16816.F32 R56, R48, R58, RZ ;  /* 0x0000003a3038723c */ /* 0x000fe200000018ff */
[----:B------:R-:W-:Y:S01]  /*44b0*/  PRMT R8, R8, 0x5410, R9 ;  /* 0x0000541008087816 */ /* 0x000fe20000000009 */
[----:B------:R-:W-:Y:S01]  /*44c0*/  FADD.FTZ R99, R99, R152 ;  /* 0x0000009863637221 */ /* 0x000fe20000010000 */
[----:B------:R-:W-:Y:S01]  /*44d0*/  SHF.R.U32.HI R11, RZ, 0x18, R154 ;  /* 0x00000018ff0b7819 */ /* 0x000fe2000001169a */
[----:B------:R-:W-:Y:S01]  /*44e0*/  MUFU.EX2 R144, R144 ;  /* 0x0000009000907308 */ /* 0x000fe20000000800 */
[----:B------:R-:W-:Y:S01]  /*44f0*/  LOP3.LUT R6, R6, 0xff, RZ, 0xc0, !PT ;  /* 0x000000ff06067812 */ /* 0x000fe200078ec0ff */
[----:B------:R-:W-:Y:S01]  /*4500*/  FADD.FTZ R96, R96, R99 ;  /* 0x0000006360607221 */ /* 0x000fe20000010000 */
[----:B------:R-:W-:Y:S02]  /*4510*/  SHF.R.U32.HI R7, RZ, 0x18, R7 ;  /* 0x00000018ff077819 */ /* 0x000fe40000011607 */
[----:B------:R-:W-:-:S02]  /*4520*/  LOP3.LUT R60, R60, 0xff, RZ, 0xc0, !PT ;  /* 0x000000ff3c3c7812 */ /* 0x000fc400078ec0ff */
[----:B------:R-:W-:Y:S01]  /*4530*/  PRMT R27, R26, 0x7632, R27 ;  /* 0x000076321a1b7816 */ /* 0x000fe2000000001b */
[----:B------:R-:W1:Y:S01]  /*4540*/  MUFU.EX2 R143, R143 ;  /* 0x0000008f008f7308 */ /* 0x000e620000000800 */
[----:B---3--:R-:W-:Y:S02]  /*4550*/  F2FP.F16.F32.PACK_AB R33, R95, R98 ;  /* 0x000000625f21723e */ /* 0x008fe400000000ff */
[----:B----4-:R-:W-:Y:S01]  /*4560*/  F2FP.F16.F32.PACK_AB R28, R88, R93 ;  /* 0x0000005d581c723e */ /* 0x010fe200000000ff */
[----:B------:R-:W-:Y:S01]  /*4570*/  FADD.FTZ R93, R93, R96 ;  /* 0x000000605d5d7221 */ /* 0x000fe20000010000 */
[----:B--2---:R-:W-:Y:S02]  /*4580*/  F2FP.F16.F32.PACK_AB R31, R89, R94 ;  /* 0x0000005e591f723e */ /* 0x004fe400000000ff */
[----:B------:R-:W-:Y:S01]  /*4590*/  PRMT R6, R6, 0x5410, R11 ;  /* 0x0000541006067816 */ /* 0x000fe2000000000b */
[----:B------:R-:W-:Y:S01]  /*45a0*/  MUFU.EX2 R119, R119 ;  /* 0x0000007700777308 */ /* 0x000fe20000000800 */
[----:B------:R-:W-:Y:S01]  /*45b0*/  PRMT R60, R60, 0x5410, R7 ;  /* 0x000054103c3c7816 */ /* 0x000fe20000000007 */
[----:B------:R-:W-:Y:S01]  /*45c0*/  FADD.FTZ R93, R88, R93 ;  /* 0x0000005d585d7221 */ /* 0x000fe20000010000 */
[----:B------:R-:W-:-:S02]  /*45d0*/  HSET2.LE.AND R8, R8, R147, PT ;  /* 0x0000009308087233 */ /* 0x000fc40003803000 */
[----:B------:R-:W-:Y:S02]  /*45e0*/  PRMT R5, R26, 0x5410, R27 ;  /* 0x000054101a057816 */ /* 0x000fe4000000001b */
[----:B------:R-:W-:Y:S01]  /*45f0*/  PRMT R32, R33, 0x7632, R32 ;  /* 0x0000763221207816 */ /* 0x000fe20000000020 */
[----:B------:R-:W2:Y:S01]  /*4600*/  MUFU.EX2 R118, R118 ;  /* 0x0000007600767308 */ /* 0x000ea20000000800 */
[----:B------:R-:W-:Y:S02]  /*4610*/  PRMT R29, R28, 0x7632, R29 ;  /* 0x000076321c1d7816 */ /* 0x000fe4000000001d */
[----:B------:R-:W-:Y:S02]  /*4620*/  PRMT R30, R31, 0x7632, R30 ;  /* 0x000076321f1e7816 */ /* 0x000fe4000000001e */
[----:B------:R-:W-:Y:S02]  /*4630*/  LOP3.LUT R8, R8, R5, RZ, 0xc0, !PT ;  /* 0x0000000508087212 */ /* 0x000fe400078ec0ff */
[--C-:B------:R-:W-:Y:S01]  /*4640*/  HSET2.LE.AND R9, R60, R147.reuse, PT ;  /* 0x000000933c097233 */ /* 0x100fe20003803000 */
[----:B------:R-:W-:Y:S01]  /*4650*/  MUFU.EX2 R123, R123 ;  /* 0x0000007b007b7308 */ /* 0x000fe20000000800 */
[--C-:B------:R-:W-:Y:S01]  /*4660*/  HSET2.LE.AND R10, R10, R147.reuse, PT ;  /* 0x000000930a0a7233 */ /* 0x100fe20003803000 */
[----:B------:R-:W-:Y:S01]  /*4670*/  HMMA.16816.F32 R60, R48, R64, RZ ;  /* 0x00000040303c723c */ /* 0x000fe200000018ff */
[----:B------:R-:W-:-:S02]  /*4680*/  HSET2.LE.AND R6, R6, R147, PT ;  /* 0x0000009306067233 */ /* 0x000fc40003803000 */
[----:B------:R-:W-:Y:S02]  /*4690*/  PRMT R4, R33, 0x5410, R32 ;  /* 0x0000541021047816 */ /* 0x000fe40000000020 */
[----:B------:R-:W-:Y:S01]  /*46a0*/  PRMT R5, R28, 0x5410, R29 ;  /* 0x000054101c057816 */ /* 0x000fe2000000001d */
[----:B------:R-:W-:Y:S01]  /*46b0*/  HMMA.16816.F32 R64, R48, R66, RZ ;  /* 0x000000423040723c */ /* 0x000fe200000018ff */
[----:B------:R-:W-:Y:S01]  /*46c0*/  PRMT R11, R31, 0x5410, R30 ;  /* 0x000054101f0b7816 */ /* 0x000fe2000000001e */
[----:B------:R-:W-:Y:S01]  /*46d0*/  MUFU.EX2 R122, R122 ;  /* 0x0000007a007a7308 */ /* 0x000fe20000000800 */
[----:B------:R-:W-:Y:S02]  /*46e0*/  LOP3.LUT R9, R9, R4, RZ, 0xc0, !PT ;  /* 0x0000000409097212 */ /* 0x000fe400078ec0ff */
[----:B------:R-:W-:Y:S02]  /*46f0*/  LOP3.LUT R10, R10, R5, RZ, 0xc0, !PT ;  /* 0x000000050a0a7212 */ /* 0x000fe400078ec0ff */
[----:B------:R-:W-:-:S02]  /*4700*/  LOP3.LUT R11, R6, R11, RZ, 0xc0, !PT ;  /* 0x0000000b060b7212 */ /* 0x000fc400078ec0ff */
[----:B------:R-:W3:Y:S01]  /*4710*/  LDSM.16.MT88.4 R4, [R126+0x7400] ;  /* 0x007400007e04783b */ /* 0x000ee20000004200 */
[----:B------:R-:W-:Y:S01]  /*4720*/  SHF.R.U32.HI R153, RZ, 0x10, R110 ;  /* 0x00000010ff997819 */ /* 0x000fe2000001166e */
[----:B------:R-:W-:Y:S03]  /*4730*/  MUFU.EX2 R121, R121 ;  /* 0x0000007900797308 */ /* 0x000fe60000000800 */
[----:B------:R-:W-:Y:S01]  /*4740*/  HMMA.16816.F32 R52, R8, R16, R52 ;  /* 0x000000100834723c */ /* 0x000fe20000001834 */
[----:B------:R-:W-:-:S04]  /*4750*/  LOP3.LUT R153, R153, 0xff, RZ, 0xc0, !PT ;  /* 0x000000ff99997812 */ /* 0x000fc800078ec0ff */
[----:B------:R-:W-:Y:S01]  /*4760*/  MUFU.EX2 R120, R120 ;  /* 0x0000007800787308 */ /* 0x000fe20000000800 */
[----:B------:R-:W-:Y:S01]  /*4770*/  HMMA.16816.F32 R56, R8, R18, R56 ;  /* 0x000000120838723c */ /* 0x000fe20000001838 */
[----:B------:R-:W-:-:S05]  /*4780*/  IMAD.WIDE.U32 R16, R68, -0x326172a9, RZ ;  /* 0xcd9e8d5744107825 */ /* 0x000fca00078e00ff */
[----:B------:R-:W-:Y:S01]  /*4790*/  LOP3.LUT R116, R17, UR37, R116, 0x96, !PT ;  /* 0x0000002511747c12 */ /* 0x000fe2000f8e9674 */
[----:B------:R-:W-:Y:S01]  /*47a0*/  HMMA.16816.F32 R68, R48, R72, RZ ;  /* 0x000000483044723c */ /* 0x000fe200000018ff */
[----:B------:R-:W-:Y:S01]  /*47b0*/  LOP3.LUT R16, R139, UR35, R16, 0x96, !PT ;  /* 0x000000238b107c12 */ /* 0x000fe2000f8e9610 */
[----:B------:R-:W-:Y:S02]  /*47c0*/  MUFU.EX2 R185, R185 ;  /* 0x000000b900b97308 */ /* 0x000fe40000000800 */
[----:B------:R-:W-:Y:S02]  /*47d0*/  IMAD.WIDE.U32 R116, R116, -0x2daee0ad, RZ ;  /* 0xd2511f5374747825 */ /* 0x000fe400078e00ff */
[----:B-----5:R-:W-:Y:S02]  /*47e0*/  HMMA.16816.F32 R60, R8, R12, R60 ;  /* 0x0000000c083c723c */ /* 0x020fe4000000183c */
[----:B------:R-:W-:Y:S01]  /*47f0*/  IMAD.WIDE.U32 R16, R16, -0x2daee0ad, RZ ;  /* 0xd2511f5310107825 */ /* 0x000fe200078e00ff */
[----:B------:R-:W-:-:S03]  /*4800*/  LOP3.LUT R114, R117, UR34, R114, 0x96, !PT ;  /* 0x0000002275727c12 */ /* 0x000fc6000f8e9672 */
[----:B------:R-:W-:Y:S01]  /*4810*/  FFMA.FTZ R117, R38, UR6, -R151 ;  /* 0x0000000626757c23 */ /* 0x000fe20008010897 */
[----:B------:R-:W-:Y:S01]  /*4820*/  MUFU.EX2 R184, R184 ;  /* 0x000000b800b87308 */ /* 0x000fe20000000800 */
[----:B------:R-:W-:Y:S01]  /*4830*/  HMMA.16816.F32 R64, R8, R14, R64 ;  /* 0x0000000e0840723c */ /* 0x000fe20000001840 */
[----:B------:R-:W-:Y:S01]  /*4840*/  LOP3.LUT R18, R17, UR28, R116, 0x96, !PT ;  /* 0x0000001c11127c12 */ /* 0x000fe2000f8e9674 */
[----:B------:R-:W-:-:S04]  /*4850*/  IMAD.WIDE.U32 R114, R114, -0x326172a9, RZ ;  /* 0xcd9e8d5772727825 */ /* 0x000fc800078e00ff */
[----:B------:R-:W-:Y:S01]  /*4860*/  FFMA.FTZ R116, R44, UR6, -R151 ;  /* 0x000000062c747c23 */ /* 0x000fe20008010897 */
[----:B------:R-:W-:Y:S01]  /*4870*/  IMAD.WIDE.U32 R18, R18, -0x326172a9, RZ ;  /* 0xcd9e8d5712127825 */ /* 0x000fe200078e00ff */
[C-C-:B------:R-:W-:Y:S01]  /*4880*/  LOP3.LUT R12, R115.reuse, UR33, R138.reuse, 0x96, !PT ;  /* 0x00000021730c7c12 */ /* 0x140fe2000f8e968a */
[----:B------:R-:W-:Y:S01]  /*4890*/  HMMA.16816.F32 R72, R48, R74, RZ ;  /* 0x0000004a3048723c */ /* 0x000fe200000018ff */
[----:B------:R-:W-:Y:S01]  /*48a0*/  LOP3.LUT R13, R115, UR33, R138, 0x96, !PT ;  /* 0x00000021730d7c12 */ /* 0x000fe2000f8e968a */
[----:B------:R-:W-:Y:S01]  /*48b0*/  MUFU.EX2 R117, R117 ;  /* 0x0000007500757308 */ /* 0x000fe20000000800 */
[C-C-:B------:R-:W-:Y:S02]  /*48c0*/  LOP3.LUT R14, R19.reuse, UR25, R114.reuse, 0x96, !PT ;  /* 0x00000019130e7c12 */ /* 0x140fe4000f8e9672 */
[----:B------:R-:W-:Y:S01]  /*48d0*/  LOP3.LUT R158, R19, UR25, R114, 0x96, !PT ;  /* 0x00000019139e7c12 */ /* 0x000fe2000f8e9672 */
[----:B------:R-:W-:Y:S01]  /*48e0*/  IMAD.WIDE.U32 R114, R12, -0x2daee0ad, RZ ;  /* 0xd2511f530c727825 */ /* 0x000fe200078e00ff */
[----:B---3--:R-:W-:Y:S03]  /*48f0*/  HMMA.16816.F32 R68, R8, R4, R68 ;  /* 0x000000040844723c */ /* 0x008fe60000001844 */
[----:B------:R-:W-:Y:S01]  /*4900*/  IMAD.WIDE.U32 R14, R14, -0x2daee0ad, RZ ;  /* 0xd2511f530e0e7825 */ /* 0x000fe200078e00ff */
[----:B------:R-:W3:Y:S03]  /*4910*/  MUFU.EX2 R116, R116 ;  /* 0x0000007400747308 */ /* 0x000ee60000000800 */
[----:B------:R-:W-:Y:S01]  /*4920*/  LOP3.LUT R4, R115, UR24, R16, 0x96, !PT ;  /* 0x0000001873047c12 */ /* 0x000fe2000f8e9610 */
[----:B------:R-:W-:Y:S01]  /*4930*/  IMAD R13, R13, -0x2daee0ad, RZ ;  /* 0xd2511f530d0d7824 */ /* 0x000fe200078e02ff */
[----:B------:R-:W-:Y:S01]  /*4940*/  LOP3.LUT R12, R15, UR20, R114, 0x96, !PT ;  /* 0x000000140f0c7c12 */ /* 0x000fe2000f8e9672 */
[----:B------:R-:W-:Y:S01]  /*4950*/  IMAD.WIDE.U32 R158, R158, -0x2daee0ad, RZ ;  /* 0xd2511f539e9e7825 */ /* 0x000fe200078e00ff */
[----:B------:R-:W-:-:S03]  /*4960*/  LOP3.LUT R5, R111, UR18, R112, 0x96, !PT ;  /* 0x000000126f057c12 */ /* 0x000fc6000f8e9670 */
[----:B------:R-:W-:Y:S01]  /*4970*/  IMAD.WIDE.U32 R114, R12, -0x326172a9, RZ ;  /* 0xcd9e8d570c727825 */ /* 0x000fe200078e00ff */
[----:B------:R-:W-:Y:S02]  /*4980*/  LOP3.LUT R12, R110, 0xff, RZ, 0xc0, !PT ;  /* 0x000000ff6e0c7812 */ /* 0x000fe400078ec0ff */
[----:B------:R-:W-:Y:S01]  /*4990*/  HMMA.16816.F32 R72, R8, R6, R72 ;  /* 0x000000060848723c */ /* 0x000fe20000001848 */
[----:B------:R-:W-:Y:S01]  /*49a0*/  IMAD.WIDE.U32 R112, R4, -0x326172a9, RZ ;  /* 0xcd9e8d5704707825 */ /* 0x000fe200078e00ff */
[----:B------:R-:W-:Y:S02]  /*49b0*/  ISETP.LE.U32.AND P6, PT, R12, UR12, PT ;  /* 0x0000000c0c007c0c */ /* 0x000fe4000bfc3070 */
[----:B------:R-:W-:Y:S02]  /*49c0*/  LOP3.LUT R107, R114, 0xff, RZ, 0xc0, !PT ;  /* 0x000000ff726b7812 */ /* 0x000fe400078ec0ff */
[----:B------:R-:W-:Y:S02]  /*49d0*/  LOP3.LUT R16, R115, UR18, R112, 0x96, !PT ;  /* 0x0000001273107c12 */ /* 0x000fe4000f8e9670 */
[----:B------:R-:W-:-:S02]  /*49e0*/  ISETP.LE.U32.AND P3, PT, R107, UR12, PT ;  /* 0x0000000c6b007c0c */ /* 0x000fc4000bf63070 */
[C---:B------:R-:W-:Y:S02]  /*49f0*/  LOP3.LUT R12, R16.reuse, 0xffff, RZ, 0xc0, !PT ;  /* 0x0000ffff100c7812 */ /* 0x040fe400078ec0ff */
[----:B------:R-:W-:Y:S02]  /*4a00*/  LOP3.LUT R107, R16, 0xff, RZ, 0xc0, !PT ;  /* 0x000000ff106b7812 */ /* 0x000fe400078ec0ff */
[----:B------:R-:W-:Y:S01]  /*4a10*/  SHF.R.U32.HI R12, RZ, 0x8, R12 ;  /* 0x00000008ff0c7819 */ /* 0x000fe2000001160c */
[----:B------:R-:W-:Y:S01]  /*4a20*/  @!P6 HADD2 R40, -R86.H0_H0, -RZ.H0_H0 ;  /* 0xa00000ff5628e230 */ /* 0x000fe20000000900 */
[----:B------:R-:W-:Y:S02]  /*4a30*/  LOP3.LUT R7, R110, 0xffff, RZ, 0xc0, !PT ;  /* 0x0000ffff6e077812 */ /* 0x000fe400078ec0ff */
[----:B------:R-:W-:Y:S02]  /*4a40*/  LOP3.LUT R12, R12, 0xffff, RZ, 0xc0, !PT ;  /* 0x0000ffff0c0c7812 */ /* 0x000fe400078ec0ff */
[----:B------:R-:W-:-:S02]  /*4a50*/  SHF.R.U32.HI R110, RZ, 0x18, R110 ;  /* 0x00000018ff6e7819 */ /* 0x000fc4000001166e */
[----:B------:R-:W-:Y:S02]  /*4a60*/  ISETP.LE.U32.AND P4, PT, R107, UR12, PT ;  /* 0x0000000c6b007c0c */ /* 0x000fe4000bf83070 */
[----:B------:R-:W-:Y:S02]  /*4a70*/  ISETP.LE.U32.AND P5, PT, R12, UR12, PT ;  /* 0x0000000c0c007c0c */ /* 0x000fe4000bfa3070 */
[----:B------:R-:W-:Y:S02]  /*4a80*/  ISETP.LE.U32.AND P2, PT, R110, UR12, PT ;  /* 0x0000000c6e007c0c */ /* 0x000fe4000bf43070 */
[C---:B-1----:R-:W-:Y:S01]  /*4a90*/  F2FP.F16.F32.PACK_AB R110, R143.reuse, R144 ;  /* 0x000000908f6e723e */ /* 0x042fe200000000ff */
[----:B------:R-:W-:Y:S01]  /*4aa0*/  FADD.FTZ R144, R144, R93 ;  /* 0x0000005d90907221 */ /* 0x000fe20000010000 */
[----:B------:R-:W-:Y:S02]  /*4ab0*/  SHF.R.U32.HI R107, RZ, 0x18, R16 ;  /* 0x00000018ff6b7819 */ /* 0x000fe40000011610 */
[----:B------:R-:W-:Y:S01]  /*4ac0*/  PRMT R111, R110, 0x7632, R111 ;  /* 0x000076326e6f7816 */ /* 0x000fe2000000006f */
[----:B------:R-:W-:Y:S01]  /*4ad0*/  FADD.FTZ R144, R143, R144 ;  /* 0x000000908f907221 */ /* 0x000fe20000010000 */
[----:B------:R-:W-:Y:S01]  /*4ae0*/  SHF.R.U32.HI R16, RZ, 0x10, R16 ;  /* 0x00000010ff107819 */ /* 0x000fe20000011610 */
[----:B------:R-:W-:Y:S01]  /*4af0*/  @!P4 HADD2 R106, -R110.H0_H0, -RZ.H0_H0 ;  /* 0xa00000ff6e6ac230 */ /* 0x000fe20000000900 */
[----:B------:R-:W-:Y:S01]  /*4b00*/  LOP3.LUT R6, R159, UR20, R13, 0x96, !PT ;  /* 0x000000149f067c12 */ /* 0x000fe2000f8e960d */
[----:B------:R-:W-:Y:S01]  /*4b10*/  @!P5 HADD2 R105, -R111.H0_H0, -RZ.H0_H0 ;  /* 0xa00000ff6f69d230 */ /* 0x000fe20000000900 */
[----:B------:R-:W-:Y:S01]  /*4b20*/  LOP3.LUT R16, R16, 0xff, RZ, 0xc0, !PT ;  /* 0x000000ff10107812 */ /* 0x000fe200078ec0ff */
[----:B------:R-:W-:Y:S01]  /*4b30*/  @!P2 HADD2 R37, -R34.H0_H0, -RZ.H0_H0 ;  /* 0xa00000ff2225a230 */ /* 0x000fe20000000900 */
[----:B------:R-:W-:Y:S01]  /*4b40*/  PRMT R12, R110, 0x5410, R111 ;  /* 0x000054106e0c7816 */ /* 0x000fe2000000006f */
[----:B------:R-:W-:Y:S01]  /*4b50*/  IMAD.WIDE.U32 R156, R6, -0x326172a9, RZ ;  /* 0xcd9e8d57069c7825 */ /* 0x000fe200078e00ff */
[----:B------:R-:W-:-:S02]  /*4b60*/  @!P4 PRMT R110, R106, 0x5410, RZ ;  /* 0x000054106a6ec816 */ /* 0x000fc400000000ff */
[----:B------:R-:W-:Y:S02]  /*4b70*/  ISETP.LE.U32.AND P4, PT, R107, UR12, PT ;  /* 0x0000000c6b007c0c */ /* 0x000fe4000bf83070 */
[----:B------:R-:W-:Y:S02]  /*4b80*/  @!P5 PRMT R111, R105, 0x5410, RZ ;  /* 0x00005410696fd816 */ /* 0x000fe400000000ff */
[----:B------:R-:W-:Y:S02]  /*4b90*/  ISETP.LE.U32.AND P5, PT, R16, UR12, PT ;  /* 0x0000000c10007c0c */ /* 0x000fe4000bfa3070 */
[C-C-:B------:R-:W-:Y:S02]  /*4ba0*/  LOP3.LUT R160, R113.reuse, UR21, R18.reuse, 0x96, !PT ;  /* 0x0000001571a07c12 */ /* 0x140fe4000f8e9612 */
[----:B------:R-:W-:Y:S02]  /*4bb0*/  LOP3.LUT R4, R113, UR21, R18, 0x96, !PT ;  /* 0x0000001571047c12 */ /* 0x000fe4000f8e9612 */
[----:B--2---:R-:W-:Y:S01]  /*4bc0*/  F2FP.F16.F32.PACK_AB R113, R118, R119 ;  /* 0x000000777671723e */ /* 0x004fe200000000ff */
[----:B------:R-:W-:Y:S01]  /*4bd0*/  IMAD.WIDE.U32 R160, R160, -0x2daee0ad, RZ ;  /* 0xd2511f53a0a07825 */ /* 0x000fe200078e00ff */
[----:B------:R-:W-:-:S02]  /*4be0*/  LOP3.LUT R18, R157, UR18, R112, 0x96, !PT ;  /* 0x000000129d127c12 */ /* 0x000fc4000f8e9670 */
[----:B------:R-:W-:Y:S01]  /*4bf0*/  LOP3.LUT R15, R114, 0xffff, RZ, 0xc0, !PT ;  /* 0x0000ffff720f7812 */ /* 0x000fe200078ec0ff */
[----:B------:R-:W-:Y:S01]  /*4c00*/  FFMA.FTZ R115, R24, UR6, -R151 ;  /* 0x0000000618737c23 */ /* 0x000fe20008010897 */
[----:B------:R-:W-:Y:S01]  /*4c10*/  PRMT R112, R113, 0x7632, R112 ;  /* 0x0000763271707816 */ /* 0x000fe20000000070 */
[----:B------:R-:W-:Y:S01]  /*4c20*/  @!P5 HADD2 R103, -R113.H0_H0, -RZ.H0_H0 ;  /* 0xa00000ff7167d230 */ /* 0x000fe20000000900 */
[--C-:B------:R-:W-:Y:S02]  /*4c30*/  SHF.R.U32.HI R13, RZ, 0x10, R114.reuse ;  /* 0x00000010ff0d7819 */ /* 0x100fe40000011672 */
[----:B------:R-:W-:Y:S01]  /*4c40*/  SHF.R.U32.HI R17, RZ, 0x18, R114 ;  /* 0x00000018ff117819 */ /* 0x000fe20000011672 */
[----:B------:R-:W-:Y:S01]  /*4c50*/  @!P4 HADD2 R104, -R112.H0_H0, -RZ.H0_H0 ;  /* 0xa00000ff7068c230 */ /* 0x000fe20000000900 */
[----:B------:R-:W-:Y:S01]  /*4c60*/  SHF.R.U32.HI R15, RZ, 0x8, R15 ;  /* 0x00000008ff0f7819 */ /* 0x000fe2000001160f */
[----:B------:R-:W-:Y:S01]  /*4c70*/  FFMA.FTZ R114, R36, UR6, -R151 ;  /* 0x0000000624727c23 */ /* 0x000fe20008010897 */
[----:B------:R-:W-:Y:S01]  /*4c80*/  LOP3.LUT R16, R13, 0xff, RZ, 0xc0, !PT ;  /* 0x000000ff0d107812 */ /* 0x000fe200078ec0ff */
[----:B------:R-:W-:Y:S01]  /*4c90*/  MUFU.EX2 R115, R115 ;  /* 0x0000007300737308 */ /* 0x000fe20000000800 */
[----:B------:R-:W-:-:S02]  /*4ca0*/  ISETP.LE.U32.AND P1, PT, R17, UR12, PT ;  /* 0x0000000c11007c0c */ /* 0x000fc4000bf23070 */
[----:B------:R-:W-:Y:S02]  /*4cb0*/  LOP3.LUT R15, R15, 0xffff, RZ, 0xc0, !PT ;  /* 0x0000ffff0f0f7812 */ /* 0x000fe400078ec0ff */
[----:B------:R-:W-:Y:S02]  /*4cc0*/  PRMT R13, R113, 0x5410, R112 ;  /* 0x00005410710d7816 */ /* 0x000fe40000000070 */
[----:B------:R-:W-:Y:S01]  /*4cd0*/  @!P4 PRMT R112, R104, 0x5410, RZ ;  /* 0x000054106870c816 */ /* 0x000fe200000000ff */
[----:B------:R-:W1:Y:S01]  /*4ce0*/  MUFU.EX2 R114, R114 ;  /* 0x0000007200727308 */ /* 0x000e620000000800 */
[----:B------:R-:W-:Y:S02]  /*4cf0*/  ISETP.LE.U32.AND P4, PT, R16, UR12, PT ;  /* 0x0000000c10007c0c */ /* 0x000fe4000bf83070 */
[----:B------:R-:W-:Y:S02]  /*4d00*/  @!P5 PRMT R113, R103, 0x5410, RZ ;  /* 0x000054106771d816 */ /* 0x000fe400000000ff */
[----:B------:R-:W-:-:S02]  /*4d10*/  ISETP.LE.U32.AND P5, PT, R15, UR12, PT ;  /* 0x0000000c0f007c0c */ /* 0x000fc4000bfa3070 */
[----:B------:R-:W-:Y:S02]  /*4d20*/  LOP3.LUT R16, R161, UR19, R14, 0x96, !PT ;  /* 0x00000013a1107c12 */ /* 0x000fe4000f8e960e */
[----:B---3--:R-:W-:Y:S02]  /*4d30*/  F2FP.F16.F32.PACK_AB R109, R116, R117 ;  /* 0x00000075746d723e */ /* 0x008fe400000000ff */
[C---:B------:R-:W-:Y:S01]  /*4d40*/  F2FP.F16.F32.PACK_AB R106, R122.reuse, R123 ;  /* 0x0000007b7a6a723e */ /* 0x040fe200000000ff */
[----:B------:R-:W-:Y:S01]  /*4d50*/  FADD.FTZ R123, R123, R144 ;  /* 0x000000907b7b7221 */ /* 0x000fe20000010000 */
[----:B------:R-:W-:Y:S01]  /*4d60*/  LOP3.LUT R17, R155, UR19, R108, 0x96, !PT ;  /* 0x000000139b117c12 */ /* 0x000fe2000f8e966c */
[----:B------:R-:W-:Y:S01]  /*4d70*/  @!P4 HADD2 R82, -R109.H0_H0, -RZ.H0_H0 ;  /* 0xa00000ff6d52c230 */ /* 0x000fe20000000900 */
[----:B------:R-:W-:Y:S01]  /*4d80*/  SHF.R.U32.HI R15, RZ, 0x10, R16 ;  /* 0x00000010ff0f7819 */ /* 0x000fe20000011610 */
[----:B------:R-:W-:Y:S01]  /*4d90*/  @!P3 HADD2 R102, -R106.H0_H0, -RZ.H0_H0 ;  /* 0xa00000ff6a66b230 */ /* 0x000fe20000000900 */
[----:B------:R-:W-:Y:S01]  /*4da0*/  PRMT R108, R109, 0x7632, R108 ;  /* 0x000076326d6c7816 */ /* 0x000fe2000000006c */
[----:B------:R-:W-:Y:S01]  /*4db0*/  FADD.FTZ R122, R122, R123 ;  /* 0x0000007b7a7a7221 */ /* 0x000fe20000010000 */
[----:B------:R-:W-:-:S02]  /*4dc0*/  PRMT R107, R106, 0x7632, R107 ;  /* 0x000076326a6b7816 */ /* 0x000fc4000000006b */
[----:B------:R-:W-:Y:S01]  /*4dd0*/  LOP3.LUT R15, R15, 0xff, RZ, 0xc0, !PT ;  /* 0x000000ff0f0f7812 */ /* 0x000fe200078ec0ff */
[----:B------:R-:W-:Y:S01]  /*4de0*/  @!P1 HADD2 R81, -R108.H0_H0, -RZ.H0_H0 ;  /* 0xa00000ff6c519230 */ /* 0x000fe20000000900 */
[----:B------:R-:W-:Y:S01]  /*4df0*/  PRMT R14, R106, 0x5410, R107 ;  /* 0x000054106a0e7816 */ /* 0x000fe2000000006b */
[----:B------:R-:W-:Y:S01]  /*4e00*/  @!P5 HADD2 R83, -R107.H0_H0, -RZ.H0_H0 ;  /* 0xa00000ff6b53d230 */ /* 0x000fe20000000900 */
[----:B------:R-:W-:Y:S02]  /*4e10*/  @!P3 PRMT R106, R102, 0x5410, RZ ;  /* 0x00005410666ab816 */ /* 0x000fe400000000ff */
[----:B------:R-:W-:Y:S02]  /*4e20*/  ISETP.LE.U32.AND P3, PT, R15, UR12, PT ;  /* 0x0000000c0f007c0c */ /* 0x000fe4000bf63070 */
[----:B------:R-:W-:Y:S02]  /*4e30*/  PRMT R15, R109, 0x5410, R108 ;  /* 0x000054106d0f7816 */ /* 0x000fe4000000006c */
[----:B------:R-:W-:-:S02]  /*4e40*/  @!P1 PRMT R108, R81, 0x5410, RZ ;  /* 0x00005410516c9816 */ /* 0x000fc400000000ff */
[C---:B------:R-:W-:Y:S02]  /*4e50*/  LOP3.LUT R81, R16.reuse, 0xff, RZ, 0xc0, !PT ;  /* 0x000000ff10517812 */ /* 0x040fe400078ec0ff */
[----:B------:R-:W-:Y:S02]  /*4e60*/  @!P5 PRMT R107, R83, 0x5410, RZ ;  /* 0x00005410536bd816 */ /* 0x000fe400000000ff */
[----:B------:R-:W-:Y:S02]  /*4e70*/  ISETP.LE.U32.AND P5, PT, R81, UR12, PT ;  /* 0x0000000c51007c0c */ /* 0x000fe4000bfa3070 */
[----:B------:R-:W-:Y:S02]  /*4e80*/  SHF.R.U32.HI R81, RZ, 0x18, R16 ;  /* 0x00000018ff517819 */ /* 0x000fe40000011610 */
[----:B------:R-:W-:Y:S02]  /*4e90*/  LOP3.LUT R16, R16, 0xffff, RZ, 0xc0, !PT ;  /* 0x0000ffff10107812 */ /* 0x000fe400078ec0ff */
[----:B------:R-:W-:-:S02]  /*4ea0*/  @!P4 PRMT R109, R82, 0x5410, RZ ;  /* 0x00005410526dc816 */ /* 0x000fc400000000ff */
[----:B------:R-:W-:Y:S02]  /*4eb0*/  SHF.R.U32.HI R16, RZ, 0x8, R16 ;  /* 0x00000008ff107819 */ /* 0x000fe40000011610 */
[----:B------:R-:W-:Y:S01]  /*4ec0*/  F2FP.F16.F32.PACK_AB R102, R120, R121 ;  /* 0x000000797866723e */ /* 0x000fe200000000ff */
[----:B------:R-:W-:Y:S01]  /*4ed0*/  FADD.FTZ R121, R121, R122 ;  /* 0x0000007a79797221 */ /* 0x000fe20000010000 */
[----:B------:R-:W-:Y:S02]  /*4ee0*/  LOP3.LUT R16, R16, 0xffff, RZ, 0xc0, !PT ;  /* 0x0000ffff10107812 */ /* 0x000fe400078ec0ff */
[----:B------:R-:W-:Y:S01]  /*4ef0*/  PRMT R103, R102, 0x7632, R103 ;  /* 0x0000763266677816 */ /* 0x000fe20000000067 */
[----:B------:R-:W-:Y:S01]  /*4f00*/  @!P5 HADD2 R80, -R102.H0_H0, -RZ.H0_H0 ;  /* 0xa00000ff6650d230 */ /* 0x000fe20000000900 */
[----:B------:R-:W-:Y:S01]  /*4f10*/  ISETP.LE.U32.AND P4, PT, R16, UR12, PT ;  /* 0x0000000c10007c0c */ /* 0x000fe2000bf83070 */
[----:B------:R-:W-:Y:S01]  /*4f20*/  FADD.FTZ R121, R120, R121 ;  /* 0x0000007978797221 */ /* 0x000fe20000010000 */
[----:B------:R-:W-:-:S02]  /*4f30*/  PRMT R16, R102, 0x5410, R103 ;  /* 0x0000541066107816 */ /* 0x000fc40000000067 */
[----:B------:R-:W-:Y:S02]  /*4f40*/  @!P5 PRMT R102, R80, 0x5410, RZ ;  /* 0x000054105066d816 */ /* 0x000fe400000000ff */
[----:B------:R-:W-:Y:S02]  /*4f50*/  SHF.R.U32.HI R80, RZ, 0x18, R17 ;  /* 0x00000018ff507819 */ /* 0x000fe40000011611 */
[----:B------:R-:W-:Y:S02]  /*4f60*/  ISETP.LE.U32.AND P1, PT, R81, UR12, PT ;  /* 0x0000000c51007c0c */ /* 0x000fe4000bf23070 */
[----:B------:R-:W-:Y:S02]  /*4f70*/  LOP3.LUT R81, R17, 0xff, RZ, 0xc0, !PT ;  /* 0x000000ff11517812 */ /* 0x000fe400078ec0ff */
[----:B-1----:R-:W-:Y:S01]  /*4f80*/  F2FP.F16.F32.PACK_AB R105, R114, R115 ;  /* 0x000000737269723e */ /* 0x002fe200000000ff */
[----:B------:R-:W-:Y:S01]  /*4f90*/  @!P4 HADD2 R79, -R103.H0_H0, -RZ.H0_H0 ;  /* 0xa00000ff674fc230 */ /* 0x000fe20000000900 */
[----:B------:R-:W-:-:S02]  /*4fa0*/  ISETP.LE.U32.AND P5, PT, R81, UR12, PT ;  /* 0x0000000c51007c0c */ /* 0x000fc4000bfa3070 */
[----:B------:R-:W-:Y:S01]  /*4fb0*/  PRMT R104, R105, 0x7632, R104 ;  /* 0x0000763269687816 */ /* 0x000fe20000000068 */
[----:B------:R-:W-:Y:S01]  /*4fc0*/  @!P3 HADD2 R47, -R105.H0_H0, -RZ.H0_H0 ;  /* 0xa00000ff692fb230 */ /* 0x000fe20000000900 */
[----:B------:R-:W-:Y:S02]  /*4fd0*/  @!P4 PRMT R103, R79, 0x5410, RZ ;  /* 0x000054104f67c816 */ /* 0x000fe400000000ff */
[----:B------:R-:W-:Y:S01]  /*4fe0*/  ISETP.LE.U32.AND P4, PT, R80, UR12, PT ;  /* 0x0000000c50007c0c */ /* 0x000fe2000bf83070 */
[----:B------:R-:W-:Y:S01]  /*4ff0*/  @!P1 HADD2 R78, -R104.H0_H0, -RZ.H0_H0 ;  /* 0xa00000ff684e9230 */ /* 0x000fe20000000900 */
[----:B------:R-:W-:Y:S02]  /*5000*/  LOP3.LUT R80, R17, 0xffff, RZ, 0xc0, !PT ;  /* 0x0000ffff11507812 */ /* 0x000fe400078ec0ff */
[----:B------:R-:W-:Y:S02]  /*5010*/  SHF.R.U32.HI R79, RZ, 0x10, R17 ;  /* 0x00000010ff4f7819 */ /* 0x000fe40000011611 */
[----:B------:R-:W-:Y:S01]  /*5020*/  SHF.R.U32.HI R80, RZ, 0x8, R80 ;  /* 0x00000008ff507819 */ /* 0x000fe20000011650 */
[----:B------:R-:W-:Y:S01]  /*5030*/  @!P5 HADD2 R77, -R26.H0_H0, -RZ.H0_H0 ;  /* 0xa00000ff1a4dd230 */ /* 0x000fe20000000900 */
[----:B------:R-:W-:-:S02]  /*5040*/  PRMT R17, R105, 0x5410, R104 ;  /* 0x0000541069117816 */ /* 0x000fc40000000068 */
[----:B------:R-:W-:Y:S02]  /*5050*/  LOP3.LUT R80, R80, 0xffff, RZ, 0xc0, !PT ;  /* 0x0000ffff50507812 */ /* 0x000fe400078ec0ff */
[----:B------:R-:W-:Y:S01]  /*5060*/  @!P3 PRMT R105, R47, 0x5410, RZ ;  /* 0x000054102f69b816 */ /* 0x000fe200000000ff */
[----:B------:R-:W-:Y:S01]  /*5070*/  @!P4 HADD2 R76, -R32.H0_H0, -RZ.H0_H0 ;  /* 0xa00000ff204cc230 */ /* 0x000fe20000000900 */
[----:B------:R-:W-:Y:S02]  /*5080*/  LOP3.LUT R79, R79, 0xff, RZ, 0xc0, !PT ;  /* 0x000000ff4f4f7812 */ /* 0x000fe400078ec0ff */
[----:B------:R-:W-:Y:S02]  /*5090*/  ISETP.LE.U32.AND P3, PT, R80, UR12, PT ;  /* 0x0000000c50007c0c */ /* 0x000fe4000bf63070 */
[----:B------:R-:W-:Y:S01]  /*50a0*/  SHF.R.U32.HI R47, RZ, 0x10, R5 ;  /* 0x00000010ff2f7819 */ /* 0x000fe20000011605 */
[----:B------:R-:W1:Y:S01]  /*50b0*/  LDSM.16.MT88.4 R80, [R124+0x7000] ;  /* 0x007000007c50783b */ /* 0x000e620000004200 */
[----:B------:R-:W-:-:S02]  /*50c0*/  @!P1 PRMT R104, R78, 0x5410, RZ ;  /* 0x000054104e689816 */ /* 0x000fc400000000ff */
[----:B------:R-:W-:Y:S02]  /*50d0*/  ISETP.LE.U32.AND P1, PT, R79, UR12, PT ;  /* 0x0000000c4f007c0c */ /* 0x000fe4000bf23070 */
[----:B------:R-:W-:Y:S02]  /*50e0*/  LOP3.LUT R47, R47, 0xff, RZ, 0xc0, !PT ;  /* 0x000000ff2f2f7812 */ /* 0x000fe400078ec0ff */
[----:B------:R-:W-:Y:S02]  /*50f0*/  @!P5 PRMT R26, R77, 0x5410, RZ ;  /* 0x000054104d1ad816 */ /* 0x000fe400000000ff */
[----:B------:R-:W-:Y:S01]  /*5100*/  ISETP.LE.U32.AND P5, PT, R47, UR12, PT ;  /* 0x0000000c2f007c0c */ /* 0x000fe2000bfa3070 */
[----:B------:R-:W-:Y:S01]  /*5110*/  @!P3 HADD2 R46, -R27.H0_H0, -RZ.H0_H0 ;  /* 0xa00000ff1b2eb230 */ /* 0x000fe20000000900 */
[----:B------:R-:W-:Y:S02]  /*5120*/  LOP3.LUT R47, R5, 0xffff, RZ, 0xc0, !PT ;  /* 0x0000ffff052f7812 */ /* 0x000fe400078ec0ff */
[----:B------:R-:W-:-:S02]  /*5130*/  @!P4 PRMT R32, R76, 0x5410, RZ ;  /* 0x000054104c20c816 */ /* 0x000fc400000000ff */
[----:B------:R-:W-:Y:S01]  /*5140*/  SHF.R.U32.HI R47, RZ, 0x8, R47 ;  /* 0x00000008ff2f7819 */ /* 0x000fe2000001162f */
[----:B------:R-:W-:Y:S01]  /*5150*/  @!P1 HADD2 R45, -R33.H0_H0, -RZ.H0_H0 ;  /* 0xa00000ff212d9230 */ /* 0x000fe20000000900 */
[----:B------:R-:W-:Y:S02]  /*5160*/  @!P3 PRMT R27, R46, 0x5410, RZ ;  /* 0x000054102e1bb816 */ /* 0x000fe400000000ff */
[----:B------:R-:W-:Y:S02]  /*5170*/  LOP3.LUT R47, R47, 0xffff, RZ, 0xc0, !PT ;  /* 0x0000ffff2f2f7812 */ /* 0x000fe400078ec0ff */
[----:B------:R-:W-:Y:S01]  /*5180*/  LOP3.LUT R46, R5, 0xff, RZ, 0xc0, !PT ;  /* 0x000000ff052e7812 */ /* 0x000fe200078ec0ff */
[----:B------:R-:W-:Y:S01]  /*5190*/  @!P5 HADD2 R42, -R90.H0_H0, -RZ.H0_H0 ;  /* 0xa00000ff5a2ad230 */ /* 0x000fe20000000900 */
[----:B------:R-:W-:Y:S02]  /*51a0*/  SHF.R.U32.HI R5, RZ, 0x18, R5 ;  /* 0x00000018ff057819 */ /* 0x000fe40000011605 */
[----:B------:R-:W-:-:S02]  /*51b0*/  @!P1 PRMT R33, R45, 0x5410, RZ ;  /* 0x000054102d219816 */ /* 0x000fc400000000ff */
[----:B------:R-:W-:Y:S02]  /*51c0*/  ISETP.LE.U32.AND P3, PT, R47, UR12, PT ;  /* 0x0000000c2f007c0c */ /* 0x000fe4000bf63070 */
[----:B------:R-:W-:Y:S02]  /*51d0*/  ISETP.LE.U32.AND P1, PT, R46, UR12, PT ;  /* 0x0000000c2e007c0c */ /* 0x000fe4000bf23070 */
[----:B------:R-:W-:Y:S02]  /*51e0*/  ISETP.LE.U32.AND P4, PT, R5, UR12, PT ;  /* 0x0000000c05007c0c */ /* 0x000fe4000bf83070 */
[----:B------:R-:W-:Y:S02]  /*51f0*/  SHF.R.U32.HI R6, RZ, 0x10, R156 ;  /* 0x00000010ff067819 */ /* 0x000fe4000001169c */
[C---:B------:R-:W-:Y:S02]  /*5200*/  LOP3.LUT R140, R156.reuse, 0xffff, RZ, 0xc0, !PT ;  /* 0x0000ffff9c8c7812 */ /* 0x040fe400078ec0ff */
[----:B------:R-:W-:-:S02]  /*5210*/  LOP3.LUT R19, R156, 0xff, RZ, 0xc0, !PT ;  /* 0x000000ff9c137812 */ /* 0x000fc400078ec0ff */
[C---:B------:R-:W-:Y:S01]  /*5220*/  LOP3.LUT R47, R154.reuse, 0xff, RZ, 0xc0, !PT ;  /* 0x000000ff9a2f7812 */ /* 0x040fe200078ec0ff */
[----:B------:R-:W-:Y:S01]  /*5230*/  @!P3 HADD2 R43, -R91.H0_H0, -RZ.H0_H0 ;  /* 0xa00000ff5b2bb230 */ /* 0x000fe20000000900 */
[----:B------:R-:W-:Y:S01]  /*5240*/  LOP3.LUT R45, R154, 0xffff, RZ, 0xc0, !PT ;  /* 0x0000ffff9a2d7812 */ /* 0x000fe200078ec0ff */
[----:B------:R-:W-:Y:S01]  /*5250*/  @!P1 HADD2 R44, -R92.H0_H0, -RZ.H0_H0 ;  /* 0xa00000ff5c2c9230 */ /* 0x000fe20000000900 */
[----:B------:R-:W-:Y:S01]  /*5260*/  SHF.R.U32.HI R46, RZ, 0x10, R154 ;  /* 0x00000010ff2e7819 */ /* 0x000fe2000001169a */
[----:B------:R-:W-:Y:S01]  /*5270*/  @!P4 HADD2 R41, -R87.H0_H0, -RZ.H0_H0 ;  /* 0xa00000ff5729c230 */ /* 0x000fe20000000900 */
[----:B------:R-:W-:Y:S01]  /*5280*/  SHF.R.U32.HI R156, RZ, 0x18, R156 ;  /* 0x00000018ff9c7819 */ /* 0x000fe2000001169c */
[----:B-1----:R-:W-:Y:S01]  /*5290*/  HMMA.16816.F32 R76, R48, R80, RZ ;  /* 0x00000050304c723c */ /* 0x002fe200000018ff */
[----:B------:R-:W-:Y:S02]  /*52a0*/  SHF.R.U32.HI R154, RZ, 0x18, R154 ;  /* 0x00000018ff9a7819 */ /* 0x000fe4000001169a */
[----:B------:R-:W-:-:S02]  /*52b0*/  LOP3.LUT R5, R6, 0xff, RZ, 0xc0, !PT ;  /* 0x000000ff06057812 */ /* 0x000fc400078ec0ff */
[----:B------:R-:W-:Y:S01]  /*52c0*/  SHF.R.U32.HI R7, RZ, 0x8, R7 ;  /* 0x00000008ff077819 */ /* 0x000fe20000011607 */
[----:B------:R-:W-:Y:S01]  /*52d0*/  HMMA.16816.F32 R80, R48, R82, RZ ;  /* 0x000000523050723c */ /* 0x000fe200000018ff */
[----:B------:R-:W-:Y:S02]  /*52e0*/  @!P5 PRMT R90, R42, 0x5410, RZ ;  /* 0x000054102a5ad816 */ /* 0x000fe400000000ff */
[----:B------:R-:W-:Y:S02]  /*52f0*/  ISETP.LE.U32.AND P5, PT, R154, UR12, PT ;  /* 0x0000000c9a007c0c */ /* 0x000fe4000bfa3070 */
[----:B------:R-:W-:Y:S01]  /*5300*/  PRMT R156, R5, 0x5410, R156 ;  /* 0x00005410059c7816 */ /* 0x000fe2000000009c */
[----:B------:R-:W-:Y:S01]  /*5310*/  IMAD.WIDE.U32 R4, R4, -0x2daee0ad, RZ ;  /* 0xd2511f5304047825 */ /* 0x000fe200078e00ff */
[----:B------:R-:W-:Y:S02]  /*5320*/  SHF.R.U32.HI R154, RZ, 0x8, R140 ;  /* 0x00000008ff9a7819 */ /* 0x000fe4000001168c */
[----:B------:R-:W-:-:S02]  /*5330*/  LOP3.LUT R7, R7, 0xffff, RZ, 0xc0, !PT ;  /* 0x0000ffff07077812 */ /* 0x000fc400078ec0ff */
[----:B------:R-:W-:Y:S02]  /*5340*/  @!P1 PRMT R92, R44, 0x5410, RZ ;  /* 0x000054102c5c9816 */ /* 0x000fe400000000ff */
[----:B------:R-:W-:Y:S02]  /*5350*/  @!P3 PRMT R91, R43, 0x5410, RZ ;  /* 0x000054102b5bb816 */ /* 0x000fe400000000ff */
[C---:B------:R-:W-:Y:S02]  /*5360*/  LOP3.LUT R43, R160.reuse, 0xff, RZ, 0xc0, !PT ;  /* 0x000000ffa02b7812 */ /* 0x040fe400078ec0ff */
[----:B------:R-:W-:Y:S02]  /*5370*/  LOP3.LUT R44, R160, 0xffff, RZ, 0xc0, !PT ;  /* 0x0000ffffa02c7812 */ /* 0x000fe400078ec0ff */
[--C-:B------:R-:W-:Y:S02]  /*5380*/  SHF.R.U32.HI R42, RZ, 0x10, R160.reuse ;  /* 0x00000010ff2a7819 */ /* 0x100fe400000116a0 */
[----:B------:R-:W-:-:S02]  /*5390*/  SHF.R.U32.HI R140, RZ, 0x18, R160 ;  /* 0x00000018ff8c7819 */ /* 0x000fc400000116a0 */
[----:B------:R-:W-:Y:S02]  /*53a0*/  PRMT R154, R19, 0x5410, R154 ;  /* 0x00005410139a7816 */ /* 0x000fe4000000009a */
[----:B------:R-:W-:Y:S02]  /*53b0*/  @!P4 PRMT R87, R41, 0x5410, RZ ;  /* 0x000054102957c816 */ /* 0x000fe400000000ff */
[----:B------:R-:W-:Y:S02]  /*53c0*/  ISETP.LE.U32.AND P4, PT, R7, UR12, PT ;  /* 0x0000000c07007c0c */ /* 0x000fe4000bf83070 */
[----:B------:R-:W-:Y:S02]  /*53d0*/  LOP3.LUT R159, R5, UR19, R158, 0x96, !PT ;  /* 0x00000013059f7c12 */ /* 0x000fe4000f8e969e */
[C---:B------:R-:W-:Y:S02]  /*53e0*/  LOP3.LUT R19, R4.reuse, 0xffff, RZ, 0xc0, !PT ;  /* 0x0000ffff04137812 */ /* 0x040fe400078ec0ff */
[----:B------:R-:W-:-:S02]  /*53f0*/  LOP3.LUT R176, R4, 0xff, RZ, 0xc0, !PT ;  /* 0x000000ff04b07812 */ /* 0x000fc400078ec0ff */
[--C-:B------:R-:W-:Y:S02]  /*5400*/  SHF.R.U32.HI R41, RZ, 0x10, R4.reuse ;  /* 0x00000010ff297819 */ /* 0x100fe40000011604 */
[----:B------:R-:W-:Y:S02]  /*5410*/  SHF.R.U32.HI R160, RZ, 0x18, R4 ;  /* 0x00000018ffa07819 */ /* 0x000fe40000011604 */
[----:B------:R-:W1:Y:S01]  /*5420*/  LDSM.16.MT88.4 R4, [R124+0x7400] ;  /* 0x007400007c04783b */ /* 0x000e620000004200 */
[----:B------:R-:W-:Y:S01]  /*5430*/  @!P4 HADD2 R39, -R85.H0_H0, -RZ.H0_H0 ;  /* 0xa00000ff5527c230 */ /* 0x000fe20000000900 */
[----:B------:R-:W-:Y:S02]  /*5440*/  LOP3.LUT R42, R42, 0xff, RZ, 0xc0, !PT ;  /* 0x000000ff2a2a7812 */ /* 0x000fe400078ec0ff */
[----:B------:R-:W-:Y:S02]  /*5450*/  LOP3.LUT R41, R41, 0xff, RZ, 0xc0, !PT ;  /* 0x000000ff29297812 */ /* 0x000fe400078ec0ff */
[----:B------:R-:W-:-:S02]  /*5460*/  @!P4 PRMT R85, R39, 0x5410, RZ ;  /* 0x000054102755c816 */ /* 0x000fc400000000ff */
[----:B------:R-:W-:Y:S02]  /*5470*/  @!P2 PRMT R34, R37, 0x5410, RZ ;  /* 0x000054102522a816 */ /* 0x000fe400000000ff */
[----:B------:R-:W-:Y:S02]  /*5480*/  @!P6 PRMT R86, R40, 0x5410, RZ ;  /* 0x000054102856e816 */ /* 0x000fe400000000ff */
[----:B------:R-:W-:Y:S02]  /*5490*/  ISETP.LE.U32.AND P4, PT, R43, UR12, PT ;  /* 0x0000000c2b007c0c */ /* 0x000fe4000bf83070 */
[----:B------:R-:W-:Y:S02]  /*54a0*/  ISETP.LE.U32.AND P2, PT, R42, UR12, PT ;  /* 0x0000000c2a007c0c */ /* 0x000fe4000bf43070 */
[----:B------:R-:W-:Y:S02]  /*54b0*/  PRMT R160, R41, 0x5410, R160 ;  /* 0x0000541029a07816 */ /* 0x000fe400000000a0 */
[----:B------:R-:W2:Y:S01]  /*54c0*/  LDSM.16.MT88.4 R40, [R126+0x8000] ;  /* 0x008000007e28783b */ /* 0x000ea20000004200 */
[----:B------:R-:W-:-:S02]  /*54d0*/  ISETP.LE.U32.AND P3, PT, R47, UR12, PT ;  /* 0x0000000c2f007c0c */ /* 0x000fc4000bf63070 */
[----:B------:R-:W-:Y:S02]  /*54e0*/  LOP3.LUT R158, R18, 0xff, RZ, 0xc0, !PT ;  /* 0x000000ff129e7812 */ /* 0x000fe400078ec0ff */
[----:B------:R-:W-:Y:S02]  /*54f0*/  LOP3.LUT R180, R159, 0xff, RZ, 0xc0, !PT ;  /* 0x000000ff9fb47812 */ /* 0x000fe400078ec0ff */
[----:B------:R-:W-:Y:S02]  /*5500*/  SHF.R.U32.HI R178, RZ, 0x18, R159 ;  /* 0x00000018ffb27819 */ /* 0x000fe4000001169f */
[----:B------:R-:W-:Y:S02]  /*5510*/  ISETP.LE.U32.AND P1, PT, R153, UR12, PT ;  /* 0x0000000c99007c0c */ /* 0x000fe4000bf23070 */
[----:B------:R-:W-:Y:S02]  /*5520*/  SHF.R.U32.HI R19, RZ, 0x8, R19 ;  /* 0x00000008ff137819 */ /* 0x000fe40000011613 */
[----:B------:R-:W-:Y:S01]  /*5530*/  SHF.R.U32.HI R45, RZ, 0x8, R45 ;  /* 0x00000008ff2d7819 */ /* 0x000fe2000001162d */
[----:B------:R-:W-:Y:S01]  /*5540*/  @!P3 HADD2 R36, -R28.H0_H0, -RZ.H0_H0 ;  /* 0xa00000ff1c24b230 */ /* 0x000fe20000000900 */
[----:B------:R-:W-:Y:S01]  /*5550*/  PRMT R176, R176, 0x5410, R19 ;  /* 0x00005410b0b07816 */ /* 0x000fe20000000013 */
[----:B------:R-:W-:Y:S01]  /*5560*/  FFMA.FTZ R19, R22, UR6, -R151 ;  /* 0x0000000616137c23 */ /* 0x000fe20008010897 */
[----:B------:R-:W-:-:S02]  /*5570*/  LOP3.LUT R46, R46, 0xff, RZ, 0xc0, !PT ;  /* 0x000000ff2e2e7812 */ /* 0x000fc400078ec0ff */
[----:B------:R-:W-:Y:S02]  /*5580*/  @!P3 PRMT R28, R36, 0x5410, RZ ;  /* 0x00005410241cb816 */ /* 0x000fe400000000ff */
[----:B------:R-:W-:Y:S01]  /*5590*/  LOP3.LUT R45, R45, 0xffff, RZ, 0xc0, !PT ;  /* 0x0000ffff2d2d7812 */ /* 0x000fe200078ec0ff */
[C---:B-1----:R-:W-:Y:S01]  /*55a0*/  HMMA.16816.F32 R76, R8.reuse, R4, R76 ;  /* 0x00000004084c723c */ /* 0x042fe2000000184c */
[----:B------:R-:W-:Y:S01]  /*55b0*/  @!P1 HADD2 R38, -R35.H0_H0, -RZ.H0_H0 ;  /* 0xa00000ff23269230 */ /* 0x000fe20000000900 */
[----:B------:R-:W-:Y:S02]  /*55c0*/  ISETP.LE.U32.AND P6, PT, R46, UR12, PT ;  /* 0x0000000c2e007c0c */ /* 0x000fe4000bfc3070 */
[----:B------:R-:W-:Y:S02]  /*55d0*/  HSET2.LE.AND R156, R156, R147, PT ;  /* 0x000000939c9c7233 */ /* 0x000fe40003803000 */
[----:B------:R-:W-:Y:S01]  /*55e0*/  HMMA.16816.F32 R80, R8, R6, R80 ;  /* 0x000000060850723c */ /* 0x000fe20000001850 */
[----:B------:R-:W-:-:S02]  /*55f0*/  SHF.R.U32.HI R5, RZ, 0x10, R18 ;  /* 0x00000010ff057819 */ /* 0x000fc40000011612 */
[----:B------:R-:W-:Y:S02]  /*5600*/  LOP3.LUT R4, R18, 0xffff, RZ, 0xc0, !PT ;  /* 0x0000ffff12047812 */ /* 0x000fe400078ec0ff */
[----:B------:R-:W-:Y:S02]  /*5610*/  SHF.R.U32.HI R18, RZ, 0x18, R18 ;  /* 0x00000018ff127819 */ /* 0x000fe40000011612 */
[----:B------:R-:W-:Y:S02]  /*5620*/  LOP3.LUT R5, R5, 0xff, RZ, 0xc0, !PT ;  /* 0x000000ff05057812 */ /* 0x000fe400078ec0ff */
[----:B------:R-:W-:Y:S01]  /*5630*/  SHF.R.U32.HI R7, RZ, 0x8, R4 ;  /* 0x00000008ff077819 */ /* 0x000fe20000011604 */
[----:B------:R-:W-:Y:S01]  /*5640*/  @!P6 HADD2 R24, -R31.H0_H0, -RZ.H0_H0 ;  /* 0xa00000ff1f18e230 */ /* 0x000fe20000000900 */
[----:B------:R-:W-:Y:S02]  /*5650*/  PRMT R18, R5, 0x5410, R18 ;  /* 0x0000541005127816 */ /* 0x000fe40000000012 */
[----:B------:R-:W-:-:S02]  /*5660*/  SHF.R.U32.HI R6, RZ, 0x8, R44 ;  /* 0x00000008ff067819 */ /* 0x000fc4000001162c */
[----:B------:R-:W-:Y:S02]  /*5670*/  LOP3.LUT R4, R159, 0xffff, RZ, 0xc0, !PT ;  /* 0x0000ffff9f047812 */ /* 0x000fe400078ec0ff */
[----:B------:R-:W-:Y:S02]  /*5680*/  SHF.R.U32.HI R5, RZ, 0x10, R159 ;  /* 0x00000010ff057819 */ /* 0x000fe4000001169f */
[----:B------:R-:W-:Y:S02]  /*5690*/  PRMT R158, R158, 0x5410, R7 ;  /* 0x000054109e9e7816 */ /* 0x000fe40000000007 */
[----:B------:R-:W-:Y:S02]  /*56a0*/  LOP3.LUT R6, R6, 0xffff, RZ, 0xc0, !PT ;  /* 0x0000ffff06067812 */ /* 0x000fe400078ec0ff */
[----:B------:R-:W-:Y:S02]  /*56b0*/  SHF.R.U32.HI R7, RZ, 0x8, R4 ;  /* 0x00000008ff077819 */ /* 0x000fe40000011604 */
[----:B------:R-:W-:-:S02]  /*56c0*/  LOP3.LUT R5, R5, 0xff, RZ, 0xc0, !PT ;  /* 0x000000ff05057812 */ /* 0x000fc400078ec0ff */
[----:B------:R-:W-:Y:S02]  /*56d0*/  ISETP.LE.U32.AND P3, PT, R6, UR12, PT ;  /* 0x0000000c06007c0c */ /* 0x000fe4000bf63070 */
[----:B------:R-:W-:Y:S02]  /*56e0*/  PRMT R180, R180, 0x5410, R7 ;  /* 0x00005410b4b47816 */ /* 0x000fe40000000007 */
[----:B------:R-:W-:Y:S02]  /*56f0*/  PRMT R178, R5, 0x5410, R178 ;  /* 0x0000541005b27816 */ /* 0x000fe400000000b2 */
[----:B------:R-:W1:Y:S01]  /*5700*/  LDSM.16.MT88.4 R4, [R126+0x8400] ;  /* 0x008400007e04783b */ /* 0x000e620000004200 */
[----:B------:R-:W-:Y:S02]  /*5710*/  @!P1 PRMT R35, R38, 0x5410, RZ ;  /* 0x0000541026239816 */ /* 0x000fe400000000ff */
[----:B--2---:R-:W-:Y:S01]  /*5720*/  HMMA.16816.F32 R36, R48, R40, RZ ;  /* 0x000000283024723c */ /* 0x004fe200000018ff */
[----:B------:R-:W-:-:S02]  /*5730*/  HSET2.LE.AND R149, R158, R147, PT ;  /* 0x000000939e957233 */ /* 0x000fc40003803000 */
[----:B------:R-:W-:Y:S02]  /*5740*/  ISETP.LE.U32.AND P1, PT, R45, UR12, PT ;  /* 0x0000000c2d007c0c */ /* 0x000fe4000bf23070 */
[--C-:B------:R-:W-:Y:S01]  /*5750*/  HSET2.LE.AND R178, R178, R147.reuse, PT ;  /* 0x00000093b2b27233 */ /* 0x100fe20003803000 */
[----:B------:R-:W-:Y:S01]  /*5760*/  HMMA.16816.F32 R40, R48, R42, RZ ;  /* 0x0000002a3028723c */ /* 0x000fe200000018ff */
[----:B------:R-:W-:Y:S02]  /*5770*/  HSET2.LE.AND R18, R18, R147, PT ;  /* 0x0000009312127233 */ /* 0x000fe40003803000 */
[----:B------:R-:W-:Y:S02]  /*5780*/  LOP3.LUT R12, R149, R12, RZ, 0xc0, !PT ;  /* 0x0000000c950c7212 */ /* 0x000fe400078ec0ff */
[----:B------:R-:W-:Y:S02]  /*5790*/  LOP3.LUT R15, R156, R15, RZ, 0xc0, !PT ;  /* 0x0000000f9c0f7212 */ /* 0x000fe400078ec0ff */
[----:B------:R-:W-:-:S02]  /*57a0*/  LOP3.LUT R13, R18, R13, RZ, 0xc0, !PT ;  /* 0x0000000d120d7212 */ /* 0x000fc400078ec0ff */
[----:B------:R-:W-:Y:S01]  /*57b0*/  @!P6 PRMT R31, R24, 0x5410, RZ ;  /* 0x00005410181fe816 */ /* 0x000fe200000000ff */
[----:B------:R-:W-:-:S05]  /*57c0*/  @!P1 HADD2 R25, -R29.H0_H0, -RZ.H0_H0 ;  /* 0xa00000ff1d199230 */ /* 0x000fca0000000900 */
[----:B------:R-:W-:Y:S02]  /*57d0*/  @!P1 PRMT R29, R25, 0x5410, RZ ;  /* 0x00005410191d9816 */ /* 0x000fe400000000ff */
[----:B------:R-:W-:Y:S01]  /*57e0*/  ISETP.LE.U32.AND P1, PT, R140, UR12, PT ;  /* 0x0000000c8c007c0c */ /* 0x000fe2000bf23070 */
[C---:B-1----:R-:W-:Y:S06]  /*57f0*/  HMMA.16816.F32 R36, R8.reuse, R4, R36 ;  /* 0x000000040824723c */ /* 0x042fec0000001824 */
[----:B------:R-:W-:Y:S01]  /*5800*/  HMMA.16816.F32 R40, R8, R6, R40 ;  /* 0x000000060828723c */ /* 0x000fe20000001828 */
[----:B------:R-:W-:Y:S01]  /*5810*/  FADD.FTZ R4, R146, R145 ;  /* 0x0000009192047221 */ /* 0x000fe20000010000 */
[----:B------:R-:W-:Y:S01]  /*5820*/  FFMA.FTZ R146, R23, UR6, -R150 ;  /* 0x0000000617927c23 */ /* 0x000fe20008010896 */
[----:B------:R-:W1:Y:S01]  /*5830*/  MUFU.EX2 R145, R19 ;  /* 0x0000001300917308 */ /* 0x000e620000000800 */
[----:B------:R-:W-:-:S02]  /*5840*/  @!P5 HADD2 R23, -R30.H0_H0, -RZ.H0_H0 ;  /* 0xa00000ff1e17d230 */ /* 0x000fc40000000900 */
[----:B------:R-:W-:Y:S02]  /*5850*/  FADD.FTZ R141, R141, R4 ;  /* 0x000000048d8d7221 */ /* 0x000fe40000010000 */
[----:B------:R-:W2:Y:S02]  /*5860*/  LDSM.16.MT88.4 R4, [R124+0x8000] ;  /* 0x008000007c04783b */ /* 0x000ea40000004200 */
[----:B------:R-:W-:Y:S01]  /*5870*/  FADD.FTZ R141, R100, R141 ;  /* 0x0000008d648d7221 */ /* 0x000fe20000010000 */
[----:B------:R-:W-:Y:S01]  /*5880*/  @!P5 PRMT R30, R23, 0x5410, RZ ;  /* 0x00005410171ed816 */ /* 0x000fe200000000ff */
[----:B------:R-:W3:Y:S01]  /*5890*/  MUFU.EX2 R146, R146 ;  /* 0x0000009200927308 */ /* 0x000ee20000000800 */
[----:B------:R-:W-:Y:S01]  /*58a0*/  LEA R140, P5, R84, UR4, 0x1 ;  /* 0x00000004548c7c11 */ /* 0x000fe2000f8a08ff */
[----:B------:R-:W-:-:S03]  /*58b0*/  FADD.FTZ R98, R98, R141 ;  /* 0x0000008d62627221 */ /* 0x000fc60000010000 */
[----:B------:R-:W-:Y:S01]  /*58c0*/  LEA.HI.X R141, R84, UR5, R97, 0x1, P5 ;  /* 0x00000005548d7c11 */ /* 0x000fe2000a8f0c61 */
[----:B------:R-:W-:Y:S01]  /*58d0*/  FADD.FTZ R95, R95, R98 ;  /* 0x000000625f5f7221 */ /* 0x000fe20000010000 */
[----:B-1----:R-:W-:-:S03]  /*58e0*/  F2FP.F16.F32.PACK_AB R150, R184, R145 ;  /* 0x00000091b896723e */ /* 0x002fc600000000ff */
[----:B------:R-:W-:Y:S01]  /*58f0*/  FADD.FTZ R94, R94, R95 ;  /* 0x0000005f5e5e7221 */ /* 0x000fe20000010000 */
[----:B------:R-:W-:Y:S01]  /*5900*/  HSET2.LE.AND R19, R180, R147, PT ;  /* 0x00000093b4137233 */ /* 0x000fe20003803000 */
[----:B------:R-:W-:Y:S01]  /*5910*/  STG.E.U16 desc[UR22][R140.64], R92 ;  /* 0x0000005c8c007986 */ /* 0x000fe2000c101516 */
[----:B------:R-:W-:Y:S01]  /*5920*/  PRMT R149, R150, 0x7632, R149 ;  /* 0x0000763296957816 */ /* 0x000fe20000000095 */
[----:B------:R-:W-:Y:S01]  /*5930*/  FADD.FTZ R94, R89, R94 ;  /* 0x0000005e595e7221 */ /* 0x000fe20000010000 */
[----:B------:R-:W-:Y:S01]  /*5940*/  @!P2 HADD2 R20, -R150.H0_H0, -RZ.H0_H0 ;  /* 0xa00000ff9614a230 */ /* 0x000fe20000000900 */
[----:B------:R-:W-:Y:S01]  /*5950*/  STG.E.U16 desc[UR22][R140.64+0x2], R91 ;  /* 0x0000025b8c007986 */ /* 0x000fe2000c101516 */
[----:B---3--:R-:W-:Y:S01]  /*5960*/  F2FP.F16.F32.PACK_AB R148, R185, R146 ;  /* 0x00000092b994723e */ /* 0x008fe200000000ff */
[----:B------:R-:W-:Y:S02]  /*5970*/  @!P1 HADD2 R3, -R149.H0_H0, -RZ.H0_H0 ;  /* 0xa00000ff95039230 */ /* 0x000fe40000000900 */
[----:B------:R-:W-:Y:S01]  /*5980*/  FADD.FTZ R119, R119, R94 ;  /* 0x0000005e77777221 */ /* 0x000fe20000010000 */
[----:B------:R-:W-:Y:S01]  /*5990*/  FADD.FTZ R146, R146, R121 ;  /* 0x0000007992927221 */ /* 0x000fe20000010000 */
[----:B------:R-:W-:-:S02]  /*59a0*/  @!P4 HADD2 R22, -R148.H0_H0, -RZ.H0_H0 ;  /* 0xa00000ff9416c230 */ /* 0x000fc40000000900 */
[----:B------:R-:W-:Y:S01]  /*59b0*/  FADD.FTZ R118, R118, R119 ;  /* 0x0000007776767221 */ /* 0x000fe20000010000 */
[----:B------:R-:W-:-:S03]  /*59c0*/  FADD.FTZ R185, R185, R146 ;  /* 0x00000092b9b97221 */ /* 0x000fc60000010000 */
[----:B------:R-:W-:-:S04]  /*59d0*/  FADD.FTZ R117, R117, R118 ;  /* 0x0000007675757221 */ /* 0x000fc80000010000 */
[----:B------:R-:W-:-:S04]  /*59e0*/  FADD.FTZ R116, R116, R117 ;  /* 0x0000007574747221 */ /* 0x000fc80000010000 */
[----:B------:R-:W-:Y:S01]  /*59f0*/  FADD.FTZ R115, R115, R116 ;  /* 0x0000007473737221 */ /* 0x000fe20000010000 */
[----:B--2---:R-:W-:Y:S03]  /*5a00*/  HMMA.16816.F32 R44, R48, R4, RZ ;  /* 0x00000004302c723c */ /* 0x004fe600000018ff */
[----:B------:R-:W-:-:S03]  /*5a10*/  FADD.FTZ R114, R114, R115 ;  /* 0x0000007372727221 */ /* 0x000fc60000010000 */
[----:B------:R-:W-:Y:S01]  /*5a20*/  HMMA.16816.F32 R48, R48, R6, RZ ;  /* 0x000000063030723c */ /* 0x000fe200000018ff */
[--C-:B------:R-:W-:Y:S01]  /*5a30*/  HSET2.LE.AND R5, R154, R147.reuse, PT ;  /* 0x000000939a057233 */ /* 0x100fe20003803000 */
[----:B------:R-:W-:Y:S01]  /*5a40*/  FADD.FTZ R145, R145, R114 ;  /* 0x0000007291917221 */ /* 0x000fe20000010000 */
[----:B------:R-:W-:Y:S02]  /*5a50*/  LOP3.LUT R4, R19, R16, RZ, 0xc0, !PT ;  /* 0x0000001013047212 */ /* 0x000fe400078ec0ff */
[----:B------:R-:W-:Y:S01]  /*5a60*/  PRMT R16, R150, 0x5410, R149 ;  /* 0x0000541096107816 */ /* 0x000fe20000000095 */
[----:B------:R-:W-:Y:S01]  /*5a70*/  FADD.FTZ R184, R184, R145 ;  /* 0x00000091b8b87221 */ /* 0x000fe20000010000 */
[--C-:B------:R-:W-:Y:S02]  /*5a80*/  HSET2.LE.AND R6, R176, R147.reuse, PT ;  /* 0x00000093b0067233 */ /* 0x100fe40003803000 */
[----:B------:R-:W-:Y:S02]  /*5a90*/  HSET2.LE.AND R7, R160, R147, PT ;  /* 0x00000093a0077233 */ /* 0x000fe40003803000 */
[----:B------:R-:W-:-:S02]  /*5aa0*/  PRMT R147, R148, 0x7632, R147 ;  /* 0x0000763294937816 */ /* 0x000fc40000000093 */
[----:B------:R-:W-:Y:S02]  /*5ab0*/  LOP3.LUT R14, R5, R14, RZ, 0xc0, !PT ;  /* 0x0000000e050e7212 */ /* 0x000fe400078ec0ff */
[----:B------:R-:W-:Y:S01]  /*5ac0*/  LOP3.LUT R5, R178, R17, RZ, 0xc0, !PT ;  /* 0x00000011b2057212 */ /* 0x000fe200078ec0ff */
[----:B------:R-:W-:Y:S01]  /*5ad0*/  @!P3 HADD2 R21, -R147.H0_H0, -RZ.H0_H0 ;  /* 0xa00000ff9315b230 */ /* 0x000fe20000000900 */
[----:B------:R-:W-:Y:S02]  /*5ae0*/  PRMT R17, R148, 0x5410, R147 ;  /* 0x0000541094117816 */ /* 0x000fe40000000093 */
[----:B------:R-:W-:Y:S02]  /*5af0*/  LOP3.LUT R7, R7, R16, RZ, 0xc0, !PT ;  /* 0x0000001007077212 */ /* 0x000fe400078ec0ff */
[----:B------:R-:W-:Y:S02]  /*5b00*/  LOP3.LUT R6, R6, R17, RZ, 0xc0, !PT ;  /* 0x0000001106067212 */ /* 0x000fe400078ec0ff */
[----:B------:R-:W1:Y:S01]  /*5b10*/  LDSM.16.MT88.4 R16, [R124+0x8400] ;  /* 0x008400007c10783b */ /* 0x000e620000004200 */
[----:B------:R-:W-:Y:S01]  /*5b20*/  @!P1 PRMT R149, R3, 0x5410, RZ ;  /* 0x0000541003959816 */ /* 0x000fe200000000ff */
[----:B------:R-:W-:Y:S01]  /*5b30*/  IMAD.U32 R3, RZ, RZ, UR16 ;  /* 0x00000010ff037e24 */ /* 0x000fe2000f8e00ff */
[----:B------:R-:W-:-:S02]  /*5b40*/  @!P4 PRMT R148, R22, 0x5410, RZ ;  /* 0x000054101694c816 */ /* 0x000fc400000000ff */
[----:B------:R-:W-:Y:S02]  /*5b50*/  @!P3 PRMT R147, R21, 0x5410, RZ ;  /* 0x000054101593b816 */ /* 0x000fe400000000ff */
[----:B------:R-:W-:Y:S02]  /*5b60*/  @!P2 PRMT R150, R20, 0x5410, RZ ;  /* 0x000054101496a816 */ /* 0x000fe400000000ff */
[----:B------:R-:W-:Y:S01]  /*5b70*/  IADD3 R84, P1, R140, -0x80, RZ ;  /* 0xffffff808c547810 */ /* 0x000fe20007f3e0ff */
        /* <DEDUP_REMOVED lines=30> */
[C---:B------:R-:W-:Y:S06]  /*5d60*/  HMMA.16816.F32 R64, R4.reuse, R18, R64 ;  /* 0x000000120440723c */ /* 0x040fec0000001840 */
[C---:B-1----:R-:W-:Y:S06]  /*5d70*/  HMMA.16816.F32 R76, R4.reuse, R8, R76 ;  /* 0x00000008044c723c */ /* 0x042fec000000184c */
[C---:B------:R-:W-:Y:S01]  /*5d80*/  HMMA.16816.F32 R80, R4.reuse, R10, R80 ;  /* 0x0000000a0450723c */ /* 0x040fe20000001850 */
[----:B------:R-:W1:Y:S05]  /*5d90*/  LDSM.16.MT88.4 R8, [R124+0x8c00] ;  /* 0x008c00007c08783b */ /* 0x000e6a0000004200 */
[C---:B--2---:R-:W-:Y:S06]  /*5da0*/  HMMA.16816.F32 R36, R4.reuse, R12, R36 ;  /* 0x0000000c0424723c */ /* 0x044fec0000001824 */
[----:B------:R-:W-:Y:S01]  /*5db0*/  HMMA.16816.F32 R40, R4, R14, R40 ;  /* 0x0000000e0428723c */ /* 0x000fe20000001828 */
[----:B------:R-:W-:-:S05]  /*5dc0*/  IMAD.WIDE R12, R3, 0x2, R140 ;  /* 0x00000002030c7825 */ /* 0x000fca00078e028c */
[----:B------:R-:W-:Y:S04]  /*5dd0*/  STG.E.U16 desc[UR22][R12.64], R90 ;  /* 0x0000005a0c007986 */ /* 0x000fe8000c101516 */
[----:B------:R2:W-:Y:S04]  /*5de0*/  STG.E.U16 desc[UR22][R12.64+0x2], R87 ;  /* 0x000002570c007986 */ /* 0x0005e8000c101516 */
[----:B------:R3:W-:Y:S04]  /*5df0*/  STG.E.U16 desc[UR22][R140.64+0x10], R86 ;  /* 0x000010568c007986 */ /* 0x0007e8000c101516 */
[----:B------:R3:W-:Y:S04]  /*5e00*/  STG.E.U16 desc[UR22][R140.64+0x12], R85 ;  /* 0x000012558c007986 */ /* 0x0007e8000c101516 */
[----:B------:R3:W-:Y:S04]  /*5e10*/  STG.E.U16 desc[UR22][R12.64+0x10], R35 ;  /* 0x000010230c007986 */ /* 0x0007e8000c101516 */
[----:B------:R3:W-:Y:S01]  /*5e20*/  STG.E.U16 desc[UR22][R12.64+0x12], R34 ;  /* 0x000012220c007986 */ /* 0x0007e2000c101516 */
[C---:B-1----:R-:W-:Y:S03]  /*5e30*/  HMMA.16816.F32 R44, R4.reuse, R8, R44 ;  /* 0x00000008042c723c */ /* 0x042fe6000000182c */
[----:B------:R3:W-:Y:S04]  /*5e40*/  STG.E.U16 desc[UR22][R140.64+0x20], R26 ;  /* 0x0000201a8c007986 */ /* 0x0007e8000c101516 */
[----:B------:R3:W-:Y:S01]  /*5e50*/  STG.E.U16 desc[UR22][R140.64+0x22], R27 ;  /* 0x0000221b8c007986 */ /* 0x0007e2000c101516 */
[----:B------:R-:W-:Y:S01]  /*5e60*/  HMMA.16816.F32 R48, R4, R10, R48 ;  /* 0x0000000a0430723c */ /* 0x000fe20000001830 */
[----:B--2---:R-:W-:-:S02]  /*5e70*/  IADD3.X R87, R141, -0x1, RZ, P1, !PT ;  /* 0xffffffff8d577810 */ /* 0x004fc40000ffe4ff */
        /* <DEDUP_REMOVED lines=24> */
[----:B------:R-:W-:-:S04]  /*6000*/  DEPBAR.LE SB0, 0x0 ;  /* 0x000080000000791a */ /* 0x000fc80000000000 */
[----:B------:R-:W-:Y:S01]  /*6010*/  BAR.SYNC.DEFER_BLOCKING 0x0 ;  /* 0x0000000000007b1d */ /* 0x000fe20000010000 */
[----:B------:R-:W-:Y:S01]  /*6020*/  ISETP.GE.AND P5, PT, R170, UR4, PT ;  /* 0x00000004aa007c0c */ /* 0x000fe2000bfa6270 */
[----:B------:R-:W-:Y:S01]  /*6030*/  IMAD.MOV.U32 R18, RZ, RZ, R132 ;  /* 0x000000ffff127224 */ /* 0x000fe200078e0084 */
[----:B------:R-:W-:Y:S01]  /*6040*/  ISETP.GE.AND P4, PT, R164, UR4, PT ;  /* 0x00000004a4007c0c */ /* 0x000fe2000bf86270 */
[----:B------:R-:W-:Y:S01]  /*6050*/  IMAD.MOV.U32 R19, RZ, RZ, R135 ;  /* 0x000000ffff137224 */ /* 0x000fe200078e0087 */
[----:B------:R-:W-:Y:S01]  /*6060*/  ISETP.GE.AND P3, PT, R163, UR4, PT ;  /* 0x00000004a3007c0c */ /* 0x000fe2000bf66270 */
[----:B------:R-:W-:Y:S02]  /*6070*/  UIADD3 UR4, UR15, -0x2, URZ ;  /* 0xfffffffe0f047890 */ /* 0x000fe4000fffe03f */
[----:B------:R-:W-:Y:S02]  /*6080*/  UISETP.GE.AND UP0, UPT, UR15, 0x3, UPT ;  /* 0x000000030f00788c */ /* 0x000fe4000bf06270 */
[----:B------:R-:W-:-:S02]  /*6090*/  USHF.R.S32.HI UR7, URZ, 0x1f, UR4 ;  /* 0x0000001f3f077899 */ /* 0x000fc40008011404 */
[----:B------:R-:W-:Y:S01]  /*60a0*/  UIMAD UR5, UR10, UR4, URZ ;  /* 0x000000040a0572a4 */ /* 0x000fe2000f8e023f */
[----:B------:R-:W-:Y:S01]  /*60b0*/  IMAD.U32 R3, RZ, RZ, UR4 ;  /* 0x00000004ff037e24 */ /* 0x000fe2000f8e00ff */
[----:B------:R-:W1:Y:S02]  /*60c0*/  @!P5 LDC.64 R14, c[0x0][0x220] ;  /* 0x00008800ff0edb82 */ /* 0x000e640000000a00 */
[----:B------:R-:W-:Y:S01]  /*60d0*/  UIMAD UR5, UR7, UR11, UR5 ;  /* 0x0000000b070572a4 */ /* 0x000fe2000f8e0205 */
[----:B------:R-:W-:-:S05]  /*60e0*/  IMAD.WIDE.U32 R18, R3, UR11, R18 ;  /* 0x0000000b03127c25 */ /* 0x000fca000f8e0012 */
[----:B---3--:R-:W2:Y:S01]  /*60f0*/  @!P4 LDC.64 R12, c[0x0][0x220] ;  /* 0x00008800ff0ccb82 */ /* 0x008ea20000000a00 */
        /* <DEDUP_REMOVED lines=58> */
[----:B---3--:R-:W-:Y:S04]  /*64a0*/  LDSM.16.M88.4 R12, [R127] ;  /* 0x000000007f0c783b */ /* 0x008fe80000000200 */
[----:B------:R-:W3:Y:S04]  /*64b0*/  LDSM.16.M88.4 R112, [R125+0x3000] ;  /* 0x003000007d70783b */ /* 0x000ee80000000200 */
        /* <DEDUP_REMOVED lines=8> */
[----:B------:R-:W-:Y:S03]  /*6540*/  LDSM.16.M88.4 R120, [R128+0x5000] ;  /* 0x005000008078783b */ /* 0x000fe60000000200 */
[C---:B----4-:R-:W-:Y:S01]  /*6550*/  HMMA.16816.F32 R28, R108.reuse, R24, RZ ;  /* 0x000000186c1c723c */ /* 0x050fe200000018ff */
[----:B------:R-:W0:Y:S05]  /*6560*/  LDGDEPBAR ;  /* 0x00000000000079af */ /* 0x000e2a0000000000 */
[C---:B------:R-:W-:Y:S06]  /*6570*/  HMMA.16816.F32 R88, R108.reuse, R90, RZ ;  /* 0x0000005a6c58723c */ /* 0x040fec00000018ff */
[C---:B------:R-:W-:Y:S06]  /*6580*/  HMMA.16816.F32 R32, R108.reuse, R34, RZ ;  /* 0x000000226c20723c */ /* 0x040fec00000018ff */
[C---:B------:R-:W-:Y:S06]  /*6590*/  HMMA.16816.F32 R24, R108.reuse, R26, RZ ;  /* 0x0000001a6c18723c */ /* 0x040fec00000018ff */
[C---:B-----5:R-:W-:Y:S06]  /*65a0*/  HMMA.16816.F32 R20, R108.reuse, R100, RZ ;  /* 0x000000646c14723c */ /* 0x060fec00000018ff */
[----:B------:R-:W-:Y:S01]  /*65b0*/  HMMA.16816.F32 R108, R108, R102, RZ ;  /* 0x000000666c6c723c */ /* 0x000fe200000018ff */
[----:B------:R-:W-:Y:S05]  /*65c0*/  LDSM.16.M88.4 R100, [R128+0x4800] ;  /* 0x004800008064783b */ /* 0x000fea0000000200 */
[C---:B---3--:R-:W-:Y:S06]  /*65d0*/  HMMA.16816.F32 R4, R12.reuse, R112, R4 ;  /* 0x000000700c04723c */ /* 0x048fec0000001804 */
        /* <DEDUP_REMOVED lines=11> */
[----:B------:R-:W-:Y:S01]  /*6690*/  LDSM.16.M88.4 R116, [R125+0x4c00] ;  /* 0x004c00007d74783b */ /* 0x000fe20000000200 */
[C---:B-1----:R-:W-:Y:S06]  /*66a0*/  HMMA.16816.F32 R4, R92.reuse, R8, R4 ;  /* 0x000000085c04723c */ /* 0x042fec0000001804 */
[C---:B------:R-:W-:Y:S01]  /*66b0*/  HMMA.16816.F32 R88, R92.reuse, R10, R88 ;  /* 0x0000000a5c58723c */ /* 0x040fe20000001858 */
[----:B------:R-:W-:Y:S05]  /*66c0*/  LDSM.16.M88.4 R8, [R125+0x4800] ;  /* 0x004800007d08783b */ /* 0x000fea0000000200 */
[C---:B------:R-:W-:Y:S06]  /*66d0*/  HMMA.16816.F32 R84, R92.reuse, R104, R84 ;  /* 0x000000685c54723c */ /* 0x040fec0000001854 */
[----:B------:R-:W-:Y:S01]  /*66e0*/  HMMA.16816.F32 R32, R92, R106, R32 ;  /* 0x0000006a5c20723c */ /* 0x000fe20000001820 */
[----:B------:R-:W1:Y:S05]  /*66f0*/  LDSM.16.M88.4 R104, [R129+0x2000] ;  /* 0x002000008168783b */ /* 0x000e6a0000000200 */
[----:B--2---:R-:W-:Y:S06]  /*6700*/  HMMA.16816.F32 R4, R112, R16, R4 ;  /* 0x000000107004723c */ /* 0x004fec0000001804 */
[C---:B------:R-:W-:Y:S06]  /*6710*/  HMMA.16816.F32 R28, R92.reuse, R100, R28 ;  /* 0x000000645c1c723c */ /* 0x040fec000000181c */
[----:B------:R-:W-:Y:S01]  /*6720*/  HMMA.16816.F32 R24, R92, R102, R24 ;  /* 0x000000665c18723c */ /* 0x000fe20000001818 */
[----:B------:R-:W2:Y:S05]  /*6730*/  LDSM.16.M88.4 R100, [R128+0x5400] ;  /* 0x005400008064783b */ /* 0x000eaa0000000200 */
[C---:B------:R-:W-:Y:S01]  /*6740*/  HMMA.16816.F32 R88, R112.reuse, R18, R88 ;  /* 0x000000127058723c */ /* 0x040fe20000001858 */
[----:B------:R-:W-:Y:S05]  /*6750*/  LDSM.16.M88.4 R16, [R127+0x2000] ;  /* 0x002000007f10783b */ /* 0x000fea0000000200 */
[C---:B---3--:R-:W-:Y:S06]  /*6760*/  HMMA.16816.F32 R84, R112.reuse, R12, R84 ;  /* 0x0000000c7054723c */ /* 0x048fec0000001854 */
[----:B------:R-:W-:Y:S01]  /*6770*/  HMMA.16816.F32 R32, R112, R14, R32 ;  /* 0x0000000e7020723c */ /* 0x000fe20000001820 */
[----:B------:R-:W3:Y:S05]  /*6780*/  LDSM.16.M88.4 R12, [R125+0x5000] ;  /* 0x005000007d0c783b */ /* 0x000eea0000000200 */
[C---:B------:R-:W-:Y:S06]  /*6790*/  HMMA.16816.F32 R20, R92.reuse, R96, R20 ;  /* 0x000000605c14723c */ /* 0x040fec0000001814 */
[----:B------:R-:W-:Y:S01]  /*67a0*/  HMMA.16816.F32 R108, R92, R98, R108 ;  /* 0x000000625c6c723c */ /* 0x000fe2000000186c */
[----:B------:R-:W4:Y:S04]  /*67b0*/  LDSM.16.M88.4 R92, [R128+0x5c00] ;  /* 0x005c0000805c783b */ /* 0x000f280000000200 */
[----:B------:R-:W5:Y:S01]  /*67c0*/  LDSM.16.M88.4 R96, [R128+0x5800] ;  /* 0x005800008060783b */ /* 0x000f620000000200 */
[----:B-1----:R-:W-:Y:S06]  /*67d0*/  HMMA.16816.F32 R4, R104, R120, R4 ;  /* 0x000000786804723c */ /* 0x002fec0000001804 */
[C---:B------:R-:W-:Y:S06]  /*67e0*/  HMMA.16816.F32 R28, R112.reuse, R8, R28 ;  /* 0x00000008701c723c */ /* 0x040fec000000181c */
[----:B------:R-:W-:Y:S01]  /*67f0*/  HMMA.16816.F32 R24, R112, R10, R24 ;  /* 0x0000000a7018723c */ /* 0x000fe20000001818 */
[----:B------:R-:W1:Y:S05]  /*6800*/  LDSM.16.M88.4 R8, [R125+0x5400] ;  /* 0x005400007d08783b */ /* 0x000e6a0000000200 */
[----:B------:R-:W-:Y:S06]  /*6810*/  HMMA.16816.F32 R88, R104, R122, R88 ;  /* 0x0000007a6858723c */ /* 0x000fec0000001858 */
[C---:B------:R-:W-:Y:S06]  /*6820*/  HMMA.16816.F32 R20, R112.reuse, R116, R20 ;  /* 0x000000747014723c */ /* 0x040fec0000001814 */
[----:B------:R-:W-:Y:S06]  /*6830*/  HMMA.16816.F32 R108, R112, R118, R108 ;  /* 0x00000076706c723c */ /* 0x000fec000000186c */
[----:B--2---:R-:W-:Y:S06]  /*6840*/  HMMA.16816.F32 R84, R104, R100, R84 ;  /* 0x000000646854723c */ /* 0x004fec0000001854 */
[----:B---3--:R-:W-:Y:S06]  /*6850*/  HMMA.16816.F32 R4, R16, R12, R4 ;  /* 0x0000000c1004723c */ /* 0x008fec0000001804 */
[----:B------:R-:W-:Y:S06]  /*6860*/  HMMA.16816.F32 R32, R104, R102, R32 ;  /* 0x000000666820723c */ /* 0x000fec0000001820 */
[----:B------:R-:W-:Y:S01]  /*6870*/  HMMA.16816.F32 R88, R16, R14, R88 ;  /* 0x0000000e1058723c */ /* 0x000fe20000001858 */
[----:B------:R-:W2:Y:S05]  /*6880*/  LDSM.16.M88.4 R12, [R125+0x5800] ;  /* 0x005800007d0c783b */ /* 0x000eaa0000000200 */
[C---:B----4-:R-:W-:Y:S06]  /*6890*/  HMMA.16816.F32 R20, R104.reuse, R92, R20 ;  /* 0x0000005c6814723c */ /* 0x050fec0000001814 */
[----:B------:R-:W-:Y:S01]  /*68a0*/  HMMA.16816.F32 R108, R104, R94, R108 ;  /* 0x0000005e686c723c */ /* 0x000fe2000000186c */
[----:B------:R-:W-:-:S05]  /*68b0*/  VIADD R92, R3, 0x1 ;  /* 0x00000001035c7836 */ /* 0x000fca0000000000 */
[----:B-----5:R-:W-:Y:S01]  /*68c0*/  HMMA.16816.F32 R28, R104, R96, R28 ;  /* 0x00000060681c723c */ /* 0x020fe2000000181c */
[----:B------:R-:W-:Y:S02]  /*68d0*/  I2FP.F32.S32 R94, R92 ;  /* 0x0000005c005e7245 */ /* 0x000fe40000201400 */
[C---:B------:R-:W-:Y:S02]  /*68e0*/  ISETP.GE.AND P0, PT, R92.reuse, R142, PT ;  /* 0x0000008e5c00720c */ /* 0x040fe40003f06270 */
[----:B------:R-:W-:Y:S01]  /*68f0*/  ISETP.GE.AND P2, PT, R92, R137, PT ;  /* 0x000000895c00720c */ /* 0x000fe20003f46270 */
[----:B-1----:R-:W-:Y:S01]  /*6900*/  HMMA.16816.F32 R84, R16, R8, R84 ;  /* 0x000000081054723c */ /* 0x002fe20000001854 */
[C---:B------:R-:W-:Y:S01]  /*6910*/  FFMA.FTZ R96, R94.reuse, UR17, R5 ;  /* 0x000000115e607c23 */ /* 0x040fe20008010005 */
[----:B------:R-:W-:-:S04]  /*6920*/  FFMA.FTZ R7, R94, UR17, R7 ;  /* 0x000000115e077c23 */ /* 0x000fc80008010007 */
[----:B------:R-:W-:Y:S01]  /*6930*/  FSEL R96, R96, -INF , !P0 ;  /* 0xff80000060607808 */ /* 0x000fe20004000000 */
[----:B------:R-:W-:Y:S01]  /*6940*/  VIADD R8, R3, 0x9 ;  /* 0x0000000903087836 */ /* 0x000fe20000000000 */
[----:B------:R-:W-:Y:S01]  /*6950*/  FSEL R95, R7, -INF , !P2 ;  /* 0xff800000075f7808 */ /* 0x000fe20005000000 */
[C---:B------:R-:W-:Y:S01]  /*6960*/  VIADD R9, R3.reuse, 0x8 ;  /* 0x0000000803097836 */ /* 0x040fe20000000000 */
[----:B------:R-:W-:Y:S01]  /*6970*/  HMMA.16816.F32 R32, R16, R10, R32 ;  /* 0x0000000a1020723c */ /* 0x000fe20000001820 */
[----:B------:R-:W-:Y:S01]  /*6980*/  VIADD R7, R3, 0x19 ;  /* 0x0000001903077836 */ /* 0x000fe20000000000 */
[C---:B------:R-:W-:Y:S02]  /*6990*/  ISETP.GE.AND P0, PT, R8.reuse, R142, PT ;  /* 0x0000008e0800720c */ /* 0x040fe40003f06270 */
[----:B------:R-:W-:Y:S02]  /*69a0*/  ISETP.GE.AND P2, PT, R8, R137, PT ;  /* 0x000000890800720c */ /* 0x000fe40003f46270 */
[----:B------:R-:W-:Y:S01]  /*69b0*/  I2FP.F32.S32 R8, R8 ;  /* 0x0000000800087245 */ /* 0x000fe20000201400 */
[----:B------:R-:W-:Y:S01]  /*69c0*/  HMMA.16816.F32 R24, R104, R98, R24 ;  /* 0x000000626818723c */ /* 0x000fe20000001818 */
[----:B------:R-:W-:-:S02]  /*69d0*/  ISETP.GE.AND P6, PT, R9, R142, PT ;  /* 0x0000008e0900720c */ /* 0x000fc40003fc6270 */
[----:B------:R-:W-:Y:S01]  /*69e0*/  ISETP.GE.AND P1, PT, R9, R137, PT ;  /* 0x000000890900720c */ /* 0x000fe20003f26270 */
[C---:B------:R-:W-:Y:S01]  /*69f0*/  FFMA.FTZ R89, R8.reuse, UR17, R89 ;  /* 0x0000001108597c23 */ /* 0x040fe20008010059 */
[----:B------:R-:W-:Y:S01]  /*6a00*/  I2FP.F32.S32 R5, R9 ;  /* 0x0000000900057245 */ /* 0x000fe20000201400 */
[----:B------:R-:W-:Y:S01]  /*6a10*/  FFMA.FTZ R91, R8, UR17, R91 ;  /* 0x00000011085b7c23 */ /* 0x000fe2000801005b */
[----:B--2---:R-:W-:Y:S01]  /*6a20*/  HMMA.16816.F32 R28, R16, R12, R28 ;  /* 0x0000000c101c723c */ /* 0x004fe2000000181c */
[----:B------:R-:W1:Y:S01]  /*6a30*/  LDSM.16.M88.4 R8, [R125+0x5c00] ;  /* 0x005c00007d08783b */ /* 0x000e620000000200 */
[----:B------:R-:W-:-:S04]  /*6a40*/  DEPBAR.LE SB0, 0x0 ;  /* 0x000080000000791a */ /* 0x000fc80000000000 */
[C---:B------:R-:W-:Y:S01]  /*6a50*/  FFMA.FTZ R94, R5.reuse, UR17, R88 ;  /* 0x00000011055e7c23 */ /* 0x040fe20008010058 */
[----:B------:R-:W-:Y:S01]  /*6a60*/  FFMA.FTZ R90, R5, UR17, R90 ;  /* 0x00000011055a7c23 */ /* 0x000fe2000801005a */
[----:B------:R-:W-:Y:S01]  /*6a70*/  VIADD R5, R3, 0x10 ;  /* 0x0000001003057836 */ /* 0x000fe20000000000 */
[----:B------:R-:W-:Y:S01]  /*6a80*/  FSEL R91, R91, -INF , !P2 ;  /* 0xff8000005b5b7808 */ /* 0x000fe20005000000 */
[----:B------:R-:W-:Y:S01]  /*6a90*/  VIADD R88, R3, 0x11 ;  /* 0x0000001103587836 */ /* 0x000fe20000000000 */
[----:B------:R-:W-:Y:S02]  /*6aa0*/  FSEL R94, R94, -INF , !P6 ;  /* 0xff8000005e5e7808 */ /* 0x000fe40007000000 */
[----:B------:R-:W-:Y:S02]  /*6ab0*/  FSEL R93, R90, -INF , !P1 ;  /* 0xff8000005a5d7808 */ /* 0x000fe40004800000 */
[C---:B------:R-:W-:Y:S01]  /*6ac0*/  ISETP.GE.AND P6, PT, R5.reuse, R142, PT ;  /* 0x0000008e0500720c */ /* 0x040fe20003fc6270 */
[----:B------:R-:W-:Y:S01]  /*6ad0*/  BAR.SYNC.DEFER_BLOCKING 0x0 ;  /* 0x0000000000007b1d */ /* 0x000fe20000010000 */
[----:B------:R-:W-:Y:S01]  /*6ae0*/  ISETP.GE.AND P1, PT, R5, R137, PT ;  /* 0x000000890500720c */ /* 0x000fe20003f26270 */
[----:B------:R-:W-:Y:S01]  /*6af0*/  HMMA.16816.F32 R24, R16, R14, R24 ;  /* 0x0000000e1018723c */ /* 0x000fe20000001818 */
[----:B------:R-:W-:-:S02]  /*6b00*/  I2FP.F32.S32 R5, R5 ;  /* 0x0000000500057245 */ /* 0x000fc40000201400 */
[----:B------:R-:W-:Y:S02]  /*6b10*/  FSEL R90, R89, -INF , !P0 ;  /* 0xff800000595a7808 */ /* 0x000fe40004000000 */
[C---:B------:R-:W-:Y:S01]  /*6b20*/  ISETP.GE.AND P0, PT, R88.reuse, R142, PT ;  /* 0x0000008e5800720c */ /* 0x040fe20003f06270 */
[C---:B------:R-:W-:Y:S01]  /*6b30*/  FFMA.FTZ R84, R5.reuse, UR17, R84 ;  /* 0x0000001105547c23 */ /* 0x040fe20008010054 */
[----:B------:R-:W-:Y:S01]  /*6b40*/  ISETP.GE.AND P2, PT, R88, R137, PT ;  /* 0x000000895800720c */ /* 0x000fe20003f46270 */
[----:B------:R-:W-:Y:S01]  /*6b50*/  FFMA.FTZ R86, R5, UR17, R86 ;  /* 0x0000001105567c23 */ /* 0x000fe20008010056 */
[----:B------:R-:W-:Y:S01]  /*6b60*/  I2FP.F32.S32 R88, R88 ;  /* 0x0000005800587245 */ /* 0x000fe20000201400 */
[C---:B------:R-:W-:Y:S01]  /*6b70*/  VIADD R5, R3.reuse, 0x18 ;  /* 0x0000001803057836 */ /* 0x040fe20000000000 */
[----:B------:R-:W-:Y:S01]  /*6b80*/  I2FP.F32.S32 R12, R7 ;  /* 0x00000007000c7245 */ /* 0x000fe20000201400 */
[----:B------:R-:W-:Y:S01]  /*6b90*/  VIADD R15, R3, 0x20 ;  /* 0x00000020030f7836 */ /* 0x000fe20000000000 */
[----:B------:R-:W-:Y:S01]  /*6ba0*/  FSEL R89, R86, -INF , !P1 ;  /* 0xff80000056597808 */ /* 0x000fe20004800000 */
[C---:B------:R-:W-:Y:S01]  /*6bb0*/  FFMA.FTZ R85, R88.reuse, UR17, R85 ;  /* 0x0000001158557c23 */ /* 0x040fe20008010055 */
[----:B------:R-:W-:Y:S01]  /*6bc0*/  FFMA.FTZ R13, R88, UR17, R87 ;  /* 0x00000011580d7c23 */ /* 0x000fe20008010057 */
[----:B------:R-:W-:Y:S01]  /*6bd0*/  FSEL R88, R84, -INF , !P6 ;  /* 0xff80000054587808 */ /* 0x000fe20007000000 */
[----:B------:R-:W-:Y:S01]  /*6be0*/  FFMA.FTZ R33, R12, UR17, R33 ;  /* 0x000000110c217c23 */ /* 0x000fe20008010021 */
[----:B------:R-:W-:-:S02]  /*6bf0*/  ISETP.GE.AND P6, PT, R5, R142, PT ;  /* 0x0000008e0500720c */ /* 0x000fc40003fc6270 */
[----:B------:R-:W-:Y:S02]  /*6c00*/  ISETP.GE.AND P1, PT, R5, R137, PT ;  /* 0x000000890500720c */ /* 0x000fe40003f26270 */
[----:B------:R-:W-:Y:S01]  /*6c10*/  I2FP.F32.S32 R5, R5 ;  /* 0x0000000500057245 */ /* 0x000fe20000201400 */
[C---:B-1----:R-:W-:Y:S01]  /*6c20*/  HMMA.16816.F32 R20, R16.reuse, R8, R20 ;  /* 0x000000081014723c */ /* 0x042fe20000001814 */
[----:B------:R-:W-:Y:S02]  /*6c30*/  FSEL R86, R85, -INF , !P0 ;  /* 0xff80000055567808 */ /* 0x000fe40004000000 */
[----:B------:R-:W-:Y:S01]  /*6c40*/  FSEL R13, R13, -INF , !P2 ;  /* 0xff8000000d0d7808 */ /* 0x000fe20005000000 */
[----:B------:R-:W-:Y:S01]  /*6c50*/  FFMA.FTZ R14, R5, UR17, R32 ;  /* 0x00000011050e7c23 */ /* 0x000fe20008010020 */
[-C--:B------:R-:W-:Y:S01]  /*6c60*/  ISETP.GE.AND P0, PT, R7, R142.reuse, PT ;  /* 0x0000008e0700720c */ /* 0x080fe20003f06270 */
[----:B------:R-:W-:Y:S01]  /*6c70*/  VIADD R32, R3, 0x21 ;  /* 0x0000002103207836 */ /* 0x000fe20000000000 */
[----:B------:R-:W-:Y:S01]  /*6c80*/  ISETP.GE.AND P2, PT, R7, R137, PT ;  /* 0x000000890700720c */ /* 0x000fe20003f46270 */
[----:B------:R-:W-:Y:S01]  /*6c90*/  FFMA.FTZ R7, R5, UR17, R34 ;  /* 0x0000001105077c23 */ /* 0x000fe20008010022 */
[----:B------:R-:W-:Y:S01]  /*6ca0*/  FSEL R14, R14, -INF , !P6 ;  /* 0xff8000000e0e7808 */ /* 0x000fe20007000000 */
[----:B------:R-:W-:Y:S01]  /*6cb0*/  FFMA.FTZ R5, R12, UR17, R35 ;  /* 0x000000110c057c23 */ /* 0x000fe20008010023 */
[----:B------:R-:W-:Y:S01]  /*6cc0*/  ISETP.GE.AND P6, PT, R15, R142, PT ;  /* 0x0000008e0f00720c */ /* 0x000fe20003fc6270 */
[----:B------:R-:W-:Y:S01]  /*6cd0*/  HMMA.16816.F32 R108, R16, R10, R108 ;  /* 0x0000000a106c723c */ /* 0x000fe2000000186c */
[----:B------:R-:W-:-:S02]  /*6ce0*/  FSEL R7, R7, -INF , !P1 ;  /* 0xff80000007077808 */ /* 0x000fc40004800000 */
[----:B------:R-:W-:Y:S02]  /*6cf0*/  ISETP.GE.AND P1, PT, R15, R137, PT ;  /* 0x000000890f00720c */ /* 0x000fe40003f26270 */
[----:B------:R-:W-:Y:S02]  /*6d00*/  I2FP.F32.S32 R15, R15 ;  /* 0x0000000f000f7245 */ /* 0x000fe40000201400 */
[----:B------:R-:W-:Y:S01]  /*6d10*/  FSEL R12, R33, -INF , !P0 ;  /* 0xff800000210c7808 */ /* 0x000fe20004000000 */
[----:B------:R-:W-:Y:S01]  /*6d20*/  VIADD R10, R3, 0x30 ;  /* 0x00000030030a7836 */ /* 0x000fe20000000000 */
[----:B------:R-:W-:Y:S01]  /*6d30*/  FSEL R5, R5, -INF , !P2 ;  /* 0xff80000005057808 */ /* 0x000fe20005000000 */
[C---:B------:R-:W-:Y:S01]  /*6d40*/  FFMA.FTZ R8, R15.reuse, UR17, R28 ;  /* 0x000000110f087c23 */ /* 0x040fe2000801001c */
[C---:B------:R-:W-:Y:S01]  /*6d50*/  ISETP.GE.AND P0, PT, R32.reuse, R142, PT ;  /* 0x0000008e2000720c */ /* 0x040fe20003f06270 */
[----:B------:R-:W-:Y:S01]  /*6d60*/  FFMA.FTZ R9, R15, UR17, R30 ;  /* 0x000000110f097c23 */ /* 0x000fe2000801001e */
[----:B------:R-:W-:Y:S01]  /*6d70*/  ISETP.GE.AND P2, PT, R32, R137, PT ;  /* 0x000000892000720c */ /* 0x000fe20003f46270 */
[C---:B------:R-:W-:Y:S01]  /*6d80*/  VIADD R15, R3.reuse, 0x28 ;  /* 0x00000028030f7836 */ /* 0x040fe20000000000 */
[----:B------:R-:W-:Y:S01]  /*6d90*/  I2FP.F32.S32 R32, R32 ;  /* 0x0000002000207245 */ /* 0x000fe20000201400 */
[C---:B------:R-:W-:Y:S01]  /*6da0*/  VIADD R28, R3.reuse, 0x29 ;  /* 0x00000029031c7836 */ /* 0x040fe20000000000 */
[----:B------:R-:W-:Y:S01]  /*6db0*/  FSEL R8, R8, -INF , !P6 ;  /* 0xff80000008087808 */ /* 0x000fe20007000000 */
[----:B------:R-:W-:Y:S01]  /*6dc0*/  VIADD R11, R3, 0x31 ;  /* 0x00000031030b7836 */ /* 0x000fe20000000000 */
[----:B------:R-:W-:Y:S01]  /*6dd0*/  FSEL R9, R9, -INF , !P1 ;  /* 0xff80000009097808 */ /* 0x000fe20004800000 */
[C---:B------:R-:W-:Y:S01]  /*6de0*/  FFMA.FTZ R29, R32.reuse, UR17, R29 ;  /* 0x00000011201d7c23 */ /* 0x040fe2000801001d */
[----:B------:R-:W-:Y:S01]  /*6df0*/  FFMA.FTZ R31, R32, UR17, R31 ;  /* 0x00000011201f7c23 */ /* 0x000fe2000801001f */
[----:B------:R-:W-:-:S02]  /*6e00*/  ISETP.GE.AND P6, PT, R15, R142, PT ;  /* 0x0000008e0f00720c */ /* 0x000fc40003fc6270 */
[----:B------:R-:W-:Y:S02]  /*6e10*/  ISETP.GE.AND P1, PT, R15, R137, PT ;  /* 0x000000890f00720c */ /* 0x000fe40003f26270 */
[----:B------:R-:W-:Y:S02]  /*6e20*/  I2FP.F32.S32 R15, R15 ;  /* 0x0000000f000f7245 */ /* 0x000fe40000201400 */
[----:B------:R-:W-:Y:S02]  /*6e30*/  FSEL R123, R29, -INF , !P0 ;  /* 0xff8000001d7b7808 */ /* 0x000fe40004000000 */
[----:B------:R-:W-:Y:S01]  /*6e40*/  FSEL R117, R31, -INF , !P2 ;  /* 0xff8000001f757808 */ /* 0x000fe20005000000 */
[C---:B------:R-:W-:Y:S01]  /*6e50*/  FFMA.FTZ R24, R15.reuse, UR17, R24 ;  /* 0x000000110f187c23 */ /* 0x040fe20008010018 */
[C---:B------:R-:W-:Y:S01]  /*6e60*/  ISETP.GE.AND P0, PT, R28.reuse, R142, PT ;  /* 0x0000008e1c00720c */ /* 0x040fe20003f06270 */
[----:B------:R-:W-:Y:S01]  /*6e70*/  FFMA.FTZ R15, R15, UR17, R26 ;  /* 0x000000110f0f7c23 */ /* 0x000fe2000801001a */
[----:B------:R-:W-:-:S02]  /*6e80*/  ISETP.GE.AND P2, PT, R28, R137, PT ;  /* 0x000000891c00720c */ /* 0x000fc40003f46270 */
[----:B------:R-:W-:Y:S02]  /*6e90*/  I2FP.F32.S32 R28, R28 ;  /* 0x0000001c001c7245 */ /* 0x000fe40000201400 */
[----:B------:R-:W-:Y:S02]  /*6ea0*/  FSEL R144, R24, -INF , !P6 ;  /* 0xff80000018907808 */ /* 0x000fe40007000000 */
[----:B------:R-:W-:Y:S01]  /*6eb0*/  FSEL R15, R15, -INF , !P1 ;  /* 0xff8000000f0f7808 */ /* 0x000fe20004800000 */
[C---:B------:R-:W-:Y:S01]  /*6ec0*/  FFMA.FTZ R25, R28.reuse, UR17, R25 ;  /* 0x000000111c197c23 */ /* 0x040fe20008010019 */
[----:B------:R-:W-:Y:S01]  /*6ed0*/  FFMA.FTZ R27, R28, UR17, R27 ;  /* 0x000000111c1b7c23 */ /* 0x000fe2000801001b */
[C---:B------:R-:W-:Y:S02]  /*6ee0*/  ISETP.GE.AND P6, PT, R10.reuse, R142, PT ;  /* 0x0000008e0a00720c */ /* 0x040fe40003fc6270 */
[----:B------:R-:W-:Y:S02]  /*6ef0*/  ISETP.GE.AND P1, PT, R10, R137, PT ;  /* 0x000000890a00720c */ /* 0x000fe40003f26270 */
[----:B------:R-:W-:Y:S01]  /*6f00*/  I2FP.F32.S32 R17, R10 ;  /* 0x0000000a00117245 */ /* 0x000fe20000201400 */
        /* <DEDUP_REMOVED lines=11> */
[----:B------:R-:W-:Y:S01]  /*6fc0*/  FFMA.FTZ R23, R16, UR17, R23 ;  /* 0x0000001110177c23 */ /* 0x000fe20008010017 */
[C---:B------:R-:W-:Y:S01]  /*6fd0*/  FFMA.FTZ R108, R11.reuse, UR17, R108 ;  /* 0x000000110b6c7c23 */ /* 0x040fe2000801006c */
[----:B------:R-:W-:Y:S01]  /*6fe0*/  FFMA.FTZ R27, R11, UR17, R110 ;  /* 0x000000110b1b7c23 */ /* 0x000fe2000801006e */
[----:B------:R-:W-:-:S02]  /*6ff0*/  I2FP.F32.S32 R11, R3 ;  /* 0x00000003000b7245 */ /* 0x000fc40000201400 */
[----:B------:R-:W-:Y:S02]  /*7000*/  FSEL R106, R21, -INF , !P0 ;  /* 0xff800000156a7808 */ /* 0x000fe40004000000 */
[----:B------:R-:W-:Y:S01]  /*7010*/  ISETP.GE.AND P0, PT, R3, R142, PT ;  /* 0x0000008e0300720c */ /* 0x000fe20003f06270 */
[----:B------:R-:W-:Y:S01]  /*7020*/  FFMA.FTZ R92, R11, UR17, R4 ;  /* 0x000000110b5c7c23 */ /* 0x000fe20008010004 */
[----:B------:R-:W-:Y:S01]  /*7030*/  FSEL R113, R23, -INF , !P2 ;  /* 0xff80000017717808 */ /* 0x000fe20005000000 */
[----:B------:R-:W-:Y:S01]  /*7040*/  FFMA.FTZ R6, R11, UR17, R6 ;  /* 0x000000110b067c23 */ /* 0x000fe20008010006 */
[C---:B------:R-:W-:Y:S01]  /*7050*/  ISETP.GE.AND P2, PT, R3.reuse, R137, PT ;  /* 0x000000890300720c */ /* 0x040fe20003f46270 */
[----:B------:R-:W-:Y:S01]  /*7060*/  VIADD R3, R3, 0x39 ;  /* 0x0000003903037836 */ /* 0x000fe20000000000 */
[----:B------:R-:W-:Y:S02]  /*7070*/  FSEL R92, R92, -INF , !P0 ;  /* 0xff8000005c5c7808 */ /* 0x000fe40004000000 */
[----:B------:R-:W-:-:S02]  /*7080*/  PLOP3.LUT P0, PT, PT, PT, UP0, 0x80, 0x0 ;  /* 0x000000000000781c */ /* 0x000fc40003f0f008 */
[----:B------:R-:W-:Y:S02]  /*7090*/  FSEL R25, R22, -INF , !P1 ;  /* 0xff80000016197808 */ /* 0x000fe40004800000 */
[----:B------:R-:W-:Y:S02]  /*70a0*/  I2FP.F32.S32 R4, R3 ;  /* 0x0000000300047245 */ /* 0x000fe40000201400 */
[C---:B------:R-:W-:Y:S02]  /*70b0*/  ISETP.GE.AND P6, PT, R10.reuse, R142, PT ;  /* 0x0000008e0a00720c */ /* 0x040fe40003fc6270 */
[----:B------:R-:W-:Y:S01]  /*70c0*/  ISETP.GE.AND P1, PT, R10, R137, PT ;  /* 0x000000890a00720c */ /* 0x000fe20003f26270 */
[----:B------:R-:W-:Y:S01]  /*70d0*/  FFMA.FTZ R109, R4, UR17, R109 ;  /* 0x00000011046d7c23 */ /* 0x000fe2000801006d */
[----:B------:R-:W-:Y:S01]  /*70e0*/  FSEL R122, R108, -INF , !P6 ;  /* 0xff8000006c7a7808 */ /* 0x000fe20007000000 */
[----:B------:R-:W-:Y:S01]  /*70f0*/  FFMA.FTZ R29, R4, UR17, R111 ;  /* 0x00000011041d7c23 */ /* 0x000fe2000801006f */
        /* <DEDUP_REMOVED lines=70> */
.L_x_1078:
[----:B------:R-:W-:Y:S05]  /*7560*/  BSYNC B0 ;  /* 0x0000000000007941 */ /* 0x000fea0003800000 */
.L_x_1077:
[----:B------:R-:W0:Y:S02]  /*7570*/  LDGDEPBAR ;  /* 0x00000000000079af */ /* 0x000e240000000000 */
.L_x_1076:
[----:B------:R-:W-:Y:S01]  /*7580*/  FMNMX.FTZ R3, R2, R92, !PT ;  /* 0x0000005c02037209 */ /* 0x000fe20007810000 */
[----:B------:R-:W-:Y:S01]  /*7590*/  UIADD3 UR38, UR15, -0x2, URZ ;  /* 0xfffffffe0f267890 */ /* 0x000fe2000fffe03f */
[----:B--2---:R-:W-:Y:S01]  /*75a0*/  FMNMX.FTZ R22, R0, R107, !PT ;  /* 0x0000006b00167209 */ /* 0x004fe20007810000 */
[----:B------:R-:W-:Y:S01]  /*75b0*/  IMAD.WIDE.U32 R104, R130, -0x2daee0ad, RZ ;  /* 0xd2511f5382687825 */ /* 0x000fe200078e00ff */
[----:B------:R-:W-:Y:S01]  /*75c0*/  FMNMX.FTZ R3, R96, R3, !PT ;  /* 0x0000000360037209 */ /* 0x000fe20007810000 */
[----:B------:R-:W-:Y:S01]  /*75d0*/  USHF.L.U32 UR4, UR38, 0x1, URZ ;  /* 0x0000000126047899 */ /* 0x000fe2000800063f */
[----:B------:R-:W-:Y:S01]  /*75e0*/  FMNMX.FTZ R22, R95, R22, !PT ;  /* 0x000000165f167209 */ /* 0x000fe20007810000 */
[----:B------:R-:W-:Y:S01]  /*75f0*/  @UP0 UIADD3 UR15, UR15, -0x3, URZ ;  /* 0xfffffffd0f0f0890 */ /* 0x000fe2000fffe03f */
        /* <DEDUP_REMOVED lines=27> */
[----:B------:R-:W-:Y:S01]  /*77b0*/  IMAD.U32 R3, RZ, RZ, UR27 ;  /* 0x0000001bff037e24 */ /* 0x000fe2000f8e00ff */
[----:B------:R-:W-:Y:S01]  /*77c0*/  FMNMX.FTZ R97, R29, R22, !PT ;  /* 0x000000161d617209 */ /* 0x000fe20007810000 */
[----:B------:R-:W-:Y:S02]  /*77d0*/  IMAD.WIDE.U32 R22, R136, -0x326172a9, RZ ;  /* 0xcd9e8d5788167825 */ /* 0x000fe400078e00ff */
[----:B------:R-:W2:Y:S01]  /*77e0*/  SHFL.BFLY PT, R87, R20, 0x2, 0x1f ;  /* 0x0c401f0014577f89 */ /* 0x000ea200000e0000 */
[----:B------:R-:W-:Y:S01]  /*77f0*/  LOP3.LUT R3, R105, UR4, R3, 0x96, !PT ;  /* 0x0000000469037c12 */ /* 0x000fe2000f8e9603 */
[----:B------:R-:W-:Y:S02]  /*7800*/  ULEA UR4, UR38, 0x1, 0x1 ;  /* 0x0000000126047891 */ /* 0x000fe4000f8e083f */
[----:B------:R-:W3:Y:S02]  /*7810*/  SHFL.BFLY PT, R98, R97, 0x2, 0x1f ;  /* 0x0c401f0061627f89 */ /* 0x000ee400000e0000 */
[----:B------:R-:W-:Y:S01]  /*7820*/  IMAD.WIDE.U32 R156, R3, -0x326172a9, RZ ;  /* 0xcd9e8d57039c7825 */ /* 0x000fe200078e00ff */
[----:B------:R-:W-:-:S04]  /*7830*/  ULOP3.LUT UR4, UR4, UR27, URZ, 0x3c, !UPT ;  /* 0x0000001b04047292 */ /* 0x000fc8000f8e3c3f */
[----:B------:R-:W-:Y:S02]  /*7840*/  LOP3.LUT R102, R157, UR37, R22, 0x96, !PT ;  /* 0x000000259d667c12 */ /* 0x000fe4000f8e9616 */
[----:B------:R-:W-:Y:S02]  /*7850*/  LOP3.LUT R156, R139, UR35, R156, 0x96, !PT ;  /* 0x000000238b9c7c12 */ /* 0x000fe4000f8e969c */
[----:B------:R-:W-:Y:S01]  /*7860*/  LOP3.LUT R104, R105, UR4, RZ, 0x3c, !PT ;  /* 0x0000000469687c12 */ /* 0x000fe2000f8e3cff */
[----:B------:R-:W-:-:S04]  /*7870*/  IMAD.WIDE.U32 R102, R102, -0x2daee0ad, RZ ;  /* 0xd2511f5366667825 */ /* 0x000fc800078e00ff */
[----:B------:R-:W-:Y:S01]  /*7880*/  IMAD.WIDE.U32 R156, R156, -0x2daee0ad, RZ ;  /* 0xd2511f539c9c7825 */ /* 0x000fe200078e00ff */
[----:B--2---:R-:W-:Y:S02]  /*7890*/  FMNMX.FTZ R87, R20, R87, !PT ;  /* 0x0000005714577209 */ /* 0x004fe40007810000 */
[----:B------:R-:W-:Y:S02]  /*78a0*/  LOP3.LUT R20, R23, R131, RZ, 0x3c, !PT ;  /* 0x0000008317147212 */ /* 0x000fe400078e3cff */
[--C-:B------:R-:W-:Y:S01]  /*78b0*/  LOP3.LUT R3, R157, UR28, R102.reuse, 0x96, !PT ;  /* 0x0000001c9d037c12 */ /* 0x100fe2000f8e9666 */
[----:B------:R-:W2:Y:S01]  /*78c0*/  SHFL.BFLY PT, R32, R87, 0x1, 0x1f ;  /* 0x0c201f0057207f89 */ /* 0x000ea200000e0000 */
[----:B---3--:R-:W-:Y:S01]  /*78d0*/  FMNMX.FTZ R98, R97, R98, !PT ;  /* 0x0000006261627209 */ /* 0x008fe20007810000 */
[----:B------:R-:W-:Y:S01]  /*78e0*/  IMAD R20, R20, -0x2daee0ad, RZ ;  /* 0xd2511f5314147824 */ /* 0x000fe200078e02ff */
[----:B------:R-:W-:Y:S01]  /*78f0*/  LOP3.LUT R155, R157, UR28, R102, 0x96, !PT ;  /* 0x0000001c9d9b7c12 */ /* 0x000fe2000f8e9666 */
[----:B------:R-:W-:-:S02]  /*7900*/  IMAD.WIDE.U32 R110, R3, -0x326172a9, RZ ;  /* 0xcd9e8d57036e7825 */ /* 0x000fc400078e00ff */
[----:B------:R-:W3:Y:S01]  /*7910*/  SHFL.BFLY PT, R3, R98, 0x1, 0x1f ;  /* 0x0c201f0062037f89 */ /* 0x000ee200000e0000 */
[----:B------:R-:W-:-:S05]  /*7920*/  LOP3.LUT R23, R103, UR34, R20, 0x96, !PT ;  /* 0x0000002267177c12 */ /* 0x000fca000f8e9614 */
[----:B------:R-:W-:-:S05]  /*7930*/  IMAD.WIDE.U32 R108, R23, -0x326172a9, RZ ;  /* 0xcd9e8d57176c7825 */ /* 0x000fca00078e00ff */
[----:B------:R-:W-:Y:S02]  /*7940*/  LOP3.LUT R23, R109, UR33, R138, 0x96, !PT ;  /* 0x000000216d177c12 */ /* 0x000fe4000f8e968a */
[----:B------:R-:W-:-:S03]  /*7950*/  LOP3.LUT R108, R111, UR25, R108, 0x96, !PT ;  /* 0x000000196f6c7c12 */ /* 0x000fc6000f8e966c */
[----:B------:R-:W-:Y:S01]  /*7960*/  IMAD.WIDE.U32 R100, R23, -0x2daee0ad, RZ ;  /* 0xd2511f5317647825 */ /* 0x000fe200078e00ff */
[----:B--2---:R-:W-:-:S03]  /*7970*/  FMNMX.FTZ R32, R87, R32, !PT ;  /* 0x0000002057207209 */ /* 0x004fc60007810000 */
[----:B------:R-:W-:Y:S01]  /*7980*/  IMAD.WIDE.U32 R108, R108, -0x2daee0ad, RZ ;  /* 0xd2511f536c6c7825 */ /* 0x000fe200078e00ff */
[----:B------:R-:W-:-:S03]  /*7990*/  LOP3.LUT R87, R101, UR24, R156, 0x96, !PT ;  /* 0x0000001865577c12 */ /* 0x000fc6000f8e969c */
[C---:B------:R-:W-:Y:S01]  /*79a0*/  FMUL.FTZ R143, R32.reuse, UR6 ;  /* 0x00000006208f7c20 */ /* 0x040fe20008410000 */
[----:B------:R-:W-:Y:S02]  /*79b0*/  FSETP.NEU.FTZ.AND P4, PT, R32, -INF , PT ;  /* 0xff8000002000780b */ /* 0x000fe40003f9d000 */
[----:B------:R-:W-:Y:S01]  /*79c0*/  LOP3.LUT R23, R109, UR20, R100, 0x96, !PT ;  /* 0x000000146d177c12 */ /* 0x000fe2000f8e9664 */
[----:B------:R-:W-:Y:S01]  /*79d0*/  IMAD.WIDE.U32 R120, R87, -0x326172a9, RZ ;  /* 0xcd9e8d5757787825 */ /* 0x000fe200078e00ff */
[----:B------:R-:W-:Y:S02]  /*79e0*/  FSEL R143, R143, RZ, P4 ;  /* 0x000000ff8f8f7208 */ /* 0x000fe40002000000 */
[----:B---3--:R-:W-:Y:S01]  /*79f0*/  FMNMX.FTZ R3, R98, R3, !PT ;  /* 0x0000000362037209 */ /* 0x008fe20007810000 */
[----:B------:R-:W-:Y:S01]  /*7a00*/  IMAD.WIDE.U32 R118, R23, -0x326172a9, RZ ;  /* 0xcd9e8d5717767825 */ /* 0x000fe200078e00ff */
[----:B------:R-:W-:-:S03]  /*7a10*/  LOP3.LUT R110, R121, UR21, R110, 0x96, !PT ;  /* 0x00000015796e7c12 */ /* 0x000fc6000f8e966e */
[--C-:B------:R-:W-:Y:S01]  /*7a20*/  FFMA.FTZ R92, R92, UR6, -R143.reuse ;  /* 0x000000065c5c7c23 */ /* 0x100fe2000801088f */
[--C-:B------:R-:W-:Y:S01]  /*7a30*/  FFMA.FTZ R100, R96, UR6, -R143.reuse ;  /* 0x0000000660647c23 */ /* 0x100fe2000801088f */
[----:B------:R-:W-:Y:S01]  /*7a40*/  FMUL.FTZ R98, R3, UR6 ;  /* 0x0000000603627c20 */ /* 0x000fe20008410000 */
[----:B------:R-:W-:Y:S01]  /*7a50*/  SHF.R.U32.HI R23, RZ, 0x18, R118 ;  /* 0x00000018ff177819 */ /* 0x000fe20000011676 */
[----:B------:R-:W-:Y:S01]  /*7a60*/  FFMA.FTZ R94, R94, UR6, -R143 ;  /* 0x000000065e5e7c23 */ /* 0x000fe2000801088f */
[----:B------:R-:W-:Y:S01]  /*7a70*/  LOP3.LUT R96, R119, UR18, R120, 0x96, !PT ;  /* 0x0000001277607c12 */ /* 0x000fe2000f8e9678 */
[----:B------:R-:W-:Y:S01]  /*7a80*/  MUFU.EX2 R92, R92 ;  /* 0x0000005c005c7308 */ /* 0x000fe20000000800 */
[----:B------:R-:W-:Y:S01]  /*7a90*/  FSETP.NEU.FTZ.AND P6, PT, R3, -INF , PT ;  /* 0xff8000000300780b */ /* 0x000fe20003fdd000 */
[----:B------:R-:W-:Y:S01]  /*7aa0*/  IMAD.WIDE.U32 R110, R110, -0x2daee0ad, RZ ;  /* 0xd2511f536e6e7825 */ /* 0x000fe200078e00ff */
[----:B------:R-:W-:-:S03]  /*7ab0*/  SHF.R.U32.HI R87, RZ, 0x10, R118 ;  /* 0x00000010ff577819 */ /* 0x000fc60000011676 */
[--C-:B------:R-:W-:Y:S01]  /*7ac0*/  FFMA.FTZ R137, R88, UR6, -R143.reuse ;  /* 0x0000000658897c23 */ /* 0x100fe2000801088f */
[----:B------:R-:W-:Y:S01]  /*7ad0*/  ISETP.LE.U32.AND P3, PT, R23, UR12, PT ;  /* 0x0000000c17007c0c */ /* 0x000fe2000bf63070 */
[--C-:B------:R-:W-:Y:S01]  /*7ae0*/  FFMA.FTZ R114, R86, UR6, -R143.reuse ;  /* 0x0000000656727c23 */ /* 0x100fe2000801088f */
[----:B------:R-:W-:Y:S01]  /*7af0*/  LOP3.LUT R99, R96, 0xff, RZ, 0xc0, !PT ;  /* 0x000000ff60637812 */ /* 0x000fe200078ec0ff */
[----:B------:R-:W2:Y:S01]  /*7b00*/  MUFU.EX2 R100, R100 ;  /* 0x0000006400647308 */ /* 0x000ea20000000800 */
[----:B------:R-:W-:Y:S01]  /*7b10*/  FSEL R98, R98, RZ, P6 ;  /* 0x000000ff62627208 */ /* 0x000fe20003000000 */
[--C-:B------:R-:W-:Y:S01]  /*7b20*/  FFMA.FTZ R88, R12, UR6, -R143.reuse ;  /* 0x000000060c587c23 */ /* 0x100fe2000801088f */
[----:B------:R-:W-:Y:S01]  /*7b30*/  LOP3.LUT R23, R87, 0xff, RZ, 0xc0, !PT ;  /* 0x000000ff57177812 */ /* 0x000fe200078ec0ff */
[----:B------:R-:W-:Y:S01]  /*7b40*/  FFMA.FTZ R121, R24, UR6, -R143 ;  /* 0x0000000618797c23 */ /* 0x000fe2000801088f */
[----:B------:R-:W-:Y:S01]  /*7b50*/  LOP3.LUT R87, R96, 0xffff, RZ, 0xc0, !PT ;  /* 0x0000ffff60577812 */ /* 0x000fe200078ec0ff */
[--C-:B------:R-:W-:Y:S01]  /*7b60*/  FFMA.FTZ R107, R107, UR6, -R98.reuse ;  /* 0x000000066b6b7c23 */ /* 0x100fe20008010862 */
[----:B------:R-:W-:Y:S01]  /*7b70*/  ISETP.LE.U32.AND P2, PT, R99, UR12, PT ;  /* 0x0000000c63007c0c */ /* 0x000fe2000bf43070 */
[----:B------:R-:W-:Y:S01]  /*7b80*/  MUFU.EX2 R137, R137 ;  /* 0x0000008900897308 */ /* 0x000fe20000000800 */
[----:B------:R-:W-:Y:S01]  /*7b90*/  ISETP.LE.U32.AND P5, PT, R23, UR12, PT ;  /* 0x0000000c17007c0c */ /* 0x000fe2000bfa3070 */
[--C-:B------:R-:W-:Y:S01]  /*7ba0*/  FFMA.FTZ R23, R95, UR6, -R98.reuse ;  /* 0x000000065f177c23 */ /* 0x100fe20008010862 */
[----:B------:R-:W-:Y:S01]  /*7bb0*/  SHF.R.U32.HI R87, RZ, 0x8, R87 ;  /* 0x00000008ff577819 */ /* 0x000fe20000011657 */
[--C-:B------:R-:W-:Y:S01]  /*7bc0*/  FFMA.FTZ R152, R13, UR6, -R98.reuse ;  /* 0x000000060d987c23 */ /* 0x100fe20008010862 */
[----:B------:R-:W-:Y:S01]  /*7bd0*/  FSEL R95, R32, RZ, P4 ;  /* 0x000000ff205f7208 */ /* 0x000fe20002000000 */
[----:B------:R-:W-:Y:S01]  /*7be0*/  FFMA.FTZ R116, R25, UR6, -R98 ;  /* 0x0000000619747c23 */ /* 0x000fe20008010862 */
[----:B------:R-:W-:Y:S01]  /*7bf0*/  LOP3.LUT R87, R87, 0xffff, RZ, 0xc0, !PT ;  /* 0x0000ffff57577812 */ /* 0x000fe200078ec0ff */
[----:B------:R-:W-:Y:S01]  /*7c00*/  MUFU.EX2 R107, R107 ;  /* 0x0000006b006b7308 */ /* 0x000fe20000000800 */
[----:B--2---:R-:W-:Y:S01]  /*7c10*/  F2FP.F16.F32.PACK_AB R154, R100, R92 ;  /* 0x0000005c649a723e */ /* 0x004fe200000000ff */
[----:B------:R-:W-:Y:S01]  /*7c20*/  FADD.FTZ R95, R2, -R95 ;  /* 0x8000005f025f7221 */ /* 0x000fe20000010000 */
[----:B------:R-:W-:Y:S01]  /*7c30*/  ISETP.LE.U32.AND P4, PT, R87, UR12, PT ;  /* 0x0000000c57007c0c */ /* 0x000fe2000bf83070 */
[----:B------:R-:W-:Y:S01]  /*7c40*/  FFMA.FTZ R146, R8, UR6, -R143 ;  /* 0x0000000608927c23 */ /* 0x000fe2000801088f */
[C---:B------:R-:W-:Y:S01]  /*7c50*/  PRMT R153, R154.reuse, 0x7632, R153 ;  /* 0x000076329a997816 */ /* 0x040fe20000000099 */
[----:B------:R-:W-:Y:S01]  /*7c60*/  @!P2 HADD2 R85, -R154.H0_H0, -RZ.H0_H0 ;  /* 0xa00000ff9a55a230 */ /* 0x000fe20000000900 */
[--C-:B------:R-:W-:Y:S01]  /*7c70*/  SHF.R.U32.HI R99, RZ, 0x18, R96.reuse ;  /* 0x00000018ff637819 */ /* 0x100fe20000011660 */
[----:B------:R-:W2:Y:S01]  /*7c80*/  MUFU.EX2 R23, R23 ;  /* 0x0000001700177308 */ /* 0x000ea20000000800 */
[----:B------:R-:W-:Y:S01]  /*7c90*/  PRMT R150, R154, 0x5410, R153 ;  /* 0x000054109a967816 */ /* 0x000fe20000000099 */
[--C-:B------:R-:W-:Y:S01]  /*7ca0*/  FFMA.FTZ R123, R123, UR6, -R143.reuse ;  /* 0x000000067b7b7c23 */ /* 0x100fe2000801088f */
[----:B------:R-:W-:Y:S01]  /*7cb0*/  @!P2 PRMT R154, R85, 0x5410, RZ ;  /* 0x00005410559aa816 */ /* 0x000fe200000000ff */
[--C-:B------:R-:W-:Y:S01]  /*7cc0*/  FFMA.FTZ R144, R144, UR6, -R143.reuse ;  /* 0x0000000690907c23 */ /* 0x100fe2000801088f */
[----:B------:R-:W-:Y:S01]  /*7cd0*/  SHF.R.U32.HI R85, RZ, 0x10, R96 ;  /* 0x00000010ff557819 */ /* 0x000fe20000011660 */
[--C-:B------:R-:W-:Y:S01]  /*7ce0*/  FFMA.FTZ R96, R90, UR6, -R143.reuse ;  /* 0x000000065a607c23 */ /* 0x100fe2000801088f */
[----:B------:R-:W-:Y:S01]  /*7cf0*/  ISETP.LE.U32.AND P2, PT, R99, UR12, PT ;  /* 0x0000000c63007c0c */ /* 0x000fe2000bf43070 */
[----:B------:R-:W-:Y:S01]  /*7d00*/  @!P4 HADD2 R31, -R153.H0_H0, -RZ.H0_H0 ;  /* 0xa00000ff991fc230 */ /* 0x000fe20000000900 */
[----:B------:R3:W-:Y:S01]  /*7d10*/  MUFU.EX2 R99, R94 ;  /* 0x0000005e00637308 */ /* 0x0007e20000000800 */
[----:B------:R-:W-:Y:S01]  /*7d20*/  LOP3.LUT R85, R85, 0xff, RZ, 0xc0, !PT ;  /* 0x000000ff55557812 */ /* 0x000fe200078ec0ff */
[--C-:B------:R-:W-:Y:S01]  /*7d30*/  FFMA.FTZ R120, R9, UR6, -R98.reuse ;  /* 0x0000000609787c23 */ /* 0x100fe20008010862 */
[----:B------:R-:W-:Y:S01]  /*7d40*/  LOP3.LUT R101, R118, 0xffff, RZ, 0xc0, !PT ;  /* 0x0000ffff76657812 */ /* 0x000fe200078ec0ff */
[--C-:B------:R-:W-:Y:S01]  /*7d50*/  FFMA.FTZ R119, R106, UR6, -R143.reuse ;  /* 0x000000066a777c23 */ /* 0x100fe2000801088f */
[----:B------:R-:W-:Y:S01]  /*7d60*/  @!P4 PRMT R153, R31, 0x5410, RZ ;  /* 0x000054101f99c816 */ /* 0x000fe200000000ff */
[--C-:B------:R-:W-:Y:S01]  /*7d70*/  FFMA.FTZ R117, R117, UR6, -R98.reuse ;  /* 0x0000000675757c23 */ /* 0x100fe20008010862 */
[----:B------:R-:W-:Y:S01]  /*7d80*/  ISETP.LE.U32.AND P4, PT, R85, UR12, PT ;  /* 0x0000000c55007c0c */ /* 0x000fe2000bf83070 */
[----:B------:R-:W4:Y:S01]  /*7d90*/  MUFU.EX2 R96, R96 ;  /* 0x0000006000607308 */ /* 0x000f220000000800 */
[----:B--2---:R-:W-:Y:S01]  /*7da0*/  F2FP.F16.F32.PACK_AB R112, R23, R107 ;  /* 0x0000006b1770723e */ /* 0x004fe200000000ff */
[----:B------:R-:W-:Y:S01]  /*7db0*/  FFMA.FTZ R142, R26, UR6, -R143 ;  /* 0x000000061a8e7c23 */ /* 0x000fe2000801088f */
[----:B------:R-:W-:Y:S01]  /*7dc0*/  SHF.R.U32.HI R85, RZ, 0x8, R101 ;  /* 0x00000008ff557819 */ /* 0x000fe20000011665 */
[--C-:B------:R-:W-:Y:S01]  /*7dd0*/  FFMA.FTZ R101, R93, UR6, -R98.reuse ;  /* 0x000000065d657c23 */ /* 0x100fe20008010862 */
[C---:B------:R-:W-:Y:S01]  /*7de0*/  PRMT R147, R112.reuse, 0x7632, R147 ;  /* 0x0000763270937816 */ /* 0x040fe20000000093 */
[--C-:B------:R-:W-:Y:S01]  /*7df0*/  FFMA.FTZ R115, R115, UR6, -R98.reuse ;  /* 0x0000000673737c23 */ /* 0x100fe20008010862 */
[----:B------:R-:W-:Y:S01]  /*7e00*/  LOP3.LUT R85, R85, 0xffff, RZ, 0xc0, !PT ;  /* 0x0000ffff55557812 */ /* 0x000fe200078ec0ff */
[----:B------:R-:W-:Y:S01]  /*7e10*/  MUFU.EX2 R114, R114 ;  /* 0x0000007200727308 */ /* 0x000fe20000000800 */
[--C-:B---3--:R-:W-:Y:S01]  /*7e20*/  FFMA.FTZ R94, R91, UR6, -R98.reuse ;  /* 0x000000065b5e7c23 */ /* 0x108fe20008010862 */
[----:B------:R-:W-:Y:S01]  /*7e30*/  @!P2 HADD2 R84, -R147.H0_H0, -RZ.H0_H0 ;  /* 0xa00000ff9354a230 */ /* 0x000fe20000000900 */
[----:B------:R-:W-:Y:S01]  /*7e40*/  PRMT R31, R112, 0x5410, R147 ;  /* 0x00005410701f7816 */ /* 0x000fe20000000093 */
[----:B------:R-:W-:Y:S01]  /*7e50*/  @!P4 HADD2 R30, -R112.H0_H0, -RZ.H0_H0 ;  /* 0xa00000ff701ec230 */ /* 0x000fe20000000900 */
[----:B------:R-:W-:Y:S01]  /*7e60*/  LOP3.LUT R97, R118, 0xff, RZ, 0xc0, !PT ;  /* 0x000000ff76617812 */ /* 0x000fe200078ec0ff */
[--C-:B------:R-:W-:Y:S01]  /*7e70*/  FFMA.FTZ R118, R15, UR6, -R98.reuse ;  /* 0x000000060f767c23 */ /* 0x100fe20008010862 */
[----:B------:R-:W-:Y:S01]  /*7e80*/  @!P2 PRMT R147, R84, 0x5410, RZ ;  /* 0x000054105493a816 */ /* 0x000fe200000000ff */
[----:B------:R-:W-:Y:S01]  /*7e90*/  MUFU.EX2 R101, R101 ;  /* 0x0000006500657308 */ /* 0x000fe20000000800 */
[----:B------:R-:W-:Y:S01]  /*7ea0*/  ISETP.LE.U32.AND P2, PT, R85, UR12, PT ;  /* 0x0000000c55007c0c */ /* 0x000fe2000bf43070 */
[----:B------:R-:W-:Y:S01]  /*7eb0*/  FFMA.FTZ R113, R113, UR6, -R98 ;  /* 0x0000000671717c23 */ /* 0x000fe20008010862 */
[----:B----4-:R-:W-:Y:S01]  /*7ec0*/  F2FP.F16.F32.PACK_AB R151, R96, R99 ;  /* 0x000000636097723e */ /* 0x010fe200000000ff */
[----:B------:R-:W-:Y:S01]  /*7ed0*/  FFMA.FTZ R122, R122, UR6, -R143 ;  /* 0x000000067a7a7c23 */ /* 0x000fe2000801088f */
[----:B------:R-:W-:Y:S01]  /*7ee0*/  SHF.R.U32.HI R87, RZ, 0x10, R110 ;  /* 0x00000010ff577819 */ /* 0x000fe2000001166e */
[----:B------:R-:W-:Y:S01]  /*7ef0*/  STG.E.U16 desc[UR22][R140.64+-0x80], R154 ;  /* 0xffff809a8c007986 */ /* 0x000fe2000c101516 */
[----:B------:R-:W-:Y:S01]  /*7f00*/  PRMT R85, R151, 0x7632, R85 ;  /* 0x0000763297557816 */ /* 0x000fe20000000055 */
[----:B------:R-:W2:Y:S01]  /*7f10*/  MUFU.EX2 R94, R94 ;  /* 0x0000005e005e7308 */ /* 0x000ea20000000800 */
[----:B------:R-:W-:Y:S01]  /*7f20*/  ISETP.LE.U32.AND P1, PT, R97, UR12, PT ;  /* 0x0000000c61007c0c */ /* 0x000fe2000bf23070 */
[----:B------:R-:W-:Y:S01]  /*7f30*/  STG.E.U16 desc[UR22][R140.64+-0x7e], R153 ;  /* 0xffff82998c007986 */ /* 0x000fe2000c101516 */
[----:B------:R-:W-:-:S02]  /*7f40*/  LOP3.LUT R87, R87, 0xff, RZ, 0xc0, !PT ;  /* 0x000000ff57577812 */ /* 0x000fc400078ec0ff */
[----:B------:R-:W-:Y:S01]  /*7f50*/  @!P4 PRMT R112, R30, 0x5410, RZ ;  /* 0x000054101e70c816 */ /* 0x000fe200000000ff */
[----:B------:R-:W-:Y:S01]  /*7f60*/  @!P2 HADD2 R28, -R85.H0_H0, -RZ.H0_H0 ;  /* 0xa00000ff551ca230 */ /* 0x000fe20000000900 */
[----:B------:R-:W-:Y:S01]  /*7f70*/  PRMT R30, R151, 0x5410, R85 ;  /* 0x00005410971e7816 */ /* 0x000fe20000000055 */
[----:B------:R-:W-:Y:S01]  /*7f80*/  MUFU.EX2 R152, R152 ;  /* 0x0000009800987308 */ /* 0x000fe20000000800 */
[----:B------:R-:W-:Y:S02]  /*7f90*/  LOP3.LUT R108, R111, UR19, R108, 0x96, !PT ;  /* 0x000000136f6c7c12 */ /* 0x000fe4000f8e966c */
[----:B------:R-:W-:Y:S02]  /*7fa0*/  @!P2 PRMT R85, R28, 0x5410, RZ ;  /* 0x000054101c55a816 */ /* 0x000fe400000000ff */
[----:B------:R-:W-:Y:S01]  /*7fb0*/  ISETP.LE.U32.AND P2, PT, R87, UR12, PT ;  /* 0x0000000c57007c0c */ /* 0x000fe2000bf43070 */
[----:B------:R-:W-:Y:S01]  /*7fc0*/  @!P1 HADD2 R34, -R151.H0_H0, -RZ.H0_H0 ;  /* 0xa00000ff97229230 */ /* 0x000fe20000000900 */
[----:B------:R-:W-:Y:S01]  /*7fd0*/  LOP3.LUT R28, R108, 0xffff, RZ, 0xc0, !PT ;  /* 0x0000ffff6c1c7812 */ /* 0x000fe200078ec0ff */
[----:B------:R-:W-:Y:S01]  /*7fe0*/  MUFU.EX2 R88, R88 ;  /* 0x0000005800587308 */ /* 0x000fe20000000800 */
[----:B--2---:R-:W-:-:S02]  /*7ff0*/  F2FP.F16.F32.PACK_AB R87, R94, R101 ;  /* 0x000000655e57723e */ /* 0x004fc400000000ff */
[----:B------:R-:W-:Y:S02]  /*8000*/  SHF.R.U32.HI R28, RZ, 0x8, R28 ;  /* 0x00000008ff1c7819 */ /* 0x000fe4000001161c */
[----:B------:R-:W-:Y:S01]  /*8010*/  PRMT R86, R87, 0x7632, R86 ;  /* 0x0000763257567816 */ /* 0x000fe20000000056 */
[----:B------:R-:W-:Y:S01]  /*8020*/  @!P5 HADD2 R33, -R87.H0_H0, -RZ.H0_H0 ;  /* 0xa00000ff5721d230 */ /* 0x000fe20000000900 */
[----:B------:R-:W-:Y:S01]  /*8030*/  SHF.R.U32.HI R97, RZ, 0x18, R110 ;  /* 0x00000018ff617819 */ /* 0x000fe2000001166e */
[----:B------:R-:W-:Y:S01]  /*8040*/  MUFU.EX2 R146, R146 ;  /* 0x0000009200927308 */ /* 0x000fe20000000800 */
[----:B------:R-:W-:Y:S01]  /*8050*/  @!P1 PRMT R151, R34, 0x5410, RZ ;  /* 0x0000541022979816 */ /* 0x000fe200000000ff */
[----:B------:R-:W-:Y:S01]  /*8060*/  @!P3 HADD2 R19, -R86.H0_H0, -RZ.H0_H0 ;  /* 0xa00000ff5613b230 */ /* 0x000fe20000000900 */
[----:B------:R-:W-:Y:S02]  /*8070*/  LOP3.LUT R84, R108, 0xff, RZ, 0xc0, !PT ;  /* 0x000000ff6c547812 */ /* 0x000fe400078ec0ff */
[----:B------:R-:W-:-:S02]  /*8080*/  LOP3.LUT R34, R28, 0xffff, RZ, 0xc0, !PT ;  /* 0x0000ffff1c227812 */ /* 0x000fc400078ec0ff */
[----:B------:R-:W-:Y:S01]  /*8090*/  PRMT R28, R87, 0x5410, R86 ;  /* 0x00005410571c7816 */ /* 0x000fe20000000056 */
[----:B------:R-:W-:Y:S01]  /*80a0*/  MUFU.EX2 R123, R123 ;  /* 0x0000007b007b7308 */ /* 0x000fe20000000800 */
[----:B------:R-:W-:Y:S01]  /*80b0*/  ISETP.LE.U32.AND P1, PT, R97, UR12, PT ;  /* 0x0000000c61007c0c */ /* 0x000fe2000bf23070 */
[----:B------:R-:W-:Y:S01]  /*80c0*/  FFMA.FTZ R97, R89, UR6, -R98 ;  /* 0x0000000659617c23 */ /* 0x000fe20008010862 */
[----:B------:R-:W-:Y:S01]  /*80d0*/  @!P3 PRMT R86, R19, 0x5410, RZ ;  /* 0x000054101356b816 */ /* 0x000fe200000000ff */
[--C-:B------:R-:W-:Y:S01]  /*80e0*/  FFMA.FTZ R89, R14, UR6, -R143.reuse ;  /* 0x000000060e597c23 */ /* 0x100fe2000801088f */
[----:B------:R-:W-:Y:S01]  /*80f0*/  ISETP.LE.U32.AND P3, PT, R84, UR12, PT ;  /* 0x0000000c54007c0c */ /* 0x000fe2000bf63070 */
[----:B------:R-:W-:Y:S01]  /*8100*/  FFMA.FTZ R143, R4, UR6, -R143 ;  /* 0x00000006048f7c23 */ /* 0x000fe2000801088f */
[----:B------:R-:W-:Y:S01]  /*8110*/  @!P5 PRMT R87, R33, 0x5410, RZ ;  /* 0x000054102157d816 */ /* 0x000fe200000000ff */
[----:B------:R-:W2:Y:S01]  /*8120*/  MUFU.EX2 R97, R97 ;  /* 0x0000006100617308 */ /* 0x000ea20000000800 */
[----:B------:R-:W-:-:S02]  /*8130*/  ISETP.LE.U32.AND P5, PT, R34, UR12, PT ;  /* 0x0000000c22007c0c */ /* 0x000fc4000bfa3070 */
[----:B------:R-:W-:Y:S02]  /*8140*/  F2FP.F16.F32.PACK_AB R34, R114, R137 ;  /* 0x000000897222723e */ /* 0x000fe400000000ff */
[----:B------:R-:W-:Y:S02]  /*8150*/  SHF.R.U32.HI R84, RZ, 0x18, R108 ;  /* 0x00000018ff547819 */ /* 0x000fe4000001166c */
[----:B------:R-:W-:Y:S01]  /*8160*/  PRMT R33, R34, 0x7632, R33 ;  /* 0x0000763222217816 */ /* 0x000fe20000000021 */
[----:B------:R-:W3:Y:S01]  /*8170*/  MUFU.EX2 R89, R89 ;  /* 0x0000005900597308 */ /* 0x000ee20000000800 */
[----:B------:R-:W-:Y:S01]  /*8180*/  LOP3.LUT R105, R110, 0xffff, RZ, 0xc0, !PT ;  /* 0x0000ffff6e697812 */ /* 0x000fe200078ec0ff */
[----:B------:R-:W-:Y:S01]  /*8190*/  @!P3 HADD2 R35, -R34.H0_H0, -RZ.H0_H0 ;  /* 0xa00000ff2223b230 */ /* 0x000fe20000000900 */
[----:B------:R-:W-:Y:S01]  /*81a0*/  PRMT R19, R34, 0x5410, R33 ;  /* 0x0000541022137816 */ /* 0x000fe20000000021 */
[----:B------:R-:W-:Y:S01]  /*81b0*/  FFMA.FTZ R111, R27, UR6, -R98 ;  /* 0x000000061b6f7c23 */ /* 0x000fe20008010862 */
[----:B------:R-:W-:Y:S01]  /*81c0*/  SHF.R.U32.HI R91, RZ, 0x8, R105 ;  /* 0x00000008ff5b7819 */ /* 0x000fe20000011669 */
[----:B------:R-:W-:Y:S01]  /*81d0*/  @!P5 HADD2 R17, -R33.H0_H0, -RZ.H0_H0 ;  /* 0xa00000ff2111d230 */ /* 0x000fe20000000900 */
[----:B------:R-:W-:Y:S01]  /*81e0*/  @!P3 PRMT R34, R35, 0x5410, RZ ;  /* 0x000054102322b816 */ /* 0x000fe200000000ff */
[----:B------:R-:W-:Y:S01]  /*81f0*/  MUFU.EX2 R144, R144 ;  /* 0x0000009000907308 */ /* 0x000fe20000000800 */
[----:B------:R-:W-:-:S02]  /*8200*/  ISETP.LE.U32.AND P3, PT, R84, UR12, PT ;  /* 0x0000000c54007c0c */ /* 0x000fc4000bf63070 */
[----:B--2---:R-:W-:Y:S02]  /*8210*/  F2FP.F16.F32.PACK_AB R84, R152, R97 ;  /* 0x000000619854723e */ /* 0x004fe400000000ff */
[----:B------:R-:W-:Y:S02]  /*8220*/  SHF.R.U32.HI R108, RZ, 0x10, R108 ;  /* 0x00000010ff6c7819 */ /* 0x000fe4000001166c */
[C---:B------:R-:W-:Y:S01]  /*8230*/  PRMT R35, R84.reuse, 0x7632, R35 ;  /* 0x0000763254237816 */ /* 0x040fe20000000023 */
[----:B------:R-:W-:Y:S01]  /*8240*/  MUFU.EX2 R121, R121 ;  /* 0x0000007900797308 */ /* 0x000fe20000000800 */
[----:B------:R-:W-:Y:S02]  /*8250*/  LOP3.LUT R91, R91, 0xffff, RZ, 0xc0, !PT ;  /* 0x0000ffff5b5b7812 */ /* 0x000fe400078ec0ff */
[----:B------:R-:W-:Y:S02]  /*8260*/  @!P5 PRMT R33, R17, 0x5410, RZ ;  /* 0x000054101121d816 */ /* 0x000fe400000000ff */
[----:B------:R-:W-:Y:S01]  /*8270*/  PRMT R17, R84, 0x5410, R35 ;  /* 0x0000541054117816 */ /* 0x000fe20000000023 */
[----:B------:R-:W-:Y:S01]  /*8280*/  @!P3 HADD2 R90, -R35.H0_H0, -RZ.H0_H0 ;  /* 0xa00000ff235ab230 */ /* 0x000fe20000000900 */
[----:B------:R-:W-:Y:S01]  /*8290*/  LOP3.LUT R108, R108, 0xff, RZ, 0xc0, !PT ;  /* 0x000000ff6c6c7812 */ /* 0x000fe200078ec0ff */
[----:B------:R-:W-:Y:S01]  /*82a0*/  MUFU.EX2 R120, R120 ;  /* 0x0000007800787308 */ /* 0x000fe20000000800 */
[----:B---3--:R-:W-:-:S02]  /*82b0*/  F2FP.F16.F32.PACK_AB R2, R88, R89 ;  /* 0x000000595802723e */ /* 0x008fc400000000ff */
[----:B------:R-:W-:Y:S01]  /*82c0*/  @!P3 PRMT R35, R90, 0x5410, RZ ;  /* 0x000054105a23b816 */ /* 0x000fe200000000ff */
[--C-:B------:R-:W-:Y:S01]  /*82d0*/  FFMA.FTZ R90, R5, UR6, -R98.reuse ;  /* 0x00000006055a7c23 */ /* 0x100fe20008010862 */
[----:B------:R-:W-:Y:S01]  /*82e0*/  ISETP.LE.U32.AND P3, PT, R91, UR12, PT ;  /* 0x0000000c5b007c0c */ /* 0x000fe2000bf63070 */
[--C-:B------:R-:W-:Y:S01]  /*82f0*/  FFMA.FTZ R91, R7, UR6, -R98.reuse ;  /* 0x00000006075b7c23 */ /* 0x100fe20008010862 */
[----:B------:R-:W-:Y:S01]  /*8300*/  ISETP.LE.U32.AND P5, PT, R108, UR12, PT ;  /* 0x0000000c6c007c0c */ /* 0x000fe2000bfa3070 */
[----:B------:R-:W-:Y:S01]  /*8310*/  FMUL.FTZ R108, R95, UR6 ;  /* 0x000000065f6c7c20 */ /* 0x000fe20008410000 */
[----:B------:R-:W-:Y:S01]  /*8320*/  LOP3.LUT R109, R110, 0xff, RZ, 0xc0, !PT ;  /* 0x000000ff6e6d7812 */ /* 0x000fe200078ec0ff */
[----:B------:R-:W-:Y:S01]  /*8330*/  MUFU.EX2 R90, R90 ;  /* 0x0000005a005a7308 */ /* 0x000fe20000000800 */
[----:B------:R-:W-:Y:S01]  /*8340*/  PRMT R93, R2, 0x7632, R93 ;  /* 0x00007632025d7816 */ /* 0x000fe2000000005d */
[----:B------:R-:W-:Y:S01]  /*8350*/  FFMA.FTZ R98, R29, UR6, -R98 ;  /* 0x000000061d627c23 */ /* 0x000fe20008010862 */
[----:B------:R-:W-:-:S05]  /*8360*/  ISETP.LE.U32.AND P4, PT, R109, UR12, PT ;  /* 0x0000000c6d007c0c */ /* 0x000fca000bf83070 */
[----:B------:R-:W2:Y:S01]  /*8370*/  MUFU.EX2 R91, R91 ;  /* 0x0000005b005b7308 */ /* 0x000ea20000000800 */
[----:B------:R-:W-:Y:S02]  /*8380*/  @!P3 HADD2 R16, -R93.H0_H0, -RZ.H0_H0 ;  /* 0xa00000ff5d10b230 */ /* 0x000fe40000000900 */
[----:B------:R-:W-:-:S05]  /*8390*/  @!P5 HADD2 R18, -R84.H0_H0, -RZ.H0_H0 ;  /* 0xa00000ff5412d230 */ /* 0x000fca0000000900 */
[----:B------:R-:W3:Y:S01]  /*83a0*/  MUFU.EX2 R108, R108 ;  /* 0x0000006c006c7308 */ /* 0x000ee20000000800 */
[----:B------:R-:W-:Y:S01]  /*83b0*/  @!P5 PRMT R84, R18, 0x5410, RZ ;  /* 0x000054101254d816 */ /* 0x000fe200000000ff */
[----:B------:R-:W-:Y:S01]  /*83c0*/  @!P4 HADD2 R27, -R2.H0_H0, -RZ.H0_H0 ;  /* 0xa00000ff021bc230 */ /* 0x000fe20000000900 */
[----:B------:R-:W-:Y:S02]  /*83d0*/  PRMT R18, R2, 0x5410, R93 ;  /* 0x0000541002127816 */ /* 0x000fe4000000005d */
[----:B------:R-:W-:Y:S02]  /*83e0*/  @!P3 PRMT R93, R16, 0x5410, RZ ;  /* 0x00005410105db816 */ /* 0x000fe400000000ff */
[----:B------:R-:W-:Y:S01]  /*83f0*/  @!P4 PRMT R2, R27, 0x5410, RZ ;  /* 0x000054101b02c816 */ /* 0x000fe200000000ff */
[----:B------:R-:W4:Y:S01]  /*8400*/  MUFU.EX2 R117, R117 ;  /* 0x0000007500757308 */ /* 0x000f220000000800 */
[----:B--2---:R-:W-:-:S05]  /*8410*/  F2FP.F16.F32.PACK_AB R95, R90, R91 ;  /* 0x0000005b5a5f723e */ /* 0x004fca00000000ff */
[----:B------:R-:W-:Y:S02]  /*8420*/  @!P2 HADD2 R25, -R95.H0_H0, -RZ.H0_H0 ;  /* 0xa00000ff5f19a230 */ /* 0x000fe40000000900 */
[----:B------:R-:W-:Y:S01]  /*8430*/  MUFU.EX2 R118, R118 ;  /* 0x0000007600767308 */ /* 0x000fe20000000800 */
[-CC-:B---3--:R-:W-:Y:S01]  /*8440*/  FFMA.FTZ R185, R185, R108.reuse, R92.reuse ;  /* 0x0000006cb9b97223 */ /* 0x188fe2000001005c */
[----:B------:R-:W-:Y:S01]  /*8450*/  PRMT R92, R95, 0x7632, R92 ;  /* 0x000076325f5c7816 */ /* 0x000fe2000000005c */
[-C--:B------:R-:W-:Y:S01]  /*8460*/  FMUL.FTZ R52, R52, R108.reuse ;  /* 0x0000006c34347220 */ /* 0x080fe20000410000 */
[-C--:B------:R-:W-:Y:S01]  /*8470*/  FMUL.FTZ R53, R53, R108.reuse ;  /* 0x0000006c35357220 */ /* 0x080fe20000410000 */
[-C--:B------:R-:W-:Y:S01]  /*8480*/  FMUL.FTZ R56, R56, R108.reuse ;  /* 0x0000006c38387220 */ /* 0x080fe20000410000 */
[----:B------:R-:W-:Y:S01]  /*8490*/  PRMT R16, R95, 0x5410, R92 ;  /* 0x000054105f107816 */ /* 0x000fe2000000005c */
[----:B------:R-:W-:Y:S01]  /*84a0*/  @!P1 HADD2 R24, -R92.H0_H0, -RZ.H0_H0 ;  /* 0xa00000ff5c189230 */ /* 0x000fe20000000900 */
[----:B------:R-:W-:Y:S01]  /*84b0*/  @!P2 PRMT R95, R25, 0x5410, RZ ;  /* 0x00005410195fa816 */ /* 0x000fe200000000ff */
[-C--:B------:R-:W-:Y:S01]  /*84c0*/  FMUL.FTZ R57, R57, R108.reuse ;  /* 0x0000006c39397220 */ /* 0x080fe20000410000 */
[-C--:B------:R-:W-:Y:S01]  /*84d0*/  FMUL.FTZ R60, R60, R108.reuse ;  /* 0x0000006c3c3c7220 */ /* 0x080fe20000410000 */
[----:B------:R-:W-:Y:S01]  /*84e0*/  FMUL.FTZ R61, R61, R108 ;  /* 0x0000006c3d3d7220 */ /* 0x000fe20000410000 */
[----:B------:R-:W-:Y:S01]  /*84f0*/  @!P1 PRMT R92, R24, 0x5410, RZ ;  /* 0x00005410185c9816 */ /* 0x000fe200000000ff */
[----:B------:R-:W-:-:S04]  /*8500*/  IMAD.WIDE.U32 R24, R104, -0x326172a9, RZ ;  /* 0xcd9e8d5768187825 */ /* 0x000fc800078e00ff */
[-C--:B------:R-:W-:Y:S01]  /*8510*/  FMUL.FTZ R64, R64, R108.reuse ;  /* 0x0000006c40407220 */ /* 0x080fe20000410000 */
[-C--:B------:R-:W-:Y:S01]  /*8520*/  FMUL.FTZ R65, R65, R108.reuse ;  /* 0x0000006c41417220 */ /* 0x080fe20000410000 */
[-C--:B------:R-:W-:Y:S01]  /*8530*/  FMUL.FTZ R68, R68, R108.reuse ;  /* 0x0000006c44447220 */ /* 0x080fe20000410000 */
[-C--:B------:R-:W-:Y:S01]  /*8540*/  FMUL.FTZ R69, R69, R108.reuse ;  /* 0x0000006c45457220 */ /* 0x080fe20000410000 */
[----:B------:R-:W-:Y:S01]  /*8550*/  LOP3.LUT R104, R25, UR37, R22, 0x96, !PT ;  /* 0x0000002519687c12 */ /* 0x000fe2000f8e9616 */
[-C--:B------:R-:W-:Y:S01]  /*8560*/  FMUL.FTZ R72, R72, R108.reuse ;  /* 0x0000006c48487220 */ /* 0x080fe20000410000 */
[----:B------:R-:W-:Y:S01]  /*8570*/  LOP3.LUT R27, R139, UR35, R24, 0x96, !PT ;  /* 0x000000238b1b7c12 */ /* 0x000fe2000f8e9618 */
[-C--:B------:R-:W-:Y:S01]  /*8580*/  FMUL.FTZ R73, R73, R108.reuse ;  /* 0x0000006c49497220 */ /* 0x080fe20000410000 */
[----:B------:R-:W-:Y:S01]  /*8590*/  FMUL.FTZ R76, R76, R108 ;  /* 0x0000006c4c4c7220 */ /* 0x000fe20000410000 */
[----:B------:R-:W-:-:S04]  /*85a0*/  IMAD.WIDE.U32 R104, R104, -0x2daee0ad, RZ ;  /* 0xd2511f5368687825 */ /* 0x000fc800078e00ff */
[-C--:B------:R-:W-:Y:S01]  /*85b0*/  FMUL.FTZ R77, R77, R108.reuse ;  /* 0x0000006c4d4d7220 */ /* 0x080fe20000410000 */
[-C--:B------:R-:W-:Y:S01]  /*85c0*/  FMUL.FTZ R80, R80, R108.reuse ;  /* 0x0000006c50507220 */ /* 0x080fe20000410000 */
[----:B------:R-:W-:Y:S01]  /*85d0*/  FMUL.FTZ R81, R81, R108 ;  /* 0x0000006c51517220 */ /* 0x000fe20000410000 */
[----:B------:R-:W-:Y:S01]  /*85e0*/  IMAD.WIDE.U32 R158, R27, -0x2daee0ad, RZ ;  /* 0xd2511f531b9e7825 */ /* 0x000fe200078e00ff */
[----:B------:R-:W-:-:S03]  /*85f0*/  LOP3.LUT R27, R105, UR34, R20, 0x96, !PT ;  /* 0x00000022691b7c12 */ /* 0x000fc6000f8e9614 */
[-C--:B------:R-:W-:Y:S01]  /*8600*/  FMUL.FTZ R36, R36, R108.reuse ;  /* 0x0000006c24247220 */ /* 0x080fe20000410000 */
[----:B------:R-:W-:Y:S01]  /*8610*/  FSEL R105, R3, RZ, P6 ;  /* 0x000000ff03697208 */ /* 0x000fe20003000000 */
[----:B------:R-:W-:Y:S01]  /*8620*/  FMUL.FTZ R37, R37, R108 ;  /* 0x0000006c25257220 */ /* 0x000fe20000410000 */
[----:B------:R-:W-:Y:S01]  /*8630*/  LOP3.LUT R104, R159, UR28, R104, 0x96, !PT ;  /* 0x0000001c9f687c12 */ /* 0x000fe2000f8e9668 */
[----:B------:R-:W-:-:S04]  /*8640*/  IMAD.WIDE.U32 R148, R27, -0x326172a9, RZ ;  /* 0xcd9e8d571b947825 */ /* 0x000fc800078e00ff */
[-C--:B------:R-:W-:Y:S01]  /*8650*/  FMUL.FTZ R40, R40, R108.reuse ;  /* 0x0000006c28287220 */ /* 0x080fe20000410000 */
[----:B------:R-:W-:Y:S01]  /*8660*/  FADD.FTZ R106, R0, -R105 ;  /* 0x80000069006a7221 */ /* 0x000fe20000010000 */
[----:B------:R-:W-:Y:S01]  /*8670*/  FMUL.FTZ R41, R41, R108 ;  /* 0x0000006c29297220 */ /* 0x000fe20000410000 */
[----:B------:R-:W-:Y:S01]  /*8680*/  IMAD.WIDE.U32 R104, R104, -0x326172a9, RZ ;  /* 0xcd9e8d5768687825 */ /* 0x000fe200078e00ff */
[----:B------:R-:W-:-:S03]  /*8690*/  LOP3.LUT R27, R149, UR33, R138, 0x96, !PT ;  /* 0x00000021951b7c12 */ /* 0x000fc6000f8e968a */
[----:B------:R-:W-:Y:S01]  /*86a0*/  FMUL.FTZ R106, R106, UR6 ;  /* 0x000000066a6a7c20 */ /* 0x000fe20008410000 */
[-C--:B------:R-:W-:Y:S01]  /*86b0*/  FMUL.FTZ R44, R44, R108.reuse ;  /* 0x0000006c2c2c7220 */ /* 0x080fe20000410000 */
[----:B------:R-:W-:Y:S01]  /*86c0*/  FMUL.FTZ R45, R45, R108 ;  /* 0x0000006c2d2d7220 */ /* 0x000fe20000410000 */
[----:B------:R-:W-:Y:S01]  /*86d0*/  LOP3.LUT R148, R105, UR25, R148, 0x96, !PT ;  /* 0x0000001969947c12 */ /* 0x000fe2000f8e9694 */
[----:B------:R-:W-:-:S04]  /*86e0*/  IMAD.WIDE.U32 R160, R27, -0x2daee0ad, RZ ;  /* 0xd2511f531ba07825 */ /* 0x000fc800078e00ff */
[-C--:B------:R-:W-:Y:S01]  /*86f0*/  FMUL.FTZ R48, R48, R108.reuse ;  /* 0x0000006c30307220 */ /* 0x080fe20000410000 */
[----:B------:R-:W2:Y:S01]  /*8700*/  MUFU.EX2 R106, R106 ;  /* 0x0000006a006a7308 */ /* 0x000ea20000000800 */
[----:B------:R-:W-:Y:S01]  /*8710*/  FMUL.FTZ R49, R49, R108 ;  /* 0x0000006c31317220 */ /* 0x000fe20000410000 */
[----:B------:R-:W-:Y:S01]  /*8720*/  IMAD.WIDE.U32 R148, R148, -0x2daee0ad, RZ ;  /* 0xd2511f5394947825 */ /* 0x000fe200078e00ff */
[----:B------:R-:W-:-:S03]  /*8730*/  LOP3.LUT R27, R161, UR24, R158, 0x96, !PT ;  /* 0x00000018a11b7c12 */ /* 0x000fc6000f8e969e */
[----:B------:R-:W-:Y:S01]  /*8740*/  FADD.FTZ R100, R100, R185 ;  /* 0x000000b964647221 */ /* 0x000fe20000010000 */
[----:B------:R-:W-:Y:S02]  /*8750*/  F2FP.F16.F32.PACK_AB R108, R123, R146 ;  /* 0x000000927b6c723e */ /* 0x000fe400000000ff */
[----:B------:R-:W-:Y:S01]  /*8760*/  LOP3.LUT R158, R149, UR20, R160, 0x96, !PT ;  /* 0x00000014959e7c12 */ /* 0x000fe2000f8e96a0 */
[----:B------:R-:W-:Y:S01]  /*8770*/  IMAD.WIDE.U32 R160, R27, -0x326172a9, RZ ;  /* 0xcd9e8d571ba07825 */ /* 0x000fe200078e00ff */
[----:B------:R-:W3:Y:S01]  /*8780*/  MUFU.EX2 R115, R115 ;  /* 0x0000007300737308 */ /* 0x000ee20000000800 */
[----:B----4-:R-:W-:Y:S02]  /*8790*/  F2FP.F16.F32.PACK_AB R110, R117, R120 ;  /* 0x00000078756e723e */ /* 0x010fe400000000ff */
[----:B------:R-:W-:Y:S01]  /*87a0*/  FADD.FTZ R99, R99, R100 ;  /* 0x0000006463637221 */ /* 0x000fe20000010000 */
[----:B------:R-:W-:Y:S01]  /*87b0*/  IMAD.WIDE.U32 R158, R158, -0x326172a9, RZ ;  /* 0xcd9e8d579e9e7825 */ /* 0x000fe200078e00ff */
[----:B------:R-:W-:-:S03]  /*87c0*/  LOP3.LUT R105, R161, UR21, R104, 0x96, !PT ;  /* 0x00000015a1697c12 */ /* 0x000fc6000f8e9668 */
[----:B------:R-:W-:Y:S01]  /*87d0*/  FADD.FTZ R96, R96, R99 ;  /* 0x0000006360607221 */ /* 0x000fe20000010000 */
[----:B------:R-:W-:Y:S01]  /*87e0*/  LOP3.LUT R22, R25, UR37, R22, 0x96, !PT ;  /* 0x0000002519167c12 */ /* 0x000fe2000f8e9616 */
[-CC-:B--2---:R-:W-:Y:S01]  /*87f0*/  FFMA.FTZ R184, R184, R106.reuse, R107.reuse ;  /* 0x0000006ab8b87223 */ /* 0x184fe2000001006b */
[----:B------:R-:W-:Y:S01]  /*8800*/  LOP3.LUT R27, R159, UR18, R160, 0x96, !PT ;  /* 0x000000129f1b7c12 */ /* 0x000fe2000f8e96a0 */
[-C--:B------:R-:W-:Y:S01]  /*8810*/  FMUL.FTZ R54, R54, R106.reuse ;  /* 0x0000006a36367220 */ /* 0x080fe20000410000 */
[----:B------:R-:W-:Y:S01]  /*8820*/  PRMT R107, R108, 0x7632, R107 ;  /* 0x000076326c6b7816 */ /* 0x000fe2000000006b */
[-C--:B------:R-:W-:Y:S01]  /*8830*/  FMUL.FTZ R55, R55, R106.reuse ;  /* 0x0000006a37377220 */ /* 0x080fe20000410000 */
[----:B------:R-:W-:Y:S01]  /*8840*/  LOP3.LUT R104, R27, 0xff, RZ, 0xc0, !PT ;  /* 0x000000ff1b687812 */ /* 0x000fe200078ec0ff */
[-C--:B------:R-:W-:Y:S01]  /*8850*/  FMUL.FTZ R58, R58, R106.reuse ;  /* 0x0000006a3a3a7220 */ /* 0x080fe20000410000 */
[-C--:B------:R-:W-:Y:S01]  /*8860*/  FMUL.FTZ R59, R59, R106.reuse ;  /* 0x0000006a3b3b7220 */ /* 0x080fe20000410000 */
[-C--:B------:R-:W-:Y:S01]  /*8870*/  FMUL.FTZ R62, R62, R106.reuse ;  /* 0x0000006a3e3e7220 */ /* 0x080fe20000410000 */
[----:B------:R-:W-:Y:S01]  /*8880*/  ISETP.LE.U32.AND P3, PT, R104, UR12, PT ;  /* 0x0000000c68007c0c */ /* 0x000fe2000bf63070 */
[-C--:B------:R-:W-:Y:S01]  /*8890*/  FMUL.FTZ R63, R63, R106.reuse ;  /* 0x0000006a3f3f7220 */ /* 0x080fe20000410000 */
[----:B------:R-:W-:Y:S01]  /*88a0*/  LOP3.LUT R104, R27, 0xffff, RZ, 0xc0, !PT ;  /* 0x0000ffff1b687812 */ /* 0x000fe200078ec0ff */
[-C--:B------:R-:W-:Y:S01]  /*88b0*/  FMUL.FTZ R66, R66, R106.reuse ;  /* 0x0000006a42427220 */ /* 0x080fe20000410000 */
[-C--:B------:R-:W-:Y:S01]  /*88c0*/  FMUL.FTZ R67, R67, R106.reuse ;  /* 0x0000006a43437220 */ /* 0x080fe20000410000 */
[-C--:B------:R-:W-:Y:S01]  /*88d0*/  FMUL.FTZ R70, R70, R106.reuse ;  /* 0x0000006a46467220 */ /* 0x080fe20000410000 */
[----:B------:R-:W-:Y:S01]  /*88e0*/  SHF.R.U32.HI R104, RZ, 0x8, R104 ;  /* 0x00000008ff687819 */ /* 0x000fe20000011668 */
[-C--:B------:R-:W-:Y:S01]  /*88f0*/  FMUL.FTZ R71, R71, R106.reuse ;  /* 0x0000006a47477220 */ /* 0x080fe20000410000 */
[-C--:B------:R-:W-:Y:S01]  /*8900*/  FMUL.FTZ R74, R74, R106.reuse ;  /* 0x0000006a4a4a7220 */ /* 0x080fe20000410000 */
[-C--:B------:R-:W-:Y:S01]  /*8910*/  FMUL.FTZ R75, R75, R106.reuse ;  /* 0x0000006a4b4b7220 */ /* 0x080fe20000410000 */
[----:B------:R-:W-:Y:S01]  /*8920*/  LOP3.LUT R104, R104, 0xffff, RZ, 0xc0, !PT ;  /* 0x0000ffff68687812 */ /* 0x000fe200078ec0ff */
[-C--:B------:R-:W-:Y:S01]  /*8930*/  FMUL.FTZ R78, R78, R106.reuse ;  /* 0x0000006a4e4e7220 */ /* 0x080fe20000410000 */
[-C--:B------:R-:W-:Y:S01]  /*8940*/  FMUL.FTZ R79, R79, R106.reuse ;  /* 0x0000006a4f4f7220 */ /* 0x080fe20000410000 */
[-C--:B------:R-:W-:Y:S01]  /*8950*/  FMUL.FTZ R82, R82, R106.reuse ;  /* 0x0000006a52527220 */ /* 0x080fe20000410000 */
[----:B------:R-:W-:Y:S01]  /*8960*/  ISETP.LE.U32.AND P1, PT, R104, UR12, PT ;  /* 0x0000000c68007c0c */ /* 0x000fe2000bf23070 */
[-C--:B------:R-:W-:Y:S01]  /*8970*/  FMUL.FTZ R83, R83, R106.reuse ;  /* 0x0000006a53537220 */ /* 0x080fe20000410000 */
[--C-:B------:R-:W-:Y:S01]  /*8980*/  SHF.R.U32.HI R104, RZ, 0x10, R27.reuse ;  /* 0x00000010ff687819 */ /* 0x100fe2000001161b */
[-C--:B------:R-:W-:Y:S01]  /*8990*/  FMUL.FTZ R38, R38, R106.reuse ;  /* 0x0000006a26267220 */ /* 0x080fe20000410000 */
[----:B------:R-:W-:Y:S01]  /*89a0*/  SHF.R.U32.HI R27, RZ, 0x18, R27 ;  /* 0x00000018ff1b7819 */ /* 0x000fe2000001161b */
[-C--:B------:R-:W-:Y:S01]  /*89b0*/  FMUL.FTZ R39, R39, R106.reuse ;  /* 0x0000006a27277220 */ /* 0x080fe20000410000 */
[----:B------:R-:W-:Y:S01]  /*89c0*/  LOP3.LUT R104, R104, 0xff, RZ, 0xc0, !PT ;  /* 0x000000ff68687812 */ /* 0x000fe200078ec0ff */
[-C--:B------:R-:W-:Y:S01]  /*89d0*/  FMUL.FTZ R42, R42, R106.reuse ;  /* 0x0000006a2a2a7220 */ /* 0x080fe20000410000 */
[----:B------:R-:W-:Y:S01]  /*89e0*/  ISETP.LE.U32.AND P4, PT, R27, UR12, PT ;  /* 0x0000000c1b007c0c */ /* 0x000fe2000bf83070 */
[-C--:B------:R-:W-:Y:S01]  /*89f0*/  FMUL.FTZ R43, R43, R106.reuse ;  /* 0x0000006a2b2b7220 */ /* 0x080fe20000410000 */
[----:B------:R-:W-:Y:S01]  /*8a00*/  ISETP.LE.U32.AND P6, PT, R104, UR12, PT ;  /* 0x0000000c68007c0c */ /* 0x000fe2000bfc3070 */
[-C--:B------:R-:W-:Y:S01]  /*8a10*/  FMUL.FTZ R46, R46, R106.reuse ;  /* 0x0000006a2e2e7220 */ /* 0x080fe20000410000 */
[C---:B------:R-:W-:Y:S01]  /*8a20*/  LOP3.LUT R27, R158.reuse, 0xff, RZ, 0xc0, !PT ;  /* 0x000000ff9e1b7812 */ /* 0x040fe200078ec0ff */
[----:B------:R-:W-:Y:S01]  /*8a30*/  @!P1 HADD2 R26, -R107.H0_H0, -RZ.H0_H0 ;  /* 0xa00000ff6b1a9230 */ /* 0x000fe20000000900 */
[----:B------:R-:W-:Y:S01]  /*8a40*/  LOP3.LUT R104, R158, 0xffff, RZ, 0xc0, !PT ;  /* 0x0000ffff9e687812 */ /* 0x000fe200078ec0ff */
[-C--:B------:R-:W-:Y:S01]  /*8a50*/  FMUL.FTZ R47, R47, R106.reuse ;  /* 0x0000006a2f2f7220 */ /* 0x080fe20000410000 */
[----:B------:R-:W-:Y:S01]  /*8a60*/  ISETP.LE.U32.AND P5, PT, R27, UR12, PT ;  /* 0x0000000c1b007c0c */ /* 0x000fe2000bfa3070 */
[-C--:B------:R-:W-:Y:S01]  /*8a70*/  FMUL.FTZ R50, R50, R106.reuse ;  /* 0x0000006a32327220 */ /* 0x080fe20000410000 */
[----:B------:R-:W-:Y:S01]  /*8a80*/  SHF.R.U32.HI R104, RZ, 0x8, R104 ;  /* 0x00000008ff687819 */ /* 0x000fe20000011668 */
[----:B------:R-:W-:Y:S01]  /*8a90*/  FMUL.FTZ R51, R51, R106 ;  /* 0x0000006a33337220 */ /* 0x000fe20000410000 */
[----:B------:R-:W-:Y:S01]  /*8aa0*/  SHF.R.U32.HI R27, RZ, 0x10, R158 ;  /* 0x00000010ff1b7819 */ /* 0x000fe2000001169e */
[----:B------:R-:W-:Y:S01]  /*8ab0*/  @!P3 HADD2 R29, -R108.H0_H0, -RZ.H0_H0 ;  /* 0xa00000ff6c1db230 */ /* 0x000fe20000000900 */
[----:B------:R-:W-:Y:S01]  /*8ac0*/  LOP3.LUT R104, R104, 0xffff, RZ, 0xc0, !PT ;  /* 0x0000ffff68687812 */ /* 0x000fe200078ec0ff */
[----:B------:R-:W-:Y:S01]  /*8ad0*/  FADD.FTZ R184, R23, R184 ;  /* 0x000000b817b87221 */ /* 0x000fe20000010000 */
[----:B------:R-:W-:Y:S01]  /*8ae0*/  LOP3.LUT R106, R27, 0xff, RZ, 0xc0, !PT ;  /* 0x000000ff1b6a7812 */ /* 0x000fe200078ec0ff */
[----:B------:R-:W-:Y:S01]  /*8af0*/  MUFU.EX2 R142, R142 ;  /* 0x0000008e008e7308 */ /* 0x000fe20000000800 */
[----:B------:R-:W-:Y:S01]  /*8b00*/  PRMT R27, R108, 0x5410, R107 ;  /* 0x000054106c1b7816 */ /* 0x000fe2000000006b */
[----:B------:R-:W-:Y:S01]  /*8b10*/  @!P6 HADD2 R15, -R110.H0_H0, -RZ.H0_H0 ;  /* 0xa00000ff6e0fe230 */ /* 0x000fe20000000900 */
[----:B------:R-:W-:Y:S01]  /*8b20*/  @!P1 PRMT R107, R26, 0x5410, RZ ;  /* 0x000054101a6b9816 */ /* 0x000fe200000000ff */
[----:B------:R-:W-:Y:S01]  /*8b30*/  FADD.FTZ R101, R101, R184 ;  /* 0x000000b865657221 */ /* 0x000fe20000010000 */
[----:B------:R-:W-:Y:S01]  /*8b40*/  ISETP.LE.U32.AND P1, PT, R104, UR12, PT ;  /* 0x0000000c68007c0c */ /* 0x000fe2000bf23070 */
[----:B------:R-:W-:Y:S01]  /*8b50*/  FADD.FTZ R137, R137, R96 ;  /* 0x0000006089897221 */ /* 0x000fe20000010000 */
[----:B------:R-:W-:Y:S01]  /*8b60*/  F2FP.F16.F32.PACK_AB R104, R121, R144 ;  /* 0x000000907968723e */ /* 0x000fe200000000ff */
[----:B------:R-:W2:Y:S01]  /*8b70*/  MUFU.EX2 R119, R119 ;  /* 0x0000007700777308 */ /* 0x000ea20000000800 */
[----:B------:R-:W-:Y:S01]  /*8b80*/  @!P3 PRMT R108, R29, 0x5410, RZ ;  /* 0x000054101d6cb816 */ /* 0x000fe200000000ff */
[----:B------:R-:W-:Y:S01]  /*8b90*/  FADD.FTZ R94, R94, R101 ;  /* 0x000000655e5e7221 */ /* 0x000fe20000010000 */
[----:B------:R-:W-:Y:S01]  /*8ba0*/  LOP3.LUT R29, R103, UR34, R20, 0x96, !PT ;  /* 0x00000022671d7c12 */ /* 0x000fe2000f8e9614 */
[----:B------:R-:W-:Y:S01]  /*8bb0*/  @!P5 HADD2 R14, -R104.H0_H0, -RZ.H0_H0 ;  /* 0xa00000ff680ed230 */ /* 0x000fe20000000900 */
[----:B------:R-:W-:Y:S01]  /*8bc0*/  PRMT R103, R104, 0x7632, R103 ;  /* 0x0000763268677816 */ /* 0x000fe20000000067 */
[----:B------:R-:W-:Y:S01]  /*8bd0*/  FADD.FTZ R114, R114, R137 ;  /* 0x0000008972727221 */ /* 0x000fe20000010000 */
[----:B------:R-:W-:Y:S01]  /*8be0*/  SHF.R.U32.HI R109, RZ, 0x18, R158 ;  /* 0x00000018ff6d7819 */ /* 0x000fe2000001169e */
[----:B------:R-:W-:Y:S01]  /*8bf0*/  IMAD.WIDE.U32 R158, R105, -0x2daee0ad, RZ ;  /* 0xd2511f53699e7825 */ /* 0x000fe200078e00ff */
[----:B------:R-:W-:-:S03]  /*8c00*/  PRMT R23, R104, 0x5410, R103 ;  /* 0x0000541068177816 */ /* 0x000fc60000000067 */
[----:B------:R-:W-:Y:S01]  /*8c10*/  @!P1 HADD2 R13, -R103.H0_H0, -RZ.H0_H0 ;  /* 0xa00000ff670d9230 */ /* 0x000fe20000000900 */
[----:B------:R-:W-:Y:S01]  /*8c20*/  ISETP.LE.U32.AND P2, PT, R109, UR12, PT ;  /* 0x0000000c6d007c0c */ /* 0x000fe2000bf43070 */
[----:B------:R-:W-:Y:S01]  /*8c30*/  MUFU.EX2 R122, R122 ;  /* 0x0000007a007a7308 */ /* 0x000fe20000000800 */
[----:B------:R-:W-:Y:S01]  /*8c40*/  LOP3.LUT R145, R159, UR19, R148, 0x96, !PT ;  /* 0x000000139f917c12 */ /* 0x000fe2000f8e9694 */
[----:B------:R-:W-:Y:S01]  /*8c50*/  FADD.FTZ R89, R89, R114 ;  /* 0x0000007259597221 */ /* 0x000fe20000010000 */
[----:B------:R-:W-:Y:S02]  /*8c60*/  PRMT R109, R110, 0x7632, R109 ;  /* 0x000076326e6d7816 */ /* 0x000fe4000000006d */
[----:B------:R-:W-:Y:S01]  /*8c70*/  @!P1 PRMT R103, R13, 0x5410, RZ ;  /* 0x000054100d679816 */ /* 0x000fe200000000ff */
[----:B------:R-:W-:Y:S01]  /*8c80*/  FADD.FTZ R89, R88, R89 ;  /* 0x0000005958597221 */ /* 0x000fe20000010000 */
[----:B------:R-:W-:Y:S01]  /*8c90*/  LOP3.LUT R13, R145, 0xff, RZ, 0xc0, !PT ;  /* 0x000000ff910d7812 */ /* 0x000fe200078ec0ff */
[----:B------:R-:W-:Y:S01]  /*8ca0*/  @!P4 HADD2 R21, -R109.H0_H0, -RZ.H0_H0 ;  /* 0xa00000ff6d15c230 */ /* 0x000fe20000000900 */
[----:B------:R-:W-:Y:S01]  /*8cb0*/  ISETP.LE.U32.AND P3, PT, R106, UR12, PT ;  /* 0x0000000c6a007c0c */ /* 0x000fe2000bf63070 */
[----:B------:R-:W4:Y:S01]  /*8cc0*/  MUFU.EX2 R185, R143 ;  /* 0x0000008f00b97308 */ /* 0x000f220000000800 */
[----:B------:R-:W-:Y:S01]  /*8cd0*/  ISETP.LE.U32.AND P1, PT, R13, UR12, PT ;  /* 0x0000000c0d007c0c */ /* 0x000fe2000bf23070 */
[----:B------:R-:W-:Y:S01]  /*8ce0*/  FADD.FTZ R146, R146, R89 ;  /* 0x0000005992927221 */ /* 0x000fe20000010000 */
[----:B------:R-:W-:-:S02]  /*8cf0*/  SHF.R.U32.HI R13, RZ, 0x18, R145 ;  /* 0x00000018ff0d7819 */ /* 0x000fc40000011691 */
[----:B------:R-:W-:Y:S01]  /*8d00*/  LOP3.LUT R105, R158, 0xff, RZ, 0xc0, !PT ;  /* 0x000000ff9e697812 */ /* 0x000fe200078ec0ff */
[----:B------:R-:W-:Y:S01]  /*8d10*/  FADD.FTZ R123, R123, R146 ;  /* 0x000000927b7b7221 */ /* 0x000fe20000010000 */
[----:B---3--:R-:W-:Y:S01]  /*8d20*/  F2FP.F16.F32.PACK_AB R106, R115, R118 ;  /* 0x00000076736a723e */ /* 0x008fe200000000ff */
[----:B------:R-:W-:Y:S01]  /*8d30*/  MUFU.EX2 R116, R116 ;  /* 0x0000007400747308 */ /* 0x000fe20000000800 */
[----:B------:R-:W-:Y:S01]  /*8d40*/  PRMT R26, R110, 0x5410, R109 ;  /* 0x000054106e1a7816 */ /* 0x000fe2000000006d */
[----:B------:R-:W-:Y:S01]  /*8d50*/  FADD.FTZ R144, R144, R123 ;  /* 0x0000007b90907221 */ /* 0x000fe20000010000 */
[----:B------:R-:W-:Y:S01]  /*8d60*/  @!P5 PRMT R104, R14, 0x5410, RZ ;  /* 0x000054100e68d816 */ /* 0x000fe200000000ff */
[----:B-1----:R-:W-:Y:S01]  /*8d70*/  @!P3 HADD2 R11, -R106.H0_H0, -RZ.H0_H0 ;  /* 0xa00000ff6a0bb230 */ /* 0x002fe20000000900 */
[----:B------:R-:W-:Y:S01]  /*8d80*/  @!P4 PRMT R109, R21, 0x5410, RZ ;  /* 0x00005410156dc816 */ /* 0x000fe200000000ff */
[----:B------:R-:W-:Y:S01]  /*8d90*/  FADD.FTZ R121, R121, R144 ;  /* 0x0000009079797221 */ /* 0x000fe20000010000 */
[----:B------:R-:W-:Y:S01]  /*8da0*/  ISETP.LE.U32.AND P5, PT, R13, UR12, PT ;  /* 0x0000000c0d007c0c */ /* 0x000fe2000bfa3070 */
[----:B------:R-:W1:Y:S01]  /*8db0*/  MUFU.EX2 R113, R113 ;  /* 0x0000007100717308 */ /* 0x000e620000000800 */
[----:B------:R-:W-:-:S02]  /*8dc0*/  ISETP.LE.U32.AND P4, PT, R105, UR12, PT ;  /* 0x0000000c69007c0c */ /* 0x000fc4000bf83070 */
[----:B------:R-:W-:Y:S02]  /*8dd0*/  LOP3.LUT R13, R145, 0xffff, RZ, 0xc0, !PT ;  /* 0x0000ffff910d7812 */ /* 0x000fe400078ec0ff */
[----:B------:R-:W-:Y:S02]  /*8de0*/  SHF.R.U32.HI R21, RZ, 0x10, R145 ;  /* 0x00000010ff157819 */ /* 0x000fe40000011691 */
[----:B------:R-:W-:Y:S01]  /*8df0*/  PRMT R105, R106, 0x7632, R105 ;  /* 0x000076326a697816 */ /* 0x000fe20000000069 */
[----:B------:R4:W-:Y:S01]  /*8e00*/  MUFU.EX2 R184, R98 ;  /* 0x0000006200b87308 */ /* 0x0009e20000000800 */
[----:B------:R-:W-:Y:S02]  /*8e10*/  SHF.R.U32.HI R13, RZ, 0x8, R13 ;  /* 0x00000008ff0d7819 */ /* 0x000fe4000001160d */
[----:B------:R-:W-:Y:S01]  /*8e20*/  LOP3.LUT R21, R21, 0xff, RZ, 0xc0, !PT ;  /* 0x000000ff15157812 */ /* 0x000fe200078ec0ff */
[----:B------:R-:W-:Y:S01]  /*8e30*/  @!P2 HADD2 R12, -R105.H0_H0, -RZ.H0_H0 ;  /* 0xa00000ff690ca230 */ /* 0x000fe20000000900 */
[----:B------:R-:W-:Y:S01]  /*8e40*/  @!P6 PRMT R110, R15, 0x5410, RZ ;  /* 0x000054100f6ee816 */ /* 0x000fe200000000ff */
[----:B------:R-:W-:Y:S01]  /*8e50*/  IMAD.WIDE.U32 R14, R29, -0x326172a9, RZ ;  /* 0xcd9e8d571d0e7825 */ /* 0x000fe200078e00ff */
[----:B------:R-:W-:Y:S01]  /*8e60*/  LOP3.LUT R13, R13, 0xffff, RZ, 0xc0, !PT ;  /* 0x0000ffff0d0d7812 */ /* 0x000fe200078ec0ff */
[----:B------:R-:W3:Y:S01]  /*8e70*/  MUFU.EX2 R111, R111 ;  /* 0x0000006f006f7308 */ /* 0x000ee20000000800 */
[----:B------:R-:W-:-:S02]  /*8e80*/  ISETP.LE.U32.AND P6, PT, R21, UR12, PT ;  /* 0x0000000c15007c0c */ /* 0x000fc4000bfc3070 */
[----:B------:R-:W-:Y:S02]  /*8e90*/  PRMT R21, R106, 0x5410, R105 ;  /* 0x000054106a157816 */ /* 0x000fe40000000069 */
[----:B------:R-:W-:Y:S02]  /*8ea0*/  @!P2 PRMT R105, R12, 0x5410, RZ ;  /* 0x000054100c69a816 */ /* 0x000fe400000000ff */
[----:B------:R-:W-:Y:S02]  /*8eb0*/  LOP3.LUT R149, R158, 0xffff, RZ, 0xc0, !PT ;  /* 0x0000ffff9e957812 */ /* 0x000fe400078ec0ff */
[----:B------:R-:W-:Y:S01]  /*8ec0*/  ISETP.LE.U32.AND P2, PT, R13, UR12, PT ;  /* 0x0000000c0d007c0c */ /* 0x000fe2000bf43070 */
[----:B------:R-:W-:Y:S01]  /*8ed0*/  IMAD.WIDE.U32 R12, R155, -0x326172a9, RZ ;  /* 0xcd9e8d579b0c7825 */ /* 0x000fe200078e00ff */
[----:B--2---:R-:W-:-:S03]  /*8ee0*/  F2FP.F16.F32.PACK_AB R100, R119, R142 ;  /* 0x0000008e7764723e */ /* 0x004fc600000000ff */
[----:B------:R-:W-:Y:S01]  /*8ef0*/  FADD.FTZ R142, R142, R121 ;  /* 0x000000798e8e7221 */ /* 0x000fe20000010000 */
[----:B------:R-:W-:Y:S02]  /*8f00*/  SHF.R.U32.HI R149, RZ, 0x8, R149 ;  /* 0x00000008ff957819 */ /* 0x000fe40000011695 */
[C---:B------:R-:W-:Y:S01]  /*8f10*/  PRMT R99, R100.reuse, 0x7632, R99 ;  /* 0x0000763264637816 */ /* 0x040fe20000000063 */
[----:B------:R-:W-:Y:S01]  /*8f20*/  @!P1 HADD2 R10, -R100.H0_H0, -RZ.H0_H0 ;  /* 0xa00000ff640a9230 */ /* 0x000fe20000000900 */
[----:B------:R-:W-:Y:S01]  /*8f30*/  LOP3.LUT R149, R149, 0xffff, RZ, 0xc0, !PT ;  /* 0x0000ffff95957812 */ /* 0x000fe200078ec0ff */
[----:B------:R-:W-:Y:S01]  /*8f40*/  FADD.FTZ R119, R119, R142 ;  /* 0x0000008e77777221 */ /* 0x000fe20000010000 */
[----:B------:R-:W-:Y:S02]  /*8f50*/  @!P3 PRMT R106, R11, 0x5410, RZ ;  /* 0x000054100b6ab816 */ /* 0x000fe400000000ff */
[----:B------:R-:W-:Y:S01]  /*8f60*/  ISETP.LE.U32.AND P3, PT, R149, UR12, PT ;  /* 0x0000000c95007c0c */ /* 0x000fe2000bf63070 */
[----:B------:R-:W-:Y:S01]  /*8f70*/  @!P2 HADD2 R9, -R99.H0_H0, -RZ.H0_H0 ;  /* 0xa00000ff6309a230 */ /* 0x000fe20000000900 */
[----:B----4-:R-:W-:Y:S01]  /*8f80*/  F2FP.F16.F32.PACK_AB R98, R185, R122 ;  /* 0x0000007ab962723e */ /* 0x010fe200000000ff */
[----:B------:R-:W-:Y:S01]  /*8f90*/  IMAD.U32 R149, RZ, RZ, UR16 ;  /* 0x00000010ff957e24 */ /* 0x000fe2000f8e00ff */
[----:B------:R-:W-:Y:S01]  /*8fa0*/  PRMT R145, R100, 0x5410, R99 ;  /* 0x0000541064917816 */ /* 0x000fe20000000063 */
[----:B------:R-:W-:Y:S01]  /*8fb0*/  FADD.FTZ R122, R122, R119 ;  /* 0x000000777a7a7221 */ /* 0x000fe20000010000 */
[----:B------:R-:W-:Y:S01]  /*8fc0*/  @!P2 PRMT R99, R9, 0x5410, RZ ;  /* 0x000054100963a816 */ /* 0x000fe200000000ff */
[----:B------:R-:W-:Y:S01]  /*8fd0*/  FADD.FTZ R9, R97, R94 ;  /* 0x0000005e61097221 */ /* 0x000fe20000010000 */
[C---:B------:R-:W-:Y:S01]  /*8fe0*/  PRMT R97, R98.reuse, 0x7632, R97 ;  /* 0x0000763262617816 */ /* 0x040fe20000000061 */
[----:B------:R-:W-:Y:S01]  /*8ff0*/  @!P4 HADD2 R5, -R98.H0_H0, -RZ.H0_H0 ;  /* 0xa00000ff6205c230 */ /* 0x000fe20000000900 */
[----:B-1----:R-:W-:Y:S01]  /*9000*/  F2FP.F16.F32.PACK_AB R102, R113, R116 ;  /* 0x000000747166723e */ /* 0x002fe200000000ff */
[----:B------:R-:W-:Y:S01]  /*9010*/  FADD.FTZ R185, R185, R122 ;  /* 0x0000007ab9b97221 */ /* 0x000fe20000010000 */
[----:B------:R-:W-:Y:S01]  /*9020*/  PRMT R137, R98, 0x5410, R97 ;  /* 0x0000541062897816 */ /* 0x000fe20000000061 */
[----:B------:R-:W-:Y:S01]  /*9030*/  @!P3 HADD2 R4, -R97.H0_H0, -RZ.H0_H0 ;  /* 0xa00000ff6104b230 */ /* 0x000fe20000000900 */
[----:B------:R-:W-:Y:S01]  /*9040*/  SHF.R.U32.HI R148, RZ, 0x10, R158 ;  /* 0x00000010ff947819 */ /* 0x000fe2000001169e */
[----:B------:R-:W-:Y:S01]  /*9050*/  @!P6 HADD2 R8, -R102.H0_H0, -RZ.H0_H0 ;  /* 0xa00000ff6608e230 */ /* 0x000fe20000000900 */
[----:B------:R-:W-:-:S02]  /*9060*/  LOP3.LUT R14, R13, UR25, R14, 0x96, !PT ;  /* 0x000000190d0e7c12 */ /* 0x000fc4000f8e960e */
[----:B------:R-:W-:Y:S02]  /*9070*/  @!P3 PRMT R97, R4, 0x5410, RZ ;  /* 0x000054100461b816 */ /* 0x000fe400000000ff */
[----:B------:R-:W-:Y:S01]  /*9080*/  LOP3.LUT R4, R15, UR33, R138, 0x96, !PT ;  /* 0x000000210f047c12 */ /* 0x000fe2000f8e968a */
[----:B------:R-:W-:Y:S01]  /*9090*/  IMAD.WIDE.U32 R14, R14, -0x2daee0ad, RZ ;  /* 0xd2511f530e0e7825 */ /* 0x000fe200078e00ff */
[----:B------:R-:W-:Y:S02]  /*90a0*/  SHF.R.U32.HI R158, RZ, 0x18, R158 ;  /* 0x00000018ff9e7819 */ /* 0x000fe4000001169e */
[----:B------:R-:W-:Y:S02]  /*90b0*/  PRMT R101, R102, 0x7632, R101 ;  /* 0x0000763266657816 */ /* 0x000fe40000000065 */
[----:B------:R-:W-:Y:S02]  /*90c0*/  LOP3.LUT R148, R148, 0xff, RZ, 0xc0, !PT ;  /* 0x000000ff94947812 */ /* 0x000fe400078ec0ff */
[----:B------:R-:W-:Y:S01]  /*90d0*/  @!P1 PRMT R100, R10, 0x5410, RZ ;  /* 0x000054100a649816 */ /* 0x000fe200000000ff */
[----:B------:R-:W-:Y:S01]  /*90e0*/  @!P5 HADD2 R0, -R101.H0_H0, -RZ.H0_H0 ;  /* 0xa00000ff6500d230 */ /* 0x000fe20000000900 */
[----:B------:R-:W-:Y:S01]  /*90f0*/  @!P4 PRMT R98, R5, 0x5410, RZ ;  /* 0x000054100562c816 */ /* 0x000fe200000000ff */
[----:B------:R-:W-:Y:S01]  /*9100*/  IMAD.WIDE.U32 R4, R4, -0x2daee0ad, RZ ;  /* 0xd2511f5304047825 */ /* 0x000fe200078e00ff */
[----:B------:R-:W-:-:S02]  /*9110*/  ISETP.LE.U32.AND P1, PT, R158, UR12, PT ;  /* 0x0000000c9e007c0c */ /* 0x000fc4000bf23070 */
[----:B------:R-:W-:Y:S01]  /*9120*/  ISETP.LE.U32.AND P2, PT, R148, UR12, PT ;  /* 0x0000000c94007c0c */ /* 0x000fe2000bf43070 */
[----:B------:R-:W-:Y:S01]  /*9130*/  IMAD.WIDE R148, R149, 0x2, R140 ;  /* 0x0000000295947825 */ /* 0x000fe200078e028c */
[----:B------:R-:W-:Y:S02]  /*9140*/  LOP3.LUT R156, R5, UR24, R156, 0x96, !PT ;  /* 0x00000018059c7c12 */ /* 0x000fe4000f8e969c */
[----:B------:R-:W-:Y:S02]  /*9150*/  LOP3.LUT R10, R15, UR20, R4, 0x96, !PT ;  /* 0x000000140f0a7c12 */ /* 0x000fe4000f8e9604 */
[----:B------:R-:W-:Y:S01]  /*9160*/  PRMT R143, R102, 0x5410, R101 ;  /* 0x00005410668f7816 */ /* 0x000fe20000000065 */
[----:B------:R-:W-:Y:S01]  /*9170*/  IMAD.WIDE.U32 R156, R156, -0x326172a9, RZ ;  /* 0xcd9e8d579c9c7825 */ /* 0x000fe200078e00ff */
[----:B------:R-:W-:Y:S01]  /*9180*/  @!P5 PRMT R101, R0, 0x5410, RZ ;  /* 0x000054100065d816 */ /* 0x000fe200000000ff */
[----:B------:R1:W-:Y:S01]  /*9190*/  STG.E.U16 desc[UR22][R148.64+-0x7e], R147 ;  /* 0xffff829394007986 */ /* 0x0003e2000c101516 */
[----:B---3--:R-:W-:Y:S01]  /*91a0*/  F2FP.F16.F32.PACK_AB R0, R184, R111 ;  /* 0x0000006fb800723e */ /* 0x008fe200000000ff */
[----:B------:R-:W-:Y:S01]  /*91b0*/  IMAD.WIDE.U32 R10, R10, -0x326172a9, RZ ;  /* 0xcd9e8d570a0a7825 */ /* 0x000fe200078e00ff */
[----:B------:R-:W-:Y:S01]  /*91c0*/  @!P6 PRMT R102, R8, 0x5410, RZ ;  /* 0x000054100866e816 */ /* 0x000fe200000000ff */
[----:B------:R2:W-:Y:S01]  /*91d0*/  STG.E.U16 desc[UR22][R148.64+-0x80], R112 ;  /* 0xffff807094007986 */ /* 0x0005e2000c101516 */
[C---:B------:R-:W-:Y:S01]  /*91e0*/  @P1 PRMT R94, R0.reuse, 0x7632, R94 ;  /* 0x00007632005e1816 */ /* 0x040fe2000000005e */
[C---:B------:R-:W-:Y:S01]  /*91f0*/  @!P1 HADD2 R6, -R0.reuse.H1_H1, -RZ.H0_H0 ;  /* 0xa00000ff00069230 */ /* 0x040fe20000000d00 */
[----:B------:R-:W-:Y:S01]  /*9200*/  LOP3.LUT R5, R11, UR18, R156, 0x96, !PT ;  /* 0x000000120b057c12 */ /* 0x000fe2000f8e969c */
[----:B------:R-:W-:Y:S01]  /*9210*/  @!P2 HADD2 R7, -R0.H0_H0, -RZ.H0_H0 ;  /* 0xa00000ff0007a230 */ /* 0x000fe20000000900 */
[----:B------:R-:W-:Y:S01]  /*9220*/  @P2 PRMT R96, R0, 0x7610, R96 ;  /* 0x0000761000602816 */ /* 0x000fe20000000060 */
[----:B------:R-:W-:Y:S01]  /*9230*/  IMAD.U32 R8, RZ, RZ, UR12 ;  /* 0x0000000cff087e24 */ /* 0x000fe2000f8e00ff */
[----:B------:R-:W-:Y:S01]  /*9240*/  @!P1 PRMT R94, R6, 0x5410, RZ ;  /* 0x00005410065e9816 */ /* 0x000fe200000000ff */
[----:B------:R-:W-:Y:S01]  /*9250*/  STG.E.U16 desc[UR22][R140.64+-0x70], R151 ;  /* 0xffff90978c007986 */ /* 0x000fe2000c101516 */
[----:B------:R-:W-:-:S02]  /*9260*/  SHF.R.U32.HI R6, RZ, 0x10, R5 ;  /* 0x00000010ff067819 */ /* 0x000fc40000011605 */
[----:B------:R-:W-:Y:S01]  /*9270*/  @!P2 PRMT R96, R7, 0x5410, RZ ;  /* 0x000054100760a816 */ /* 0x000fe200000000ff */
[----:B------:R-:W-:Y:S01]  /*9280*/  STG.E.U16 desc[UR22][R140.64+-0x6e], R85 ;  /* 0xffff92558c007986 */ /* 0x000fe2000c101516 */
[C---:B------:R-:W-:Y:S02]  /*9290*/  LOP3.LUT R7, R5.reuse, 0xffff, RZ, 0xc0, !PT ;  /* 0x0000ffff05077812 */ /* 0x040fe400078ec0ff */
[----:B------:R-:W-:Y:S01]  /*92a0*/  LOP3.LUT R4, R5, 0xff, RZ, 0xc0, !PT ;  /* 0x000000ff05047812 */ /* 0x000fe200078ec0ff */
[----:B------:R-:W-:Y:S01]  /*92b0*/  STG.E.U16 desc[UR22][R148.64+-0x70], R87 ;  /* 0xffff905794007986 */ /* 0x000fe2000c101516 */
[----:B------:R-:W-:Y:S02]  /*92c0*/  SHF.R.U32.HI R5, RZ, 0x18, R5 ;  /* 0x00000018ff057819 */ /* 0x000fe40000011605 */
[----:B------:R-:W-:Y:S01]  /*92d0*/  LOP3.LUT R6, R6, 0xff, RZ, 0xc0, !PT ;  /* 0x000000ff06067812 */ /* 0x000fe200078ec0ff */
[----:B------:R-:W-:Y:S01]  /*92e0*/  STG.E.U16 desc[UR22][R148.64+-0x6e], R86 ;  /* 0xffff925694007986 */ /* 0x000fe2000c101516 */
[----:B------:R-:W-:Y:S01]  /*92f0*/  SHF.R.U32.HI R7, RZ, 0x8, R7 ;  /* 0x00000008ff077819 */ /* 0x000fe20000011607 */
[----:B-1----:R-:W-:Y:S01]  /*9300*/  IMAD.MOV.U32 R147, RZ, RZ, 0x7054 ;  /* 0x00007054ff937424 */ /* 0x002fe200078e00ff */
[----:B------:R-:W-:Y:S01]  /*9310*/  PRMT R6, R6, 0x5410, R5 ;  /* 0x0000541006067816 */ /* 0x000fe20000000005 */
[----:B------:R-:W-:Y:S01]  /*9320*/  STG.E.U16 desc[UR22][R140.64+-0x60], R34 ;  /* 0xffffa0228c007986 */ /* 0x000fe2000c101516 */
[----:B------:R-:W-:Y:S01]  /*9330*/  LOP3.LUT R5, R10, 0xffff, RZ, 0xc0, !PT ;  /* 0x0000ffff0a057812 */ /* 0x000fe200078ec0ff */
[----:B--2---:R-:W-:Y:S01]  /*9340*/  FADD.FTZ R112, R152, R9 ;  /* 0x0000000998707221 */ /* 0x004fe20000010000 */
[----:B------:R-:W-:Y:S01]  /*9350*/  PRMT R4, R4, 0x5410, R7 ;  /* 0x0000541004047816 */ /* 0x000fe20000000007 */
[----:B------:R-:W-:Y:S01]  /*9360*/  STG.E.U16 desc[UR22][R140.64+-0x5e], R33 ;  /* 0xffffa2218c007986 */ /* 0x000fe2000c101516 */
[----:B------:R-:W-:Y:S01]  /*9370*/  PRMT R147, R8, R147, UR12 ;  /* 0x0000000c08937e16 */ /* 0x000fe20008000093 */
[----:B------:R-:W-:Y:S01]  /*9380*/  FADD.FTZ R91, R91, R112 ;  /* 0x000000705b5b7221 */ /* 0x000fe20000010000 */
[----:B------:R-:W-:Y:S01]  /*9390*/  SHF.R.U32.HI R5, RZ, 0x8, R5 ;  /* 0x00000008ff057819 */ /* 0x000fe20000011605 */
[----:B------:R1:W-:Y:S01]  /*93a0*/  STG.E.U16 desc[UR22][R148.64+-0x60], R84 ;  /* 0xffffa05494007986 */ /* 0x0003e2000c101516 */
[----:B------:R-:W-:Y:S01]  /*93b0*/  LOP3.LUT R8, R10, 0xff, RZ, 0xc0, !PT ;  /* 0x000000ff0a087812 */ /* 0x000fe200078ec0ff */
[----:B------:R-:W-:Y:S01]  /*93c0*/  FADD.FTZ R91, R90, R91 ;  /* 0x0000005b5a5b7221 */ /* 0x000fe20000010000 */
[--C-:B------:R-:W-:Y:S01]  /*93d0*/  HSET2.LE.AND R9, R4, R147.reuse, PT ;  /* 0x0000009304097233 */ /* 0x100fe20003803000 */
[----:B------:R-:W-:Y:S01]  /*93e0*/  STG.E.U16 desc[UR22][R148.64+-0x5e], R35 ;  /* 0xffffa22394007986 */ /* 0x000fe2000c101516 */
[----:B------:R-:W-:Y:S01]  /*93f0*/  PRMT R8, R8, 0x5410, R5 ;  /* 0x0000541008087816 */ /* 0x000fe20000000005 */
[----:B------:R-:W-:Y:S01]  /*9400*/  FADD.FTZ R120, R120, R91 ;  /* 0x0000005b78787221 */ /* 0x000fe20000010000 */
[----:B------:R-:W-:Y:S01]  /*9410*/  SHF.R.U32.HI R7, RZ, 0x10, R10 ;  /* 0x00000010ff077819 */ /* 0x000fe2000001160a */
[----:B------:R2:W-:Y:S01]  /*9420*/  STG.E.U16 desc[UR22][R140.64+-0x50], R2 ;  /* 0xffffb0028c007986 */ /* 0x0005e2000c101516 */
[----:B------:R-:W-:Y:S01]  /*9430*/  LOP3.LUT R4, R9, R150, RZ, 0xc0, !PT ;  /* 0x0000009609047212 */ /* 0x000fe200078ec0ff */
[----:B------:R-:W-:Y:S01]  /*9440*/  FADD.FTZ R117, R117, R120 ;  /* 0x0000007875757221 */ /* 0x000fe20000010000 */
[----:B------:R-:W-:Y:S01]  /*9450*/  LOP3.LUT R150, R7, 0xff, RZ, 0xc0, !PT ;  /* 0x000000ff07967812 */ /* 0x000fe200078ec0ff */
[----:B------:R-:W-:Y:S01]  /*9460*/  STG.E.U16 desc[UR22][R140.64+-0x4e], R93 ;  /* 0xffffb25d8c007986 */ /* 0x000fe2000c101516 */
[----:B------:R-:W-:Y:S01]  /*9470*/  SHF.R.U32.HI R5, RZ, 0x18, R10 ;  /* 0x00000018ff057819 */ /* 0x000fe2000001160a */
[----:B------:R-:W-:Y:S01]  /*9480*/  FADD.FTZ R118, R118, R117 ;  /* 0x0000007576767221 */ /* 0x000fe20000010000 */
[--C-:B------:R-:W-:Y:S01]  /*9490*/  HSET2.LE.AND R7, R8, R147.reuse, PT ;  /* 0x0000009308077233 */ /* 0x100fe20003803000 */
[----:B------:R-:W-:Y:S01]  /*94a0*/  STG.E.U16 desc[UR22][R148.64+-0x50], R95 ;  /* 0xffffb05f94007986 */ /* 0x000fe2000c101516 */
[--C-:B------:R-:W-:Y:S01]  /*94b0*/  HSET2.LE.AND R6, R6, R147.reuse, PT ;  /* 0x0000009306067233 */ /* 0x100fe20003803000 */
[----:B------:R-:W-:Y:S01]  /*94c0*/  FADD.FTZ R115, R115, R118 ;  /* 0x0000007673737221 */ /* 0x000fe20000010000 */
[----:B------:R-:W-:Y:S01]  /*94d0*/  PRMT R150, R150, 0x5410, R5 ;  /* 0x0000541096967816 */ /* 0x000fe20000000005 */
[----:B------:R-:W3:Y:S01]  /*94e0*/  LDSM.16.MT88.4 R8, [R126+0x6000] ;  /* 0x006000007e08783b */ /* 0x000ee20000004200 */
[----:B------:R-:W-:Y:S01]  /*94f0*/  LOP3.LUT R12, R157, UR21, R12, 0x96, !PT ;  /* 0x000000159d0c7c12 */ /* 0x000fe2000f8e960c */
[----:B------:R-:W-:Y:S01]  /*9500*/  FADD.FTZ R116, R116, R115 ;  /* 0x0000007374747221 */ /* 0x000fe20000010000 */
[----:B------:R-:W-:Y:S01]  /*9510*/  LOP3.LUT R5, R6, R31, RZ, 0xc0, !PT ;  /* 0x0000001f06057212 */ /* 0x000fe200078ec0ff */
[----:B------:R-:W-:Y:S01]  /*9520*/  STG.E.U16 desc[UR22][R148.64+-0x4e], R92 ;  /* 0xffffb25c94007986 */ /* 0x000fe2000c101516 */
[----:B------:R-:W-:Y:S01]  /*9530*/  LOP3.LUT R6, R7, R30, RZ, 0xc0, !PT ;  /* 0x0000001e07067212 */ /* 0x000fe200078ec0ff */
[----:B------:R-:W-:Y:S01]  /*9540*/  IMAD.WIDE.U32 R12, R12, -0x2daee0ad, RZ ;  /* 0xd2511f530c0c7825 */ /* 0x000fe200078e00ff */
[----:B------:R-:W-:Y:S01]  /*9550*/  HSET2.LE.AND R7, R150, R147, PT ;  /* 0x0000009396077233 */ /* 0x000fe20003803000 */
[----:B------:R-:W-:Y:S01]  /*9560*/  STG.E.U16 desc[UR22][R140.64+-0x40], R108 ;  /* 0xffffc06c8c007986 */ /* 0x000fe2000c101516 */
[----:B------:R-:W-:Y:S01]  /*9570*/  LOP3.LUT R24, R139, UR35, R24, 0x96, !PT ;  /* 0x000000238b187c12 */ /* 0x000fe2000f8e9618 */
[----:B------:R-:W-:Y:S01]  /*9580*/  FADD.FTZ R116, R113, R116 ;  /* 0x0000007471747221 */ /* 0x000fe20000010000 */
[----:B-1----:R-:W-:Y:S01]  /*9590*/  IADD3 R84, P1, R140, -0x100, RZ ;  /* 0xffffff008c547810 */ /* 0x002fe20007f3e0ff */
[----:B------:R-:W-:Y:S01]  /*95a0*/  STG.E.U16 desc[UR22][R140.64+-0x3e], R107 ;  /* 0xffffc26b8c007986 */ /* 0x000fe2000c101516 */
[----:B------:R-:W-:Y:S01]  /*95b0*/  LOP3.LUT R7, R7, R28, RZ, 0xc0, !PT ;  /* 0x0000001c07077212 */ /* 0x000fe200078ec0ff */
[----:B------:R-:W-:-:S04]  /*95c0*/  IMAD.WIDE.U32 R28, R22, -0x2daee0ad, RZ ;  /* 0xd2511f53161c7825 */ /* 0x000fc800078e00ff */
[----:B------:R-:W-:Y:S01]  /*95d0*/  FADD.FTZ R111, R111, R116 ;  /* 0x000000746f6f7221 */ /* 0x000fe20000010000 */
[----:B------:R-:W-:Y:S01]  /*95e0*/  STG.E.U16 desc[UR22][R148.64+-0x40], R110 ;  /* 0xffffc06e94007986 */ /* 0x000fe2000c101516 */
[----:B------:R-:W-:Y:S01]  /*95f0*/  IADD3.X R87, R141, -0x1, RZ, P1, !PT ;  /* 0xffffffff8d577810 */ /* 0x000fe20000ffe4ff */
[----:B--2---:R-:W-:Y:S01]  /*9600*/  IMAD.MOV.U32 R2, RZ, RZ, R32 ;  /* 0x000000ffff027224 */ /* 0x004fe200078e0020 */
[----:B------:R-:W-:Y:S01]  /*9610*/  LOP3.LUT R20, R29, UR34, R20, 0x96, !PT ;  /* 0x000000221d147c12 */ /* 0x000fe2000f8e9614 */
[----:B------:R-:W-:Y:S01]  /*9620*/  STG.E.U16 desc[UR22][R148.64+-0x3e], R109 ;  /* 0xffffc26d94007986 */ /* 0x000fe2000c101516 */
[----:B------:R-:W-:Y:S02]  /*9630*/  @P0 IMAD.MOV.U32 R2, RZ, RZ, R32 ;  /* 0x000000ffff020224 */ /* 0x000fe400078e0020 */
[----:B------:R-:W-:Y:S01]  /*9640*/  FADD.FTZ R184, R184, R111 ;  /* 0x0000006fb8b87221 */ /* 0x000fe20000010000 */
[----:B------:R-:W-:Y:S04]  /*9650*/  STG.E.U16 desc[UR22][R140.64+-0x30], R104 ;  /* 0xffffd0688c007986 */ /* 0x000fe8000c101516 */
[----:B------:R-:W-:Y:S04]  /*9660*/  STG.E.U16 desc[UR22][R140.64+-0x2e], R103 ;  /* 0xffffd2678c007986 */ /* 0x000fe8000c101516 */
[----:B------:R-:W-:Y:S04]  /*9670*/  STG.E.U16 desc[UR22][R148.64+-0x30], R106 ;  /* 0xffffd06a94007986 */ /* 0x000fe8000c101516 */
[----:B------:R-:W-:Y:S01]  /*9680*/  STG.E.U16 desc[UR22][R148.64+-0x2e], R105 ;  /* 0xffffd26994007986 */ /* 0x000fe2000c101516 */
[C---:B---3--:R-:W-:Y:S03]  /*9690*/  HMMA.16816.F32 R52, R4.reuse, R8, R52 ;  /* 0x000000080434723c */ /* 0x048fe60000001834 */
[----:B------:R-:W-:Y:S04]  /*96a0*/  STG.E.U16 desc[UR22][R140.64+-0x20], R100 ;  /* 0xffffe0648c007986 */ /* 0x000fe8000c101516 */
[----:B------:R-:W-:Y:S01]  /*96b0*/  STG.E.U16 desc[UR22][R140.64+-0x1e], R99 ;  /* 0xffffe2638c007986 */ /* 0x000fe2000c101516 */
[C---:B------:R-:W-:Y:S03]  /*96c0*/  HMMA.16816.F32 R56, R4.reuse, R10, R56 ;  /* 0x0000000a0438723c */ /* 0x040fe60000001838 */
[----:B------:R-:W1:Y:S04]  /*96d0*/  LDSM.16.MT88.4 R8, [R124+0x6000] ;  /* 0x006000007c08783b */ /* 0x000e680000004200 */
[----:B------:R-:W-:Y:S04]  /*96e0*/  STG.E.U16 desc[UR22][R148.64+-0x20], R102 ;  /* 0xffffe06694007986 */ /* 0x000fe8000c101516 */
[----:B------:R-:W-:Y:S04]  /*96f0*/  STG.E.U16 desc[UR22][R148.64+-0x1e], R101 ;  /* 0xffffe26594007986 */ /* 0x000fe8000c101516 */
[----:B------:R-:W-:Y:S04]  /*9700*/  STG.E.U16 desc[UR22][R140.64+-0x10], R98 ;  /* 0xfffff0628c007986 */ /* 0x000fe8000c101516 */
[----:B------:R-:W-:Y:S04]  /*9710*/  STG.E.U16 desc[UR22][R140.64+-0xe], R97 ;  /* 0xfffff2618c007986 */ /* 0x000fe8000c101516 */
[----:B------:R-:W-:Y:S04]  /*9720*/  STG.E.U16 desc[UR22][R148.64+-0x10], R96 ;  /* 0xfffff06094007986 */ /* 0x000fe8000c101516 */
[----:B------:R-:W-:Y:S01]  /*9730*/  STG.E.U16 desc[UR22][R148.64+-0xe], R94 ;  /* 0xfffff25e94007986 */ /* 0x000fe2000c101516 */
        /* <DEDUP_REMOVED lines=15> */
[----:B------:R-:W-:Y:S02]  /*9830*/  LOP3.LUT R5, R12, 0xffff, RZ, 0xc0, !PT ;  /* 0x0000ffff0c057812 */ /* 0x000fe400078ec0ff */
[----:B------:R-:W-:Y:S02]  /*9840*/  LOP3.LUT R10, R13, UR19, R14, 0x96, !PT ;  /* 0x000000130d0a7c12 */ /* 0x000fe4000f8e960e */
[----:B------:R-:W-:Y:S02]  /*9850*/  SHF.R.U32.HI R5, RZ, 0x8, R5 ;  /* 0x00000008ff057819 */ /* 0x000fe40000011605 */
[----:B------:R-:W-:Y:S02]  /*9860*/  LOP3.LUT R4, R10, 0xff, RZ, 0xc0, !PT ;  /* 0x000000ff0a047812 */ /* 0x000fe400078ec0ff */
[----:B------:R-:W-:Y:S02]  /*9870*/  PRMT R8, R8, 0x5410, R5 ;  /* 0x0000541008087816 */ /* 0x000fe40000000005 */
[----:B------:R-:W-:-:S02]  /*9880*/  LOP3.LUT R5, R10, 0xffff, RZ, 0xc0, !PT ;  /* 0x0000ffff0a057812 */ /* 0x000fc400078ec0ff */
[--C-:B------:R-:W-:Y:S02]  /*9890*/  SHF.R.U32.HI R6, RZ, 0x10, R12.reuse ;  /* 0x00000010ff067819 */ /* 0x100fe4000001160c */
[----:B------:R-:W-:Y:S02]  /*98a0*/  SHF.R.U32.HI R5, RZ, 0x8, R5 ;  /* 0x00000008ff057819 */ /* 0x000fe40000011605 */
[----:B------:R-:W-:Y:S02]  /*98b0*/  SHF.R.U32.HI R7, RZ, 0x18, R12 ;  /* 0x00000018ff077819 */ /* 0x000fe4000001160c */
[----:B------:R-:W-:Y:S01]  /*98c0*/  PRMT R4, R4, 0x5410, R5 ;  /* 0x0000541004047816 */ /* 0x000fe20000000005 */
[----:B------:R-:W1:Y:S01]  /*98d0*/  LDSM.16.MT88.4 R12, [R126+0x6400] ;  /* 0x006400007e0c783b */ /* 0x000e620000004200 */
[--C-:B------:R-:W-:Y:S02]  /*98e0*/  SHF.R.U32.HI R5, RZ, 0x10, R10.reuse ;  /* 0x00000010ff057819 */ /* 0x100fe4000001160a */
[----:B------:R-:W-:-:S02]  /*98f0*/  SHF.R.U32.HI R10, RZ, 0x18, R10 ;  /* 0x00000018ff0a7819 */ /* 0x000fc4000001160a */
[----:B------:R-:W-:Y:S02]  /*9900*/  LOP3.LUT R5, R5, 0xff, RZ, 0xc0, !PT ;  /* 0x000000ff05057812 */ /* 0x000fe400078ec0ff */
[----:B------:R-:W-:Y:S02]  /*9910*/  LOP3.LUT R6, R6, 0xff, RZ, 0xc0, !PT ;  /* 0x000000ff06067812 */ /* 0x000fe400078ec0ff */
[----:B------:R-:W-:Y:S02]  /*9920*/  PRMT R10, R5, 0x5410, R10 ;  /* 0x00005410050a7816 */ /* 0x000fe4000000000a */
[----:B------:R-:W-:Y:S02]  /*9930*/  PRMT R6, R6, 0x5410, R7 ;  /* 0x0000541006067816 */ /* 0x000fe40000000007 */
[--C-:B------:R-:W-:Y:S02]  /*9940*/  HSET2.LE.AND R9, R8, R147.reuse, PT ;  /* 0x0000009308097233 */ /* 0x100fe40003803000 */
[----:B------:R-:W-:-:S02]  /*9950*/  HSET2.LE.AND R10, R10, R147, PT ;  /* 0x000000930a0a7233 */ /* 0x000fc40003803000 */
[--C-:B------:R-:W-:Y:S02]  /*9960*/  HSET2.LE.AND R7, R6, R147.reuse, PT ;  /* 0x0000009306077233 */ /* 0x100fe40003803000 */
[----:B------:R-:W-:Y:S02]  /*9970*/  LOP3.LUT R6, R9, R18, RZ, 0xc0, !PT ;  /* 0x0000001209067212 */ /* 0x000fe400078ec0ff */
[----:B------:R-:W-:Y:S02]  /*9980*/  LOP3.LUT R5, R10, R17, RZ, 0xc0, !PT ;  /* 0x000000110a057212 */ /* 0x000fe400078ec0ff */
[----:B------:R-:W2:Y:S01]  /*9990*/  LDSM.16.MT88.4 R8, [R124+0x6400] ;  /* 0x006400007c08783b */ /* 0x000ea20000004200 */
[----:B------:R-:W-:Y:S02]  /*99a0*/  HSET2.LE.AND R4, R4, R147, PT ;  /* 0x0000009304047233 */ /* 0x000fe40003803000 */
[----:B------:R-:W-:-:S03]  /*99b0*/  LOP3.LUT R7, R7, R16, RZ, 0xc0, !PT ;  /* 0x0000001007077212 */ /* 0x000fc600078ec0ff */
        /* <DEDUP_REMOVED lines=16> */
[----:B------:R-:W-:-:S04]  /*9ac0*/  IMAD.WIDE.U32 R8, R24, -0x2daee0ad, RZ ;  /* 0xd2511f5318087825 */ /* 0x000fc800078e00ff */
[----:B------:R-:W-:Y:S01]  /*9ad0*/  IMAD.WIDE.U32 R24, R20, -0x326172a9, RZ ;  /* 0xcd9e8d5714187825 */ /* 0x000fe200078e00ff */
[----:B------:R-:W-:Y:S01]  /*9ae0*/  LOP3.LUT R28, R9, UR28, R28, 0x96, !PT ;  /* 0x0000001c091c7c12 */ /* 0x000fe2000f8e961c */
[C---:B---3--:R-:W-:Y:S03]  /*9af0*/  HMMA.16816.F32 R44, R4.reuse, R16, R44 ;  /* 0x00000010042c723c */ /* 0x048fe6000000182c */
[----:B------:R-:W-:Y:S01]  /*9b00*/  LOP3.LUT R138, R25, UR33, R138, 0x96, !PT ;  /* 0x00000021198a7c12 */ /* 0x000fe2000f8e968a */
[----:B------:R-:W-:Y:S02]  /*9b10*/  IMAD.WIDE.U32 R28, R28, -0x326172a9, RZ ;  /* 0xcd9e8d571c1c7825 */ /* 0x000fe400078e00ff */
[----:B------:R-:W-:Y:S02]  /*9b20*/  HMMA.16816.F32 R48, R4, R18, R48 ;  /* 0x000000120430723c */ /* 0x000fe40000001830 */
        /* <DEDUP_REMOVED lines=9> */
[C---:B------:R-:W-:Y:S02]  /*9bc0*/  LOP3.LUT R9, R4.reuse, 0xffff, RZ, 0xc0, !PT ;  /* 0x0000ffff04097812 */ /* 0x040fe400078ec0ff */
[----:B------:R-:W-:Y:S02]  /*9bd0*/  LOP3.LUT R16, R4, 0xff, RZ, 0xc0, !PT ;  /* 0x000000ff04107812 */ /* 0x000fe400078ec0ff */
[----:B------:R-:W-:Y:S02]  /*9be0*/  SHF.R.U32.HI R9, RZ, 0x8, R9 ;  /* 0x00000008ff097819 */ /* 0x000fe40000011609 */
[----:B------:R-:W-:Y:S02]  /*9bf0*/  LOP3.LUT R18, R5, UR18, R30, 0x96, !PT ;  /* 0x0000001205127c12 */ /* 0x000fe4000f8e961e */
[----:B------:R-:W-:Y:S02]  /*9c00*/  PRMT R16, R16, 0x5410, R9 ;  /* 0x0000541010107816 */ /* 0x000fe40000000009 */
[----:B------:R-:W2:Y:S01]  /*9c10*/  LDSM.16.MT88.4 R8, [R124+0x6800] ;  /* 0x006800007c08783b */ /* 0x000ea20000004200 */
[----:B------:R-:W-:-:S02]  /*9c20*/  LOP3.LUT R5, R18, 0xffff, RZ, 0xc0, !PT ;  /* 0x0000ffff12057812 */ /* 0x000fc400078ec0ff */
[--C-:B------:R-:W-:Y:S02]  /*9c30*/  SHF.R.U32.HI R6, RZ, 0x10, R4.reuse ;  /* 0x00000010ff067819 */ /* 0x100fe40000011604 */
[----:B------:R-:W-:Y:S02]  /*9c40*/  SHF.R.U32.HI R7, RZ, 0x18, R4 ;  /* 0x00000018ff077819 */ /* 0x000fe40000011604 */
[----:B------:R-:W-:Y:S02]  /*9c50*/  SHF.R.U32.HI R5, RZ, 0x8, R5 ;  /* 0x00000008ff057819 */ /* 0x000fe40000011605 */
[----:B------:R-:W-:Y:S02]  /*9c60*/  LOP3.LUT R4, R18, 0xff, RZ, 0xc0, !PT ;  /* 0x000000ff12047812 */ /* 0x000fe400078ec0ff */
[----:B------:R-:W-:Y:S02]  /*9c70*/  LOP3.LUT R6, R6, 0xff, RZ, 0xc0, !PT ;  /* 0x000000ff06067812 */ /* 0x000fe400078ec0ff */
[----:B------:R-:W-:-:S02]  /*9c80*/  PRMT R4, R4, 0x5410, R5 ;  /* 0x0000541004047816 */ /* 0x000fc40000000005 */
[--C-:B------:R-:W-:Y:S02]  /*9c90*/  SHF.R.U32.HI R5, RZ, 0x10, R18.reuse ;  /* 0x00000010ff057819 */ /* 0x100fe40000011612 */
[----:B------:R-:W-:Y:S02]  /*9ca0*/  SHF.R.U32.HI R18, RZ, 0x18, R18 ;  /* 0x00000018ff127819 */ /* 0x000fe40000011612 */
[----:B------:R-:W-:Y:S02]  /*9cb0*/  LOP3.LUT R5, R5, 0xff, RZ, 0xc0, !PT ;  /* 0x000000ff05057812 */ /* 0x000fe400078ec0ff */
[----:B------:R-:W-:Y:S02]  /*9cc0*/  PRMT R6, R6, 0x5410, R7 ;  /* 0x0000541006067816 */ /* 0x000fe40000000007 */
[----:B------:R-:W-:Y:S02]  /*9cd0*/  PRMT R18, R5, 0x5410, R18 ;  /* 0x0000541005127816 */ /* 0x000fe40000000012 */
[----:B------:R-:W-:-:S02]  /*9ce0*/  HSET2.LE.AND R4, R4, R147, PT ;  /* 0x0000009304047233 */ /* 0x000fc40003803000 */
[----:B------:R-:W-:Y:S02]  /*9cf0*/  LOP3.LUT R24, R29, UR19, R24, 0x96, !PT ;  /* 0x000000131d187c12 */ /* 0x000fe4000f8e9618 */
[--C-:B------:R-:W-:Y:S02]  /*9d00*/  HSET2.LE.AND R5, R18, R147.reuse, PT ;  /* 0x0000009312057233 */ /* 0x100fe40003803000 */
[--C-:B------:R-:W-:Y:S02]  /*9d10*/  HSET2.LE.AND R18, R16, R147.reuse, PT ;  /* 0x0000009310127233 */ /* 0x100fe40003803000 */
[----:B------:R-:W-:Y:S02]  /*9d20*/  HSET2.LE.AND R16, R6, R147, PT ;  /* 0x0000009306107233 */ /* 0x000fe40003803000 */
[----:B------:R-:W-:Y:S02]  /*9d30*/  LOP3.LUT R4, R4, R27, RZ, 0xc0, !PT ;  /* 0x0000001b04047212 */ /* 0x000fe400078ec0ff */
[----:B------:R-:W-:-:S02]  /*9d40*/  LOP3.LUT R5, R5, R26, RZ, 0xc0, !PT ;  /* 0x0000001a05057212 */ /* 0x000fc400078ec0ff */
[----:B------:R-:W-:Y:S02]  /*9d50*/  LOP3.LUT R6, R18, R23, RZ, 0xc0, !PT ;  /* 0x0000001712067212 */ /* 0x000fe400078ec0ff */
[----:B------:R-:W-:Y:S02]  /*9d60*/  LOP3.LUT R7, R16, R21, RZ, 0xc0, !PT ;  /* 0x0000001510077212 */ /* 0x000fe400078ec0ff */
[----:B------:R-:W3:Y:S01]  /*9d70*/  LDSM.16.MT88.4 R16, [R124+0x7800] ;  /* 0x007800007c10783b */ /* 0x000ee20000004200 */
[----:B------:R-:W-:-:S03]  /*9d80*/  SHF.R.U32.HI R138, RZ, 0x18, R24 ;  /* 0x00000018ff8a7819 */ /* 0x000fc60000011618 */
[----:B------:R-:W-:Y:S01]  /*9d90*/  LDSM.16.MT88.4 R20, [R126+0x7800] ;  /* 0x007800007e14783b */ /* 0x000fe20000004200 */
        /* <DEDUP_REMOVED lines=8> */
[----:B-1----:R-:W-:Y:S01]  /*9e20*/  HMMA.16816.F32 R36, R4, R12, R36 ;  /* 0x0000000c0424723c */ /* 0x002fe20000001824 */
[----:B------:R-:W-:-:S05]  /*9e30*/  SHF.R.U32.HI R16, RZ, 0x10, R24 ;  /* 0x00000010ff107819 */ /* 0x000fca0000011618 */
[C---:B------:R-:W-:Y:S01]  /*9e40*/  HMMA.16816.F32 R40, R4.reuse, R14, R40 ;  /* 0x0000000e0428723c */ /* 0x040fe20000001828 */
[C---:B------:R-:W-:Y:S02]  /*9e50*/  LOP3.LUT R13, R28.reuse, 0xffff, RZ, 0xc0, !PT ;  /* 0x0000ffff1c0d7812 */ /* 0x040fe400078ec0ff */
[--C-:B------:R-:W-:Y:S02]  /*9e60*/  SHF.R.U32.HI R12, RZ, 0x18, R28.reuse ;  /* 0x00000018ff0c7819 */ /* 0x100fe4000001161c */
[----:B------:R-:W-:Y:S01]  /*9e70*/  SHF.R.U32.HI R18, RZ, 0x8, R13 ;  /* 0x00000008ff127819 */ /* 0x000fe2000001160d */
[C---:B--2---:R-:W-:Y:S01]  /*9e80*/  HMMA.16816.F32 R44, R4.reuse, R8, R44 ;  /* 0x00000008042c723c */ /* 0x044fe2000000182c */
[----:B------:R-:W-:Y:S02]  /*9e90*/  SHF.R.U32.HI R14, RZ, 0x10, R28 ;  /* 0x00000010ff0e7819 */ /* 0x000fe4000001161c */
[----:B------:R-:W-:Y:S02]  /*9ea0*/  LOP3.LUT R15, R28, 0xff, RZ, 0xc0, !PT ;  /* 0x000000ff1c0f7812 */ /* 0x000fe400078ec0ff */
[----:B------:R-:W-:Y:S01]  /*9eb0*/  LOP3.LUT R13, R14, 0xff, RZ, 0xc0, !PT ;  /* 0x000000ff0e0d7812 */ /* 0x000fe200078ec0ff */
[----:B------:R-:W-:Y:S01]  /*9ec0*/  HMMA.16816.F32 R68, R4, R20, R68 ;  /* 0x000000140444723c */ /* 0x000fe20000001844 */
[C---:B------:R-:W-:Y:S01]  /*9ed0*/  LOP3.LUT R9, R24.reuse, 0xffff, RZ, 0xc0, !PT ;  /* 0x0000ffff18097812 */ /* 0x040fe200078ec0ff */
[----:B------:R-:W1:Y:S01]  /*9ee0*/  LDSM.16.MT88.4 R28, [R126+0x6c00] ;  /* 0x006c00007e1c783b */ /* 0x000e620000004200 */
[----:B------:R-:W-:-:S02]  /*9ef0*/  LOP3.LUT R8, R24, 0xff, RZ, 0xc0, !PT ;  /* 0x000000ff18087812 */ /* 0x000fc400078ec0ff */
[----:B------:R-:W-:Y:S01]  /*9f00*/  SHF.R.U32.HI R17, RZ, 0x8, R9 ;  /* 0x00000008ff117819 */ /* 0x000fe20000011609 */
[C---:B------:R-:W-:Y:S01]  /*9f10*/  HMMA.16816.F32 R72, R4.reuse, R22, R72 ;  /* 0x000000160448723c */ /* 0x040fe20000001848 */
[----:B------:R-:W-:Y:S01]  /*9f20*/  LOP3.LUT R9, R16, 0xff, RZ, 0xc0, !PT ;  /* 0x000000ff10097812 */ /* 0x000fe200078ec0ff */
[----:B------:R-:W2:Y:S01]  /*9f30*/  LDSM.16.MT88.4 R24, [R124+0x6c00] ;  /* 0x006c00007c18783b */ /* 0x000ea20000004200 */
[----:B------:R-:W-:Y:S02]  /*9f40*/  PRMT R14, R15, 0x5410, R18 ;  /* 0x000054100f0e7816 */ /* 0x000fe40000000012 */
[----:B------:R-:W-:Y:S01]  /*9f50*/  PRMT R12, R13, 0x5410, R12 ;  /* 0x000054100d0c7816 */ /* 0x000fe2000000000c */
[----:B------:R-:W-:Y:S01]  /*9f60*/  HMMA.16816.F32 R48, R4, R10, R48 ;  /* 0x0000000a0430723c */ /* 0x000fe20000001830 */
[----:B------:R-:W-:Y:S01]  /*9f70*/  PRMT R8, R8, 0x5410, R17 ;  /* 0x0000541008087816 */ /* 0x000fe20000000011 */
[----:B------:R-:W3:Y:S01]  /*9f80*/  LDSM.16.MT88.4 R20, [R126+0x7c00] ;  /* 0x007c00007e14783b */ /* 0x000ee20000004200 */
[----:B------:R-:W-:-:S03]  /*9f90*/  PRMT R138, R9, 0x5410, R138 ;  /* 0x00005410098a7816 */ /* 0x000fc6000000008a */
[----:B------:R-:W4:Y:S01]  /*9fa0*/  LDSM.16.MT88.4 R16, [R124+0x7c00] ;  /* 0x007c00007c10783b */ /* 0x000f220000004200 */
[--C-:B------:R-:W-:Y:S02]  /*9fb0*/  HSET2.LE.AND R6, R14, R147.reuse, PT ;  /* 0x000000930e067233 */ /* 0x100fe40003803000 */
[--C-:B------:R-:W-:Y:S02]  /*9fc0*/  HSET2.LE.AND R7, R12, R147.reuse, PT ;  /* 0x000000930c077233 */ /* 0x100fe40003803000 */
[--C-:B------:R-:W-:Y:S01]  /*9fd0*/  HSET2.LE.AND R4, R8, R147.reuse, PT ;  /* 0x0000009308047233 */ /* 0x100fe20003803000 */
[----:B------:R-:W5:Y:S01]  /*9fe0*/  LDSM.16.MT88.4 R12, [R126+0x8c00] ;  /* 0x008c00007e0c783b */ /* 0x000f620000004200 */
[----:B------:R-:W-:Y:S02]  /*9ff0*/  HSET2.LE.AND R138, R138, R147, PT ;  /* 0x000000938a8a7233 */ /* 0x000fe40003803000 */
[----:B------:R-:W-:Y:S01]  /*a000*/  LOP3.LUT R7, R7, R0, RZ, 0xc0, !PT ;  /* 0x0000000007077212 */ /* 0x000fe200078ec0ff */
[----:B------:R-:W5:Y:S01]  /*a010*/  LDSM.16.MT88.4 R8, [R124+0x8c00] ;  /* 0x008c00007c08783b */ /* 0x000f620000004200 */
[----:B------:R-:W-:Y:S01]  /*a020*/  LOP3.LUT R4, R4, R145, RZ, 0xc0, !PT ;  /* 0x0000009104047212 */ /* 0x000fe200078ec0ff */
[--C-:B------:R-:W-:Y:S01]  /*a030*/  IMAD.MOV.U32 R0, RZ, RZ, R3.reuse ;  /* 0x000000ffff007224 */ /* 0x100fe200078e0003 */
[----:B------:R-:W-:Y:S01]  /*a040*/  LOP3.LUT R5, R138, R143, RZ, 0xc0, !PT ;  /* 0x0000008f8a057212 */ /* 0x000fe200078ec0ff */
[----:B------:R-:W-:Y:S01]  /*a050*/  @P0 IMAD.MOV.U32 R0, RZ, RZ, R3 ;  /* 0x000000ffff000224 */ /* 0x000fe200078e0003 */
[----:B------:R-:W-:-:S07]  /*a060*/  LOP3.LUT R6, R6, R137, RZ, 0xc0, !PT ;  /* 0x0000008906067212 */ /* 0x000fce00078ec0ff */
[C---:B-1----:R-:W-:Y:S06]  /*a070*/  HMMA.16816.F32 R52, R4.reuse, R28, R52 ;  /* 0x0000001c0434723c */ /* 0x042fec0000001834 */
[C---:B------:R-:W-:Y:S06]  /*a080*/  HMMA.16816.F32 R56, R4.reuse, R30, R56 ;  /* 0x0000001e0438723c */ /* 0x040fec0000001838 */
[C---:B--2---:R-:W-:Y:S06]  /*a090*/  HMMA.16816.F32 R60, R4.reuse, R24, R60 ;  /* 0x00000018043c723c */ /* 0x044fec000000183c */
        /* <DEDUP_REMOVED lines=8> */
[----:B------:R-:W-:Y:S01]  /*a120*/  HMMA.16816.F32 R48, R4, R10, R48 ;  /* 0x0000000a0430723c */ /* 0x000fe20000001830 */
[----:B------:R-:W-:-:S08]  /*a130*/  NOP ;  /* 0x0000000000007918 */ /* 0x000fd00000000000 */
[----:B------:R-:W-:-:S15]  /*a140*/  @P0 BRA `(.L_x_1079) ;  /* 0x0000000000040947 */ /* 0x000fde0003800000 */
.L_x_1075:
[----:B------:R-:W-:-:S12]  /*a150*/  UIADD3 UR15, UR38, -0x1, URZ ;  /* 0xffffffff260f7890 */ /* 0x000fd8000fffe03f */
.L_x_1079:
[----:B------:R-:W-:-:S13]  /*a160*/  ISETP.LE.AND P0, PT, RZ, UR15, PT ;  /* 0x0000000fff007c0c */ /* 0x000fda000bf03270 */
[----:B------:R-:W-:Y:S05]  /*a170*/  @!P0 BRA `(.L_x_1080) ;  /* 0x0000003800fc8947 */ /* 0x000fea0003800000 */
[----:B------:R-:W-:Y:S01]  /*a180*/  IMAD.WIDE.U32 R178, R136, -0x326172a9, RZ ;  /* 0xcd9e8d5788b27825 */ /* 0x000fe200078e00ff */
[----:B------:R-:W-:Y:S01]  /*a190*/  USHF.R.S32.HI UR29, URZ, 0x1f, UR16 ;  /* 0x0000001f3f1d7899 */ /* 0x000fe20008011410 */
[----:B------:R-:W-:Y:S01]  /*a1a0*/  MOV R3, R0 ;  /* 0x0000000000037202 */ /* 0x000fe20000000f00 */
[----:B------:R-:W-:Y:S01]  /*a1b0*/  ULDC UR4, c[0x0][0x2d0] ;  /* 0x0000b40000047ab9 */ /* 0x000fe20000000800 */
[----:B------:R-:W-:Y:S01]  /*a1c0*/  IMAD.U32 R4, RZ, RZ, UR12 ;  /* 0x0000000cff047e24 */ /* 0x000fe2000f8e00ff */
[----:B------:R-:W-:Y:S01]  /*a1d0*/  LOP3.LUT R176, R179, R131, RZ, 0x3c, !PT ;  /* 0x00000083b3b07212 */ /* 0x000fe200078e3cff */
[----:B------:R-:W-:Y:S01]  /*a1e0*/  IMAD.MOV.U32 R173, RZ, RZ, 0x7054 ;  /* 0x00007054ffad7424 */ /* 0x000fe200078e00ff */
[----:B------:R-:W-:Y:S01]  /*a1f0*/  MOV R182, R132 ;  /* 0x0000008400b67202 */ /* 0x000fe20000000f00 */
[----:B---3--:R-:W-:Y:S01]  /*a200*/  IMAD.MOV.U32 R85, RZ, RZ, R2 ;  /* 0x000000ffff557224 */ /* 0x008fe200078e0002 */
[----:B------:R-:W-:Y:S01]  /*a210*/  MOV R183, R135 ;  /* 0x0000008700b77202 */ /* 0x000fe20000000f00 */
[----:B------:R-:W-:Y:S01]  /*a220*/  IMAD.WIDE.U32 R180, R130, -0x2daee0ad, RZ ;  /* 0xd2511f5382b47825 */ /* 0x000fe200078e00ff */
[----:B------:R-:W-:Y:S01]  /*a230*/  PRMT R173, R4, R173, UR12 ;  /* 0x0000000c04ad7e16 */ /* 0x000fe200080000ad */
[----:B------:R-:W-:Y:S01]  /*a240*/  USHF.L.U32 UR30, UR16, 0x1, URZ ;  /* 0x00000001101e7899 */ /* 0x000fe2000800063f */
[----:B------:R-:W-:Y:S01]  /*a250*/  ISETP.GE.AND P4, PT, R170, UR4, PT ;  /* 0x00000004aa007c0c */ /* 0x000fe2000bf86270 */
[----:B------:R-:W-:Y:S01]  /*a260*/  IMAD.WIDE.U32 R176, R176, -0x2daee0ad, RZ ;  /* 0xd2511f53b0b07825 */ /* 0x000fe200078e00ff */
[----:B------:R-:W-:Y:S01]  /*a270*/  USHF.L.U64.HI UR29, UR16, 0x1, UR29 ;  /* 0x00000001101d7899 */ /* 0x000fe2000801021d */
[----:B------:R-:W-:Y:S01]  /*a280*/  ULDC UR5, c[0x0][0x2d0] ;  /* 0x0000b40000057ab9 */ /* 0x000fe20000000800 */
[----:B------:R-:W-:Y:S01]  /*a290*/  ULDC UR4, c[0x0][0x2ec] ;  /* 0x0000bb0000047ab9 */ /* 0x000fe20000000800 */
[----:B------:R-:W-:Y:S01]  /*a2a0*/  ULDC.64 UR6, c[0x0][0x248] ;  /* 0x0000920000067ab9 */ /* 0x000fe20000000a00 */
[----:B------:R-:W-:Y:S08]  /*a2b0*/  BRA `(.L_x_1081) ;  /* 0x0000000400087947 */ /* 0x000ff00003800000 */
.L_x_1083:
        /* <DEDUP_REMOVED lines=19> */
[C---:B------:R-:W-:Y:S02]  /*a3f0*/  IADD3 R101, P6, R102.reuse, UR32, RZ ;  /* 0x0000002066657c10 */ /* 0x040fe4000ffde0ff */
[----:B------:R-:W3:Y:S08]  /*a400*/  @!P3 LDC.64 R90, c[0x0][0x218] ;  /* 0x00008600ff5abb82 */ /* 0x000ef00000000a00 */
[----:B------:R-:W3:Y:S01]  /*a410*/  @!P2 LDC.64 R88, c[0x0][0x218] ;  /* 0x00008600ff58ab82 */ /* 0x000ee20000000a00 */
[C---:B----4-:R-:W-:Y:S02]  /*a420*/  @!P4 LEA R98, P0, R102.reuse, R98, 0x1 ;  /* 0x000000626662c211 */ /* 0x050fe400078008ff */
[C---:B-1----:R-:W-:Y:S02]  /*a430*/  @!P3 LEA R96, P1, R102.reuse, R96, 0x1 ;  /* 0x000000606660b211 */ /* 0x042fe400078208ff */
[C-C-:B------:R-:W-:Y:S02]  /*a440*/  @!P4 LEA.HI.X R99, R102.reuse, R99, R100.reuse, 0x1, P0 ;  /* 0x000000636663c211 */ /* 0x140fe400000f0c64 */
[C-C-:B------:R-:W-:Y:S02]  /*a450*/  @!P3 LEA.HI.X R97, R102.reuse, R97, R100.reuse, 0x1, P1 ;  /* 0x000000616661b211 */ /* 0x140fe400008f0c64 */
[C---:B--2---:R-:W-:Y:S01]  /*a460*/  @!P2 LEA R94, P0, R102.reuse, R94, 0x1 ;  /* 0x0000005e665ea211 */ /* 0x044fe200078008ff */
[----:B------:R-:W-:Y:S01]  /*a470*/  @!PT LDS RZ, [RZ] ;  /* 0x00000000fffff984 */ /* 0x000fe20000000800 */
[----:B------:R-:W-:Y:S01]  /*a480*/  @!PT LDS RZ, [RZ] ;  /* 0x00000000fffff984 */ /* 0x000fe20000000800 */
[----:B------:R-:W-:Y:S01]  /*a490*/  @!PT LDS RZ, [RZ] ;  /* 0x00000000fffff984 */ /* 0x000fe20000000800 */
[----:B------:R1:W-:Y:S01]  /*a4a0*/  @!P4 LDGSTS.E.BYPASS.LTC128B.128 [R162+0x3000], desc[UR22][R98.64] ;  /* 0x0300000062a2cfae */ /* 0x0003e2000b901d56 */
[C---:B-----5:R-:W-:Y:S02]  /*a4b0*/  @!P4 LEA R92, P5, R101.reuse, R92, 0x1 ;  /* 0x0000005c655cc211 */ /* 0x060fe400078a08ff */
        /* <DEDUP_REMOVED lines=34> */
.L_x_1081:
[----:B------:R-:W-:Y:S01]  /*a6e0*/  ISETP.GE.AND P3, PT, R164, UR5, PT ;  /* 0x00000005a4007c0c */ /* 0x000fe2000bf66270 */
[----:B------:R-:W1:Y:S01]  /*a6f0*/  @!P4 LDC.64 R196, c[0x0][0x220] ;  /* 0x00008800ffc4cb82 */ /* 0x000e620000000a00 */
[----:B------:R-:W-:Y:S01]  /*a700*/  ISETP.GE.AND P2, PT, R163, UR5, PT ;  /* 0x00000005a3007c0c */ /* 0x000fe2000bf46270 */
[----:B------:R-:W-:Y:S04]  /*a710*/  DEPBAR.LE SB0, 0x0 ;  /* 0x000080000000791a */ /* 0x000fe80000000000 */
[----:B------:R-:W-:Y:S01]  /*a720*/  USHF.R.S32.HI UR38, URZ, 0x1f, UR15 ;  /* 0x0000001f3f267899 */ /* 0x000fe2000801140f */
[----:B------:R-:W-:Y:S01]  /*a730*/  IMAD.U32 R199, RZ, RZ, UR15 ;  /* 0x0000000fffc77e24 */ /* 0x000fe2000f8e00ff */
[----:B------:R-:W-:Y:S01]  /*a740*/  UIMAD UR16, UR10, UR15, URZ ;  /* 0x0000000f0a1072a4 */ /* 0x000fe2000f8e023f */
[----:B--2---:R-:W2:Y:S08]  /*a750*/  @!P4 LDC.64 R190, c[0x0][0x220] ;  /* 0x00008800ffbecb82 */ /* 0x004eb00000000a00 */
[----:B------:R-:W-:Y:S01]  /*a760*/  BAR.SYNC.DEFER_BLOCKING 0x0 ;  /* 0x0000000000007b1d */ /* 0x000fe20000010000 */
[----:B------:R-:W-:Y:S01]  /*a770*/  IMAD.WIDE.U32 R198, R199, UR11, R182 ;  /* 0x0000000bc7c67c25 */ /* 0x000fe2000f8e00b6 */
[----:B------:R-:W-:Y:S02]  /*a780*/  UIMAD UR16, UR38, UR11, UR16 ;  /* 0x0000000b261072a4 */ /* 0x000fe4000f8e0210 */
[----:B------:R-:W-:Y:S01]  /*a790*/  UISETP.GE.AND UP0, UPT, UR15, 0x1, UPT ;  /* 0x000000010f00788c */ /* 0x000fe2000bf06270 */
[C---:B------:R-:W-:Y:S03]  /*a7a0*/  IADD3 R2, P5, R198.reuse, UR9, RZ ;  /* 0x00000009c6027c10 */ /* 0x040fe6000ffbe0ff */
[----:B------:R-:W-:Y:S01]  /*a7b0*/  VIADD R0, R199, UR16 ;  /* 0x00000010c7007c36 */ /* 0x000fe20008000000 */
[----:B------:R-:W-:Y:S01]  /*a7c0*/  @P4 STS [R162+0x6000], RZ ;  /* 0x006000ffa2004388 */ /* 0x000fe20000000800 */
[----:B------:R-:W3:Y:S04]  /*a7d0*/  @!P3 LDC.64 R194, c[0x0][0x220] ;  /* 0x00008800ffc2bb82 */ /* 0x000ee80000000a00 */
[----:B------:R-:W-:Y:S05]  /*a7e0*/  @P4 STS [R162+0x6004], RZ ;  /* 0x006004ffa2004388 */ /* 0x000fea0000000800 */
        /* <DEDUP_REMOVED lines=12> */
[----:B------:R-:W-:Y:S03]  /*a8b0*/  @!P4 LDGSTS.E.BYPASS.LTC128B.128 [R162+0x6000], desc[UR22][R196.64] ;  /* 0x06000000c4a2cfae */ /* 0x000fe6000b901d56 */
[----:B------:R-:W-:Y:S02]  /*a8c0*/  @!P2 LEA.HI.X R193, R198, R193, R0, 0x1, P0 ;  /* 0x000000c1c6c1a211 */ /* 0x000fe400000f0c00 */
[----:B------:R-:W-:Y:S01]  /*a8d0*/  @P3 STS.128 [R162+0x7000], RZ ;  /* 0x007000ffa2003388 */ /* 0x000fe20000000c00 */
[----:B------:R-:W-:Y:S02]  /*a8e0*/  IADD3.X R0, R0, UR8, RZ, P5, !PT ;  /* 0x0000000800007c10 */ /* 0x000fe4000affe4ff */
[C---:B--2---:R-:W-:Y:S02]  /*a8f0*/  @!P4 LEA R190, P5, R2.reuse, R190, 0x1 ;  /* 0x000000be02bec211 */ /* 0x044fe400078a08ff */
[----:B------:R-:W-:Y:S01]  /*a900*/  @!PT LDS RZ, [RZ] ;  /* 0x00000000fffff984 */ /* 0x000fe20000000800 */
[----:B------:R-:W-:Y:S01]  /*a910*/  @!PT LDS RZ, [RZ] ;  /* 0x00000000fffff984 */ /* 0x000fe20000000800 */
[----:B------:R-:W-:Y:S01]  /*a920*/  @!PT LDS RZ, [RZ] ;  /* 0x00000000fffff984 */ /* 0x000fe20000000800 */
[----:B------:R-:W-:Y:S01]  /*a930*/  @!P3 LDGSTS.E.BYPASS.LTC128B.128 [R162+0x7000], desc[UR22][R194.64+0x40] ;  /* 0x07000040c2a2bfae */ /* 0x000fe2000b901d56 */
[C---:B-----5:R-:W-:Y:S02]  /*a940*/  @!P3 LEA R188, P1, R2.reuse, R188, 0x1 ;  /* 0x000000bc02bcb211 */ /* 0x060fe400078208ff */
[C-C-:B------:R-:W-:Y:S02]  /*a950*/  @!P4 LEA.HI.X R191, R2.reuse, R191, R0.reuse, 0x1, P5 ;  /* 0x000000bf02bfc211 */ /* 0x140fe400028f0c00 */
[----:B------:R-:W-:Y:S01]  /*a960*/  @P2 STS.128 [R162+0x8000], RZ ;  /* 0x008000ffa2002388 */ /* 0x000fe20000000c00 */
[C-C-:B------:R-:W-:Y:S02]  /*a970*/  @!P3 LEA.HI.X R189, R2.reuse, R189, R0.reuse, 0x1, P1 ;  /* 0x000000bd02bdb211 */ /* 0x140fe400008f0c00 */
[C---:B------:R-:W-:Y:S02]  /*a980*/  @!P2 LEA R186, P0, R2.reuse, R186, 0x1 ;  /* 0x000000ba02baa211 */ /* 0x040fe400078008ff */
[----:B------:R-:W-:Y:S01]  /*a990*/  @!PT LDS RZ, [RZ] ;  /* 0x00000000fffff984 */ /* 0x000fe20000000800 */
[----:B------:R-:W-:Y:S01]  /*a9a0*/  @!PT LDS RZ, [RZ] ;  /* 0x00000000fffff984 */ /* 0x000fe20000000800 */
[----:B------:R-:W-:Y:S01]  /*a9b0*/  @!PT LDS RZ, [RZ] ;  /* 0x00000000fffff984 */ /* 0x000fe20000000800 */
[----:B------:R-:W-:Y:S02]  /*a9c0*/  @!P2 LDGSTS.E.BYPASS.LTC128B.128 [R162+0x8000], desc[UR22][R192.64+0x80] ;  /* 0x08000080c0a2afae */ /* 0x000fe4000b901d56 */
[----:B------:R-:W-:Y:S03]  /*a9d0*/  @!P2 LEA.HI.X R187, R2, R187, R0, 0x1, P0 ;  /* 0x000000bb02bba211 */ /* 0x000fe600000f0c00 */
[----:B------:R-:W-:Y:S01]  /*a9e0*/  @P4 STS.128 [R162+0x6800], RZ ;  /* 0x006800ffa2004388 */ /* 0x000fe20000000c00 */
[----:B------:R-:W-:Y:S04]  /*a9f0*/  PLOP3.LUT P0, PT, PT, PT, UP0, 0x80, 0x0 ;  /* 0x000000000000781c */ /* 0x000fe80003f0f008 */
        /* <DEDUP_REMOVED lines=18> */
[----:B------:R-:W5:Y:S01]  /*ab20*/  LDSM.16.M88.4 R104, [R128+0x3c00] ;  /* 0x003c00008068783b */ /* 0x000f620000000200 */
[----:B-1----:R-:W-:Y:S04]  /*ab30*/  IMAD.U32 R187, RZ, RZ, UR15 ;  /* 0x0000000fffbb7e24 */ /* 0x002fe8000f8e00ff */
[----:B------:R-:W0:Y:S01]  /*ab40*/  LDGDEPBAR ;  /* 0x00000000000079af */ /* 0x000e220000000000 */
[----:B------:R-:W-:Y:S04]  /*ab50*/  IMAD R0, R187, 0x40, R172 ;  /* 0x00000040bb007824 */ /* 0x000fe800078e02ac */
[----:B------:R-:W-:Y:S01]  /*ab60*/  LDSM.16.M88.4 R108, [R127] ;  /* 0x000000007f6c783b */ /* 0x000fe20000000200 */
[C---:B------:R-:W-:Y:S01]  /*ab70*/  VIADD R2, R0.reuse, 0x1 ;  /* 0x0000000100027836 */ /* 0x040fe20000000000 */
[----:B------:R-:W-:Y:S01]  /*ab80*/  I2FP.F32.S32 R187, R0 ;  /* 0x0000000000bb7245 */ /* 0x000fe20000201400 */
[C---:B------:R-:W-:Y:S02]  /*ab90*/  VIADD R86, R0.reuse, 0x8 ;  /* 0x0000000800567836 */ /* 0x040fe40000000000 */
[----:B------:R-:W1:Y:S01]  /*aba0*/  LDSM.16.M88.4 R112, [R125+0x3000] ;  /* 0x003000007d70783b */ /* 0x000e620000000200 */
[C---:B------:R-:W-:Y:S01]  /*abb0*/  VIADD R186, R0.reuse, 0x9 ;  /* 0x0000000900ba7836 */ /* 0x040fe20000000000 */
[----:B------:R-:W-:Y:S01]  /*abc0*/  I2FP.F32.S32 R2, R2 ;  /* 0x0000000200027245 */ /* 0x000fe20000201400 */
[----:B------:R-:W-:Y:S02]  /*abd0*/  VIADD R188, R0, 0x11 ;  /* 0x0000001100bc7836 */ /* 0x000fe40000000000 */
[----:B------:R-:W1:Y:S05]  /*abe0*/  LDSM.16.M88.4 R116, [R125+0x3400] ;  /* 0x003400007d74783b */ /* 0x000e6a0000000200 */
        /* <DEDUP_REMOVED lines=9> */
[----:B------:R-:W4:Y:S05]  /*ac80*/  LDSM.16.M88.4 R100, [R129+0x1000] ;  /* 0x001000008164783b */ /* 0x000f2a0000000200 */
[C---:B-----5:R-:W-:Y:S06]  /*ac90*/  HMMA.16816.F32 R28, R88.reuse, R104, RZ ;  /* 0x00000068581c723c */ /* 0x060fec00000018ff */
[----:B------:R-:W-:Y:S01]  /*aca0*/  HMMA.16816.F32 R32, R88, R106, RZ ;  /* 0x0000006a5820723c */ /* 0x000fe200000018ff */
[----:B------:R-:W5:Y:S05]  /*acb0*/  LDSM.16.M88.4 R88, [R128+0x4400] ;  /* 0x004400008058783b */ /* 0x000f6a0000000200 */
[C---:B-1----:R-:W-:Y:S01]  /*acc0*/  HMMA.16816.F32 R4, R108.reuse, R112, R4 ;  /* 0x000000706c04723c */ /* 0x042fe20000001804 */
[----:B------:R-:W1:Y:S05]  /*acd0*/  LDSM.16.M88.4 R104, [R128+0x4800] ;  /* 0x004800008068783b */ /* 0x000e6a0000000200 */
[C---:B------:R-:W-:Y:S01]  /*ace0*/  HMMA.16816.F32 R8, R108.reuse, R114, R8 ;  /* 0x000000726c08723c */ /* 0x040fe20000001808 */
[----:B------:R-:W1:Y:S05]  /*acf0*/  LDSM.16.M88.4 R112, [R128+0x4c00] ;  /* 0x004c00008070783b */ /* 0x000e6a0000000200 */
[C---:B------:R-:W-:Y:S06]  /*ad00*/  HMMA.16816.F32 R12, R108.reuse, R116, R12 ;  /* 0x000000746c0c723c */ /* 0x040fec000000180c */
[C---:B------:R-:W-:Y:S01]  /*ad10*/  HMMA.16816.F32 R16, R108.reuse, R118, R16 ;  /* 0x000000766c10723c */ /* 0x040fe20000001810 */
[----:B------:R-:W-:Y:S05]  /*ad20*/  LDSM.16.M88.4 R116, [R125+0x4800] ;  /* 0x004800007d74783b */ /* 0x000fea0000000200 */
[C---:B--2---:R-:W-:Y:S06]  /*ad30*/  HMMA.16816.F32 R20, R108.reuse, R92, R20 ;  /* 0x0000005c6c14723c */ /* 0x044fec0000001814 */
[C---:B------:R-:W-:Y:S01]  /*ad40*/  HMMA.16816.F32 R24, R108.reuse, R94, R24 ;  /* 0x0000005e6c18723c */ /* 0x040fe20000001818 */
[----:B------:R-:W-:Y:S05]  /*ad50*/  LDSM.16.M88.4 R92, [R127+0x1000] ;  /* 0x001000007f5c783b */ /* 0x000fea0000000200 */
[C---:B---3--:R-:W-:Y:S06]  /*ad60*/  HMMA.16816.F32 R28, R108.reuse, R96, R28 ;  /* 0x000000606c1c723c */ /* 0x048fec000000181c */
[----:B------:R-:W-:Y:S01]  /*ad70*/  HMMA.16816.F32 R32, R108, R98, R32 ;  /* 0x000000626c20723c */ /* 0x000fe20000001820 */
[----:B------:R-:W2:Y:S05]  /*ad80*/  LDSM.16.M88.4 R96, [R125+0x4000] ;  /* 0x004000007d60783b */ /* 0x000eaa0000000200 */
[C---:B----4-:R-:W-:Y:S01]  /*ad90*/  HMMA.16816.F32 R4, R100.reuse, R120, R4 ;  /* 0x000000786404723c */ /* 0x050fe20000001804 */
[----:B------:R-:W3:Y:S05]  /*ada0*/  LDSM.16.M88.4 R108, [R125+0x4400] ;  /* 0x004400007d6c783b */ /* 0x000eea0000000200 */
[C---:B------:R-:W-:Y:S06]  /*adb0*/  HMMA.16816.F32 R8, R100.reuse, R122, R8 ;  /* 0x0000007a6408723c */ /* 0x040fec0000001808 */
[C---:B-----5:R-:W-:Y:S06]  /*adc0*/  HMMA.16816.F32 R12, R100.reuse, R88, R12 ;  /* 0x00000058640c723c */ /* 0x060fec000000180c */
[C---:B------:R-:W-:Y:S01]  /*add0*/  HMMA.16816.F32 R16, R100.reuse, R90, R16 ;  /* 0x0000005a6410723c */ /* 0x040fe20000001810 */
[----:B------:R-:W4:Y:S05]  /*ade0*/  LDSM.16.M88.4 R88, [R125+0x4c00] ;  /* 0x004c00007d58783b */ /* 0x000f2a0000000200 */
[C---:B-1----:R-:W-:Y:S06]  /*adf0*/  HMMA.16816.F32 R20, R100.reuse, R104, R20 ;  /* 0x000000686414723c */ /* 0x042fec0000001814 */
[C---:B------:R-:W-:Y:S01]  /*ae00*/  HMMA.16816.F32 R24, R100.reuse, R106, R24 ;  /* 0x0000006a6418723c */ /* 0x040fe20000001818 */
[----:B------:R-:W-:Y:S05]  /*ae10*/  LDSM.16.M88.4 R104, [R128+0x5000] ;  /* 0x005000008068783b */ /* 0x000fea0000000200 */
[C---:B------:R-:W-:Y:S06]  /*ae20*/  HMMA.16816.F32 R28, R100.reuse, R112, R28 ;  /* 0x00000070641c723c */ /* 0x040fec000000181c */
[----:B------:R-:W-:Y:S01]  /*ae30*/  HMMA.16816.F32 R32, R100, R114, R32 ;  /* 0x000000726420723c */ /* 0x000fe20000001820 */
[----:B------:R-:W1:Y:S05]  /*ae40*/  LDSM.16.M88.4 R100, [R129+0x2000] ;  /* 0x002000008164783b */ /* 0x000e6a0000000200 */
[C---:B--2---:R-:W-:Y:S01]  /*ae50*/  HMMA.16816.F32 R4, R92.reuse, R96, R4 ;  /* 0x000000605c04723c */ /* 0x044fe20000001804 */
[----:B------:R-:W-:Y:S05]  /*ae60*/  LDSM.16.M88.4 R112, [R128+0x5c00] ;  /* 0x005c00008070783b */ /* 0x000fea0000000200 */
[C---:B------:R-:W-:Y:S01]  /*ae70*/  HMMA.16816.F32 R8, R92.reuse, R98, R8 ;  /* 0x000000625c08723c */ /* 0x040fe20000001808 */
[----:B------:R-:W2:Y:S05]  /*ae80*/  LDSM.16.M88.4 R96, [R128+0x5400] ;  /* 0x005400008060783b */ /* 0x000eaa0000000200 */
[C---:B---3--:R-:W-:Y:S06]  /*ae90*/  HMMA.16816.F32 R12, R92.reuse, R108, R12 ;  /* 0x0000006c5c0c723c */ /* 0x048fec000000180c */
[C---:B------:R-:W-:Y:S01]  /*aea0*/  HMMA.16816.F32 R16, R92.reuse, R110, R16 ;  /* 0x0000006e5c10723c */ /* 0x040fe20000001810 */
[----:B------:R-:W3:Y:S05]  /*aeb0*/  LDSM.16.M88.4 R108, [R128+0x5800] ;  /* 0x00580000806c783b */ /* 0x000eea0000000200 */
[C---:B------:R-:W-:Y:S06]  /*aec0*/  HMMA.16816.F32 R20, R92.reuse, R116, R20 ;  /* 0x000000745c14723c */ /* 0x040fec0000001814 */
[C---:B------:R-:W-:Y:S01]  /*aed0*/  HMMA.16816.F32 R24, R92.reuse, R118, R24 ;  /* 0x000000765c18723c */ /* 0x040fe20000001818 */
[----:B------:R-:W-:Y:S05]  /*aee0*/  LDSM.16.M88.4 R116, [R125+0x5400] ;  /* 0x005400007d74783b */ /* 0x000fea0000000200 */
[C---:B----4-:R-:W-:Y:S06]  /*aef0*/  HMMA.16816.F32 R28, R92.reuse, R88, R28 ;  /* 0x000000585c1c723c */ /* 0x050fec000000181c */
[----:B------:R-:W-:Y:S01]  /*af00*/  HMMA.16816.F32 R32, R92, R90, R32 ;  /* 0x0000005a5c20723c */ /* 0x000fe20000001820 */
[----:B------:R-:W-:Y:S05]  /*af10*/  LDSM.16.M88.4 R88, [R127+0x2000] ;  /* 0x002000007f58783b */ /* 0x000fea0000000200 */
[C---:B-1----:R-:W-:Y:S01]  /*af20*/  HMMA.16816.F32 R4, R100.reuse, R104, R4 ;  /* 0x000000686404723c */ /* 0x042fe20000001804 */
[----:B------:R-:W1:Y:S05]  /*af30*/  LDSM.16.M88.4 R92, [R125+0x5000] ;  /* 0x005000007d5c783b */ /* 0x000e6a0000000200 */
[C---:B------:R-:W-:Y:S06]  /*af40*/  HMMA.16816.F32 R8, R100.reuse, R106, R8 ;  /* 0x0000006a6408723c */ /* 0x040fec0000001808 */
[C---:B--2---:R-:W-:Y:S06]  /*af50*/  HMMA.16816.F32 R12, R100.reuse, R96, R12 ;  /* 0x00000060640c723c */ /* 0x044fec000000180c */
[C---:B------:R-:W-:Y:S01]  /*af60*/  HMMA.16816.F32 R16, R100.reuse, R98, R16 ;  /* 0x000000626410723c */ /* 0x040fe20000001810 */
[----:B------:R-:W2:Y:S05]  /*af70*/  LDSM.16.M88.4 R96, [R125+0x5800] ;  /* 0x005800007d60783b */ /* 0x000eaa0000000200 */
[C---:B---3--:R-:W-:Y:S06]  /*af80*/  HMMA.16816.F32 R20, R100.reuse, R108, R20 ;  /* 0x0000006c6414723c */ /* 0x048fec0000001814 */
[C---:B------:R-:W-:Y:S06]  /*af90*/  HMMA.16816.F32 R24, R100.reuse, R110, R24 ;  /* 0x0000006e6418723c */ /* 0x040fec0000001818 */
[C---:B------:R-:W-:Y:S06]  /*afa0*/  HMMA.16816.F32 R28, R100.reuse, R112, R28 ;  /* 0x00000070641c723c */ /* 0x040fec000000181c */
[----:B------:R-:W-:Y:S06]  /*afb0*/  HMMA.16816.F32 R32, R100, R114, R32 ;  /* 0x000000726420723c */ /* 0x000fec0000001820 */
[C---:B-1----:R-:W-:Y:S06]  /*afc0*/  HMMA.16816.F32 R4, R88.reuse, R92, R4 ;  /* 0x0000005c5804723c */ /* 0x042fec0000001804 */
[C---:B------:R-:W-:Y:S01]  /*afd0*/  HMMA.16816.F32 R8, R88.reuse, R94, R8 ;  /* 0x0000005e5808723c */ /* 0x040fe20000001808 */
[----:B------:R-:W1:Y:S01]  /*afe0*/  LDSM.16.M88.4 R92, [R125+0x5c00] ;  /* 0x005c00007d5c783b */ /* 0x000e620000000200 */
[----:B------:R-:W-:Y:S04]  /*aff0*/  DEPBAR.LE SB0, 0x0 ;  /* 0x000080000000791a */ /* 0x000fe80000000000 */
[C---:B------:R-:W-:Y:S01]  /*b000*/  HMMA.16816.F32 R12, R88.reuse, R116, R12 ;  /* 0x00000074580c723c */ /* 0x040fe2000000180c */
[----:B------:R-:W-:Y:S05]  /*b010*/  BAR.SYNC.DEFER_BLOCKING 0x0 ;  /* 0x0000000000007b1d */ /* 0x000fea0000010000 */
[C---:B------:R-:W-:Y:S06]  /*b020*/  HMMA.16816.F32 R16, R88.reuse, R118, R16 ;  /* 0x000000765810723c */ /* 0x040fec0000001810 */
[C---:B------:R-:W-:Y:S01]  /*b030*/  FFMA.FTZ R4, R187.reuse, UR17, R4 ;  /* 0x00000011bb047c23 */ /* 0x040fe20008010004 */
[----:B------:R-:W-:Y:S01]  /*b040*/  FFMA.FTZ R6, R187, UR17, R6 ;  /* 0x00000011bb067c23 */ /* 0x000fe20008010006 */
[----:B------:R-:W-:Y:S01]  /*b050*/  I2FP.F32.S32 R187, R86 ;  /* 0x0000005600bb7245 */ /* 0x000fe20000201400 */
[C---:B--2---:R-:W-:Y:S03]  /*b060*/  HMMA.16816.F32 R20, R88.reuse, R96, R20 ;  /* 0x000000605814723c */ /* 0x044fe60000001814 */
[C---:B------:R-:W-:Y:S01]  /*b070*/  FFMA.FTZ R5, R2.reuse, UR17, R5 ;  /* 0x0000001102057c23 */ /* 0x040fe20008010005 */
[----:B------:R-:W-:Y:S01]  /*b080*/  FFMA.FTZ R7, R2, UR17, R7 ;  /* 0x0000001102077c23 */ /* 0x000fe20008010007 */
[----:B------:R-:W-:Y:S01]  /*b090*/  I2FP.F32.S32 R2, R186 ;  /* 0x000000ba00027245 */ /* 0x000fe20000201400 */
[----:B------:R-:W-:Y:S02]  /*b0a0*/  VIADD R86, R0, 0x10 ;  /* 0x0000001000567836 */ /* 0x000fe40000000000 */
[C---:B------:R-:W-:Y:S03]  /*b0b0*/  FFMA.FTZ R8, R187.reuse, UR17, R8 ;  /* 0x00000011bb087c23 */ /* 0x040fe60008010008 */
[----:B------:R-:W-:Y:S01]  /*b0c0*/  FFMA.FTZ R10, R187, UR17, R10 ;  /* 0x00000011bb0a7c23 */ /* 0x000fe2000801000a */
[C---:B------:R-:W-:Y:S03]  /*b0d0*/  HMMA.16816.F32 R24, R88.reuse, R98, R24 ;  /* 0x000000625818723c */ /* 0x040fe60000001818 */
[----:B------:R-:W-:Y:S01]  /*b0e0*/  I2FP.F32.S32 R187, R86 ;  /* 0x0000005600bb7245 */ /* 0x000fe20000201400 */
[C---:B------:R-:W-:Y:S01]  /*b0f0*/  FFMA.FTZ R9, R2.reuse, UR17, R9 ;  /* 0x0000001102097c23 */ /* 0x040fe20008010009 */
[----:B------:R-:W-:Y:S01]  /*b100*/  I2FP.F32.S32 R86, R188 ;  /* 0x000000bc00567245 */ /* 0x000fe20000201400 */
[----:B------:R-:W-:Y:S01]  /*b110*/  FFMA.FTZ R11, R2, UR17, R11 ;  /* 0x00000011020b7c23 */ /* 0x000fe2000801000b */
[C---:B------:R-:W-:Y:S04]  /*b120*/  VIADD R186, R0.reuse, 0x18 ;  /* 0x0000001800ba7836 */ /* 0x040fe80000000000 */
[C---:B------:R-:W-:Y:S01]  /*b130*/  FFMA.FTZ R12, R187.reuse, UR17, R12 ;  /* 0x00000011bb0c7c23 */ /* 0x040fe2000801000c */
[----:B------:R-:W-:Y:S02]  /*b140*/  VIADD R2, R0, 0x19 ;  /* 0x0000001900027836 */ /* 0x000fe40000000000 */
[----:B------:R-:W-:Y:S01]  /*b150*/  FFMA.FTZ R14, R187, UR17, R14 ;  /* 0x00000011bb0e7c23 */ /* 0x000fe2000801000e */
[----:B------:R-:W-:Y:S01]  /*b160*/  I2FP.F32.S32 R187, R186 ;  /* 0x000000ba00bb7245 */ /* 0x000fe20000201400 */
[C---:B------:R-:W-:Y:S01]  /*b170*/  FFMA.FTZ R13, R86.reuse, UR17, R13 ;  /* 0x00000011560d7c23 */ /* 0x040fe2000801000d */
[----:B------:R-:W-:Y:S01]  /*b180*/  FFMA.FTZ R15, R86, UR17, R15 ;  /* 0x00000011560f7c23 */ /* 0x000fe2000801000f */
[----:B------:R-:W-:Y:S01]  /*b190*/  I2FP.F32.S32 R186, R2 ;  /* 0x0000000200ba7245 */ /* 0x000fe20000201400 */
[----:B------:R-:W-:Y:S01]  /*b1a0*/  VIADD R86, R0, 0x21 ;  /* 0x0000002100567836 */ /* 0x000fe20000000000 */
[----:B------:R-:W-:Y:S01]  /*b1b0*/  FMNMX.FTZ R2, R4, R85, !PT ;  /* 0x0000005504027209 */ /* 0x000fe20007810000 */
[C---:B-1----:R-:W-:Y:S03]  /*b1c0*/  HMMA.16816.F32 R28, R88.reuse, R92, R28 ;  /* 0x0000005c581c723c */ /* 0x042fe6000000181c */
[----:B------:R-:W-:Y:S01]  /*b1d0*/  FMNMX.FTZ R189, R5, R2, !PT ;  /* 0x0000000205bd7209 */ /* 0x000fe20007810000 */
[C---:B------:R-:W-:Y:S01]  /*b1e0*/  FFMA.FTZ R17, R186.reuse, UR17, R17 ;  /* 0x00000011ba117c23 */ /* 0x040fe20008010011 */
[----:B------:R-:W-:Y:S01]  /*b1f0*/  I2FP.F32.S32 R86, R86 ;  /* 0x0000005600567245 */ /* 0x000fe20000201400 */
[----:B------:R-:W-:Y:S01]  /*b200*/  FFMA.FTZ R19, R186, UR17, R19 ;  /* 0x00000011ba137c23 */ /* 0x000fe20008010013 */
[----:B------:R-:W-:Y:S01]  /*b210*/  FMNMX.FTZ R186, R8, R189, !PT ;  /* 0x000000bd08ba7209 */ /* 0x000fe20007810000 */
[C---:B------:R-:W-:Y:S01]  /*b220*/  VIADD R188, R0.reuse, 0x20 ;  /* 0x0000002000bc7836 */ /* 0x040fe20000000000 */
[----:B------:R-:W-:Y:S03]  /*b230*/  HMMA.16816.F32 R32, R88, R94, R32 ;  /* 0x0000005e5820723c */ /* 0x000fe60000001820 */
[----:B------:R-:W-:Y:S01]  /*b240*/  FMNMX.FTZ R191, R9, R186, !PT ;  /* 0x000000ba09bf7209 */ /* 0x000fe20007810000 */
[----:B------:R-:W-:Y:S02]  /*b250*/  VIADD R2, R0, 0x28 ;  /* 0x0000002800027836 */ /* 0x000fe40000000000 */
[C---:B------:R-:W-:Y:S01]  /*b260*/  FFMA.FTZ R16, R187.reuse, UR17, R16 ;  /* 0x00000011bb107c23 */ /* 0x040fe20008010010 */
[----:B------:R-:W-:Y:S01]  /*b270*/  FFMA.FTZ R18, R187, UR17, R18 ;  /* 0x00000011bb127c23 */ /* 0x000fe20008010012 */
[----:B------:R-:W-:Y:S03]  /*b280*/  I2FP.F32.S32 R187, R188 ;  /* 0x000000bc00bb7245 */ /* 0x000fe60000201400 */
        /* <DEDUP_REMOVED lines=10> */
[----:B------:R-:W-:Y:S02]  /*b330*/  VIADD R187, R0, 0x30 ;  /* 0x0000003000bb7836 */ /* 0x000fe40000000000 */
[C---:B------:R-:W-:Y:S01]  /*b340*/  FFMA.FTZ R24, R189.reuse, UR17, R24 ;  /* 0x00000011bd187c23 */ /* 0x040fe20008010018 */
[----:B------:R-:W-:Y:S01]  /*b350*/  FFMA.FTZ R26, R189, UR17, R26 ;  /* 0x00000011bd1a7c23 */ /* 0x000fe2000801001a */
[----:B------:R-:W-:Y:S01]  /*b360*/  FMNMX.FTZ R189, R7, R2, !PT ;  /* 0x0000000207bd7209 */ /* 0x000fe20007810000 */
[----:B------:R-:W-:Y:S01]  /*b370*/  FFMA.FTZ R25, R86, UR17, R25 ;  /* 0x0000001156197c23 */ /* 0x000fe20008010019 */
[----:B------:R-:W-:Y:S01]  /*b380*/  FMNMX.FTZ R2, R16, R191, !PT ;  /* 0x000000bf10027209 */ /* 0x000fe20007810000 */
[----:B------:R-:W-:Y:S01]  /*b390*/  FFMA.FTZ R27, R86, UR17, R27 ;  /* 0x00000011561b7c23 */ /* 0x000fe2000801001b */
[----:B------:R-:W-:Y:S02]  /*b3a0*/  I2FP.F32.S32 R187, R187 ;  /* 0x000000bb00bb7245 */ /* 0x000fe40000201400 */
[----:B------:R-:W-:Y:S02]  /*b3b0*/  FMNMX.FTZ R86, R10, R189, !PT ;  /* 0x000000bd0a567209 */ /* 0x000fe40007810000 */
[----:B------:R-:W-:Y:S01]  /*b3c0*/  FMNMX.FTZ R189, R17, R2, !PT ;  /* 0x0000000211bd7209 */ /* 0x000fe20007810000 */
[C---:B------:R-:W-:Y:S01]  /*b3d0*/  FFMA.FTZ R28, R187.reuse, UR17, R28 ;  /* 0x00000011bb1c7c23 */ /* 0x040fe2000801001c */
[----:B------:R-:W-:Y:S01]  /*b3e0*/  FFMA.FTZ R30, R187, UR17, R30 ;  /* 0x00000011bb1e7c23 */ /* 0x000fe2000801001e */
[----:B------:R-:W-:Y:S02]  /*b3f0*/  FMNMX.FTZ R187, R11, R86, !PT ;  /* 0x000000560bbb7209 */ /* 0x000fe40007810000 */
[----:B------:R-:W-:Y:S02]  /*b400*/  FMNMX.FTZ R2, R20, R189, !PT ;  /* 0x000000bd14027209 */ /* 0x000fe40007810000 */
[----:B------:R-:W-:Y:S01]  /*b410*/  FMNMX.FTZ R86, R14, R187, !PT ;  /* 0x000000bb0e567209 */ /* 0x000fe20007810000 */
[C---:B------:R-:W-:Y:S01]  /*b420*/  VIADD R187, R0.reuse, 0x38 ;  /* 0x0000003800bb7836 */ /* 0x040fe20000000000 */
[----:B------:R-:W-:Y:S01]  /*b430*/  FMNMX.FTZ R191, R21, R2, !PT ;  /* 0x0000000215bf7209 */ /* 0x000fe20007810000 */
[C---:B------:R-:W-:Y:S01]  /*b440*/  VIADD R2, R0.reuse, 0x31 ;  /* 0x0000003100027836 */ /* 0x040fe20000000000 */
[----:B------:R-:W-:Y:S01]  /*b450*/  FMNMX.FTZ R189, R15, R86, !PT ;  /* 0x000000560fbd7209 */ /* 0x000fe20007810000 */
[----:B------:R-:W-:Y:S01]  /*b460*/  VIADD R0, R0, 0x39 ;  /* 0x0000003900007836 */ /* 0x000fe20000000000 */
[----:B------:R-:W-:Y:S02]  /*b470*/  FMNMX.FTZ R186, R24, R191, !PT ;  /* 0x000000bf18ba7209 */ /* 0x000fe40007810000 */
[----:B------:R-:W-:Y:S02]  /*b480*/  I2FP.F32.S32 R2, R2 ;  /* 0x0000000200027245 */ /* 0x000fe40000201400 */
[----:B------:R-:W-:Y:S02]  /*b490*/  FMNMX.FTZ R86, R18, R189, !PT ;  /* 0x000000bd12567209 */ /* 0x000fe40007810000 */
[----:B------:R-:W-:Y:S01]  /*b4a0*/  FMNMX.FTZ R191, R25, R186, !PT ;  /* 0x000000ba19bf7209 */ /* 0x000fe20007810000 */
[----:B------:R-:W-:Y:S01]  /*b4b0*/  FFMA.FTZ R29, R2, UR17, R29 ;  /* 0x00000011021d7c23 */ /* 0x000fe2000801001d */
        /* <DEDUP_REMOVED lines=8> */
[----:B------:R-:W-:Y:S02]  /*b540*/  FMNMX.FTZ R191, R23, R86, !PT ;  /* 0x0000005617bf7209 */ /* 0x000fe40007810000 */
[----:B------:R-:W-:Y:S02]  /*b550*/  FMNMX.FTZ R86, R32, R189, !PT ;  /* 0x000000bd20567209 */ /* 0x000fe40007810000 */
[----:B------:R-:W-:Y:S02]  /*b560*/  FMNMX.FTZ R186, R26, R191, !PT ;  /* 0x000000bf1aba7209 */ /* 0x000fe40007810000 */
[----:B------:R-:W-:Y:S01]  /*b570*/  FMNMX.FTZ R86, R33, R86, !PT ;  /* 0x0000005621567209 */ /* 0x000fe20007810000 */
[----:B------:R-:W-:Y:S06]  /*b580*/  @P0 BRA `(.L_x_1083) ;  /* 0xffffffec004c0947 */ /* 0x000fec000383ffff */
.L_x_1082:
[----:B-1----:R-:W-:Y:S01]  /*b590*/  FMNMX.FTZ R89, R27, R186, !PT ;  /* 0x000000ba1b597209 */ /* 0x002fe20007810000 */
[----:B------:R-:W-:Y:S01]  /*b5a0*/  FFMA.FTZ R31, R2, UR17, R31 ;  /* 0x00000011021f7c23 */ /* 0x000fe2000801001f */
[----:B------:R-:W-:Y:S01]  /*b5b0*/  LOP3.LUT R122, R177, UR36, R180, 0x96, !PT ;  /* 0x00000024b17a7c12 */ /* 0x000fe2000f8e96b4 */
[----:B------:R-:W-:Y:S01]  /*b5c0*/  IMAD.MOV.U32 R112, RZ, RZ, R84 ;  /* 0x000000ffff707224 */ /* 0x000fe200078e0054 */
[----:B------:R-:W-:Y:S01]  /*b5d0*/  FMNMX.FTZ R2, R30, R89, !PT ;  /* 0x000000591e027209 */ /* 0x000fe20007810000 */
[----:B------:R-:W-:Y:S01]  /*b5e0*/  FFMA.FTZ R34, R187, UR17, R34 ;  /* 0x00000011bb227c23 */ /* 0x000fe20008010022 */
[----:B------:R-:W1:Y:S01]  /*b5f0*/  SHFL.BFLY PT, R91, R86, 0x2, 0x1f ;  /* 0x0c401f00565b7f89 */ /* 0x000e6200000e0000 */
[----:B------:R-:W-:Y:S01]  /*b600*/  IMAD.MOV.U32 R113, RZ, RZ, R87 ;  /* 0x000000ffff717224 */ /* 0x000fe200078e0057 */
[----:B------:R-:W-:Y:S01]  /*b610*/  FMNMX.FTZ R89, R31, R2, !PT ;  /* 0x000000021f597209 */ /* 0x000fe20007810000 */
[----:B------:R-:W-:Y:S01]  /*b620*/  FFMA.FTZ R35, R0, UR17, R35 ;  /* 0x0000001100237c23 */ /* 0x000fe20008010023 */
[----:B------:R-:W-:Y:S01]  /*b630*/  IMAD.WIDE.U32 R122, R122, -0x326172a9, RZ ;  /* 0xcd9e8d577a7a7825 */ /* 0x000fe200078e00ff */
[----:B------:R-:W-:Y:S02]  /*b640*/  USHF.L.U32 UR38, UR15, 0x1, URZ ;  /* 0x000000010f267899 */ /* 0x000fe4000800063f */
[----:B------:R-:W-:Y:S02]  /*b650*/  FMNMX.FTZ R2, R34, R89, !PT ;  /* 0x0000005922027209 */ /* 0x000fe40007810000 */
[----:B------:R-:W-:Y:S02]  /*b660*/  ULOP3.LUT UR16, UR38, UR27, URZ, 0x3c, !UPT ;  /* 0x0000001b26107292 */ /* 0x000fe4000f8e3c3f */
[----:B------:R-:W-:Y:S04]  /*b670*/  FMNMX.FTZ R0, R35, R2, !PT ;  /* 0x0000000223007209 */ /* 0x000fe80007810000 */
[----:B------:R-:W-:Y:S01]  /*b680*/  LOP3.LUT R2, R181, UR16, RZ, 0x3c, !PT ;  /* 0x00000010b5027c12 */ /* 0x000fe2000f8e3cff */
[----:B------:R-:W2:Y:S01]  /*b690*/  SHFL.BFLY PT, R89, R0, 0x2, 0x1f ;  /* 0x0c401f0000597f89 */ /* 0x000ea200000e0000 */
[----:B------:R-:W-:Y:S03]  /*b6a0*/  UIADD3 UR16, UR38, 0x1, URZ ;  /* 0x0000000126107890 */ /* 0x000fe6000fffe03f */
[----:B------:R-:W-:Y:S01]  /*b6b0*/  IMAD.WIDE.U32 R202, R2, -0x326172a9, RZ ;  /* 0xcd9e8d5702ca7825 */ /* 0x000fe200078e00ff */
[----:B------:R-:W-:Y:S02]  /*b6c0*/  ULOP3.LUT UR16, UR16, UR27, URZ, 0x3c, !UPT ;  /* 0x0000001b10107292 */ /* 0x000fe4000f8e3c3f */
[----:B-1----:R-:W-:Y:S02]  /*b6d0*/  FMNMX.FTZ R91, R86, R91, !PT ;  /* 0x0000005b565b7209 */ /* 0x002fe40007810000 */
[----:B------:R-:W-:Y:S02]  /*b6e0*/  LOP3.LUT R2, R203, UR37, R178, 0x96, !PT ;  /* 0x00000025cb027c12 */ /* 0x000fe4000f8e96b2 */
[----:B------:R-:W-:Y:S01]  /*b6f0*/  LOP3.LUT R202, R123, UR35, R202, 0x96, !PT ;  /* 0x000000237bca7c12 */ /* 0x000fe2000f8e96ca */
[----:B------:R-:W1:Y:S02]  /*b700*/  SHFL.BFLY PT, R86, R91, 0x1, 0x1f ;  /* 0x0c201f005b567f89 */ /* 0x000e6400000e0000 */
[----:B------:R-:W-:Y:S04]  /*b710*/  IMAD.WIDE.U32 R190, R2, -0x2daee0ad, RZ ;  /* 0xd2511f5302be7825 */ /* 0x000fe800078e00ff */
[----:B------:R-:W-:Y:S01]  /*b720*/  IMAD.WIDE.U32 R202, R202, -0x2daee0ad, RZ ;  /* 0xd2511f53caca7825 */ /* 0x000fe200078e00ff */
[----:B------:R-:W-:Y:S02]  /*b730*/  LOP3.LUT R2, R191, UR34, R176, 0x96, !PT ;  /* 0x00000022bf027c12 */ /* 0x000fe4000f8e96b0 */
[----:B--2---:R-:W-:Y:S03]  /*b740*/  FMNMX.FTZ R89, R0, R89, !PT ;  /* 0x0000005900597209 */ /* 0x004fe60007810000 */
[----:B------:R-:W-:Y:S01]  /*b750*/  IMAD.WIDE.U32 R192, R2, -0x326172a9, RZ ;  /* 0xcd9e8d5702c07825 */ /* 0x000fe200078e00ff */
[----:B------:R-:W-:Y:S01]  /*b760*/  LOP3.LUT R190, R203, UR28, R190, 0x96, !PT ;  /* 0x0000001ccbbe7c12 */ /* 0x000fe2000f8e96be */
[----:B------:R-:W2:Y:S04]  /*b770*/  SHFL.BFLY PT, R0, R89, 0x1, 0x1f ;  /* 0x0c201f0059007f89 */ /* 0x000ea800000e0000 */
[----:B------:R-:W-:Y:S05]  /*b780*/  IMAD.WIDE.U32 R190, R190, -0x326172a9, RZ ;  /* 0xcd9e8d57bebe7825 */ /* 0x000fea00078e00ff */
[----:B------:R-:W-:Y:S02]  /*b790*/  LOP3.LUT R192, R191, UR25, R192, 0x96, !PT ;  /* 0x00000019bfc07c12 */ /* 0x000fe4000f8e96c0 */
[----:B-1----:R-:W-:Y:S02]  /*b7a0*/  FMNMX.FTZ R2, R91, R86, !PT ;  /* 0x000000565b027209 */ /* 0x002fe40007810000 */
[----:B------:R-:W-:Y:S01]  /*b7b0*/  LOP3.LUT R86, R193, UR33, R122, 0x96, !PT ;  /* 0x00000021c1567c12 */ /* 0x000fe2000f8e967a */
[----:B------:R-:W-:Y:S01]  /*b7c0*/  IMAD.WIDE.U32 R192, R192, -0x2daee0ad, RZ ;  /* 0xd2511f53c0c07825 */ /* 0x000fe200078e00ff */
[C---:B------:R-:W-:Y:S03]  /*b7d0*/  FSETP.NEU.FTZ.AND P0, PT, R2.reuse, -INF , PT ;  /* 0xff8000000200780b */ /* 0x040fe60003f1d000 */
[----:B------:R-:W-:Y:S01]  /*b7e0*/  FMUL.FTZ R106, R2, UR4 ;  /* 0x00000004026a7c20 */ /* 0x000fe20008410000 */
[----:B------:R-:W-:Y:S04]  /*b7f0*/  IMAD.WIDE.U32 R90, R86, -0x2daee0ad, RZ ;  /* 0xd2511f53565a7825 */ /* 0x000fe800078e00ff */
[----:B------:R-:W-:Y:S02]  /*b800*/  FSEL R106, R106, RZ, P0 ;  /* 0x000000ff6a6a7208 */ /* 0x000fe40000000000 */
[----:B------:R-:W-:Y:S02]  /*b810*/  LOP3.LUT R198, R193, UR20, R90, 0x96, !PT ;  /* 0x00000014c1c67c12 */ /* 0x000fe4000f8e965a */
[----:B------:R-:W-:Y:S01]  /*b820*/  LOP3.LUT R202, R91, UR24, R202, 0x96, !PT ;  /* 0x000000185bca7c12 */ /* 0x000fe2000f8e96ca */
[--C-:B------:R-:W-:Y:S01]  /*b830*/  FFMA.FTZ R187, R20, UR4, -R106.reuse ;  /* 0x0000000414bb7c23 */ /* 0x100fe2000801086a */
[----:B--2---:R-:W-:Y:S01]  /*b840*/  FMNMX.FTZ R0, R89, R0, !PT ;  /* 0x0000000059007209 */ /* 0x004fe20007810000 */
[--C-:B------:R-:W-:Y:S01]  /*b850*/  FFMA.FTZ R201, R4, UR4, -R106.reuse ;  /* 0x0000000404c97c23 */ /* 0x100fe2000801086a */
[--C-:B------:R-:W-:Y:S01]  /*b860*/  FFMA.FTZ R88, R5, UR4, -R106.reuse ;  /* 0x0000000405587c23 */ /* 0x100fe2000801086a */
[----:B------:R-:W-:Y:S01]  /*b870*/  IMAD.WIDE.U32 R198, R198, -0x326172a9, RZ ;  /* 0xcd9e8d57c6c67825 */ /* 0x000fe200078e00ff */
[C---:B------:R-:W-:Y:S03]  /*b880*/  FSETP.NEU.FTZ.AND P0, PT, R0.reuse, -INF , PT ;  /* 0xff8000000000780b */ /* 0x040fe60003f1d000 */
[----:B------:R-:W-:Y:S01]  /*b890*/  FMUL.FTZ R107, R0, UR4 ;  /* 0x00000004006b7c20 */ /* 0x000fe20008410000 */
[----:B------:R-:W-:Y:S01]  /*b8a0*/  IMAD.WIDE.U32 R202, R202, -0x326172a9, RZ ;  /* 0xcd9e8d57caca7825 */ /* 0x000fe200078e00ff */
[----:B------:R-:W-:Y:S01]  /*b8b0*/  LOP3.LUT R5, R198, 0xff, RZ, 0xc0, !PT ;  /* 0x000000ffc6057812 */ /* 0x000fe200078ec0ff */
[----:B------:R-:W-:Y:S02]  /*b8c0*/  MUFU.EX2 R201, R201 ;  /* 0x000000c900c97308 */ /* 0x000fe40000000800 */
[--C-:B------:R-:W-:Y:S01]  /*b8d0*/  FFMA.FTZ R186, R21, UR4, -R106.reuse ;  /* 0x0000000415ba7c23 */ /* 0x100fe2000801086a */
[----:B------:R-:W-:Y:S01]  /*b8e0*/  FSEL R107, R107, RZ, P0 ;  /* 0x000000ff6b6b7208 */ /* 0x000fe20000000000 */
[----:B------:R-:W-:Y:S01]  /*b8f0*/  FFMA.FTZ R194, R8, UR4, -R106 ;  /* 0x0000000408c27c23 */ /* 0x000fe2000801086a */
[----:B------:R-:W-:Y:S01]  /*b900*/  LOP3.LUT R4, R199, UR18, R202, 0x96, !PT ;  /* 0x00000012c7047c12 */ /* 0x000fe2000f8e96ca */
[----:B------:R-:W-:Y:S01]  /*b910*/  FFMA.FTZ R93, R9, UR4, -R106 ;  /* 0x00000004095d7c23 */ /* 0x000fe2000801086a */
[----:B------:R-:W-:Y:S01]  /*b920*/  ISETP.LE.U32.AND P2, PT, R5, UR12, PT ;  /* 0x0000000c05007c0c */ /* 0x000fe2000bf43070 */
[--C-:B------:R-:W-:Y:S01]  /*b930*/  FFMA.FTZ R118, R26, UR4, -R107.reuse ;  /* 0x000000041a767c23 */ /* 0x100fe2000801086b */
[C---:B------:R-:W-:Y:S01]  /*b940*/  LOP3.LUT R86, R4.reuse, 0xff, RZ, 0xc0, !PT ;  /* 0x000000ff04567812 */ /* 0x040fe200078ec0ff */
[----:B------:R-:W1:Y:S01]  /*b950*/  MUFU.EX2 R88, R88 ;  /* 0x0000005800587308 */ /* 0x000e620000000800 */
[----:B------:R-:W-:Y:S01]  /*b960*/  LOP3.LUT R5, R4, 0xffff, RZ, 0xc0, !PT ;  /* 0x0000ffff04057812 */ /* 0x000fe200078ec0ff */
[--C-:B------:R-:W-:Y:S01]  /*b970*/  FFMA.FTZ R196, R6, UR4, -R107.reuse ;  /* 0x0000000406c47c23 */ /* 0x100fe2000801086b */
[----:B------:R-:W-:Y:S01]  /*b980*/  SHF.R.U32.HI R6, RZ, 0x18, R198 ;  /* 0x00000018ff067819 */ /* 0x000fe200000116c6 */
[--C-:B------:R-:W-:Y:S01]  /*b990*/  FFMA.FTZ R120, R23, UR4, -R107.reuse ;  /* 0x0000000417787c23 */ /* 0x100fe2000801086b */
[----:B------:R-:W-:Y:S01]  /*b9a0*/  ISETP.LE.U32.AND P6, PT, R86, UR12, PT ;  /* 0x0000000c56007c0c */ /* 0x000fe2000bfc3070 */
[----:B------:R-:W-:Y:S01]  /*b9b0*/  FFMA.FTZ R92, R11, UR4, -R107 ;  /* 0x000000040b5c7c23 */ /* 0x000fe2000801086b */
[----:B------:R-:W-:Y:S01]  /*b9c0*/  SHF.R.U32.HI R5, RZ, 0x8, R5 ;  /* 0x00000008ff057819 */ /* 0x000fe20000011605 */
[--C-:B------:R-:W-:Y:S01]  /*b9d0*/  FFMA.FTZ R94, R7, UR4, -R107.reuse ;  /* 0x00000004075e7c23 */ /* 0x100fe2000801086b */
[----:B------:R-:W-:Y:S01]  /*b9e0*/  ISETP.LE.U32.AND P1, PT, R6, UR12, PT ;  /* 0x0000000c06007c0c */ /* 0x000fe2000bf23070 */
[----:B------:R-:W-:Y:S01]  /*b9f0*/  MUFU.EX2 R196, R196 ;  /* 0x000000c400c47308 */ /* 0x000fe20000000800 */
[----:B------:R-:W-:Y:S01]  /*ba00*/  SHF.R.U32.HI R6, RZ, 0x18, R4 ;  /* 0x00000018ff067819 */ /* 0x000fe20000011604 */
[--C-:B------:R-:W-:Y:S01]  /*ba10*/  FFMA.FTZ R189, R12, UR4, -R106.reuse ;  /* 0x000000040cbd7c23 */ /* 0x100fe2000801086a */
[----:B------:R-:W-:Y:S01]  /*ba20*/  LOP3.LUT R5, R5, 0xffff, RZ, 0xc0, !PT ;  /* 0x0000ffff05057812 */ /* 0x000fe200078ec0ff */
[----:B------:R-:W-:Y:S01]  /*ba30*/  FFMA.FTZ R188, R13, UR4, -R106 ;  /* 0x000000040dbc7c23 */ /* 0x000fe2000801086a */
[----:B------:R-:W-:Y:S01]  /*ba40*/  SHF.R.U32.HI R4, RZ, 0x10, R4 ;  /* 0x00000010ff047819 */ /* 0x000fe20000011604 */
[--C-:B------:R-:W-:Y:S01]  /*ba50*/  FFMA.FTZ R197, R18, UR4, -R107.reuse ;  /* 0x0000000412c57c23 */ /* 0x100fe2000801086b */
[----:B-1----:R-:W-:Y:S03]  /*ba60*/  F2FP.F16.F32.PACK_AB R105, R88, R201 ;  /* 0x000000c95869723e */ /* 0x002fe600000000ff */
[----:B------:R-:W1:Y:S01]  /*ba70*/  MUFU.EX2 R94, R94 ;  /* 0x0000005e005e7308 */ /* 0x000e620000000800 */
[----:B------:R-:W-:Y:S01]  /*ba80*/  ISETP.LE.U32.AND P5, PT, R5, UR12, PT ;  /* 0x0000000c05007c0c */ /* 0x000fe2000bfa3070 */
[----:B------:R-:W-:Y:S01]  /*ba90*/  FFMA.FTZ R195, R19, UR4, -R107 ;  /* 0x0000000413c37c23 */ /* 0x000fe2000801086b */
[----:B------:R-:W-:Y:S01]  /*baa0*/  LOP3.LUT R5, R4, 0xff, RZ, 0xc0, !PT ;  /* 0x000000ff04057812 */ /* 0x000fe200078ec0ff */
[----:B------:R-:W-:Y:S01]  /*bab0*/  @!P6 HADD2 R161, -R105.H0_H0, -RZ.H0_H0 ;  /* 0xa00000ff69a1e230 */ /* 0x000fe20000000900 */
[----:B------:R-:W-:Y:S01]  /*bac0*/  SHF.R.U32.HI R4, RZ, 0x10, R198 ;  /* 0x00000010ff047819 */ /* 0x000fe200000116c6 */
[----:B------:R-:W-:Y:S01]  /*bad0*/  FFMA.FTZ R89, R16, UR4, -R106 ;  /* 0x0000000410597c23 */ /* 0x000fe2000801086a */
[----:B------:R-:W-:Y:S03]  /*bae0*/  PRMT R96, R105, 0x7632, R96 ;  /* 0x0000763269607816 */ /* 0x000fe60000000060 */
[----:B------:R-:W-:Y:S01]  /*baf0*/  MUFU.EX2 R194, R194 ;  /* 0x000000c200c27308 */ /* 0x000fe20000000800 */
[----:B------:R-:W-:Y:S01]  /*bb00*/  IADD3 R114, P0, R112, UR30, RZ ;  /* 0x0000001e70727c10 */ /* 0x000fe2000ff1e0ff */
[--C-:B------:R-:W-:Y:S01]  /*bb10*/  FFMA.FTZ R200, R17, UR4, -R106.reuse ;  /* 0x0000000411c87c23 */ /* 0x100fe2000801086a */
[----:B------:R-:W-:Y:S01]  /*bb20*/  LOP3.LUT R4, R4, 0xff, RZ, 0xc0, !PT ;  /* 0x000000ff04047812 */ /* 0x000fe200078ec0ff */
[----:B------:R-:W-:Y:S01]  /*bb30*/  FFMA.FTZ R119, R24, UR4, -R106 ;  /* 0x0000000418777c23 */ /* 0x000fe2000801086a */
[----:B------:R-:W-:Y:S01]  /*bb40*/  IADD3.X R115, R113, UR29, RZ, P0, !PT ;  /* 0x0000001d71737c10 */ /* 0x000fe200087fe4ff */
[----:B------:R-:W-:Y:S01]  /*bb50*/  @!P5 HADD2 R160, -R96.H0_H0, -RZ.H0_H0 ;  /* 0xa00000ff60a0d230 */ /* 0x000fe20000000900 */
[----:B------:R-:W-:Y:S03]  /*bb60*/  PRMT R103, R105, 0x5410, R96 ;  /* 0x0000541069677816 */ /* 0x000fe60000000060 */
[----:B------:R-:W2:Y:S01]  /*bb70*/  MUFU.EX2 R93, R93 ;  /* 0x0000005d005d7308 */ /* 0x000ea20000000800 */
[----:B------:R-:W-:Y:S01]  /*bb80*/  ISETP.LE.U32.AND P0, PT, R5, UR12, PT ;  /* 0x0000000c05007c0c */ /* 0x000fe2000bf03070 */
[--C-:B------:R-:W-:Y:S01]  /*bb90*/  FFMA.FTZ R116, R25, UR4, -R106.reuse ;  /* 0x0000000419747c23 */ /* 0x100fe2000801086a */
[----:B------:R-:W-:Y:S01]  /*bba0*/  @!P6 PRMT R105, R161, 0x5410, RZ ;  /* 0x00005410a169e816 */ /* 0x000fe200000000ff */
[--C-:B------:R-:W-:Y:S01]  /*bbb0*/  FFMA.FTZ R111, R28, UR4, -R106.reuse ;  /* 0x000000041c6f7c23 */ /* 0x100fe2000801086a */
[----:B------:R-:W-:Y:S01]  /*bbc0*/  ISETP.LE.U32.AND P6, PT, R4, UR12, PT ;  /* 0x0000000c04007c0c */ /* 0x000fe2000bfc3070 */
[----:B------:R-:W-:Y:S01]  /*bbd0*/  FFMA.FTZ R110, R29, UR4, -R106 ;  /* 0x000000041d6e7c23 */ /* 0x000fe2000801086a */
[----:B------:R-:W-:Y:S01]  /*bbe0*/  LOP3.LUT R4, R198, 0xffff, RZ, 0xc0, !PT ;  /* 0x0000ffffc6047812 */ /* 0x000fe200078ec0ff */
[----:B------:R-:W-:Y:S01]  /*bbf0*/  STG.E.U16 desc[UR22][R112.64], R105 ;  /* 0x0000006970007986 */ /* 0x000fe2000c101516 */
[----:B------:R-:W-:Y:S01]  /*bc00*/  LOP3.LUT R190, R203, UR21, R190, 0x96, !PT ;  /* 0x00000015cbbe7c12 */ /* 0x000fe2000f8e96be */
[----:B------:R-:W-:Y:S01]  /*bc10*/  MUFU.EX2 R92, R92 ;  /* 0x0000005c005c7308 */ /* 0x000fe20000000800 */
[----:B------:R-:W-:Y:S01]  /*bc20*/  SHF.R.U32.HI R4, RZ, 0x8, R4 ;  /* 0x00000008ff047819 */ /* 0x000fe20000011604 */
[--C-:B------:R-:W-:Y:S01]  /*bc30*/  FFMA.FTZ R108, R32, UR4, -R106.reuse ;  /* 0x00000004206c7c23 */ /* 0x100fe2000801086a */
[----:B-1----:R-:W-:Y:S01]  /*bc40*/  F2FP.F16.F32.PACK_AB R100, R94, R196 ;  /* 0x000000c45e64723e */ /* 0x002fe200000000ff */
[----:B------:R-:W-:Y:S01]  /*bc50*/  IMAD.WIDE.U32 R190, R190, -0x2daee0ad, RZ ;  /* 0xd2511f53bebe7825 */ /* 0x000fe200078e00ff */
[----:B------:R-:W-:Y:S02]  /*bc60*/  ISETP.LE.U32.AND P3, PT, R6, UR12, PT ;  /* 0x0000000c06007c0c */ /* 0x000fe4000bf63070 */
[----:B------:R-:W-:Y:S01]  /*bc70*/  LOP3.LUT R4, R4, 0xffff, RZ, 0xc0, !PT ;  /* 0x0000ffff04047812 */ /* 0x000fe200078ec0ff */
[----:B------:R-:W-:Y:S01]  /*bc80*/  @!P0 HADD2 R159, -R100.H0_H0, -RZ.H0_H0 ;  /* 0xa00000ff649f8230 */ /* 0x000fe20000000900 */
[----:B------:R-:W-:Y:S01]  /*bc90*/  PRMT R99, R100, 0x7632, R99 ;  /* 0x0000763264637816 */ /* 0x000fe20000000063 */
[----:B------:R-:W-:Y:S01]  /*bca0*/  MUFU.EX2 R189, R189 ;  /* 0x000000bd00bd7308 */ /* 0x000fe20000000800 */
[----:B------:R-:W-:Y:S01]  /*bcb0*/  @!P5 PRMT R96, R160, 0x5410, RZ ;  /* 0x00005410a060d816 */ /* 0x000fe200000000ff */
[----:B------:R-:W-:Y:S01]  /*bcc0*/  FFMA.FTZ R193, R10, UR4, -R107 ;  /* 0x000000040ac17c23 */ /* 0x000fe2000801086b */
[----:B------:R-:W-:Y:S01]  /*bcd0*/  ISETP.LE.U32.AND P5, PT, R4, UR12, PT ;  /* 0x0000000c04007c0c */ /* 0x000fe2000bfa3070 */
[----:B------:R-:W-:Y:S01]  /*bce0*/  FFMA.FTZ R106, R33, UR4, -R106 ;  /* 0x00000004216a7c23 */ /* 0x000fe2000801086a */
[----:B------:R-:W-:Y:S01]  /*bcf0*/  LOP3.LUT R4, R190, 0xff, RZ, 0xc0, !PT ;  /* 0x000000ffbe047812 */ /* 0x000fe200078ec0ff */
[----:B------:R-:W-:Y:S01]  /*bd00*/  STG.E.U16 desc[UR22][R112.64+0x2], R96 ;  /* 0x0000026070007986 */ /* 0x000fe2000c101516 */
[----:B------:R-:W-:Y:S01]  /*bd10*/  PRMT R102, R100, 0x5410, R99 ;  /* 0x0000541064667816 */ /* 0x000fe20000000063 */
[----:B------:R-:W-:Y:S01]  /*bd20*/  @!P3 HADD2 R158, -R99.H0_H0, -RZ.H0_H0 ;  /* 0xa00000ff639eb230 */ /* 0x000fe20000000900 */
[----:B------:R-:W-:Y:S01]  /*bd30*/  @!P0 PRMT R100, R159, 0x5410, RZ ;  /* 0x000054109f648816 */ /* 0x000fe200000000ff */
[----:B------:R-:W1:Y:S01]  /*bd40*/  MUFU.EX2 R193, R193 ;  /* 0x000000c100c17308 */ /* 0x000e620000000800 */
[----:B------:R-:W-:Y:S01]  /*bd50*/  ISETP.LE.U32.AND P0, PT, R4, UR12, PT ;  /* 0x0000000c04007c0c */ /* 0x000fe2000bf03070 */
[--C-:B------:R-:W-:Y:S01]  /*bd60*/  FFMA.FTZ R14, R14, UR4, -R107.reuse ;  /* 0x000000040e0e7c23 */ /* 0x100fe2000801086b */
[----:B------:R-:W-:Y:S01]  /*bd70*/  LOP3.LUT R4, R191, UR19, R192, 0x96, !PT ;  /* 0x00000013bf047c12 */ /* 0x000fe2000f8e96c0 */
[----:B------:R-:W-:Y:S01]  /*bd80*/  STG.E.U16 desc[UR22][R114.64], R100 ;  /* 0x0000006472007986 */ /* 0x000fe2000c101516 */
[----:B--2---:R-:W-:Y:S01]  /*bd90*/  F2FP.F16.F32.PACK_AB R101, R93, R194 ;  /* 0x000000c25d65723e */ /* 0x004fe200000000ff */
[--C-:B------:R-:W-:Y:S01]  /*bda0*/  FFMA.FTZ R15, R15, UR4, -R107.reuse ;  /* 0x000000040f0f7c23 */ /* 0x100fe2000801086b */
[----:B------:R-:W-:Y:S03]  /*bdb0*/  LOP3.LUT R5, R4, 0xff, RZ, 0xc0, !PT ;  /* 0x000000ff04057812 */ /* 0x000fe600078ec0ff */
[----:B------:R-:W2:Y:S01]  /*bdc0*/  MUFU.EX2 R188, R188 ;  /* 0x000000bc00bc7308 */ /* 0x000ea20000000800 */
[----:B------:R-:W-:Y:S01]  /*bdd0*/  @!P3 PRMT R99, R158, 0x5410, RZ ;  /* 0x000054109e63b816 */ /* 0x000fe200000000ff */
[----:B------:R-:W-:Y:S01]  /*bde0*/  @!P2 HADD2 R157, -R101.H0_H0, -RZ.H0_H0 ;  /* 0xa00000ff659da230 */ /* 0x000fe20000000900 */
[----:B------:R-:W-:Y:S01]  /*bdf0*/  ISETP.LE.U32.AND P3, PT, R5, UR12, PT ;  /* 0x0000000c05007c0c */ /* 0x000fe2000bf63070 */
[--C-:B------:R-:W-:Y:S01]  /*be00*/  FFMA.FTZ R121, R22, UR4, -R107.reuse ;  /* 0x0000000416797c23 */ /* 0x100fe2000801086b */
[----:B------:R-:W-:Y:S01]  /*be10*/  LOP3.LUT R5, R4, 0xffff, RZ, 0xc0, !PT ;  /* 0x0000ffff04057812 */ /* 0x000fe200078ec0ff */
[----:B------:R-:W-:Y:S01]  /*be20*/  STG.E.U16 desc[UR22][R114.64+0x2], R99 ;  /* 0x0000026372007986 */ /* 0x000fe2000c101516 */
[----:B------:R-:W-:Y:S01]  /*be30*/  PRMT R90, R101, 0x7632, R90 ;  /* 0x00007632655a7816 */ /* 0x000fe2000000005a */
[----:B------:R-:W-:Y:S01]  /*be40*/  FFMA.FTZ R117, R27, UR4, -R107 ;  /* 0x000000041b757c23 */ /* 0x000fe2000801086b */
[----:B------:R-:W-:Y:S01]  /*be50*/  SHF.R.U32.HI R5, RZ, 0x8, R5 ;  /* 0x00000008ff057819 */ /* 0x000fe20000011605 */
[--C-:B------:R-:W-:Y:S01]  /*be60*/  FFMA.FTZ R109, R30, UR4, -R107.reuse ;  /* 0x000000041e6d7c23 */ /* 0x100fe2000801086b */
[----:B-1----:R-:W-:Y:S01]  /*be70*/  F2FP.F16.F32.PACK_AB R91, R92, R193 ;  /* 0x000000c15c5b723e */ /* 0x002fe200000000ff */
[----:B------:R-:W-:Y:S01]  /*be80*/  @!P5 HADD2 R156, -R90.H0_H0, -RZ.H0_H0 ;  /* 0xa00000ff5a9cd230 */ /* 0x000fe20000000900 */
[----:B------:R-:W-:Y:S01]  /*be90*/  LOP3.LUT R5, R5, 0xffff, RZ, 0xc0, !PT ;  /* 0x0000ffff05057812 */ /* 0x000fe200078ec0ff */
[----:B------:R-:W-:Y:S01]  /*bea0*/  MUFU.EX2 R117, R117 ;  /* 0x0000007500757308 */ /* 0x000fe20000000800 */
[----:B------:R-:W-:Y:S01]  /*beb0*/  SHF.R.U32.HI R6, RZ, 0x18, R4 ;  /* 0x00000018ff067819 */ /* 0x000fe20000011604 */
[----:B------:R-:W-:Y:S01]  /*bec0*/  @!P6 HADD2 R155, -R91.H0_H0, -RZ.H0_H0 ;  /* 0xa00000ff5b9be230 */ /* 0x000fe20000000900 */
[----:B------:R-:W-:Y:S01]  /*bed0*/  PRMT R98, R101, 0x5410, R90 ;  /* 0x0000541065627816 */ /* 0x000fe2000000005a */
[----:B------:R-:W-:Y:S01]  /*bee0*/  FFMA.FTZ R104, R31, UR4, -R107 ;  /* 0x000000041f687c23 */ /* 0x000fe2000801086b */
[----:B------:R-:W-:Y:S02]  /*bef0*/  @!P5 PRMT R90, R156, 0x5410, RZ ;  /* 0x000054109c5ad816 */ /* 0x000fe400000000ff */
[----:B------:R-:W-:Y:S03]  /*bf00*/  PRMT R86, R91, 0x7632, R86 ;  /* 0x000076325b567816 */ /* 0x000fe60000000056 */
[----:B------:R-:W-:Y:S01]  /*bf10*/  MUFU.EX2 R119, R119 ;  /* 0x0000007700777308 */ /* 0x000fe20000000800 */
[----:B------:R-:W-:Y:S01]  /*bf20*/  @!P2 PRMT R101, R157, 0x5410, RZ ;  /* 0x000054109d65a816 */ /* 0x000fe200000000ff */
[----:B------:R1:W-:Y:S01]  /*bf30*/  STG.E.U16 desc[UR22][R112.64+0x12], R90 ;  /* 0x0000125a70007986 */ /* 0x0003e2000c101516 */
[----:B------:R-:W-:Y:S01]  /*bf40*/  ISETP.LE.U32.AND P5, PT, R5, UR12, PT ;  /* 0x0000000c05007c0c */ /* 0x000fe2000bfa3070 */
[----:B------:R-:W-:Y:S01]  /*bf50*/  @!P1 HADD2 R154, -R86.H0_H0, -RZ.H0_H0 ;  /* 0xa00000ff569a9230 */ /* 0x000fe20000000900 */
[----:B------:R-:W-:Y:S01]  /*bf60*/  ISETP.LE.U32.AND P2, PT, R6, UR12, PT ;  /* 0x0000000c06007c0c */ /* 0x000fe2000bf43070 */
[----:B------:R-:W-:Y:S01]  /*bf70*/  STG.E.U16 desc[UR22][R112.64+0x10], R101 ;  /* 0x0000106570007986 */ /* 0x000fe2000c101516 */
[----:B------:R-:W-:Y:S03]  /*bf80*/  SHF.R.U32.HI R5, RZ, 0x10, R190 ;  /* 0x00000010ff057819 */ /* 0x000fe600000116be */
[----:B------:R-:W3:Y:S01]  /*bf90*/  MUFU.EX2 R116, R116 ;  /* 0x0000007400747308 */ /* 0x000ee20000000800 */
[----:B------:R-:W-:Y:S02]  /*bfa0*/  SHF.R.U32.HI R6, RZ, 0x10, R4 ;  /* 0x00000010ff067819 */ /* 0x000fe40000011604 */
[----:B------:R-:W-:Y:S02]  /*bfb0*/  LOP3.LUT R4, R5, 0xff, RZ, 0xc0, !PT ;  /* 0x000000ff05047812 */ /* 0x000fe400078ec0ff */
[----:B--2---:R-:W-:Y:S02]  /*bfc0*/  F2FP.F16.F32.PACK_AB R87, R188, R189 ;  /* 0x000000bdbc57723e */ /* 0x004fe400000000ff */
[----:B------:R-:W-:Y:S03]  /*bfd0*/  LOP3.LUT R5, R6, 0xff, RZ, 0xc0, !PT ;  /* 0x000000ff06057812 */ /* 0x000fe600078ec0ff */
[----:B------:R-:W-:Y:S01]  /*bfe0*/  MUFU.EX2 R111, R111 ;  /* 0x0000006f006f7308 */ /* 0x000fe20000000800 */
[----:B------:R-:W-:Y:S01]  /*bff0*/  PRMT R95, R91, 0x5410, R86 ;  /* 0x000054105b5f7816 */ /* 0x000fe20000000056 */
[----:B------:R-:W-:Y:S01]  /*c000*/  @!P3 HADD2 R153, -R87.H0_H0, -RZ.H0_H0 ;  /* 0xa00000ff5799b230 */ /* 0x000fe20000000900 */
[----:B------:R-:W-:Y:S02]  /*c010*/  @!P1 PRMT R86, R154, 0x5410, RZ ;  /* 0x000054109a569816 */ /* 0x000fe400000000ff */
[----:B------:R-:W-:Y:S02]  /*c020*/  ISETP.LE.U32.AND P1, PT, R5, UR12, PT ;  /* 0x0000000c05007c0c */ /* 0x000fe4000bf23070 */
[----:B------:R-:W-:Y:S01]  /*c030*/  @!P6 PRMT R91, R155, 0x5410, RZ ;  /* 0x000054109b5be816 */ /* 0x000fe200000000ff */
[----:B------:R-:W-:Y:S01]  /*c040*/  STG.E.U16 desc[UR22][R114.64+0x12], R86 ;  /* 0x0000125672007986 */ /* 0x000fe2000c101516 */
[C---:B------:R-:W-:Y:S02]  /*c050*/  PRMT R84, R87.reuse, 0x7632, R84 ;  /* 0x0000763257547816 */ /* 0x040fe40000000054 */
[----:B------:R-:W-:Y:S01]  /*c060*/  LOP3.LUT R5, R190, 0xffff, RZ, 0xc0, !PT ;  /* 0x0000ffffbe057812 */ /* 0x000fe200078ec0ff */
[----:B------:R-:W-:Y:S01]  /*c070*/  STG.E.U16 desc[UR22][R114.64+0x10], R91 ;  /* 0x0000105b72007986 */ /* 0x000fe2000c101516 */
[----:B------:R-:W-:Y:S01]  /*c080*/  ISETP.LE.U32.AND P6, PT, R4, UR12, PT ;  /* 0x0000000c04007c0c */ /* 0x000fe2000bfc3070 */
[----:B-1----:R-:W-:Y:S01]  /*c090*/  MUFU.EX2 R90, R118 ;  /* 0x00000076005a7308 */ /* 0x002fe20000000800 */
[----:B------:R-:W-:Y:S01]  /*c0a0*/  SHF.R.U32.HI R4, RZ, 0x18, R190 ;  /* 0x00000018ff047819 */ /* 0x000fe200000116be */
[----:B------:R-:W-:Y:S01]  /*c0b0*/  @!P5 HADD2 R151, -R84.H0_H0, -RZ.H0_H0 ;  /* 0xa00000ff5497d230 */ /* 0x000fe20000000900 */
[----:B------:R-:W-:Y:S02]  /*c0c0*/  PRMT R97, R87, 0x5410, R84 ;  /* 0x0000541057617816 */ /* 0x000fe40000000054 */
[----:B------:R-:W-:Y:S02]  /*c0d0*/  SHF.R.U32.HI R5, RZ, 0x8, R5 ;  /* 0x00000008ff057819 */ /* 0x000fe40000011605 */
[----:B------:R-:W-:Y:S03]  /*c0e0*/  @!P3 PRMT R87, R153, 0x5410, RZ ;  /* 0x000054109957b816 */ /* 0x000fe600000000ff */
[----:B------:R-:W-:Y:S01]  /*c0f0*/  MUFU.EX2 R118, R110 ;  /* 0x0000006e00767308 */ /* 0x000fe20000000800 */
[----:B------:R-:W-:Y:S01]  /*c100*/  ISETP.LE.U32.AND P3, PT, R4, UR12, PT ;  /* 0x0000000c04007c0c */ /* 0x000fe2000bf63070 */
[----:B------:R-:W-:Y:S01]  /*c110*/  FADD.FTZ R4, -R2, R85 ;  /* 0x0000005502047221 */ /* 0x000fe20000010100 */
[----:B------:R-:W-:Y:S01]  /*c120*/  LOP3.LUT R7, R181, UR16, RZ, 0x3c, !PT ;  /* 0x00000010b5077c12 */ /* 0x000fe2000f8e3cff */
[----:B------:R-:W-:Y:S01]  /*c130*/  STG.E.U16 desc[UR22][R112.64+0x20], R87 ;  /* 0x0000205770007986 */ /* 0x000fe2000c101516 */
[----:B------:R-:W-:Y:S01]  /*c140*/  LOP3.LUT R5, R5, 0xffff, RZ, 0xc0, !PT ;  /* 0x0000ffff05057812 */ /* 0x000fe200078ec0ff */
[--C-:B------:R-:W-:Y:S01]  /*c150*/  FFMA.FTZ R85, R34, UR4, -R107.reuse ;  /* 0x0000000422557c23 */ /* 0x100fe2000801086b */
[----:B------:R-:W-:Y:S01]  /*c160*/  @!P5 PRMT R84, R151, 0x5410, RZ ;  /* 0x000054109754d816 */ /* 0x000fe200000000ff */
[----:B------:R-:W-:Y:S01]  /*c170*/  FMUL.FTZ R6, R4, UR4 ;  /* 0x0000000404067c20 */ /* 0x000fe20008410000 */
[----:B------:R-:W-:Y:S01]  /*c180*/  ISETP.LE.U32.AND P5, PT, R5, UR12, PT ;  /* 0x0000000c05007c0c */ /* 0x000fe2000bfa3070 */
[----:B------:R-:W-:Y:S01]  /*c190*/  IMAD.WIDE.U32 R4, R7, -0x326172a9, RZ ;  /* 0xcd9e8d5707047825 */ /* 0x000fe200078e00ff */
[----:B------:R-:W-:Y:S01]  /*c1a0*/  LOP3.LUT R202, R199, UR18, R202, 0x96, !PT ;  /* 0x00000012c7ca7c12 */ /* 0x000fe2000f8e96ca */
[----:B------:R-:W-:Y:S01]  /*c1b0*/  STG.E.U16 desc[UR22][R112.64+0x22], R84 ;  /* 0x0000225470007986 */ /* 0x000fe2000c101516 */
[----:B---3--:R-:W-:Y:S01]  /*c1c0*/  F2FP.F16.F32.PACK_AB R100, R116, R119 ;  /* 0x000000777464723e */ /* 0x008fe200000000ff */
[----:B------:R-:W1:Y:S01]  /*c1d0*/  MUFU.EX2 R6, R6 ;  /* 0x0000000600067308 */ /* 0x000e620000000800 */
[----:B------:R-:W-:Y:S01]  /*c1e0*/  LOP3.LUT R18, R5, UR37, R178, 0x96, !PT ;  /* 0x0000002505127c12 */ /* 0x000fe2000f8e96b2 */
[----:B------:R-:W-:Y:S01]  /*c1f0*/  FFMA.FTZ R107, R35, UR4, -R107 ;  /* 0x00000004236b7c23 */ /* 0x000fe2000801086b */
[----:B------:R-:W-:Y:S02]  /*c200*/  LOP3.LUT R7, R123, UR35, R4, 0x96, !PT ;  /* 0x000000237b077c12 */ /* 0x000fe4000f8e9604 */
[----:B------:R-:W-:Y:S01]  /*c210*/  PRMT R99, R100, 0x7632, R99 ;  /* 0x0000763264637816 */ /* 0x000fe20000000063 */
[----:B------:R-:W-:Y:S05]  /*c220*/  IMAD.WIDE.U32 R18, R18, -0x2daee0ad, RZ ;  /* 0xd2511f5312127825 */ /* 0x000fea00078e00ff */
[----:B------:R-:W-:Y:S05]  /*c230*/  LOP3.LUT R10, R19, UR34, R176, 0x96, !PT ;  /* 0x00000022130a7c12 */ /* 0x000fea000f8e96b0 */
[----:B------:R-:W-:Y:S04]  /*c240*/  IMAD.WIDE.U32 R10, R10, -0x326172a9, RZ ;  /* 0xcd9e8d570a0a7825 */ /* 0x000fe800078e00ff */
[C---:B-1----:R-:W-:Y:S01]  /*c250*/  FMUL.FTZ R8, R6.reuse, R56 ;  /* 0x0000003806087220 */ /* 0x042fe20000410000 */
[C---:B------:R-:W-:Y:S01]  /*c260*/  FMUL.FTZ R9, R6.reuse, R57 ;  /* 0x0000003906097220 */ /* 0x040fe20000410000 */
[----:B------:R-:W-:Y:S01]  /*c270*/  IMAD.WIDE.U32 R56, R7, -0x2daee0ad, RZ ;  /* 0xd2511f5307387825 */ /* 0x000fe200078e00ff */
[----:B------:R-:W-:Y:S03]  /*c280*/  LOP3.LUT R122, R11, UR33, R122, 0x96, !PT ;  /* 0x000000210b7a7c12 */ /* 0x000fe6000f8e967a */
[C---:B------:R-:W-:Y:S01]  /*c290*/  FMUL.FTZ R4, R6.reuse, R52 ;  /* 0x0000003406047220 */ /* 0x040fe20000410000 */
[----:B------:R-:W-:Y:S01]  /*c2a0*/  FMUL.FTZ R5, R6, R53 ;  /* 0x0000003506057220 */ /* 0x000fe20000410000 */
[----:B------:R-:W-:Y:S01]  /*c2b0*/  LOP3.LUT R18, R57, UR28, R18, 0x96, !PT ;  /* 0x0000001c39127c12 */ /* 0x000fe2000f8e9612 */
[----:B------:R-:W-:Y:S04]  /*c2c0*/  IMAD.WIDE.U32 R52, R122, -0x2daee0ad, RZ ;  /* 0xd2511f537a347825 */ /* 0x000fe800078e00ff */
[C---:B------:R-:W-:Y:S01]  /*c2d0*/  FMUL.FTZ R12, R6.reuse, R60 ;  /* 0x0000003c060c7220 */ /* 0x040fe20000410000 */
[C---:B------:R-:W-:Y:S01]  /*c2e0*/  FMUL.FTZ R13, R6.reuse, R61 ;  /* 0x0000003d060d7220 */ /* 0x040fe20000410000 */
[----:B------:R-:W-:Y:S01]  /*c2f0*/  LOP3.LUT R61, R191, UR19, R192, 0x96, !PT ;  /* 0x00000013bf3d7c12 */ /* 0x000fe2000f8e96c0 */
[C---:B------:R-:W-:Y:S01]  /*c300*/  FMUL.FTZ R16, R6.reuse, R64 ;  /* 0x0000004006107220 */ /* 0x040fe20000410000 */
[----:B------:R-:W-:Y:S01]  /*c310*/  LOP3.LUT R56, R53, UR24, R56, 0x96, !PT ;  /* 0x0000001835387c12 */ /* 0x000fe2000f8e9638 */
        /* <DEDUP_REMOVED lines=18> */
[----:B------:R-:W-:Y:S04]  /*c440*/  IMAD.WIDE.U32 R18, R18, -0x326172a9, RZ ;  /* 0xcd9e8d5712127825 */ /* 0x000fe800078e00ff */
[----:B------:R-:W-:Y:S01]  /*c450*/  FADD.FTZ R6, -R0, R3 ;  /* 0x0000000300067221 */ /* 0x000fe20000010100 */
[----:B------:R-:W-:Y:S01]  /*c460*/  MUFU.EX2 R60, R15 ;  /* 0x0000000f003c7308 */ /* 0x000fe20000000800 */
[----:B------:R-:W-:Y:S01]  /*c470*/  FADD.FTZ R185, R88, R185 ;  /* 0x000000b958b97221 */ /* 0x000fe20000010000 */
[----:B------:R-:W-:Y:S01]  /*c480*/  IMAD.WIDE.U32 R56, R56, -0x326172a9, RZ ;  /* 0xcd9e8d5738387825 */ /* 0x000fe200078e00ff */
[----:B------:R-:W-:Y:S03]  /*c490*/  LOP3.LUT R122, R19, UR25, R10, 0x96, !PT ;  /* 0x00000019137a7c12 */ /* 0x000fe6000f8e960a */
[----:B------:R-:W-:Y:S01]  /*c4a0*/  FMUL.FTZ R3, R6, UR4 ;  /* 0x0000000406037c20 */ /* 0x000fe20008410000 */
[----:B------:R-:W-:Y:S03]  /*c4b0*/  LOP3.LUT R81, R57, UR21, R18, 0x96, !PT ;  /* 0x0000001539517c12 */ /* 0x000fe6000f8e9612 */
[----:B------:R-:W-:Y:S01]  /*c4c0*/  MUFU.EX2 R73, R89 ;  /* 0x0000005900497308 */ /* 0x000fe20000000800 */
[----:B------:R-:W-:Y:S05]  /*c4d0*/  IMAD.WIDE.U32 R122, R122, -0x2daee0ad, RZ ;  /* 0xd2511f537a7a7825 */ /* 0x000fea00078e00ff */
[----:B------:R-:W-:Y:S04]  /*c4e0*/  LOP3.LUT R52, R123, UR20, R52, 0x96, !PT ;  /* 0x000000147b347c12 */ /* 0x000fe8000f8e9634 */
[----:B------:R-:W1:Y:S01]  /*c4f0*/  MUFU.EX2 R53, R14 ;  /* 0x0000000e00357308 */ /* 0x000e620000000800 */
[----:B------:R-:W-:Y:S05]  /*c500*/  IMAD.WIDE.U32 R68, R52, -0x326172a9, RZ ;  /* 0xcd9e8d5734447825 */ /* 0x000fea00078e00ff */
[----:B------:R-:W-:Y:S04]  /*c510*/  LOP3.LUT R52, R69, UR18, R56, 0x96, !PT ;  /* 0x0000001245347c12 */ /* 0x000fe8000f8e9638 */
[----:B------:R-:W2:Y:S01]  /*c520*/  MUFU.EX2 R3, R3 ;  /* 0x0000000300037308 */ /* 0x000ea20000000800 */
[----:B------:R-:W-:Y:S02]  /*c530*/  LOP3.LUT R77, R68, 0xffff, RZ, 0xc0, !PT ;  /* 0x0000ffff444d7812 */ /* 0x000fe400078ec0ff */
[----:B-1----:R-:W-:Y:S07]  /*c540*/  F2FP.F16.F32.PACK_AB R89, R60, R53 ;  /* 0x000000353c59723e */ /* 0x002fee00000000ff */
[----:B------:R-:W1:Y:S01]  /*c550*/  MUFU.EX2 R80, R200 ;  /* 0x000000c800507308 */ /* 0x000e620000000800 */
[----:B------:R-:W-:Y:S01]  /*c560*/  PRMT R88, R89, 0x7632, R88 ;  /* 0x0000763259587816 */ /* 0x000fe20000000058 */
[----:B------:R-:W-:Y:S02]  /*c570*/  @!P1 HADD2 R152, -R89.H0_H0, -RZ.H0_H0 ;  /* 0xa00000ff59989230 */ /* 0x000fe40000000900 */
[----:B--2---:R-:W-:Y:S01]  /*c580*/  FMUL.FTZ R26, R3, R74 ;  /* 0x0000004a031a7220 */ /* 0x004fe20000410000 */
[----:B------:R-:W-:Y:S01]  /*c590*/  LOP3.LUT R74, R69, UR18, R56, 0x96, !PT ;  /* 0x00000012454a7c12 */ /* 0x000fe2000f8e9638 */
[C---:B------:R-:W-:Y:S01]  /*c5a0*/  FMUL.FTZ R11, R3.reuse, R59 ;  /* 0x0000003b030b7220 */ /* 0x040fe20000410000 */
[----:B------:R-:W-:Y:S01]  /*c5b0*/  LOP3.LUT R56, R52, 0xff, RZ, 0xc0, !PT ;  /* 0x000000ff34387812 */ /* 0x000fe200078ec0ff */
[----:B------:R-:W-:Y:S01]  /*c5c0*/  FMUL.FTZ R18, R3, R66 ;  /* 0x0000004203127220 */ /* 0x000fe20000410000 */
[----:B------:R-:W-:Y:S01]  /*c5d0*/  PRMT R66, R89, 0x5410, R88 ;  /* 0x0000541059427816 */ /* 0x000fe20000000058 */
[C---:B------:R-:W-:Y:S01]  /*c5e0*/  FFMA.FTZ R196, R3.reuse, R184, R196 ;  /* 0x000000b803c47223 */ /* 0x040fe200000100c4 */
[----:B------:R-:W-:Y:S01]  /*c5f0*/  @!P1 PRMT R89, R152, 0x5410, RZ ;  /* 0x0000541098599816 */ /* 0x000fe200000000ff */
[C---:B------:R-:W-:Y:S01]  /*c600*/  FMUL.FTZ R7, R3.reuse, R55 ;  /* 0x0000003703077220 */ /* 0x040fe20000410000 */
[----:B------:R-:W-:Y:S01]  /*c610*/  ISETP.LE.U32.AND P1, PT, R56, UR12, PT ;  /* 0x0000000c38007c0c */ /* 0x000fe2000bf23070 */
[C---:B------:R-:W-:Y:S01]  /*c620*/  FMUL.FTZ R10, R3.reuse, R58 ;  /* 0x0000003a030a7220 */ /* 0x040fe20000410000 */
[----:B------:R-:W-:Y:S01]  /*c630*/  SHF.R.U32.HI R56, RZ, 0x10, R52 ;  /* 0x00000010ff387819 */ /* 0x000fe20000011634 */
[----:B------:R-:W-:Y:S01]  /*c640*/  STG.E.U16 desc[UR22][R114.64+0x20], R89 ;  /* 0x0000205972007986 */ /* 0x000fe2000c101516 */
[----:B------:R-:W-:Y:S01]  /*c650*/  LOP3.LUT R55, R198, 0xffff, RZ, 0xc0, !PT ;  /* 0x0000ffffc6377812 */ /* 0x000fe200078ec0ff */
[----:B------:R-:W-:Y:S01]  /*c660*/  FADD.FTZ R196, R94, R196 ;  /* 0x000000c45ec47221 */ /* 0x000fe20000010000 */
[----:B-1----:R-:W-:Y:S01]  /*c670*/  F2FP.F16.F32.PACK_AB R94, R80, R73 ;  /* 0x00000049505e723e */ /* 0x002fe200000000ff */
[----:B------:R-:W-:Y:S01]  /*c680*/  @!P2 HADD2 R150, -R88.H0_H0, -RZ.H0_H0 ;  /* 0xa00000ff5896a230 */ /* 0x000fe20000000900 */
[----:B------:R-:W-:Y:S01]  /*c690*/  LOP3.LUT R56, R56, 0xff, RZ, 0xc0, !PT ;  /* 0x000000ff38387812 */ /* 0x000fe200078ec0ff */
[----:B------:R-:W-:Y:S01]  /*c6a0*/  FADD.FTZ R58, R194, R185 ;  /* 0x000000b9c23a7221 */ /* 0x000fe20000010000 */
[----:B------:R-:W-:Y:S01]  /*c6b0*/  SHF.R.U32.HI R55, RZ, 0x8, R55 ;  /* 0x00000008ff377819 */ /* 0x000fe20000011637 */
[C---:B------:R-:W-:Y:S01]  /*c6c0*/  FMUL.FTZ R6, R3.reuse, R54 ;  /* 0x0000003603067220 */ /* 0x040fe20000410000 */
[----:B------:R-:W-:Y:S01]  /*c6d0*/  LOP3.LUT R54, R198, 0xff, RZ, 0xc0, !PT ;  /* 0x000000ffc6367812 */ /* 0x000fe200078ec0ff */
[C---:B------:R-:W-:Y:S01]  /*c6e0*/  FMUL.FTZ R14, R3.reuse, R62 ;  /* 0x0000003e030e7220 */ /* 0x040fe20000410000 */
[----:B------:R-:W-:Y:S01]  /*c6f0*/  @!P2 PRMT R88, R150, 0x5410, RZ ;  /* 0x000054109658a816 */ /* 0x000fe200000000ff */
[C---:B------:R-:W-:Y:S01]  /*c700*/  FMUL.FTZ R15, R3.reuse, R63 ;  /* 0x0000003f030f7220 */ /* 0x040fe20000410000 */
[----:B------:R-:W-:Y:S01]  /*c710*/  ISETP.LE.U32.AND P2, PT, R56, UR12, PT ;  /* 0x0000000c38007c0c */ /* 0x000fe2000bf43070 */
[C---:B------:R-:W-:Y:S01]  /*c720*/  FMUL.FTZ R19, R3.reuse, R67 ;  /* 0x0000004303137220 */ /* 0x040fe20000410000 */
[----:B------:R-:W-:Y:S01]  /*c730*/  PRMT R54, R54, 0x5410, R55 ;  /* 0x0000541036367816 */ /* 0x000fe20000000037 */
[C---:B------:R-:W-:Y:S01]  /*c740*/  FMUL.FTZ R22, R3.reuse, R70 ;  /* 0x0000004603167220 */ /* 0x040fe20000410000 */
[----:B------:R-:W-:Y:S01]  /*c750*/  SHF.R.U32.HI R56, RZ, 0x18, R52 ;  /* 0x00000018ff387819 */ /* 0x000fe20000011634 */
[C---:B------:R-:W-:Y:S01]  /*c760*/  FMUL.FTZ R23, R3.reuse, R71 ;  /* 0x0000004703177220 */ /* 0x040fe20000410000 */
[----:B------:R-:W-:Y:S01]  /*c770*/  SHF.R.U32.HI R70, RZ, 0x18, R202 ;  /* 0x00000018ff467819 */ /* 0x000fe200000116ca */
[C---:B------:R-:W-:Y:S01]  /*c780*/  FMUL.FTZ R27, R3.reuse, R75 ;  /* 0x0000004b031b7220 */ /* 0x040fe20000410000 */
[--C-:B------:R-:W-:Y:S01]  /*c790*/  SHF.R.U32.HI R67, RZ, 0x10, R190.reuse ;  /* 0x00000010ff437819 */ /* 0x100fe200000116be */
[C---:B------:R-:W-:Y:S01]  /*c7a0*/  FMUL.FTZ R30, R3.reuse, R78 ;  /* 0x0000004e031e7220 */ /* 0x040fe20000410000 */
[----:B------:R-:W-:Y:S01]  /*c7b0*/  SHF.R.U32.HI R63, RZ, 0x18, R190 ;  /* 0x00000018ff3f7819 */ /* 0x000fe200000116be */
[C---:B------:R-:W-:Y:S01]  /*c7c0*/  FMUL.FTZ R31, R3.reuse, R79 ;  /* 0x0000004f031f7220 */ /* 0x040fe20000410000 */
[----:B------:R-:W-:Y:S01]  /*c7d0*/  LOP3.LUT R69, R68, 0xffff, RZ, 0xc0, !PT ;  /* 0x0000ffff44457812 */ /* 0x000fe200078ec0ff */
[C---:B------:R-:W-:Y:S01]  /*c7e0*/  FMUL.FTZ R34, R3.reuse, R82 ;  /* 0x0000005203227220 */ /* 0x040fe20000410000 */
[----:B------:R-:W-:Y:S01]  /*c7f0*/  LOP3.LUT R82, R190, 0xff, RZ, 0xc0, !PT ;  /* 0x000000ffbe527812 */ /* 0x000fe200078ec0ff */
[C---:B------:R-:W-:Y:S01]  /*c800*/  FMUL.FTZ R35, R3.reuse, R83 ;  /* 0x0000005303237220 */ /* 0x040fe20000410000 */
[----:B------:R-:W-:Y:S01]  /*c810*/  LOP3.LUT R71, R68, 0xff, RZ, 0xc0, !PT ;  /* 0x000000ff44477812 */ /* 0x000fe200078ec0ff */
[C---:B------:R-:W-:Y:S01]  /*c820*/  FMUL.FTZ R38, R3.reuse, R38 ;  /* 0x0000002603267220 */ /* 0x040fe20000410000 */
[----:B------:R-:W-:Y:S01]  /*c830*/  SHF.R.U32.HI R69, RZ, 0x8, R69 ;  /* 0x00000008ff457819 */ /* 0x000fe20000011645 */
[C---:B------:R-:W-:Y:S01]  /*c840*/  FMUL.FTZ R39, R3.reuse, R39 ;  /* 0x0000002703277220 */ /* 0x040fe20000410000 */
[C---:B------:R-:W-:Y:S01]  /*c850*/  FMUL.FTZ R42, R3.reuse, R42 ;  /* 0x0000002a032a7220 */ /* 0x040fe20000410000 */
[C---:B------:R-:W-:Y:S01]  /*c860*/  FMUL.FTZ R43, R3.reuse, R43 ;  /* 0x0000002b032b7220 */ /* 0x040fe20000410000 */
[C---:B------:R-:W-:Y:S01]  /*c870*/  FMUL.FTZ R46, R3.reuse, R46 ;  /* 0x0000002e032e7220 */ /* 0x040fe20000410000 */
[C---:B------:R-:W-:Y:S01]  /*c880*/  FMUL.FTZ R47, R3.reuse, R47 ;  /* 0x0000002f032f7220 */ /* 0x040fe20000410000 */
[C---:B------:R-:W-:Y:S01]  /*c890*/  FMUL.FTZ R50, R3.reuse, R50 ;  /* 0x0000003203327220 */ /* 0x040fe20000410000 */
[----:B------:R-:W-:Y:S01]  /*c8a0*/  FMUL.FTZ R51, R3, R51 ;  /* 0x0000003303337220 */ /* 0x000fe20000410000 */
[----:B------:R-:W-:Y:S01]  /*c8b0*/  SHF.R.U32.HI R3, RZ, 0x10, R198 ;  /* 0x00000010ff037819 */ /* 0x000fe200000116c6 */
[----:B------:R-:W-:Y:S01]  /*c8c0*/  FADD.FTZ R58, R93, R58 ;  /* 0x0000003a5d3a7221 */ /* 0x000fe20000010000 */
[C---:B------:R-:W-:Y:S01]  /*c8d0*/  PRMT R93, R94.reuse, 0x7632, R93 ;  /* 0x000076325e5d7816 */ /* 0x040fe2000000005d */
[----:B------:R-:W-:Y:S01]  /*c8e0*/  @!P0 HADD2 R149, -R94.H0_H0, -RZ.H0_H0 ;  /* 0xa00000ff5e958230 */ /* 0x000fe20000000900 */
[----:B------:R-:W-:Y:S01]  /*c8f0*/  SHF.R.U32.HI R198, RZ, 0x18, R198 ;  /* 0x00000018ffc67819 */ /* 0x000fe200000116c6 */
[----:B------:R-:W-:Y:S01]  /*c900*/  MUFU.EX2 R79, R197 ;  /* 0x000000c5004f7308 */ /* 0x000fe20000000800 */
[----:B------:R-:W-:Y:S01]  /*c910*/  LOP3.LUT R55, R3, 0xff, RZ, 0xc0, !PT ;  /* 0x000000ff03377812 */ /* 0x000fe200078ec0ff */
[----:B------:R-:W-:Y:S01]  /*c920*/  STG.E.U16 desc[UR22][R114.64+0x22], R88 ;  /* 0x0000225872007986 */ /* 0x000fe2000c101516 */
[----:B------:R-:W-:Y:S01]  /*c930*/  PRMT R65, R94, 0x5410, R93 ;  /* 0x000054105e417816 */ /* 0x000fe2000000005d */
[----:B------:R-:W-:Y:S01]  /*c940*/  @!P5 HADD2 R148, -R93.H0_H0, -RZ.H0_H0 ;  /* 0xa00000ff5d94d230 */ /* 0x000fe20000000900 */
[----:B------:R-:W-:Y:S01]  /*c950*/  @!P0 PRMT R94, R149, 0x5410, RZ ;  /* 0x00005410955e8816 */ /* 0x000fe200000000ff */
[----:B------:R-:W-:Y:S01]  /*c960*/  FADD.FTZ R189, R189, R58 ;  /* 0x0000003abdbd7221 */ /* 0x000fe20000010000 */
[----:B------:R-:W-:Y:S03]  /*c970*/  ISETP.LE.U32.AND P0, PT, R56, UR12, PT ;  /* 0x0000000c38007c0c */ /* 0x000fe6000bf03070 */
[----:B------:R-:W1:Y:S01]  /*c980*/  MUFU.EX2 R76, R195 ;  /* 0x000000c3004c7308 */ /* 0x000e620000000800 */
[----:B------:R-:W-:Y:S01]  /*c990*/  LOP3.LUT R3, R68, 0xff, RZ, 0xc0, !PT ;  /* 0x000000ff44037812 */ /* 0x000fe200078ec0ff */
[----:B------:R-:W-:Y:S01]  /*c9a0*/  STG.E.U16 desc[UR22][R112.64+0x30], R94 ;  /* 0x0000305e70007986 */ /* 0x000fe2000c101516 */
[----:B------:R-:W-:Y:S01]  /*c9b0*/  PRMT R56, R55, 0x5410, R198 ;  /* 0x0000541037387816 */ /* 0x000fe200000000c6 */
[----:B------:R-:W-:Y:S01]  /*c9c0*/  FADD.FTZ R193, R193, R196 ;  /* 0x000000c4c1c17221 */ /* 0x000fe20000010000 */
[----:B------:R-:W-:Y:S01]  /*c9d0*/  LOP3.LUT R55, R202, 0xffff, RZ, 0xc0, !PT ;  /* 0x0000ffffca377812 */ /* 0x000fe200078ec0ff */
[----:B------:R-:W-:Y:S01]  /*c9e0*/  FADD.FTZ R188, R188, R189 ;  /* 0x000000bdbcbc7221 */ /* 0x000fe20000010000 */
[----:B------:R-:W-:Y:S03]  /*c9f0*/  @!P5 PRMT R93, R148, 0x5410, RZ ;  /* 0x00005410945dd816 */ /* 0x000fe600000000ff */
[----:B------:R-:W-:Y:S01]  /*ca00*/  MUFU.EX2 R75, R186 ;  /* 0x000000ba004b7308 */ /* 0x000fe20000000800 */
[----:B------:R-:W-:Y:S01]  /*ca10*/  ISETP.LE.U32.AND P5, PT, R3, UR12, PT ;  /* 0x0000000c03007c0c */ /* 0x000fe2000bfa3070 */
[----:B------:R-:W-:Y:S01]  /*ca20*/  FADD.FTZ R62, R92, R193 ;  /* 0x000000c15c3e7221 */ /* 0x000fe20000010000 */
[----:B------:R-:W-:Y:S01]  /*ca30*/  SHF.R.U32.HI R3, RZ, 0x10, R202 ;  /* 0x00000010ff037819 */ /* 0x000fe200000116ca */
[----:B------:R-:W-:Y:S01]  /*ca40*/  STG.E.U16 desc[UR22][R112.64+0x32], R93 ;  /* 0x0000325d70007986 */ /* 0x000fe2000c101516 */
[----:B------:R-:W-:Y:S01]  /*ca50*/  LOP3.LUT R58, R202, 0xff, RZ, 0xc0, !PT ;  /* 0x000000ffca3a7812 */ /* 0x000fe200078ec0ff */
[----:B------:R-:W-:Y:S01]  /*ca60*/  FADD.FTZ R83, R53, R62 ;  /* 0x0000003e35537221 */ /* 0x000fe20000010000 */
[----:B------:R-:W-:Y:S03]  /*ca70*/  SHF.R.U32.HI R55, RZ, 0x8, R55 ;  /* 0x00000008ff377819 */ /* 0x000fe60000011637 */
[----:B------:R-:W2:Y:S01]  /*ca80*/  MUFU.EX2 R78, R187 ;  /* 0x000000bb004e7308 */ /* 0x000ea20000000800 */
[----:B------:R-:W-:Y:S02]  /*ca90*/  LOP3.LUT R53, R3, 0xff, RZ, 0xc0, !PT ;  /* 0x000000ff03357812 */ /* 0x000fe400078ec0ff */
[----:B------:R-:W-:Y:S02]  /*caa0*/  PRMT R58, R58, 0x5410, R55 ;  /* 0x000054103a3a7816 */ /* 0x000fe40000000037 */
[----:B------:R-:W-:Y:S01]  /*cab0*/  SHF.R.U32.HI R55, RZ, 0x10, R68 ;  /* 0x00000010ff377819 */ /* 0x000fe20000011644 */
[----:B------:R-:W-:Y:S01]  /*cac0*/  @!P5 HADD2 R144, -R100.H0_H0, -RZ.H0_H0 ;  /* 0xa00000ff6490d230 */ /* 0x000fe20000000900 */
[----:B-1----:R-:W-:Y:S03]  /*cad0*/  F2FP.F16.F32.PACK_AB R92, R76, R79 ;  /* 0x0000004f4c5c723e */ /* 0x002fe600000000ff */
[----:B------:R-:W-:Y:S01]  /*cae0*/  MUFU.EX2 R185, R85 ;  /* 0x0000005500b97308 */ /* 0x000fe20000000800 */
[----:B------:R-:W-:Y:S02]  /*caf0*/  PRMT R70, R53, 0x5410, R70 ;  /* 0x0000541035467816 */ /* 0x000fe40000000046 */
[----:B------:R-:W-:Y:S01]  /*cb00*/  LOP3.LUT R53, R55, 0xff, RZ, 0xc0, !PT ;  /* 0x000000ff37357812 */ /* 0x000fe200078ec0ff */
[----:B------:R-:W-:Y:S01]  /*cb10*/  @!P6 HADD2 R147, -R92.H0_H0, -RZ.H0_H0 ;  /* 0xa00000ff5c93e230 */ /* 0x000fe20000000900 */
[----:B------:R-:W-:Y:S02]  /*cb20*/  LOP3.LUT R55, R52, 0xffff, RZ, 0xc0, !PT ;  /* 0x0000ffff34377812 */ /* 0x000fe400078ec0ff */
[C---:B------:R-:W-:Y:S02]  /*cb30*/  PRMT R3, R92.reuse, 0x7632, R3 ;  /* 0x000076325c037816 */ /* 0x040fe40000000003 */
[----:B------:R-:W-:Y:S02]  /*cb40*/  SHF.R.U32.HI R55, RZ, 0x8, R55 ;  /* 0x00000008ff377819 */ /* 0x000fe40000011637 */
[----:B------:R-:W-:Y:S01]  /*cb50*/  PRMT R64, R92, 0x5410, R3 ;  /* 0x000054105c407816 */ /* 0x000fe20000000003 */
[----:B------:R-:W-:Y:S01]  /*cb60*/  @!P3 HADD2 R146, -R3.H0_H0, -RZ.H0_H0 ;  /* 0xa00000ff0392b230 */ /* 0x000fe20000000900 */
[----:B------:R-:W-:Y:S02]  /*cb70*/  LOP3.LUT R55, R55, 0xffff, RZ, 0xc0, !PT ;  /* 0x0000ffff37377812 */ /* 0x000fe400078ec0ff */
[--C-:B------:R-:W-:Y:S02]  /*cb80*/  HSET2.LE.AND R56, R56, R173.reuse, PT ;  /* 0x000000ad38387233 */ /* 0x100fe40003803000 */
[----:B------:R-:W-:Y:S02]  /*cb90*/  @!P3 PRMT R3, R146, 0x5410, RZ ;  /* 0x000054109203b816 */ /* 0x000fe400000000ff */
[----:B------:R-:W-:Y:S02]  /*cba0*/  ISETP.LE.U32.AND P3, PT, R55, UR12, PT ;  /* 0x0000000c37007c0c */ /* 0x000fe4000bf63070 */
[--C-:B------:R-:W-:Y:S01]  /*cbb0*/  HSET2.LE.AND R55, R54, R173.reuse, PT ;  /* 0x000000ad36377233 */ /* 0x100fe20003803000 */
[----:B------:R-:W-:Y:S01]  /*cbc0*/  STG.E.U16 desc[UR22][R114.64+0x32], R3 ;  /* 0x0000320372007986 */ /* 0x000fe2000c101516 */
[--C-:B------:R-:W-:Y:S02]  /*cbd0*/  HSET2.LE.AND R52, R58, R173.reuse, PT ;  /* 0x000000ad3a347233 */ /* 0x100fe40003803000 */
[----:B------:R-:W-:Y:S02]  /*cbe0*/  @!P6 PRMT R92, R147, 0x5410, RZ ;  /* 0x00005410935ce816 */ /* 0x000fe400000000ff */
[----:B------:R-:W-:Y:S02]  /*cbf0*/  LOP3.LUT R54, R55, R98, RZ, 0xc0, !PT ;  /* 0x0000006237367212 */ /* 0x000fe400078ec0ff */
[----:B------:R-:W-:Y:S01]  /*cc00*/  LOP3.LUT R55, R56, R95, RZ, 0xc0, !PT ;  /* 0x0000005f38377212 */ /* 0x000fe200078ec0ff */
[----:B------:R-:W-:Y:S01]  /*cc10*/  STG.E.U16 desc[UR22][R114.64+0x30], R92 ;  /* 0x0000305c72007986 */ /* 0x000fe2000c101516 */
[----:B------:R-:W-:Y:S02]  /*cc20*/  ISETP.LE.U32.AND P6, PT, R53, UR12, PT ;  /* 0x0000000c35007c0c */ /* 0x000fe4000bfc3070 */
[--C-:B------:R-:W-:Y:S01]  /*cc30*/  HSET2.LE.AND R53, R70, R173.reuse, PT ;  /* 0x000000ad46357233 */ /* 0x100fe20003803000 */
[----:B------:R-:W1:Y:S01]  /*cc40*/  LDSM.16.MT88.4 R56, [R126+0x6000] ;  /* 0x006000007e38783b */ /* 0x000e620000004200 */
[----:B------:R-:W-:Y:S02]  /*cc50*/  LOP3.LUT R52, R52, R103, RZ, 0xc0, !PT ;  /* 0x0000006734347212 */ /* 0x000fe400078ec0ff */
[----:B------:R-:W-:Y:S01]  /*cc60*/  LOP3.LUT R62, R190, 0xffff, RZ, 0xc0, !PT ;  /* 0x0000ffffbe3e7812 */ /* 0x000fe200078ec0ff */
[----:B------:R-:W-:Y:S01]  /*cc70*/  FADD.FTZ R190, R60, R83 ;  /* 0x000000533cbe7221 */ /* 0x000fe20000010000 */
[----:B------:R-:W-:Y:S02]  /*cc80*/  LOP3.LUT R53, R53, R102, RZ, 0xc0, !PT ;  /* 0x0000006635357212 */ /* 0x000fe400078ec0ff */
[----:B------:R-:W-:Y:S02]  /*cc90*/  LOP3.LUT R60, R67, 0xff, RZ, 0xc0, !PT ;  /* 0x000000ff433c7812 */ /* 0x000fe400078ec0ff */
[--C-:B------:R-:W-:Y:S02]  /*cca0*/  SHF.R.U32.HI R70, RZ, 0x10, R68.reuse ;  /* 0x00000010ff467819 */ /* 0x100fe40000011644 */
[----:B--2---:R-:W-:Y:S02]  /*ccb0*/  F2FP.F16.F32.PACK_AB R95, R75, R78 ;  /* 0x0000004e4b5f723e */ /* 0x004fe400000000ff */
[----:B------:R-:W-:Y:S02]  /*ccc0*/  LOP3.LUT R83, R70, 0xff, RZ, 0xc0, !PT ;  /* 0x000000ff46537812 */ /* 0x000fe400078ec0ff */
[--C-:B------:R-:W-:Y:S01]  /*ccd0*/  SHF.R.U32.HI R102, RZ, 0x18, R68.reuse ;  /* 0x00000018ff667819 */ /* 0x100fe20000011644 */
[----:B------:R-:W-:Y:S01]  /*cce0*/  @!P1 HADD2 R145, -R95.H0_H0, -RZ.H0_H0 ;  /* 0xa00000ff5f919230 */ /* 0x000fe20000000900 */
[----:B------:R-:W-:Y:S02]  /*ccf0*/  SHF.R.U32.HI R68, RZ, 0x18, R68 ;  /* 0x00000018ff447819 */ /* 0x000fe40000011644 */
[----:B------:R-:W-:Y:S02]  /*cd00*/  SHF.R.U32.HI R186, RZ, 0x8, R77 ;  /* 0x00000008ffba7819 */ /* 0x000fe4000001164d */
[----:B------:R-:W-:Y:S01]  /*cd10*/  MUFU.EX2 R77, R120 ;  /* 0x00000078004d7308 */ /* 0x000fe20000000800 */
[----:B------:R-:W-:Y:S01]  /*cd20*/  PRMT R184, R83, 0x5410, R68 ;  /* 0x0000541053b87816 */ /* 0x000fe20000000044 */
[----:B------:R-:W-:Y:S01]  /*cd30*/  FADD.FTZ R83, R79, R190 ;  /* 0x000000be4f537221 */ /* 0x000fe20000010000 */
[----:B------:R-:W-:Y:S02]  /*cd40*/  PRMT R186, R71, 0x5410, R186 ;  /* 0x0000541047ba7816 */ /* 0x000fe400000000ba */
[C---:B------:R-:W-:Y:S01]  /*cd50*/  PRMT R96, R95.reuse, 0x7632, R96 ;  /* 0x000076325f607816 */ /* 0x040fe20000000060 */
[----:B------:R-:W-:Y:S03]  /*cd60*/  FADD.FTZ R83, R76, R83 ;  /* 0x000000534c537221 */ /* 0x000fe60000010000 */
[----:B------:R-:W-:Y:S01]  /*cd70*/  PRMT R72, R95, 0x5410, R96 ;  /* 0x000054105f487816 */ /* 0x000fe20000000060 */
[----:B------:R-:W-:Y:S01]  /*cd80*/  @!P3 HADD2 R139, -R96.H0_H0, -RZ.H0_H0 ;  /* 0xa00000ff608bb230 */ /* 0x000fe20000000900 */
[----:B------:R-:W-:Y:S02]  /*cd90*/  @!P1 PRMT R95, R145, 0x5410, RZ ;  /* 0x00005410915f9816 */ /* 0x000fe400000000ff */
[----:B------:R-:W-:Y:S02]  /*cda0*/  ISETP.LE.U32.AND P1, PT, R102, UR12, PT ;  /* 0x0000000c66007c0c */ /* 0x000fe4000bf23070 */
[----:B------:R-:W-:Y:S01]  /*cdb0*/  @!P3 PRMT R96, R139, 0x5410, RZ ;  /* 0x000054108b60b816 */ /* 0x000fe200000000ff */
[----:B------:R-:W-:Y:S01]  /*cdc0*/  STG.E.U16 desc[UR22][R112.64+0x40], R95 ;  /* 0x0000405f70007986 */ /* 0x000fe2000c101516 */
[----:B------:R-:W-:Y:S01]  /*cdd0*/  F2FP.F16.F32.PACK_AB R102, R117, R90 ;  /* 0x0000005a7566723e */ /* 0x000fe200000000ff */
[C---:B-1----:R-:W-:Y:S02]  /*cde0*/  HMMA.16816.F32 R4, R52.reuse, R56, R4 ;  /* 0x000000383404723c */ /* 0x042fe40000001804 */
[----:B------:R-:W-:Y:S03]  /*cdf0*/  STG.E.U16 desc[UR22][R112.64+0x42], R96 ;  /* 0x0000426070007986 */ /* 0x000fe6000c101516 */
[----:B------:R-:W-:Y:S01]  /*ce00*/  PRMT R101, R102, 0x7632, R101 ;  /* 0x0000763266657816 */ /* 0x000fe20000000065 */
[C---:B------:R-:W-:Y:S01]  /*ce10*/  HMMA.16816.F32 R8, R52.reuse, R58, R8 ;  /* 0x0000003a3408723c */ /* 0x040fe20000001808 */
[----:B------:R-:W1:Y:S04]  /*ce20*/  LDSM.16.MT88.4 R56, [R124+0x6000] ;  /* 0x006000007c38783b */ /* 0x000e680000004200 */
[----:B------:R-:W-:Y:S02]  /*ce30*/  @!P1 HADD2 R140, -R101.H0_H0, -RZ.H0_H0 ;  /* 0xa00000ff658c9230 */ /* 0x000fe40000000900 */
[----:B------:R-:W-:Y:S01]  /*ce40*/  @!P6 HADD2 R138, -R102.H0_H0, -RZ.H0_H0 ;  /* 0xa00000ff668ae230 */ /* 0x000fe20000000900 */
        /* <DEDUP_REMOVED lines=15> */
[C---:B------:R-:W-:Y:S04]  /*cf40*/  LOP3.LUT R54, R61.reuse, 0xffff, RZ, 0xc0, !PT ;  /* 0x0000ffff3d367812 */ /* 0x040fe800078ec0ff */
[--C-:B------:R-:W-:Y:S02]  /*cf50*/  SHF.R.U32.HI R55, RZ, 0x10, R61.reuse ;  /* 0x00000010ff377819 */ /* 0x100fe4000001163d */
[----:B------:R-:W-:Y:S02]  /*cf60*/  SHF.R.U32.HI R53, RZ, 0x8, R62 ;  /* 0x00000008ff357819 */ /* 0x000fe4000001163e */
[----:B------:R-:W-:Y:S02]  /*cf70*/  LOP3.LUT R52, R61, 0xff, RZ, 0xc0, !PT ;  /* 0x000000ff3d347812 */ /* 0x000fe400078ec0ff */
[----:B------:R-:W-:Y:S02]  /*cf80*/  SHF.R.U32.HI R62, RZ, 0x18, R61 ;  /* 0x00000018ff3e7819 */ /* 0x000fe4000001163d */
[----:B------:R-:W-:Y:S02]  /*cf90*/  SHF.R.U32.HI R61, RZ, 0x8, R54 ;  /* 0x00000008ff3d7819 */ /* 0x000fe40000011636 */
[----:B------:R-:W-:Y:S02]  /*cfa0*/  LOP3.LUT R55, R55, 0xff, RZ, 0xc0, !PT ;  /* 0x000000ff37377812 */ /* 0x000fe400078ec0ff */
[----:B------:R-:W-:Y:S02]  /*cfb0*/  PRMT R54, R82, 0x5410, R53 ;  /* 0x0000541052367816 */ /* 0x000fe40000000035 */
[----:B------:R-:W-:Y:S02]  /*cfc0*/  PRMT R82, R60, 0x5410, R63 ;  /* 0x000054103c527816 */ /* 0x000fe4000000003f */
[----:B------:R-:W-:Y:S02]  /*cfd0*/  PRMT R52, R52, 0x5410, R61 ;  /* 0x0000541034347816 */ /* 0x000fe4000000003d */
[----:B------:R-:W-:Y:S02]  /*cfe0*/  PRMT R98, R55, 0x5410, R62 ;  /* 0x0000541037627816 */ /* 0x000fe4000000003e */
[----:B------:R-:W2:Y:S01]  /*cff0*/  LDSM.16.MT88.4 R60, [R124+0x6400] ;  /* 0x006400007c3c783b */ /* 0x000ea20000004200 */
[--C-:B------:R-:W-:Y:S02]  /*d000*/  HSET2.LE.AND R52, R52, R173.reuse, PT ;  /* 0x000000ad34347233 */ /* 0x100fe40003803000 */
[--C-:B------:R-:W-:Y:S02]  /*d010*/  HSET2.LE.AND R53, R98, R173.reuse, PT ;  /* 0x000000ad62357233 */ /* 0x100fe40003803000 */
[--C-:B------:R-:W-:Y:S02]  /*d020*/  HSET2.LE.AND R54, R54, R173.reuse, PT ;  /* 0x000000ad36367233 */ /* 0x100fe40003803000 */
[--C-:B------:R-:W-:Y:S02]  /*d030*/  HSET2.LE.AND R55, R82, R173.reuse, PT ;  /* 0x000000ad52377233 */ /* 0x100fe40003803000 */
[----:B------:R-:W-:Y:S01]  /*d040*/  LOP3.LUT R52, R52, R97, RZ, 0xc0, !PT ;  /* 0x0000006134347212 */ /* 0x000fe200078ec0ff */
[----:B------:R-:W3:Y:S01]  /*d050*/  MUFU.EX2 R82, R121 ;  /* 0x0000007900527308 */ /* 0x000ee20000000800 */
[----:B------:R-:W-:Y:S02]  /*d060*/  LOP3.LUT R53, R53, R66, RZ, 0xc0, !PT ;  /* 0x0000004235357212 */ /* 0x000fe400078ec0ff */
[----:B------:R-:W-:Y:S02]  /*d070*/  LOP3.LUT R54, R54, R65, RZ, 0xc0, !PT ;  /* 0x0000004136367212 */ /* 0x000fe400078ec0ff */
[----:B------:R-:W-:Y:S02]  /*d080*/  LOP3.LUT R55, R55, R64, RZ, 0xc0, !PT ;  /* 0x0000004037377212 */ /* 0x000fe400078ec0ff */
[----:B------:R-:W4:Y:S05]  /*d090*/  LDSM.16.MT88.4 R64, [R126+0x7400] ;  /* 0x007400007e40783b */ /* 0x000f2a0000004200 */
[C---:B-1----:R-:W-:Y:S03]  /*d0a0*/  HMMA.16816.F32 R4, R52.reuse, R56, R4 ;  /* 0x000000383404723c */ /* 0x042fe60000001804 */
[----:B---3--:R-:W-:Y:S03]  /*d0b0*/  F2FP.F16.F32.PACK_AB R97, R77, R82 ;  /* 0x000000524d61723e */ /* 0x008fe600000000ff */
[C---:B------:R-:W-:Y:S05]  /*d0c0*/  HMMA.16816.F32 R8, R52.reuse, R58, R8 ;  /* 0x0000003a3408723c */ /* 0x040fea0000001808 */
[----:B------:R-:W-:Y:S01]  /*d0d0*/  LOP3.LUT R56, R69, 0xffff, RZ, 0xc0, !PT ;  /* 0x0000ffff45387812 */ /* 0x000fe200078ec0ff */
[----:B------:R-:W-:Y:S01]  /*d0e0*/  IMAD.WIDE.U32 R120, R81, -0x2daee0ad, RZ ;  /* 0xd2511f5351787825 */ /* 0x000fe200078e00ff */
[----:B------:R-:W1:Y:S02]  /*d0f0*/  LDSM.16.MT88.4 R68, [R124+0x7400] ;  /* 0x007400007c44783b */ /* 0x000e640000004200 */
[----:B------:R-:W-:Y:S02]  /*d100*/  ISETP.LE.U32.AND P3, PT, R56, UR12, PT ;  /* 0x0000000c38007c0c */ /* 0x000fe4000bf63070 */
[----:B------:R-:W-:Y:S01]  /*d110*/  LOP3.LUT R81, R121, UR19, R122, 0x96, !PT ;  /* 0x0000001379517c12 */ /* 0x000fe2000f8e967a */
[C---:B--2---:R-:W-:Y:S03]  /*d120*/  HMMA.16816.F32 R12, R52.reuse, R60, R12 ;  /* 0x0000003c340c723c */ /* 0x044fe6000000180c */
[----:B------:R-:W2:Y:S01]  /*d130*/  LDSM.16.MT88.4 R56, [R126+0x8400] ;  /* 0x008400007e38783b */ /* 0x000ea20000004200 */
[----:B------:R-:W-:Y:S01]  /*d140*/  FADD.FTZ R82, R82, R83 ;  /* 0x0000005352527221 */ /* 0x000fe20000010000 */
[----:B------:R-:W-:Y:S01]  /*d150*/  PRMT R98, R97, 0x7632, R98 ;  /* 0x0000763261627816 */ /* 0x000fe20000000062 */
[C---:B------:R-:W-:Y:S05]  /*d160*/  HMMA.16816.F32 R16, R52.reuse, R62, R16 ;  /* 0x0000003e3410723c */ /* 0x040fea0000001810 */
[----:B------:R-:W-:Y:S01]  /*d170*/  @!P2 HADD2 R142, -R97.H0_H0, -RZ.H0_H0 ;  /* 0xa00000ff618ea230 */ /* 0x000fe20000000900 */
[----:B------:R-:W-:Y:S01]  /*d180*/  LOP3.LUT R60, R81, 0xff, RZ, 0xc0, !PT ;  /* 0x000000ff513c7812 */ /* 0x000fe200078ec0ff */
[----:B------:R-:W-:Y:S01]  /*d190*/  FADD.FTZ R61, R73, R188 ;  /* 0x000000bc493d7221 */ /* 0x000fe20000010000 */
[----:B------:R-:W-:Y:S01]  /*d1a0*/  PRMT R73, R97, 0x5410, R98 ;  /* 0x0000541061497816 */ /* 0x000fe20000000062 */
[C---:B----4-:R-:W-:Y:S03]  /*d1b0*/  HMMA.16816.F32 R20, R52.reuse, R64, R20 ;  /* 0x000000403414723c */ /* 0x050fe60000001814 */
[----:B------:R-:W-:Y:S01]  /*d1c0*/  @!P2 PRMT R97, R142, 0x5410, RZ ;  /* 0x000054108e61a816 */ /* 0x000fe200000000ff */
[----:B------:R-:W-:Y:S01]  /*d1d0*/  @!P0 HADD2 R141, -R98.H0_H0, -RZ.H0_H0 ;  /* 0xa00000ff628d8230 */ /* 0x000fe20000000900 */
[----:B------:R-:W-:Y:S01]  /*d1e0*/  ISETP.LE.U32.AND P2, PT, R60, UR12, PT ;  /* 0x0000000c3c007c0c */ /* 0x000fe2000bf43070 */
[C---:B------:R-:W-:Y:S02]  /*d1f0*/  HMMA.16816.F32 R24, R52.reuse, R66, R24 ;  /* 0x000000423418723c */ /* 0x040fe40000001818 */
[----:B------:R-:W-:Y:S03]  /*d200*/  STG.E.U16 desc[UR22][R114.64+0x40], R97 ;  /* 0x0000406172007986 */ /* 0x000fe6000c101516 */
[----:B------:R-:W-:Y:S01]  /*d210*/  SHF.R.U32.HI R60, RZ, 0x10, R81 ;  /* 0x00000010ff3c7819 */ /* 0x000fe20000011651 */
[----:B------:R-:W-:Y:S01]  /*d220*/  FADD.FTZ R79, R80, R61 ;  /* 0x0000003d504f7221 */ /* 0x000fe20000010000 */
[----:B------:R-:W-:Y:S01]  /*d230*/  @!P0 PRMT R98, R141, 0x5410, RZ ;  /* 0x000054108d628816 */ /* 0x000fe200000000ff */
[----:B------:R-:W-:Y:S03]  /*d240*/  FADD.FTZ R91, R77, R82 ;  /* 0x000000524d5b7221 */ /* 0x000fe60000010000 */
[----:B------:R-:W-:Y:S01]  /*d250*/  LOP3.LUT R60, R60, 0xff, RZ, 0xc0, !PT ;  /* 0x000000ff3c3c7812 */ /* 0x000fe200078ec0ff */
[C---:B-1----:R-:W-:Y:S01]  /*d260*/  HMMA.16816.F32 R28, R52.reuse, R68, R28 ;  /* 0x00000044341c723c */ /* 0x042fe2000000181c */
[----:B------:R-:W-:Y:S02]  /*d270*/  STG.E.U16 desc[UR22][R114.64+0x42], R98 ;  /* 0x0000426272007986 */ /* 0x000fe4000c101516 */
[----:B------:R-:W-:Y:S01]  /*d280*/  ISETP.LE.U32.AND P0, PT, R60, UR12, PT ;  /* 0x0000000c3c007c0c */ /* 0x000fe2000bf03070 */
[----:B------:R-:W-:Y:S01]  /*d290*/  FADD.FTZ R192, R78, R79 ;  /* 0x0000004f4ec07221 */ /* 0x000fe20000010000 */
[----:B------:R-:W1:Y:S01]  /*d2a0*/  LDSM.16.MT88.4 R60, [R124+0x8400] ;  /* 0x008400007c3c783b */ /* 0x000e620000004200 */
[C---:B------:R-:W-:Y:S05]  /*d2b0*/  HMMA.16816.F32 R32, R52.reuse, R70, R32 ;  /* 0x000000463420723c */ /* 0x040fea0000001820 */
[----:B------:R-:W-:Y:S01]  /*d2c0*/  SHF.R.U32.HI R66, RZ, 0x18, R81 ;  /* 0x00000018ff427819 */ /* 0x000fe20000011651 */
[C---:B--2---:R-:W-:Y:S05]  /*d2d0*/  HMMA.16816.F32 R36, R52.reuse, R56, R36 ;  /* 0x000000383424723c */ /* 0x044fea0000001824 */
[C---:B------:R-:W-:Y:S01]  /*d2e0*/  LOP3.LUT R67, R74.reuse, 0xffff, RZ, 0xc0, !PT ;  /* 0x0000ffff4a437812 */ /* 0x040fe200078ec0ff */
[C---:B------:R-:W-:Y:S05]  /*d2f0*/  HMMA.16816.F32 R40, R52.reuse, R58, R40 ;  /* 0x0000003a3428723c */ /* 0x040fea0000001828 */
[----:B------:R-:W-:Y:S01]  /*d300*/  SHF.R.U32.HI R68, RZ, 0x10, R74 ;  /* 0x00000010ff447819 */ /* 0x000fe2000001164a */
[----:B------:R-:W-:Y:S01]  /*d310*/  FADD.FTZ R192, R75, R192 ;  /* 0x000000c04bc07221 */ /* 0x000fe20000010000 */
[----:B------:R-:W-:Y:S01]  /*d320*/  LOP3.LUT R64, R74, 0xff, RZ, 0xc0, !PT ;  /* 0x000000ff4a407812 */ /* 0x000fe200078ec0ff */
[----:B------:R-:W-:Y:S03]  /*d330*/  @!P3 HADD2 R143, -R99.H0_H0, -RZ.H0_H0 ;  /* 0xa00000ff638fb230 */ /* 0x000fe60000000900 */
[----:B------:R-:W-:Y:S01]  /*d340*/  SHF.R.U32.HI R65, RZ, 0x18, R74 ;  /* 0x00000018ff417819 */ /* 0x000fe2000001164a */
[----:B------:R-:W-:Y:S01]  /*d350*/  FADD.FTZ R119, R119, R192 ;  /* 0x000000c077777221 */ /* 0x000fe20000010000 */
[----:B------:R-:W-:Y:S02]  /*d360*/  PRMT R74, R100, 0x5410, R99 ;  /* 0x00005410644a7816 */ /* 0x000fe40000000063 */
[----:B------:R-:W-:Y:S01]  /*d370*/  @!P5 PRMT R100, R144, 0x5410, RZ ;  /* 0x000054109064d816 */ /* 0x000fe200000000ff */
[----:B------:R-:W-:Y:S01]  /*d380*/  FADD.FTZ R116, R116, R119 ;  /* 0x0000007774747221 */ /* 0x000fe20000010000 */
[----:B------:R-:W-:Y:S02]  /*d390*/  ISETP.LE.U32.AND P5, PT, R66, UR12, PT ;  /* 0x0000000c42007c0c */ /* 0x000fe4000bfa3070 */
[----:B------:R-:W-:Y:S01]  /*d3a0*/  SHF.R.U32.HI R67, RZ, 0x8, R67 ;  /* 0x00000008ff437819 */ /* 0x000fe20000011643 */
[----:B------:R-:W-:Y:S01]  /*d3b0*/  STG.E.U16 desc[UR22][R112.64+0x50], R100 ;  /* 0x0000506470007986 */ /* 0x000fe2000c101516 */
[----:B------:R-:W-:Y:S02]  /*d3c0*/  LOP3.LUT R66, R120, 0xff, RZ, 0xc0, !PT ;  /* 0x000000ff78427812 */ /* 0x000fe400078ec0ff */
[----:B------:R-:W-:Y:S02]  /*d3d0*/  LOP3.LUT R68, R68, 0xff, RZ, 0xc0, !PT ;  /* 0x000000ff44447812 */ /* 0x000fe400078ec0ff */
[----:B------:R-:W-:Y:S01]  /*d3e0*/  @!P3 PRMT R99, R143, 0x5410, RZ ;  /* 0x000054108f63b816 */ /* 0x000fe200000000ff */
[C---:B-1----:R-:W-:Y:S03]  /*d3f0*/  HMMA.16816.F32 R44, R52.reuse, R60, R44 ;  /* 0x0000003c342c723c */ /* 0x042fe6000000182c */
[----:B------:R-:W-:Y:S01]  /*d400*/  PRMT R70, R64, 0x5410, R67 ;  /* 0x0000541040467816 */ /* 0x000fe20000000043 */
[----:B------:R-:W-:Y:S01]  /*d410*/  STG.E.U16 desc[UR22][R112.64+0x52], R99 ;  /* 0x0000526370007986 */ /* 0x000fe2000c101516 */
[----:B------:R-:W-:Y:S01]  /*d420*/  PRMT R68, R68, 0x5410, R65 ;  /* 0x0000541044447816 */ /* 0x000fe20000000041 */
[----:B------:R-:W-:Y:S02]  /*d430*/  HMMA.16816.F32 R48, R52, R62, R48 ;  /* 0x0000003e3430723c */ /* 0x000fe40000001830 */
[----:B------:R-:W-:Y:S01]  /*d440*/  LDSM.16.MT88.4 R52, [R126+0x7800] ;  /* 0x007800007e34783b */ /* 0x000fe20000004200 */
[----:B------:R-:W-:Y:S02]  /*d450*/  ISETP.LE.U32.AND P3, PT, R66, UR12, PT ;  /* 0x0000000c42007c0c */ /* 0x000fe4000bf63070 */
[--C-:B------:R-:W-:Y:S02]  /*d460*/  SHF.R.U32.HI R188, RZ, 0x10, R120.reuse ;  /* 0x00000010ffbc7819 */ /* 0x100fe40000011678 */
[----:B------:R-:W-:Y:S03]  /*d470*/  LOP3.LUT R69, R120, 0xffff, RZ, 0xc0, !PT ;  /* 0x0000ffff78457812 */ /* 0x000fe600078ec0ff */
[----:B------:R-:W1:Y:S01]  /*d480*/  LDSM.16.MT88.4 R64, [R126+0x6800] ;  /* 0x006800007e40783b */ /* 0x000e620000004200 */
[----:B------:R-:W-:Y:S02]  /*d490*/  SHF.R.U32.HI R57, RZ, 0x18, R120 ;  /* 0x00000018ff397819 */ /* 0x000fe40000011678 */
[----:B------:R-:W-:Y:S02]  /*d4a0*/  LOP3.LUT R188, R188, 0xff, RZ, 0xc0, !PT ;  /* 0x000000ffbcbc7812 */ /* 0x000fe400078ec0ff */
[----:B------:R-:W-:Y:S02]  /*d4b0*/  SHF.R.U32.HI R69, RZ, 0x8, R69 ;  /* 0x00000008ff457819 */ /* 0x000fe40000011645 */
[----:B------:R-:W-:Y:S02]  /*d4c0*/  LOP3.LUT R190, R120, 0xff, RZ, 0xc0, !PT ;  /* 0x000000ff78be7812 */ /* 0x000fe400078ec0ff */
[----:B------:R-:W-:Y:S02]  /*d4d0*/  PRMT R188, R188, 0x5410, R57 ;  /* 0x00005410bcbc7816 */ /* 0x000fe40000000039 */
[----:B------:R-:W-:Y:S02]  /*d4e0*/  PRMT R190, R190, 0x5410, R69 ;  /* 0x00005410bebe7816 */ /* 0x000fe40000000045 */
[--C-:B------:R-:W-:Y:S02]  /*d4f0*/  HSET2.LE.AND R57, R70, R173.reuse, PT ;  /* 0x000000ad46397233 */ /* 0x100fe40003803000 */
[--C-:B------:R-:W-:Y:S02]  /*d500*/  HSET2.LE.AND R58, R68, R173.reuse, PT ;  /* 0x000000ad443a7233 */ /* 0x100fe40003803000 */
[----:B------:R-:W2:Y:S01]  /*d510*/  LDSM.16.MT88.4 R68, [R124+0x6800] ;  /* 0x006800007c44783b */ /* 0x000ea20000004200 */
[--C-:B------:R-:W-:Y:S02]  /*d520*/  HSET2.LE.AND R59, R186, R173.reuse, PT ;  /* 0x000000adba3b7233 */ /* 0x100fe40003803000 */
[----:B------:R-:W-:Y:S01]  /*d530*/  LOP3.LUT R56, R57, R72, RZ, 0xc0, !PT ;  /* 0x0000004839387212 */ /* 0x000fe200078ec0ff */
[----:B------:R-:W-:Y:S01]  /*d540*/  MUFU.EX2 R186, R107 ;  /* 0x0000006b00ba7308 */ /* 0x000fe20000000800 */
[----:B------:R-:W-:Y:S02]  /*d550*/  LOP3.LUT R57, R58, R73, RZ, 0xc0, !PT ;  /* 0x000000493a397212 */ /* 0x000fe400078ec0ff */
[----:B------:R-:W-:Y:S02]  /*d560*/  LOP3.LUT R58, R59, R74, RZ, 0xc0, !PT ;  /* 0x0000004a3b3a7212 */ /* 0x000fe400078ec0ff */
[--C-:B------:R-:W-:Y:S02]  /*d570*/  HSET2.LE.AND R59, R184, R173.reuse, PT ;  /* 0x000000adb83b7233 */ /* 0x100fe40003803000 */
[----:B------:R-:W-:Y:S03]  /*d580*/  PRMT R60, R102, 0x5410, R101 ;  /* 0x00005410663c7816 */ /* 0x000fe60000000065 */
[----:B------:R-:W-:Y:S01]  /*d590*/  MUFU.EX2 R184, R106 ;  /* 0x0000006a00b87308 */ /* 0x000fe20000000800 */
[----:B------:R-:W-:Y:S02]  /*d5a0*/  LOP3.LUT R123, R121, UR19, R122, 0x96, !PT ;  /* 0x00000013797b7c12 */ /* 0x000fe4000f8e967a */
[----:B------:R-:W-:Y:S02]  /*d5b0*/  LOP3.LUT R59, R59, R60, RZ, 0xc0, !PT ;  /* 0x0000003c3b3b7212 */ /* 0x000fe400078ec0ff */
[----:B------:R-:W-:Y:S02]  /*d5c0*/  SHF.R.U32.HI R60, RZ, 0x10, R120 ;  /* 0x00000010ff3c7819 */ /* 0x000fe40000011678 */
[C---:B------:R-:W-:Y:S03]  /*d5d0*/  LOP3.LUT R61, R123.reuse, 0xffff, RZ, 0xc0, !PT ;  /* 0x0000ffff7b3d7812 */ /* 0x040fe600078ec0ff */
[----:B------:R3:W-:Y:S01]  /*d5e0*/  MUFU.EX2 R122, R104 ;  /* 0x00000068007a7308 */ /* 0x0007e20000000800 */
[----:B------:R-:W-:Y:S01]  /*d5f0*/  LOP3.LUT R60, R60, 0xff, RZ, 0xc0, !PT ;  /* 0x000000ff3c3c7812 */ /* 0x000fe200078ec0ff */
[C---:B-1----:R-:W-:Y:S05]  /*d600*/  HMMA.16816.F32 R4, R56.reuse, R64, R4 ;  /* 0x000000403804723c */ /* 0x042fea0000001804 */
[----:B------:R-:W-:Y:S01]  /*d610*/  SHF.R.U32.HI R61, RZ, 0x8, R61 ;  /* 0x00000008ff3d7819 */ /* 0x000fe2000001163d */
[C---:B------:R-:W-:Y:S05]  /*d620*/  HMMA.16816.F32 R8, R56.reuse, R66, R8 ;  /* 0x000000423808723c */ /* 0x040fea0000001808 */
[----:B------:R-:W-:Y:S02]  /*d630*/  LOP3.LUT R76, R123, 0xff, RZ, 0xc0, !PT ;  /* 0x000000ff7b4c7812 */ /* 0x000fe400078ec0ff */
[----:B------:R-:W-:Y:S02]  /*d640*/  @!P1 PRMT R101, R140, 0x5410, RZ ;  /* 0x000054108c659816 */ /* 0x000fe400000000ff */
[----:B------:R-:W-:Y:S01]  /*d650*/  ISETP.LE.U32.AND P1, PT, R60, UR12, PT ;  /* 0x0000000c3c007c0c */ /* 0x000fe2000bf23070 */
[C---:B--2---:R-:W-:Y:S02]  /*d660*/  HMMA.16816.F32 R12, R56.reuse, R68, R12 ;  /* 0x00000044380c723c */ /* 0x044fe4000000180c */
[----:B------:R-:W-:Y:S01]  /*d670*/  STG.E.U16 desc[UR22][R114.64+0x52], R101 ;  /* 0x0000526572007986 */ /* 0x000fe2000c101516 */
[----:B------:R-:W-:Y:S03]  /*d680*/  PRMT R76, R76, 0x5410, R61 ;  /* 0x000054104c4c7816 */ /* 0x000fe6000000003d */
[----:B------:R-:W1:Y:S01]  /*d690*/  LDSM.16.MT88.4 R60, [R124+0x7800] ;  /* 0x007800007c3c783b */ /* 0x000e620000004200 */
[C---:B------:R-:W-:Y:S04]  /*d6a0*/  HMMA.16816.F32 R16, R56.reuse, R70, R16 ;  /* 0x000000463810723c */ /* 0x040fe80000001810 */
[--C-:B------:R-:W-:Y:S02]  /*d6b0*/  SHF.R.U32.HI R86, RZ, 0x10, R123.reuse ;  /* 0x00000010ff567819 */ /* 0x100fe4000001167b */
[C---:B------:R-:W-:Y:S05]  /*d6c0*/  HMMA.16816.F32 R20, R56.reuse, R52, R20 ;  /* 0x000000343814723c */ /* 0x040fea0000001814 */
[----:B------:R-:W-:Y:S01]  /*d6d0*/  SHF.R.U32.HI R65, RZ, 0x18, R123 ;  /* 0x00000018ff417819 */ /* 0x000fe2000001167b */
[C---:B------:R-:W-:Y:S01]  /*d6e0*/  HMMA.16816.F32 R24, R56.reuse, R54, R24 ;  /* 0x000000363818723c */ /* 0x040fe20000001818 */
[----:B------:R-:W-:Y:S04]  /*d6f0*/  MUFU.EX2 R123, R108 ;  /* 0x0000006c007b7308 */ /* 0x000fe80000000800 */
[----:B------:R-:W-:Y:S02]  /*d700*/  LOP3.LUT R86, R86, 0xff, RZ, 0xc0, !PT ;  /* 0x000000ff56567812 */ /* 0x000fe400078ec0ff */
[----:B------:R-:W-:Y:S04]  /*d710*/  LOP3.LUT R68, R81, 0xffff, RZ, 0xc0, !PT ;  /* 0x0000ffff51447812 */ /* 0x000fe800078ec0ff */
[----:B------:R-:W-:Y:S02]  /*d720*/  PRMT R86, R86, 0x5410, R65 ;  /* 0x0000541056567816 */ /* 0x000fe40000000041 */
[----:B---3--:R-:W-:Y:S01]  /*d730*/  F2FP.F16.F32.PACK_AB R104, R118, R111 ;  /* 0x0000006f7668723e */ /* 0x008fe200000000ff */
[----:B------:R-:W2:Y:S01]  /*d740*/  LDSM.16.MT88.4 R64, [R126+0x8800] ;  /* 0x008800007e40783b */ /* 0x000ea20000004200 */
[----:B------:R-:W-:Y:S01]  /*d750*/  SHF.R.U32.HI R68, RZ, 0x8, R68 ;  /* 0x00000008ff447819 */ /* 0x000fe20000011644 */
[----:B------:R-:W-:Y:S01]  /*d760*/  FADD.FTZ R111, R111, R116 ;  /* 0x000000746f6f7221 */ /* 0x000fe20000010000 */
[----:B------:R-:W-:Y:S01]  /*d770*/  PRMT R103, R104, 0x7632, R103 ;  /* 0x0000763268677816 */ /* 0x000fe20000000067 */
[----:B------:R-:W-:Y:S01]  /*d780*/  @!P2 HADD2 R133, -R104.H0_H0, -RZ.H0_H0 ;  /* 0xa00000ff6885a230 */ /* 0x000fe20000000900 */
[----:B------:R-:W-:Y:S01]  /*d790*/  LOP3.LUT R68, R68, 0xffff, RZ, 0xc0, !PT ;  /* 0x0000ffff44447812 */ /* 0x000fe200078ec0ff */
[----:B------:R-:W-:Y:S01]  /*d7a0*/  FADD.FTZ R118, R118, R111 ;  /* 0x0000006f76767221 */ /* 0x000fe20000010000 */
[----:B------:R-:W-:Y:S02]  /*d7b0*/  PRMT R80, R104, 0x5410, R103 ;  /* 0x0000541068507816 */ /* 0x000fe40000000067 */
[----:B------:R-:W-:Y:S02]  /*d7c0*/  @!P2 PRMT R104, R133, 0x5410, RZ ;  /* 0x000054108568a816 */ /* 0x000fe400000000ff */
[----:B------:R-:W-:Y:S01]  /*d7d0*/  ISETP.LE.U32.AND P2, PT, R68, UR12, PT ;  /* 0x0000000c44007c0c */ /* 0x000fe2000bf43070 */
[C---:B-1----:R-:W-:Y:S01]  /*d7e0*/  HMMA.16816.F32 R28, R56.reuse, R60, R28 ;  /* 0x0000003c381c723c */ /* 0x042fe2000000181c */
[----:B------:R-:W1:Y:S02]  /*d7f0*/  LDSM.16.MT88.4 R68, [R124+0x8800] ;  /* 0x008800007c44783b */ /* 0x000e640000004200 */
[----:B------:R-:W-:Y:S02]  /*d800*/  LOP3.LUT R72, R120, 0xffff, RZ, 0xc0, !PT ;  /* 0x0000ffff78487812 */ /* 0x000fe400078ec0ff */
[----:B------:R-:W-:Y:S01]  /*d810*/  @!P6 PRMT R102, R138, 0x5410, RZ ;  /* 0x000054108a66e816 */ /* 0x000fe200000000ff */
[C---:B------:R-:W-:Y:S01]  /*d820*/  HMMA.16816.F32 R32, R56.reuse, R62, R32 ;  /* 0x0000003e3820723c */ /* 0x040fe20000001820 */
[----:B------:R-:W3:Y:S03]  /*d830*/  MUFU.EX2 R121, R109 ;  /* 0x0000006d00797308 */ /* 0x000ee60000000800 */
[----:B------:R-:W-:Y:S01]  /*d840*/  STG.E.U16 desc[UR22][R114.64+0x50], R102 ;  /* 0x0000506672007986 */ /* 0x000fe2000c101516 */
[----:B------:R-:W-:Y:S01]  /*d850*/  SHF.R.U32.HI R72, RZ, 0x8, R72 ;  /* 0x00000008ff487819 */ /* 0x000fe20000011648 */
[----:B------:R-:W-:Y:S01]  /*d860*/  @!P2 HADD2 R130, -R103.H0_H0, -RZ.H0_H0 ;  /* 0xa00000ff6782a230 */ /* 0x000fe20000000900 */
[--C-:B------:R-:W-:Y:S01]  /*d870*/  HSET2.LE.AND R53, R76, R173.reuse, PT ;  /* 0x000000ad4c357233 */ /* 0x100fe20003803000 */
[----:B------:R-:W-:Y:S03]  /*d880*/  STG.E.U16 desc[UR22][R112.64+0x60], R104 ;  /* 0x0000606870007986 */ /* 0x000fe6000c101516 */
[----:B------:R-:W-:Y:S01]  /*d890*/  LOP3.LUT R72, R72, 0xffff, RZ, 0xc0, !PT ;  /* 0x0000ffff48487812 */ /* 0x000fe200078ec0ff */
[----:B------:R-:W-:Y:S01]  /*d8a0*/  LDSM.16.MT88.4 R76, [R124+0x6c00] ;  /* 0x006c00007c4c783b */ /* 0x000fe20000004200 */
[----:B------:R-:W-:Y:S02]  /*d8b0*/  LOP3.LUT R84, R53, R80, RZ, 0xc0, !PT ;  /* 0x0000005035547212 */ /* 0x000fe400078ec0ff */
[----:B------:R-:W-:Y:S02]  /*d8c0*/  ISETP.LE.U32.AND P6, PT, R72, UR12, PT ;  /* 0x0000000c48007c0c */ /* 0x000fe4000bfc3070 */
[----:B------:R-:W-:Y:S02]  /*d8d0*/  @!P2 PRMT R103, R130, 0x5410, RZ ;  /* 0x000054108267a816 */ /* 0x000fe400000000ff */
[----:B---3--:R-:W-:Y:S01]  /*d8e0*/  F2FP.F16.F32.PACK_AB R106, R122, R121 ;  /* 0x000000797a6a723e */ /* 0x008fe200000000ff */
[----:B------:R-:W3:Y:S01]  /*d8f0*/  LDSM.16.MT88.4 R72, [R126+0x6c00] ;  /* 0x006c00007e48783b */ /* 0x000ee20000004200 */
[C---:B--2---:R-:W-:Y:S03]  /*d900*/  HMMA.16816.F32 R36, R56.reuse, R64, R36 ;  /* 0x000000403824723c */ /* 0x044fe60000001824 */
[----:B------:R-:W-:Y:S01]  /*d910*/  PRMT R105, R106, 0x7632, R105 ;  /* 0x000076326a697816 */ /* 0x000fe20000000069 */
[----:B------:R-:W-:Y:S01]  /*d920*/  @!P0 HADD2 R132, -R106.H0_H0, -RZ.H0_H0 ;  /* 0xa00000ff6a848230 */ /* 0x000fe20000000900 */
[----:B------:R-:W-:Y:S01]  /*d930*/  F2FP.F16.F32.PACK_AB R108, R184, R123 ;  /* 0x0000007bb86c723e */ /* 0x000fe200000000ff */
[C---:B------:R-:W-:Y:S01]  /*d940*/  HMMA.16816.F32 R40, R56.reuse, R66, R40 ;  /* 0x000000423828723c */ /* 0x040fe20000001828 */
[----:B------:R-:W2:Y:S04]  /*d950*/  LDSM.16.MT88.4 R80, [R126+0x7c00] ;  /* 0x007c00007e50783b */ /* 0x000ea80000004200 */
[----:B------:R-:W-:Y:S01]  /*d960*/  F2FP.F16.F32.PACK_AB R110, R186, R185 ;  /* 0x000000b9ba6e723e */ /* 0x000fe200000000ff */
[----:B------:R-:W-:Y:S01]  /*d970*/  @!P5 HADD2 R131, -R105.H0_H0, -RZ.H0_H0 ;  /* 0xa00000ff6983d230 */ /* 0x000fe20000000900 */
[--C-:B------:R-:W-:Y:S01]  /*d980*/  HSET2.LE.AND R85, R86, R173.reuse, PT ;  /* 0x000000ad56557233 */ /* 0x100fe20003803000 */
[C---:B-1----:R-:W-:Y:S01]  /*d990*/  HMMA.16816.F32 R44, R56.reuse, R68, R44 ;  /* 0x00000044382c723c */ /* 0x042fe2000000182c */
[----:B------:R-:W-:Y:S02]  /*d9a0*/  STG.E.U16 desc[UR22][R112.64+0x62], R103 ;  /* 0x0000626770007986 */ /* 0x000fe4000c101516 */
[----:B------:R-:W-:Y:S01]  /*d9b0*/  PRMT R52, R106, 0x5410, R105 ;  /* 0x000054106a347816 */ /* 0x000fe20000000069 */
[----:B------:R-:W-:Y:S01]  /*d9c0*/  @!P3 HADD2 R137, -R108.H0_H0, -RZ.H0_H0 ;  /* 0xa00000ff6c89b230 */ /* 0x000fe20000000900 */
[----:B------:R-:W-:Y:S01]  /*d9d0*/  PRMT R107, R108, 0x7632, R107 ;  /* 0x000076326c6b7816 */ /* 0x000fe2000000006b */
[----:B------:R-:W-:Y:S05]  /*d9e0*/  HMMA.16816.F32 R48, R56, R70, R48 ;  /* 0x000000463830723c */ /* 0x000fea0000001830 */
[----:B------:R-:W-:Y:S01]  /*d9f0*/  PRMT R109, R110, 0x7632, R109 ;  /* 0x000076326e6d7816 */ /* 0x000fe2000000006d */
[----:B------:R-:W-:Y:S01]  /*da00*/  @!P6 HADD2 R136, -R107.H0_H0, -RZ.H0_H0 ;  /* 0xa00000ff6b88e230 */ /* 0x000fe20000000900 */
[----:B------:R-:W-:Y:S01]  /*da10*/  LOP3.LUT R85, R85, R52, RZ, 0xc0, !PT ;  /* 0x0000003455557212 */ /* 0x000fe200078ec0ff */
[----:B------:R-:W-:Y:S03]  /*da20*/  @!P1 HADD2 R135, -R110.H0_H0, -RZ.H0_H0 ;  /* 0xa00000ff6e879230 */ /* 0x000fe60000000900 */
[--C-:B------:R-:W-:Y:S01]  /*da30*/  HSET2.LE.AND R87, R188, R173.reuse, PT ;  /* 0x000000adbc577233 */ /* 0x100fe20003803000 */
[----:B------:R-:W-:Y:S01]  /*da40*/  FADD.FTZ R188, R90, R91 ;  /* 0x0000005b5abc7221 */ /* 0x000fe20000010000 */
[----:B------:R-:W-:Y:S01]  /*da50*/  HSET2.LE.AND R86, R190, R173, PT ;  /* 0x000000adbe567233 */ /* 0x000fe20003803000 */
[----:B------:R-:W1:Y:S01]  /*da60*/  LDSM.16.MT88.4 R88, [R124+0x7c00] ;  /* 0x007c00007c58783b */ /* 0x000e620000004200 */
[----:B------:R-:W-:Y:S01]  /*da70*/  PRMT R53, R108, 0x5410, R107 ;  /* 0x000054106c357816 */ /* 0x000fe2000000006b */
[----:B------:R-:W-:Y:S01]  /*da80*/  FADD.FTZ R188, R117, R188 ;  /* 0x000000bc75bc7221 */ /* 0x000fe20000010000 */
[----:B------:R-:W-:Y:S01]  /*da90*/  PRMT R52, R110, 0x5410, R109 ;  /* 0x000054106e347816 */ /* 0x000fe2000000006d */
[----:B------:R-:W-:Y:S01]  /*daa0*/  FADD.FTZ R123, R123, R118 ;  /* 0x000000767b7b7221 */ /* 0x000fe20000010000 */
[----:B------:R-:W-:Y:S01]  /*dab0*/  LOP3.LUT R86, R86, R53, RZ, 0xc0, !PT ;  /* 0x0000003556567212 */ /* 0x000fe200078ec0ff */
[----:B------:R-:W-:Y:S01]  /*dac0*/  FADD.FTZ R121, R121, R188 ;  /* 0x000000bc79797221 */ /* 0x000fe20000010000 */
[----:B------:R-:W-:Y:S02]  /*dad0*/  LOP3.LUT R87, R87, R52, RZ, 0xc0, !PT ;  /* 0x0000003457577212 */ /* 0x000fe400078ec0ff */
[----:B------:R-:W-:Y:S01]  /*dae0*/  @!P0 PRMT R106, R132, 0x5410, RZ ;  /* 0x00005410846a8816 */ /* 0x000fe200000000ff */
[----:B------:R-:W-:Y:S01]  /*daf0*/  FADD.FTZ R122, R122, R121 ;  /* 0x000000797a7a7221 */ /* 0x000fe20000010000 */
[----:B------:R-:W-:Y:S02]  /*db00*/  @!P5 PRMT R105, R131, 0x5410, RZ ;  /* 0x000054108369d816 */ /* 0x000fe400000000ff */
[----:B------:R-:W-:Y:S01]  /*db10*/  @!P3 PRMT R108, R137, 0x5410, RZ ;  /* 0x00005410896cb816 */ /* 0x000fe200000000ff */
[C---:B---3--:R-:W-:Y:S01]  /*db20*/  HMMA.16816.F32 R52, R84.reuse, R72, R4 ;  /* 0x000000485434723c */ /* 0x048fe20000001804 */
[----:B------:R-:W3:Y:S04]  /*db30*/  LDSM.16.MT88.4 R4, [R126+0x8c00] ;  /* 0x008c00007e04783b */ /* 0x000ee80000004200 */
[----:B------:R-:W-:Y:S01]  /*db40*/  @!P6 PRMT R107, R136, 0x5410, RZ ;  /* 0x00005410886be816 */ /* 0x000fe200000000ff */
[C---:B------:R-:W-:Y:S03]  /*db50*/  HMMA.16816.F32 R56, R84.reuse, R74, R8 ;  /* 0x0000004a5438723c */ /* 0x040fe60000001808 */
[----:B------:R-:W4:Y:S02]  /*db60*/  LDSM.16.MT88.4 R8, [R124+0x8c00] ;  /* 0x008c00007c08783b */ /* 0x000f240000004200 */
[----:B------:R-:W-:Y:S01]  /*db70*/  @!P1 PRMT R110, R135, 0x5410, RZ ;  /* 0x00005410876e9816 */ /* 0x000fe200000000ff */
[C---:B------:R-:W-:Y:S01]  /*db80*/  HMMA.16816.F32 R60, R84.reuse, R76, R12 ;  /* 0x0000004c543c723c */ /* 0x040fe2000000180c */
[----:B------:R-:W-:Y:S01]  /*db90*/  ISETP.LT.AND P1, PT, RZ, UR15, PT ;  /* 0x0000000fff007c0c */ /* 0x000fe2000bf21270 */
[----:B------:R-:W-:Y:S03]  /*dba0*/  UIADD3 UR15, UR15, -0x1, URZ ;  /* 0xffffffff0f0f7890 */ /* 0x000fe6000fffe03f */
[----:B------:R3:W-:Y:S01]  /*dbb0*/  STG.E.U16 desc[UR22][R114.64+0x60], R106 ;  /* 0x0000606a72007986 */ /* 0x0007e2000c101516 */
[C---:B------:R-:W-:Y:S03]  /*dbc0*/  HMMA.16816.F32 R64, R84.reuse, R78, R16 ;  /* 0x0000004e5440723c */ /* 0x040fe60000001810 */
[----:B------:R3:W-:Y:S02]  /*dbd0*/  STG.E.U16 desc[UR22][R114.64+0x62], R105 ;  /* 0x0000626972007986 */ /* 0x0007e4000c101516 */
[----:B------:R-:W-:Y:S01]  /*dbe0*/  SHF.R.U32.HI R120, RZ, 0x18, R120 ;  /* 0x00000018ff787819 */ /* 0x000fe20000011678 */
[C---:B--2---:R-:W-:Y:S01]  /*dbf0*/  HMMA.16816.F32 R68, R84.reuse, R80, R20 ;  /* 0x000000505444723c */ /* 0x044fe20000001814 */
[----:B------:R2:W-:Y:S02]  /*dc00*/  STG.E.U16 desc[UR22][R112.64+0x70], R108 ;  /* 0x0000706c70007986 */ /* 0x0005e4000c101516 */
[----:B------:R-:W-:Y:S02]  /*dc10*/  ISETP.LE.U32.AND P2, PT, R120, UR12, PT ;  /* 0x0000000c78007c0c */ /* 0x000fe4000bf43070 */
[----:B------:R2:W-:Y:S01]  /*dc20*/  STG.E.U16 desc[UR22][R112.64+0x72], R107 ;  /* 0x0000726b70007986 */ /* 0x0005e2000c101516 */
[C---:B------:R-:W-:Y:S03]  /*dc30*/  HMMA.16816.F32 R72, R84.reuse, R82, R24 ;  /* 0x000000525448723c */ /* 0x040fe60000001818 */
[----:B------:R2:W-:Y:S02]  /*dc40*/  STG.E.U16 desc[UR22][R114.64+0x70], R110 ;  /* 0x0000706e72007986 */ /* 0x0005e4000c101516 */
[----:B------:R-:W-:Y:S01]  /*dc50*/  FADD.FTZ R3, R185, R122 ;  /* 0x0000007ab9037221 */ /* 0x000fe20000010000 */
[C---:B-1----:R-:W-:Y:S05]  /*dc60*/  HMMA.16816.F32 R76, R84.reuse, R88, R28 ;  /* 0x00000058544c723c */ /* 0x042fea000000181c */
[----:B------:R-:W-:Y:S01]  /*dc70*/  @!P2 HADD2 R134, -R109.H0_H0, -RZ.H0_H0 ;  /* 0xa00000ff6d86a230 */ /* 0x000fe20000000900 */
[C---:B------:R-:W-:Y:S05]  /*dc80*/  HMMA.16816.F32 R80, R84.reuse, R90, R32 ;  /* 0x0000005a5450723c */ /* 0x040fea0000001820 */
[----:B------:R-:W-:Y:S01]  /*dc90*/  @!P2 PRMT R109, R134, 0x5410, RZ ;  /* 0x00005410866da816 */ /* 0x000fe200000000ff */
[C---:B---3--:R-:W-:Y:S04]  /*dca0*/  HMMA.16816.F32 R36, R84.reuse, R4, R36 ;  /* 0x000000045424723c */ /* 0x048fe80000001824 */
[----:B------:R2:W-:Y:S01]  /*dcb0*/  STG.E.U16 desc[UR22][R114.64+0x72], R109 ;  /* 0x0000726d72007986 */ /* 0x0005e2000c101516 */
[----:B------:R-:W-:Y:S01]  /*dcc0*/  FADD.FTZ R185, R184, R123 ;  /* 0x0000007bb8b97221 */ /* 0x000fe20000010000 */
[C---:B------:R-:W-:Y:S05]  /*dcd0*/  HMMA.16816.F32 R40, R84.reuse, R6, R40 ;  /* 0x000000065428723c */ /* 0x040fea0000001828 */
[----:B------:R-:W-:Y:S01]  /*dce0*/  FADD.FTZ R184, R186, R3 ;  /* 0x00000003bab87221 */ /* 0x000fe20000010000 */
[C---:B----4-:R-:W-:Y:S05]  /*dcf0*/  HMMA.16816.F32 R44, R84.reuse, R8, R44 ;  /* 0x00000008542c723c */ /* 0x050fea000000182c */
[----:B------:R-:W-:Y:S01]  /*dd00*/  IMAD.MOV.U32 R3, RZ, RZ, R0 ;  /* 0x000000ffff037224 */ /* 0x000fe200078e0000 */
[----:B------:R-:W-:Y:S07]  /*dd10*/  HMMA.16816.F32 R48, R84, R10, R48 ;  /* 0x0000000a5430723c */ /* 0x000fee0000001830 */
[----:B------:R-:W-:Y:S01]  /*dd20*/  IADD3 R84, P0, R112, -0x80, RZ ;  /* 0xffffff8070547810 */ /* 0x000fe20007f1e0ff */
[----:B------:R-:W-:Y:S03]  /*dd30*/  IMAD.MOV.U32 R85, RZ, RZ, R2 ;  /* 0x000000ffff557224 */ /* 0x000fe600078e0002 */
[----:B------:R-:W-:Y:S01]  /*dd40*/  IADD3.X R87, R113, -0x1, RZ, P0, !PT ;  /* 0xffffffff71577810 */ /* 0x000fe200007fe4ff */
[----:B------:R-:W-:Y:S01]  /*dd50*/  @!UPT UIADD3 URZ, URZ, URZ, URZ ;  /* 0x0000003f3f3ff290 */ /* 0x000fe2000fffe03f */
[----:B------:R-:W-:Y:S11]  /*dd60*/  @P1 BRA `(.L_x_1081) ;  /* 0xffffffc8005c1947 */ /* 0x000ff6000383ffff */
.L_x_1080:
[----:B------:R-:W1:Y:S01]  /*dd70*/  SHFL.BFLY PT, R4, R185, 0x2, 0x1f ;  /* 0x0c401f00b9047f89 */ /* 0x000e6200000e0000 */
[----:B------:R-:W-:Y:S01]  /*dd80*/  MOV R10, 0x3f800000 ;  /* 0x3f800000000a7802 */ /* 0x000fe20000000f00 */
[----:B------:R-:W-:Y:S01]  /*dd90*/  ULDC UR4, c[0x0][0x38c] ;  /* 0x0000e30000047ab9 */ /* 0x000fe20000000800 */
[----:B------:R-:W-:Y:S01]  /*dda0*/  MOV R9, 0x3f800000 ;  /* 0x3f80000000097802 */ /* 0x000fe20000000f00 */
[----:B------:R-:W4:Y:S01]  /*ddb0*/  SHFL.BFLY PT, R3, R184, 0x2, 0x1f ;  /* 0x0c401f00b8037f89 */ /* 0x000f2200000e0000 */
[----:B------:R-:W5:Y:S01]  /*ddc0*/  S2UR UR7, SR_CgaCtaId ;  /* 0x00000000000779c3 */ /* 0x000f620000008800 */
[----:B------:R-:W-:Y:S01]  /*ddd0*/  UISETP.NE.AND UP0, UPT, UR13, -0x1, UPT ;  /* 0xffffffff0d00788c */ /* 0x000fe2000bf05270 */
[----:B------:R-:W2:Y:S01]  /*dde0*/  S2R R5, SR_TID.X ;  /* 0x0000000000057919 */ /* 0x000ea20000002100 */
[----:B------:R-:W-:-:S04]  /*ddf0*/  UMOV UR6, 0x400 ;  /* 0x0000040000067882 */ /* 0x000fc80000000000 */
[----:B------:R-:W-:Y:S01]  /*de00*/  PLOP3.LUT P0, PT, PT, PT, UP0, 0x80, 0x0 ;  /* 0x000000000000781c */ /* 0x000fe20003f0f008 */
[----:B-1----:R-:W-:Y:S01]  /*de10*/  FADD.FTZ R4, R4, R185 ;  /* 0x000000b904047221 */ /* 0x002fe20000010000 */
[----:B----4-:R-:W-:-:S04]  /*de20*/  FADD.FTZ R3, R3, R184 ;  /* 0x000000b803037221 */ /* 0x010fc80000010000 */
[----:B------:R-:W1:Y:S01]  /*de30*/  SHFL.BFLY PT, R7, R4, 0x1, 0x1f ;  /* 0x0c201f0004077f89 */ /* 0x000e6200000e0000 */
[----:B-----5:R-:W-:-:S03]  /*de40*/  ULEA UR7, UR7, UR6, 0x18 ;  /* 0x0000000607077291 */ /* 0x020fc6000f8ec03f */
[----:B------:R-:W4:Y:S01]  /*de50*/  SHFL.BFLY PT, R6, R3, 0x1, 0x1f ;  /* 0x0c201f0003067f89 */ /* 0x000f2200000e0000 */
[----:B--2---:R-:W-:Y:S01]  /*de60*/  SHF.R.S32.HI R8, RZ, 0x1f, R5 ;  /* 0x0000001fff087819 */ /* 0x004fe20000011405 */
[----:B-1----:R-:W-:-:S03]  /*de70*/  FADD.FTZ R7, R4, R7 ;  /* 0x0000000704077221 */ /* 0x002fc60000010000 */
[CC--:B------:R-:W-:Y:S01]  /*de80*/  LEA.HI R4, R8.reuse, R5.reuse, RZ, 0x2 ;  /* 0x0000000508047211 */ /* 0x0c0fe200078f10ff */
[----:B----4-:R-:W-:Y:S01]  /*de90*/  FADD.FTZ R6, R3, R6 ;  /* 0x0000000603067221 */ /* 0x010fe20000010000 */
[----:B------:R-:W-:Y:S02]  /*dea0*/  FSETP.NE.FTZ.AND P5, PT, R7, RZ, PT ;  /* 0x000000ff0700720b */ /* 0x000fe40003fb5000 */
[-C--:B------:R-:W-:Y:S02]  /*deb0*/  LEA.HI R3, R8, R5.reuse, RZ, 0x5 ;  /* 0x0000000508037211 */ /* 0x080fe400078f28ff */
[----:B---3--:R-:W-:Y:S02]  /*dec0*/  LOP3.LUT R12, R4, 0xfffffffc, RZ, 0xc0, !PT ;  /* 0xfffffffc040c7812 */ /* 0x008fe400078ec0ff */
[----:B------:R-:W-:Y:S02]  /*ded0*/  SHF.R.S32.HI R8, RZ, 0x5, R3 ;  /* 0x00000005ff087819 */ /* 0x000fe40000011403 */
[----:B------:R-:W-:-:S02]  /*dee0*/  IADD3 R11, -R12, R5, RZ ;  /* 0x000000050c0b7210 */ /* 0x000fc40007ffe1ff */
[----:B------:R-:W-:Y:S02]  /*def0*/  FSETP.NE.FTZ.AND P4, PT, R6, RZ, PT ;  /* 0x000000ff0600720b */ /* 0x000fe40003f95000 */
[----:B------:R-:W-:Y:S01]  /*df00*/  LEA R8, R8, R11, 0x8 ;  /* 0x0000000b08087211 */ /* 0x000fe200078e40ff */
[----:B------:R-:W1:Y:S10]  /*df10*/  @P5 MUFU.RCP R10, R7 ;  /* 0x00000007000a5308 */ /* 0x000e740000001000 */
        /* <DEDUP_REMOVED lines=28> */
[----:B------:R-:W-:Y:S01]  /*e0e0*/  @UP0 ULDC.64 UR4, c[0x0][0x298] ;  /* 0x0000a60000040ab9 */ /* 0x000fe20000000a00 */
[----:B------:R-:W-:Y:S01]  /*e0f0*/  F2FP.F16.F32.PACK_AB R52, R53, R52 ;  /* 0x000000343534723e */ /* 0x000fe200000000ff */
[----:B------:R-:W-:Y:S01]  /*e100*/  @UP0 UIMAD.WIDE.U32 UR8, UR13, UR4, URZ ;  /* 0x000000040d0802a5 */ /* 0x000fe2000f8e003f */
        /* <DEDUP_REMOVED lines=9> */
[----:B------:R-:W-:Y:S01]  /*e1a0*/  @UP0 UIMAD UR6, UR13, UR5, UR9 ;  /* 0x000000050d0602a4 */ /* 0x000fe2000f8e0209 */
[C---:B------:R-:W-:Y:S01]  /*e1b0*/  FMUL.FTZ R66, R9.reuse, R66 ;  /* 0x0000004209427220 */ /* 0x040fe20000410000 */
[----:B------:R-:W-:Y:S01]  /*e1c0*/  @UP0 UMOV UR4, UR8 ;  /* 0x0000000800040c82 */ /* 0x000fe20008000000 */
        /* <DEDUP_REMOVED lines=32> */
[----:B------:R-:W-:Y:S01]  /*e3d0*/  F2FP.F16.F32.PACK_AB R62, R63, R62 ;  /* 0x0000003e3f3e723e */ /* 0x000fe200000000ff */
[----:B------:R-:W-:Y:S06]  /*e3e0*/  @P0 BRA `(.L_x_1084) ;  /* 0x0000000000200947 */ /* 0x000fec0003800000 */
[----:B------:R-:W1:Y:S01]  /*e3f0*/  S2UR UR7, SR_CTAID.Y ;  /* 0x00000000000779c3 */ /* 0x000e620000002600 */
[----:B------:R-:W-:Y:S01]  /*e400*/  ULDC.64 UR4, c[0x0][0x290] ;  /* 0x0000a40000047ab9 */ /* 0x000fe20000000a00 */
[----:B-1----:R-:W-:Y:S02]  /*e410*/  USHF.R.S32.HI UR6, URZ, 0x1f, UR7 ;  /* 0x0000001f3f067899 */ /* 0x002fe40008011407 */
[----:B------:R-:W-:Y:S02]  /*e420*/  UIMAD.WIDE.U32 UR8, UR7, UR4, URZ ;  /* 0x00000004070872a5 */ /* 0x000fe4000f8e003f */
[----:B------:R-:W-:-:S04]  /*e430*/  UIMAD UR6, UR6, UR4, URZ ;  /* 0x00000004060672a4 */ /* 0x000fc8000f8e023f */
[----:B------:R-:W-:Y:S01]  /*e440*/  UIMAD UR6, UR7, UR5, UR6 ;  /* 0x00000005070672a4 */ /* 0x000fe2000f8e0206 */
[----:B------:R-:W-:-:S03]  /*e450*/  UMOV UR4, UR8 ;  /* 0x0000000800047c82 */ /* 0x000fc60008000000 */
[----:B------:R-:W-:-:S12]  /*e460*/  UIADD3 UR6, UR9, UR6, URZ ;  /* 0x0000000609067290 */ /* 0x000fd8000fffe03f */
.L_x_1084:
        /* <DEDUP_REMOVED lines=16> */
[----:B------:R-:W1:Y:S01]  /*e570*/  S2UR UR5, SR_CTAID.Y ;  /* 0x00000000000579c3 */ /* 0x000e620000002600 */
[----:B------:R-:W-:Y:S01]  /*e580*/  ULDC UR7, c[0x0][0x2c4] ;  /* 0x0000b10000077ab9 */ /* 0x000fe20000000800 */
[----:B------:R-:W-:Y:S01]  /*e590*/  PLOP3.LUT P6, PT, PT, PT, PT, 0x80, 0x0 ;  /* 0x000000000000781c */ /* 0x000fe20003fcf070 */
[----:B-1----:R-:W-:-:S04]  /*e5a0*/  UIMAD UR5, UR5, UR7, URZ ;  /* 0x00000007050572a4 */ /* 0x002fc8000f8e023f */
[----:B------:R-:W-:-:S04]  /*e5b0*/  USEL UR13, UR5, UR13, !UP0 ;  /* 0x0000000d050d7287 */ /* 0x000fc8000c000000 */
[----:B------:R-:W-:Y:S02]  /*e5c0*/  USHF.R.S32.HI UR5, URZ, 0x1f, UR13 ;  /* 0x0000001f3f057899 */ /* 0x000fe4000801140d */
[----:B------:R-:W-:-:S04]  /*e5d0*/  IMAD.U32 R14, RZ, RZ, UR13 ;  /* 0x0000000dff0e7e24 */ /* 0x000fc8000f8e00ff */
[----:B------:R-:W-:-:S07]  /*e5e0*/  MOV R15, UR5 ;  /* 0x00000005000f7c02 */ /* 0x000fce0008000f00 */
.L_x_1085:
[----:B------:R-:W-:Y:S01]  /*e5f0*/  ISETP.NE.U32.AND P3, PT, R8, 0x1, PT ;  /* 0x000000010800780c */ /* 0x000fe20003f65070 */
[----:B------:R-:W-:Y:S01]  /*e600*/  IMAD.MOV.U32 R8, RZ, RZ, 0x20 ;  /* 0x00000020ff087424 */ /* 0x000fe200078e00ff */
[----:B------:R-:W-:Y:S01]  /*e610*/  ISETP.NE.AND P0, PT, RZ, UR8, PT ;  /* 0x00000008ff007c0c */ /* 0x000fe2000bf05270 */
[----:B------:R-:W-:Y:S01]  /*e620*/  VIADD R13, R11, 0xfffffff0 ;  /* 0xfffffff00b0d7836 */ /* 0x000fe20000000000 */
[----:B------:R-:W-:Y:S01]  /*e630*/  LOP3.LUT P2, RZ, R12, 0x2, RZ, 0xc0, !PT ;  /* 0x000000020cff7812 */ /* 0x000fe2000784c0ff */
[----:B------:R-:W-:Y:S01]  /*e640*/  STS [R11], R52 ;  /* 0x000000340b007388 */ /* 0x000fe20000000800 */
[----:B------:R-:W-:Y:S01]  /*e650*/  F2FP.F16.F32.PACK_AB R80, R81, R80 ;  /* 0x000000505150723e */ /* 0x000fe200000000ff */
[----:B------:R-:W1:Y:S01]  /*e660*/  S2UR UR5, SR_CTAID.X ;  /* 0x00000000000579c3 */ /* 0x000e620000002500 */
[----:B------:R-:W-:Y:S01]  /*e670*/  SEL R8, R8, 0xffffffe0, !P2 ;  /* 0xffffffe008087807 */ /* 0x000fe20005000000 */
[----:B------:R-:W-:Y:S01]  /*e680*/  STS [R11+0x200], R54 ;  /* 0x000200360b007388 */ /* 0x000fe20000000800 */
[----:B------:R-:W-:Y:S01]  /*e690*/  F2FP.F16.F32.PACK_AB R82, R83, R82 ;  /* 0x000000525352723e */ /* 0x000fe200000000ff */
[----:B------:R-:W2:Y:S01]  /*e6a0*/  @P5 MUFU.LG2 R7, R7 ;  /* 0x0000000700075308 */ /* 0x000ea20000000c00 */
[----:B------:R-:W-:Y:S01]  /*e6b0*/  F2FP.F16.F32.PACK_AB R36, R37, R36 ;  /* 0x000000242524723e */ /* 0x000fe200000000ff */
[----:B------:R-:W-:Y:S01]  /*e6c0*/  @P3 VIADD R13, R11, 0x10 ;  /* 0x000000100b0d3836 */ /* 0x000fe20000000000 */
[----:B------:R-:W-:Y:S01]  /*e6d0*/  F2FP.F16.F32.PACK_AB R38, R39, R38 ;  /* 0x000000262726723e */ /* 0x000fe200000000ff */
[----:B------:R-:W3:Y:S01]  /*e6e0*/  @!P0 LDC R12, c[0x0][0x2c4] ;  /* 0x0000b100ff0c8b82 */ /* 0x000ee20000000800 */
[----:B------:R-:W-:Y:S01]  /*e6f0*/  IMAD.IADD R17, R11, 0x1, R8 ;  /* 0x000000010b117824 */ /* 0x000fe200078e0208 */
[----:B------:R-:W-:Y:S01]  /*e700*/  F2FP.F16.F32.PACK_AB R40, R41, R40 ;  /* 0x000000282928723e */ /* 0x000fe200000000ff */
[----:B------:R-:W-:Y:S01]  /*e710*/  IMAD.IADD R19, R8, 0x1, R13 ;  /* 0x0000000108137824 */ /* 0x000fe200078e020d */
[----:B------:R-:W-:Y:S01]  /*e720*/  STS [R13], R56 ;  /* 0x000000380d007388 */ /* 0x000fe20000000800 */
[----:B------:R-:W-:Y:S01]  /*e730*/  F2FP.F16.F32.PACK_AB R42, R43, R42 ;  /* 0x0000002a2b2a723e */ /* 0x000fe200000000ff */
[----:B------:R-:W4:Y:S01]  /*e740*/  @P4 MUFU.LG2 R6, R6 ;  /* 0x0000000600064308 */ /* 0x000f220000000c00 */
[----:B------:R-:W-:Y:S01]  /*e750*/  F2FP.F16.F32.PACK_AB R44, R45, R44 ;  /* 0x0000002c2d2c723e */ /* 0x000fe200000000ff */
[----:B------:R-:W-:Y:S01]  /*e760*/  STS [R13+0x200], R58 ;  /* 0x0002003a0d007388 */ /* 0x000fe20000000800 */
[----:B------:R-:W-:Y:S01]  /*e770*/  F2FP.F16.F32.PACK_AB R46, R47, R46 ;  /* 0x0000002e2f2e723e */ /* 0x000fe200000000ff */
[----:B------:R-:W5:Y:S01]  /*e780*/  @!P0 LDC R29, c[0x0][0x270] ;  /* 0x00009c00ff1d8b82 */ /* 0x000f620000000800 */
[----:B------:R-:W-:Y:S01]  /*e790*/  F2FP.F16.F32.PACK_AB R48, R49, R48 ;  /* 0x000000303130723e */ /* 0x000fe200000000ff */
[----:B------:R-:W-:Y:S01]  /*e7a0*/  STS [R17], R60 ;  /* 0x0000003c11007388 */ /* 0x000fe20000000800 */
[----:B------:R-:W-:Y:S01]  /*e7b0*/  F2FP.F16.F32.PACK_AB R50, R9, R50 ;  /* 0x000000320932723e */ /* 0x000fe200000000ff */
[----:B--2---:R-:W-:Y:S01]  /*e7c0*/  @P5 FMUL.FTZ R7, R7, 0.69314718246459960938 ;  /* 0x3f31721807075820 */ /* 0x004fe20000410000 */
[----:B------:R-:W-:Y:S01]  /*e7d0*/  PLOP3.LUT P2, PT, PT, PT, PT, 0x8, 0x0 ;  /* 0x000000000000781c */ /* 0x000fe20003f4e170 */
[----:B------:R-:W-:Y:S01]  /*e7e0*/  STS [R17+0x200], R62 ;  /* 0x0002003e11007388 */ /* 0x000fe20000000800 */
[----:B------:R-:W-:Y:S01]  /*e7f0*/  @!P0 PLOP3.LUT P2, PT, P1, PT, PT, 0x80, 0x0 ;  /* 0x000000000000881c */ /* 0x000fe20000f4f070 */
[----:B------:R-:W2:Y:S01]  /*e800*/  @P0 LDC.64 R8, c[0x0][0x2c0] ;  /* 0x0000b000ff080b82 */ /* 0x000ea20000000a00 */
[----:B------:R-:W-:Y:S01]  /*e810*/  BSSY B0, `(.L_x_1086) ;  /* 0x0000045000007945 */ /* 0x000fe20003800000 */
[----:B------:R-:W-:Y:S04]  /*e820*/  STS [R19], R64 ;  /* 0x0000004013007388 */ /* 0x000fe80000000800 */
[----:B------:R-:W-:Y:S02]  /*e830*/  STS [R19+0x200], R66 ;  /* 0x0002004213007388 */ /* 0x000fe40000000800 */
[----:B------:R-:W1:Y:S02]  /*e840*/  @P0 LDC R28, c[0x0][0x2c0] ;  /* 0x0000b000ff1c0b82 */ /* 0x000e640000000800 */
[----:B------:R-:W-:Y:S04]  /*e850*/  STS [R11+0x1000], R68 ;  /* 0x001000440b007388 */ /* 0x000fe80000000800 */
[----:B------:R-:W-:Y:S02]  /*e860*/  STS [R11+0x1200], R70 ;  /* 0x001200460b007388 */ /* 0x000fe40000000800 */
[----:B---3--:R-:W5:Y:S02]  /*e870*/  @P2 LDC R12, c[0x0][0x2e4] ;  /* 0x0000b900ff0c2b82 */ /* 0x008f640000000800 */
[----:B------:R-:W-:Y:S04]  /*e880*/  STS [R13+0x1000], R72 ;  /* 0x001000480d007388 */ /* 0x000fe80000000800 */
[----:B------:R-:W-:Y:S04]  /*e890*/  STS [R13+0x1200], R74 ;  /* 0x0012004a0d007388 */ /* 0x000fe80000000800 */
[----:B------:R-:W-:Y:S04]  /*e8a0*/  STS [R17+0x1000], R76 ;  /* 0x0010004c11007388 */ /* 0x000fe80000000800 */
[----:B------:R-:W-:Y:S01]  /*e8b0*/  STS [R17+0x1200], R78 ;  /* 0x0012004e11007388 */ /* 0x000fe20000000800 */
[----:B------:R-:W-:-:S03]  /*e8c0*/  @!P0 IMAD.MOV.U32 R28, RZ, RZ, 0x1 ;  /* 0x00000001ff1c8424 */ /* 0x000fc600078e00ff */
[----:B------:R-:W-:Y:S04]  /*e8d0*/  STS [R19+0x1000], R80 ;  /* 0x0010005013007388 */ /* 0x000fe80000000800 */
[----:B------:R-:W-:Y:S04]  /*e8e0*/  STS [R19+0x1200], R82 ;  /* 0x0012005213007388 */ /* 0x000fe80000000800 */
        /* <DEDUP_REMOVED lines=8> */
[----:B---3--:R-:W-:-:S02]  /*e970*/  @P0 IMAD.MOV.U32 R11, RZ, RZ, 0x1 ;  /* 0x00000001ff0b0424 */ /* 0x008fc400078e00ff */
[----:B-----5:R-:W-:Y:S01]  /*e980*/  @!P0 IMAD R11, R12, R29, RZ ;  /* 0x0000001d0c0b8224 */ /* 0x020fe200078e02ff */
[----:B------:R-:W-:Y:S01]  /*e990*/  BAR.SYNC.DEFER_BLOCKING 0x0 ;  /* 0x0000000000007b1d */ /* 0x000fe20000010000 */
[----:B--2---:R-:W-:Y:S01]  /*e9a0*/  @P0 IMAD R29, R9, R8, RZ ;  /* 0x00000008091d0224 */ /* 0x004fe200078e02ff */
[----:B------:R-:W-:Y:S01]  /*e9b0*/  LOP3.LUT R8, R3, 0xffffffe0, RZ, 0xc0, !PT ;  /* 0xffffffe003087812 */ /* 0x000fe200078ec0ff */
[----:B------:R-:W-:-:S05]  /*e9c0*/  @!P0 IMAD.MOV.U32 R29, RZ, RZ, R12 ;  /* 0x000000ffff1d8224 */ /* 0x000fca00078e000c */
[----:B----4-:R-:W2:Y:S01]  /*e9d0*/  @P5 LDC R13, c[0x0][0x2e8] ;  /* 0x0000ba00ff0d5b82 */ /* 0x010ea20000000800 */
[----:B------:R-:W-:Y:S01]  /*e9e0*/  IMAD.IADD R8, R5, 0x1, -R8 ;  /* 0x0000000105087824 */ /* 0x000fe200078e0a08 */
[----:B------:R-:W3:Y:S01]  /*e9f0*/  S2R R16, SR_CTAID.Y ;  /* 0x0000000000107919 */ /* 0x000ee20000002600 */
[----:B------:R-:W-:Y:S01]  /*ea00*/  IMAD.MOV.U32 R5, RZ, RZ, 0x7f800000 ;  /* 0x7f800000ff057424 */ /* 0x000fe200078e00ff */
[----:B------:R-:W4:Y:S02]  /*ea10*/  S2R R18, SR_CTAID.Z ;  /* 0x0000000000127919 */ /* 0x000f240000002700 */
[----:B------:R-:W-:Y:S02]  /*ea20*/  LOP3.LUT P2, RZ, R8, 0x3, RZ, 0xc0, !PT ;  /* 0x0000000308ff7812 */ /* 0x000fe4000784c0ff */
[----:B------:R-:W5:Y:S01]  /*ea30*/  @P4 LDC R9, c[0x0][0x2e8] ;  /* 0x0000ba00ff094b82 */ /* 0x000f620000000800 */
[----:B-1----:R-:W-:Y:S01]  /*ea40*/  @P4 FMUL.FTZ R17, R6, 0.69314718246459960938 ;  /* 0x3f31721806114820 */ /* 0x002fe20000410000 */
[----:B------:R-:W-:Y:S01]  /*ea50*/  IMAD.MOV.U32 R8, RZ, RZ, 0x7f800000 ;  /* 0x7f800000ff087424 */ /* 0x000fe200078e00ff */
[----:B------:R1:W1:Y:S04]  /*ea60*/  LDS.128 R24, [R162+0x800] ;  /* 0x00080000a2187984 */ /* 0x0002680000000c00 */
[----:B------:R1:W1:Y:S01]  /*ea70*/  LDS.128 R20, [R162+0x1800] ;  /* 0x00180000a2147984 */ /* 0x0002620000000c00 */
[----:B--2---:R-:W-:Y:S01]  /*ea80*/  @P5 FFMA.FTZ R5, R2, R13, R7 ;  /* 0x0000000d02055223 */ /* 0x004fe20000010007 */
[----:B-----5:R-:W-:Y:S01]  /*ea90*/  @P4 FFMA.FTZ R8, R0, R9, R17 ;  /* 0x0000000900084223 */ /* 0x020fe20000010011 */
[----:B---3--:R-:W-:-:S05]  /*eaa0*/  IMAD R11, R16, R11, RZ ;  /* 0x0000000b100b7224 */ /* 0x008fca00078e02ff */
[----:B------:R-:W-:Y:S01]  /*eab0*/  SEL R3, R11, RZ, !P6 ;  /* 0x000000ff0b037207 */ /* 0x000fe20007000000 */
[----:B------:R-:W-:-:S04]  /*eac0*/  IMAD R11, R28, UR5, RZ ;  /* 0x000000051c0b7c24 */ /* 0x000fc8000f8e02ff */
[----:B------:R-:W-:Y:S02]  /*ead0*/  IMAD.SHL.U32 R11, R11, 0x40, RZ ;  /* 0x000000400b0b7824 */ /* 0x000fe400078e00ff */
[----:B----4-:R-:W-:-:S03]  /*eae0*/  IMAD R29, R18, R29, R3 ;  /* 0x0000001d121d7224 */ /* 0x010fc600078e0203 */
[----:B------:R-:W-:Y:S02]  /*eaf0*/  SHF.R.S32.HI R3, RZ, 0x1f, R11 ;  /* 0x0000001fff037819 */ /* 0x000fe4000001140b */
[--C-:B------:R-:W-:Y:S02]  /*eb00*/  IADD3 R11, P1, P0, R11, R14, R29.reuse ;  /* 0x0000000e0b0b7210 */ /* 0x100fe4000783e01d */
[----:B------:R-:W-:-:S04]  /*eb10*/  SHF.R.S32.HI R14, RZ, 0x1f, R29 ;  /* 0x0000001fff0e7819 */ /* 0x000fc8000001141d */
[----:B------:R-:W-:Y:S01]  /*eb20*/  IADD3.X R14, R3, R15, R14, P1, P0 ;  /* 0x0000000f030e7210 */ /* 0x000fe20000fe040e */
[----:B-1----:R-:W-:Y:S06]  /*eb30*/  @P2 BRA `(.L_x_1087) ;  /* 0x0000000000482947 */ /* 0x002fec0003800000 */
        /* <DEDUP_REMOVED lines=18> */
.L_x_1087:
[----:B------:R-:W-:Y:S05]  /*ec60*/  BSYNC B0 ;  /* 0x0000000000007941 */ /* 0x000fea0003800000 */
.L_x_1086:
[----:B-1----:R-:W-:Y:S01]  /*ec70*/  SHF.R.S32.HI R2, RZ, 0x1f, R18 ;  /* 0x0000001fff027819 */ /* 0x002fe20000011412 */
[----:B------:R-:W-:Y:S01]  /*ec80*/  UIMAD UR14, UR5, -0x40, UR14 ;  /* 0xffffffc0050e78a4 */ /* 0x000fe2000f8e020e */
[----:B------:R-:W-:Y:S01]  /*ec90*/  SHF.R.S32.HI R0, RZ, 0x1f, R170 ;  /* 0x0000001fff007819 */ /* 0x000fe200000114aa */
[----:B------:R1:W2:Y:S01]  /*eca0*/  LDS.128 R12, [R162] ;  /* 0x00000000a20c7984 */ /* 0x0002a20000000c00 */
[----:B------:R-:W-:Y:S01]  /*ecb0*/  IADD3 R6, P0, R170, UR4, RZ ;  /* 0x00000004aa067c10 */ /* 0x000fe2000ff1e0ff */
[----:B------:R-:W-:Y:S01]  /*ecc0*/  ULDC.64 UR4, c[0x0][0x2a0] ;  /* 0x0000a80000047ab9 */ /* 0x000fe20000000a00 */
[----:B------:R-:W-:Y:S01]  /*ecd0*/  LEA.HI.SX32 R4, R4, 0x20, 0x1e ;  /* 0x0000002004047811 */ /* 0x000fe200078ff2ff */
[----:B------:R-:W-:Y:S01]  /*ece0*/  IMAD R3, R2, UR4, RZ ;  /* 0x0000000402037c24 */ /* 0x000fe2000f8e02ff */
[----:B------:R-:W-:Y:S01]  /*ecf0*/  IADD3.X R7, R0, UR6, RZ, P0, !PT ;  /* 0x0000000600077c10 */ /* 0x000fe200087fe4ff */
[----:B------:R-:W-:Y:S01]  /*ed00*/  BSSY B0, `(.L_x_1088) ;  /* 0x0000019000007945 */ /* 0x000fe20003800000 */
[----:B------:R-:W-:Y:S01]  /*ed10*/  ISETP.GE.AND P0, PT, R10, UR14, PT ;  /* 0x0000000e0a007c0c */ /* 0x000fe2000bf06270 */
[----:B------:R-:W-:Y:S01]  /*ed20*/  IMAD R0, R18, UR5, R3 ;  /* 0x0000000512007c24 */ /* 0x000fe2000f8e0203 */
[----:B------:R-:W-:Y:S01]  /*ed30*/  ISETP.GE.AND P1, PT, R4, UR14, PT ;  /* 0x0000000e04007c0c */ /* 0x000fe2000bf26270 */
[----:B------:R-:W-:Y:S01]  /*ed40*/  IMAD.WIDE.U32 R18, R18, UR4, R6 ;  /* 0x0000000412127c25 */ /* 0x000fe2000f8e0006 */
[----:B------:R1:W3:Y:S03]  /*ed50*/  LDS.128 R8, [R162+0x1000] ;  /* 0x00100000a2087984 */ /* 0x0002e60000000c00 */
[----:B------:R-:W-:Y:S01]  /*ed60*/  IMAD.IADD R17, R19, 0x1, R0 ;  /* 0x0000000113117824 */ /* 0x000fe200078e0200 */
[----:B------:R1:W4:Y:S05]  /*ed70*/  LDS.128 R4, [R162+0x2000] ;  /* 0x00200000a2047984 */ /* 0x00032a0000000c00 */
        /* <DEDUP_REMOVED lines=17> */
.L_x_1089:
[----:B------:R-:W-:Y:S05]  /*ee90*/  BSYNC B0 ;  /* 0x0000000000007941 */ /* 0x000fea0003800000 */
.L_x_1088:
        /* <DEDUP_REMOVED lines=23> */
.L_x_1057:
[----:B------:R-:W-:Y:S01]  /*f010*/  UISETP.NE.AND UP2, UPT, UR13, -0x1, UPT ;  /* 0xffffffff0d00788c */ /* 0x000fe2000bf45270 */
[----:B------:R-:W1:Y:S01]  /*f020*/  S2R R11, SR_CTAID.X ;  /* 0x00000000000b7919 */ /* 0x000e620000002500 */
[----:B------:R-:W-:Y:S01]  /*f030*/  ULDC.U8 UR7, c[0x0][0x3d8] ;  /* 0x0000f60000077ab9 */ /* 0x000fe20000000000 */
[----:B------:R-:W-:Y:S01]  /*f040*/  ULDC.U8 UR10, c[0x0][0x3d9] ;  /* 0x0000f640000a7ab9 */ /* 0x000fe20000000000 */
[----:B------:R-:W-:Y:S01]  /*f050*/  UISETP.NE.AND UP3, UPT, UR7, URZ, UPT ;  /* 0x0000003f0700728c */ /* 0x000fe2000bf65270 */
[----:B------:R-:W-:Y:S01]  /*f060*/  LEA.HI R12, R14, R85, RZ, 0x2 ;  /* 0x000000550e0c7211 */ /* 0x000fe200078f10ff */
[----:B------:R-:W-:Y:S02]  /*f070*/  UISETP.NE.AND UP1, UPT, UR10, URZ, UPT ;  /* 0x0000003f0a00728c */ /* 0x000fe4000bf25270 */
[----:B------:R-:W-:Y:S01]  /*f080*/  UISETP.EQ.AND UP3, UPT, UR10, URZ, UP3 ;  /* 0x0000003f0a00728c */ /* 0x000fe20009f62270 */
[----:B------:R-:W-:Y:S01]  /*f090*/  LOP3.LUT R0, R12, 0xfffffffc, RZ, 0xc0, !PT ;  /* 0xfffffffc0c007812 */ /* 0x000fe200078ec0ff */
[----:B------:R-:W-:Y:S01]  /*f0a0*/  UIADD3 UR14, -UR21, UR14, URZ ;  /* 0x0000000e150e7290 */ /* 0x000fe2000fffe13f */
[----:B------:R-:W-:Y:S01]  /*f0b0*/  @UP2 ULDC.64 UR4, c[0x0][0x298] ;  /* 0x0000a60000042ab9 */ /* 0x000fe20000000a00 */
[----:B------:R-:W-:Y:S01]  /*f0c0*/  UISETP.NE.OR UP0, UPT, UR13, -0x1, !UP3 ;  /* 0xffffffff0d00788c */ /* 0x000fe2000df05670 */
[----:B------:R-:W-:Y:S01]  /*f0d0*/  PLOP3.LUT P0, PT, PT, PT, UP1, 0x80, 0x0 ;  /* 0x000000000000781c */ /* 0x000fe20003f0f018 */
[----:B------:R-:W-:Y:S01]  /*f0e0*/  @UP2 UIMAD.WIDE.U32 UR8, UR13, UR4, URZ ;  /* 0x000000040d0822a5 */ /* 0x000fe2000f8e003f */
[----:B------:R-:W-:-:S02]  /*f0f0*/  IMAD.IADD R85, R85, 0x1, -R0 ;  /* 0x0000000155557824 */ /* 0x000fc400078e0a00 */
[----:B------:R-:W-:Y:S01]  /*f100*/  @UP1 ULDC UR12, c[0x0][0x2c0] ;  /* 0x0000b000000c1ab9 */ /* 0x000fe20000000800 */
[----:B------:R-:W-:Y:S01]  /*f110*/  @UP1 UMOV UR11, 0x1 ;  /* 0x00000001000b1882 */ /* 0x000fe20000000000 */
[----:B------:R-:W-:Y:S01]  /*f120*/  @UP2 UIMAD UR6, UR13, UR5, UR9 ;  /* 0x000000050d0622a4 */ /* 0x000fe2000f8e0209 */
[----:B------:R-:W-:Y:S01]  /*f130*/  IMAD.SHL.U32 R4, R85, 0x8, RZ ;  /* 0x0000000855047824 */ /* 0x000fe200078e00ff */
[----:B------:R-:W-:Y:S01]  /*f140*/  @!UP2 USHF.R.S32.HI UR9, URZ, 0x1f, UR20 ;  /* 0x0000001f3f09a899 */ /* 0x000fe20008011414 */
[----:B------:R-:W-:Y:S01]  /*f150*/  @!UP2 ULDC.64 UR4, c[0x0][0x290] ;  /* 0x0000a4000004aab9 */ /* 0x000fe20000000a00 */
[----:B------:R-:W-:Y:S02]  /*f160*/  @!UP3 UMOV UR24, URZ ;  /* 0x0000003f0018bc82 */ /* 0x000fe40008000000 */
[----:B------:R-:W-:Y:S02]  /*f170*/  @!UP2 UIMAD UR9, UR9, UR4, URZ ;  /* 0x000000040909a2a4 */ /* 0x000fe4000f8e023f */
[----:B------:R-:W-:-:S02]  /*f180*/  @!UP2 UIMAD.WIDE.U32 UR16, UR20, UR4, URZ ;  /* 0x000000041410a2a5 */ /* 0x000fc4000f8e003f */
[----:B------:R-:W-:Y:S01]  /*f190*/  @!UP2 UIMAD UR9, UR20, UR5, UR9 ;  /* 0x000000051409a2a4 */ /* 0x000fe2000f8e0209 */
[----:B------:R-:W-:Y:S02]  /*f1a0*/  @!UP3 UMOV UR25, URZ ;  /* 0x0000003f0019bc82 */ /* 0x000fe40008000000 */
[----:B------:R-:W-:Y:S01]  /*f1b0*/  @UP1 ULDC.64 UR4, c[0x0][0x2c0] ;  /* 0x0000b00000041ab9 */ /* 0x000fe20000000a00 */
[----:B------:R-:W-:Y:S02]  /*f1c0*/  @!UP2 UIADD3 UR6, UR17, UR9, URZ ;  /* 0x000000091106a290 */ /* 0x000fe4000fffe03f */
[----:B------:R-:W-:Y:S01]  /*f1d0*/  @UP1 UIMAD UR10, UR5, UR4, URZ ;  /* 0x00000004050a12a4 */ /* 0x000fe2000f8e023f */
[----:B------:R-:W-:Y:S02]  /*f1e0*/  @!UP2 UMOV UR8, UR16 ;  /* 0x000000100008ac82 */ /* 0x000fe40008000000 */
[----:B------:R-:W-:Y:S02]  /*f1f0*/  @UP3 ULDC UR4, c[0x0][0x2c4] ;  /* 0x0000b10000043ab9 */ /* 0x000fe40000000800 */
[----:B------:R-:W-:-:S04]  /*f200*/  @!UP0 UIMAD UR13, UR20, UR4, URZ ;  /* 0x00000004140d82a4 */ /* 0x000fc8000f8e023f */
[----:B------:R-:W-:-:S03]  /*f210*/  @UP3 USHF.R.S32.HI UR4, URZ, 0x1f, UR13 ;  /* 0x0000001f3f043899 */ /* 0x000fc6000801140d */
[----:B------:R-:W-:-:S04]  /*f220*/  @UP3 UMOV UR24, UR13 ;  /* 0x0000000d00183c82 */ /* 0x000fc80008000000 */
[----:B------:R-:W-:Y:S01]  /*f230*/  @UP3 UMOV UR25, UR4 ;  /* 0x0000000400193c82 */ /* 0x000fe20008000000 */
[----:B-1----:R-:W-:Y:S05]  /*f240*/  @P0 BRA `(.L_x_1090) ;  /* 0x0000000000180947 */ /* 0x002fea0003800000 */
[----:B------:R-:W-:Y:S01]  /*f250*/  UISETP.NE.AND UP0, UPT, UR7, URZ, UPT ;  /* 0x0000003f0700728c */ /* 0x000fe2000bf05270 */
[----:B------:R-:W-:Y:S01]  /*f260*/  ULDC UR10, c[0x0][0x2c4] ;  /* 0x0000b100000a7ab9 */ /* 0x000fe20000000800 */
[----:B------:R-:W-:Y:S01]  /*f270*/  ULDC UR11, c[0x0][0x270] ;  /* 0x00009c00000b7ab9 */ /* 0x000fe20000000800 */
[----:B------:R-:W-:-:S08]  /*f280*/  UMOV UR12, 0x1 ;  /* 0x00000001000c7882 */ /* 0x000fd00000000000 */
[----:B------:R-:W-:Y:S02]  /*f290*/  @UP0 ULDC UR10, c[0x0][0x2e4] ;  /* 0x0000b900000a0ab9 */ /* 0x000fe40000000800 */
[----:B------:R-:W-:-:S12]  /*f2a0*/  UIMAD UR11, UR10, UR11, URZ ;  /* 0x0000000b0a0b72a4 */ /* 0x000fd8000f8e023f */
.L_x_1090:
[C---:B------:R-:W-:Y:S01]  /*f2b0*/  IADD3 R2, P0, R4.reuse, UR8, RZ ;  /* 0x0000000804027c10 */ /* 0x040fe2000ff1e0ff */
[----:B------:R-:W-:Y:S01]  /*f2c0*/  UIMAD UR11, UR20, UR11, URZ ;  /* 0x0000000b140b72a4 */ /* 0x000fe2000f8e023f */
[----:B------:R-:W-:Y:S01]  /*f2d0*/  SHF.R.S32.HI R12, RZ, 0x2, R12 ;  /* 0x00000002ff0c7819 */ /* 0x000fe2000001140c */
[----:B------:R-:W-:Y:S01]  /*f2e0*/  USHF.R.S32.HI UR7, URZ, 0x1f, UR18 ;  /* 0x0000001f3f077899 */ /* 0x000fe20008011412 */
[----:B------:R-:W-:Y:S01]  /*f2f0*/  LEA.HI.X.SX32 R3, R4, UR6, 0x1, P0 ;  /* 0x0000000604037c11 */ /* 0x000fe200080f0eff */
[----:B------:R-:W-:Y:S01]  /*f300*/  ULDC.64 UR4, c[0x0][0x2a0] ;  /* 0x0000a80000047ab9 */ /* 0x000fe20000000a00 */
[----:B------:R-:W-:Y:S01]  /*f310*/  ISETP.GE.AND P0, PT, R12, UR14, PT ;  /* 0x0000000e0c007c0c */ /* 0x000fe2000bf06270 */
[----:B------:R-:W-:Y:S01]  /*f320*/  USEL UR11, UR11, URZ, !UP3 ;  /* 0x0000003f0b0b7287 */ /* 0x000fe2000d800000 */
[----:B------:R-:W-:Y:S01]  /*f330*/  IMAD.U32 R6, RZ, RZ, UR4 ;  /* 0x00000004ff067e24 */ /* 0x000fe2000f8e00ff */
[----:B------:R-:W-:Y:S01]  /*f340*/  UIMAD UR7, UR7, UR4, URZ ;  /* 0x00000004070772a4 */ /* 0x000fe2000f8e023f */
[----:B------:R-:W-:Y:S01]  /*f350*/  ISETP.NE.AND P5, PT, R85, RZ, PT ;  /* 0x000000ff5500720c */ /* 0x000fe20003fa5270 */
[----:B------:R-:W-:Y:S01]  /*f360*/  UIMAD UR6, UR21, UR12, URZ ;  /* 0x0000000c150672a4 */ /* 0x000fe2000f8e023f */
[----:B------:R-:W-:Y:S01]  /*f370*/  IMAD.WIDE.U32 R6, R6, UR18, R2 ;  /* 0x0000001206067c25 */ /* 0x000fe2000f8e0002 */
[----:B------:R-:W-:Y:S01]  /*f380*/  UIMAD UR11, UR18, UR10, UR11 ;  /* 0x0000000a120b72a4 */ /* 0x000fe2000f8e020b */
[--C-:B------:R-:W-:Y:S01]  /*f390*/  SHF.R.S32.HI R13, RZ, 0x1f, R12.reuse ;  /* 0x0000001fff0d7819 */ /* 0x100fe2000001140c */
[----:B------:R-:W-:Y:S01]  /*f3a0*/  UIMAD UR5, UR18, UR5, UR7 ;  /* 0x00000005120572a4 */ /* 0x000fe2000f8e0207 */
[C---:B------:R-:W-:Y:S01]  /*f3b0*/  VIADD R0, R12.reuse, 0x20 ;  /* 0x000000200c007836 */ /* 0x040fe20000000000 */
[----:B------:R-:W-:Y:S01]  /*f3c0*/  USHF.R.S32.HI UR4, URZ, 0x1f, UR6 ;  /* 0x0000001f3f047899 */ /* 0x000fe20008011406 */
[----:B------:R-:W-:Y:S01]  /*f3d0*/  BSSY B0, `(.L_x_1091) ;  /* 0x000001c000007945 */ /* 0x000fe20003800000 */
[----:B------:R-:W-:Y:S01]  /*f3e0*/  USHF.R.S32.HI UR7, URZ, 0x1f, UR11 ;  /* 0x0000001f3f077899 */ /* 0x000fe2000801140b */
[----:B------:R-:W-:Y:S01]  /*f3f0*/  ISETP.GE.OR P6, PT, R12, UR14, P5 ;  /* 0x0000000e0c007c0c */ /* 0x000fe2000afc6670 */
[----:B------:R-:W-:Y:S01]  /*f400*/  UIADD3 UR6, UP1, UP0, UR6, UR24, UR11 ;  /* 0x0000001806067290 */ /* 0x000fe2000f83e00b */
[----:B------:R-:W-:Y:S01]  /*f410*/  VIADD R9, R7, UR5 ;  /* 0x0000000507097c36 */ /* 0x000fe20008000000 */
[C---:B------:R-:W-:Y:S01]  /*f420*/  ISETP.GE.AND P4, PT, R0.reuse, UR14, PT ;  /* 0x0000000e00007c0c */ /* 0x040fe2000bf86270 */
[----:B------:R-:W-:Y:S01]  /*f430*/  IMAD.WIDE R10, R11, 0x40, R12 ;  /* 0x000000400b0a7825 */ /* 0x000fe200078e020c */
[----:B------:R-:W-:Y:S01]  /*f440*/  UIADD3.X UR24, UR4, UR25, UR7, UP1, UP0 ;  /* 0x0000001904187290 */ /* 0x000fe20008fe0407 */
[----:B------:R-:W-:-:S02]  /*f450*/  ISETP.GE.OR P5, PT, R0, UR14, P5 ;  /* 0x0000000e00007c0c */ /* 0x000fc4000afa6670 */
[C---:B------:R-:W-:Y:S02]  /*f460*/  VIADD R3, R4.reuse, 0x20 ;  /* 0x0000002004037836 */ /* 0x040fe40000000000 */
[----:B------:R-:W-:Y:S01]  /*f470*/  VIADD R2, R4, 0x40 ;  /* 0x0000004004027836 */ /* 0x000fe20000000000 */
[----:B------:R-:W-:Y:S08]  /*f480*/  @P0 BRA `(.L_x_1092) ;  /* 0x0000000000400947 */ /* 0x000ff00003800000 */
        /* <DEDUP_REMOVED lines=16> */
.L_x_1092:
[----:B------:R-:W-:Y:S05]  /*f590*/  BSYNC B0 ;  /* 0x0000000000007941 */ /* 0x000fea0003800000 */
.L_x_1091:
        /* <DEDUP_REMOVED lines=20> */
.L_x_1094:
[----:B------:R-:W-:Y:S05]  /*f6e0*/  BSYNC B0 ;  /* 0x0000000000007941 */ /* 0x000fea0003800000 */
.L_x_1093:
        /* <DEDUP_REMOVED lines=10> */
.L_x_1096:
[----:B------:R-:W-:Y:S05]  /*f790*/  BSYNC B0 ;  /* 0x0000000000007941 */ /* 0x000fea0003800000 */
.L_x_1095:
        /* <DEDUP_REMOVED lines=10> */
.L_x_1097:
        /* <DEDUP_REMOVED lines=12> */
.L_x_1167:


//--------------------- .text._ZN5flash16flash_fwd_kernelI23Flash_fwd_kernel_traitsILi96ELi64ELi64ELi4ELb0ELb0EN7cutlass6half_tE19Flash_kernel_traitsILi96ELi64ELi64ELi4ES3_EELb0ELb1ELb0ELb1ELb0ELb0ELb1ELb0EEEvNS_16Flash_fwd_paramsE --------------------------
	.section	.text._ZN5flash16flash_fwd_kernelI23Flash_fwd_kernel_traitsILi96ELi64ELi64ELi4ELb0ELb0EN7cutlass6half_tE19Flash_kernel_traitsILi96ELi64ELi64ELi4ES3_EELb0ELb1ELb0ELb1ELb0ELb0ELb1ELb0EEEvNS_16Flash_fwd_paramsE,"ax",@progbits
	.align	128
        .global         _ZN5flash16flash_fwd_kernelI23Flash_fwd_kernel_traitsILi96ELi64ELi64ELi4ELb0ELb0EN7cutlass6half_tE19Flash_kernel_traitsILi96ELi64ELi64ELi4ES3_EELb0ELb1ELb0ELb1ELb0ELb0ELb1ELb0EEEvNS_16Flash_fwd_paramsE
        .type           _ZN5flash16flash_fwd_kernelI23Flash_fwd_kernel_traitsILi96ELi64ELi64ELi4ELb0ELb0EN7cutlass6half_tE19Flash_kernel_traitsILi96ELi64ELi64ELi4ES3_EELb0ELb1ELb0ELb1ELb0ELb0ELb1ELb0EEEvNS_16Flash_fwd_paramsE,@function
        .size           _ZN5flash16flash_fwd_kernelI23Flash_fwd_kernel_traitsILi96ELi64ELi64ELi4ELb0ELb0EN7cutlass6half_tE19Flash_kernel_traitsILi96ELi64ELi64ELi4ES3_EELb0ELb1ELb0ELb1ELb0ELb0ELb1ELb0EEEvNS_16Flash_fwd_paramsE,(.L_x_1168 - _ZN5flash16flash_fwd_kernelI23Flash_fwd_kernel_traitsILi96ELi64ELi64ELi4ELb0ELb0EN7cutlass6half_tE19Flash_kernel_traitsILi96ELi64ELi64ELi4ES3_EELb0ELb1ELb0ELb1ELb0ELb0ELb1ELb0EEEvNS_16Flash_fwd_paramsE)
        .other          _ZN5flash16flash_fwd_kernelI23Flash_fwd_kernel_traitsILi96ELi64ELi64ELi4ELb0ELb0EN7cutlass6half_tE19Flash_kernel_traitsILi96ELi64ELi64ELi4ES3_EELb0ELb1ELb0ELb1ELb0ELb0ELb1ELb0EEEvNS_16Flash_fwd_paramsE,@"STO_CUDA_ENTRY STV_DEFAULT"
_ZN5flash16flash_fwd_kernelI23Flash_fwd_kernel_traitsILi96ELi64ELi64ELi4ELb0ELb0EN7cutlass6half_tE19Flash_kernel_traitsILi96ELi64ELi64ELi4ES3_EELb0ELb1ELb0ELb1ELb0ELb0ELb1ELb0EEEvNS_16Flash_fwd_paramsE:
.text._ZN5flash16flash_fwd_kernelI23Flash_fwd_kernel_traitsILi96ELi64ELi64ELi4ELb0ELb0EN7cutlass6half_tE19Flash_kernel_traitsILi96ELi64ELi64ELi4ES3_EELb0ELb1ELb0ELb1ELb0ELb0ELb1ELb0EEEvNS_16Flash_fwd_paramsE:
        /* <DEDUP_REMOVED lines=38> */
.L_x_1098:
[----:B------:R-:W1:Y:S02]  /*0260*/  LDC R5, c[0x0][0x2c8] ;  /* 0x0000b200ff057b82 */ /* 0x000e640000000800 */
.L_x_1099:
        /* <DEDUP_REMOVED lines=13> */
[----:B-----5:R-:W-:-:S03]  /*0340*/  @P1 IMAD.IADD R84, R7, 0x1, -R6 ;  /* 0x0000000107541824 */ /* 0x020fc600078e0a06 */
[----:B------:R-:W-:Y:S02]  /*0350*/  @!P1 ISETP.NE.AND.EX P0, PT, R3, RZ, PT, P0 ;  /* 0x000000ff0300920c */ /* 0x000fe40003f05300 */
[----:B------:R-:W-:Y:S02]  /*0360*/  IADD3 R3, -R133, 0x7f, R90 ;  /* 0x0000007f85037810 */ /* 0x000fe40007ffe15a */
[----:B------:R-:W-:-:S04]  /*0370*/  @!P1 SEL R0, R0, RZ, P0 ;  /* 0x000000ff00009207 */ /* 0x000fc80000000000 */
[----:B-1----:R-:W-:Y:S02]  /*0380*/  @!P1 IADD3 R84, R0, R5, -R6 ;  /* 0x0000000500549210 */ /* 0x002fe40007ffe806 */
[----:B------:R-:W1:Y:S03]  /*0390*/  S2R R0, SR_TID.X ;  /* 0x0000000000007919 */ /* 0x000e660000002100 */
        /* <DEDUP_REMOVED lines=10> */
[----:B-1----:R-:W-:Y:S05]  /*0440*/  @!P0 BRA `(.L_x_1100) ;  /* 0x000000a800148947 */ /* 0x002fea0003800000 */
[----:B------:R-:W1:Y:S01]  /*0450*/  LDC R7, c[0x0][0x278] ;  /* 0x00009e00ff077b82 */ /* 0x000e620000000800 */
[----:B------:R-:W-:Y:S01]  /*0460*/  SHF.R.S32.HI R25, RZ, 0x1f, R0 ;  /* 0x0000001fff197819 */ /* 0x000fe20000011400 */
[----:B------:R-:W-:Y:S01]  /*0470*/  IMAD.IADD R13, R133, 0x1, -R90 ;  /* 0x00000001850d7824 */ /* 0x000fe200078e0a5a */
[----:B------:R-:W-:Y:S02]  /*0480*/  ISETP.NE.AND P5, PT, R128, -0x1, PT ;  /* 0xffffffff8000780c */ /* 0x000fe40003fa5270 */
[-C--:B------:R-:W-:Y:S02]  /*0490*/  LEA.HI R23, R25, R0.reuse, RZ, 0x2 ;  /* 0x0000000019177211 */ /* 0x080fe400078f10ff */
[----:B------:R-:W-:Y:S02]  /*04a0*/  ISETP.NE.AND P1, PT, R11, -0x1, PT ;  /* 0xffffffff0b00780c */ /* 0x000fe40003f25270 */
[----:B------:R-:W-:Y:S02]  /*04b0*/  LEA.HI R10, R25, R0, RZ, 0x3 ;  /* 0x00000000190a7211 */ /* 0x000fe400078f18ff */
[----:B------:R-:W-:-:S02]  /*04c0*/  SHF.R.S32.HI R26, RZ, 0x2, R23 ;  /* 0x00000002ff1a7819 */ /* 0x000fc40000011417 */
[----:B------:R-:W-:Y:S02]  /*04d0*/  SHF.R.S32.HI R14, RZ, 0x3, R10 ;  /* 0x00000003ff0e7819 */ /* 0x000fe4000001140a */
[----:B------:R-:W-:Y:S02]  /*04e0*/  IADD3 R20, R26, 0x20, RZ ;  /* 0x000000201a147810 */ /* 0x000fe40007ffe0ff */
[----:B------:R-:W-:Y:S02]  /*04f0*/  SHF.L.U32 R17, R14, 0x6, RZ ;  /* 0x000000060e117819 */ /* 0x000fe400000006ff */
[----:B------:R-:W-:Y:S01]  /*0500*/  @!P5 SHF.R.S32.HI R21, RZ, 0x1f, R15 ;  /* 0x0000001fff15d819 */ /* 0x000fe2000001140f */
[----:B------:R-:W2:Y:S01]  /*0510*/  @P1 LDC.64 R92, c[0x0][0x248] ;  /* 0x00009200ff5c1b82 */ /* 0x000ea20000000a00 */
[----:B------:R-:W-:Y:S02]  /*0520*/  LOP3.LUT R17, R17, 0xc0, RZ, 0xc0, !PT ;  /* 0x000000c011117812 */ /* 0x000fe400078ec0ff */
[----:B------:R-:W-:-:S02]  /*0530*/  ISETP.GE.AND P0, PT, R26, R13, PT ;  /* 0x0000000d1a00720c */ /* 0x000fc40003f06270 */
[----:B-1----:R-:W-:Y:S02]  /*0540*/  IABS R8, R7 ;  /* 0x0000000700087213 */ /* 0x002fe40000000000 */
[----:B------:R-:W-:Y:S02]  /*0550*/  ISETP.GE.AND P2, PT, R20, R13, PT ;  /* 0x0000000d1400720c */ /* 0x000fe40003f46270 */
[----:B------:R-:W1:Y:S01]  /*0560*/  I2F.RP R9, R8 ;  /* 0x0000000800097306 */ /* 0x000e620000209400 */
[----:B------:R-:W-:Y:S02]  /*0570*/  LOP3.LUT R13, R18, R7, RZ, 0x3c, !PT ;  /* 0x00000007120d7212 */ /* 0x000fe400078e3cff */
[----:B------:R-:W-:Y:S02]  /*0580*/  LEA.HI R88, R25, R0, RZ, 0x5 ;  /* 0x0000000019587211 */ /* 0x000fe400078f28ff */
[----:B------:R-:W-:Y:S02]  /*0590*/  ISETP.GE.AND P3, PT, R13, RZ, PT ;  /* 0x000000ff0d00720c */ /* 0x000fe40003f66270 */
[----:B------:R-:W-:-:S02]  /*05a0*/  SHF.R.S32.HI R91, RZ, 0x5, R88 ;  /* 0x00000005ff5b7819 */ /* 0x000fc40000011458 */
[----:B------:R-:W-:Y:S01]  /*05b0*/  SHF.R.S32.HI R27, RZ, 0x1f, R26 ;  /* 0x0000001fff1b7819 */ /* 0x000fe2000001141a */
[----:B-1----:R-:W1:Y:S02]  /*05c0*/  MUFU.RCP R4, R9 ;  /* 0x0000000900047308 */ /* 0x002e640000001000 */
[----:B-1----:R-:W-:-:S06]  /*05d0*/  VIADD R4, R4, 0xffffffe ;  /* 0x0ffffffe04047836 */ /* 0x002fcc0000000000 */
[----:B------:R-:W1:Y:S02]  /*05e0*/  F2I.FTZ.U32.TRUNC.NTZ R5, R4 ;  /* 0x0000000400057305 */ /* 0x000e64000021f000 */
[----:B-1----:R-:W-:Y:S02]  /*05f0*/  IMAD.MOV R2, RZ, RZ, -R5 ;  /* 0x000000ffff027224 */ /* 0x002fe400078e0a05 */
[----:B------:R-:W-:Y:S02]  /*0600*/  IMAD.MOV.U32 R4, RZ, RZ, RZ ;  /* 0x000000ffff047224 */ /* 0x000fe400078e00ff */
[----:B------:R-:W-:Y:S01]  /*0610*/  IMAD R3, R2, R8, RZ ;  /* 0x0000000802037224 */ /* 0x000fe200078e02ff */
[----:B------:R-:W-:-:S03]  /*0620*/  IABS R2, R18 ;  /* 0x0000001200027213 */ /* 0x000fc60000000000 */
[----:B------:R-:W-:Y:S02]  /*0630*/  IMAD.HI.U32 R3, R5, R3, R4 ;  /* 0x0000000305037227 */ /* 0x000fe400078e0004 */
[----:B------:R-:W1:Y:S04]  /*0640*/  @P5 LDC.64 R4, c[0x0][0x240] ;  /* 0x00009000ff045b82 */ /* 0x000e680000000a00 */
[----:B------:R-:W-:Y:S01]  /*0650*/  IMAD.HI.U32 R99, R3, R2, RZ ;  /* 0x0000000203637227 */ /* 0x000fe200078e00ff */
[C---:B------:R-:W-:Y:S02]  /*0660*/  LOP3.LUT R3, R23.reuse, 0xfffffffc, RZ, 0xc0, !PT ;  /* 0xfffffffc17037812 */ /* 0x040fe400078ec0ff */
[----:B------:R-:W-:Y:S01]  /*0670*/  LEA.HI R23, R23, R26, RZ, 0x1 ;  /* 0x0000001a17177211 */ /* 0x000fe200078f08ff */
[----:B------:R-:W-:-:S02]  /*0680*/  IMAD.MOV R9, RZ, RZ, -R99 ;  /* 0x000000ffff097224 */ /* 0x000fc400078e0a63 */
[----:B------:R-:W-:Y:S01]  /*0690*/  IMAD.IADD R138, R0, 0x1, -R3 ;  /* 0x00000001008a7824 */ /* 0x000fe200078e0a03 */
[----:B------:R-:W-:Y:S01]  /*06a0*/  LOP3.LUT R23, R23, 0x7fffffe, RZ, 0xc0, !PT ;  /* 0x07fffffe17177812 */ /* 0x000fe200078ec0ff */
[----:B------:R-:W-:Y:S02]  /*06b0*/  IMAD R9, R8, R9, R2 ;  /* 0x0000000908097224 */ /* 0x000fe400078e0202 */
[----:B------:R-:W3:Y:S01]  /*06c0*/  @!P5 LDC.64 R2, c[0x0][0x228] ;  /* 0x00008a00ff02db82 */ /* 0x000ee20000000a00 */
[----:B------:R-:W-:Y:S02]  /*06d0*/  IMAD.SHL.U32 R138, R138, 0x8, RZ ;  /* 0x000000088a8a7824 */ /* 0x000fe400078e00ff */
[----:B------:R-:W-:Y:S01]  /*06e0*/  ISETP.GT.U32.AND P4, PT, R8, R9, PT ;  /* 0x000000090800720c */ /* 0x000fe20003f84070 */
[----:B------:R-:W-:Y:S02]  /*06f0*/  IMAD.IADD R130, R26, 0x1, -R23 ;  /* 0x000000011a827824 */ /* 0x000fe400078e0a17 */
[----:B------:R-:W-:-:S02]  /*0700*/  LOP3.LUT R12, R17, 0x18, R138, 0xf8, !PT ;  /* 0x00000018110c7812 */ /* 0x000fc400078ef88a */
[----:B------:R-:W-:Y:S01]  /*0710*/  SHF.R.U32.HI R17, RZ, 0x3, R17 ;  /* 0x00000003ff117819 */ /* 0x000fe20000011611 */
[----:B------:R-:W-:Y:S01]  /*0720*/  IMAD R130, R91, 0x8, R130 ;  /* 0x000000085b827824 */ /* 0x000fe200078e0282 */
[----:B------:R-:W-:Y:S01]  /*0730*/  SHF.R.S32.HI R139, RZ, 0x1f, R138 ;  /* 0x0000001fff8b7819 */ /* 0x000fe2000001148a */
[----:B-1----:R-:W-:Y:S01]  /*0740*/  @P5 IMAD.WIDE.U32 R22, R128, R4, RZ ;  /* 0x0000000480165225 */ /* 0x002fe200078e00ff */
[----:B------:R-:W-:-:S03]  /*0750*/  LOP3.LUT R17, R12, R17, RZ, 0x3c, !PT ;  /* 0x000000110c117212 */ /* 0x000fc600078e3cff */
[----:B------:R-:W-:Y:S02]  /*0760*/  @P5 IMAD R5, R128, R5, R23 ;  /* 0x0000000580055224 */ /* 0x000fe400078e0217 */
[----:B------:R-:W-:Y:S02]  /*0770*/  @!P4 IMAD.IADD R9, R9, 0x1, -R8 ;  /* 0x000000010909c824 */ /* 0x000fe400078e0a08 */
[----:B------:R-:W-:Y:S01]  /*0780*/  @!P4 VIADD R99, R99, 0x1 ;  /* 0x000000016363c836 */ /* 0x000fe20000000000 */
[----:B------:R-:W-:Y:S01]  /*0790*/  ISETP.NE.AND P4, PT, R7, RZ, PT ;  /* 0x000000ff0700720c */ /* 0x000fe20003f85270 */
[----:B------:R-:W-:Y:S01]  /*07a0*/  IMAD.U32 R130, R130, 0x20, R17 ;  /* 0x0000002082827824 */ /* 0x000fe200078e0011 */
[----:B------:R-:W-:Y:S02]  /*07b0*/  ISETP.GE.U32.AND P6, PT, R9, R8, PT ;  /* 0x000000080900720c */ /* 0x000fe40003fc6070 */
[----:B------:R-:W1:Y:S01]  /*07c0*/  @P1 LDC.64 R8, c[0x0][0x250] ;  /* 0x00009400ff081b82 */ /* 0x000e620000000a00 */
[----:B---3--:R-:W-:-:S04]  /*07d0*/  @!P5 IMAD R12, R21, R2, RZ ;  /* 0x00000002150cd224 */ /* 0x008fc800078e02ff */
[C---:B------:R-:W-:Y:S02]  /*07e0*/  @!P5 IMAD R3, R15.reuse, R3, R12 ;  /* 0x000000030f03d224 */ /* 0x040fe400078e020c */
[----:B------:R-:W-:Y:S01]  /*07f0*/  @!P5 IMAD.WIDE.U32 R12, R15, R2, RZ ;  /* 0x000000020f0cd225 */ /* 0x000fe200078e00ff */
[----:B------:R-:W-:-:S03]  /*0800*/  @P1 IADD3 R2, R6, R11, RZ ;  /* 0x0000000b06021210 */ /* 0x000fc60007ffe0ff */
[----:B------:R-:W-:Y:S01]  /*0810*/  @P1 IMAD.IADD R11, R6, 0x1, R11 ;  /* 0x00000001060b1824 */ /* 0x000fe200078e020b */
[----:B------:R-:W-:Y:S01]  /*0820*/  @!P5 MOV R22, R12 ;  /* 0x0000000c0016d202 */ /* 0x000fe20000000f00 */
[----:B------:R-:W-:Y:S02]  /*0830*/  @P6 VIADD R99, R99, 0x1 ;  /* 0x0000000163636836 */ /* 0x000fe40000000000 */
[----:B------:R-:W-:Y:S02]  /*0840*/  @!P5 IMAD.IADD R5, R13, 0x1, R3 ;  /* 0x000000010d05d824 */ /* 0x000fe400078e0203 */
[C---:B--2---:R-:W-:Y:S02]  /*0850*/  @P1 IMAD R4, R11.reuse, R93, RZ ;  /* 0x0000005d0b041224 */ /* 0x044fe400078e02ff */
[----:B------:R-:W-:-:S04]  /*0860*/  @P1 IMAD.WIDE.U32 R12, R11, R92, RZ ;  /* 0x0000005c0b0c1225 */ /* 0x000fc800078e00ff */
[----:B------:R-:W-:Y:S01]  /*0870*/  @!P3 IMAD.MOV R99, RZ, RZ, -R99 ;  /* 0x000000ffff63b224 */ /* 0x000fe200078e0a63 */
[----:B------:R-:W-:Y:S01]  /*0880*/  @!P4 LOP3.LUT R99, RZ, R7, RZ, 0x33, !PT ;  /* 0x00000007ff63c212 */ /* 0x000fe200078e33ff */
[C---:B-1----:R-:W-:Y:S02]  /*0890*/  @P1 IMAD R3, R2.reuse, R9, RZ ;  /* 0x0000000902031224 */ /* 0x042fe400078e02ff */
[----:B------:R-:W-:-:S04]  /*08a0*/  @P1 IMAD.WIDE.U32 R96, R2, R8, RZ ;  /* 0x0000000802601225 */ /* 0x000fc800078e00ff */
[----:B------:R-:W-:Y:S02]  /*08b0*/  @P1 IMAD.IADD R7, R97, 0x1, R3 ;  /* 0x0000000161071824 */ /* 0x000fe400078e0203 */
        /* <DEDUP_REMOVED lines=14> */
.L_x_1101:
[----:B------:R-:W-:Y:S05]  /*09a0*/  @P1 BRA `(.L_x_1102) ;  /* 0x0000000000301947 */ /* 0x000fea0003800000 */
[----:B------:R-:W1:Y:S01]  /*09b0*/  LDC.64 R8, c[0x0][0x250] ;  /* 0x00009400ff087b82 */ /* 0x000e620000000a00 */
[----:B------:R-:W-:Y:S02]  /*09c0*/  SHF.R.S32.HI R11, RZ, 0x1f, R6 ;  /* 0x0000001fff0b7819 */ /* 0x000fe40000011406 */
[----:B------:R-:W-:-:S05]  /*09d0*/  SHF.R.S32.HI R7, RZ, 0x1f, R15 ;  /* 0x0000001fff077819 */ /* 0x000fca000001140f */
[----:B------:R-:W2:Y:S01]  /*09e0*/  LDC.64 R2, c[0x0][0x238] ;  /* 0x00008e00ff027b82 */ /* 0x000ea20000000a00 */
[-C--:B-1----:R-:W-:Y:S02]  /*09f0*/  IMAD R11, R11, R8.reuse, RZ ;  /* 0x000000080b0b7224 */ /* 0x082fe400078e02ff */
[----:B------:R-:W-:-:S04]  /*0a00*/  IMAD.WIDE.U32 R16, R6, R8, RZ ;  /* 0x0000000806107225 */ /* 0x000fc800078e00ff */
[----:B------:R-:W-:Y:S02]  /*0a10*/  IMAD R11, R6, R9, R11 ;  /* 0x00000009060b7224 */ /* 0x000fe400078e020b */
[----:B--2---:R-:W-:-:S03]  /*0a20*/  IMAD R6, R7, R2, RZ ;  /* 0x0000000207067224 */ /* 0x004fc600078e02ff */
[----:B------:R-:W-:Y:S01]  /*0a30*/  IADD3 R17, R17, R11, RZ ;  /* 0x0000000b11117210 */ /* 0x000fe20007ffe0ff */
[C---:B------:R-:W-:Y:S02]  /*0a40*/  IMAD R3, R15.reuse, R3, R6 ;  /* 0x000000030f037224 */ /* 0x040fe400078e0206 */
[----:B------:R-:W-:-:S05]  /*0a50*/  IMAD.WIDE.U32 R96, R15, R2, R16 ;  /* 0x000000020f607225 */ /* 0x000fca00078e0010 */
[----:B------:R-:W-:-:S07]  /*0a60*/  IADD3 R7, R97, R3, RZ ;  /* 0x0000000361077210 */ /* 0x000fce0007ffe0ff */
.L_x_1102:
[----:B------:R-:W1:Y:S01]  /*0a70*/  S2UR UR10, SR_CgaCtaId ;  /* 0x00000000000a79c3 */ /* 0x000e620000008800 */
[CC--:B------:R-:W-:Y:S01]  /*0a80*/  IMAD R3, R27.reuse, R92.reuse, RZ ;  /* 0x0000005c1b037224 */ /* 0x0c0fe200078e02ff */
[----:B------:R-:W-:Y:S01]  /*0a90*/  ULDC.64 UR4, c[0x0][0x260] ;  /* 0x0000980000047ab9 */ /* 0x000fe20000000a00 */
[----:B------:R-:W-:Y:S01]  /*0aa0*/  IMAD.WIDE.U32 R28, R26, R92, R138 ;  /* 0x0000005c1a1c7225 */ /* 0x000fe200078e008a */
[----:B------:R-:W-:Y:S01]  /*0ab0*/  IADD3 R22, P1, R138, R22, RZ ;  /* 0x000000168a167210 */ /* 0x000fe20007f3e0ff */
[----:B------:R-:W-:Y:S01]  /*0ac0*/  ULDC.64 UR6, c[0x0][0x258] ;  /* 0x0000960000067ab9 */ /* 0x000fe20000000a00 */
[----:B------:R-:W-:Y:S01]  /*0ad0*/  SHF.R.S32.HI R19, RZ, 0x1f, R18 ;  /* 0x0000001fff137819 */ /* 0x000fe20000011412 */
[----:B------:R-:W-:Y:S01]  /*0ae0*/  IMAD R2, R27, R8, RZ ;  /* 0x000000081b027224 */ /* 0x000fe200078e02ff */
[----:B------:R-:W-:Y:S01]  /*0af0*/  IADD3 R134, P4, R12, R28, RZ ;  /* 0x0000001c0c867210 */ /* 0x000fe20007f9e0ff */
[C---:B------:R-:W-:Y:S01]  /*0b00*/  IMAD.WIDE.U32 R16, R26.reuse, R8, R138 ;  /* 0x000000081a107225 */ /* 0x040fe200078e008a */
[----:B------:R-:W2:Y:S01]  /*0b10*/  LDC.64 R12, c[0x0][0x3c8] ;  /* 0x0000f200ff0c7b82 */ /* 0x000ea20000000a00 */
[----:B------:R-:W-:Y:S01]  /*0b20*/  IADD3.X R23, R139, R5, RZ, P1, !PT ;  /* 0x000000058b177210 */ /* 0x000fe20000ffe4ff */
[----:B------:R-:W-:Y:S01]  /*0b30*/  BSSY B0, `(.L_x_1103) ;  /* 0x0000042000007945 */ /* 0x000fe20003800000 */
[----:B------:R-:W-:Y:S01]  /*0b40*/  IMAD R3, R26, R93, R3 ;  /* 0x0000005d1a037224 */ /* 0x000fe200078e0203 */
[----:B------:R-:W-:Y:S01]  /*0b50*/  IADD3 R96, P3, R96, R16, RZ ;  /* 0x0000001060607210 */ /* 0x000fe20007f7e0ff */
[----:B------:R-:W-:Y:S01]  /*0b60*/  IMAD R6, R26, R9, R2 ;  /* 0x000000091a067224 */ /* 0x000fe200078e0202 */
[----:B------:R-:W-:Y:S01]  /*0b70*/  SHF.R.S32.HI R2, RZ, 0x1f, R99 ;  /* 0x0000001fff027819 */ /* 0x000fe20000011463 */
[----:B------:R-:W-:Y:S01]  /*0b80*/  IMAD.WIDE.U32 R22, R18, UR6, R22 ;  /* 0x0000000612167c25 */ /* 0x000fe2000f8e0016 */
[----:B------:R-:W-:-:S02]  /*0b90*/  IADD3.X R135, R4, R29, R3, P4, !PT ;  /* 0x0000001d04877210 */ /* 0x000fc400027fe403 */
[----:B------:R-:W-:Y:S01]  /*0ba0*/  IADD3.X R97, R7, R17, R6, P3, !PT ;  /* 0x0000001107617210 */ /* 0x000fe20001ffe406 */
[----:B------:R-:W-:Y:S01]  /*0bb0*/  IMAD R4, R2, UR4, RZ ;  /* 0x0000000402047c24 */ /* 0x000fe2000f8e02ff */
[----:B------:R-:W-:Y:S01]  /*0bc0*/  IADD3 R7, R94, -0x1, RZ ;  /* 0xffffffff5e077810 */ /* 0x000fe20007ffe0ff */
[C---:B------:R-:W-:Y:S01]  /*0bd0*/  IMAD.WIDE.U32 R134, R99.reuse, UR4, R134 ;  /* 0x0000000463867c25 */ /* 0x040fe2000f8e0086 */
[C---:B------:R-:W-:Y:S02]  /*0be0*/  IADD3 R132, R138.reuse, 0x20, RZ ;  /* 0x000000208a847810 */ /* 0x040fe40007ffe0ff */
[----:B------:R-:W-:Y:S01]  /*0bf0*/  IADD3 R131, R138, 0x40, RZ ;  /* 0x000000408a837810 */ /* 0x000fe20007ffe0ff */
[----:B------:R-:W-:Y:S01]  /*0c00*/  IMAD R137, R99, UR5, R4 ;  /* 0x0000000563897c24 */ /* 0x000fe2000f8e0204 */
[----:B------:R-:W-:Y:S01]  /*0c10*/  ULDC.64 UR4, c[0x0][0x268] ;  /* 0x00009a0000047ab9 */ /* 0x000fe20000000a00 */
[----:B------:R-:W-:Y:S02]  /*0c20*/  IMAD R29, R19, UR6, RZ ;  /* 0x00000006131d7c24 */ /* 0x000fe4000f8e02ff */
[----:B------:R-:W-:-:S02]  /*0c30*/  IMAD R2, R2, UR4, RZ ;  /* 0x0000000402027c24 */ /* 0x000fc4000f8e02ff */
[----:B------:R-:W-:Y:S01]  /*0c40*/  IMAD.WIDE.U32 R96, R99, UR4, R96 ;  /* 0x0000000463607c25 */ /* 0x000fe2000f8e0060 */
[----:B------:R-:W-:Y:S02]  /*0c50*/  UMOV UR4, 0x400 ;  /* 0x0000040000047882 */ /* 0x000fe40000000000 */
[----:B-1----:R-:W-:Y:S01]  /*0c60*/  ULEA UR4, UR10, UR4, 0x18 ;  /* 0x000000040a047291 */ /* 0x002fe2000f8ec03f */
[----:B------:R-:W-:Y:S02]  /*0c70*/  IMAD R17, R7, -0x40, R84 ;  /* 0xffffffc007117824 */ /* 0x000fe400078e0254 */
[----:B------:R-:W-:Y:S02]  /*0c80*/  IMAD R29, R18, UR7, R29 ;  /* 0x00000007121d7c24 */ /* 0x000fe4000f8e021d */
[----:B------:R-:W-:Y:S01]  /*0c90*/  IMAD R99, R99, UR5, R2 ;  /* 0x0000000563637c24 */ /* 0x000fe2000f8e0202 */
[CC--:B------:R-:W-:Y:S02]  /*0ca0*/  ISETP.GE.AND P1, PT, R26.reuse, R17.reuse, PT ;  /* 0x000000111a00720c */ /* 0x0c0fe40003f26270 */
[----:B------:R-:W-:Y:S01]  /*0cb0*/  ISETP.GE.AND P5, PT, R26, R17, PT ;  /* 0x000000111a00720c */ /* 0x000fe20003fa6270 */
[----:B------:R-:W-:Y:S01]  /*0cc0*/  IMAD.WIDE R26, R129, 0x40, R26 ;  /* 0x00000040811a7825 */ /* 0x000fe200078e021a */
[----:B------:R-:W-:-:S02]  /*0cd0*/  LEA R130, R130, UR4, 0x1 ;  /* 0x0000000482827c11 */ /* 0x000fc4000f8e08ff */
[----:B------:R-:W-:Y:S01]  /*0ce0*/  IADD3 R29, R23, R29, RZ ;  /* 0x0000001d171d7210 */ /* 0x000fe20007ffe0ff */
        /* <DEDUP_REMOVED lines=38> */
.L_x_1104:
[----:B------:R-:W-:Y:S05]  /*0f50*/  BSYNC B0 ;  /* 0x0000000000007941 */ /* 0x000fea0003800000 */
.L_x_1103:
        /* <DEDUP_REMOVED lines=12> */
[----:B---3--:R-:W3:Y:S01]  /*1020*/  @!P4 LDC.64 R4, c[0x0][0x210] ;  /* 0x00008400ff04cb82 */ /* 0x008ee20000000a00 */
[----:B------:R-:W-:Y:S01]  /*1030*/  IMAD R11, R6, UR7, R11 ;  /* 0x00000007060b7c24 */ /* 0x000fe2000f8e020b */
[----:B------:R4:W-:Y:S06]  /*1040*/  @P4 STS.128 [R130+0x800], RZ ;  /* 0x000800ff82004388 */ /* 0x0009ec0000000c00 */
[----:B-1----:R-:W1:Y:S01]  /*1050*/  @!P3 LDC.64 R2, c[0x0][0x210] ;  /* 0x00008400ff02bb82 */ /* 0x002e620000000a00 */
[----:B---3--:R-:W-:Y:S01]  /*1060*/  @!P4 LEA R26, P6, R22, R4, 0x1 ;  /* 0x00000004161ac211 */ /* 0x008fe200078c08ff */
        /* <DEDUP_REMOVED lines=22> */
.L_x_1106:
[----:B------:R-:W-:Y:S05]  /*11d0*/  BSYNC B0 ;  /* 0x0000000000007941 */ /* 0x000fea0003800000 */
.L_x_1105:
[----:B-1-34-:R-:W-:Y:S01]  /*11e0*/  SHF.L.U64.HI R2, R92, 0x6, R93 ;  /* 0x000000065c027819 */ /* 0x01afe2000001025d */
[----:B------:R-:W-:Y:S01]  /*11f0*/  IMAD.IADD R137, R135, 0x1, R137 ;  /* 0x0000000187897824 */ /* 0x000fe200078e0289 */
[----:B------:R-:W-:Y:S01]  /*1200*/  LOP3.LUT R21, R10, 0xfffffff8, RZ, 0xc0, !PT ;  /* 0xfffffff80a157812 */ /* 0x000fe200078ec0ff */
[----:B------:R-:W-:Y:S01]  /*1210*/  IMAD.SHL.U32 R85, R92, 0x40, RZ ;  /* 0x000000405c557824 */ /* 0x000fe200078e00ff */
[----:B------:R-:W-:Y:S01]  /*1220*/  SHF.R.S32.HI R6, RZ, 0x1f, R7 ;  /* 0x0000001fff067819 */ /* 0x000fe20000011407 */
[----:B------:R-:W-:Y:S01]  /*1230*/  IMAD R3, R2, R7, RZ ;  /* 0x0000000702037224 */ /* 0x000fe200078e02ff */
[----:B------:R-:W-:Y:S01]  /*1240*/  LEA.HI R25, R25, R0, RZ, 0x4 ;  /* 0x0000000019197211 */ /* 0x000fe200078f20ff */
[----:B------:R-:W-:Y:S01]  /*1250*/  IMAD.MOV.U32 R136, RZ, RZ, R134 ;  /* 0x000000ffff887224 */ /* 0x000fe200078e0086 */
[----:B--2---:R-:W-:Y:S01]  /*1260*/  ISETP.NE.U32.AND P6, PT, R12, RZ, PT ;  /* 0x000000ff0c00720c */ /* 0x004fe20003fc5070 */
[----:B------:R-:W-:Y:S01]  /*1270*/  IMAD.IADD R21, R0, 0x1, -R21 ;  /* 0x0000000100157824 */ /* 0x000fe200078e0a15 */
[----:B------:R-:W-:Y:S01]  /*1280*/  BSSY B0, `(.L_x_1107) ;  /* 0x0000028000007945 */ /* 0x000fe20003800000 */
[----:B------:R-:W-:Y:S01]  /*1290*/  IMAD.WIDE.U32 R22, R7, R85, R136 ;  /* 0x0000005507167225 */ /* 0x000fe200078e0088 */
[----:B------:R-:W-:-:S02]  /*12a0*/  ISETP.NE.AND.EX P6, PT, R13, RZ, PT, P6 ;  /* 0x000000ff0d00720c */ /* 0x000fc40003fc5360 */
[----:B------:R-:W-:Y:S01]  /*12b0*/  ISETP.GE.AND P0, PT, R20, R17, PT ;  /* 0x000000111400720c */ /* 0x000fe20003f06270 */
[----:B------:R-:W-:Y:S01]  /*12c0*/  IMAD R3, R6, R85, R3 ;  /* 0x0000005506037224 */ /* 0x000fe200078e0203 */
[----:B------:R-:W-:Y:S02]  /*12d0*/  LOP3.LUT R89, R25, 0xfffffff0, RZ, 0xc0, !PT ;  /* 0xfffffff019597812 */ /* 0x000fe400078ec0ff */
[----:B------:R-:W-:Y:S01]  /*12e0*/  LEA.HI R24, R21, R21, RZ, 0x1 ;  /* 0x0000001515187211 */ /* 0x000fe200078f08ff */
[----:B------:R-:W-:Y:S01]  /*12f0*/  IMAD.IADD R16, R23, 0x1, R3 ;  /* 0x0000000117107824 */ /* 0x000fe200078e0203 */
[----:B------:R-:W-:Y:S07]  /*1300*/  @P1 BRA `(.L_x_1108) ;  /* 0x00000000007c1947 */ /* 0x000fee0003800000 */
        /* <DEDUP_REMOVED lines=31> */
.L_x_1108:
[----:B------:R-:W-:Y:S05]  /*1500*/  BSYNC B0 ;  /* 0x0000000000007941 */ /* 0x000fea0003800000 */
.L_x_1107:
[----:B-12---:R-:W1:Y:S01]  /*1510*/  @P6 LDC.64 R4, c[0x0][0x3d0] ;  /* 0x0000f400ff046b82 */ /* 0x006e620000000a00 */
[----:B------:R-:W-:Y:S01]  /*1520*/  SHF.R.S32.HI R3, RZ, 0x1, R24 ;  /* 0x00000001ff037819 */ /* 0x000fe20000011418 */
[----:B------:R-:W-:Y:S01]  /*1530*/  IMAD.IADD R89, R0, 0x1, -R89 ;  /* 0x0000000100597824 */ /* 0x000fe200078e0a59 */
[----:B------:R-:W-:Y:S01]  /*1540*/  ISETP.GE.AND P4, PT, R20, R17, PT ;  /* 0x000000111400720c */ /* 0x000fe20003f86270 */
[----:B------:R-:W-:Y:S01]  /*1550*/  IMAD.SHL.U32 R11, R14, 0x8, RZ ;  /* 0x000000080e0b7824 */ /* 0x000fe200078e00ff */
[----:B------:R-:W-:Y:S01]  /*1560*/  SHF.R.S32.HI R20, RZ, 0x4, R25 ;  /* 0x00000004ff147819 */ /* 0x000fe20000011419 */
[----:B------:R-:W-:Y:S01]  /*1570*/  IMAD.SHL.U32 R26, R3, 0x40, RZ ;  /* 0x00000040031a7824 */ /* 0x000fe200078e00ff */
[----:B------:R-:W-:Y:S01]  /*1580*/  LEA.HI R10, R89, R89, RZ, 0x1 ;  /* 0x00000059590a7211 */ /* 0x000fe200078f08ff */
[----:B------:R-:W-:Y:S01]  /*1590*/  BSSY B0, `(.L_x_1109) ;  /* 0x000003b000007945 */ /* 0x000fe20003800000 */
[----:B------:R-:W-:Y:S01]  /*15a0*/  LEA.HI R17, R25, R20, RZ, 0x1 ;  /* 0x0000001419117211 */ /* 0x000fe200078f08ff */
[----:B------:R-:W-:Y:S01]  /*15b0*/  IMAD.SHL.U32 R123, R92, 0x20, RZ ;  /* 0x000000205c7b7824 */ /* 0x000fe200078e00ff */
[----:B------:R-:W-:-:S02]  /*15c0*/  LOP3.LUT R24, R24, 0x7fffffe, RZ, 0xc0, !PT ;  /* 0x07fffffe18187812 */ /* 0x000fc400078ec0ff */
[----:B------:R-:W-:Y:S02]  /*15d0*/  LOP3.LUT R26, R26, 0xc0, RZ, 0xc0, !PT ;  /* 0x000000c01a1a7812 */ /* 0x000fe400078ec0ff */
[----:B------:R-:W-:Y:S01]  /*15e0*/  SHF.R.S32.HI R14, RZ, 0x1, R10 ;  /* 0x00000001ff0e7819 */ /* 0x000fe2000001140a */
[----:B------:R-:W-:Y:S01]  /*15f0*/  IMAD.IADD R21, R21, 0x1, -R24 ;  /* 0x0000000115157824 */ /* 0x000fe200078e0a18 */
[----:B------:R-:W-:Y:S02]  /*1600*/  SHF.R.S32.HI R25, RZ, 0x1f, R10 ;  /* 0x0000001fff197819 */ /* 0x000fe4000001140a */
[----:B------:R-:W-:Y:S02]  /*1610*/  LOP3.LUT R17, R17, 0xfffffffe, RZ, 0xc0, !PT ;  /* 0xfffffffe11117812 */ /* 0x000fe400078ec0ff */
[----:B------:R-:W-:Y:S02]  /*1620*/  LOP3.LUT R11, R26, 0x8, R11, 0xf8, !PT ;  /* 0x000000081a0b7812 */ /* 0x000fe400078ef80b */
[----:B------:R-:W-:Y:S01]  /*1630*/  LEA.HI R27, R25, R14, RZ, 0x2 ;  /* 0x0000000e191b7211 */ /* 0x000fe200078f10ff */
[----:B------:R-:W-:Y:S01]  /*1640*/  IMAD.IADD R20, R20, 0x1, -R17 ;  /* 0x0000000114147824 */ /* 0x000fe200078e0a11 */
[----:B------:R-:W-:-:S02]  /*1650*/  SHF.R.S32.HI R24, RZ, 0x1f, R89 ;  /* 0x0000001fff187819 */ /* 0x000fc40000011459 */
[----:B------:R-:W-:Y:S01]  /*1660*/  LOP3.LUT R10, R10, 0x7fffffe, RZ, 0xc0, !PT ;  /* 0x07fffffe0a0a7812 */ /* 0x000fe200078ec0ff */
[----:B------:R-:W-:Y:S01]  /*1670*/  IMAD R120, R20, 0x8, R21 ;  /* 0x0000000814787824 */ /* 0x000fe200078e0215 */
[----:B------:R-:W-:Y:S02]  /*1680*/  SHF.R.U32.HI R26, RZ, 0x3, R26 ;  /* 0x00000003ff1a7819 */ /* 0x000fe4000001161a */
[----:B------:R-:W-:Y:S02]  /*1690*/  @P6 SHF.R.S32.HI R25, RZ, 0x1f, R15 ;  /* 0x0000001fff196819 */ /* 0x000fe4000001140f */
[----:B------:R-:W-:Y:S01]  /*16a0*/  LEA.HI R17, R24, R89, RZ, 0x3 ;  /* 0x0000005918117211 */ /* 0x000fe200078f18ff */
[----:B------:R-:W-:Y:S01]  /*16b0*/  IMAD.IADD R89, R89, 0x1, -R10 ;  /* 0x0000000159597824 */ /* 0x000fe200078e0a0a */
[----:B------:R-:W-:Y:S01]  /*16c0*/  LOP3.LUT R11, R11, R26, RZ, 0x3c, !PT ;  /* 0x0000001a0b0b7212 */ /* 0x000fe200078e3cff */
[-C--:B-1----:R-:W-:Y:S01]  /*16d0*/  @P6 IMAD R10, R25, R4.reuse, RZ ;  /* 0x00000004190a6224 */ /* 0x082fe200078e02ff */
[----:B------:R-:W-:Y:S01]  /*16e0*/  LOP3.LUT R27, R27, 0xfffffffc, RZ, 0xc0, !PT ;  /* 0xfffffffc1b1b7812 */ /* 0x000fe200078ec0ff */
[----:B------:R-:W-:Y:S01]  /*16f0*/  @P6 IMAD.WIDE.U32 R24, R15, R4, R18 ;  /* 0x000000040f186225 */ /* 0x000fe200078e0012 */
[----:B------:R-:W-:-:S03]  /*1700*/  SHF.L.U64.HI R122, R92, 0x5, R93 ;  /* 0x000000055c7a7819 */ /* 0x000fc6000001025d */
[----:B------:R-:W-:Y:S02]  /*1710*/  IMAD.IADD R14, R14, 0x1, -R27 ;  /* 0x000000010e0e7824 */ /* 0x000fe400078e0a1b */
[----:B------:R-:W-:Y:S02]  /*1720*/  IMAD.U32 R120, R120, 0x20, R11 ;  /* 0x0000002078787824 */ /* 0x000fe400078e000b */
[----:B------:R-:W-:Y:S01]  /*1730*/  @P6 IMAD R15, R15, R5, R10 ;  /* 0x000000050f0f6224 */ /* 0x000fe200078e020a */
[----:B------:R-:W-:Y:S06]  /*1740*/  @P0 BRA `(.L_x_1110) ;  /* 0x00000000007c0947 */ /* 0x000fec0003800000 */
[----:B------:R-:W-:Y:S01]  /*1750*/  ULDC UR5, c[0x0][0x2d0] ;  /* 0x0000b40000057ab9 */ /* 0x000fe20000000800 */
[----:B------:R-:W-:Y:S02]  /*1760*/  IADD3 R22, P0, R123, R22, RZ ;  /* 0x000000167b167210 */ /* 0x000fe40007f1e0ff */
[----:B------:R-:W-:Y:S02]  /*1770*/  ISETP.GE.AND P3, PT, R138, UR5, PT ;  /* 0x000000058a007c0c */ /* 0x000fe4000bf66270 */
[----:B------:R-:W-:Y:S01]  /*1780*/  ISETP.GE.AND P2, PT, R132, UR5, PT ;  /* 0x0000000584007c0c */ /* 0x000fe2000bf46270 */
[----:B------:R-:W-:Y:S01]  /*1790*/  IMAD.X R19, R122, 0x1, R16, P0 ;  /* 0x000000017a137824 */ /* 0x000fe200000e0610 */
[----:B------:R-:W-:-:S09]  /*17a0*/  ISETP.GE.AND P0, PT, R131, UR5, PT ;  /* 0x0000000583007c0c */ /* 0x000fd2000bf06270 */
        /* <DEDUP_REMOVED lines=25> */
.L_x_1110:
[----:B------:R-:W-:Y:S05]  /*1940*/  BSYNC B0 ;  /* 0x0000000000007941 */ /* 0x000fea0003800000 */
.L_x_1109:
[----:B------:R-:W0:Y:S01]  /*1950*/  LDGDEPBAR ;  /* 0x00000000000079af */ /* 0x000e220000000000 */
[----:B------:R-:W-:Y:S01]  /*1960*/  @P6 IMAD.IADD R15, R25, 0x1, R15 ;  /* 0x00000001190f6824 */ /* 0x000fe200078e020f */
[----:B------:R-:W-:Y:S01]  /*1970*/  SHF.L.U64.HI R124, R8, 0x6, R9 ;  /* 0x00000006087c7819 */ /* 0x000fe20000010209 */
[----:B-12---:R-:W-:Y:S01]  /*1980*/  IMAD.SHL.U32 R5, R14, 0x40, RZ ;  /* 0x000000400e057824 */ /* 0x006fe200078e00ff */
[----:B------:R-:W-:Y:S01]  /*1990*/  @P6 LEA R12, P0, R24, R12, 0x2 ;  /* 0x0000000c180c6211 */ /* 0x000fe200078010ff */
[----:B------:R-:W-:Y:S01]  /*19a0*/  IMAD.SHL.U32 R20, R20, 0x8, RZ ;  /* 0x0000000814147824 */ /* 0x000fe200078e00ff */
[----:B------:R-:W-:Y:S01]  /*19b0*/  SHF.L.U32 R125, R8, 0x6, RZ ;  /* 0x00000006087d7819 */ /* 0x000fe200000006ff */
[----:B------:R-:W-:Y:S01]  /*19c0*/  IMAD R11, R124, R7, RZ ;  /* 0x000000077c0b7224 */ /* 0x000fe200078e02ff */
[----:B------:R-:W-:Y:S01]  /*19d0*/  @P6 LEA.HI.X R13, R24, R13, R15, 0x2, P0 ;  /* 0x0000000d180d6211 */ /* 0x000fe200000f140f */
[----:B------:R-:W-:Y:S01]  /*19e0*/  IMAD.IADD R99, R97, 0x1, R99 ;  /* 0x0000000161637824 */ /* 0x000fe200078e0263 */
[----:B------:R-:W-:Y:S01]  /*19f0*/  SHF.L.U32 R17, R17, 0x5, RZ ;  /* 0x0000000511117819 */ /* 0x000fe200000006ff */
[----:B------:R-:W-:Y:S01]  /*1a00*/  IMAD R11, R6, R125, R11 ;  /* 0x0000007d060b7224 */ /* 0x000fe200078e020b */
[----:B------:R-:W-:Y:S01]  /*1a10*/  LOP3.LUT R5, R5, 0xc0, RZ, 0xc0, !PT ;  /* 0x000000c005057812 */ /* 0x000fe200078ec0ff */
[----:B------:R1:W5:Y:S01]  /*1a20*/  @P6 LDG.E R6, desc[UR8][R12.64] ;  /* 0x000000080c066981 */ /* 0x000362000c1e1900 */
[----:B------:R-:W-:Y:S01]  /*1a30*/  LOP3.LUT R86, R17, 0xffffff00, RZ, 0xc0, !PT ;  /* 0xffffff0011567812 */ /* 0x000fe200078ec0ff */
[----:B------:R-:W-:Y:S01]  /*1a40*/  IMAD.MOV.U32 R98, RZ, RZ, R96 ;  /* 0x000000ffff627224 */ /* 0x000fe200078e0060 */
[----:B------:R-:W-:-:S02]  /*1a50*/  LOP3.LUT R20, R5, 0x8, R20, 0xf8, !PT ;  /* 0x0000000805147812 */ /* 0x000fc400078ef814 */
[----:B------:R-:W-:Y:S01]  /*1a60*/  SHF.R.U32.HI R5, RZ, 0x3, R5 ;  /* 0x00000003ff057819 */ /* 0x000fe20000011605 */
[----:B------:R-:W-:Y:S01]  /*1a70*/  IMAD R4, R91, 0x200, R86 ;  /* 0x000002005b047824 */ /* 0x000fe200078e0256 */
[----:B------:R-:W-:-:S04]  /*1a80*/  DEPBAR.LE SB0, 0x0 ;  /* 0x000080000000791a */ /* 0x000fc80000000000 */
[----:B------:R-:W-:Y:S01]  /*1a90*/  BAR.SYNC.DEFER_BLOCKING 0x0 ;  /* 0x0000000000007b1d */ /* 0x000fe20000010000 */
[----:B------:R-:W-:Y:S01]  /*1aa0*/  IMAD R4, R89, 0x20, R4 ;  /* 0x0000002059047824 */ /* 0x000fe200078e0204 */
[----:B------:R-:W-:Y:S01]  /*1ab0*/  LOP3.LUT R5, R20, R5, RZ, 0x3c, !PT ;  /* 0x0000000514057212 */ /* 0x000fe200078e3cff */
[----:B------:R-:W-:-:S03]  /*1ac0*/  IMAD.WIDE.U32 R16, R7, R125, R98 ;  /* 0x0000007d07107225 */ /* 0x000fc600078e0062 */
[----:B------:R-:W-:Y:S01]  /*1ad0*/  BSSY B0, `(.L_x_1111) ;  /* 0x0000028000007945 */ /* 0x000fe20003800000 */
[----:B------:R1:W-:Y:S04]  /*1ae0*/  @P5 STS [R130+0x6000], RZ ;  /* 0x006000ff82005388 */ /* 0x0003e80000000800 */
[----:B------:R1:W-:Y:S04]  /*1af0*/  @P5 STS [R130+0x6004], RZ ;  /* 0x006004ff82005388 */ /* 0x0003e80000000800 */
[----:B------:R1:W-:Y:S04]  /*1b00*/  @P5 STS.64 [R130+0x6008], RZ ;  /* 0x006008ff82005388 */ /* 0x0003e80000000a00 */
[----:B------:R1:W-:Y:S04]  /*1b10*/  @P5 STS.128 [R130+0x7000], RZ ;  /* 0x007000ff82005388 */ /* 0x0003e80000000c00 */
[----:B------:R1:W-:Y:S01]  /*1b20*/  @P5 STS.128 [R130+0x8000], RZ ;  /* 0x008000ff82005388 */ /* 0x0003e20000000c00 */
[----:B------:R-:W-:-:S02]  /*1b30*/  IADD3 R121, R5, R4, RZ ;  /* 0x0000000405797210 */ /* 0x000fc40007ffe0ff */
[----:B------:R-:W-:Y:S01]  /*1b40*/  IADD3 R4, R17, R11, RZ ;  /* 0x0000000b11047210 */ /* 0x000fe20007ffe0ff */
[----:B------:R-:W-:Y:S06]  /*1b50*/  @P5 BRA `(.L_x_1112) ;  /* 0x00000000007c5947 */ /* 0x000fec0003800000 */
[----:B------:R-:W-:Y:S02]  /*1b60*/  ULDC UR5, c[0x0][0x2d0] ;  /* 0x0000b40000057ab9 */ /* 0x000fe40000000800 */
[----:B------:R-:W-:Y:S02]  /*1b70*/  ISETP.GE.AND P3, PT, R138, UR5, PT ;  /* 0x000000058a007c0c */ /* 0x000fe4000bf66270 */
[----:B------:R-:W-:Y:S02]  /*1b80*/  ISETP.GE.AND P2, PT, R132, UR5, PT ;  /* 0x0000000584007c0c */ /* 0x000fe4000bf46270 */
[----:B------:R-:W-:-:S09]  /*1b90*/  ISETP.GE.AND P0, PT, R131, UR5, PT ;  /* 0x0000000583007c0c */ /* 0x000fd2000bf06270 */
[----:B-1----:R-:W1:Y:S01]  /*1ba0*/  @!P3 LDC.64 R12, c[0x0][0x220] ;  /* 0x00008800ff0cbb82 */ /* 0x002e620000000a00 */
        /* <DEDUP_REMOVED lines=26> */
.L_x_1112:
[----:B------:R-:W-:Y:S05]  /*1d50*/  BSYNC B0 ;  /* 0x0000000000007941 */ /* 0x000fea0003800000 */
.L_x_1111:
        /* <DEDUP_REMOVED lines=13> */
[----:B-12---:R-:W-:Y:S01]  /*1e30*/  IMAD.X R13, R126, 0x1, R4, P0 ;  /* 0x000000017e0d7824 */ /* 0x006fe200000e0604 */
[----:B------:R-:W-:-:S09]  /*1e40*/  ISETP.GE.AND P0, PT, R131, UR5, PT ;  /* 0x0000000583007c0c */ /* 0x000fd2000bf06270 */
[----:B---3--:R-:W1:Y:S01]  /*1e50*/  @!P3 LDC.64 R10, c[0x0][0x220] ;  /* 0x00008800ff0abb82 */ /* 0x008e620000000a00 */
        /* <DEDUP_REMOVED lines=24> */
.L_x_1114:
[----:B------:R-:W-:Y:S05]  /*1fe0*/  BSYNC B0 ;  /* 0x0000000000007941 */ /* 0x000fea0003800000 */
.L_x_1113:
[----:B------:R-:W-:Y:S01]  /*1ff0*/  LDSM.16.M88.4 R60, [R121] ;  /* 0x00000000793c783b */ /* 0x000fe20000000200 */
[----:B-12---:R-:W-:Y:S01]  /*2000*/  IMAD.MOV.U32 R8, RZ, RZ, 0x10 ;  /* 0x00000010ff087424 */ /* 0x006fe200078e00ff */
[----:B------:R-:W-:Y:S01]  /*2010*/  LOP3.LUT P1, RZ, R14, 0x2, RZ, 0xc0, !PT ;  /* 0x000000020eff7812 */ /* 0x000fe2000782c0ff */
[----:B------:R-:W-:Y:S01]  /*2020*/  ULDC UR5, c[0x0][0x39c] ;  /* 0x0000e70000057ab9 */ /* 0x000fe20000000800 */
[----:B------:R-:W3:Y:S01]  /*2030*/  LDSM.16.M88.4 R20, [R120+0x3000] ;  /* 0x003000007814783b */ /* 0x000ee20000000200 */
[----:B------:R-:W-:Y:S01]  /*2040*/  LOP3.LUT P0, RZ, R3, 0x2, RZ, 0xc0, !PT ;  /* 0x0000000203ff7812 */ /* 0x000fe2000780c0ff */
[----:B------:R-:W-:Y:S01]  /*2050*/  IMAD R90, R91, 0x10, R90 ;  /* 0x000000105b5a7824 */ /* 0x000fe200078e025a */
[C---:B------:R-:W-:Y:S01]  /*2060*/  SEL R4, R8.reuse, 0xfffffff0, !P1 ;  /* 0xfffffff008047807 */ /* 0x040fe20004800000 */
[----:B------:R-:W1:Y:S01]  /*2070*/  LDSM.16.M88.4 R40, [R120+0x3400] ;  /* 0x003400007828783b */ /* 0x000e620000000200 */
[----:B------:R-:W-:Y:S01]  /*2080*/  SEL R3, R8, 0xfffffff0, !P0 ;  /* 0xfffffff008037807 */ /* 0x000fe20004000000 */
[----:B------:R-:W-:-:S02]  /*2090*/  IMAD.SHL.U32 R140, R0, 0x2, RZ ;  /* 0x00000002008c7824 */ /* 0x000fc400078e00ff */
[----:B------:R-:W-:Y:S01]  /*20a0*/  IMAD R119, R4, 0x2, R121 ;  /* 0x0000000204777824 */ /* 0x000fe200078e0279 */
[----:B------:R-:W2:Y:S01]  /*20b0*/  LDSM.16.M88.4 R32, [R120+0x3800] ;  /* 0x003800007820783b */ /* 0x000ea20000000200 */
[----:B------:R-:W-:Y:S01]  /*20c0*/  IMAD R117, R3, 0x2, R120 ;  /* 0x0000000203757824 */ /* 0x000fe200078e0278 */
[----:B------:R-:W-:Y:S01]  /*20d0*/  LOP3.LUT R140, R140, 0x6, RZ, 0xc0, !PT ;  /* 0x000000068c8c7812 */ /* 0x000fe200078ec0ff */
[----:B------:R-:W-:Y:S01]  /*20e0*/  IMAD R86, R89, 0x20, R86 ;  /* 0x0000002059567824 */ /* 0x000fe200078e0256 */
[----:B------:R-:W-:Y:S03]  /*20f0*/  LDSM.16.M88.4 R16, [R119] ;  /* 0x000000007710783b */ /* 0x000fe60000000200 */
[----:B------:R-:W-:Y:S01]  /*2100*/  IMAD.IADD R5, R5, 0x1, R86 ;  /* 0x0000000105057824 */ /* 0x000fe200078e0256 */
[----:B------:R-:W4:Y:S04]  /*2110*/  LDSM.16.M88.4 R76, [R117+0x3000] ;  /* 0x00300000754c783b */ /* 0x000f280000000200 */
[----:B------:R-:W4:Y:S04]  /*2120*/  LDSM.16.M88.4 R12, [R120+0x3c00] ;  /* 0x003c0000780c783b */ /* 0x000f280000000200 */
[----:B------:R-:W-:Y:S04]  /*2130*/  LDSM.16.M88.4 R72, [R121+0x1000] ;  /* 0x001000007948783b */ /* 0x000fe80000000200 */
[----:B------:R-:W4:Y:S04]  /*2140*/  LDSM.16.M88.4 R52, [R120+0x4000] ;  /* 0x004000007834783b */ /* 0x000f280000000200 */
[----:B------:R-:W4:Y:S04]  /*2150*/  LDSM.16.M88.4 R68, [R117+0x3400] ;  /* 0x003400007544783b */ /* 0x000f280000000200 */
[----:B------:R-:W4:Y:S01]  /*2160*/  LDSM.16.M88.4 R28, [R117+0x3800] ;  /* 0x00380000751c783b */ /* 0x000f220000000200 */
[C---:B---3--:R-:W-:Y:S03]  /*2170*/  HMMA.16816.F32 R8, R60.reuse, R20, RZ ;  /* 0x000000143c08723c */ /* 0x048fe600000018ff */
[----:B------:R-:W-:Y:S04]  /*2180*/  LDSM.16.M88.4 R56, [R119+0x1000] ;  /* 0x001000007738783b */ /* 0x000fe80000000200 */
[----:B------:R-:W3:Y:S01]  /*2190*/  LDSM.16.M88.4 R24, [R117+0x4000] ;  /* 0x004000007518783b */ /* 0x000ee20000000200 */
[C---:B------:R-:W-:Y:S03]  /*21a0*/  HMMA.16816.F32 R20, R60.reuse, R22, RZ ;  /* 0x000000163c14723c */ /* 0x040fe600000018ff */
[----:B------:R-:W3:Y:S03]  /*21b0*/  LDSM.16.M88.4 R48, [R117+0x3c00] ;  /* 0x003c00007530783b */ /* 0x000ee60000000200 */
[C---:B-1----:R-:W-:Y:S01]  /*21c0*/  HMMA.16816.F32 R44, R60.reuse, R40, RZ ;  /* 0x000000283c2c723c */ /* 0x042fe200000018ff */
[----:B------:R-:W-:Y:S04]  /*21d0*/  LDSM.16.M88.4 R80, [R120+0x4800] ;  /* 0x004800007850783b */ /* 0x000fe80000000200 */
[----:B------:R-:W0:Y:S01]  /*21e0*/  LDGDEPBAR ;  /* 0x00000000000079af */ /* 0x000e220000000000 */
[----:B--2---:R-:W-:Y:S06]  /*21f0*/  HMMA.16816.F32 R36, R60, R32, RZ ;  /* 0x000000203c24723c */ /* 0x004fec00000018ff */
[C---:B----4-:R-:W-:Y:S06]  /*2200*/  HMMA.16816.F32 R8, R16.reuse, R76, R8 ;  /* 0x0000004c1008723c */ /* 0x050fec0000001808 */
[----:B------:R-:W-:Y:S01]  /*2210*/  HMMA.16816.F32 R20, R16, R78, R20 ;  /* 0x0000004e1014723c */ /* 0x000fe20000001814 */
[----:B------:R-:W-:Y:S05]  /*2220*/  LDSM.16.M88.4 R76, [R120+0x5000] ;  /* 0x00500000784c783b */ /* 0x000fea0000000200 */
[C---:B------:R-:W-:Y:S06]  /*2230*/  HMMA.16816.F32 R40, R60.reuse, R42, RZ ;  /* 0x0000002a3c28723c */ /* 0x040fec00000018ff */
[C---:B------:R-:W-:Y:S06]  /*2240*/  HMMA.16816.F32 R32, R60.reuse, R34, RZ ;  /* 0x000000223c20723c */ /* 0x040fec00000018ff */
[C---:B------:R-:W-:Y:S06]  /*2250*/  HMMA.16816.F32 R64, R60.reuse, R12, RZ ;  /* 0x0000000c3c40723c */ /* 0x040fec00000018ff */
[----:B------:R-:W-:Y:S01]  /*2260*/  HMMA.16816.F32 R60, R60, R14, RZ ;  /* 0x0000000e3c3c723c */ /* 0x000fe200000018ff */
[----:B------:R-:W1:Y:S05]  /*2270*/  LDSM.16.M88.4 R12, [R120+0x4400] ;  /* 0x00440000780c783b */ /* 0x000e6a0000000200 */
[C---:B------:R-:W-:Y:S06]  /*2280*/  HMMA.16816.F32 R8, R72.reuse, R52, R8 ;  /* 0x000000344808723c */ /* 0x040fec0000001808 */
[----:B------:R-:W-:Y:S01]  /*2290*/  HMMA.16816.F32 R20, R72, R54, R20 ;  /* 0x000000364814723c */ /* 0x000fe20000001814 */
[----:B------:R-:W-:Y:S05]  /*22a0*/  LDSM.16.M88.4 R52, [R117+0x4400] ;  /* 0x004400007534783b */ /* 0x000fea0000000200 */
[C---:B------:R-:W-:Y:S06]  /*22b0*/  HMMA.16816.F32 R44, R16.reuse, R68, R44 ;  /* 0x00000044102c723c */ /* 0x040fec000000182c */
[C---:B------:R-:W-:Y:S01]  /*22c0*/  HMMA.16816.F32 R40, R16.reuse, R70, R40 ;  /* 0x000000461028723c */ /* 0x040fe20000001828 */
[----:B------:R-:W-:Y:S05]  /*22d0*/  LDSM.16.M88.4 R68, [R120+0x4c00] ;  /* 0x004c00007844783b */ /* 0x000fea0000000200 */
[C---:B------:R-:W-:Y:S06]  /*22e0*/  HMMA.16816.F32 R36, R16.reuse, R28, R36 ;  /* 0x0000001c1024723c */ /* 0x040fec0000001824 */
[----:B------:R-:W-:Y:S01]  /*22f0*/  HMMA.16816.F32 R32, R16, R30, R32 ;  /* 0x0000001e1020723c */ /* 0x000fe20000001820 */
[----:B------:R-:W2:Y:S05]  /*2300*/  LDSM.16.M88.4 R28, [R121+0x2000] ;  /* 0x00200000791c783b */ /* 0x000eaa0000000200 */
[C---:B---3--:R-:W-:Y:S06]  /*2310*/  HMMA.16816.F32 R8, R56.reuse, R24, R8 ;  /* 0x000000183808723c */ /* 0x048fec0000001808 */
[----:B------:R-:W-:Y:S01]  /*2320*/  HMMA.16816.F32 R20, R56, R26, R20 ;  /* 0x0000001a3814723c */ /* 0x000fe20000001814 */
[----:B------:R-:W-:Y:S05]  /*2330*/  LDSM.16.M88.4 R24, [R120+0x5400] ;  /* 0x005400007818783b */ /* 0x000fea0000000200 */
[C---:B------:R-:W-:Y:S06]  /*2340*/  HMMA.16816.F32 R64, R16.reuse, R48, R64 ;  /* 0x000000301040723c */ /* 0x040fec0000001840 */
[----:B------:R-:W-:Y:S01]  /*2350*/  HMMA.16816.F32 R60, R16, R50, R60 ;  /* 0x00000032103c723c */ /* 0x000fe2000000183c */
[----:B------:R-:W-:Y:S04]  /*2360*/  LDSM.16.M88.4 R16, [R119+0x2000] ;  /* 0x002000007710783b */ /* 0x000fe80000000200 */
[----:B------:R-:W-:Y:S01]  /*2370*/  LDSM.16.M88.4 R48, [R117+0x4800] ;  /* 0x004800007530783b */ /* 0x000fe20000000200 */
[C---:B-1----:R-:W-:Y:S06]  /*2380*/  HMMA.16816.F32 R44, R72.reuse, R12, R44 ;  /* 0x0000000c482c723c */ /* 0x042fec000000182c */
[----:B------:R-:W-:Y:S01]  /*2390*/  HMMA.16816.F32 R40, R72, R14, R40 ;  /* 0x0000000e4828723c */ /* 0x000fe20000001828 */
[----:B------:R-:W1:Y:S05]  /*23a0*/  LDSM.16.M88.4 R12, [R117+0x5000] ;  /* 0x00500000750c783b */ /* 0x000e6a0000000200 */
[C---:B--2---:R-:W-:Y:S06]  /*23b0*/  HMMA.16816.F32 R8, R28.reuse, R76, R8 ;  /* 0x0000004c1c08723c */ /* 0x044fec0000001808 */
[----:B------:R-:W-:Y:S01]  /*23c0*/  HMMA.16816.F32 R20, R28, R78, R20 ;  /* 0x0000004e1c14723c */ /* 0x000fe20000001814 */
[----:B------:R-:W2:Y:S05]  /*23d0*/  LDSM.16.M88.4 R76, [R117+0x4c00] ;  /* 0x004c0000754c783b */ /* 0x000eaa0000000200 */
[C---:B------:R-:W-:Y:S01]  /*23e0*/  HMMA.16816.F32 R36, R72.reuse, R80, R36 ;  /* 0x000000504824723c */ /* 0x040fe20000001824 */
[----:B------:R-:W3:Y:S05]  /*23f0*/  @P6 LDC R80, c[0x0][0x2e8] ;  /* 0x0000ba00ff506b82 */ /* 0x000eea0000000800 */
[C---:B------:R-:W-:Y:S06]  /*2400*/  HMMA.16816.F32 R64, R72.reuse, R68, R64 ;  /* 0x000000444840723c */ /* 0x040fec0000001840 */
[C---:B------:R-:W-:Y:S06]  /*2410*/  HMMA.16816.F32 R32, R72.reuse, R82, R32 ;  /* 0x000000524820723c */ /* 0x040fec0000001820 */
[----:B------:R-:W-:Y:S01]  /*2420*/  HMMA.16816.F32 R68, R72, R70, R60 ;  /* 0x000000464844723c */ /* 0x000fe2000000183c */
[----:B------:R-:W-:Y:S05]  /*2430*/  LDSM.16.M88.4 R60, [R117+0x5400] ;  /* 0x00540000753c783b */ /* 0x000fea0000000200 */
[----:B------:R-:W-:Y:S06]  /*2440*/  HMMA.16816.F32 R44, R56, R52, R44 ;  /* 0x00000034382c723c */ /* 0x000fec000000182c */
[----:B-1----:R-:W-:Y:S06]  /*2450*/  HMMA.16816.F32 R8, R16, R12, R8 ;  /* 0x0000000c1008723c */ /* 0x002fec0000001808 */
[----:B------:R-:W-:Y:S01]  /*2460*/  HMMA.16816.F32 R40, R56, R54, R40 ;  /* 0x000000363828723c */ /* 0x000fe20000001828 */
[----:B------:R-:W1:Y:S05]  /*2470*/  LDSM.16.M88.4 R52, [R120+0x5800] ;  /* 0x005800007834783b */ /* 0x000e6a0000000200 */
[----:B------:R-:W-:Y:S01]  /*2480*/  HMMA.16816.F32 R20, R16, R14, R20 ;  /* 0x0000000e1014723c */ /* 0x000fe20000001814 */
[----:B------:R-:W4:Y:S05]  /*2490*/  LDSM.16.M88.4 R12, [R120+0x5c00] ;  /* 0x005c0000780c783b */ /* 0x000f2a0000000200 */
[C---:B------:R-:W-:Y:S01]  /*24a0*/  HMMA.16816.F32 R36, R56.reuse, R48, R36 ;  /* 0x000000303824723c */ /* 0x040fe20000001824 */
[----:B---3--:R-:W3:Y:S05]  /*24b0*/  @P6 MUFU.RCP R49, R80 ;  /* 0x0000005000316308 */ /* 0x008eea0000001000 */
[----:B------:R-:W-:Y:S01]  /*24c0*/  HMMA.16816.F32 R32, R56, R50, R32 ;  /* 0x000000323820723c */ /* 0x000fe20000001820 */
[----:B------:R-:W-:Y:S01]  /*24d0*/  FMUL.FTZ R3, R8, UR5 ;  /* 0x0000000508037c20 */ /* 0x000fe20008410000 */
[----:B------:R-:W-:-:S04]  /*24e0*/  FMUL.FTZ R73, R9, UR5 ;  /* 0x0000000509497c20 */ /* 0x000fc80008410000 */
[C---:B--2---:R-:W-:Y:S01]  /*24f0*/  HMMA.16816.F32 R64, R56.reuse, R76, R64 ;  /* 0x0000004c3840723c */ /* 0x044fe20000001840 */
[----:B------:R-:W-:Y:S01]  /*2500*/  FMUL.FTZ R51, R10, UR5 ;  /* 0x000000050a337c20 */ /* 0x000fe20008410000 */
[----:B------:R-:W2:Y:S04]  /*2510*/  MUFU.TANH R73, R73 ;  /* 0x0000004900497308 */ /* 0x000ea80000002400 */
[----:B------:R-:W-:Y:S01]  /*2520*/  HMMA.16816.F32 R68, R56, R78, R68 ;  /* 0x0000004e3844723c */ /* 0x000fe20000001844 */
[----:B------:R-:W-:Y:S01]  /*2530*/  FMUL.FTZ R20, R20, UR5 ;  /* 0x0000000514147c20 */ /* 0x000fe20008410000 */
[----:B------:R-:W-:Y:S01]  /*2540*/  FMUL.FTZ R21, R21, UR5 ;  /* 0x0000000515157c20 */ /* 0x000fe20008410000 */
[----:B------:R-:W-:Y:S01]  /*2550*/  FMUL.FTZ R23, R23, UR5 ;  /* 0x0000000517177c20 */ /* 0x000fe20008410000 */
[----:B------:R-:W-:Y:S01]  /*2560*/  FMUL.FTZ R22, R22, UR5 ;  /* 0x0000000516167c20 */ /* 0x000fe20008410000 */
[----:B------:R3:W-:Y:S01]  /*2570*/  MUFU.TANH R59, R20 ;  /* 0x00000014003b7308 */ /* 0x0007e20000002400 */
[----:B------:R-:W-:Y:S01]  /*2580*/  HMMA.16816.F32 R44, R28, R24, R44 ;  /* 0x000000181c2c723c */ /* 0x000fe2000000182c */
[----:B------:R-:W-:-:S02]  /*2590*/  FMUL.FTZ R57, R11, UR5 ;  /* 0x000000050b397c20 */ /* 0x000fc40008410000 */
[----:B------:R-:W2:Y:S03]  /*25a0*/  LDSM.16.M88.4 R8, [R117+0x5800] ;  /* 0x005800007508783b */ /* 0x000ea60000000200 */
[C---:B-1----:R-:W-:Y:S01]  /*25b0*/  HMMA.16816.F32 R36, R28.reuse, R52, R36 ;  /* 0x000000341c24723c */ /* 0x042fe20000001824 */
[----:B------:R-:W1:Y:S05]  /*25c0*/  MUFU.TANH R57, R57 ;  /* 0x0000003900397308 */ /* 0x000e6a0000002400 */
[----:B------:R-:W-:Y:S01]  /*25d0*/  HMMA.16816.F32 R40, R28, R26, R40 ;  /* 0x0000001a1c28723c */ /* 0x000fe20000001828 */
[----:B------:R-:W1:Y:S01]  /*25e0*/  LDSM.16.M88.4 R24, [R117+0x5c00] ;  /* 0x005c00007518783b */ /* 0x000e620000000200 */
[----:B------:R-:W-:-:S04]  /*25f0*/  DEPBAR.LE SB0, 0x0 ;  /* 0x000080000000791a */ /* 0x000fc80000000000 */
[----:B------:R-:W-:Y:S01]  /*2600*/  HMMA.16816.F32 R32, R28, R54, R32 ;  /* 0x000000361c20723c */ /* 0x000fe20000001820 */
[----:B------:R-:W-:Y:S01]  /*2610*/  MUFU.TANH R21, R21 ;  /* 0x0000001500157308 */ /* 0x000fe20000002400 */
[----:B---3--:R-:W-:-:S04]  /*2620*/  IMAD.MOV.U32 R20, RZ, RZ, R7 ;  /* 0x000000ffff147224 */ /* 0x008fc800078e0007 */
[C---:B----4-:R-:W-:Y:S03]  /*2630*/  HMMA.16816.F32 R64, R28.reuse, R12, R64 ;  /* 0x0000000c1c40723c */ /* 0x050fe60000001840 */
[----:B------:R3:W4:Y:S03]  /*2640*/  MUFU.TANH R53, R22 ;  /* 0x0000001600357308 */ /* 0x0007260000002400 */
[----:B------:R-:W-:Y:S05]  /*2650*/  HMMA.16816.F32 R68, R28, R14, R68 ;  /* 0x0000000e1c44723c */ /* 0x000fea0000001844 */
[----:B------:R-:W4:Y:S01]  /*2660*/  MUFU.TANH R23, R23 ;  /* 0x0000001700177308 */ /* 0x000f220000002400 */
[----:B------:R-:W-:Y:S01]  /*2670*/  HMMA.16816.F32 R44, R16, R60, R44 ;  /* 0x0000003c102c723c */ /* 0x000fe2000000182c */
[----:B------:R-:W-:-:S05]  /*2680*/  LOP3.LUT R29, R88, 0xffffffe0, RZ, 0xc0, !PT ;  /* 0xffffffe0581d7812 */ /* 0x000fca00078ec0ff */
[----:B------:R-:W-:Y:S01]  /*2690*/  IMAD.IADD R12, R0, 0x1, -R29 ;  /* 0x00000001000c7824 */ /* 0x000fe200078e0a1d */
[C---:B--2---:R-:W-:Y:S01]  /*26a0*/  HMMA.16816.F32 R36, R16.reuse, R8, R36 ;  /* 0x000000081024723c */ /* 0x044fe20000001824 */
[----:B------:R-:W-:Y:S02]  /*26b0*/  IMAD.MOV.U32 R0, RZ, RZ, RZ ;  /* 0x000000ffff007224 */ /* 0x000fe400078e00ff */
[----:B-----5:R-:W-:Y:S01]  /*26c0*/  @P6 FMUL.FTZ R0, R6, R49 ;  /* 0x0000003106006220 */ /* 0x020fe20000410000 */
[----:B------:R-:W-:Y:S01]  /*26d0*/  MUFU.TANH R3, R3 ;  /* 0x0000000300037308 */ /* 0x000fe20000002400 */
[----:B------:R-:W-:Y:S01]  /*26e0*/  SHF.R.S32.HI R29, RZ, 0x1f, R12 ;  /* 0x0000001fff1d7819 */ /* 0x000fe2000001140c */
[----:B------:R-:W-:Y:S01]  /*26f0*/  HMMA.16816.F32 R40, R16, R62, R40 ;  /* 0x0000003e1028723c */ /* 0x000fe20000001828 */
[----:B------:R-:W-:Y:S02]  /*2700*/  IMAD R8, R7, 0x40, R140 ;  /* 0x0000004007087824 */ /* 0x000fe400078e028c */
[----:B------:R-:W-:-:S02]  /*2710*/  LEA.HI R12, R29, R12, RZ, 0x2 ;  /* 0x0000000c1d0c7211 */ /* 0x000fc400078f10ff */
[C---:B------:R-:W-:Y:S02]  /*2720*/  VIADD R6, R8.reuse, 0x9 ;  /* 0x0000000908067836 */ /* 0x040fe40000000000 */
[----:B------:R-:W-:Y:S01]  /*2730*/  SHF.R.S32.HI R29, RZ, 0x2, R12 ;  /* 0x00000002ff1d7819 */ /* 0x000fe2000001140c */
[C---:B-1----:R-:W-:Y:S01]  /*2740*/  HMMA.16816.F32 R68, R16.reuse, R26, R68 ;  /* 0x0000001a1044723c */ /* 0x042fe20000001844 */
[----:B------:R-:W-:Y:S01]  /*2750*/  VIADD R12, R8, 0x1 ;  /* 0x00000001080c7836 */ /* 0x000fe20000000000 */
[----:B------:R-:W-:Y:S01]  /*2760*/  MUFU.TANH R51, R51 ;  /* 0x0000003300337308 */ /* 0x000fe20000002400 */
[----:B------:R-:W-:Y:S01]  /*2770*/  IADD3 R90, R90, 0x1, R29 ;  /* 0x000000015a5a7810 */ /* 0x000fe20007ffe01d */
[----:B------:R-:W-:Y:S01]  /*2780*/  FMUL.FTZ R13, R44, UR5 ;  /* 0x000000052c0d7c20 */ /* 0x000fe20008410000 */
[----:B------:R-:W-:Y:S01]  /*2790*/  FMUL.FTZ R45, R45, UR5 ;  /* 0x000000052d2d7c20 */ /* 0x000fe20008410000 */
[----:B------:R-:W-:Y:S01]  /*27a0*/  HMMA.16816.F32 R32, R16, R10, R32 ;  /* 0x0000000a1020723c */ /* 0x000fe20000001820 */
[----:B------:R-:W-:Y:S01]  /*27b0*/  IADD3 R90, R84, R90, -R133 ;  /* 0x0000005a545a7210 */ /* 0x000fe20007ffe885 */
[----:B------:R-:W-:Y:S01]  /*27c0*/  FMUL.FTZ R46, R46, UR5 ;  /* 0x000000052e2e7c20 */ /* 0x000fe20008410000 */
[----:B------:R-:W-:Y:S01]  /*27d0*/  VIADD R26, R8, 0x10 ;  /* 0x00000010081a7836 */ /* 0x000fe20000000000 */
[----:B------:R-:W1:Y:S01]  /*27e0*/  MUFU.TANH R13, R13 ;  /* 0x0000000d000d7308 */ /* 0x000e620000002400 */
[----:B------:R-:W-:Y:S01]  /*27f0*/  FMUL.FTZ R27, R36, UR5 ;  /* 0x00000005241b7c20 */ /* 0x000fe20008410000 */
[----:B------:R-:W-:-:S02]  /*2800*/  IMAD.IADD R87, R90, 0x1, R87 ;  /* 0x000000015a577824 */ /* 0x000fc400078e0257 */
[----:B------:R-:W-:Y:S01]  /*2810*/  FMUL.FTZ R37, R37, UR5 ;  /* 0x0000000525257c20 */ /* 0x000fe20008410000 */
[----:B------:R-:W-:Y:S01]  /*2820*/  VIADD R36, R8, 0x8 ;  /* 0x0000000808247836 */ /* 0x000fe20000000000 */
[----:B------:R-:W-:Y:S01]  /*2830*/  HMMA.16816.F32 R64, R16, R24, R64 ;  /* 0x000000181040723c */ /* 0x000fe20000001840 */
[----:B------:R-:W-:Y:S01]  /*2840*/  FMUL.FTZ R38, R38, UR5 ;  /* 0x0000000526267c20 */ /* 0x000fe20008410000 */
[C---:B------:R-:W-:Y:S01]  /*2850*/  VIMNMX R100, R87.reuse, R84, PT ;  /* 0x0000005457647248 */ /* 0x040fe20003fe0100 */
[----:B------:R-:W-:Y:S01]  /*2860*/  MUFU.TANH R15, R45 ;  /* 0x0000002d000f7308 */ /* 0x000fe20000002400 */
[----:B------:R-:W-:Y:S01]  /*2870*/  VIADDMNMX R95, R87, 0x8, R84, PT ;  /* 0x00000008575f7846 */ /* 0x000fe20003800154 */
[----:B------:R-:W-:Y:S01]  /*2880*/  FMUL.FTZ R41, R41, UR5 ;  /* 0x0000000529297c20 */ /* 0x000fe20008410000 */
[----:B------:R-:W-:Y:S01]  /*2890*/  ISETP.GE.AND P4, PT, R12, R100, PT ;  /* 0x000000640c00720c */ /* 0x000fe20003f86270 */
[----:B------:R-:W-:Y:S01]  /*28a0*/  FMUL.FTZ R19, R42, UR5 ;  /* 0x000000052a137c20 */ /* 0x000fe20008410000 */
[-C--:B------:R-:W-:Y:S01]  /*28b0*/  ISETP.GE.AND P1, PT, R12, R95.reuse, PT ;  /* 0x0000005f0c00720c */ /* 0x080fe20003f26270 */
[----:B---3--:R-:W-:Y:S01]  /*28c0*/  VIADD R22, R8, 0x11 ;  /* 0x0000001108167836 */ /* 0x008fe20000000000 */
[----:B------:R-:W-:Y:S01]  /*28d0*/  I2FP.F32.S32 R12, R12 ;  /* 0x0000000c000c7245 */ /* 0x000fe20000201400 */
[----:B------:R-:W2:Y:S01]  /*28e0*/  MUFU.TANH R9, R46 ;  /* 0x0000002e00097308 */ /* 0x000ea20000002400 */
[C---:B------:R-:W-:Y:S01]  /*28f0*/  ISETP.GE.AND P3, PT, R36.reuse, R100, PT ;  /* 0x000000642400720c */ /* 0x040fe20003f66270 */
[----:B------:R-:W-:Y:S01]  /*2900*/  FMUL.FTZ R47, R47, UR5 ;  /* 0x000000052f2f7c20 */ /* 0x000fe20008410000 */
[-C--:B------:R-:W-:Y:S01]  /*2910*/  ISETP.GE.AND P0, PT, R36, R95.reuse, PT ;  /* 0x0000005f2400720c */ /* 0x080fe20003f06270 */
[C---:B------:R-:W-:Y:S01]  /*2920*/  FFMA.FTZ R31, R12.reuse, R0, R73 ;  /* 0x000000000c1f7223 */ /* 0x040fe20000010049 */
[----:B------:R-:W-:Y:S01]  /*2930*/  I2FP.F32.S32 R36, R36 ;  /* 0x0000002400247245 */ /* 0x000fe20000201400 */
[----:B------:R-:W-:Y:S01]  /*2940*/  FFMA.FTZ R57, R12, R0, R57 ;  /* 0x000000000c397223 */ /* 0x000fe20000010039 */
[----:B------:R-:W-:Y:S01]  /*2950*/  ISETP.GE.AND P5, PT, R6, R100, PT ;  /* 0x000000640600720c */ /* 0x000fe20003fa6270 */
[----:B------:R-:W-:Y:S01]  /*2960*/  FMUL.FTZ R40, R40, UR5 ;  /* 0x0000000528287c20 */ /* 0x000fe20008410000 */
[-C--:B------:R-:W-:Y:S01]  /*2970*/  ISETP.GE.AND P6, PT, R6, R95.reuse, PT ;  /* 0x0000005f0600720c */ /* 0x080fe20003fc6270 */
[C---:B------:R-:W-:Y:S01]  /*2980*/  FFMA.FTZ R59, R36.reuse, R0, R59 ;  /* 0x00000000243b7223 */ /* 0x040fe2000001003b */
[----:B------:R-:W-:Y:S01]  /*2990*/  I2FP.F32.S32 R6, R6 ;  /* 0x0000000600067245 */ /* 0x000fe20000201400 */
[----:B------:R-:W-:Y:S01]  /*29a0*/  MUFU.TANH R17, R41 ;  /* 0x0000002900117308 */ /* 0x000fe20000002400 */
[----:B------:R-:W-:Y:S01]  /*29b0*/  FMUL.FTZ R29, R43, UR5 ;  /* 0x000000052b1d7c20 */ /* 0x000fe20008410000 */
[----:B------:R-:W-:Y:S01]  /*29c0*/  FSEL R31, R31, -INF , !P4 ;  /* 0xff8000001f1f7808 */ /* 0x000fe20006000000 */
[----:B----4-:R-:W-:Y:S01]  /*29d0*/  FFMA.FTZ R36, R36, R0, R53 ;  /* 0x0000000024247223 */ /* 0x010fe20000010035 */
[----:B------:R-:W-:Y:S01]  /*29e0*/  ISETP.GE.AND P2, PT, R26, R100, PT ;  /* 0x000000641a00720c */ /* 0x000fe20003f46270 */
[----:B------:R-:W-:Y:S01]  /*29f0*/  FFMA.FTZ R23, R6, R0, R23 ;  /* 0x0000000006177223 */ /* 0x000fe20000010017 */
[----:B------:R-:W-:Y:S01]  /*2a00*/  ISETP.GE.AND P4, PT, R26, R95, PT ;  /* 0x0000005f1a00720c */ /* 0x000fe20003f86270 */
[----:B------:R-:W-:Y:S01]  /*2a10*/  FMUL.FTZ R33, R33, UR5 ;  /* 0x0000000521217c20 */ /* 0x000fe20008410000 */
[----:B------:R3:W-:Y:S01]  /*2a20*/  MUFU.TANH R41, R37 ;  /* 0x0000002500297308 */ /* 0x0007e20000002400 */
[----:B------:R-:W-:Y:S01]  /*2a30*/  I2FP.F32.S32 R26, R26 ;  /* 0x0000001a001a7245 */ /* 0x000fe20000201400 */
[----:B------:R-:W-:-:S02]  /*2a40*/  VIADD R18, R8, 0x18 ;  /* 0x0000001808127836 */ /* 0x000fc40000000000 */
[----:B------:R-:W-:Y:S01]  /*2a50*/  FMUL.FTZ R39, R39, UR5 ;  /* 0x0000000527277c20 */ /* 0x000fe20008410000 */
[----:B------:R-:W-:Y:S02]  /*2a60*/  VIADD R16, R8, 0x19 ;  /* 0x0000001908107836 */ /* 0x000fe40000000000 */
[----:B------:R-:W-:Y:S01]  /*2a70*/  FMUL.FTZ R32, R32, UR5 ;  /* 0x0000000520207c20 */ /* 0x000fe20008410000 */
[CC--:B-1----:R-:W-:Y:S01]  /*2a80*/  FFMA.FTZ R13, R26.reuse, R0.reuse, R13 ;  /* 0x000000001a0d7223 */ /* 0x0c2fe2000001000d */
[----:B--2---:R-:W-:Y:S01]  /*2a90*/  FFMA.FTZ R26, R26, R0, R9 ;  /* 0x000000001a1a7223 */ /* 0x004fe20000010009 */
[----:B------:R1:W-:Y:S01]  /*2aa0*/  MUFU.TANH R43, R38 ;  /* 0x00000026002b7308 */ /* 0x0003e20000002400 */
[----:B------:R-:W-:Y:S01]  /*2ab0*/  FMUL.FTZ R10, R34, UR5 ;  /* 0x00000005220a7c20 */ /* 0x000fe20008410000 */
[----:B------:R-:W-:Y:S01]  /*2ac0*/  FSEL R36, R36, -INF , !P0 ;  /* 0xff80000024247808 */ /* 0x000fe20004000000 */
[----:B------:R-:W-:Y:S01]  /*2ad0*/  FMUL.FTZ R67, R67, UR5 ;  /* 0x0000000543437c20 */ /* 0x000fe20008410000 */
[----:B------:R-:W-:Y:S01]  /*2ae0*/  FSEL R34, R23, -INF , !P6 ;  /* 0xff80000017227808 */ /* 0x000fe20007000000 */
[----:B------:R-:W-:Y:S01]  /*2af0*/  FMUL.FTZ R35, R35, UR5 ;  /* 0x0000000523237c20 */ /* 0x000fe20008410000 */
[----:B------:R-:W-:Y:S01]  /*2b00*/  ISETP.GE.AND P0, PT, R18, R100, PT ;  /* 0x000000641200720c */ /* 0x000fe20003f06270 */
[----:B------:R-:W-:Y:S01]  /*2b10*/  FMUL.FTZ R65, R65, UR5 ;  /* 0x0000000541417c20 */ /* 0x000fe20008410000 */
[----:B------:R-:W2:Y:S01]  /*2b20*/  MUFU.TANH R11, R47 ;  /* 0x0000002f000b7308 */ /* 0x000ea20000002400 */
[----:B---3--:R-:W-:Y:S01]  /*2b30*/  FFMA.FTZ R37, R6, R0, R21 ;  /* 0x0000000006257223 */ /* 0x008fe20000010015 */
[----:B------:R-:W-:Y:S01]  /*2b40*/  FSEL R21, R59, -INF , !P3 ;  /* 0xff8000003b157808 */ /* 0x000fe20005800000 */
[----:B------:R-:W-:Y:S01]  /*2b50*/  VIADD R6, R8, 0x20 ;  /* 0x0000002008067836 */ /* 0x000fe20000000000 */
[-C--:B------:R-:W-:Y:S01]  /*2b60*/  ISETP.GE.AND P3, PT, R22, R95.reuse, PT ;  /* 0x0000005f1600720c */ /* 0x080fe20003f66270 */
[----:B------:R-:W-:Y:S01]  /*2b70*/  FMUL.FTZ R64, R64, UR5 ;  /* 0x0000000540407c20 */ /* 0x000fe20008410000 */
[----:B------:R-:W-:Y:S01]  /*2b80*/  FSEL R37, R37, -INF , !P5 ;  /* 0xff80000025257808 */ /* 0x000fe20006800000 */
[----:B------:R-:W-:Y:S01]  /*2b90*/  FMUL.FTZ R66, R66, UR5 ;  /* 0x0000000542427c20 */ /* 0x000fe20008410000 */
[----:B------:R-:W3:Y:S01]  /*2ba0*/  MUFU.TANH R25, R40 ;  /* 0x0000002800197308 */ /* 0x000ee20000002400 */
[----:B-1----:R-:W-:Y:S01]  /*2bb0*/  FSEL R38, R57, -INF , !P1 ;  /* 0xff80000039267808 */ /* 0x002fe20004800000 */
[----:B------:R-:W-:Y:S01]  /*2bc0*/  VIADD R102, R8, 0x29 ;  /* 0x0000002908667836 */ /* 0x000fe20000000000 */
[----:B------:R-:W-:Y:S01]  /*2bd0*/  ISETP.GE.AND P1, PT, R22, R100, PT ;  /* 0x000000641600720c */ /* 0x000fe20003f26270 */
[----:B------:R-:W-:Y:S01]  /*2be0*/  VIADD R12, R8, 0x31 ;  /* 0x00000031080c7836 */ /* 0x000fe20000000000 */
[----:B------:R-:W-:Y:S01]  /*2bf0*/  I2FP.F32.S32 R22, R22 ;  /* 0x0000001600167245 */ /* 0x000fe20000201400 */
[----:B------:R-:W-:Y:S01]  /*2c00*/  FMUL.FTZ R69, R69, UR5 ;  /* 0x0000000545457c20 */ /* 0x000fe20008410000 */
[-C--:B------:R-:W-:Y:S01]  /*2c10*/  ISETP.GE.AND P5, PT, R18, R95.reuse, PT ;  /* 0x0000005f1200720c */ /* 0x080fe20003fa6270 */
[----:B------:R-:W1:Y:S01]  /*2c20*/  MUFU.TANH R19, R19 ;  /* 0x0000001300137308 */ /* 0x000e620000002400 */
[----:B------:R-:W-:Y:S01]  /*2c30*/  FSEL R26, R26, -INF , !P4 ;  /* 0xff8000001a1a7808 */ /* 0x000fe20006000000 */
[C---:B------:R-:W-:Y:S01]  /*2c40*/  FFMA.FTZ R15, R22.reuse, R0, R15 ;  /* 0x00000000160f7223 */ /* 0x040fe2000001000f */
[----:B------:R-:W-:Y:S01]  /*2c50*/  I2FP.F32.S32 R18, R18 ;  /* 0x0000001200127245 */ /* 0x000fe20000201400 */
[----:B--2---:R-:W-:Y:S01]  /*2c60*/  FFMA.FTZ R22, R22, R0, R11 ;  /* 0x0000000016167223 */ /* 0x004fe2000001000b */
[-C--:B------:R-:W-:Y:S01]  /*2c70*/  ISETP.GE.AND P6, PT, R16, R100.reuse, PT ;  /* 0x000000641000720c */ /* 0x080fe20003fc6270 */
[----:B------:R-:W-:Y:S01]  /*2c80*/  FMUL.FTZ R71, R71, UR5 ;  /* 0x0000000547477c20 */ /* 0x000fe20008410000 */
[----:B------:R-:W-:Y:S01]  /*2c90*/  FSEL R23, R15, -INF , !P1 ;  /* 0xff8000000f177808 */ /* 0x000fe20004800000 */
[----:B------:R-:W2:Y:S01]  /*2ca0*/  MUFU.TANH R27, R27 ;  /* 0x0000001b001b7308 */ /* 0x000ea20000002400 */
[----:B------:R-:W-:Y:S01]  /*2cb0*/  ISETP.GE.AND P4, PT, R6, R100, PT ;  /* 0x000000640600720c */ /* 0x000fe20003f86270 */
[----:B---3--:R-:W-:Y:S01]  /*2cc0*/  FFMA.FTZ R25, R18, R0, R25 ;  /* 0x0000000012197223 */ /* 0x008fe20000010019 */
[----:B------:R-:W-:Y:S01]  /*2cd0*/  ISETP.GE.AND P1, PT, R6, R95, PT ;  /* 0x0000005f0600720c */ /* 0x000fe20003f26270 */
[----:B------:R-:W-:Y:S01]  /*2ce0*/  FMUL.FTZ R68, R68, UR5 ;  /* 0x0000000544447c20 */ /* 0x000fe20008410000 */
[----:B------:R-:W-:Y:S01]  /*2cf0*/  I2FP.F32.S32 R6, R6 ;  /* 0x0000000600067245 */ /* 0x000fe20000201400 */
[----:B------:R-:W-:Y:S01]  /*2d00*/  FMUL.FTZ R70, R70, UR5 ;  /* 0x0000000546467c20 */ /* 0x000fe20008410000 */
[----:B------:R-:W-:Y:S01]  /*2d10*/  FSEL R22, R22, -INF , !P3 ;  /* 0xff80000016167808 */ /* 0x000fe20005800000 */
[----:B------:R3:W-:Y:S01]  /*2d20*/  MUFU.TANH R9, R33 ;  /* 0x0000002100097308 */ /* 0x0007e20000002400 */
[-C--:B-1----:R-:W-:Y:S01]  /*2d30*/  FFMA.FTZ R18, R18, R0.reuse, R19 ;  /* 0x0000000012127223 */ /* 0x082fe20000010013 */
[----:B------:R-:W-:Y:S01]  /*2d40*/  FFMA.FTZ R43, R6, R0, R43 ;  /* 0x00000000062b7223 */ /* 0x000fe2000001002b */
[----:B------:R-:W-:-:S03]  /*2d50*/  FSEL R19, R25, -INF , !P0 ;  /* 0xff80000019137808 */ /* 0x000fc60004000000 */
[----:B------:R-:W-:Y:S02]  /*2d60*/  FSEL R18, R18, -INF , !P5 ;  /* 0xff80000012127808 */ /* 0x000fe40006800000 */
[----:B------:R-:W1:Y:S01]  /*2d70*/  MUFU.TANH R29, R29 ;  /* 0x0000001d001d7308 */ /* 0x000e620000002400 */
[----:B--2---:R-:W-:Y:S01]  /*2d80*/  FFMA.FTZ R27, R6, R0, R27 ;  /* 0x00000000061b7223 */ /* 0x004fe2000001001b */
[----:B------:R-:W-:Y:S01]  /*2d90*/  VIADD R6, R8, 0x28 ;  /* 0x0000002808067836 */ /* 0x000fe20000000000 */
[----:B------:R-:W-:-:S03]  /*2da0*/  FSEL R90, R43, -INF , !P1 ;  /* 0xff8000002b5a7808 */ /* 0x000fc60004800000 */
[----:B------:R-:W-:Y:S02]  /*2db0*/  FSEL R89, R27, -INF , !P4 ;  /* 0xff8000001b597808 */ /* 0x000fe40006000000 */
[----:B------:R-:W-:Y:S01]  /*2dc0*/  MUFU.TANH R39, R39 ;  /* 0x0000002700277308 */ /* 0x000fe20000002400 */
[----:B---3--:R-:W-:Y:S02]  /*2dd0*/  FSEL R33, R13, -INF , !P2 ;  /* 0xff8000000d217808 */ /* 0x008fe40005000000 */
[-C--:B------:R-:W-:Y:S02]  /*2de0*/  ISETP.GE.AND P2, PT, R16, R95.reuse, PT ;  /* 0x0000005f1000720c */ /* 0x080fe40003f46270 */
[----:B------:R-:W-:Y:S02]  /*2df0*/  I2FP.F32.S32 R16, R16 ;  /* 0x0000001000107245 */ /* 0x000fe40000201400 */
[----:B------:R-:W-:Y:S01]  /*2e00*/  ISETP.GE.AND P5, PT, R6, R100, PT ;  /* 0x000000640600720c */ /* 0x000fe20003fa6270 */
[----:B------:R-:W2:Y:S01]  /*2e10*/  MUFU.TANH R45, R32 ;  /* 0x00000020002d7308 */ /* 0x000ea20000002400 */
[----:B------:R-:W-:Y:S01]  /*2e20*/  ISETP.GE.AND P4, PT, R102, R95, PT ;  /* 0x0000005f6600720c */ /* 0x000fe20003f86270 */
[CC--:B------:R-:W-:Y:S01]  /*2e30*/  FFMA.FTZ R17, R16.reuse, R0.reuse, R17 ;  /* 0x0000000010117223 */ /* 0x0c0fe20000010011 */
[----:B-1----:R-:W-:-:S04]  /*2e40*/  FFMA.FTZ R16, R16, R0, R29 ;  /* 0x0000000010107223 */ /* 0x002fc8000001001d */
[----:B------:R-:W-:Y:S01]  /*2e50*/  FSEL R17, R17, -INF , !P6 ;  /* 0xff80000011117808 */ /* 0x000fe20007000000 */
[----:B------:R1:W3:Y:S01]  /*2e60*/  MUFU.TANH R11, R10 ;  /* 0x0000000a000b7308 */ /* 0x0002e20000002400 */
[----:B------:R-:W-:Y:S02]  /*2e70*/  ISETP.GE.AND P6, PT, R6, R95, PT ;  /* 0x0000005f0600720c */ /* 0x000fe40003fc6270 */
[----:B------:R-:W-:Y:S02]  /*2e80*/  I2FP.F32.S32 R6, R6 ;  /* 0x0000000600067245 */ /* 0x000fe40000201400 */
[----:B------:R-:W-:Y:S02]  /*2e90*/  FSEL R16, R16, -INF , !P2 ;  /* 0xff80000010107808 */ /* 0x000fe40005000000 */
[----:B------:R-:W-:Y:S01]  /*2ea0*/  ISETP.GE.AND P2, PT, R102, R100, PT ;  /* 0x000000646600720c */ /* 0x000fe20003f46270 */
[----:B------:R-:W-:Y:S01]  /*2eb0*/  MUFU.TANH R67, R67 ;  /* 0x0000004300437308 */ /* 0x000fe20000002400 */
[----:B--2---:R-:W-:Y:S01]  /*2ec0*/  FFMA.FTZ R45, R6, R0, R45 ;  /* 0x00000000062d7223 */ /* 0x004fe2000001002d */
[----:B------:R-:W-:-:S04]  /*2ed0*/  I2FP.F32.S32 R102, R102 ;  /* 0x0000006600667245 */ /* 0x000fc80000201400 */
[----:B------:R-:W-:Y:S02]  /*2ee0*/  FSEL R87, R45, -INF , !P5 ;  /* 0xff8000002d577808 */ /* 0x000fe40006800000 */
[----:B------:R-:W2:Y:S01]  /*2ef0*/  MUFU.TANH R35, R35 ;  /* 0x0000002300237308 */ /* 0x000ea20000002400 */
[----:B-1----:R-:W-:Y:S02]  /*2f00*/  VIADD R10, R8, 0x21 ;  /* 0x00000021080a7836 */ /* 0x002fe40000000000 */
[-C--:B---3--:R-:W-:Y:S01]  /*2f10*/  FFMA.FTZ R11, R6, R0.reuse, R11 ;  /* 0x00000000060b7223 */ /* 0x088fe2000001000b */
[-C--:B------:R-:W-:Y:S01]  /*2f20*/  ISETP.GE.AND P5, PT, R12, R95.reuse, PT ;  /* 0x0000005f0c00720c */ /* 0x080fe20003fa6270 */
[----:B------:R-:W-:Y:S01]  /*2f30*/  FFMA.FTZ R6, R102, R0, R9 ;  /* 0x0000000066067223 */ /* 0x000fe20000010009 */
[C---:B------:R-:W-:Y:S02]  /*2f40*/  ISETP.GE.AND P3, PT, R10.reuse, R100, PT ;  /* 0x000000640a00720c */ /* 0x040fe40003f66270 */
[----:B------:R-:W-:Y:S01]  /*2f50*/  ISETP.GE.AND P0, PT, R10, R95, PT ;  /* 0x0000005f0a00720c */ /* 0x000fe20003f06270 */
[----:B------:R-:W-:Y:S01]  /*2f60*/  MUFU.TANH R13, R64 ;  /* 0x00000040000d7308 */ /* 0x000fe20000002400 */
[----:B------:R-:W-:-:S02]  /*2f70*/  I2FP.F32.S32 R10, R10 ;  /* 0x0000000a000a7245 */ /* 0x000fc40000201400 */
[----:B------:R-:W-:Y:S02]  /*2f80*/  FSEL R86, R11, -INF , !P6 ;  /* 0xff8000000b567808 */ /* 0x000fe40007000000 */
[----:B------:R-:W-:Y:S01]  /*2f90*/  ISETP.GE.AND P6, PT, R8, R100, PT ;  /* 0x000000640800720c */ /* 0x000fe20003fc6270 */
[CC--:B------:R-:W-:Y:S01]  /*2fa0*/  FFMA.FTZ R39, R10.reuse, R0.reuse, R39 ;  /* 0x000000000a277223 */ /* 0x0c0fe20000010027 */
[-C--:B------:R-:W-:Y:S01]  /*2fb0*/  FFMA.FTZ R41, R10, R0.reuse, R41 ;  /* 0x000000000a297223 */ /* 0x080fe20000010029 */
[----:B------:R-:W1:Y:S01]  /*2fc0*/  MUFU.TANH R65, R65 ;  /* 0x0000004100417308 */ /* 0x000e620000002400 */
[----:B------:R-:W-:Y:S02]  /*2fd0*/  VIADD R10, R8, 0x30 ;  /* 0x00000030080a7836 */ /* 0x000fe40000000000 */
[----:B--2---:R-:W-:Y:S01]  /*2fe0*/  FFMA.FTZ R102, R102, R0, R35 ;  /* 0x0000000066667223 */ /* 0x004fe20000010023 */
[----:B------:R-:W-:Y:S02]  /*2ff0*/  FSEL R110, R39, -INF , !P0 ;  /* 0xff800000276e7808 */ /* 0x000fe40004000000 */
[----:B------:R-:W-:-:S02]  /*3000*/  ISETP.GE.AND P0, PT, R12, R100, PT ;  /* 0x000000640c00720c */ /* 0x000fc40003f06270 */
[----:B------:R-:W-:Y:S01]  /*3010*/  I2FP.F32.S32 R12, R12 ;  /* 0x0000000c000c7245 */ /* 0x000fe20000201400 */
[----:B------:R-:W2:Y:S01]  /*3020*/  MUFU.TANH R15, R66 ;  /* 0x00000042000f7308 */ /* 0x000ea20000002400 */
[----:B------:R-:W-:Y:S02]  /*3030*/  FSEL R109, R41, -INF , !P3 ;  /* 0xff800000296d7808 */ /* 0x000fe40005800000 */
[----:B------:R-:W-:Y:S01]  /*3040*/  ISETP.GE.AND P1, PT, R10, R100, PT ;  /* 0x000000640a00720c */ /* 0x000fe20003f26270 */
[----:B------:R-:W-:Y:S01]  /*3050*/  FFMA.FTZ R27, R12, R0, R67 ;  /* 0x000000000c1b7223 */ /* 0x000fe20000010043 */
[----:B------:R-:W-:Y:S02]  /*3060*/  ISETP.GE.AND P3, PT, R10, R95, PT ;  /* 0x0000005f0a00720c */ /* 0x000fe40003f66270 */
[----:B------:R-:W-:Y:S01]  /*3070*/  I2FP.F32.S32 R10, R10 ;  /* 0x0000000a000a7245 */ /* 0x000fe20000201400 */
[----:B------:R-:W3:Y:S01]  /*3080*/  MUFU.TANH R9, R68 ;  /* 0x0000004400097308 */ /* 0x000ee20000002400 */
[----:B-1----:R-:W-:Y:S01]  /*3090*/  FFMA.FTZ R65, R12, R0, R65 ;  /* 0x000000000c417223 */ /* 0x002fe20000010041 */
[----:B------:R-:W-:Y:S01]  /*30a0*/  FSEL R35, R6, -INF , !P2 ;  /* 0xff80000006237808 */ /* 0x000fe20005000000 */
[----:B------:R-:W-:-:S02]  /*30b0*/  VIADD R12, R8, 0x38 ;  /* 0x00000038080c7836 */ /* 0x000fc40000000000 */
[-C--:B------:R-:W-:Y:S01]  /*30c0*/  FFMA.FTZ R13, R10, R0.reuse, R13 ;  /* 0x000000000a0d7223 */ /* 0x080fe2000001000d */
[----:B------:R-:W-:Y:S02]  /*30d0*/  ISETP.GE.AND P2, PT, R8, R95, PT ;  /* 0x0000005f0800720c */ /* 0x000fe40003f46270 */
[----:B------:R-:W-:Y:S01]  /*30e0*/  FSEL R27, R27, -INF , !P5 ;  /* 0xff8000001b1b7808 */ /* 0x000fe20006800000 */
[----:B------:R-:W-:Y:S01]  /*30f0*/  MUFU.TANH R69, R69 ;  /* 0x0000004500457308 */ /* 0x000fe20000002400 */
[----:B--2---:R-:W-:Y:S01]  /*3100*/  FFMA.FTZ R15, R10, R0, R15 ;  /* 0x000000000a0f7223 */ /* 0x004fe2000001000f */
[----:B------:R-:W-:Y:S01]  /*3110*/  I2FP.F32.S32 R10, R8 ;  /* 0x00000008000a7245 */ /* 0x000fe20000201400 */
[----:B------:R-:W-:Y:S01]  /*3120*/  VIADD R8, R8, 0x39 ;  /* 0x0000003908087836 */ /* 0x000fe20000000000 */
[----:B------:R-:W-:Y:S02]  /*3130*/  ISETP.GE.AND P5, PT, R94, 0x2, PT ;  /* 0x000000025e00780c */ /* 0x000fe40003fa6270 */
[----:B------:R-:W-:Y:S01]  /*3140*/  FSEL R102, R102, -INF , !P4 ;  /* 0xff80000066667808 */ /* 0x000fe20006000000 */
[CC--:B------:R-:W-:Y:S01]  /*3150*/  FFMA.FTZ R3, R10.reuse, R0.reuse, R3 ;  /* 0x000000000a037223 */ /* 0x0c0fe20000010003 */
[----:B------:R-:W1:Y:S01]  /*3160*/  MUFU.TANH R11, R70 ;  /* 0x00000046000b7308 */ /* 0x000e620000002400 */
[----:B------:R-:W-:Y:S01]  /*3170*/  FSEL R101, R13, -INF , !P1 ;  /* 0xff8000000d657808 */ /* 0x000fe20004800000 */
[----:B------:R-:W-:Y:S01]  /*3180*/  FFMA.FTZ R40, R10, R0, R51 ;  /* 0x000000000a287223 */ /* 0x000fe20000010033 */
[----:B------:R-:W-:-:S02]  /*3190*/  FSEL R28, R15, -INF , !P3 ;  /* 0xff8000000f1c7808 */ /* 0x000fc40005800000 */
[----:B------:R-:W-:Y:S01]  /*31a0*/  FSEL R91, R65, -INF , !P0 ;  /* 0xff800000415b7808 */ /* 0x000fe20004000000 */
[----:B------:R-:W-:Y:S01]  /*31b0*/  BAR.SYNC.DEFER_BLOCKING 0x0 ;  /* 0x0000000000007b1d */ /* 0x000fe20000010000 */
[CC--:B------:R-:W-:Y:S02]  /*31c0*/  ISETP.GE.AND P4, PT, R12.reuse, R100.reuse, PT ;  /* 0x000000640c00720c */ /* 0x0c0fe40003f86270 */
[-C--:B------:R-:W-:Y:S02]  /*31d0*/  ISETP.GE.AND P1, PT, R12, R95.reuse, PT ;  /* 0x0000005f0c00720c */ /* 0x080fe40003f26270 */
[C---:B------:R-:W-:Y:S01]  /*31e0*/  ISETP.GE.AND P3, PT, R8.reuse, R100, PT ;  /* 0x000000640800720c */ /* 0x040fe20003f66270 */
[----:B------:R-:W2:Y:S01]  /*31f0*/  MUFU.TANH R71, R71 ;  /* 0x0000004700477308 */ /* 0x000ea20000002400 */
[----:B------:R-:W-:Y:S02]  /*3200*/  ISETP.GE.AND P0, PT, R8, R95, PT ;  /* 0x0000005f0800720c */ /* 0x000fe40003f06270 */
[----:B------:R-:W-:-:S02]  /*3210*/  I2FP.F32.S32 R12, R12 ;  /* 0x0000000c000c7245 */ /* 0x000fc40000201400 */
[----:B------:R-:W-:Y:S02]  /*3220*/  I2FP.F32.S32 R8, R8 ;  /* 0x0000000800087245 */ /* 0x000fe40000201400 */
[----:B------:R-:W-:Y:S01]  /*3230*/  FSEL R25, R3, -INF , !P6 ;  /* 0xff80000003197808 */ /* 0x000fe20007000000 */
[CC--:B---3--:R-:W-:Y:S01]  /*3240*/  FFMA.FTZ R9, R12.reuse, R0.reuse, R9 ;  /* 0x000000000c097223 */ /* 0x0c8fe20000010009 */
[-C--:B-1----:R-:W-:Y:S01]  /*3250*/  FFMA.FTZ R11, R12, R0.reuse, R11 ;  /* 0x000000000c0b7223 */ /* 0x082fe2000001000b */
[-C--:B------:R-:W-:Y:S01]  /*3260*/  FFMA.FTZ R69, R8, R0.reuse, R69 ;  /* 0x0000000008457223 */ /* 0x080fe20000010045 */
[----:B------:R-:W-:Y:S02]  /*3270*/  FSEL R40, R40, -INF , !P2 ;  /* 0xff80000028287808 */ /* 0x000fe40005000000 */
[----:B------:R-:W-:Y:S02]  /*3280*/  FSEL R104, R9, -INF , !P4 ;  /* 0xff80000009687808 */ /* 0x000fe40006000000 */
[----:B------:R-:W-:Y:S01]  /*3290*/  FSEL R30, R11, -INF , !P1 ;  /* 0xff8000000b1e7808 */ /* 0x000fe20004800000 */
[----:B--2---:R-:W-:Y:S01]  /*32a0*/  FFMA.FTZ R29, R8, R0, R71 ;  /* 0x00000000081d7223 */ /* 0x004fe20000010047 */
[----:B------:R-:W-:-:S04]  /*32b0*/  FSEL R103, R69, -INF , !P3 ;  /* 0xff80000045677808 */ /* 0x000fc80005800000 */
        /* <DEDUP_REMOVED lines=66> */
.L_x_1117:
[----:B------:R-:W-:Y:S05]  /*36e0*/  BSYNC B0 ;  /* 0x0000000000007941 */ /* 0x000fea0003800000 */
.L_x_1116:
[----:B------:R-:W0:Y:S02]  /*36f0*/  LDGDEPBAR ;  /* 0x00000000000079af */ /* 0x000e240000000000 */
.L_x_1115:
        /* <DEDUP_REMOVED lines=24> */
[----:B-12---:R-:W-:-:S02]  /*3880*/  FMNMX.FTZ R6, R28, R3, !PT ;  /* 0x000000031c067209 */ /* 0x006fc40007810000 */
[----:B------:R-:W-:Y:S02]  /*3890*/  FMNMX.FTZ R7, R91, R2, !PT ;  /* 0x000000025b077209 */ /* 0x000fe40007810000 */
[----:B------:R-:W-:Y:S02]  /*38a0*/  LEA R118, R5, UR4, 0x1 ;  /* 0x0000000405767c11 */ /* 0x000fe4000f8e08ff */
[----:B------:R-:W-:Y:S02]  /*38b0*/  FMNMX.FTZ R2, R104, R7, !PT ;  /* 0x0000000768027209 */ /* 0x000fe40007810000 */
[----:B------:R-:W-:Y:S01]  /*38c0*/  FMNMX.FTZ R7, R27, R6, !PT ;  /* 0x000000061b077209 */ /* 0x000fe20007810000 */
[----:B------:R-:W-:Y:S01]  /*38d0*/  LDSM.16.MT88.4 R76, [R118+0x6000] ;  /* 0x00600000764c783b */ /* 0x000fe20000004200 */
[----:B------:R-:W-:Y:S02]  /*38e0*/  FMNMX.FTZ R9, R103, R2, !PT ;  /* 0x0000000267097209 */ /* 0x000fe40007810000 */
[----:B------:R-:W-:Y:S01]  /*38f0*/  FMNMX.FTZ R6, R30, R7, !PT ;  /* 0x000000071e067209 */ /* 0x000fe20007810000 */
[----:B------:R-:W-:Y:S01]  /*3900*/  LDSM.16.MT88.4 R60, [R118+0x7000] ;  /* 0x00700000763c783b */ /* 0x000fe20000004200 */
[----:B------:R-:W-:-:S03]  /*3910*/  LEA R116, R4, R118, 0x1 ;  /* 0x0000007604747211 */ /* 0x000fc600078e08ff */
[----:B------:R-:W1:Y:S04]  /*3920*/  SHFL.BFLY PT, R2, R9, 0x2, 0x1f ;  /* 0x0c401f0009027f89 */ /* 0x000e6800000e0000 */
[----:B------:R-:W-:Y:S04]  /*3930*/  LDSM.16.MT88.4 R52, [R116+0x7000] ;  /* 0x007000007434783b */ /* 0x000fe80000004200 */
[----:B------:R-:W-:Y:S04]  /*3940*/  LDSM.16.MT88.4 R68, [R116+0x6000] ;  /* 0x006000007444783b */ /* 0x000fe80000004200 */
[----:B------:R-:W-:Y:S01]  /*3950*/  LDSM.16.MT88.4 R12, [R118+0x7400] ;  /* 0x00740000760c783b */ /* 0x000fe20000004200 */
[----:B-1----:R-:W-:-:S02]  /*3960*/  FMNMX.FTZ R2, R9, R2, !PT ;  /* 0x0000000209027209 */ /* 0x002fc40007810000 */
[----:B------:R-:W-:-:S03]  /*3970*/  FMNMX.FTZ R9, R29, R6, !PT ;  /* 0x000000061d097209 */ /* 0x000fc60007810000 */
[----:B------:R-:W1:Y:S04]  /*3980*/  SHFL.BFLY PT, R3, R2, 0x1, 0x1f ;  /* 0x0c201f0002037f89 */ /* 0x000e6800000e0000 */
[----:B------:R-:W2:Y:S01]  /*3990*/  SHFL.BFLY PT, R6, R9, 0x2, 0x1f ;  /* 0x0c401f0009067f89 */ /* 0x000ea200000e0000 */
[----:B-1----:R-:W-:Y:S02]  /*39a0*/  FMNMX.FTZ R3, R2, R3, !PT ;  /* 0x0000000302037209 */ /* 0x002fe40007810000 */
[----:B--2---:R-:W-:-:S03]  /*39b0*/  FMNMX.FTZ R6, R9, R6, !PT ;  /* 0x0000000609067209 */ /* 0x004fc60007810000 */
        /* <DEDUP_REMOVED lines=44> */
[----:B-1----:R-:W-:Y:S01]  /*3c80*/  F2FP.F16.F32.PACK_AB R50, R105, R106 ;  /* 0x0000006a6932723e */ /* 0x002fe200000000ff */
[----:B------:R-:W1:Y:S01]  /*3c90*/  MUFU.EX2 R112, R112 ;  /* 0x0000007000707308 */ /* 0x000e620000000800 */
[----:B------:R-:W3:Y:S01]  /*3ca0*/  LDSM.16.MT88.4 R16, [R116+0x6400] ;  /* 0x006400007410783b */ /* 0x000ee20000004200 */
[--C-:B------:R-:W-:Y:S01]  /*3cb0*/  FFMA.FTZ R28, R28, UR6, -R31.reuse ;  /* 0x000000061c1c7c23 */ /* 0x100fe2000801081f */
[--C-:B------:R-:W-:Y:S01]  /*3cc0*/  FFMA.FTZ R27, R27, UR6, -R31.reuse ;  /* 0x000000061b1b7c23 */ /* 0x100fe2000801081f */
[--C-:B------:R-:W-:Y:S01]  /*3cd0*/  FFMA.FTZ R30, R30, UR6, -R31.reuse ;  /* 0x000000061e1e7c23 */ /* 0x100fe2000801081f */
[----:B------:R-:W-:Y:S01]  /*3ce0*/  FFMA.FTZ R145, R29, UR6, -R31 ;  /* 0x000000061d917c23 */ /* 0x000fe2000801081f */
[----:B------:R-:W-:-:S02]  /*3cf0*/  FADD.FTZ R106, R106, R111 ;  /* 0x0000006f6a6a7221 */ /* 0x000fc40000010000 */
[----:B------:R-:W-:Y:S02]  /*3d00*/  MUFU.EX2 R107, R107 ;  /* 0x0000006b006b7308 */ /* 0x000fe40000000800 */
[----:B------:R-:W-:-:S06]  /*3d10*/  FADD.FTZ R105, R105, R106 ;  /* 0x0000006a69697221 */ /* 0x000fcc0000010000 */
[----:B------:R-:W4:Y:S01]  /*3d20*/  MUFU.EX2 R34, R34 ;  /* 0x0000002200227308 */ /* 0x000f220000000800 */
[----:B-1----:R-:W-:Y:S01]  /*3d30*/  F2FP.F16.F32.PACK_AB R49, R112, R85 ;  /* 0x000000557031723e */ /* 0x002fe200000000ff */
[----:B------:R-:W-:Y:S01]  /*3d40*/  FADD.FTZ R112, R85, R112 ;  /* 0x0000007055707221 */ /* 0x000fe20000010000 */
[----:B------:R-:W-:-:S05]  /*3d50*/  FFMA.FTZ R85, R110, UR6, -R31 ;  /* 0x000000066e557c23 */ /* 0x000fca000801081f */
[----:B------:R-:W-:Y:S08]  /*3d60*/  MUFU.EX2 R32, R32 ;  /* 0x0000002000207308 */ /* 0x000ff00000000800 */
[----:B------:R-:W1:Y:S01]  /*3d70*/  MUFU.EX2 R23, R23 ;  /* 0x0000001700177308 */ /* 0x000e620000000800 */
[----:B----4-:R-:W-:Y:S01]  /*3d80*/  F2FP.F16.F32.PACK_AB R51, R34, R107 ;  /* 0x0000006b2233723e */ /* 0x010fe200000000ff */
[----:B------:R-:W-:-:S04]  /*3d90*/  FADD.FTZ R107, R107, R112 ;  /* 0x000000706b6b7221 */ /* 0x000fc80000010000 */
[----:B------:R-:W-:Y:S02]  /*3da0*/  FADD.FTZ R34, R34, R107 ;  /* 0x0000006b22227221 */ /* 0x000fe40000010000 */
[C---:B------:R-:W-:Y:S01]  /*3db0*/  HMMA.16816.F32 R80, R48.reuse, R76, RZ ;  /* 0x0000004c3050723c */ /* 0x040fe200000018ff */
[----:B------:R-:W-:Y:S05]  /*3dc0*/  MUFU.EX2 R24, R24 ;  /* 0x0000001800187308 */ /* 0x000fea0000000800 */
[C---:B------:R-:W-:Y:S03]  /*3dd0*/  HMMA.16816.F32 R76, R48.reuse, R78, RZ ;  /* 0x0000004e304c723c */ /* 0x040fe600000018ff */
[----:B------:R-:W4:Y:S01]  /*3de0*/  MUFU.EX2 R21, R21 ;  /* 0x0000001500157308 */ /* 0x000f220000000800 */
[C---:B-1----:R-:W-:Y:S01]  /*3df0*/  F2FP.F16.F32.PACK_AB R4, R23.reuse, R32 ;  /* 0x000000201704723e */ /* 0x042fe200000000ff */
[----:B------:R-:W-:Y:S01]  /*3e00*/  FADD.FTZ R32, R32, R105 ;  /* 0x0000006920207221 */ /* 0x000fe20000010000 */
[----:B------:R-:W-:Y:S03]  /*3e10*/  HMMA.16816.F32 R56, R48, R52, RZ ;  /* 0x000000343038723c */ /* 0x000fe600000018ff */
[----:B------:R-:W-:-:S02]  /*3e20*/  FADD.FTZ R23, R23, R32 ;  /* 0x0000002017177221 */ /* 0x000fc40000010000 */
[----:B------:R-:W-:Y:S01]  /*3e30*/  MUFU.EX2 R33, R33 ;  /* 0x0000002100217308 */ /* 0x000fe20000000800 */
[C---:B------:R-:W-:Y:S06]  /*3e40*/  HMMA.16816.F32 R52, R48.reuse, R54, RZ ;  /* 0x000000363034723c */ /* 0x040fec00000018ff */
[----:B--2---:R-:W-:Y:S01]  /*3e50*/  HMMA.16816.F32 R36, R48, R40, RZ ;  /* 0x000000283024723c */ /* 0x004fe200000018ff */
[----:B------:R-:W1:Y:S01]  /*3e60*/  MUFU.EX2 R26, R26 ;  /* 0x0000001a001a7308 */ /* 0x000e620000000800 */
[----:B----4-:R-:W-:Y:S01]  /*3e70*/  F2FP.F16.F32.PACK_AB R6, R21, R24 ;  /* 0x000000181506723e */ /* 0x010fe200000000ff */
[----:B------:R-:W-:-:S03]  /*3e80*/  FADD.FTZ R24, R24, R23 ;  /* 0x0000001718187221 */ /* 0x000fc60000010000 */
[C---:B------:R-:W-:Y:S01]  /*3e90*/  HMMA.16816.F32 R40, R48.reuse, R42, RZ ;  /* 0x0000002a3028723c */ /* 0x040fe200000018ff */
[----:B------:R-:W-:Y:S02]  /*3ea0*/  FADD.FTZ R24, R21, R24 ;  /* 0x0000001815187221 */ /* 0x000fe40000010000 */
        /* <DEDUP_REMOVED lines=11> */
[----:B------:R-:W1:Y:S01]  /*3f60*/  MUFU.EX2 R88, R88 ;  /* 0x0000005800587308 */ /* 0x000e620000000800 */
[----:B------:R-:W-:-:S04]  /*3f70*/  FADD.FTZ R25, R25, R26 ;  /* 0x0000001a19197221 */ /* 0x000fc80000010000 */
[----:B------:R-:W-:Y:S01]  /*3f80*/  FADD.FTZ R25, R22, R25 ;  /* 0x0000001916197221 */ /* 0x000fe20000010000 */
[C---:B------:R-:W-:Y:S02]  /*3f90*/  HMMA.16816.F32 R80, R4.reuse, R8, R80 ;  /* 0x000000080450723c */ /* 0x040fe40000001850 */
[----:B------:R-:W-:Y:S04]  /*3fa0*/  MUFU.EX2 R87, R87 ;  /* 0x0000005700577308 */ /* 0x000fe80000000800 */
[C---:B------:R-:W-:Y:S01]  /*3fb0*/  HMMA.16816.F32 R76, R4.reuse, R10, R76 ;  /* 0x0000000a044c723c */ /* 0x040fe2000000184c */
[----:B------:R-:W2:Y:S03]  /*3fc0*/  LDSM.16.MT88.4 R8, [R116+0x7400] ;  /* 0x007400007408783b */ /* 0x000ea60000004200 */
[----:B------:R-:W-:Y:S02]  /*3fd0*/  MUFU.EX2 R84, R84 ;  /* 0x0000005400547308 */ /* 0x000fe40000000800 */
[C---:B---3--:R-:W-:Y:S06]  /*3fe0*/  HMMA.16816.F32 R72, R4.reuse, R16, R72 ;  /* 0x000000100448723c */ /* 0x048fec0000001848 */
[----:B------:R-:W-:Y:S01]  /*3ff0*/  MUFU.EX2 R90, R90 ;  /* 0x0000005a005a7308 */ /* 0x000fe20000000800 */
[C---:B------:R-:W-:Y:S01]  /*4000*/  HMMA.16816.F32 R68, R4.reuse, R18, R68 ;  /* 0x000000120444723c */ /* 0x040fe20000001844 */
[----:B------:R-:W-:Y:S05]  /*4010*/  LDSM.16.MT88.4 R16, [R118+0x6c00] ;  /* 0x006c00007610783b */ /* 0x000fea0000004200 */
[C---:B------:R-:W-:Y:S01]  /*4020*/  HMMA.16816.F32 R64, R4.reuse, R12, R64 ;  /* 0x0000000c0440723c */ /* 0x040fe20000001840 */
[----:B------:R-:W3:Y:S05]  /*4030*/  MUFU.EX2 R85, R85 ;  /* 0x0000005500557308 */ /* 0x000eea0000000800 */
[C---:B------:R-:W-:Y:S01]  /*4040*/  HMMA.16816.F32 R60, R4.reuse, R14, R60 ;  /* 0x0000000e043c723c */ /* 0x040fe2000000183c */
[----:B------:R-:W-:Y:S02]  /*4050*/  LDSM.16.MT88.4 R12, [R116+0x6c00] ;  /* 0x006c0000740c783b */ /* 0x000fe40000004200 */
[----:B------:R-:W-:Y:S08]  /*4060*/  MUFU.EX2 R86, R86 ;  /* 0x0000005600567308 */ /* 0x000ff00000000800 */
[----:B------:R-:W4:Y:S01]  /*4070*/  MUFU.EX2 R35, R35 ;  /* 0x0000002300237308 */ /* 0x000f220000000800 */
[C---:B--2---:R-:W-:Y:S07]  /*4080*/  HMMA.16816.F32 R56, R4.reuse, R8, R56 ;  /* 0x000000080438723c */ /* 0x044fee0000001838 */
[----:B------:R-:W-:Y:S01]  /*4090*/  MUFU.EX2 R101, R101 ;  /* 0x0000006500657308 */ /* 0x000fe20000000800 */
[C---:B------:R-:W-:Y:S01]  /*40a0*/  HMMA.16816.F32 R52, R4.reuse, R10, R52 ;  /* 0x0000000a0434723c */ /* 0x040fe20000001834 */
[----:B------:R-:W2:Y:S06]  /*40b0*/  LDSM.16.MT88.4 R8, [R118+0x8400] ;  /* 0x008400007608783b */ /* 0x000eac0000004200 */
[----:B------:R-:W5:Y:S08]  /*40c0*/  MUFU.EX2 R102, R91 ;  /* 0x0000005b00667308 */ /* 0x000f700000000800 */
[----:B------:R-:W-:Y:S08]  /*40d0*/  MUFU.EX2 R104, R104 ;  /* 0x0000006800687308 */ /* 0x000ff00000000800 */
[----:B------:R-:W-:Y:S08]  /*40e0*/  MUFU.EX2 R103, R103 ;  /* 0x0000006700677308 */ /* 0x000ff00000000800 */
[----:B------:R-:W-:Y:S08]  /*40f0*/  MUFU.EX2 R28, R28 ;  /* 0x0000001c001c7308 */ /* 0x000ff00000000800 */
[----:B------:R-:W5:Y:S01]  /*4100*/  MUFU.EX2 R27, R27 ;  /* 0x0000001b001b7308 */ /* 0x000f620000000800 */
[C---:B--2---:R-:W-:Y:S07]  /*4110*/  HMMA.16816.F32 R36, R4.reuse, R8, R36 ;  /* 0x000000080424723c */ /* 0x044fee0000001824 */
[----:B------:R-:W-:Y:S01]  /*4120*/  MUFU.EX2 R30, R30 ;  /* 0x0000001e001e7308 */ /* 0x000fe20000000800 */
[----:B------:R-:W-:Y:S01]  /*4130*/  HMMA.16816.F32 R40, R4, R10, R40 ;  /* 0x0000000a0428723c */ /* 0x000fe20000001828 */
[----:B------:R-:W2:Y:S06]  /*4140*/  LDSM.16.MT88.4 R8, [R116+0x8000] ;  /* 0x008000007408783b */ /* 0x000eac0000004200 */
[----:B------:R-:W5:Y:S01]  /*4150*/  MUFU.EX2 R145, R145 ;  /* 0x0000009100917308 */ /* 0x000f620000000800 */
[C---:B--2---:R-:W-:Y:S06]  /*4160*/  HMMA.16816.F32 R44, R48.reuse, R8, RZ ;  /* 0x00000008302c723c */ /* 0x044fec00000018ff */
[----:B------:R-:W-:Y:S01]  /*4170*/  HMMA.16816.F32 R48, R48, R10, RZ ;  /* 0x0000000a3030723c */ /* 0x000fe200000018ff */
[----:B------:R-:W2:-:S15]  /*4180*/  LDSM.16.MT88.4 R8, [R116+0x8400] ;  /* 0x008400007408783b */ /* 0x000e9e0000004200 */
[----:B------:R-:W-:-:S02]  /*4190*/  NOP ;  /* 0x0000000000007918 */ /* 0x000fc40000000000 */
[C---:B--2---:R-:W-:Y:S06]  /*41a0*/  HMMA.16816.F32 R44, R4.reuse, R8, R44 ;  /* 0x00000008042c723c */ /* 0x044fec000000182c */
[----:B------:R-:W-:Y:S01]  /*41b0*/  HMMA.16816.F32 R48, R4, R10, R48 ;  /* 0x0000000a0430723c */ /* 0x000fe20000001830 */
[----:B------:R-:W2:Y:S06]  /*41c0*/  LDSM.16.MT88.4 R8, [R118+0x6800] ;  /* 0x006800007608783b */ /* 0x000eac0000004200 */
[----:B-1----:R-:W-:Y:S01]  /*41d0*/  F2FP.F16.F32.PACK_AB R4, R88, R89 ;  /* 0x000000595804723e */ /* 0x002fe200000000ff */
[----:B------:R-:W-:Y:S01]  /*41e0*/  FADD.FTZ R89, R89, R24 ;  /* 0x0000001859597221 */ /* 0x000fe20000010000 */
[----:B---3--:R-:W-:Y:S01]  /*41f0*/  F2FP.F16.F32.PACK_AB R5, R85, R90 ;  /* 0x0000005a5505723e */ /* 0x008fe200000000ff */
        /* <DEDUP_REMOVED lines=127> */
[----:B--2---:R-:W-:Y:S04]  /*49f0*/  LDSM.16.M88.4 R88, [R120+0x3c00] ;  /* 0x003c00007858783b */ /* 0x004fe80000000200 */
[----:B------:R-:W0:Y:S01]  /*4a00*/  LDGDEPBAR ;  /* 0x00000000000079af */ /* 0x000e220000000000 */
[C---:B----4-:R-:W-:Y:S06]  /*4a10*/  HMMA.16816.F32 R32, R4.reuse, R28, RZ ;  /* 0x0000001c0420723c */ /* 0x050fec00000018ff */
[C---:B------:R-:W-:Y:S06]  /*4a20*/  HMMA.16816.F32 R28, R4.reuse, R30, RZ ;  /* 0x0000001e041c723c */ /* 0x040fec00000018ff */
[C---:B---3--:R-:W-:Y:S06]  /*4a30*/  HMMA.16816.F32 R24, R4.reuse, R20, RZ ;  /* 0x000000140418723c */ /* 0x048fec00000018ff */
[----:B------:R-:W-:Y:S06]  /*4a40*/  HMMA.16816.F32 R20, R4, R22, RZ ;  /* 0x000000160414723c */ /* 0x000fec00000018ff */
        /* <DEDUP_REMOVED lines=62> */
[----:B------:R-:W-:-:S05]  /*4e30*/  FMUL.FTZ R32, R32, UR5 ;  /* 0x0000000520207c20 */ /* 0x000fca0008410000 */
[----:B------:R-:W-:Y:S01]  /*4e40*/  MUFU.TANH R35, R35 ;  /* 0x0000002300237308 */ /* 0x000fe20000002400 */
[----:B------:R-:W-:Y:S01]  /*4e50*/  FMUL.FTZ R28, R28, UR5 ;  /* 0x000000051c1c7c20 */ /* 0x000fe20008410000 */
[----:B------:R-:W-:-:S06]  /*4e60*/  FMUL.FTZ R30, R30, UR5 ;  /* 0x000000051e1e7c20 */ /* 0x000fcc0008410000 */
[----:B------:R-:W-:Y:S01]  /*4e70*/  MUFU.TANH R103, R28 ;  /* 0x0000001c00677308 */ /* 0x000fe20000002400 */
[C---:B-1----:R-:W-:Y:S06]  /*4e80*/  HMMA.16816.F32 R24, R88.reuse, R84, R24 ;  /* 0x000000545818723c */ /* 0x042fec0000001818 */
[----:B------:R-:W-:Y:S01]  /*4e90*/  HMMA.16816.F32 R20, R88, R86, R20 ;  /* 0x000000565814723c */ /* 0x000fe20000001814 */
[----:B------:R-:W1:-:S15]  /*4ea0*/  LDSM.16.M88.4 R84, [R117+0x5800] ;  /* 0x005800007554783b */ /* 0x000e5e0000000200 */
[----:B------:R-:W-:-:S02]  /*4eb0*/  NOP ;  /* 0x0000000000007918 */ /* 0x000fc40000000000 */
[----:B------:R-:W-:Y:S01]  /*4ec0*/  FMUL.FTZ R26, R26, UR5 ;  /* 0x000000051a1a7c20 */ /* 0x000fe20008410000 */
[----:B------:R-:W-:-:S05]  /*4ed0*/  FMUL.FTZ R25, R25, UR5 ;  /* 0x0000000519197c20 */ /* 0x000fca0008410000 */
        /* <DEDUP_REMOVED lines=10> */
[----:B------:R-:W-:Y:S01]  /*4f80*/  FMUL.FTZ R18, R18, UR5 ;  /* 0x0000000512127c20 */ /* 0x000fe20008410000 */
[----:B------:R-:W-:-:S03]  /*4f90*/  FMUL.FTZ R19, R19, UR5 ;  /* 0x0000000513137c20 */ /* 0x000fc60008410000 */
[----:B------:R2:W-:Y:S08]  /*4fa0*/  MUFU.TANH R23, R18 ;  /* 0x0000001200177308 */ /* 0x0005f00000002400 */
[----:B------:R-:W-:Y:S01]  /*4fb0*/  MUFU.TANH R19, R19 ;  /* 0x0000001300137308 */ /* 0x000fe20000002400 */
[C---:B-1----:R-:W-:Y:S06]  /*4fc0*/  HMMA.16816.F32 R4, R88.reuse, R86, R4 ;  /* 0x000000565804723c */ /* 0x042fec0000001804 */
[----:B------:R-:W-:Y:S01]  /*4fd0*/  HMMA.16816.F32 R8, R88, R84, R8 ;  /* 0x000000545808723c */ /* 0x000fe20000001808 */
[----:B------:R-:W-:Y:S01]  /*4fe0*/  FMUL.FTZ R87, R33, UR5 ;  /* 0x0000000521577c20 */ /* 0x000fe20008410000 */
[----:B------:R-:W-:-:S04]  /*4ff0*/  VIADD R33, R94, 0xfffffffe ;  /* 0xfffffffe5e217836 */ /* 0x000fc80000000000 */
[----:B------:R-:W-:Y:S01]  /*5000*/  IMAD R86, R33, 0x40, R140 ;  /* 0x0000004021567824 */ /* 0x000fe200078e028c */
[----:B------:R-:W1:Y:S01]  /*5010*/  MUFU.TANH R87, R87 ;  /* 0x0000005700577308 */ /* 0x000e620000002400 */
[----:B------:R-:W-:Y:S01]  /*5020*/  FMUL.FTZ R91, R29, UR5 ;  /* 0x000000051d5b7c20 */ /* 0x000fe20008410000 */
[----:B------:R-:W-:Y:S01]  /*5030*/  FMUL.FTZ R29, R31, UR5 ;  /* 0x000000051f1d7c20 */ /* 0x000fe20008410000 */
[C---:B------:R-:W-:Y:S02]  /*5040*/  VIADD R90, R86.reuse, 0x1 ;  /* 0x00000001565a7836 */ /* 0x040fe40000000000 */
[----:B------:R-:W-:Y:S01]  /*5050*/  FMUL.FTZ R31, R27, UR5 ;  /* 0x000000051b1f7c20 */ /* 0x000fe20008410000 */
[----:B------:R-:W-:Y:S02]  /*5060*/  VIADD R106, R86, 0x8 ;  /* 0x00000008566a7836 */ /* 0x000fe40000000000 */
[----:B------:R-:W-:Y:S01]  /*5070*/  FMUL.FTZ R89, R20, UR5 ;  /* 0x0000000514597c20 */ /* 0x000fe20008410000 */
[----:B------:R-:W-:Y:S01]  /*5080*/  VIADD R20, R86, 0x11 ;  /* 0x0000001156147836 */ /* 0x000fe20000000000 */
[C---:B------:R-:W-:Y:S01]  /*5090*/  ISETP.GE.AND P0, PT, R90.reuse, R100, PT ;  /* 0x000000645a00720c */ /* 0x040fe20003f06270 */
[----:B------:R-:W3:Y:S01]  /*50a0*/  MUFU.TANH R33, R30 ;  /* 0x0000001e00217308 */ /* 0x000ee20000002400 */
[-C--:B------:R-:W-:Y:S01]  /*50b0*/  ISETP.GE.AND P6, PT, R90, R95.reuse, PT ;  /* 0x0000005f5a00720c */ /* 0x080fe20003fc6270 */
[----:B------:R-:W-:Y:S01]  /*50c0*/  FMUL.FTZ R85, R13, UR5 ;  /* 0x000000050d557c20 */ /* 0x000fe20008410000 */
[----:B------:R-:W-:Y:S01]  /*50d0*/  I2FP.F32.S32 R90, R90 ;  /* 0x0000005a005a7245 */ /* 0x000fe20000201400 */
[----:B--2---:R-:W-:Y:S01]  /*50e0*/  VIADD R18, R86, 0x28 ;  /* 0x0000002856127836 */ /* 0x004fe20000000000 */
[----:B------:R-:W-:Y:S01]  /*50f0*/  ISETP.GE.AND P5, PT, R106, R100, PT ;  /* 0x000000646a00720c */ /* 0x000fe20003fa6270 */
[----:B------:R-:W-:Y:S01]  /*5100*/  FMUL.FTZ R4, R4, UR5 ;  /* 0x0000000504047c20 */ /* 0x000fe20008410000 */
[-C--:B------:R-:W-:Y:S01]  /*5110*/  ISETP.GE.AND P1, PT, R106, R95.reuse, PT ;  /* 0x0000005f6a00720c */ /* 0x080fe20003f26270 */
[----:B------:R-:W2:Y:S01]  /*5120*/  MUFU.TANH R29, R29 ;  /* 0x0000001d001d7308 */ /* 0x000ea20000002400 */
[CC--:B-1----:R-:W-:Y:S01]  /*5130*/  FFMA.FTZ R87, R90.reuse, R0.reuse, R87 ;  /* 0x000000005a577223 */ /* 0x0c2fe20000010057 */
[----:B------:R-:W-:Y:S01]  /*5140*/  FFMA.FTZ R90, R90, R0, R35 ;  /* 0x000000005a5a7223 */ /* 0x000fe20000010023 */
[----:B------:R-:W-:Y:S01]  /*5150*/  FMUL.FTZ R35, R24, UR5 ;  /* 0x0000000518237c20 */ /* 0x000fe20008410000 */
[----:B------:R-:W-:Y:S01]  /*5160*/  VIADD R24, R86, 0x9 ;  /* 0x0000000956187836 */ /* 0x000fe20000000000 */
[----:B------:R-:W-:Y:S01]  /*5170*/  I2FP.F32.S32 R106, R106 ;  /* 0x0000006a006a7245 */ /* 0x000fe20000201400 */
[----:B------:R-:W-:Y:S01]  /*5180*/  FMUL.FTZ R10, R10, UR5 ;  /* 0x000000050a0a7c20 */ /* 0x000fe20008410000 */
[----:B------:R-:W-:Y:S01]  /*5190*/  FSEL R87, R87, -INF , !P0 ;  /* 0xff80000057577808 */ /* 0x000fe20004000000 */
[----:B------:R-:W1:Y:S01]  /*51a0*/  MUFU.TANH R91, R91 ;  /* 0x0000005b005b7308 */ /* 0x000e620000002400 */
[----:B------:R-:W-:Y:S01]  /*51b0*/  FSEL R90, R90, -INF , !P6 ;  /* 0xff8000005a5a7808 */ /* 0x000fe20007000000 */
[----:B------:R-:W-:Y:S01]  /*51c0*/  FFMA.FTZ R103, R106, R0, R103 ;  /* 0x000000006a677223 */ /* 0x000fe20000010067 */
[----:B------:R-:W-:Y:S01]  /*51d0*/  ISETP.GE.AND P0, PT, R24, R100, PT ;  /* 0x000000641800720c */ /* 0x000fe20003f06270 */
[----:B---3--:R-:W-:Y:S01]  /*51e0*/  FFMA.FTZ R106, R106, R0, R33 ;  /* 0x000000006a6a7223 */ /* 0x008fe20000010021 */
[----:B------:R-:W-:Y:S01]  /*51f0*/  ISETP.GE.AND P6, PT, R24, R95, PT ;  /* 0x0000005f1800720c */ /* 0x000fe20003fc6270 */
[----:B------:R-:W-:Y:S01]  /*5200*/  FMUL.FTZ R6, R6, UR5 ;  /* 0x0000000506067c20 */ /* 0x000fe20008410000 */
[----:B------:R-:W-:Y:S01]  /*5210*/  I2FP.F32.S32 R24, R24 ;  /* 0x0000001800187245 */ /* 0x000fe20000201400 */
[----:B------:R-:W3:Y:S01]  /*5220*/  MUFU.TANH R35, R35 ;  /* 0x0000002300237308 */ /* 0x000ee20000002400 */
[----:B------:R-:W-:Y:S01]  /*5230*/  FSEL R103, R103, -INF , !P5 ;  /* 0xff80000067677808 */ /* 0x000fe20006800000 */
[----:B------:R-:W-:Y:S01]  /*5240*/  FMUL.FTZ R5, R5, UR5 ;  /* 0x0000000505057c20 */ /* 0x000fe20008410000 */
[----:B------:R-:W-:Y:S01]  /*5250*/  FSEL R106, R106, -INF , !P1 ;  /* 0xff8000006a6a7808 */ /* 0x000fe20004800000 */
[----:B--2---:R-:W-:Y:S01]  /*5260*/  FFMA.FTZ R28, R24, R0, R29 ;  /* 0x00000000181c7223 */ /* 0x004fe2000001001d */
[----:B------:R-:W-:-:S03]  /*5270*/  FMUL.FTZ R7, R7, UR5 ;  /* 0x0000000507077c20 */ /* 0x000fc60008410000 */
[----:B------:R-:W2:Y:S01]  /*5280*/  MUFU.TANH R33, R26 ;  /* 0x0000001a00217308 */ /* 0x000ea20000002400 */
[----:B-1----:R-:W-:Y:S01]  /*5290*/  FFMA.FTZ R91, R24, R0, R91 ;  /* 0x00000000185b7223 */ /* 0x002fe2000001005b */
[----:B------:R-:W-:Y:S01]  /*52a0*/  VIADD R24, R86, 0x10 ;  /* 0x0000001056187836 */ /* 0x000fe20000000000 */
[----:B------:R-:W-:Y:S02]  /*52b0*/  FSEL R28, R28, -INF , !P6 ;  /* 0xff8000001c1c7808 */ /* 0x000fe40007000000 */
[-C--:B------:R-:W-:Y:S02]  /*52c0*/  ISETP.GE.AND P6, PT, R20, R95.reuse, PT ;  /* 0x0000005f1400720c */ /* 0x080fe40003fc6270 */
[----:B------:R-:W-:Y:S01]  /*52d0*/  FSEL R91, R91, -INF , !P0 ;  /* 0xff8000005b5b7808 */ /* 0x000fe20004000000 */
[----:B------:R-:W1:Y:S01]  /*52e0*/  MUFU.TANH R29, R25 ;  /* 0x00000019001d7308 */ /* 0x000e620000002400 */
[C---:B------:R-:W-:Y:S02]  /*52f0*/  ISETP.GE.AND P5, PT, R24.reuse, R100, PT ;  /* 0x000000641800720c */ /* 0x040fe40003fa6270 */
[----:B------:R-:W-:-:S02]  /*5300*/  ISETP.GE.AND P1, PT, R24, R95, PT ;  /* 0x0000005f1800720c */ /* 0x000fc40003f26270 */
[----:B------:R-:W-:Y:S02]  /*5310*/  ISETP.GE.AND P0, PT, R20, R100, PT ;  /* 0x000000641400720c */ /* 0x000fe40003f06270 */
[----:B------:R-:W-:Y:S01]  /*5320*/  I2FP.F32.S32 R24, R24 ;  /* 0x0000001800187245 */ /* 0x000fe20000201400 */
[----:B------:R-:W4:Y:S01]  /*5330*/  MUFU.TANH R31, R31 ;  /* 0x0000001f001f7308 */ /* 0x000f220000002400 */
[----:B------:R-:W-:-:S03]  /*5340*/  I2FP.F32.S32 R20, R20 ;  /* 0x0000001400147245 */ /* 0x000fc60000201400 */
[CC--:B---3--:R-:W-:Y:S01]  /*5350*/  FFMA.FTZ R27, R24.reuse, R0.reuse, R35 ;  /* 0x00000000181b7223 */ /* 0x0c8fe20000010023 */
[-C--:B--2---:R-:W-:Y:S01]  /*5360*/  FFMA.FTZ R84, R24, R0.reuse, R33 ;  /* 0x0000000018547223 */ /* 0x084fe20000010021 */
[----:B------:R-:W-:Y:S01]  /*5370*/  FMUL.FTZ R35, R12, UR5 ;  /* 0x000000050c237c20 */ /* 0x000fe20008410000 */
[----:B------:R-:W-:Y:S01]  /*5380*/  FMUL.FTZ R33, R14, UR5 ;  /* 0x000000050e217c20 */ /* 0x000fe20008410000 */
[----:B------:R2:W3:Y:S01]  /*5390*/  MUFU.TANH R25, R22 ;  /* 0x0000001600197308 */ /* 0x0004e20000002400 */
[----:B-1----:R-:W-:Y:S01]  /*53a0*/  FFMA.FTZ R29, R20, R0, R29 ;  /* 0x00000000141d7223 */ /* 0x002fe2000001001d */
[----:B------:R-:W-:Y:S02]  /*53b0*/  FSEL R27, R27, -INF , !P5 ;  /* 0xff8000001b1b7808 */ /* 0x000fe40006800000 */
[----:B------:R-:W-:Y:S02]  /*53c0*/  FSEL R84, R84, -INF , !P1 ;  /* 0xff80000054547808 */ /* 0x000fe40004800000 */
[----:B------:R-:W-:-:S02]  /*53d0*/  FSEL R29, R29, -INF , !P0 ;  /* 0xff8000001d1d7808 */ /* 0x000fc40004000000 */
[----:B------:R-:W1:Y:S01]  /*53e0*/  MUFU.TANH R89, R89 ;  /* 0x0000005900597308 */ /* 0x000e620000002400 */
[----:B----4-:R-:W-:Y:S01]  /*53f0*/  FFMA.FTZ R102, R20, R0, R31 ;  /* 0x0000000014667223 */ /* 0x010fe2000001001f */
[----:B------:R-:W-:-:S04]  /*5400*/  VIADD R20, R86, 0x18 ;  /* 0x0000001856147836 */ /* 0x000fc80000000000 */
[----:B------:R-:W-:Y:S02]  /*5410*/  FSEL R102, R102, -INF , !P6 ;  /* 0xff80000066667808 */ /* 0x000fe40007000000 */
[----:B------:R-:W-:Y:S01]  /*5420*/  ISETP.GE.AND P5, PT, R20, R100, PT ;  /* 0x000000641400720c */ /* 0x000fe20003fa6270 */
[----:B--2---:R-:W-:Y:S01]  /*5430*/  FMUL.FTZ R22, R16, UR5 ;  /* 0x0000000510167c20 */ /* 0x004fe20008410000 */
[-C--:B------:R-:W-:Y:S01]  /*5440*/  ISETP.GE.AND P1, PT, R20, R95.reuse, PT ;  /* 0x0000005f1400720c */ /* 0x080fe20003f26270 */
[----:B------:R-:W-:Y:S01]  /*5450*/  VIADD R16, R86, 0x19 ;  /* 0x0000001956107836 */ /* 0x000fe20000000000 */
[----:B------:R-:W-:Y:S01]  /*5460*/  I2FP.F32.S32 R20, R20 ;  /* 0x0000001400147245 */ /* 0x000fe20000201400 */
[----:B------:R-:W-:Y:S03]  /*5470*/  MUFU.TANH R35, R35 ;  /* 0x0000002300237308 */ /* 0x000fe60000002400 */
[----:B------:R-:W-:Y:S01]  /*5480*/  ISETP.GE.AND P0, PT, R16, R100, PT ;  /* 0x000000641000720c */ /* 0x000fe20003f06270 */
[-C--:B---3--:R-:W-:Y:S01]  /*5490*/  FFMA.FTZ R104, R20, R0.reuse, R25 ;  /* 0x0000000014687223 */ /* 0x088fe20000010019 */
[----:B------:R-:W-:Y:S01]  /*54a0*/  ISETP.GE.AND P6, PT, R16, R95, PT ;  /* 0x0000005f1000720c */ /* 0x000fe20003fc6270 */
[----:B-1----:R-:W-:Y:S01]  /*54b0*/  FFMA.FTZ R89, R20, R0, R89 ;  /* 0x0000000014597223 */ /* 0x002fe20000010059 */
[----:B------:R-:W-:Y:S01]  /*54c0*/  I2FP.F32.S32 R16, R16 ;  /* 0x0000001000107245 */ /* 0x000fe20000201400 */
[----:B------:R1:W2:Y:S01]  /*54d0*/  MUFU.TANH R25, R22 ;  /* 0x0000001600197308 */ /* 0x0002a20000002400 */
[----:B------:R-:W-:Y:S01]  /*54e0*/  FMUL.FTZ R20, R17, UR5 ;  /* 0x0000000511147c20 */ /* 0x000fe20008410000 */
[----:B------:R-:W-:-:S02]  /*54f0*/  FSEL R104, R104, -INF , !P1 ;  /* 0xff80000068687808 */ /* 0x000fc40004800000 */
[CC--:B------:R-:W-:Y:S01]  /*5500*/  FFMA.FTZ R101, R16.reuse, R0.reuse, R101 ;  /* 0x0000000010657223 */ /* 0x0c0fe20000010065 */
[----:B------:R-:W-:Y:S01]  /*5510*/  FFMA.FTZ R26, R16, R0, R21 ;  /* 0x00000000101a7223 */ /* 0x000fe20000010015 */
[----:B------:R-:W-:Y:S01]  /*5520*/  VIADD R16, R86, 0x20 ;  /* 0x0000002056107836 */ /* 0x000fe20000000000 */
[----:B------:R-:W-:Y:S01]  /*5530*/  FSEL R89, R89, -INF , !P5 ;  /* 0xff80000059597808 */ /* 0x000fe20006800000 */
[----:B------:R-:W3:Y:S01]  /*5540*/  MUFU.TANH R21, R20 ;  /* 0x0000001400157308 */ /* 0x000ee20000002400 */
[----:B------:R-:W-:Y:S02]  /*5550*/  FSEL R101, R101, -INF , !P0 ;  /* 0xff80000065657808 */ /* 0x000fe40004000000 */
[C---:B------:R-:W-:Y:S02]  /*5560*/  ISETP.GE.AND P5, PT, R16.reuse, R100, PT ;  /* 0x000000641000720c */ /* 0x040fe40003fa6270 */
[----:B------:R-:W-:Y:S02]  /*5570*/  ISETP.GE.AND P1, PT, R16, R95, PT ;  /* 0x0000005f1000720c */ /* 0x000fe40003f26270 */
[----:B------:R-:W-:Y:S01]  /*5580*/  I2FP.F32.S32 R16, R16 ;  /* 0x0000001000107245 */ /* 0x000fe20000201400 */
[----:B------:R-:W4:Y:S01]  /*5590*/  MUFU.TANH R33, R33 ;  /* 0x0000002100217308 */ /* 0x000f220000002400 */
[----:B------:R-:W-:Y:S01]  /*55a0*/  FSEL R26, R26, -INF , !P6 ;  /* 0xff8000001a1a7808 */ /* 0x000fe20007000000 */
[----:B-1----:R-:W-:-:S02]  /*55b0*/  VIADD R22, R86, 0x31 ;  /* 0x0000003156167836 */ /* 0x002fc40000000000 */
[CC--:B--2---:R-:W-:Y:S01]  /*55c0*/  FFMA.FTZ R17, R16.reuse, R0.reuse, R25 ;  /* 0x0000000010117223 */ /* 0x0c4fe20000010019 */
[----:B------:R-:W-:Y:S01]  /*55d0*/  FFMA.FTZ R12, R16, R0, R23 ;  /* 0x00000000100c7223 */ /* 0x000fe20000010017 */
[C---:B------:R-:W-:Y:S02]  /*55e0*/  VIADD R16, R86.reuse, 0x21 ;  /* 0x0000002156107836 */ /* 0x040fe40000000000 */
[----:B------:R-:W-:Y:S01]  /*55f0*/  FMUL.FTZ R23, R9, UR5 ;  /* 0x0000000509177c20 */ /* 0x000fe20008410000 */
[----:B------:R-:W1:Y:S01]  /*5600*/  MUFU.TANH R85, R85 ;  /* 0x0000005500557308 */ /* 0x000e620000002400 */
[----:B------:R-:W-:Y:S01]  /*5610*/  FSEL R13, R17, -INF , !P5 ;  /* 0xff800000110d7808 */ /* 0x000fe20006800000 */
[----:B------:R-:W-:Y:S01]  /*5620*/  FMUL.FTZ R9, R11, UR5 ;  /* 0x000000050b097c20 */ /* 0x000fe20008410000 */
[----:B------:R-:W-:Y:S01]  /*5630*/  I2FP.F32.S32 R14, R16 ;  /* 0x00000010000e7245 */ /* 0x000fe20000201400 */
[----:B------:R-:W-:Y:S01]  /*5640*/  VIADD R11, R86, 0x38 ;  /* 0x00000038560b7836 */ /* 0x000fe20000000000 */
[----:B------:R-:W-:-:S02]  /*5650*/  ISETP.GE.AND P0, PT, R16, R100, PT ;  /* 0x000000641000720c */ /* 0x000fc40003f06270 */
[----:B------:R-:W-:Y:S01]  /*5660*/  ISETP.GE.AND P6, PT, R16, R95, PT ;  /* 0x0000005f1000720c */ /* 0x000fe20003fc6270 */
[CC--:B---3--:R-:W-:Y:S01]  /*5670*/  FFMA.FTZ R16, R14.reuse, R0.reuse, R21 ;  /* 0x000000000e107223 */ /* 0x0c8fe20000010015 */
[----:B------:R-:W-:Y:S01]  /*5680*/  FFMA.FTZ R14, R14, R0, R19 ;  /* 0x000000000e0e7223 */ /* 0x000fe20000010013 */
[----:B------:R-:W-:Y:S01]  /*5690*/  FMUL.FTZ R19, R15, UR5 ;  /* 0x000000050f137c20 */ /* 0x000fe20008410000 */
[----:B------:R-:W-:Y:S01]  /*56a0*/  FMUL.FTZ R21, R8, UR5 ;  /* 0x0000000508157c20 */ /* 0x000fe20008410000 */
[----:B------:R-:W-:Y:S01]  /*56b0*/  VIADD R8, R86, 0x29 ;  /* 0x0000002956087836 */ /* 0x000fe20000000000 */
[----:B------:R-:W-:Y:S01]  /*56c0*/  FSEL R12, R12, -INF , !P1 ;  /* 0xff8000000c0c7808 */ /* 0x000fe20004800000 */
[----:B------:R-:W2:Y:S01]  /*56d0*/  MUFU.TANH R17, R19 ;  /* 0x0000001300117308 */ /* 0x000ea20000002400 */
[----:B------:R-:W-:Y:S02]  /*56e0*/  FSEL R15, R16, -INF , !P0 ;  /* 0xff800000100f7808 */ /* 0x000fe40004000000 */
[----:B------:R-:W-:-:S02]  /*56f0*/  FSEL R14, R14, -INF , !P6 ;  /* 0xff8000000e0e7808 */ /* 0x000fc40007000000 */
[CC--:B------:R-:W-:Y:S02]  /*5700*/  ISETP.GE.AND P5, PT, R18.reuse, R100.reuse, PT ;  /* 0x000000641200720c */ /* 0x0c0fe40003fa6270 */
[-C--:B------:R-:W-:Y:S01]  /*5710*/  ISETP.GE.AND P1, PT, R18, R95.reuse, PT ;  /* 0x0000005f1200720c */ /* 0x080fe20003f26270 */
[----:B------:R-:W3:Y:S01]  /*5720*/  MUFU.TANH R21, R21 ;  /* 0x0000001500157308 */ /* 0x000ee20000002400 */
[C---:B------:R-:W-:Y:S02]  /*5730*/  ISETP.GE.AND P0, PT, R8.reuse, R100, PT ;  /* 0x000000640800720c */ /* 0x040fe40003f06270 */
[----:B------:R-:W-:Y:S02]  /*5740*/  ISETP.GE.AND P6, PT, R8, R95, PT ;  /* 0x0000005f0800720c */ /* 0x000fe40003fc6270 */
[----:B------:R-:W-:Y:S02]  /*5750*/  I2FP.F32.S32 R18, R18 ;  /* 0x0000001200127245 */ /* 0x000fe40000201400 */
[----:B------:R-:W-:Y:S01]  /*5760*/  I2FP.F32.S32 R8, R8 ;  /* 0x0000000800087245 */ /* 0x000fe20000201400 */
[----:B------:R-:W5:Y:S02]  /*5770*/  MUFU.TANH R19, R10 ;  /* 0x0000000a00137308 */ /* 0x000f640000002400 */
[CC--:B------:R-:W-:Y:S01]  /*5780*/  FFMA.FTZ R35, R18.reuse, R0.reuse, R35 ;  /* 0x0000000012237223 */ /* 0x0c0fe20000010023 */
[-C--:B----4-:R-:W-:Y:S01]  /*5790*/  FFMA.FTZ R33, R18, R0.reuse, R33 ;  /* 0x0000000012217223 */ /* 0x090fe20000010021 */
[CC--:B-1----:R-:W-:Y:S01]  /*57a0*/  FFMA.FTZ R85, R8.reuse, R0.reuse, R85 ;  /* 0x0000000008557223 */ /* 0x0c2fe20000010055 */
[----:B--2---:R-:W-:Y:S01]  /*57b0*/  FFMA.FTZ R20, R8, R0, R17 ;  /* 0x0000000008147223 */ /* 0x004fe20000010011 */
[----:B------:R-:W-:Y:S01]  /*57c0*/  VIADD R8, R86, 0x30 ;  /* 0x0000003056087836 */ /* 0x000fe20000000000 */
[----:B------:R-:W-:Y:S01]  /*57d0*/  FSEL R35, R35, -INF , !P5 ;  /* 0xff80000023237808 */ /* 0x000fe20006800000 */
[----:B------:R-:W1:Y:S01]  /*57e0*/  MUFU.TANH R4, R4 ;  /* 0x0000000400047308 */ /* 0x000e620000002400 */
[----:B------:R-:W-:-:S02]  /*57f0*/  FSEL R33, R33, -INF , !P1 ;  /* 0xff80000021217808 */ /* 0x000fc40004800000 */
[C---:B------:R-:W-:Y:S02]  /*5800*/  ISETP.GE.AND P5, PT, R8.reuse, R100, PT ;  /* 0x000000640800720c */ /* 0x040fe40003fa6270 */
[----:B------:R-:W-:Y:S02]  /*5810*/  ISETP.GE.AND P1, PT, R8, R95, PT ;  /* 0x0000005f0800720c */ /* 0x000fe40003f26270 */
[----:B------:R-:W-:Y:S01]  /*5820*/  I2FP.F32.S32 R8, R8 ;  /* 0x0000000800087245 */ /* 0x000fe20000201400 */
[----:B------:R-:W2:Y:S01]  /*5830*/  MUFU.TANH R30, R6 ;  /* 0x00000006001e7308 */ /* 0x000ea20000002400 */
[----:B------:R-:W-:Y:S02]  /*5840*/  FSEL R85, R85, -INF , !P0 ;  /* 0xff80000055557808 */ /* 0x000fe40004000000 */
[----:B------:R-:W-:Y:S01]  /*5850*/  FSEL R20, R20, -INF , !P6 ;  /* 0xff80000014147808 */ /* 0x000fe20007000000 */
[CC--:B---3--:R-:W-:Y:S01]  /*5860*/  FFMA.FTZ R21, R8.reuse, R0.reuse, R21 ;  /* 0x0000000008157223 */ /* 0x0c8fe20000010015 */
[----:B-----5:R-:W-:Y:S01]  /*5870*/  FFMA.FTZ R19, R8, R0, R19 ;  /* 0x0000000008137223 */ /* 0x020fe20000010013 */
[----:B------:R-:W-:-:S02]  /*5880*/  ISETP.GE.AND P0, PT, R22, R100, PT ;  /* 0x000000641600720c */ /* 0x000fc40003f06270 */
[----:B------:R-:W3:Y:S01]  /*5890*/  MUFU.TANH R23, R23 ;  /* 0x0000001700177308 */ /* 0x000ee20000002400 */
[----:B------:R-:W-:Y:S02]  /*58a0*/  FSEL R21, R21, -INF , !P5 ;  /* 0xff80000015157808 */ /* 0x000fe40006800000 */
[----:B------:R-:W-:Y:S01]  /*58b0*/  FSEL R19, R19, -INF , !P1 ;  /* 0xff80000013137808 */ /* 0x000fe20004800000 */
[----:B------:R-:W-:Y:S01]  /*58c0*/  BAR.SYNC.DEFER_BLOCKING 0x0 ;  /* 0x0000000000007b1d */ /* 0x000fe20000010000 */
[C---:B------:R-:W-:Y:S02]  /*58d0*/  ISETP.GE.AND P5, PT, R11.reuse, R100, PT ;  /* 0x000000640b00720c */ /* 0x040fe40003fa6270 */
[-C--:B------:R-:W-:Y:S02]  /*58e0*/  ISETP.GE.AND P1, PT, R11, R95.reuse, PT ;  /* 0x0000005f0b00720c */ /* 0x080fe40003f26270 */
[----:B------:R-:W-:Y:S01]  /*58f0*/  ISETP.GE.AND P6, PT, R22, R95, PT ;  /* 0x0000005f1600720c */ /* 0x000fe20003fc6270 */
[----:B------:R-:W4:Y:S01]  /*5900*/  MUFU.TANH R9, R9 ;  /* 0x0000000900097308 */ /* 0x000f220000002400 */
[----:B------:R-:W-:-:S02]  /*5910*/  I2FP.F32.S32 R11, R11 ;  /* 0x0000000b000b7245 */ /* 0x000fc40000201400 */
[----:B------:R-:W-:-:S03]  /*5920*/  I2FP.F32.S32 R22, R22 ;  /* 0x0000001600167245 */ /* 0x000fc60000201400 */
[CC--:B-1----:R-:W-:Y:S01]  /*5930*/  FFMA.FTZ R31, R11.reuse, R0.reuse, R4 ;  /* 0x000000000b1f7223 */ /* 0x0c2fe20000010004 */
[-C--:B--2---:R-:W-:Y:S01]  /*5940*/  FFMA.FTZ R30, R11, R0.reuse, R30 ;  /* 0x000000000b1e7223 */ /* 0x084fe2000001001e */
[----:B---3--:R-:W-:Y:S01]  /*5950*/  FFMA.FTZ R23, R22, R0, R23 ;  /* 0x0000000016177223 */ /* 0x008fe20000010017 */
[----:B------:R-:W-:Y:S01]  /*5960*/  FMUL.FTZ R11, R34, UR5 ;  /* 0x00000005220b7c20 */ /* 0x000fe20008410000 */
[C---:B------:R-:W-:Y:S01]  /*5970*/  VIADD R4, R86.reuse, 0x39 ;  /* 0x0000003956047836 */ /* 0x040fe20000000000 */
[----:B------:R-:W-:Y:S01]  /*5980*/  FSEL R31, R31, -INF , !P5 ;  /* 0xff8000001f1f7808 */ /* 0x000fe20006800000 */
[----:B------:R-:W-:Y:S01]  /*5990*/  MUFU.TANH R5, R5 ;  /* 0x0000000500057308 */ /* 0x000fe20000002400 */
[----:B------:R-:W-:Y:S02]  /*59a0*/  FSEL R23, R23, -INF , !P0 ;  /* 0xff80000017177808 */ /* 0x000fe40004000000 */
[----:B------:R-:W-:Y:S01]  /*59b0*/  ISETP.GE.AND P0, PT, R86, R100, PT ;  /* 0x000000645600720c */ /* 0x000fe20003f06270 */
[----:B----4-:R-:W-:Y:S01]  /*59c0*/  FFMA.FTZ R22, R22, R0, R9 ;  /* 0x0000000016167223 */ /* 0x010fe20000010009 */
[----:B------:R-:W-:-:S03]  /*59d0*/  ISETP.GE.AND P5, PT, R86, R95, PT ;  /* 0x0000005f5600720c */ /* 0x000fc60003fa6270 */
[----:B------:R-:W1:Y:S01]  /*59e0*/  MUFU.TANH R9, R32 ;  /* 0x0000002000097308 */ /* 0x000e620000002400 */
[----:B------:R-:W-:Y:S02]  /*59f0*/  I2FP.F32.S32 R86, R86 ;  /* 0x0000005600567245 */ /* 0x000fe40000201400 */
[----:B------:R-:W-:Y:S02]  /*5a00*/  FSEL R22, R22, -INF , !P6 ;  /* 0xff80000016167808 */ /* 0x000fe40007000000 */
[----:B------:R-:W-:Y:S02]  /*5a10*/  FSEL R30, R30, -INF , !P1 ;  /* 0xff8000001e1e7808 */ /* 0x000fe40004800000 */
[C---:B------:R-:W-:Y:S01]  /*5a20*/  ISETP.GE.AND P6, PT, R4.reuse, R100, PT ;  /* 0x000000640400720c */ /* 0x040fe20003fc6270 */
[----:B------:R-:W2:Y:S01]  /*5a30*/  MUFU.TANH R11, R11 ;  /* 0x0000000b000b7308 */ /* 0x000ea20000002400 */
[----:B------:R-:W-:Y:S02]  /*5a40*/  ISETP.GE.AND P1, PT, R4, R95, PT ;  /* 0x0000005f0400720c */ /* 0x000fe40003f26270 */
[----:B------:R-:W-:-:S05]  /*5a50*/  I2FP.F32.S32 R4, R4 ;  /* 0x0000000400047245 */ /* 0x000fca0000201400 */
[----:B------:R-:W3:Y:S01]  /*5a60*/  MUFU.TANH R7, R7 ;  /* 0x0000000700077308 */ /* 0x000ee20000002400 */
[-C--:B-1----:R-:W-:Y:S01]  /*5a70*/  FFMA.FTZ R9, R86, R0.reuse, R9 ;  /* 0x0000000056097223 */ /* 0x082fe20000010009 */
[----:B------:R-:W-:-:S05]  /*5a80*/  FFMA.FTZ R5, R4, R0, R5 ;  /* 0x0000000004057223 */ /* 0x000fca0000010005 */
[----:B------:R-:W-:Y:S01]  /*5a90*/  FSEL R34, R5, -INF , !P6 ;  /* 0xff80000005227808 */ /* 0x000fe20007000000 */
[-C--:B--2---:R-:W-:Y:S01]  /*5aa0*/  FFMA.FTZ R10, R86, R0.reuse, R11 ;  /* 0x00000000560a7223 */ /* 0x084fe2000001000b */
[----:B------:R-:W-:Y:S02]  /*5ab0*/  FSEL R11, R9, -INF , !P0 ;  /* 0xff800000090b7808 */ /* 0x000fe40004000000 */
[----:B------:R-:W-:Y:S02]  /*5ac0*/  ISETP.GE.AND P0, PT, R94, 0x3, PT ;  /* 0x000000035e00780c */ /* 0x000fe40003f06270 */
[----:B------:R-:W-:Y:S01]  /*5ad0*/  FSEL R10, R10, -INF , !P5 ;  /* 0xff8000000a0a7808 */ /* 0x000fe20006800000 */
[----:B---3--:R-:W-:-:S05]  /*5ae0*/  FFMA.FTZ R32, R4, R0, R7 ;  /* 0x0000000004207223 */ /* 0x008fca0000010007 */
[----:B------:R-:W-:-:S05]  /*5af0*/  FSEL R32, R32, -INF , !P1 ;  /* 0xff80000020207808 */ /* 0x000fca0004800000 */
        /* <DEDUP_REMOVED lines=11> */
[----:B------:R-:W-:-:S03]  /*5bb0*/  IMAD R93, R6, R93, R7 ;  /* 0x0000005d065d7224 */ /* 0x000fc600078e0207 */
[----:B------:R-:W4:Y:S01]  /*5bc0*/  @!P3 LDC.64 R6, c[0x0][0x218] ;  /* 0x00008600ff06bb82 */ /* 0x000f220000000a00 */
[----:B------:R-:W-:Y:S01]  /*5bd0*/  IMAD.IADD R93, R17, 0x1, R93 ;  /* 0x00000001115d7824 */ /* 0x000fe200078e025d */
[----:B------:R-:W-:-:S04]  /*5be0*/  LEA R17, P1, R16, R134, 0x6 ;  /* 0x0000008610117211 */ /* 0x000fc800078230ff */
        /* <DEDUP_REMOVED lines=48> */
.L_x_1121:
[----:B------:R-:W-:Y:S05]  /*5ef0*/  BSYNC B0 ;  /* 0x0000000000007941 */ /* 0x000fea0003800000 */
.L_x_1120:
[----:B------:R-:W0:Y:S02]  /*5f00*/  LDGDEPBAR ;  /* 0x00000000000079af */ /* 0x000e240000000000 */
.L_x_1119:
        /* <DEDUP_REMOVED lines=23> */
[----:B------:R-:W-:-:S02]  /*6080*/  @P0 IADD3 R141, R94, -0x3, RZ ;  /* 0xfffffffd5e8d0810 */ /* 0x000fc40007ffe0ff */
[----:B------:R-:W-:-:S04]  /*6090*/  FMNMX.FTZ R6, R21, R6, !PT ;  /* 0x0000000615067209 */ /* 0x000fc80007810000 */
        /* <DEDUP_REMOVED lines=16> */
[----:B------:R-:W-:-:S03]  /*61a0*/  FMUL.FTZ R88, R25, UR6 ;  /* 0x0000000619587c20 */ /* 0x000fc60008410000 */
[----:B------:R-:W-:Y:S02]  /*61b0*/  FSEL R4, R25, RZ, P2 ;  /* 0x000000ff19047208 */ /* 0x000fe40001000000 */
[----:B------:R-:W-:-:S03]  /*61c0*/  FSEL R88, R88, RZ, P2 ;  /* 0x000000ff58587208 */ /* 0x000fc60001000000 */
[----:B------:R-:W-:Y:S01]  /*61d0*/  FADD.FTZ R4, R3, -R4 ;  /* 0x8000000403047221 */ /* 0x000fe20000010000 */
[----:B--2---:R-:W-:Y:S01]  /*61e0*/  FMNMX.FTZ R24, R5, R24, !PT ;  /* 0x0000001805187209 */ /* 0x004fe20007810000 */
[--C-:B------:R-:W-:Y:S01]  /*61f0*/  FFMA.FTZ R86, R87, UR6, -R88.reuse ;  /* 0x0000000657567c23 */ /* 0x100fe20008010858 */
[--C-:B------:R-:W-:Y:S01]  /*6200*/  FFMA.FTZ R93, R11, UR6, -R88.reuse ;  /* 0x000000060b5d7c23 */ /* 0x100fe20008010858 */
[--C-:B------:R-:W-:Y:S01]  /*6210*/  FFMA.FTZ R18, R103, UR6, -R88.reuse ;  /* 0x0000000667127c23 */ /* 0x100fe20008010858 */
[C---:B------:R-:W-:Y:S01]  /*6220*/  FSETP.NEU.FTZ.AND P1, PT, R24.reuse, -INF , PT ;  /* 0xff8000001800780b */ /* 0x040fe20003f3d000 */
[----:B------:R-:W-:Y:S01]  /*6230*/  FMUL.FTZ R87, R24, UR6 ;  /* 0x0000000618577c20 */ /* 0x000fe20008410000 */
[--C-:B------:R-:W-:Y:S01]  /*6240*/  FFMA.FTZ R17, R91, UR6, -R88.reuse ;  /* 0x000000065b117c23 */ /* 0x100fe20008010858 */
[----:B------:R-:W-:Y:S01]  /*6250*/  FMUL.FTZ R100, R4, UR6 ;  /* 0x0000000604647c20 */ /* 0x000fe20008410000 */
[----:B------:R-:W-:Y:S01]  /*6260*/  FSEL R5, R24, RZ, P1 ;  /* 0x000000ff18057208 */ /* 0x000fe20000800000 */
[----:B------:R-:W-:Y:S01]  /*6270*/  MUFU.EX2 R93, R93 ;  /* 0x0000005d005d7308 */ /* 0x000fe20000000800 */
[----:B------:R-:W-:Y:S01]  /*6280*/  FSEL R87, R87, RZ, P1 ;  /* 0x000000ff57577208 */ /* 0x000fe20000800000 */
[--C-:B------:R-:W-:Y:S01]  /*6290*/  FFMA.FTZ R91, R27, UR6, -R88.reuse ;  /* 0x000000061b5b7c23 */ /* 0x100fe20008010858 */
[--C-:B------:R-:W-:Y:S01]  /*62a0*/  FFMA.FTZ R35, R35, UR6, -R88.reuse ;  /* 0x0000000623237c23 */ /* 0x100fe20008010858 */
        /* <DEDUP_REMOVED lines=21> */
[----:B------:R-:W-:Y:S01]  /*6400*/  FFMA.FTZ R23, R23, UR6, -R88 ;  /* 0x0000000617177c23 */ /* 0x000fe20008010858 */
[----:B------:R-:W-:-:S02]  /*6410*/  FFMA.FTZ R32, R32, UR6, -R87 ;  /* 0x0000000620207c23 */ /* 0x000fc40008010857 */
[----:B------:R-:W3:Y:S01]  /*6420*/  MUFU.EX2 R17, R17 ;  /* 0x0000001100117308 */ /* 0x000ee20000000800 */
[----:B--2---:R-:W-:-:S07]  /*6430*/  F2FP.F16.F32.PACK_AB R4, R86, R93 ;  /* 0x0000005d5604723e */ /* 0x004fce00000000ff */
        /* <DEDUP_REMOVED lines=67> */
[----:B------:R-:W-:Y:S01]  /*6870*/  FFMA.FTZ R144, R34, UR6, -R88 ;  /* 0x0000000622907c23 */ /* 0x000fe20008010858 */
[----:B------:R-:W2:Y:S01]  /*6880*/  MUFU.EX2 R90, R90 ;  /* 0x0000005a005a7308 */ /* 0x000ea20000000800 */
[----:B------:R-:W-:Y:S01]  /*6890*/  LDSM.16.MT88.4 R12, [R118+0x6800] ;  /* 0x00680000760c783b */ /* 0x000fe20000004200 */
        /* <DEDUP_REMOVED lines=33> */
[----:B------:R2:W5:Y:S08]  /*6ab0*/  MUFU.EX2 R87, R23 ;  /* 0x0000001700577308 */ /* 0x0005700000000800 */
[----:B------:R-:W-:Y:S08]  /*6ac0*/  MUFU.EX2 R31, R31 ;  /* 0x0000001f001f7308 */ /* 0x000ff00000000800 */
[----:B------:R-:W-:Y:S01]  /*6ad0*/  MUFU.EX2 R144, R144 ;  /* 0x0000009000907308 */ /* 0x000fe20000000800 */
[----:B--2---:R-:W-:Y:S01]  /*6ae0*/  LDSM.16.MT88.4 R20, [R118+0x7c00] ;  /* 0x007c00007614783b */ /* 0x004fe20000004200 */
[C---:B-1----:R-:W-:Y:S06]  /*6af0*/  HMMA.16816.F32 R36, R4.reuse, R8, R36 ;  /* 0x000000080424723c */ /* 0x042fec0000001824 */
[----:B------:R-:W-:Y:S01]  /*6b00*/  MUFU.EX2 R95, R95 ;  /* 0x0000005f005f7308 */ /* 0x000fe20000000800 */
[C---:B------:R-:W-:Y:S01]  /*6b10*/  HMMA.16816.F32 R40, R4.reuse, R10, R40 ;  /* 0x0000000a0428723c */ /* 0x040fe20000001828 */
[----:B------:R-:W1:Y:S06]  /*6b20*/  LDSM.16.MT88.4 R8, [R116+0x8000] ;  /* 0x008000007408783b */ /* 0x000e6c0000004200 */
[----:B------:R-:W2:Y:S08]  /*6b30*/  MUFU.EX2 R34, R34 ;  /* 0x0000002200227308 */ /* 0x000eb00000000800 */
[----:B------:R4:W-:Y:S08]  /*6b40*/  MUFU.EX2 R86, R19 ;  /* 0x0000001300567308 */ /* 0x0009f00000000800 */
[----:B------:R-:W2:Y:S01]  /*6b50*/  MUFU.EX2 R145, R32 ;  /* 0x0000002000917308 */ /* 0x000ea20000000800 */
        /* <DEDUP_REMOVED lines=50> */
[----:B------:R-:W3:Y:S05]  /*6e80*/  LDSM.16.MT88.4 R12, [R118+0x7800] ;  /* 0x00780000760c783b */ /* 0x000eea0000004200 */
[C---:B-1----:R-:W-:Y:S06]  /*6e90*/  HMMA.16816.F32 R72, R4.reuse, R8, R72 ;  /* 0x000000080448723c */ /* 0x042fec0000001848 */
[C---:B------:R-:W-:Y:S01]  /*6ea0*/  HMMA.16816.F32 R68, R4.reuse, R10, R68 ;  /* 0x0000000a0444723c */ /* 0x040fe20000001844 */
[----:B------:R-:W1:Y:S05]  /*6eb0*/  LDSM.16.MT88.4 R8, [R116+0x7800] ;  /* 0x007800007408783b */ /* 0x000e6a0000004200 */
[C---:B---3--:R-:W-:Y:S06]  /*6ec0*/  HMMA.16816.F32 R64, R4.reuse, R12, R64 ;  /* 0x0000000c0440723c */ /* 0x048fec0000001840 */
        /* <DEDUP_REMOVED lines=9> */
[----:B------:R-:W-:Y:S01]  /*6f60*/  HMMA.16816.F32 R48, R4, R10, R48 ;  /* 0x0000000a0430723c */ /* 0x000fe20000001830 */
[----:B------:R-:W1:Y:S06]  /*6f70*/  LDSM.16.MT88.4 R8, [R116+0x6c00] ;  /* 0x006c00007408783b */ /* 0x000e6c0000004200 */
[----:B------:R-:W-:Y:S01]  /*6f80*/  F2FP.F16.F32.PACK_AB R4, R87, R30 ;  /* 0x0000001e5704723e */ /* 0x000fe200000000ff */
[----:B------:R-:W-:Y:S01]  /*6f90*/  FADD.FTZ R30, R30, R3 ;  /* 0x000000031e1e7221 */ /* 0x000fe20000010000 */
[----:B--2---:R-:W-:Y:S01]  /*6fa0*/  F2FP.F16.F32.PACK_AB R5, R34, R95 ;  /* 0x0000005f2205723e */ /* 0x004fe200000000ff */
        /* <DEDUP_REMOVED lines=9> */
[----:B---3--:R-:W-:Y:S01]  /*7040*/  HMMA.16816.F32 R80, R4, R12, R80 ;  /* 0x0000000c0450723c */ /* 0x008fe20000001850 */
[----:B------:R-:W-:Y:S01]  /*7050*/  FADD.FTZ R144, R144, R31 ;  /* 0x0000001f90907221 */ /* 0x000fe20000010000 */
[----:B------:R-:W-:-:S04]  /*7060*/  FADD.FTZ R145, R145, R86 ;  /* 0x0000005691917221 */ /* 0x000fc80000010000 */
[C---:B------:R-:W-:Y:S01]  /*7070*/  HMMA.16816.F32 R76, R4.reuse, R14, R76 ;  /* 0x0000000e044c723c */ /* 0x040fe2000000184c */
[----:B------:R-:W2:Y:S05]  /*7080*/  LDSM.16.MT88.4 R12, [R118+0x8c00] ;  /* 0x008c0000760c783b */ /* 0x000eaa0000004200 */
[C---:B------:R-:W-:Y:S06]  /*7090*/  HMMA.16816.F32 R64, R4.reuse, R20, R64 ;  /* 0x000000140440723c */ /* 0x040fec0000001840 */
[----:B------:R-:W-:Y:S01]  /*70a0*/  HMMA.16816.F32 R60, R4, R22, R60 ;  /* 0x00000016043c723c */ /* 0x000fe2000000183c */
[----:B------:R-:W-:-:S05]  /*70b0*/  IADD3 R20, R94, -0x2, RZ ;  /* 0xfffffffe5e147810 */ /* 0x000fca0007ffe0ff */
        /* <DEDUP_REMOVED lines=11> */
.L_x_1118:
[----:B------:R-:W-:-:S07]  /*7170*/  IADD3 R141, R20, -0x1, RZ ;  /* 0xffffffff148d7810 */ /* 0x000fce0007ffe0ff */
.L_x_1122:
        /* <DEDUP_REMOVED lines=13> */
.L_x_1126:
[----:B------:R-:W-:Y:S01]  /*7250*/  ISETP.GE.AND P4, PT, R138, UR10, PT ;  /* 0x0000000a8a007c0c */ /* 0x000fe2000bf86270 */
[----:B------:R-:W-:Y:S01]  /*7260*/  VIADD R6, R141, 0xffffffff ;  /* 0xffffffff8d067836 */ /* 0x000fe20000000000 */
[----:B-1----:R-:W1:Y:S03]  /*7270*/  @!P3 LDC.64 R2, c[0x0][0x218] ;  /* 0x00008600ff02bb82 */ /* 0x002e660000000a00 */
[----:B------:R-:W-:Y:S01]  /*7280*/  IMAD.WIDE.U32 R8, R6, UR6, RZ ;  /* 0x0000000606087c25 */ /* 0x000fe2000f8e00ff */
[----:B------:R-:W-:Y:S02]  /*7290*/  SHF.R.S32.HI R11, RZ, 0x1f, R6 ;  /* 0x0000001fff0b7819 */ /* 0x000fe40000011406 */
[----:B------:R-:W-:Y:S03]  /*72a0*/  LEA R10, P0, R8, R134, 0x6 ;  /* 0x00000086080a7211 */ /* 0x000fe600078030ff */
[----:B------:R-:W-:Y:S02]  /*72b0*/  IMAD R11, R11, UR6, RZ ;  /* 0x000000060b0b7c24 */ /* 0x000fe4000f8e02ff */
[----:B------:R2:W-:Y:S01]  /*72c0*/  @P4 STS [R130+0x3000], RZ ;  /* 0x003000ff82004388 */ /* 0x0005e20000000800 */
[----:B------:R-:W3:Y:S01]  /*72d0*/  @!P4 LDC.64 R4, c[0x0][0x218] ;  /* 0x00008600ff04cb82 */ /* 0x000ee20000000a00 */
[----:B------:R-:W-:Y:S02]  /*72e0*/  IMAD R11, R6, UR7, R11 ;  /* 0x00000007060b7c24 */ /* 0x000fe4000f8e020b */
[----:B------:R2:W-:Y:S02]  /*72f0*/  @P4 STS [R130+0x3004], RZ ;  /* 0x003004ff82004388 */ /* 0x0005e40000000800 */
[----:B------:R-:W-:Y:S02]  /*7300*/  IMAD.IADD R11, R9, 0x1, R11 ;  /* 0x00000001090b7824 */ /* 0x000fe400078e020b */
[----:B------:R2:W-:Y:S01]  /*7310*/  @P4 STS.64 [R130+0x3008], RZ ;  /* 0x003008ff82004388 */ /* 0x0005e20000000a00 */
[----:B------:R-:W4:Y:S02]  /*7320*/  @!P4 LDC.64 R6, c[0x0][0x218] ;  /* 0x00008600ff06cb82 */ /* 0x000f240000000a00 */
[----:B------:R-:W-:Y:S06]  /*7330*/  LEA.HI.X R11, R8, R137, R11, 0x6, P0 ;  /* 0x00000089080b7211 */ /* 0x000fec00000f340b */
[----:B------:R-:W5:Y:S01]  /*7340*/  @!P2 LDC.64 R8, c[0x0][0x218] ;  /* 0x00008600ff08ab82 */ /* 0x000f620000000a00 */
[C---:B-1----:R-:W-:Y:S04]  /*7350*/  @!P3 LEA R12, P0, R10.reuse, R2, 0x1 ;  /* 0x000000020a0cb211 */ /* 0x042fe800078008ff */
[C-C-:B------:R-:W-:Y:S02]  /*7360*/  @!P3 LEA.HI.X R13, R10.reuse, R3, R11.reuse, 0x1, P0 ;  /* 0x000000030a0db211 */ /* 0x140fe400000f0c0b */
[C---:B---3--:R-:W-:Y:S01]  /*7370*/  @!P4 LEA R4, P1, R10.reuse, R4, 0x1 ;  /* 0x000000040a04c211 */ /* 0x048fe200078208ff */
[----:B------:R-:W1:Y:S03]  /*7380*/  @!P2 LDC.64 R2, c[0x0][0x218] ;  /* 0x00008600ff02ab82 */ /* 0x000e660000000a00 */
[C-C-:B------:R-:W-:Y:S05]  /*7390*/  @!P4 LEA.HI.X R5, R10.reuse, R5, R11.reuse, 0x1, P1 ;  /* 0x000000050a05c211 */ /* 0x140fea00008f0c0b */
[----:B------:R-:W-:Y:S01]  /*73a0*/  @!PT LDS RZ, [RZ] ;  /* 0x00000000fffff984 */ /* 0x000fe20000000800 */
[----:B------:R-:W-:Y:S01]  /*73b0*/  @!PT LDS RZ, [RZ] ;  /* 0x00000000fffff984 */ /* 0x000fe20000000800 */
[----:B------:R-:W-:Y:S01]  /*73c0*/  @!PT LDS RZ, [RZ] ;  /* 0x00000000fffff984 */ /* 0x000fe20000000800 */
[----:B------:R3:W-:Y:S04]  /*73d0*/  @!P4 LDGSTS.E.BYPASS.LTC128B.128 [R130+0x3000], desc[UR8][R4.64] ;  /* 0x030000000482cfae */ /* 0x0007e8000b901d48 */
[----:B------:R2:W-:Y:S01]  /*73e0*/  @P3 STS.128 [R130+0x4000], RZ ;  /* 0x004000ff82003388 */ /* 0x0005e20000000c00 */
[C---:B-----5:R-:W-:Y:S03]  /*73f0*/  @!P2 LEA R8, P0, R10.reuse, R8, 0x1 ;  /* 0x000000080a08a211 */ /* 0x060fe600078008ff */
[----:B------:R-:W-:Y:S01]  /*7400*/  @!PT LDS RZ, [RZ] ;  /* 0x00000000fffff984 */ /* 0x000fe20000000800 */
[----:B------:R-:W-:Y:S01]  /*7410*/  @!PT LDS RZ, [RZ] ;  /* 0x00000000fffff984 */ /* 0x000fe20000000800 */
[----:B------:R-:W-:Y:S01]  /*7420*/  @!PT LDS RZ, [RZ] ;  /* 0x00000000fffff984 */ /* 0x000fe20000000800 */
[----:B------:R2:W-:Y:S01]  /*7430*/  @!P3 LDGSTS.E.BYPASS.LTC128B.128 [R130+0x4000], desc[UR8][R12.64+0x40] ;  /* 0x040000400c82bfae */ /* 0x0005e2000b901d48 */
[--C-:B------:R-:W-:Y:S03]  /*7440*/  @!P2 LEA.HI.X R9, R10, R9, R11.reuse, 0x1, P0 ;  /* 0x000000090a09a211 */ /* 0x100fe600000f0c0b */
[----:B------:R2:W-:Y:S01]  /*7450*/  @P2 STS.128 [R130+0x5000], RZ ;  /* 0x005000ff82002388 */ /* 0x0005e20000000c00 */
[----:B------:R-:W-:Y:S03]  /*7460*/  IADD3 R10, P0, R123, R10, RZ ;  /* 0x0000000a7b0a7210 */ /* 0x000fe60007f1e0ff */
[----:B------:R-:W-:Y:S01]  /*7470*/  @!PT LDS RZ, [RZ] ;  /* 0x00000000fffff984 */ /* 0x000fe20000000800 */
[----:B------:R-:W-:Y:S01]  /*7480*/  @!PT LDS RZ, [RZ] ;  /* 0x00000000fffff984 */ /* 0x000fe20000000800 */
[----:B------:R-:W-:Y:S01]  /*7490*/  @!PT LDS RZ, [RZ] ;  /* 0x00000000fffff984 */ /* 0x000fe20000000800 */
[----:B------:R2:W-:Y:S01]  /*74a0*/  @!P2 LDGSTS.E.BYPASS.LTC128B.128 [R130+0x5000], desc[UR8][R8.64+0x80] ;  /* 0x050000800882afae */ /* 0x0005e2000b901d48 */
[----:B----4-:R-:W-:Y:S01]  /*74b0*/  @!P4 LEA R6, P6, R10, R6, 0x1 ;  /* 0x000000060a06c211 */ /* 0x010fe200078c08ff */
[----:B------:R-:W-:Y:S01]  /*74c0*/  IMAD.X R11, R122, 0x1, R11, P0 ;  /* 0x000000017a0b7824 */ /* 0x000fe200000e060b */
[C---:B-1----:R-:W-:Y:S01]  /*74d0*/  @!P2 LEA R2, P0, R10.reuse, R2, 0x1 ;  /* 0x000000020a02a211 */ /* 0x042fe200078008ff */
[----:B------:R2:W-:Y:S03]  /*74e0*/  @P4 STS.128 [R130+0x3800], RZ ;  /* 0x003800ff82004388 */ /* 0x0005e60000000c00 */
[C-C-:B------:R-:W-:Y:S02]  /*74f0*/  @!P4 LEA.HI.X R7, R10.reuse, R7, R11.reuse, 0x1, P6 ;  /* 0x000000070a07c211 */ /* 0x140fe400030f0c0b */
[C-C-:B------:R-:W-:Y:S01]  /*7500*/  @!P2 LEA.HI.X R3, R10.reuse, R3, R11.reuse, 0x1, P0 ;  /* 0x000000030a03a211 */ /* 0x140fe200000f0c0b */
[----:B---3--:R-:W1:Y:S02]  /*7510*/  @!P3 LDC.64 R4, c[0x0][0x218] ;  /* 0x00008600ff04bb82 */ /* 0x008e640000000a00 */
[----:B------:R-:W-:Y:S01]  /*7520*/  @!PT LDS RZ, [RZ] ;  /* 0x00000000fffff984 */ /* 0x000fe20000000800 */
[----:B------:R-:W-:Y:S01]  /*7530*/  @!PT LDS RZ, [RZ] ;  /* 0x00000000fffff984 */ /* 0x000fe20000000800 */
[----:B------:R-:W-:Y:S01]  /*7540*/  @!PT LDS RZ, [RZ] ;  /* 0x00000000fffff984 */ /* 0x000fe20000000800 */
[----:B------:R2:W-:Y:S04]  /*7550*/  @!P4 LDGSTS.E.BYPASS.LTC128B.128 [R130+0x3800], desc[UR8][R6.64] ;  /* 0x038000000682cfae */ /* 0x0005e8000b901d48 */
        /* <DEDUP_REMOVED lines=14> */
.L_x_1124:
        /* <DEDUP_REMOVED lines=66> */
[----:B------:R-:W1:Y:S05]  /*7a60*/  LDSM.16.M88.4 R104, [R120+0x3c00] ;  /* 0x003c00007868783b */ /* 0x000e6a0000000200 */
[----:B------:R-:W0:Y:S05]  /*7a70*/  LDGDEPBAR ;  /* 0x00000000000079af */ /* 0x000e2a0000000000 */
[----:B------:R-:W-:Y:S05]  /*7a80*/  LDSM.16.M88.4 R108, [R119] ;  /* 0x00000000776c783b */ /* 0x000fea0000000200 */
[----:B------:R-:W2:Y:S01]  /*7a90*/  LDSM.16.M88.4 R112, [R117+0x3000] ;  /* 0x003000007570783b */ /* 0x000ea20000000200 */
[C---:B---3--:R-:W-:Y:S06]  /*7aa0*/  HMMA.16816.F32 R4, R88.reuse, R92, RZ ;  /* 0x0000005c5804723c */ /* 0x048fec00000018ff */
[C---:B------:R-:W-:Y:S01]  /*7ab0*/  HMMA.16816.F32 R8, R88.reuse, R94, RZ ;  /* 0x0000005e5808723c */ /* 0x040fe200000018ff */
[----:B------:R-:W-:Y:S05]  /*7ac0*/  LDSM.16.M88.4 R92, [R117+0x3800] ;  /* 0x00380000755c783b */ /* 0x000fea0000000200 */
[C---:B----4-:R-:W-:Y:S06]  /*7ad0*/  HMMA.16816.F32 R12, R88.reuse, R96, RZ ;  /* 0x00000060580c723c */ /* 0x050fec00000018ff */
[C---:B------:R-:W-:Y:S01]  /*7ae0*/  HMMA.16816.F32 R16, R88.reuse, R98, RZ ;  /* 0x000000625810723c */ /* 0x040fe200000018ff */
[----:B------:R-:W-:Y:S05]  /*7af0*/  LDSM.16.M88.4 R96, [R120+0x4400] ;  /* 0x004400007860783b */ /* 0x000fea0000000200 */
[C---:B-----5:R-:W-:Y:S06]  /*7b00*/  HMMA.16816.F32 R20, R88.reuse, R100, RZ ;  /* 0x000000645814723c */ /* 0x060fec00000018ff */
[C---:B------:R-:W-:Y:S06]  /*7b10*/  HMMA.16816.F32 R24, R88.reuse, R102, RZ ;  /* 0x000000665818723c */ /* 0x040fec00000018ff */
[C---:B-1----:R-:W-:Y:S06]  /*7b20*/  HMMA.16816.F32 R28, R88.reuse, R104, RZ ;  /* 0x00000068581c723c */ /* 0x042fec00000018ff */
[----:B------:R-:W-:Y:S01]  /*7b30*/  HMMA.16816.F32 R32, R88, R106, RZ ;  /* 0x0000006a5820723c */ /* 0x000fe200000018ff */
[----:B------:R-:W1:Y:S05]  /*7b40*/  LDSM.16.M88.4 R88, [R117+0x3400] ;  /* 0x003400007558783b */ /* 0x000e6a0000000200 */
[C---:B--2---:R-:W-:Y:S06]  /*7b50*/  HMMA.16816.F32 R4, R108.reuse, R112, R4 ;  /* 0x000000706c04723c */ /* 0x044fec0000001804 */
        /* <DEDUP_REMOVED lines=60> */
[----:B------:R-:W-:Y:S01]  /*7f20*/  FMUL.FTZ R153, R5, UR5 ;  /* 0x0000000505997c20 */ /* 0x000fe20008410000 */
[----:B------:R-:W3:Y:S01]  /*7f30*/  MUFU.TANH R87, R87 ;  /* 0x0000005700577308 */ /* 0x000ee20000002400 */
[----:B------:R-:W-:Y:S01]  /*7f40*/  FMUL.FTZ R155, R10, UR5 ;  /* 0x000000050a9b7c20 */ /* 0x000fe20008410000 */
[----:B------:R-:W-:Y:S01]  /*7f50*/  FMUL.FTZ R157, R8, UR5 ;  /* 0x00000005089d7c20 */ /* 0x000fe20008410000 */
[----:B------:R-:W-:Y:S01]  /*7f60*/  FMUL.FTZ R159, R11, UR5 ;  /* 0x000000050b9f7c20 */ /* 0x000fe20008410000 */
[----:B------:R-:W-:Y:S01]  /*7f70*/  FMUL.FTZ R161, R9, UR5 ;  /* 0x0000000509a17c20 */ /* 0x000fe20008410000 */
[----:B------:R-:W-:Y:S01]  /*7f80*/  FMUL.FTZ R2, R13, UR5 ;  /* 0x000000050d027c20 */ /* 0x000fe20008410000 */
[----:B------:R-:W-:Y:S01]  /*7f90*/  FMUL.FTZ R147, R14, UR5 ;  /* 0x000000050e937c20 */ /* 0x000fe20008410000 */
[----:B------:R-:W-:Y:S03]  /*7fa0*/  FMUL.FTZ R152, R12, UR5 ;  /* 0x000000050c987c20 */ /* 0x000fe60008410000 */
[----:B------:R-:W4:Y:S01]  /*7fb0*/  MUFU.TANH R149, R149 ;  /* 0x0000009500957308 */ /* 0x000f220000002400 */
[----:B------:R-:W-:Y:S01]  /*7fc0*/  FMUL.FTZ R165, R15, UR5 ;  /* 0x000000050fa57c20 */ /* 0x000fe20008410000 */
[----:B------:R-:W-:Y:S01]  /*7fd0*/  FMUL.FTZ R163, R18, UR5 ;  /* 0x0000000512a37c20 */ /* 0x000fe20008410000 */
[----:B------:R-:W-:Y:S01]  /*7fe0*/  FMUL.FTZ R150, R16, UR5 ;  /* 0x0000000510967c20 */ /* 0x000fe20008410000 */
[----:B------:R-:W-:Y:S01]  /*7ff0*/  FMUL.FTZ R86, R19, UR5 ;  /* 0x0000000513567c20 */ /* 0x000fe20008410000 */
[----:B------:R-:W-:Y:S05]  /*8000*/  FMUL.FTZ R146, R17, UR5 ;  /* 0x0000000511927c20 */ /* 0x000fea0008410000 */
[----:B------:R5:W3:Y:S01]  /*8010*/  MUFU.TANH R114, R2 ;  /* 0x0000000200727308 */ /* 0x000ae20000002400 */
[C---:B-1----:R-:W-:Y:S06]  /*8020*/  HMMA.16816.F32 R20, R88.reuse, R92, R20 ;  /* 0x0000005c5814723c */ /* 0x042fec0000001814 */
[C---:B------:R-:W-:Y:S03]  /*8030*/  HMMA.16816.F32 R24, R88.reuse, R94, R24 ;  /* 0x0000005e5818723c */ /* 0x040fe60000001818 */
[----:B------:R-:W1:Y:S03]  /*8040*/  MUFU.TANH R151, R151 ;  /* 0x0000009700977308 */ /* 0x000e660000002400 */
[C---:B--2---:R-:W-:Y:S07]  /*8050*/  HMMA.16816.F32 R28, R88.reuse, R96, R28 ;  /* 0x00000060581c723c */ /* 0x044fee000000181c */
[----:B------:R-:W2:Y:S01]  /*8060*/  MUFU.TANH R153, R153 ;  /* 0x0000009900997308 */ /* 0x000ea20000002400 */
[----:B------:R-:W-:Y:S09]  /*8070*/  HMMA.16816.F32 R32, R88, R98, R32 ;  /* 0x000000625820723c */ /* 0x000ff20000001820 */
[----:B------:R-:W1:Y:S02]  /*8080*/  MUFU.TANH R155, R155 ;  /* 0x0000009b009b7308 */ /* 0x000e640000002400 */
[----:B------:R-:W-:Y:S01]  /*8090*/  FMUL.FTZ R3, R22, UR5 ;  /* 0x0000000516037c20 */ /* 0x000fe20008410000 */
[----:B-----5:R-:W-:Y:S07]  /*80a0*/  FMUL.FTZ R2, R20, UR5 ;  /* 0x0000000514027c20 */ /* 0x020fee0008410000 */
        /* <DEDUP_REMOVED lines=8> */
[----:B------:R5:W1:Y:S10]  /*8130*/  MUFU.TANH R109, R86 ;  /* 0x00000056006d7308 */ /* 0x000a740000002400 */
[----:B------:R1:W1:Y:S10]  /*8140*/  MUFU.TANH R108, R146 ;  /* 0x00000092006c7308 */ /* 0x0002740000002400 */
[----:B------:R1:W1:Y:S01]  /*8150*/  MUFU.TANH R107, R3 ;  /* 0x00000003006b7308 */ /* 0x0002620000002400 */
[----:B-----5:R-:W-:Y:S09]  /*8160*/  FMUL.FTZ R86, R23, UR5 ;  /* 0x0000000517567c20 */ /* 0x020ff20008410000 */
[----:B------:R1:W1:Y:S01]  /*8170*/  MUFU.TANH R105, R2 ;  /* 0x0000000200697308 */ /* 0x0002620000002400 */
[----:B--234-:R-:W-:Y:S05]  /*8180*/  @P5 BRA `(.L_x_1126) ;  /* 0xfffffff000305947 */ /* 0x01cfea000383ffff */
.L_x_1125:
[----:B------:R-:W-:Y:S01]  /*8190*/  MUFU.TANH R110, R86 ;  /* 0x00000056006e7308 */ /* 0x000fe20000002400 */
[----:B-12---:R-:W-:Y:S01]  /*81a0*/  LEA R2, R141, R140, 0x6 ;  /* 0x0000008c8d027211 */ /* 0x006fe200078e30ff */
[----:B------:R-:W-:Y:S01]  /*81b0*/  FMUL.FTZ R26, R26, UR5 ;  /* 0x000000051a1a7c20 */ /* 0x000fe20008410000 */
[----:B------:R-:W-:Y:S01]  /*81c0*/  FMUL.FTZ R24, R24, UR5 ;  /* 0x0000000518187c20 */ /* 0x000fe20008410000 */
[----:B------:R-:W-:Y:S01]  /*81d0*/  FMUL.FTZ R21, R21, UR5 ;  /* 0x0000000515157c20 */ /* 0x000fe20008410000 */
[----:B------:R-:W-:Y:S01]  /*81e0*/  I2FP.F32.S32 R6, R2 ;  /* 0x0000000200067245 */ /* 0x000fe20000201400 */
[----:B------:R-:W-:Y:S01]  /*81f0*/  FMUL.FTZ R30, R30, UR5 ;  /* 0x000000051e1e7c20 */ /* 0x000fe20008410000 */
[C---:B------:R-:W-:Y:S03]  /*8200*/  IADD3 R4, R2.reuse, 0x1, RZ ;  /* 0x0000000102047810 */ /* 0x040fe60007ffe0ff */
[----:B------:R-:W1:Y:S01]  /*8210*/  MUFU.TANH R112, R26 ;  /* 0x0000001a00707308 */ /* 0x000e620000002400 */
[----:B------:R-:W-:Y:S01]  /*8220*/  IADD3 R8, R2, 0x8, RZ ;  /* 0x0000000802087810 */ /* 0x000fe20007ffe0ff */
[CC--:B------:R-:W-:Y:S01]  /*8230*/  FFMA.FTZ R11, R6.reuse, R0.reuse, R87 ;  /* 0x00000000060b7223 */ /* 0x0c0fe20000010057 */
[----:B------:R-:W-:Y:S01]  /*8240*/  FFMA.FTZ R149, R6, R0, R149 ;  /* 0x0000000006957223 */ /* 0x000fe20000010095 */
[----:B------:R-:W-:Y:S01]  /*8250*/  I2FP.F32.S32 R4, R4 ;  /* 0x0000000400047245 */ /* 0x000fe20000201400 */
[----:B------:R-:W-:Y:S01]  /*8260*/  FMUL.FTZ R28, R28, UR5 ;  /* 0x000000051c1c7c20 */ /* 0x000fe20008410000 */
[----:B------:R-:W-:Y:S01]  /*8270*/  IADD3 R6, R2, 0x9, RZ ;  /* 0x0000000902067810 */ /* 0x000fe20007ffe0ff */
[----:B------:R-:W-:Y:S03]  /*8280*/  FMUL.FTZ R31, R31, UR5 ;  /* 0x000000051f1f7c20 */ /* 0x000fe60008410000 */
[----:B------:R-:W2:Y:S01]  /*8290*/  MUFU.TANH R99, R24 ;  /* 0x0000001800637308 */ /* 0x000ea20000002400 */
[CC--:B------:R-:W-:Y:S01]  /*82a0*/  FFMA.FTZ R151, R4.reuse, R0.reuse, R151 ;  /* 0x0000000004977223 */ /* 0x0c0fe20000010097 */
[----:B------:R-:W-:Y:S01]  /*82b0*/  FFMA.FTZ R153, R4, R0, R153 ;  /* 0x0000000004997223 */ /* 0x000fe20000010099 */
[----:B------:R-:W-:Y:S01]  /*82c0*/  I2FP.F32.S32 R6, R6 ;  /* 0x0000000600067245 */ /* 0x000fe20000201400 */
[----:B------:R-:W-:Y:S01]  /*82d0*/  FMUL.FTZ R29, R29, UR5 ;  /* 0x000000051d1d7c20 */ /* 0x000fe20008410000 */
[C---:B------:R-:W-:Y:S01]  /*82e0*/  IADD3 R4, R2.reuse, 0x10, RZ ;  /* 0x0000001002047810 */ /* 0x040fe20007ffe0ff */
[----:B------:R-:W-:Y:S01]  /*82f0*/  FMUL.FTZ R27, R27, UR5 ;  /* 0x000000051b1b7c20 */ /* 0x000fe20008410000 */
[----:B------:R-:W-:Y:S03]  /*8300*/  IADD3 R5, R2, 0x18, RZ ;  /* 0x0000001802057810 */ /* 0x000fe60007ffe0ff */
[----:B------:R3:W4:Y:S01]  /*8310*/  MUFU.TANH R96, R21 ;  /* 0x0000001500607308 */ /* 0x0007220000002400 */
[----:B------:R-:W-:Y:S01]  /*8320*/  I2FP.F32.S32 R4, R4 ;  /* 0x0000000400047245 */ /* 0x000fe20000201400 */
[CC--:B------:R-:W-:Y:S01]  /*8330*/  FFMA.FTZ R159, R6.reuse, R0.reuse, R159 ;  /* 0x00000000069f7223 */ /* 0x0c0fe2000001009f */
[-C--:B------:R-:W-:Y:S01]  /*8340*/  FFMA.FTZ R161, R6, R0.reuse, R161 ;  /* 0x0000000006a17223 */ /* 0x080fe200000100a1 */
[----:B------:R-:W-:Y:S01]  /*8350*/  IADD3 R6, R2, 0x20, RZ ;  /* 0x0000002002067810 */ /* 0x000fe20007ffe0ff */
[----:B------:R-:W-:Y:S01]  /*8360*/  FMUL.FTZ R25, R25, UR5 ;  /* 0x0000000519197c20 */ /* 0x000fe20008410000 */
[CC--:B------:R-:W-:Y:S01]  /*8370*/  FFMA.FTZ R147, R4.reuse, R0.reuse, R147 ;  /* 0x0000000004937223 */ /* 0x0c0fe20000010093 */
[----:B------:R-:W-:Y:S03]  /*8380*/  FFMA.FTZ R152, R4, R0, R152 ;  /* 0x0000000004987223 */ /* 0x000fe60000010098 */
[----:B------:R-:W5:Y:S01]  /*8390*/  MUFU.TANH R111, R27 ;  /* 0x0000001b006f7308 */ /* 0x000f620000002400 */
[----:B------:R-:W-:Y:S01]  /*83a0*/  I2FP.F32.S32 R6, R6 ;  /* 0x0000000600067245 */ /* 0x000fe20000201400 */
[----:B------:R-:W-:Y:S01]  /*83b0*/  FMUL.FTZ R34, R34, UR5 ;  /* 0x0000000522227c20 */ /* 0x000fe20008410000 */
[----:B------:R-:W-:Y:S01]  /*83c0*/  IADD3 R4, R2, 0x19, RZ ;  /* 0x0000001902047810 */ /* 0x000fe20007ffe0ff */
[----:B------:R-:W-:Y:S01]  /*83d0*/  FMUL.FTZ R32, R32, UR5 ;  /* 0x0000000520207c20 */ /* 0x000fe20008410000 */
[----:B------:R-:W-:Y:S01]  /*83e0*/  I2FP.F32.S32 R8, R8 ;  /* 0x0000000800087245 */ /* 0x000fe20000201400 */
[CC--:B------:R-:W-:Y:S01]  /*83f0*/  FFMA.FTZ R107, R6.reuse, R0.reuse, R107 ;  /* 0x00000000066b7223 */ /* 0x0c0fe2000001006b */
[----:B------:R-:W-:Y:S03]  /*8400*/  FFMA.FTZ R105, R6, R0, R105 ;  /* 0x0000000006697223 */ /* 0x000fe60000010069 */
[----:B------:R-:W5:Y:S01]  /*8410*/  MUFU.TANH R98, R25 ;  /* 0x0000001900627308 */ /* 0x000f620000002400 */
[----:B------:R-:W-:Y:S01]  /*8420*/  I2FP.F32.S32 R4, R4 ;  /* 0x0000000400047245 */ /* 0x000fe20000201400 */
[-C--:B------:R-:W-:Y:S01]  /*8430*/  FFMA.FTZ R155, R8, R0.reuse, R155 ;  /* 0x00000000089b7223 */ /* 0x080fe2000001009b */
[----:B------:R-:W-:Y:S01]  /*8440*/  IADD3 R3, R2, 0x11, RZ ;  /* 0x0000001102037810 */ /* 0x000fe20007ffe0ff */
[-C--:B------:R-:W-:Y:S01]  /*8450*/  FFMA.FTZ R157, R8, R0.reuse, R157 ;  /* 0x00000000089d7223 */ /* 0x080fe2000001009d */
[----:B------:R-:W-:Y:S01]  /*8460*/  FMNMX.FTZ R6, R11, R85, !PT ;  /* 0x000000550b067209 */ /* 0x000fe20007810000 */
[CC--:B------:R-:W-:Y:S01]  /*8470*/  FFMA.FTZ R109, R4.reuse, R0.reuse, R109 ;  /* 0x00000000046d7223 */ /* 0x0c0fe2000001006d */
[----:B------:R-:W-:Y:S03]  /*8480*/  I2FP.F32.S32 R5, R5 ;  /* 0x0000000500057245 */ /* 0x000fe60000201400 */
[----:B------:R-:W-:Y:S01]  /*8490*/  MUFU.TANH R103, R30 ;  /* 0x0000001e00677308 */ /* 0x000fe20000002400 */
[----:B------:R-:W-:Y:S01]  /*84a0*/  I2FP.F32.S32 R3, R3 ;  /* 0x0000000300037245 */ /* 0x000fe20000201400 */
[----:B------:R-:W-:Y:S01]  /*84b0*/  FFMA.FTZ R108, R4, R0, R108 ;  /* 0x00000000046c7223 */ /* 0x000fe2000001006c */
[----:B------:R-:W-:Y:S01]  /*84c0*/  FMNMX.FTZ R6, R151, R6, !PT ;  /* 0x0000000697067209 */ /* 0x000fe20007810000 */
[----:B------:R-:W-:Y:S01]  /*84d0*/  FFMA.FTZ R97, R5, R0, R163 ;  /* 0x0000000005617223 */ /* 0x000fe200000100a3 */
[----:B------:R-:W-:Y:S01]  /*84e0*/  FMNMX.FTZ R4, R149, R84, !PT ;  /* 0x0000005495047209 */ /* 0x000fe20007810000 */
[-C--:B------:R-:W-:Y:S01]  /*84f0*/  FFMA.FTZ R150, R5, R0.reuse, R150 ;  /* 0x0000000005967223 */ /* 0x080fe20000010096 */
[C---:B------:R-:W-:Y:S03]  /*8500*/  IADD3 R5, R2.reuse, 0x28, RZ ;  /* 0x0000002802057810 */ /* 0x040fe60007ffe0ff */
[----:B------:R-:W5:Y:S01]  /*8510*/  MUFU.TANH R104, R28 ;  /* 0x0000001c00687308 */ /* 0x000f620000002400 */
[CC--:B------:R-:W-:Y:S01]  /*8520*/  FFMA.FTZ R95, R3.reuse, R0.reuse, R165 ;  /* 0x00000000035f7223 */ /* 0x0c0fe200000100a5 */
[----:B------:R-:W-:Y:S01]  /*8530*/  FFMA.FTZ R114, R3, R0, R114 ;  /* 0x0000000003727223 */ /* 0x000fe20000010072 */
[----:B------:R-:W-:Y:S01]  /*8540*/  FMNMX.FTZ R6, R155, R6, !PT ;  /* 0x000000069b067209 */ /* 0x000fe20007810000 */
[----:B---3--:R-:W-:Y:S01]  /*8550*/  LDSM.16.MT88.4 R20, [R116+0x6000] ;  /* 0x006000007414783b */ /* 0x008fe20000004200 */
[C---:B------:R-:W-:Y:S01]  /*8560*/  IADD3 R3, R2.reuse, 0x21, RZ ;  /* 0x0000002102037810 */ /* 0x040fe20007ffe0ff */
[----:B------:R-:W-:Y:S01]  /*8570*/  FMUL.FTZ R35, R35, UR5 ;  /* 0x0000000523237c20 */ /* 0x000fe20008410000 */
[----:B------:R-:W-:Y:S03]  /*8580*/  FMNMX.FTZ R4, R153, R4, !PT ;  /* 0x0000000499047209 */ /* 0x000fe60007810000 */
[----:B------:R-:W3:Y:S01]  /*8590*/  MUFU.TANH R101, R31 ;  /* 0x0000001f00657308 */ /* 0x000ee20000002400 */
[----:B------:R-:W-:Y:S01]  /*85a0*/  I2FP.F32.S32 R5, R5 ;  /* 0x0000000500057245 */ /* 0x000fe20000201400 */
[----:B------:R-:W-:Y:S01]  /*85b0*/  FMUL.FTZ R33, R33, UR5 ;  /* 0x0000000521217c20 */ /* 0x000fe20008410000 */
[----:B------:R-:W-:Y:S02]  /*85c0*/  FMNMX.FTZ R8, R159, R6, !PT ;  /* 0x000000069f087209 */ /* 0x000fe40007810000 */
[----:B------:R-:W-:Y:S02]  /*85d0*/  I2FP.F32.S32 R3, R3 ;  /* 0x0000000300037245 */ /* 0x000fe40000201400 */
[----:B------:R-:W-:Y:S03]  /*85e0*/  FMNMX.FTZ R4, R157, R4, !PT ;  /* 0x000000049d047209 */ /* 0x000fe60007810000 */
[----:B------:R-:W-:Y:S01]  /*85f0*/  MUFU.TANH R87, R34 ;  /* 0x0000002200577308 */ /* 0x000fe20000002400 */
[----:B------:R-:W-:Y:S02]  /*8600*/  FMNMX.FTZ R8, R147, R8, !PT ;  /* 0x0000000893087209 */ /* 0x000fe40007810000 */
[----:B------:R-:W-:Y:S02]  /*8610*/  IADD3 R141, R141, -0x1, RZ ;  /* 0xffffffff8d8d7810 */ /* 0x000fe40007ffe0ff */
[----:B------:R-:W-:Y:S05]  /*8620*/  FMNMX.FTZ R8, R95, R8, !PT ;  /* 0x000000085f087209 */ /* 0x000fea0007810000 */
[----:B------:R1:W3:Y:S01]  /*8630*/  MUFU.TANH R102, R29 ;  /* 0x0000001d00667308 */ /* 0x0002e20000002400 */
[----:B------:R-:W-:Y:S04]  /*8640*/  FMNMX.FTZ R8, R97, R8, !PT ;  /* 0x0000000861087209 */ /* 0x000fe80007810000 */
[----:B------:R-:W-:Y:S05]  /*8650*/  FMNMX.FTZ R8, R109, R8, !PT ;  /* 0x000000086d087209 */ /* 0x000fea0007810000 */
[----:B------:R-:W3:Y:S01]  /*8660*/  MUFU.TANH R100, R32 ;  /* 0x0000002000647308 */ /* 0x000ee20000002400 */
[----:B------:R-:W-:Y:S09]  /*8670*/  FMNMX.FTZ R7, R107, R8, !PT ;  /* 0x000000086b077209 */ /* 0x000ff20007810000 */
[----:B------:R-:W3:Y:S01]  /*8680*/  MUFU.TANH R86, R35 ;  /* 0x0000002300567308 */ /* 0x000ee20000002400 */
[----:B-1----:R-:W-:Y:S09]  /*8690*/  LDSM.16.MT88.4 R28, [R118+0x7000] ;  /* 0x00700000761c783b */ /* 0x002ff20000004200 */
[----:B------:R-:W1:Y:S01]  /*86a0*/  MUFU.TANH R106, R33 ;  /* 0x00000021006a7308 */ /* 0x000e620000002400 */
[CC--:B------:R-:W-:Y:S01]  /*86b0*/  FFMA.FTZ R112, R5.reuse, R0.reuse, R112 ;  /* 0x0000000005707223 */ /* 0x0c0fe20000010070 */
[----:B--2---:R-:W-:Y:S01]  /*86c0*/  FFMA.FTZ R99, R5, R0, R99 ;  /* 0x0000000005637223 */ /* 0x004fe20000010063 */
[----:B------:R-:W-:Y:S01]  /*86d0*/  FMNMX.FTZ R5, R161, R4, !PT ;  /* 0x00000004a1057209 */ /* 0x000fe20007810000 */
[CC--:B------:R-:W-:Y:S01]  /*86e0*/  FFMA.FTZ R110, R3.reuse, R0.reuse, R110 ;  /* 0x00000000036e7223 */ /* 0x0c0fe2000001006e */
[-C--:B----4-:R-:W-:Y:S01]  /*86f0*/  FFMA.FTZ R96, R3, R0.reuse, R96 ;  /* 0x0000000003607223 */ /* 0x090fe20000010060 */
[----:B------:R-:W-:Y:S02]  /*8700*/  IADD3 R3, R2, 0x29, RZ ;  /* 0x0000002902037810 */ /* 0x000fe40007ffe0ff */
[----:B------:R-:W-:Y:S02]  /*8710*/  FMNMX.FTZ R5, R152, R5, !PT ;  /* 0x0000000598057209 */ /* 0x000fe40007810000 */
[----:B------:R-:W-:Y:S02]  /*8720*/  I2FP.F32.S32 R3, R3 ;  /* 0x0000000300037245 */ /* 0x000fe40000201400 */
[----:B------:R-:W-:Y:S02]  /*8730*/  FMNMX.FTZ R5, R114, R5, !PT ;  /* 0x0000000572057209 */ /* 0x000fe40007810000 */
[----:B------:R-:W-:Y:S01]  /*8740*/  FMNMX.FTZ R7, R110, R7, !PT ;  /* 0x000000076e077209 */ /* 0x000fe20007810000 */
[CC--:B-----5:R-:W-:Y:S01]  /*8750*/  FFMA.FTZ R111, R3.reuse, R0.reuse, R111 ;  /* 0x00000000036f7223 */ /* 0x0e0fe2000001006f */
[----:B------:R-:W-:Y:S01]  /*8760*/  FFMA.FTZ R98, R3, R0, R98 ;  /* 0x0000000003627223 */ /* 0x000fe20000010062 */
[----:B------:R-:W-:Y:S02]  /*8770*/  FMNMX.FTZ R5, R150, R5, !PT ;  /* 0x0000000596057209 */ /* 0x000fe40007810000 */
[----:B------:R-:W-:Y:S02]  /*8780*/  IADD3 R3, R2, 0x30, RZ ;  /* 0x0000003002037810 */ /* 0x000fe40007ffe0ff */
[----:B------:R-:W-:Y:S02]  /*8790*/  FMNMX.FTZ R6, R108, R5, !PT ;  /* 0x000000056c067209 */ /* 0x000fe40007810000 */
[----:B------:R-:W-:Y:S02]  /*87a0*/  I2FP.F32.S32 R3, R3 ;  /* 0x0000000300037245 */ /* 0x000fe40000201400 */
[----:B------:R-:W-:Y:S02]  /*87b0*/  FMNMX.FTZ R9, R105, R6, !PT ;  /* 0x0000000669097209 */ /* 0x000fe40007810000 */
[C---:B------:R-:W-:Y:S01]  /*87c0*/  IADD3 R4, R2.reuse, 0x31, RZ ;  /* 0x0000003102047810 */ /* 0x040fe20007ffe0ff */
[CC--:B------:R-:W-:Y:S01]  /*87d0*/  FFMA.FTZ R104, R3.reuse, R0.reuse, R104 ;  /* 0x0000000003687223 */ /* 0x0c0fe20000010068 */
[----:B------:R-:W-:Y:S01]  /*87e0*/  FFMA.FTZ R103, R3, R0, R103 ;  /* 0x0000000003677223 */ /* 0x000fe20000010067 */
[C---:B------:R-:W-:Y:S02]  /*87f0*/  IADD3 R3, R2.reuse, 0x38, RZ ;  /* 0x0000003802037810 */ /* 0x040fe40007ffe0ff */
[----:B------:R-:W-:Y:S02]  /*8800*/  IADD3 R5, R2, 0x39, RZ ;  /* 0x0000003902057810 */ /* 0x000fe40007ffe0ff */
[----:B------:R-:W-:Y:S02]  /*8810*/  FMNMX.FTZ R2, R112, R7, !PT ;  /* 0x0000000770027209 */ /* 0x000fe40007810000 */
[----:B------:R-:W-:Y:S02]  /*8820*/  FMNMX.FTZ R6, R96, R9, !PT ;  /* 0x0000000960067209 */ /* 0x000fe40007810000 */
[----:B------:R-:W-:Y:S02]  /*8830*/  I2FP.F32.S32 R4, R4 ;  /* 0x0000000400047245 */ /* 0x000fe40000201400 */
[----:B------:R-:W-:Y:S02]  /*8840*/  FMNMX.FTZ R2, R111, R2, !PT ;  /* 0x000000026f027209 */ /* 0x000fe40007810000 */
[----:B------:R-:W-:Y:S01]  /*8850*/  FMNMX.FTZ R7, R99, R6, !PT ;  /* 0x0000000663077209 */ /* 0x000fe20007810000 */
[CC--:B---3--:R-:W-:Y:S01]  /*8860*/  FFMA.FTZ R101, R4.reuse, R0.reuse, R101 ;  /* 0x0000000004657223 */ /* 0x0c8fe20000010065 */
        /* <DEDUP_REMOVED lines=9> */
[----:B------:R-:W-:Y:S01]  /*8900*/  FFMA.FTZ R86, R5, R0, R86 ;  /* 0x0000000005567223 */ /* 0x000fe20000010056 */
[----:B------:R-:W-:Y:S01]  /*8910*/  FMNMX.FTZ R3, R87, R2, !PT ;  /* 0x0000000257037209 */ /* 0x000fe20007810000 */
[----:B-1----:R-:W-:Y:S01]  /*8920*/  FFMA.FTZ R106, R5, R0, R106 ;  /* 0x00000000056a7223 */ /* 0x002fe2000001006a */
[----:B------:R-:W-:Y:S02]  /*8930*/  FMNMX.FTZ R13, R102, R7, !PT ;  /* 0x00000007660d7209 */ /* 0x000fe40007810000 */
[----:B------:R-:W-:Y:S02]  /*8940*/  FMNMX.FTZ R9, R86, R3, !PT ;  /* 0x0000000356097209 */ /* 0x000fe40007810000 */
[----:B------:R-:W-:Y:S03]  /*8950*/  FMNMX.FTZ R13, R100, R13, !PT ;  /* 0x0000000d640d7209 */ /* 0x000fe60007810000 */
[----:B------:R-:W1:Y:S01]  /*8960*/  SHFL.BFLY PT, R2, R9, 0x2, 0x1f ;  /* 0x0c401f0009027f89 */ /* 0x000e6200000e0000 */
[----:B------:R-:W-:Y:S07]  /*8970*/  FMNMX.FTZ R8, R106, R13, !PT ;  /* 0x0000000d6a087209 */ /* 0x000fee0007810000 */
        /* <DEDUP_REMOVED lines=10> */
[----:B------:R-:W-:Y:S02]  /*8a20*/  FSEL R148, R148, RZ, P0 ;  /* 0x000000ff94947208 */ /* 0x000fe40000000000 */
[----:B--2---:R-:W-:Y:S03]  /*8a30*/  FMNMX.FTZ R3, R6, R3, !PT ;  /* 0x0000000306037209 */ /* 0x004fe60007810000 */
[----:B------:R-:W-:Y:S01]  /*8a40*/  FFMA.FTZ R113, R11, UR4, -R148 ;  /* 0x000000040b717c23 */ /* 0x000fe20008010894 */
[C---:B------:R-:W-:Y:S01]  /*8a50*/  FSETP.NEU.FTZ.AND P0, PT, R3.reuse, -INF , PT ;  /* 0xff8000000300780b */ /* 0x040fe20003f1d000 */
[C---:B------:R-:W-:Y:S01]  /*8a60*/  FMUL.FTZ R115, R3.reuse, UR4 ;  /* 0x0000000403737c20 */ /* 0x040fe20008410000 */
[----:B------:R-:W-:Y:S01]  /*8a70*/  FADD.FTZ R5, -R3, R84 ;  /* 0x0000005403057221 */ /* 0x000fe20000010100 */
[----:B------:R-:W-:Y:S01]  /*8a80*/  FMUL.FTZ R84, R4, UR4 ;  /* 0x0000000404547c20 */ /* 0x000fe20008410000 */
[--C-:B------:R-:W-:Y:S01]  /*8a90*/  FFMA.FTZ R92, R151, UR4, -R148.reuse ;  /* 0x00000004975c7c23 */ /* 0x100fe20008010894 */
[--C-:B------:R-:W-:Y:S01]  /*8aa0*/  FFMA.FTZ R90, R155, UR4, -R148.reuse ;  /* 0x000000049b5a7c23 */ /* 0x100fe20008010894 */
[----:B------:R-:W-:Y:S01]  /*8ab0*/  FSEL R115, R115, RZ, P0 ;  /* 0x000000ff73737208 */ /* 0x000fe20000000000 */
[----:B------:R-:W-:Y:S01]  /*8ac0*/  FMUL.FTZ R85, R5, UR4 ;  /* 0x0000000405557c20 */ /* 0x000fe20008410000 */
        /* <DEDUP_REMOVED lines=38> */
[----:B------:R-:W-:Y:S01]  /*8d30*/  FMUL.FTZ R35, R84, R55 ;  /* 0x0000003754237220 */ /* 0x000fe20000410000 */
[C---:B------:R-:W-:Y:S01]  /*8d40*/  FMUL.FTZ R32, R85.reuse, R52 ;  /* 0x0000003455207220 */ /* 0x040fe20000410000 */
[C---:B------:R-:W-:Y:S03]  /*8d50*/  FMUL.FTZ R33, R85.reuse, R53 ;  /* 0x0000003555217220 */ /* 0x040fe60000410000 */
        /* <DEDUP_REMOVED lines=22> */
[----:B------:R-:W-:Y:S01]  /*8ec0*/  LDSM.16.MT88.4 R76, [R118+0x6c00] ;  /* 0x006c0000764c783b */ /* 0x000fe20000004200 */
[--C-:B------:R-:W-:Y:S03]  /*8ed0*/  FFMA.FTZ R99, R99, UR4, -R115.reuse ;  /* 0x0000000463637c23 */ /* 0x100fe60008010873 */
[----:B------:R-:W-:Y:S01]  /*8ee0*/  MUFU.EX2 R91, R91 ;  /* 0x0000005b005b7308 */ /* 0x000fe20000000800 */
[----:B------:R-:W-:Y:S01]  /*8ef0*/  FFMA.FTZ R96, R98, UR4, -R115 ;  /* 0x0000000462607c23 */ /* 0x000fe20008010873 */
[----:B------:R-:W-:Y:S01]  /*8f00*/  FFMA.FTZ R113, R84, R145, R113 ;  /* 0x0000009154717223 */ /* 0x000fe20000010071 */
[--C-:B------:R-:W-:Y:S01]  /*8f10*/  FFMA.FTZ R98, R101, UR4, -R148.reuse ;  /* 0x0000000465627c23 */ /* 0x100fe20008010894 */
[--C-:B------:R-:W-:Y:S01]  /*8f20*/  FFMA.FTZ R101, R87, UR4, -R148.reuse ;  /* 0x0000000457657c23 */ /* 0x100fe20008010894 */
[----:B------:R-:W-:Y:S01]  /*8f30*/  FFMA.FTZ R103, R103, UR4, -R148 ;  /* 0x0000000467677c23 */ /* 0x000fe20008010894 */
[----:B------:R-:W-:Y:S01]  /*8f40*/  LDSM.16.MT88.4 R68, [R116+0x6c00] ;  /* 0x006c00007444783b */ /* 0x000fe20000004200 */
[--C-:B------:R-:W-:Y:S03]  /*8f50*/  FFMA.FTZ R104, R104, UR4, -R115.reuse ;  /* 0x0000000468687c23 */ /* 0x100fe60008010873 */
[----:B------:R-:W3:Y:S01]  /*8f60*/  MUFU.EX2 R88, R88 ;  /* 0x0000005800587308 */ /* 0x000ee20000000800 */
[----:B----4-:R-:W-:Y:S01]  /*8f70*/  F2FP.F16.F32.PACK_AB R80, R93, R146 ;  /* 0x000000925d50723e */ /* 0x010fe200000000ff */
[----:B------:R-:W-:Y:S01]  /*8f80*/  FFMA.FTZ R146, R85, R144, R146 ;  /* 0x0000009055927223 */ /* 0x000fe20000010092 */
[----:B------:R-:W-:Y:S01]  /*8f90*/  FFMA.FTZ R102, R102, UR4, -R115 ;  /* 0x0000000466667c23 */ /* 0x000fe20008010873 */
[----:B------:R-:W-:Y:S02]  /*8fa0*/  FADD.FTZ R113, R92, R113 ;  /* 0x000000715c717221 */ /* 0x000fe40000010000 */
[----:B------:R-:W-:Y:S04]  /*8fb0*/  FADD.FTZ R146, R93, R146 ;  /* 0x000000925d927221 */ /* 0x000fe80000010000 */
[----:B------:R-:W-:Y:S01]  /*8fc0*/  MUFU.EX2 R95, R95 ;  /* 0x0000005f005f7308 */ /* 0x000fe20000000800 */
[----:B------:R-:W-:Y:S04]  /*8fd0*/  FADD.FTZ R90, R90, R113 ;  /* 0x000000715a5a7221 */ /* 0x000fe80000010000 */
[----:B------:R-:W-:Y:S05]  /*8fe0*/  FADD.FTZ R89, R89, R90 ;  /* 0x0000005a59597221 */ /* 0x000fea0000010000 */
[----:B------:R-:W-:Y:S01]  /*8ff0*/  MUFU.EX2 R94, R94 ;  /* 0x0000005e005e7308 */ /* 0x000fe20000000800 */
[----:B---3--:R-:W-:Y:S01]  /*9000*/  F2FP.F16.F32.PACK_AB R82, R88, R91 ;  /* 0x0000005b5852723e */ /* 0x008fe200000000ff */
[----:B------:R-:W-:Y:S06]  /*9010*/  FADD.FTZ R91, R91, R146 ;  /* 0x000000925b5b7221 */ /* 0x000fec0000010000 */
        /* <DEDUP_REMOVED lines=24> */
[--C-:B------:R-:W-:Y:S01]  /*91a0*/  FFMA.FTZ R66, R100, UR4, -R115.reuse ;  /* 0x0000000464427c23 */ /* 0x100fe20008010873 */
[----:B------:R-:W-:Y:S01]  /*91b0*/  FFMA.FTZ R115, R106, UR4, -R115 ;  /* 0x000000046a737c23 */ /* 0x000fe20008010873 */
[C---:B------:R-:W-:Y:S06]  /*91c0*/  HMMA.16816.F32 R24, R80.reuse, R30, R24 ;  /* 0x0000001e5018723c */ /* 0x040fec0000001818 */
[----:B------:R-:W3:Y:S01]  /*91d0*/  MUFU.EX2 R64, R64 ;  /* 0x0000004000407308 */ /* 0x000ee20000000800 */
[C---:B------:R-:W-:Y:S01]  /*91e0*/  FMUL.FTZ R28, R85.reuse, R56 ;  /* 0x00000038551c7220 */ /* 0x040fe20000410000 */
[----:B------:R-:W-:Y:S03]  /*91f0*/  FMUL.FTZ R29, R85, R57 ;  /* 0x00000039551d7220 */ /* 0x000fe60000410000 */
[C---:B------:R-:W-:Y:S01]  /*9200*/  FMUL.FTZ R30, R84.reuse, R58 ;  /* 0x0000003a541e7220 */ /* 0x040fe20000410000 */
[----:B------:R-:W-:Y:S02]  /*9210*/  FMUL.FTZ R31, R84, R59 ;  /* 0x0000003b541f7220 */ /* 0x000fe40000410000 */
[----:B------:R-:W-:Y:S02]  /*9220*/  LDSM.16.MT88.4 R56, [R118+0x6400] ;  /* 0x006400007638783b */ /* 0x000fe40000004200 */
[----:B------:R-:W-:Y:S03]  /*9230*/  MUFU.EX2 R147, R147 ;  /* 0x0000009300937308 */ /* 0x000fe60000000800 */
[C---:B--2---:R-:W-:Y:S07]  /*9240*/  HMMA.16816.F32 R28, R80.reuse, R60, R28 ;  /* 0x0000003c501c723c */ /* 0x044fee000000181c */
[----:B------:R-:W-:Y:S01]  /*9250*/  MUFU.EX2 R107, R107 ;  /* 0x0000006b006b7308 */ /* 0x000fe20000000800 */
[C---:B------:R-:W-:Y:S01]  /*9260*/  HMMA.16816.F32 R32, R80.reuse, R62, R32 ;  /* 0x0000003e5020723c */ /* 0x040fe20000001820 */
[----:B------:R-:W-:Y:S05]  /*9270*/  LDSM.16.MT88.4 R60, [R116+0x6800] ;  /* 0x00680000743c783b */ /* 0x000fea0000004200 */
[C---:B-1----:R-:W-:Y:S03]  /*9280*/  HMMA.16816.F32 R36, R80.reuse, R52, R36 ;  /* 0x000000345024723c */ /* 0x042fe60000001824 */
[----:B------:R-:W-:Y:S03]  /*9290*/  MUFU.EX2 R96, R96 ;  /* 0x0000006000607308 */ /* 0x000fe60000000800 */
[C---:B------:R-:W-:Y:S01]  /*92a0*/  HMMA.16816.F32 R40, R80.reuse, R54, R40 ;  /* 0x000000365028723c */ /* 0x040fe20000001828 */
[----:B------:R-:W1:Y:S06]  /*92b0*/  LDSM.16.MT88.4 R52, [R116+0x8000] ;  /* 0x008000007434783b */ /* 0x000e6c0000004200 */
[----:B------:R-:W-:Y:S10]  /*92c0*/  MUFU.EX2 R65, R65 ;  /* 0x0000004100417308 */ /* 0x000ff40000000800 */
[----:B------:R-:W2:Y:S10]  /*92d0*/  MUFU.EX2 R114, R114 ;  /* 0x0000007200727308 */ /* 0x000eb40000000800 */
[----:B------:R-:W-:Y:S10]  /*92e0*/  MUFU.EX2 R109, R109 ;  /* 0x0000006d006d7308 */ /* 0x000ff40000000800 */
[----:B------:R-:W4:Y:S10]  /*92f0*/  MUFU.EX2 R108, R108 ;  /* 0x0000006c006c7308 */ /* 0x000f340000000800 */
[----:B------:R-:W-:Y:S01]  /*9300*/  MUFU.EX2 R103, R103 ;  /* 0x0000006700677308 */ /* 0x000fe20000000800 */
[C---:B-1----:R-:W-:Y:S09]  /*9310*/  HMMA.16816.F32 R44, R80.reuse, R52, R44 ;  /* 0x00000034502c723c */ /* 0x042ff2000000182c */
[----:B------:R-:W1:Y:S01]  /*9320*/  MUFU.EX2 R98, R98 ;  /* 0x0000006200627308 */ /* 0x000e620000000800 */
[----:B------:R-:W-:Y:S09]  /*9330*/  HMMA.16816.F32 R48, R80, R54, R48 ;  /* 0x000000365030723c */ /* 0x000ff20000001830 */
[----:B------:R-:W-:Y:S02]  /*9340*/  MUFU.EX2 R101, R101 ;  /* 0x0000006500657308 */ /* 0x000fe40000000800 */
[----:B---3--:R-:W-:Y:S02]  /*9350*/  F2FP.F16.F32.PACK_AB R53, R95, R64 ;  /* 0x000000405f35723e */ /* 0x008fe400000000ff */
[----:B------:R-:W-:Y:S02]  /*9360*/  F2FP.F16.F32.PACK_AB R55, R97, R94 ;  /* 0x0000005e6137723e */ /* 0x000fe400000000ff */
[----:B--2---:R-:W-:Y:S04]  /*9370*/  F2FP.F16.F32.PACK_AB R52, R114, R65 ;  /* 0x000000417234723e */ /* 0x004fe800000000ff */
[----:B------:R-:W2:Y:S01]  /*9380*/  MUFU.EX2 R148, R148 ;  /* 0x0000009400947308 */ /* 0x000ea20000000800 */
[----:B----4-:R-:W-:Y:S02]  /*9390*/  F2FP.F16.F32.PACK_AB R54, R108, R109 ;  /* 0x0000006d6c36723e */ /* 0x010fe400000000ff */
[----:B-1----:R-:W-:Y:S05]  /*93a0*/  F2FP.F16.F32.PACK_AB R85, R98, R103 ;  /* 0x000000676255723e */ /* 0x002fea00000000ff */
[C---:B------:R-:W-:Y:S02]  /*93b0*/  HMMA.16816.F32 R4, R52.reuse, R56, R4 ;  /* 0x000000383404723c */ /* 0x040fe40000001804 */
[----:B------:R-:W-:Y:S04]  /*93c0*/  MUFU.EX2 R100, R104 ;  /* 0x0000006800647308 */ /* 0x000fe80000000800 */
[C---:B------:R-:W-:Y:S01]  /*93d0*/  HMMA.16816.F32 R8, R52.reuse, R58, R8 ;  /* 0x0000003a3408723c */ /* 0x040fe20000001808 */
[----:B------:R-:W1:Y:S05]  /*93e0*/  LDSM.16.MT88.4 R56, [R116+0x6400] ;  /* 0x006400007438783b */ /* 0x000e6a0000004200 */
[----:B------:R-:W3:Y:S01]  /*93f0*/  MUFU.EX2 R93, R102 ;  /* 0x00000066005d7308 */ /* 0x000ee20000000800 */
[----:B--2---:R-:W-:Y:S09]  /*9400*/  F2FP.F16.F32.PACK_AB R87, R148, R101 ;  /* 0x000000659457723e */ /* 0x004ff200000000ff */
[----:B------:R-:W-:Y:S10]  /*9410*/  MUFU.EX2 R92, R66 ;  /* 0x00000042005c7308 */ /* 0x000ff40000000800 */
[----:B------:R-:W2:Y:S01]  /*9420*/  MUFU.EX2 R115, R115 ;  /* 0x0000007300737308 */ /* 0x000ea20000000800 */
[----:B---3--:R-:W-:Y:S02]  /*9430*/  F2FP.F16.F32.PACK_AB R84, R93, R100 ;  /* 0x000000645d54723e */ /* 0x008fe400000000ff */
[----:B--2---:R-:W-:Y:S01]  /*9440*/  F2FP.F16.F32.PACK_AB R86, R115, R92 ;  /* 0x0000005c7356723e */ /* 0x004fe200000000ff */
        /* <DEDUP_REMOVED lines=32> */
[C---:B------:R-:W-:Y:S05]  /*9650*/  HMMA.16816.F32 R40, R52.reuse, R58, R40 ;  /* 0x0000003a3428723c */ /* 0x040fea0000001828 */
[----:B------:R-:W-:Y:S01]  /*9660*/  FADD.FTZ R56, R88, R91 ;  /* 0x0000005b58387221 */ /* 0x000fe20000010000 */
[C---:B--2---:R-:W-:Y:S05]  /*9670*/  HMMA.16816.F32 R44, R52.reuse, R60, R44 ;  /* 0x0000003c342c723c */ /* 0x044fea000000182c */
[----:B------:R-:W-:Y:S01]  /*9680*/  FADD.FTZ R88, R64, R89 ;  /* 0x0000005940587221 */ /* 0x000fe20000010000 */
[----:B------:R-:W-:Y:S01]  /*9690*/  HMMA.16816.F32 R48, R52, R62, R48 ;  /* 0x0000003e3430723c */ /* 0x000fe20000001830 */
[----:B------:R-:W1:Y:S04]  /*96a0*/  LDSM.16.MT88.4 R60, [R118+0x7c00] ;  /* 0x007c0000763c783b */ /* 0x000e680000004200 */
[----:B------:R-:W-:Y:S01]  /*96b0*/  FADD.FTZ R89, R65, R56 ;  /* 0x0000003841597221 */ /* 0x000fe20000010000 */
[C---:B------:R-:W-:Y:S03]  /*96c0*/  HMMA.16816.F32 R80, R84.reuse, R76, R4 ;  /* 0x0000004c5450723c */ /* 0x040fe60000001804 */
[----:B------:R-:W2:Y:S02]  /*96d0*/  LDSM.16.MT88.4 R52, [R116+0x7c00] ;  /* 0x007c00007434783b */ /* 0x000ea40000004200 */
[----:B------:R-:W-:Y:S01]  /*96e0*/  FADD.FTZ R95, R95, R88 ;  /* 0x000000585f5f7221 */ /* 0x000fe20000010000 */
[C---:B------:R-:W-:Y:S05]  /*96f0*/  HMMA.16816.F32 R76, R84.reuse, R78, R8 ;  /* 0x0000004e544c723c */ /* 0x040fea0000001808 */
[----:B------:R-:W3:Y:S01]  /*9700*/  LDSM.16.MT88.4 R4, [R118+0x8c00] ;  /* 0x008c00007604783b */ /* 0x000ee20000004200 */
[C---:B------:R-:W-:Y:S05]  /*9710*/  HMMA.16816.F32 R72, R84.reuse, R68, R12 ;  /* 0x000000445448723c */ /* 0x040fea000000180c */
[----:B------:R-:W-:Y:S01]  /*9720*/  FADD.FTZ R114, R114, R89 ;  /* 0x0000005972727221 */ /* 0x000fe20000010000 */
[C---:B------:R-:W-:Y:S01]  /*9730*/  HMMA.16816.F32 R68, R84.reuse, R70, R16 ;  /* 0x000000465444723c */ /* 0x040fe20000001810 */
[----:B------:R-:W4:Y:S04]  /*9740*/  LDSM.16.MT88.4 R8, [R116+0x8c00] ;  /* 0x008c00007408783b */ /* 0x000f280000004200 */
[----:B------:R-:W-:Y:S01]  /*9750*/  FADD.FTZ R94, R94, R95 ;  /* 0x0000005f5e5e7221 */ /* 0x000fe20000010000 */
[----:B------:R-:W-:Y:S05]  /*9760*/  FADD.FTZ R109, R109, R114 ;  /* 0x000000726d6d7221 */ /* 0x000fea0000010000 */
[----:B------:R-:W-:Y:S01]  /*9770*/  FADD.FTZ R94, R97, R94 ;  /* 0x0000005e615e7221 */ /* 0x000fe20000010000 */
        /* <DEDUP_REMOVED lines=17> */
[----:B------:R-:W-:Y:S01]  /*9890*/  FADD.FTZ R110, R110, R5 ;  /* 0x000000056e6e7221 */ /* 0x000fe20000010000 */
[----:B------:R-:W-:Y:S01]  /*98a0*/  FADD.FTZ R92, R92, R93 ;  /* 0x0000005d5c5c7221 */ /* 0x000fe20000010000 */
[----:B------:R-:W-:Y:S04]  /*98b0*/  MOV R85, R2 ;  /* 0x0000000200557202 */ /* 0x000fe80000000f00 */
[----:B------:R-:W-:Y:S01]  /*98c0*/  FADD.FTZ R110, R107, R110 ;  /* 0x0000006e6b6e7221 */ /* 0x000fe20000010000 */
[----:B------:R-:W-:Y:S01]  /*98d0*/  FADD.FTZ R144, R115, R92 ;  /* 0x0000005c73907221 */ /* 0x000fe20000010000 */
[----:B------:R-:W-:Y:S02]  /*98e0*/  MOV R84, R3 ;  /* 0x0000000300547202 */ /* 0x000fe40000000f00 */
[----:B------:R-:W-:Y:S04]  /*98f0*/  FADD.FTZ R103, R103, R110 ;  /* 0x0000006e67677221 */ /* 0x000fe80000010000 */
[----:B------:R-:W-:Y:S04]  /*9900*/  FADD.FTZ R98, R98, R103 ;  /* 0x0000006762627221 */ /* 0x000fe80000010000 */
[----:B------:R-:W-:Y:S04]  /*9910*/  FADD.FTZ R101, R101, R98 ;  /* 0x0000006265657221 */ /* 0x000fe80000010000 */
[----:B------:R-:W-:Y:S01]  /*9920*/  FADD.FTZ R145, R148, R101 ;  /* 0x0000006594917221 */ /* 0x000fe20000010000 */
[----:B------:R-:W-:Y:S06]  /*9930*/  @P5 BRA `(.L_x_1124) ;  /* 0xffffffdc00405947 */ /* 0x000fec000383ffff */
.L_x_1123:
[----:B------:R-:W1:Y:S01]  /*9940*/  SHFL.BFLY PT, R7, R144, 0x2, 0x1f ;  /* 0x0c401f0090077f89 */ /* 0x000e6200000e0000 */
[----:B------:R-:W-:Y:S01]  /*9950*/  MOV R8, 0x3f800000 ;  /* 0x3f80000000087802 */ /* 0x000fe20000000f00 */
[----:B------:R-:W2:Y:S01]  /*9960*/  S2UR UR4, SR_CgaCtaId ;  /* 0x00000000000479c3 */ /* 0x000ea20000008800 */
[----:B------:R-:W-:Y:S01]  /*9970*/  ISETP.NE.AND P0, PT, R128, -0x1, PT ;  /* 0xffffffff8000780c */ /* 0x000fe20003f05270 */
        /* <DEDUP_REMOVED lines=10> */
[----:B------:R-:W-:Y:S02]  /*9a20*/  LEA.HI R11, R11, R0, RZ, 0x5 ;  /* 0x000000000b0b7211 */ /* 0x000fe400078f28ff */
[----:B------:R-:W-:Y:S01]  /*9a30*/  LOP3.LUT R9, R4, 0xfffffffc, RZ, 0xc0, !PT ;  /* 0xfffffffc04097812 */ /* 0x000fe200078ec0ff */
[----:B-1----:R-:W-:Y:S01]  /*9a40*/  FADD.FTZ R6, R7, R6 ;  /* 0x0000000607067221 */ /* 0x002fe20000010000 */
[----:B------:R-:W-:Y:S02]  /*9a50*/  SHF.R.S32.HI R7, RZ, 0x5, R11 ;  /* 0x00000005ff077819 */ /* 0x000fe4000001140b */
[----:B------:R-:W-:Y:S01]  /*9a60*/  LOP3.LUT R11, R11, 0xffffffe0, RZ, 0xc0, !PT ;  /* 0xffffffe00b0b7812 */ /* 0x000fe200078ec0ff */
[----:B--2---:R-:W-:Y:S01]  /*9a70*/  FADD.FTZ R5, R10, R5 ;  /* 0x000000050a057221 */ /* 0x004fe20000010000 */
[----:B------:R-:W-:-:S02]  /*9a80*/  FSETP.NE.FTZ.AND P5, PT, R6, RZ, PT ;  /* 0x000000ff0600720b */ /* 0x000fc40003fb5000 */
[-C--:B------:R-:W-:Y:S02]  /*9a90*/  IADD3 R10, -R9, R0.reuse, RZ ;  /* 0x00000000090a7210 */ /* 0x080fe40007ffe1ff */
[----:B------:R-:W-:Y:S02]  /*9aa0*/  FSETP.NE.FTZ.AND P4, PT, R5, RZ, PT ;  /* 0x000000ff0500720b */ /* 0x000fe40003f95000 */
[----:B------:R-:W-:Y:S02]  /*9ab0*/  MOV R9, 0x3f800000 ;  /* 0x3f80000000097802 */ /* 0x000fe40000000f00 */
[----:B------:R-:W-:Y:S02]  /*9ac0*/  IADD3 R0, -R11, R0, RZ ;  /* 0x000000000b007210 */ /* 0x000fe40007ffe1ff */
[----:B------:R-:W-:-:S03]  /*9ad0*/  LEA R7, R7, R10, 0x8 ;  /* 0x0000000a07077211 */ /* 0x000fc600078e40ff */
        /* <DEDUP_REMOVED lines=30> */
[----:B------:R-:W-:Y:S01]  /*9cc0*/  SHF.R.S32.HI R11, RZ, 0x1f, R8 ;  /* 0x0000001fff0b7819 */ /* 0x000fe20000011408 */
        /* <DEDUP_REMOVED lines=9> */
[----:B------:R-:W1:Y:S01]  /*9d60*/  @P0 LDC.64 R10, c[0x0][0x298] ;  /* 0x0000a600ff0a0b82 */ /* 0x000e620000000a00 */
        /* <DEDUP_REMOVED lines=16> */
[----:B------:R-:W-:-:S02]  /*9e70*/  SHF.R.S32.HI R9, RZ, 0x1, R13 ;  /* 0x00000001ff097819 */ /* 0x000fc4000001140d */
[----:B------:R-:W-:Y:S02]  /*9e80*/  LOP3.LUT R13, R13, 0x3fffffe, RZ, 0xc0, !PT ;  /* 0x03fffffe0d0d7812 */ /* 0x000fe400078ec0ff */
[----:B------:R-:W-:Y:S02]  /*9e90*/  SHF.L.U32 R14, R9, 0x6, RZ ;  /* 0x00000006090e7819 */ /* 0x000fe400000006ff */
[----:B------:R-:W-:Y:S02]  /*9ea0*/  IADD3 R12, R12, -R13, RZ ;  /* 0x8000000d0c0c7210 */ /* 0x000fe40007ffe0ff */
[----:B------:R-:W-:Y:S02]  /*9eb0*/  LOP3.LUT R14, R14, 0xc0, RZ, 0xc0, !PT ;  /* 0x000000c00e0e7812 */ /* 0x000fe400078ec0ff */
[----:B------:R-:W-:Y:S01]  /*9ec0*/  LEA R7, R12, R7, 0x4 ;  /* 0x000000070c077211 */ /* 0x000fe200078e20ff */
[----:B-1----:R-:W-:Y:S01]  /*9ed0*/  @P0 IMAD.WIDE.U32 R12, R128, R10, RZ ;  /* 0x0000000a800c0225 */ /* 0x002fe200078e00ff */
[----:B------:R-:W-:-:S02]  /*9ee0*/  LEA.HI R14, R14, R14, RZ, 0x1d ;  /* 0x0000000e0e0e7211 */ /* 0x000fc400078fe8ff */
[----:B------:R-:W-:Y:S01]  /*9ef0*/  F2FP.F16.F32.PACK_AB R80, R81, R80 ;  /* 0x000000505150723e */ /* 0x000fe200000000ff */
[----:B------:R-:W-:Y:S01]  /*9f00*/  @P0 IMAD R11, R128, R11, R13 ;  /* 0x0000000b800b0224 */ /* 0x000fe200078e020d */
[----:B------:R-:W-:Y:S02]  /*9f10*/  LEA R7, R7, R14, 0x1 ;  /* 0x0000000e07077211 */ /* 0x000fe400078e08ff */
[----:B------:R-:W-:Y:S02]  /*9f20*/  F2FP.F16.F32.PACK_AB R82, R83, R82 ;  /* 0x000000525352723e */ /* 0x000fe400000000ff */
[----:B------:R-:W-:Y:S02]  /*9f30*/  LEA R13, R7, UR4, 0x1 ;  /* 0x00000004070d7c11 */ /* 0x000fe4000f8e08ff */
[----:B------:R-:W-:Y:S02]  /*9f40*/  F2FP.F16.F32.PACK_AB R76, R77, R76 ;  /* 0x0000004c4d4c723e */ /* 0x000fe400000000ff */
[----:B------:R-:W-:-:S02]  /*9f50*/  F2FP.F16.F32.PACK_AB R78, R79, R78 ;  /* 0x0000004e4f4e723e */ /* 0x000fc400000000ff */
        /* <DEDUP_REMOVED lines=13> */
.L_x_1127:
        /* <DEDUP_REMOVED lines=23> */
.L_x_1128:
[----:B------:R-:W-:Y:S01]  /*a1a0*/  ISETP.NE.U32.AND P3, PT, R14, 0x1, PT ;  /* 0x000000010e00780c */ /* 0x000fe20003f65070 */
[----:B------:R-:W-:Y:S01]  /*a1b0*/  IMAD.MOV.U32 R14, RZ, RZ, 0x20 ;  /* 0x00000020ff0e7424 */ /* 0x000fe200078e00ff */
[----:B------:R-:W-:Y:S01]  /*a1c0*/  ISETP.NE.AND P0, PT, RZ, UR4, PT ;  /* 0x00000004ff007c0c */ /* 0x000fe2000bf05270 */
[----:B------:R-:W-:Y:S01]  /*a1d0*/  VIADD R7, R13, 0xfffffff0 ;  /* 0xfffffff00d077836 */ /* 0x000fe20000000000 */
[----:B------:R-:W-:Y:S01]  /*a1e0*/  LOP3.LUT P2, RZ, R9, 0x2, RZ, 0xc0, !PT ;  /* 0x0000000209ff7812 */ /* 0x000fe2000784c0ff */
[----:B------:R-:W-:Y:S01]  /*a1f0*/  STS [R13], R80 ;  /* 0x000000500d007388 */ /* 0x000fe20000000800 */
[----:B------:R-:W-:Y:S01]  /*a200*/  F2FP.F16.F32.PACK_AB R36, R37, R36 ;  /* 0x000000242524723e */ /* 0x000fe200000000ff */
[----:B------:R-:W1:Y:S01]  /*a210*/  @P5 MUFU.LG2 R6, R6 ;  /* 0x0000000600065308 */ /* 0x000e620000000c00 */
[----:B------:R-:W-:Y:S01]  /*a220*/  SEL R14, R14, 0xffffffe0, !P2 ;  /* 0xffffffe00e0e7807 */ /* 0x000fe20005000000 */
[----:B------:R-:W-:Y:S01]  /*a230*/  STS [R13+0x200], R82 ;  /* 0x000200520d007388 */ /* 0x000fe20000000800 */
[----:B------:R-:W-:Y:S01]  /*a240*/  F2FP.F16.F32.PACK_AB R38, R39, R38 ;  /* 0x000000262726723e */ /* 0x000fe200000000ff */
[----:B------:R-:W-:Y:S01]  /*a250*/  BSSY B0, `(.L_x_1129) ;  /* 0x0000066000007945 */ /* 0x000fe20003800000 */
        /* <DEDUP_REMOVED lines=8> */
[----:B------:R-:W3:Y:S01]  /*a2e0*/  @P4 MUFU.LG2 R5, R5 ;  /* 0x0000000500054308 */ /* 0x000ee20000000c00 */
[----:B------:R-:W-:Y:S01]  /*a2f0*/  F2FP.F16.F32.PACK_AB R46, R47, R46 ;  /* 0x0000002e2f2e723e */ /* 0x000fe200000000ff */
[----:B------:R-:W-:Y:S01]  /*a300*/  STS [R7+0x200], R78 ;  /* 0x0002004e07007388 */ /* 0x000fe20000000800 */
[----:B------:R-:W-:Y:S01]  /*a310*/  F2FP.F16.F32.PACK_AB R48, R49, R48 ;  /* 0x000000303130723e */ /* 0x000fe200000000ff */
[----:B------:R-:W4:Y:S01]  /*a320*/  @!P0 LDC R28, c[0x0][0x270] ;  /* 0x00009c00ff1c8b82 */ /* 0x000f220000000800 */
[----:B------:R-:W-:Y:S01]  /*a330*/  F2FP.F16.F32.PACK_AB R50, R51, R50 ;  /* 0x000000323332723e */ /* 0x000fe200000000ff */
[----:B------:R-:W-:Y:S01]  /*a340*/  STS [R19], R72 ;  /* 0x0000004813007388 */ /* 0x000fe20000000800 */
[----:B------:R-:W-:Y:S01]  /*a350*/  PLOP3.LUT P2, PT, PT, PT, PT, 0x8, 0x0 ;  /* 0x000000000000781c */ /* 0x000fe20003f4e170 */
[----:B-1----:R-:W-:Y:S01]  /*a360*/  @P5 FMUL.FTZ R6, R6, 0.69314718246459960938 ;  /* 0x3f31721806065820 */ /* 0x002fe20000410000 */
[----:B------:R-:W-:Y:S01]  /*a370*/  @!P0 PLOP3.LUT P2, PT, P1, PT, PT, 0x80, 0x0 ;  /* 0x000000000000881c */ /* 0x000fe20000f4f070 */
[----:B------:R-:W-:Y:S02]  /*a380*/  STS [R19+0x200], R74 ;  /* 0x0002004a13007388 */ /* 0x000fe40000000800 */
[----:B------:R-:W1:Y:S02]  /*a390*/  @P0 LDC.64 R14, c[0x0][0x2c0] ;  /* 0x0000b000ff0e0b82 */ /* 0x000e640000000a00 */
[----:B------:R-:W-:Y:S01]  /*a3a0*/  STS [R29], R68 ;  /* 0x000000441d007388 */ /* 0x000fe20000000800 */
[----:B---3--:R-:W-:-:S03]  /*a3b0*/  @P4 FMUL.FTZ R5, R5, 0.69314718246459960938 ;  /* 0x3f31721805054820 */ /* 0x008fc60000410000 */
[----:B------:R-:W-:Y:S02]  /*a3c0*/  STS [R29+0x200], R70 ;  /* 0x000200461d007388 */ /* 0x000fe40000000800 */
[----:B------:R-:W3:Y:S02]  /*a3d0*/  @P0 LDC R33, c[0x0][0x2c0] ;  /* 0x0000b000ff210b82 */ /* 0x000ee40000000800 */
[----:B------:R-:W-:Y:S04]  /*a3e0*/  STS [R13+0x1000], R64 ;  /* 0x001000400d007388 */ /* 0x000fe80000000800 */
[----:B------:R-:W-:Y:S02]  /*a3f0*/  STS [R13+0x1200], R66 ;  /* 0x001200420d007388 */ /* 0x000fe40000000800 */
[----:B--2---:R-:W4:Y:S01]  /*a400*/  @P2 LDC R9, c[0x0][0x2e4] ;  /* 0x0000b900ff092b82 */ /* 0x004f220000000800 */
[----:B------:R-:W-:Y:S01]  /*a410*/  LOP3.LUT P2, RZ, R0, 0x3, RZ, 0xc0, !PT ;  /* 0x0000000300ff7812 */ /* 0x000fe2000784c0ff */
[----:B------:R-:W-:Y:S04]  /*a420*/  STS [R7+0x1000], R60 ;  /* 0x0010003c07007388 */ /* 0x000fe80000000800 */
[----:B------:R-:W-:Y:S04]  /*a430*/  STS [R7+0x1200], R62 ;  /* 0x0012003e07007388 */ /* 0x000fe80000000800 */
[----:B------:R-:W-:Y:S04]  /*a440*/  STS [R19+0x1000], R56 ;  /* 0x0010003813007388 */ /* 0x000fe80000000800 */
[----:B------:R-:W-:Y:S01]  /*a450*/  STS [R19+0x1200], R58 ;  /* 0x0012003a13007388 */ /* 0x000fe20000000800 */
[----:B------:R-:W-:-:S03]  /*a460*/  @!P0 IMAD.MOV.U32 R33, RZ, RZ, 0x1 ;  /* 0x00000001ff218424 */ /* 0x000fc600078e00ff */
[----:B------:R-:W-:Y:S04]  /*a470*/  STS [R29+0x1000], R52 ;  /* 0x001000341d007388 */ /* 0x000fe80000000800 */
[----:B------:R-:W-:Y:S01]  /*a480*/  STS [R29+0x1200], R54 ;  /* 0x001200361d007388 */ /* 0x000fe20000000800 */
[----:B------:R-:W2:Y:S03]  /*a490*/  S2R R10, SR_TID.X ;  /* 0x00000000000a7919 */ /* 0x000ea60000002100 */
        /* <DEDUP_REMOVED lines=8> */
[----:B--2---:R-:W-:Y:S01]  /*a520*/  SHF.R.S32.HI R31, RZ, 0x1f, R10 ;  /* 0x0000001fff1f7819 */ /* 0x004fe2000001140a */
[----:B-----5:R-:W-:Y:S01]  /*a530*/  @P0 IMAD.MOV.U32 R13, RZ, RZ, 0x1 ;  /* 0x00000001ff0d0424 */ /* 0x020fe200078e00ff */
[----:B------:R-:W-:Y:S02]  /*a540*/  BAR.SYNC.DEFER_BLOCKING 0x0 ;  /* 0x0000000000007b1d */ /* 0x000fe40000010000 */
[----:B------:R-:W-:Y:S01]  /*a550*/  LEA.HI R34, R31, R10, RZ, 0x5 ;  /* 0x0000000a1f227211 */ /* 0x000fe200078f28ff */
[----:B----4-:R-:W-:-:S03]  /*a560*/  @!P0 IMAD R13, R9, R28, RZ ;  /* 0x0000001c090d8224 */ /* 0x010fc600078e02ff */
[----:B-1----:R-:W-:Y:S02]  /*a570*/  SHF.R.S32.HI R7, RZ, 0x5, R34 ;  /* 0x00000005ff077819 */ /* 0x002fe40000011422 */
[----:B------:R-:W1:Y:S01]  /*a580*/  @P5 LDC R28, c[0x0][0x2e8] ;  /* 0x0000ba00ff1c5b82 */ /* 0x000e620000000800 */
[----:B------:R-:W-:Y:S01]  /*a590*/  LOP3.LUT R35, R34, 0xffffffe0, RZ, 0xc0, !PT ;  /* 0xffffffe022237812 */ /* 0x000fe200078ec0ff */
[----:B------:R-:W2:Y:S01]  /*a5a0*/  S2R R18, SR_CTAID.Y ;  /* 0x0000000000127919 */ /* 0x000ea20000002600 */
[----:B------:R-:W4:Y:S01]  /*a5b0*/  S2R R30, SR_CTAID.X ;  /* 0x00000000001e7919 */ /* 0x000f220000002500 */
[----:B---3--:R-:W-:Y:S01]  /*a5c0*/  @P0 IMAD R19, R15, R14, RZ ;  /* 0x0000000e0f130224 */ /* 0x008fe200078e02ff */
[----:B------:R-:W-:Y:S01]  /*a5d0*/  SHF.R.S32.HI R14, RZ, 0x1f, R7 ;  /* 0x0000001fff0e7819 */ /* 0x000fe20000011407 */
[----:B------:R-:W-:Y:S01]  /*a5e0*/  IMAD.IADD R15, R10, 0x1, -R35 ;  /* 0x000000010a0f7824 */ /* 0x000fe200078e0a23 */
[----:B------:R-:W3:Y:S01]  /*a5f0*/  S2R R32, SR_CTAID.Z ;  /* 0x0000000000207919 */ /* 0x000ee20000002700 */
[----:B------:R-:W-:Y:S01]  /*a600*/  @!P0 IMAD.MOV.U32 R19, RZ, RZ, R9 ;  /* 0x000000ffff138224 */ /* 0x000fe200078e0009 */
[----:B------:R-:W-:Y:S01]  /*a610*/  LEA.HI R14, R14, R7, RZ, 0x2 ;  /* 0x000000070e0e7211 */ /* 0x000fe200078f10ff */
[----:B------:R-:W-:Y:S01]  /*a620*/  IMAD.MOV.U32 R9, RZ, RZ, 0x7f800000 ;  /* 0x7f800000ff097424 */ /* 0x000fe200078e00ff */
[----:B------:R-:W5:Y:S02]  /*a630*/  @P4 LDC R29, c[0x0][0x2e8] ;  /* 0x0000ba00ff1d4b82 */ /* 0x000f640000000800 */
[----:B------:R-:W-:Y:S01]  /*a640*/  LOP3.LUT R14, R14, 0xfffffffc, RZ, 0xc0, !PT ;  /* 0xfffffffc0e0e7812 */ /* 0x000fe200078ec0ff */
[----:B------:R1:W3:Y:S04]  /*a650*/  LDS.128 R24, [R130+0x800] ;  /* 0x0008000082187984 */ /* 0x0002e80000000c00 */
[----:B------:R-:W-:Y:S01]  /*a660*/  IMAD.IADD R14, R7, 0x1, -R14 ;  /* 0x00000001070e7824 */ /* 0x000fe200078e0a0e */
[----:B------:R1:W5:Y:S02]  /*a670*/  LDS.128 R20, [R130+0x1800] ;  /* 0x0018000082147984 */ /* 0x0003640000000c00 */
[----:B-1----:R-:W-:Y:S01]  /*a680*/  @P5 FFMA.FTZ R9, R3, R28, R6 ;  /* 0x0000001c03095223 */ /* 0x002fe20000010006 */
[----:B--2---:R-:W-:Y:S01]  /*a690*/  IMAD R13, R18, R13, RZ ;  /* 0x0000000d120d7224 */ /* 0x004fe200078e02ff */
[----:B------:R-:W-:Y:S01]  /*a6a0*/  SHF.R.S32.HI R18, RZ, 0x1f, R15 ;  /* 0x0000001fff127819 */ /* 0x000fe2000001140f */
[----:B----4-:R-:W-:-:S03]  /*a6b0*/  IMAD R0, R30, R33, RZ ;  /* 0x000000211e007224 */ /* 0x010fc600078e02ff */
[----:B------:R-:W-:Y:S02]  /*a6c0*/  SEL R13, R13, RZ, !P6 ;  /* 0x000000ff0d0d7207 */ /* 0x000fe40007000000 */
[----:B------:R-:W-:Y:S01]  /*a6d0*/  LEA.HI R18, R18, R15, RZ, 0x2 ;  /* 0x0000000f12127211 */ /* 0x000fe200078f10ff */
[----:B------:R-:W-:Y:S02]  /*a6e0*/  IMAD.SHL.U32 R0, R0, 0x40, RZ ;  /* 0x0000004000007824 */ /* 0x000fe400078e00ff */
[----:B---3--:R-:W-:Y:S01]  /*a6f0*/  IMAD R19, R32, R19, R13 ;  /* 0x0000001320137224 */ /* 0x008fe200078e020d */
[----:B------:R-:W-:Y:S01]  /*a700*/  SHF.R.S32.HI R15, RZ, 0x2, R18 ;  /* 0x00000002ff0f7819 */ /* 0x000fe20000011412 */
[----:B------:R-:W-:Y:S01]  /*a710*/  IMAD.MOV.U32 R13, RZ, RZ, 0x7f800000 ;  /* 0x7f800000ff0d7424 */ /* 0x000fe200078e00ff */
[----:B------:R-:W-:Y:S01]  /*a720*/  SHF.R.S32.HI R7, RZ, 0x1f, R0 ;  /* 0x0000001fff077819 */ /* 0x000fe20000011400 */
[----:B-----5:R-:W-:Y:S01]  /*a730*/  @P4 FFMA.FTZ R13, R2, R29, R5 ;  /* 0x0000001d020d4223 */ /* 0x020fe20000010005 */
[----:B------:R-:W-:Y:S01]  /*a740*/  IADD3 R0, P1, P0, R0, R16, R19 ;  /* 0x0000001000007210 */ /* 0x000fe2000783e013 */
[----:B------:R-:W-:Y:S01]  /*a750*/  IMAD R14, R14, 0x10, R15 ;  /* 0x000000100e0e7824 */ /* 0x000fe200078e020f */
        /* <DEDUP_REMOVED lines=21> */
.L_x_1130:
[----:B------:R-:W-:Y:S05]  /*a8b0*/  BSYNC B0 ;  /* 0x0000000000007941 */ /* 0x000fea0003800000 */
.L_x_1129:
[----:B------:R-:W-:Y:S01]  /*a8c0*/  SHF.R.S32.HI R0, RZ, 0x1f, R138 ;  /* 0x0000001fff007819 */ /* 0x000fe2000001148a */
[----:B------:R-:W-:Y:S01]  /*a8d0*/  ULDC.64 UR4, c[0x0][0x2a0] ;  /* 0x0000a80000047ab9 */ /* 0x000fe20000000a00 */
[----:B-1----:R-:W-:Y:S01]  /*a8e0*/  IADD3 R2, P0, R138, R12, RZ ;  /* 0x0000000c8a027210 */ /* 0x002fe20007f1e0ff */
[----:B------:R-:W-:Y:S01]  /*a8f0*/  IMAD R133, R30, -0x40, R133 ;  /* 0xffffffc01e857824 */ /* 0x000fe200078e0285 */
[----:B------:R-:W-:Y:S01]  /*a900*/  LEA.HI R10, R31, R10, RZ, 0x2 ;  /* 0x0000000a1f0a7211 */ /* 0x000fe200078f10ff */
[----:B------:R1:W2:Y:S01]  /*a910*/  LDS.128 R12, [R130] ;  /* 0x00000000820c7984 */ /* 0x0002a20000000c00 */
[----:B------:R-:W-:Y:S01]  /*a920*/  LEA.HI.SX32 R4, R4, 0x20, 0x1e ;  /* 0x0000002004047811 */ /* 0x000fe200078ff2ff */
[----:B------:R-:W-:Y:S01]  /*a930*/  IMAD.X R3, R0, 0x1, R11, P0 ;  /* 0x0000000100037824 */ /* 0x000fe200000e060b */
[----:B------:R-:W-:Y:S01]  /*a940*/  SHF.R.S32.HI R0, RZ, 0x1f, R32 ;  /* 0x0000001fff007819 */ /* 0x000fe20000011420 */
[----:B------:R-:W-:Y:S01]  /*a950*/  BSSY B0, `(.L_x_1131) ;  /* 0x000001d000007945 */ /* 0x000fe20003800000 */
[----:B------:R-:W-:Y:S01]  /*a960*/  SHF.R.S32.HI R10, RZ, 0x2, R10 ;  /* 0x00000002ff0a7819 */ /* 0x000fe2000001140a */
[----:B------:R-:W-:Y:S01]  /*a970*/  IMAD.WIDE.U32 R2, R32, UR4, R2 ;  /* 0x0000000420027c25 */ /* 0x000fe2000f8e0002 */
[----:B------:R-:W-:-:S02]  /*a980*/  ISETP.GE.AND P0, PT, R8, R133, PT ;  /* 0x000000850800720c */ /* 0x000fc40003f06270 */
[----:B------:R-:W-:Y:S01]  /*a990*/  SHF.R.S32.HI R11, RZ, 0x1f, R10 ;  /* 0x0000001fff0b7819 */ /* 0x000fe2000001140a */
[----:B------:R-:W-:Y:S01]  /*a9a0*/  IMAD R5, R0, UR4, RZ ;  /* 0x0000000400057c24 */ /* 0x000fe2000f8e02ff */
[----:B------:R-:W-:-:S03]  /*a9b0*/  ISETP.GE.AND P1, PT, R4, R133, PT ;  /* 0x000000850400720c */ /* 0x000fc60003f26270 */
[----:B------:R-:W-:Y:S02]  /*a9c0*/  IMAD R0, R32, UR5, R5 ;  /* 0x0000000520007c24 */ /* 0x000fe4000f8e0205 */
[----:B------:R-:W-:Y:S01]  /*a9d0*/  IMAD.WIDE R16, R129, 0x40, R10 ;  /* 0x0000004081107825 */ /* 0x000fe200078e020a */
[----:B------:R1:W3:Y:S03]  /*a9e0*/  LDS.128 R4, [R130+0x2000] ;  /* 0x0020000082047984 */ /* 0x0002e60000000c00 */
[----:B------:R-:W-:Y:S01]  /*a9f0*/  IMAD.IADD R19, R3, 0x1, R0 ;  /* 0x0000000103137824 */ /* 0x000fe200078e0200 */
        /* <DEDUP_REMOVED lines=17> */
[----:B---3--:R2:W-:Y:S02]  /*ab10*/  @!P2 STG.E.128 desc[UR8][R30.64+0x80], R4 ;  /* 0x000080041e00a986 */ /* 0x0085e4000c101d08 */
.L_x_1132:
[----:B------:R-:W-:Y:S05]  /*ab20*/  BSYNC B0 ;  /* 0x0000000000007941 */ /* 0x000fea0003800000 */
.L_x_1131:
[----:B--23--:R2:W3:Y:S01]  /*ab30*/  LDS.128 R4, [R130+0x2800] ;  /* 0x0028000082047984 */ /* 0x00c4e20000000c00 */
        /* <DEDUP_REMOVED lines=20> */
[----:B---3--:R-:W-:Y:S01]  /*ac80*/  STG.E.128 desc[UR8][R2.64+0x80], R4 ;  /* 0x0000800402007986 */ /* 0x008fe2000c101d08 */
[----:B------:R-:W-:Y:S05]  /*ac90*/  EXIT ;  /* 0x000000000000794d */ /* 0x000fea0003800000 */
.L_x_1100:
        /* <DEDUP_REMOVED lines=8> */
[----:B------:R-:W-:-:S03]  /*ad20*/  SHF.R.S32.HI R16, RZ, 0x2, R10 ;  /* 0x00000002ff107819 */ /* 0x000fc6000001140a */
[----:B------:R-:W-:Y:S02]  /*ad30*/  @!P3 SHF.R.S32.HI R11, RZ, 0x1f, R15 ;  /* 0x0000001fff0bb819 */ /* 0x000fe4000001140f */
[----:B------:R-:W3:Y:S01]  /*ad40*/  @!P3 LDC.64 R2, c[0x0][0x290] ;  /* 0x0000a400ff02bb82 */ /* 0x000ee20000000a00 */
[----:B------:R-:W-:Y:S02]  /*ad50*/  ISETP.GE.AND P4, PT, R16, R133, PT ;  /* 0x000000851000720c */ /* 0x000fe40003f86270 */
[----:B------:R-:W-:Y:S02]  /*ad60*/  SHF.R.S32.HI R17, RZ, 0x1f, R16 ;  /* 0x0000001fff117819 */ /* 0x000fe40000011410 */
[----:B-1----:R-:W-:-:S03]  /*ad70*/  ISETP.NE.AND P1, PT, R6, RZ, PT ;  /* 0x000000ff0600720c */ /* 0x002fc60003f25270 */
[----:B------:R-:W1:Y:S01]  /*ad80*/  @P3 LDC.64 R4, c[0x0][0x298] ;  /* 0x0000a600ff043b82 */ /* 0x000e620000000a00 */
[----:B------:R-:W-:Y:S01]  /*ad90*/  IMAD.WIDE R22, R129, 0x40, R16 ;  /* 0x0000004081167825 */ /* 0x000fe200078e0210 */
[C---:B--2---:R-:W-:Y:S02]  /*ada0*/  ISETP.NE.AND P0, PT, R8.reuse, RZ, !P1 ;  /* 0x000000ff0800720c */ /* 0x044fe40004f05270 */
[----:B------:R-:W-:-:S06]  /*adb0*/  ISETP.NE.AND P2, PT, R8, RZ, PT ;  /* 0x000000ff0800720c */ /* 0x000fcc0003f45270 */
[----:B------:R-:W2:Y:S01]  /*adc0*/  @!P1 LDC R7, c[0x0][0x2c4] ;  /* 0x0000b100ff079b82 */ /* 0x000ea20000000800 */
[----:B------:R-:W-:Y:S01]  /*add0*/  ISETP.NE.OR P2, PT, R6, RZ, !P2 ;  /* 0x000000ff0600720c */ /* 0x000fe20005745670 */
[----:B---3--:R-:W-:Y:S01]  /*ade0*/  @!P3 IMAD R12, R11, R2, RZ ;  /* 0x000000020b0cb224 */ /* 0x008fe200078e02ff */
[----:B------:R-:W-:-:S03]  /*adf0*/  LOP3.LUT R11, R10, 0xfffffffc, RZ, 0xc0, !PT ;  /* 0xfffffffc0a0b7812 */ /* 0x000fc600078ec0ff */
[C---:B------:R-:W-:Y:S02]  /*ae00*/  @!P3 IMAD R9, R15.reuse, R3, R12 ;  /* 0x000000030f09b224 */ /* 0x040fe400078e020c */
[----:B------:R-:W3:Y:S01]  /*ae10*/  @!P1 LDC R6, c[0x0][0x270] ;  /* 0x00009c00ff069b82 */ /* 0x000ee20000000800 */
[----:B------:R-:W-:-:S04]  /*ae20*/  @!P3 IMAD.WIDE.U32 R12, R15, R2, RZ ;  /* 0x000000020f0cb225 */ /* 0x000fc800078e00ff */
[----:B-1----:R-:W-:-:S03]  /*ae30*/  @P3 IMAD.WIDE.U32 R20, R128, R4, RZ ;  /* 0x0000000480143225 */ /* 0x002fc600078e00ff */
[----:B------:R-:W1:Y:S01]  /*ae40*/  @!P2 LDC R8, c[0x0][0x2c4] ;  /* 0x0000b100ff08ab82 */ /* 0x000e620000000800 */
[----:B------:R-:W-:Y:S02]  /*ae50*/  @P3 IMAD R5, R128, R5, R21 ;  /* 0x0000000580053224 */ /* 0x000fe400078e0215 */
[----:B------:R-:W-:Y:S02]  /*ae60*/  @!P3 IMAD.IADD R5, R13, 0x1, R9 ;  /* 0x000000010d05b824 */ /* 0x000fe400078e0209 */
[----:B------:R-:W-:Y:S01]  /*ae70*/  IMAD.IADD R11, R0, 0x1, -R11 ;  /* 0x00000001000b7824 */ /* 0x000fe200078e0a0b */
[----:B------:R-:W-:Y:S01]  /*ae80*/  @P1 MOV R0, 0x1 ;  /* 0x0000000100001802 */ /* 0x000fe20000000f00 */
[----:B------:R-:W-:Y:S01]  /*ae90*/  @!P3 IMAD.MOV.U32 R20, RZ, RZ, R12 ;  /* 0x000000ffff14b224 */ /* 0x000fe200078e000c */
[----:B--2---:R-:W3:Y:S01]  /*aea0*/  @P0 LDC R7, c[0x0][0x2e4] ;  /* 0x0000b900ff070b82 */ /* 0x004ee20000000800 */
[----:B------:R-:W-:Y:S01]  /*aeb0*/  ISETP.NE.OR P0, PT, R128, -0x1, P2 ;  /* 0xffffffff8000780c */ /* 0x000fe20001705670 */
[----:B------:R-:W-:Y:S01]  /*aec0*/  VIADD R4, R16, 0x20 ;  /* 0x0000002010047836 */ /* 0x000fe20000000000 */
[----:B------:R-:W-:-:S02]  /*aed0*/  ISETP.NE.AND P5, PT, R11, RZ, PT ;  /* 0x000000ff0b00720c */ /* 0x000fc40003fa5270 */
[----:B------:R-:W-:Y:S02]  /*aee0*/  CS2R R12, SRZ ;  /* 0x00000000000c7805 */ /* 0x000fe4000001ff00 */
[----:B------:R-:W-:Y:S02]  /*aef0*/  SHF.L.U32 R11, R11, 0x3, RZ ;  /* 0x000000030b0b7819 */ /* 0x000fe400000006ff */
[-C--:B------:R-:W-:Y:S01]  /*af00*/  ISETP.GE.OR P6, PT, R16, R133.reuse, P5 ;  /* 0x000000851000720c */ /* 0x080fe20002fc6670 */
[----:B------:R-:W2:Y:S01]  /*af10*/  @P1 LDC.64 R2, c[0x0][0x2c0] ;  /* 0x0000b000ff021b82 */ /* 0x000ea20000000a00 */
[C---:B------:R-:W-:Y:S02]  /*af20*/  IADD3 R20, P3, R11.reuse, R20, RZ ;  /* 0x000000140b147210 */ /* 0x040fe40007f7e0ff */
[----:B------:R-:W-:Y:S02]  /*af30*/  ISETP.GE.OR P5, PT, R4, R133, P5 ;  /* 0x000000850400720c */ /* 0x000fe40002fa6670 */
[C---:B------:R-:W-:Y:S01]  /*af40*/  LEA.HI.X.SX32 R21, R11.reuse, R5, 0x1, P3 ;  /* 0x000000050b157211 */ /* 0x040fe200018f0eff */
[----:B------:R-:W-:-:S02]  /*af50*/  VIADD R5, R11, 0x20 ;  /* 0x000000200b057836 */ /* 0x000fc40000000000 */
[----:B------:R-:W4:Y:S01]  /*af60*/  @P1 LDC R9, c[0x0][0x2c0] ;  /* 0x0000b000ff091b82 */ /* 0x000f220000000800 */
[----:B-1----:R-:W-:Y:S01]  /*af70*/  @!P0 IMAD R128, R15, R8, RZ ;  /* 0x000000080f808224 */ /* 0x002fe200078e02ff */
[----:B------:R-:W-:-:S03]  /*af80*/  ISETP.GE.AND P0, PT, R4, R133, PT ;  /* 0x000000850400720c */ /* 0x000fc60003f06270 */
[--C-:B------:R-:W-:Y:S01]  /*af90*/  @!P2 IMAD.MOV.U32 R12, RZ, RZ, R128.reuse ;  /* 0x000000ffff0ca224 */ /* 0x100fe200078e0080 */
[----:B------:R-:W-:Y:S01]  /*afa0*/  @!P2 SHF.R.S32.HI R13, RZ, 0x1f, R128 ;  /* 0x0000001fff0da819 */ /* 0x000fe20000011480 */
[----:B---3--:R-:W-:Y:S01]  /*afb0*/  @!P1 IMAD R0, R7, R6, RZ ;  /* 0x0000000607009224 */ /* 0x008fe200078e02ff */
[----:B------:R-:W-:-:S03]  /*afc0*/  SHF.R.S32.HI R6, RZ, 0x1f, R18 ;  /* 0x0000001fff067819 */ /* 0x000fc60000011412 */
[----:B------:R-:W-:Y:S02]  /*afd0*/  IMAD R0, R15, R0, RZ ;  /* 0x000000000f007224 */ /* 0x000fe400078e02ff */
[----:B------:R-:W-:Y:S02]  /*afe0*/  IMAD R15, R6, UR4, RZ ;  /* 0x00000004060f7c24 */ /* 0x000fe4000f8e02ff */
[----:B--2---:R-:W-:Y:S01]  /*aff0*/  @P1 IMAD R3, R3, R2, RZ ;  /* 0x0000000203031224 */ /* 0x004fe200078e02ff */
[----:B------:R-:W-:Y:S01]  /*b000*/  SEL R2, R0, RZ, P2 ;  /* 0x000000ff00027207 */ /* 0x000fe20001000000 */
[----:B------:R-:W-:Y:S02]  /*b010*/  @!P1 IMAD.MOV.U32 R3, RZ, RZ, R7 ;  /* 0x000000ffff039224 */ /* 0x000fe400078e0007 */
[C---:B------:R-:W-:Y:S02]  /*b020*/  IMAD R0, R18.reuse, UR5, R15 ;  /* 0x0000000512007c24 */ /* 0x040fe4000f8e020f */
[----:B------:R-:W-:Y:S01]  /*b030*/  IMAD.WIDE.U32 R6, R18, UR4, R20 ;  /* 0x0000000412067c25 */ /* 0x000fe2000f8e0014 */
[----:B------:R-:W-:-:S03]  /*b040*/  @!P1 MOV R9, 0x1 ;  /* 0x0000000100099802 */ /* 0x000fc60000000f00 */
[----:B------:R-:W-:Y:S01]  /*b050*/  IMAD R3, R18, R3, R2 ;  /* 0x0000000312037224 */ /* 0x000fe200078e0202 */
[----:B------:R-:W-:Y:S01]  /*b060*/  IADD3 R19, R0, R7, RZ ;  /* 0x0000000700137210 */ /* 0x000fe20007ffe0ff */
[----:B------:R-:W-:Y:S02]  /*b070*/  VIADD R2, R11, 0x40 ;  /* 0x000000400b027836 */ /* 0x000fe40000000000 */
        /* <DEDUP_REMOVED lines=18> */
.L_x_1134:
[----:B------:R-:W-:Y:S05]  /*b1a0*/  BSYNC B0 ;  /* 0x0000000000007941 */ /* 0x000fea0003800000 */
.L_x_1133:
[----:B------:R-:W-:Y:S01]  /*b1b0*/  BSSY B0, `(.L_x_1135) ;  /* 0x0000017000007945 */ /* 0x000fe20003800000 */
[----:B------:R-:W-:Y:S02]  /*b1c0*/  IADD3 R0, P4, P3, R15, R12, R3 ;  /* 0x0000000c0f007210 */ /* 0x000fe40007b9e003 */
        /* <DEDUP_REMOVED lines=21> */
.L_x_1136:
[----:B------:R-:W-:Y:S05]  /*b320*/  BSYNC B0 ;  /* 0x0000000000007941 */ /* 0x000fea0003800000 */
.L_x_1135:
        /* <DEDUP_REMOVED lines=11> */
.L_x_1138:
[----:B------:R-:W-:Y:S05]  /*b3e0*/  BSYNC B0 ;  /* 0x0000000000007941 */ /* 0x000fea0003800000 */
.L_x_1137:
[----:B------:R-:W-:Y:S05]  /*b3f0*/  @P5 EXIT ;  /* 0x000000000000594d */ /* 0x000fea0003800000 */
[----:B------:R-:W-:Y:S01]  /*b400*/  IMAD R9, R4, R9, RZ ;  /* 0x0000000904097224 */ /* 0x000fe200078e02ff */
[----:B------:R-:W-:Y:S01]  /*b410*/  ULDC.64 UR4, c[0x0][0x2b0] ;  /* 0x0000ac0000047ab9 */ /* 0x000fe20000000a00 */
[----:B------:R-:W-:-:S03]  /*b420*/  IMAD.MOV.U32 R5, RZ, RZ, 0x7f800000 ;  /* 0x7f800000ff057424 */ /* 0x000fc600078e00ff */
[----:B------:R-:W-:-:S04]  /*b430*/  IADD3 R0, P0, R9, R0, RZ ;  /* 0x0000000009007210 */ /* 0x000fc80007f1e0ff */
[----:B------:R-:W-:Y:S02]  /*b440*/  LEA.HI.X.SX32 R9, R9, R8, 0x1, P0 ;  /* 0x0000000809097211 */ /* 0x000fe400000f0eff */
[----:B------:R-:W-:-:S04]  /*b450*/  LEA R2, P0, R0, UR4, 0x2 ;  /* 0x0000000400027c11 */ /* 0x000fc8000f8010ff */
[----:B---3--:R-:W-:-:S05]  /*b460*/  LEA.HI.X R3, R0, UR5, R9, 0x2, P0 ;  /* 0x0000000500037c11 */ /* 0x008fca00080f1409 */
[----:B------:R-:W-:Y:S01]  /*b470*/  STG.E desc[UR8][R2.64], R5 ;  /* 0x0000000502007986 */ /* 0x000fe2000c101908 */
[----:B------:R-:W-:Y:S05]  /*b480*/  EXIT ;  /* 0x000000000000794d */ /* 0x000fea0003800000 */
.L_x_1139:
        /* <DEDUP_REMOVED lines=15> */
.L_x_1168:


//--------------------- .nv.shared._ZN5flash16flash_fwd_kernelI23Flash_fwd_kernel_traitsILi96ELi128ELi64ELi4ELb0ELb0EN7cutlass6half_tE19Flash_kernel_traitsILi96ELi128ELi64ELi4ES3_EELb0ELb1ELb0ELb0ELb1ELb1ELb0ELb0EEEvNS_16Flash_fwd_paramsE --------------------------
	.section	.nv.shared._ZN5flash16flash_fwd_kernelI23Flash_fwd_kernel_traitsILi96ELi128ELi64ELi4ELb0ELb0EN7cutlass6half_tE19Flash_kernel_traitsILi96ELi128ELi64ELi4ES3_EELb0ELb1ELb0ELb0ELb1ELb1ELb0ELb0EEEvNS_16Flash_fwd_paramsE,"aw",@nobits
	.sectionflags	@""
	.align	16
	.zero		1024


//--------------------- .nv.shared.reserved.0     --------------------------
	.section	.nv.shared.reserved.0,"aw",@nobits
	.weak		__nv_reservedSMEM_offset_0_alias
	.size		__nv_reservedSMEM_offset_0_alias, 0, 0
	.other		__nv_reservedSMEM_offset_0_alias,@"STO_CUDA_RESERVED_SHARED STV_DEFAULT"
__nv_reservedSMEM_offset_0_alias:
	.zero		0


//--------------------- .nv.global                --------------------------
	.section	.nv.global,"aw",@nobits
.nv.global:
	.type		_ZN72_INTERNAL_9204a569_36_flash_fwd_hdim96_fp16_causal_sm80_cu_0106449f_28144cute1_E,@object
	.size		_ZN72_INTERNAL_9204a569_36_flash_fwd_hdim96_fp16_causal_sm80_cu_0106449f_28144cute1_E,(_ZN72_INTERNAL_9204a569_36_flash_fwd_hdim96_fp16_causal_sm80_cu_0106449f_28144cuda3std3__45__cpo6cbeginE - _ZN72_INTERNAL_9204a569_36_flash_fwd_hdim96_fp16_causal_sm80_cu_0106449f_28144cute1_E)
_ZN72_INTERNAL_9204a569_36_flash_fwd_hdim96_fp16_causal_sm80_cu_0106449f_28144cute1_E:
	.zero		1
	.type		_ZN72_INTERNAL_9204a569_36_flash_fwd_hdim96_fp16_causal_sm80_cu_0106449f_28144cuda3std3__45__cpo6cbeginE,@object
	.size		_ZN72_INTERNAL_9204a569_36_flash_fwd_hdim96_fp16_causal_sm80_cu_0106449f_28144cuda3std3__45__cpo6cbeginE,(_ZN72_INTERNAL_9204a569_36_flash_fwd_hdim96_fp16_causal_sm80_cu_0106449f_28144cuda3std3__48in_placeE - _ZN72_INTERNAL_9204a569_36_flash_fwd_hdim96_fp16_causal_sm80_cu_0106449f_28144cuda3std3__45__cpo6cbeginE)
_ZN72_INTERNAL_9204a569_36_flash_fwd_hdim96_fp16_causal_sm80_cu_0106449f_28144cuda3std3__45__cpo6cbeginE:
	.zero		1
	.type		_ZN72_INTERNAL_9204a569_36_flash_fwd_hdim96_fp16_causal_sm80_cu_0106449f_28144cuda3std3__48in_placeE,@object
	.size		_ZN72_INTERNAL_9204a569_36_flash_fwd_hdim96_fp16_causal_sm80_cu_0106449f_28144cuda3std3__48in_placeE,(_ZN72_INTERNAL_9204a569_36_flash_fwd_hdim96_fp16_causal_sm80_cu_0106449f_28144cuda3std6ranges3__45__cpo9iter_moveE - _ZN72_INTERNAL_9204a569_36_flash_fwd_hdim96_fp16_causal_sm80_cu_0106449f_28144cuda3std3__48in_placeE)
_ZN72_INTERNAL_9204a569_36_flash_fwd_hdim96_fp16_causal_sm80_cu_0106449f_28144cuda3std3__48in_placeE:
	.zero		1
	.type		_ZN72_INTERNAL_9204a569_36_flash_fwd_hdim96_fp16_causal_sm80_cu_0106449f_28144cuda3std6ranges3__45__cpo9iter_moveE,@object
	.size		_ZN72_INTERNAL_9204a569_36_flash_fwd_hdim96_fp16_causal_sm80_cu_0106449f_28144cuda3std6ranges3__45__cpo9iter_moveE,(_ZN72_INTERNAL_9204a569_36_flash_fwd_hdim96_fp16_causal_sm80_cu_0106449f_28144cuda3std3__45__cpo5beginE - _ZN72_INTERNAL_9204a569_36_flash_fwd_hdim96_fp16_causal_sm80_cu_0106449f_28144cuda3std6ranges3__45__cpo9iter_moveE)
_ZN72_INTERNAL_9204a569_36_flash_fwd_hdim96_fp16_causal_sm80_cu_0106449f_28144cuda3std6ranges3__45__cpo9iter_moveE:
	.zero		1
	.type		_ZN72_INTERNAL_9204a569_36_flash_fwd_hdim96_fp16_causal_sm80_cu_0106449f_28144cuda3std3__45__cpo5beginE,@object
	.size		_ZN72_INTERNAL_9204a569_36_flash_fwd_hdim96_fp16_causal_sm80_cu_0106449f_28144cuda3std3__45__cpo5beginE,(_ZN72_INTERNAL_9204a569_36_flash_fwd_hdim96_fp16_causal_sm80_cu_0106449f_28144cuda3std3__474_GLOBAL__N__9204a569_36_flash_fwd_hdim96_fp16_causal_sm80_cu_0106449f_28146ignoreE - _ZN72_INTERNAL_9204a569_36_flash_fwd_hdim96_fp16_causal_sm80_cu_0106449f_28144cuda3std3__45__cpo5beginE)
_ZN72_INTERNAL_9204a569_36_flash_fwd_hdim96_fp16_causal_sm80_cu_0106449f_28144cuda3std3__45__cpo5beginE:
	.zero		1
	.type		_ZN72_INTERNAL_9204a569_36_flash_fwd_hdim96_fp16_causal_sm80_cu_0106449f_28144cuda3std3__474_GLOBAL__N__9204a569_36_flash_fwd_hdim96_fp16_causal_sm80_cu_0106449f_28146ignoreE,@object
	.size		_ZN72_INTERNAL_9204a569_36_flash_fwd_hdim96_fp16_causal_sm80_cu_0106449f_28144cuda3std3__474_GLOBAL__N__9204a569_36_flash_fwd_hdim96_fp16_causal_sm80_cu_0106449f_28146ignoreE,(_ZN72_INTERNAL_9204a569_36_flash_fwd_hdim96_fp16_causal_sm80_cu_0106449f_28144cute7productE - _ZN72_INTERNAL_9204a569_36_flash_fwd_hdim96_fp16_causal_sm80_cu_0106449f_28144cuda3std3__474_GLOBAL__N__9204a569_36_flash_fwd_hdim96_fp16_causal_sm80_cu_0106449f_28146ignoreE)
_ZN72_INTERNAL_9204a569_36_flash_fwd_hdim96_fp16_causal_sm80_cu_0106449f_28144cuda3std3__474_GLOBAL__N__9204a569_36_flash_fwd_hdim96_fp16_causal_sm80_cu_0106449f_28146ignoreE:
	.zero		1
	.type		_ZN72_INTERNAL_9204a569_36_flash_fwd_hdim96_fp16_causal_sm80_cu_0106449f_28144cute7productE,@object
	.size		_ZN72_INTERNAL_9204a569_36_flash_fwd_hdim96_fp16_causal_sm80_cu_0106449f_28144cute7productE,(_ZN72_INTERNAL_9204a569_36_flash_fwd_hdim96_fp16_causal_sm80_cu_0106449f_28144cuda3std3__45__cpo3endE - _ZN72_INTERNAL_9204a569_36_flash_fwd_hdim96_fp16_causal_sm80_cu_0106449f_28144cute7productE)
_ZN72_INTERNAL_9204a569_36_flash_fwd_hdim96_fp16_causal_sm80_cu_0106449f_28144cute7productE:
	.zero		1
	.type		_ZN72_INTERNAL_9204a569_36_flash_fwd_hdim96_fp16_causal_sm80_cu_0106449f_28144cuda3std3__45__cpo3endE,@object
	.size		_ZN72_INTERNAL_9204a569_36_flash_fwd_hdim96_fp16_causal_sm80_cu_0106449f_28144cuda3std3__45__cpo3endE,(_ZN72_INTERNAL_9204a569_36_flash_fwd_hdim96_fp16_causal_sm80_cu_0106449f_28144cuda3std3__419piecewise_constructE - _ZN72_INTERNAL_9204a569_36_flash_fwd_hdim96_fp16_causal_sm80_cu_0106449f_28144cuda3std3__45__cpo3endE)
_ZN72_INTERNAL_9204a569_36_flash_fwd_hdim96_fp16_causal_sm80_cu_0106449f_28144cuda3std3__45__cpo3endE:
	.zero		1
	.type		_ZN72_INTERNAL_9204a569_36_flash_fwd_hdim96_fp16_causal_sm80_cu_0106449f_28144cuda3std3__419piecewise_constructE,@object
	.size		_ZN72_INTERNAL_9204a569_36_flash_fwd_hdim96_fp16_causal_sm80_cu_0106449f_28144cuda3std3__419piecewise_constructE,(_ZN72_INTERNAL_9204a569_36_flash_fwd_hdim96_fp16_causal_sm80_cu_0106449f_28144cuda3std3__45__cpo4cendE - _ZN72_INTERNAL_9204a569_36_flash_fwd_hdim96_fp16_causal_sm80_cu_0106449f_28144cuda3std3__419piecewise_constructE)
_ZN72_INTERNAL_9204a569_36_flash_fwd_hdim96_fp16_causal_sm80_cu_0106449f_28144cuda3std3__419piecewise_constructE:
	.zero		1
	.type		_ZN72_INTERNAL_9204a569_36_flash_fwd_hdim96_fp16_causal_sm80_cu_0106449f_28144cuda3std3__45__cpo4cendE,@object
	.size		_ZN72_INTERNAL_9204a569_36_flash_fwd_hdim96_fp16_causal_sm80_cu_0106449f_28144cuda3std3__45__cpo4cendE,(_ZN72_INTERNAL_9204a569_36_flash_fwd_hdim96_fp16_causal_sm80_cu_0106449f_28144cuda3std6ranges3__45__cpo4swapE - _ZN72_INTERNAL_9204a569_36_flash_fwd_hdim96_fp16_causal_sm80_cu_0106449f_28144cuda3std3__45__cpo4cendE)
_ZN72_INTERNAL_9204a569_36_flash_fwd_hdim96_fp16_causal_sm80_cu_0106449f_28144cuda3std3__45__cpo4cendE:
	.zero		1
	.type		_ZN72_INTERNAL_9204a569_36_flash_fwd_hdim96_fp16_causal_sm80_cu_0106449f_28144cuda3std6ranges3__45__cpo4swapE,@object
	.size		_ZN72_INTERNAL_9204a569_36_flash_fwd_hdim96_fp16_causal_sm80_cu_0106449f_28144cuda3std6ranges3__45__cpo4swapE,(.L_7 - _ZN72_INTERNAL_9204a569_36_flash_fwd_hdim96_fp16_causal_sm80_cu_0106449f_28144cuda3std6ranges3__45__cpo4swapE)
_ZN72_INTERNAL_9204a569_36_flash_fwd_hdim96_fp16_causal_sm80_cu_0106449f_28144cuda3std6ranges3__45__cpo4swapE:
	.zero		1
.L_7:


//--------------------- .nv.shared._ZN5flash16flash_fwd_kernelI23Flash_fwd_kernel_traitsILi96ELi128ELi64ELi4ELb0ELb0EN7cutlass6half_tE19Flash_kernel_traitsILi96ELi128ELi64ELi4ES3_EELb0ELb1ELb0ELb0ELb0ELb1ELb0ELb0EEEvNS_16Flash_fwd_paramsE --------------------------
	.section	.nv.shared._ZN5flash16flash_fwd_kernelI23Flash_fwd_kernel_traitsILi96ELi128ELi64ELi4ELb0ELb0EN7cutlass6half_tE19Flash_kernel_traitsILi96ELi128ELi64ELi4ES3_EELb0ELb1ELb0ELb0ELb0ELb1ELb0ELb0EEEvNS_16Flash_fwd_paramsE,"aw",@nobits
	.sectionflags	@""
	.align	16
	.zero		1024


//--------------------- .nv.shared._ZN5flash16flash_fwd_kernelI23Flash_fwd_kernel_traitsILi96ELi128ELi64ELi4ELb0ELb0EN7cutlass6half_tE19Flash_kernel_traitsILi96ELi128ELi64ELi4ES3_EELb0ELb1ELb0ELb0ELb0ELb0ELb0ELb0EEEvNS_16Flash_fwd_paramsE --------------------------
	.section	.nv.shared._ZN5flash16flash_fwd_kernelI23Flash_fwd_kernel_traitsILi96ELi128ELi64ELi4ELb0ELb0EN7cutlass6half_tE19Flash_kernel_traitsILi96ELi128ELi64ELi4ES3_EELb0ELb1ELb0ELb0ELb0ELb0ELb0ELb0EEEvNS_16Flash_fwd_paramsE,"aw",@nobits
	.sectionflags	@""
	.align	16
	.zero		1024


//--------------------- .nv.shared._ZN5flash16flash_fwd_kernelI23Flash_fwd_kernel_traitsILi96ELi128ELi64ELi4ELb0ELb0EN7cutlass6half_tE19Flash_kernel_traitsILi96ELi128ELi64ELi4ES3_EELb0ELb1ELb0ELb1ELb0ELb0ELb0ELb0EEEvNS_16Flash_fwd_paramsE --------------------------
	.section	.nv.shared._ZN5flash16flash_fwd_kernelI23Flash_fwd_kernel_traitsILi96ELi128ELi64ELi4ELb0ELb0EN7cutlass6half_tE19Flash_kernel_traitsILi96ELi128ELi64ELi4ES3_EELb0ELb1ELb0ELb1ELb0ELb0ELb0ELb0EEEvNS_16Flash_fwd_paramsE,"aw",@nobits
	.sectionflags	@""
	.align	16
	.zero		1024


//--------------------- .nv.shared._ZN5flash16flash_fwd_kernelI23Flash_fwd_kernel_traitsILi96ELi64ELi64ELi4ELb0ELb0EN7cutlass6half_tE19Flash_kernel_traitsILi96ELi64ELi64ELi4ES3_EELb0ELb1ELb0ELb0ELb1ELb1ELb0ELb0EEEvNS_16Flash_fwd_paramsE --------------------------
	.section	.nv.shared._ZN5flash16flash_fwd_kernelI23Flash_fwd_kernel_traitsILi96ELi64ELi64ELi4ELb0ELb0EN7cutlass6half_tE19Flash_kernel_traitsILi96ELi64ELi64ELi4ES3_EELb0ELb1ELb0ELb0ELb1ELb1ELb0ELb0EEEvNS_16Flash_fwd_paramsE,"aw",@nobits
	.sectionflags	@""
	.align	16
	.zero		1024


//--------------------- .nv.shared._ZN5flash16flash_fwd_kernelI23Flash_fwd_kernel_traitsILi96ELi64ELi64ELi4ELb0ELb0EN7cutlass6half_tE19Flash_kernel_traitsILi96ELi64ELi64ELi4ES3_EELb0ELb1ELb0ELb0ELb0ELb1ELb0ELb0EEEvNS_16Flash_fwd_paramsE --------------------------
	.section	.nv.shared._ZN5flash16flash_fwd_kernelI23Flash_fwd_kernel_traitsILi96ELi64ELi64ELi4ELb0ELb0EN7cutlass6half_tE19Flash_kernel_traitsILi96ELi64ELi64ELi4ES3_EELb0ELb1ELb0ELb0ELb0ELb1ELb0ELb0EEEvNS_16Flash_fwd_paramsE,"aw",@nobits
	.sectionflags	@""
	.align	16
	.zero		1024


//--------------------- .nv.shared._ZN5flash16flash_fwd_kernelI23Flash_fwd_kernel_traitsILi96ELi64ELi64ELi4ELb0ELb0EN7cutlass6half_tE19Flash_kernel_traitsILi96ELi64ELi64ELi4ES3_EELb0ELb1ELb0ELb0ELb0ELb0ELb0ELb0EEEvNS_16Flash_fwd_paramsE --------------------------
	.section	.nv.shared._ZN5flash16flash_fwd_kernelI23Flash_fwd_kernel_traitsILi96ELi64ELi64ELi4ELb0ELb0EN7cutlass6half_tE19Flash_kernel_traitsILi96ELi64ELi64ELi4ES3_EELb0ELb1ELb0ELb0ELb0ELb0ELb0ELb0EEEvNS_16Flash_fwd_paramsE,"aw",@nobits
	.sectionflags	@""
	.align	16
	.zero		1024


//--------------------- .nv.shared._ZN5flash16flash_fwd_kernelI23Flash_fwd_kernel_traitsILi96ELi64ELi64ELi4ELb0ELb0EN7cutlass6half_tE19Flash_kernel_traitsILi96ELi64ELi64ELi4ES3_EELb0ELb1ELb0ELb1ELb0ELb0ELb0ELb0EEEvNS_16Flash_fwd_paramsE --------------------------
	.section	.nv.shared._ZN5flash16flash_fwd_kernelI23Flash_fwd_kernel_traitsILi96ELi64ELi64ELi4ELb0ELb0EN7cutlass6half_tE19Flash_kernel_traitsILi96ELi64ELi64ELi4ES3_EELb0ELb1ELb0ELb1ELb0ELb0ELb0ELb0EEEvNS_16Flash_fwd_paramsE,"aw",@nobits
	.sectionflags	@""
	.align	16
	.zero		1024


//--------------------- .nv.shared._ZN5flash16flash_fwd_kernelI23Flash_fwd_kernel_traitsILi96ELi128ELi64ELi4ELb0ELb0EN7cutlass6half_tE19Flash_kernel_traitsILi96ELi128ELi64ELi4ES3_EELb1ELb1ELb0ELb0ELb0ELb0ELb0ELb0EEEvNS_16Flash_fwd_paramsE --------------------------
	.section	.nv.shared._ZN5flash16flash_fwd_kernelI23Flash_fwd_kernel_traitsILi96ELi128ELi64ELi4ELb0ELb0EN7cutlass6half_tE19Flash_kernel_traitsILi96ELi128ELi64ELi4ES3_EELb1ELb1ELb0ELb0ELb0ELb0ELb0ELb0EEEvNS_16Flash_fwd_paramsE,"aw",@nobits
	.sectionflags	@""
	.align	16
	.zero		1024


//--------------------- .nv.shared._ZN5flash16flash_fwd_kernelI23Flash_fwd_kernel_traitsILi96ELi128ELi64ELi4ELb0ELb0EN7cutlass6half_tE19Flash_kernel_traitsILi96ELi128ELi64ELi4ES3_EELb1ELb1ELb0ELb0ELb1ELb1ELb0ELb0EEEvNS_16Flash_fwd_paramsE --------------------------
	.section	.nv.shared._ZN5flash16flash_fwd_kernelI23Flash_fwd_kernel_traitsILi96ELi128ELi64ELi4ELb0ELb0EN7cutlass6half_tE19Flash_kernel_traitsILi96ELi128ELi64ELi4ES3_EELb1ELb1ELb0ELb0ELb1ELb1ELb0ELb0EEEvNS_16Flash_fwd_paramsE,"aw",@nobits
	.sectionflags	@""
	.align	16
	.zero		1024


//--------------------- .nv.shared._ZN5flash16flash_fwd_kernelI23Flash_fwd_kernel_traitsILi96ELi128ELi64ELi4ELb0ELb0EN7cutlass6half_tE19Flash_kernel_traitsILi96ELi128ELi64ELi4ES3_EELb0ELb1ELb0ELb0ELb1ELb1ELb1ELb0EEEvNS_16Flash_fwd_paramsE --------------------------
	.section	.nv.shared._ZN5flash16flash_fwd_kernelI23Flash_fwd_kernel_traitsILi96ELi128ELi64ELi4ELb0ELb0EN7cutlass6half_tE19Flash_kernel_traitsILi96ELi128ELi64ELi4ES3_EELb0ELb1ELb0ELb0ELb1ELb1ELb1ELb0EEEvNS_16Flash_fwd_paramsE,"aw",@nobits
	.sectionflags	@""
	.align	16
	.zero		1024


//--------------------- .nv.shared._ZN5flash16flash_fwd_kernelI23Flash_fwd_kernel_traitsILi96ELi128ELi64ELi4ELb0ELb0EN7cutlass6half_tE19Flash_kernel_traitsILi96ELi128ELi64ELi4ES3_EELb1ELb1ELb0ELb0ELb0ELb1ELb0ELb0EEEvNS_16Flash_fwd_paramsE --------------------------
	.section	.nv.shared._ZN5flash16flash_fwd_kernelI23Flash_fwd_kernel_traitsILi96ELi128ELi64ELi4ELb0ELb0EN7cutlass6half_tE19Flash_kernel_traitsILi96ELi128ELi64ELi4ES3_EELb1ELb1ELb0ELb0ELb0ELb1ELb0ELb0EEEvNS_16Flash_fwd_paramsE,"aw",@nobits
	.sectionflags	@""
	.align	16
	.zero		1024


//--------------------- .nv.shared._ZN5flash16flash_fwd_kernelI23Flash_fwd_kernel_traitsILi96ELi128ELi64ELi4ELb0ELb0EN7cutlass6half_tE19Flash_kernel_traitsILi96ELi128ELi64ELi4ES3_EELb0ELb1ELb0ELb0ELb0ELb1ELb1ELb0EEEvNS_16Flash_fwd_paramsE --------------------------
	.section	.nv.shared._ZN5flash16flash_fwd_kernelI23Flash_fwd_kernel_traitsILi96ELi128ELi64ELi4ELb0ELb0EN7cutlass6half_tE19Flash_kernel_traitsILi96ELi128ELi64ELi4ES3_EELb0ELb1ELb0ELb0ELb0ELb1ELb1ELb0EEEvNS_16Flash_fwd_paramsE,"aw",@nobits
	.sectionflags	@""
	.align	16
	.zero		1024


//--------------------- .nv.shared._ZN5flash16flash_fwd_kernelI23Flash_fwd_kernel_traitsILi96ELi128ELi64ELi4ELb0ELb0EN7cutlass6half_tE19Flash_kernel_traitsILi96ELi128ELi64ELi4ES3_EELb1ELb1ELb0ELb1ELb0ELb0ELb0ELb0EEEvNS_16Flash_fwd_paramsE --------------------------
	.section	.nv.shared._ZN5flash16flash_fwd_kernelI23Flash_fwd_kernel_traitsILi96ELi128ELi64ELi4ELb0ELb0EN7cutlass6half_tE19Flash_kernel_traitsILi96ELi128ELi64ELi4ES3_EELb1ELb1ELb0ELb1ELb0ELb0ELb0ELb0EEEvNS_16Flash_fwd_paramsE,"aw",@nobits
	.sectionflags	@""
	.align	16
	.zero		1024


//--------------------- .nv.shared._ZN5flash16flash_fwd_kernelI23Flash_fwd_kernel_traitsILi96ELi128ELi64ELi4ELb0ELb0EN7cutlass6half_tE19Flash_kernel_traitsILi96ELi128ELi64ELi4ES3_EELb1ELb1ELb0ELb0ELb0ELb0ELb0ELb1EEEvNS_16Flash_fwd_paramsE --------------------------
	.section	.nv.shared._ZN5flash16flash_fwd_kernelI23Flash_fwd_kernel_traitsILi96ELi128ELi64ELi4ELb0ELb0EN7cutlass6half_tE19Flash_kernel_traitsILi96ELi128ELi64ELi4ES3_EELb1ELb1ELb0ELb0ELb0ELb0ELb0ELb1EEEvNS_16Flash_fwd_paramsE,"aw",@nobits
	.sectionflags	@""
	.align	16
	.zero		1024


//--------------------- .nv.shared._ZN5flash16flash_fwd_kernelI23Flash_fwd_kernel_traitsILi96ELi128ELi64ELi4ELb0ELb0EN7cutlass6half_tE19Flash_kernel_traitsILi96ELi128ELi64ELi4ES3_EELb0ELb1ELb0ELb0ELb0ELb0ELb1ELb0EEEvNS_16Flash_fwd_paramsE --------------------------
	.section	.nv.shared._ZN5flash16flash_fwd_kernelI23Flash_fwd_kernel_traitsILi96ELi128ELi64ELi4ELb0ELb0EN7cutlass6half_tE19Flash_kernel_traitsILi96ELi128ELi64ELi4ES3_EELb0ELb1ELb0ELb0ELb0ELb0ELb1ELb0EEEvNS_16Flash_fwd_paramsE,"aw",@nobits
	.sectionflags	@""
	.align	16
	.zero		1024


//--------------------- .nv.shared._ZN5flash16flash_fwd_kernelI23Flash_fwd_kernel_traitsILi96ELi128ELi64ELi4ELb0ELb0EN7cutlass6half_tE19Flash_kernel_traitsILi96ELi128ELi64ELi4ES3_EELb1ELb1ELb0ELb1ELb0ELb0ELb0ELb1EEEvNS_16Flash_fwd_paramsE --------------------------
	.section	.nv.shared._ZN5flash16flash_fwd_kernelI23Flash_fwd_kernel_traitsILi96ELi128ELi64ELi4ELb0ELb0EN7cutlass6half_tE19Flash_kernel_traitsILi96ELi128ELi64ELi4ES3_EELb1ELb1ELb0ELb1ELb0ELb0ELb0ELb1EEEvNS_16Flash_fwd_paramsE,"aw",@nobits
	.sectionflags	@""
	.align	16
	.zero		1024


//--------------------- .nv.shared._ZN5flash16flash_fwd_kernelI23Flash_fwd_kernel_traitsILi96ELi128ELi64ELi4ELb0ELb0EN7cutlass6half_tE19Flash_kernel_traitsILi96ELi128ELi64ELi4ES3_EELb0ELb1ELb0ELb1ELb0ELb0ELb1ELb0EEEvNS_16Flash_fwd_paramsE --------------------------
	.section	.nv.shared._ZN5flash16flash_fwd_kernelI23Flash_fwd_kernel_traitsILi96ELi128ELi64ELi4ELb0ELb0EN7cutlass6half_tE19Flash_kernel_traitsILi96ELi128ELi64ELi4ES3_EELb0ELb1ELb0ELb1ELb0ELb0ELb1ELb0EEEvNS_16Flash_fwd_paramsE,"aw",@nobits
	.sectionflags	@""
	.align	16
	.zero		1024


//--------------------- .nv.shared._ZN5flash16flash_fwd_kernelI23Flash_fwd_kernel_traitsILi96ELi64ELi64ELi4ELb0ELb0EN7cutlass6half_tE19Flash_kernel_traitsILi96ELi64ELi64ELi4ES3_EELb1ELb1ELb0ELb0ELb0ELb0ELb0ELb0EEEvNS_16Flash_fwd_paramsE --------------------------
	.section	.nv.shared._ZN5flash16flash_fwd_kernelI23Flash_fwd_kernel_traitsILi96ELi64ELi64ELi4ELb0ELb0EN7cutlass6half_tE19Flash_kernel_traitsILi96ELi64ELi64ELi4ES3_EELb1ELb1ELb0ELb0ELb0ELb0ELb0ELb0EEEvNS_16Flash_fwd_paramsE,"aw",@nobits
	.sectionflags	@""
	.align	16
	.zero		1024


//--------------------- .nv.shared._ZN5flash16flash_fwd_kernelI23Flash_fwd_kernel_traitsILi96ELi64ELi64ELi4ELb0ELb0EN7cutlass6half_tE19Flash_kernel_traitsILi96ELi64ELi64ELi4ES3_EELb1ELb1ELb0ELb0ELb1ELb1ELb0ELb0EEEvNS_16Flash_fwd_paramsE --------------------------
	.section	.nv.shared._ZN5flash16flash_fwd_kernelI23Flash_fwd_kernel_traitsILi96ELi64ELi64ELi4ELb0ELb0EN7cutlass6half_tE19Flash_kernel_traitsILi96ELi64ELi64ELi4ES3_EELb1ELb1ELb0ELb0ELb1ELb1ELb0ELb0EEEvNS_16Flash_fwd_paramsE,"aw",@nobits
	.sectionflags	@""
	.align	16
	.zero		1024


//--------------------- .nv.shared._ZN5flash16flash_fwd_kernelI23Flash_fwd_kernel_traitsILi96ELi64ELi64ELi4ELb0ELb0EN7cutlass6half_tE19Flash_kernel_traitsILi96ELi64ELi64ELi4ES3_EELb0ELb1ELb0ELb0ELb1ELb1ELb1ELb0EEEvNS_16Flash_fwd_paramsE --------------------------
	.section	.nv.shared._ZN5flash16flash_fwd_kernelI23Flash_fwd_kernel_traitsILi96ELi64ELi64ELi4ELb0ELb0EN7cutlass6half_tE19Flash_kernel_traitsILi96ELi64ELi64ELi4ES3_EELb0ELb1ELb0ELb0ELb1ELb1ELb1ELb0EEEvNS_16Flash_fwd_paramsE,"aw",@nobits
	.sectionflags	@""
	.align	16
	.zero		1024


//--------------------- .nv.shared._ZN5flash16flash_fwd_kernelI23Flash_fwd_kernel_traitsILi96ELi64ELi64ELi4ELb0ELb0EN7cutlass6half_tE19Flash_kernel_traitsILi96ELi64ELi64ELi4ES3_EELb1ELb1ELb0ELb0ELb0ELb1ELb0ELb0EEEvNS_16Flash_fwd_paramsE --------------------------
	.section	.nv.shared._ZN5flash16flash_fwd_kernelI23Flash_fwd_kernel_traitsILi96ELi64ELi64ELi4ELb0ELb0EN7cutlass6half_tE19Flash_kernel_traitsILi96ELi64ELi64ELi4ES3_EELb1ELb1ELb0ELb0ELb0ELb1ELb0ELb0EEEvNS_16Flash_fwd_paramsE,"aw",@nobits
	.sectionflags	@""
	.align	16
	.zero		1024


//--------------------- .nv.shared._ZN5flash16flash_fwd_kernelI23Flash_fwd_kernel_traitsILi96ELi64ELi64ELi4ELb0ELb0EN7cutlass6half_tE19Flash_kernel_traitsILi96ELi64ELi64ELi4ES3_EELb0ELb1ELb0ELb0ELb0ELb1ELb1ELb0EEEvNS_16Flash_fwd_paramsE --------------------------
	.section	.nv.shared._ZN5flash16flash_fwd_kernelI23Flash_fwd_kernel_traitsILi96ELi64ELi64ELi4ELb0ELb0EN7cutlass6half_tE19Flash_kernel_traitsILi96ELi64ELi64ELi4ES3_EELb0ELb1ELb0ELb0ELb0ELb1ELb1ELb0EEEvNS_16Flash_fwd_paramsE,"aw",@nobits
	.sectionflags	@""
	.align	16
	.zero		1024


//--------------------- .nv.shared._ZN5flash16flash_fwd_kernelI23Flash_fwd_kernel_traitsILi96ELi64ELi64ELi4ELb0ELb0EN7cutlass6half_tE19Flash_kernel_traitsILi96ELi64ELi64ELi4ES3_EELb1ELb1ELb0ELb1ELb0ELb0ELb0ELb0EEEvNS_16Flash_fwd_paramsE --------------------------
	.section	.nv.shared._ZN5flash16flash_fwd_kernelI23Flash_fwd_kernel_traitsILi96ELi64ELi64ELi4ELb0ELb0EN7cutlass6half_tE19Flash_kernel_traitsILi96ELi64ELi64ELi4ES3_EELb1ELb1ELb0ELb1ELb0ELb0ELb0ELb0EEEvNS_16Flash_fwd_paramsE,"aw",@nobits
	.sectionflags	@""
	.align	16
	.zero		1024


//--------------------- .nv.shared._ZN5flash16flash_fwd_kernelI23Flash_fwd_kernel_traitsILi96ELi64ELi64ELi4ELb0ELb0EN7cutlass6half_tE19Flash_kernel_traitsILi96ELi64ELi64ELi4ES3_EELb1ELb1ELb0ELb0ELb0ELb0ELb0ELb1EEEvNS_16Flash_fwd_paramsE --------------------------
	.section	.nv.shared._ZN5flash16flash_fwd_kernelI23Flash_fwd_kernel_traitsILi96ELi64ELi64ELi4ELb0ELb0EN7cutlass6half_tE19Flash_kernel_traitsILi96ELi64ELi64ELi4ES3_EELb1ELb1ELb0ELb0ELb0ELb0ELb0ELb1EEEvNS_16Flash_fwd_paramsE,"aw",@nobits
	.sectionflags	@""
	.align	16
	.zero		1024


//--------------------- .nv.shared._ZN5flash16flash_fwd_kernelI23Flash_fwd_kernel_traitsILi96ELi64ELi64ELi4ELb0ELb0EN7cutlass6half_tE19Flash_kernel_traitsILi96ELi64ELi64ELi4ES3_EELb0ELb1ELb0ELb0ELb0ELb0ELb1ELb0EEEvNS_16Flash_fwd_paramsE --------------------------
	.section	.nv.shared._ZN5flash16flash_fwd_kernelI23Flash_fwd_kernel_traitsILi96ELi64ELi64ELi4ELb0ELb0EN7cutlass6half_tE19Flash_kernel_traitsILi96ELi64ELi64ELi4ES3_EELb0ELb1ELb0ELb0ELb0ELb0ELb1ELb0EEEvNS_16Flash_fwd_paramsE,"aw",@nobits
	.sectionflags	@""
	.align	16
	.zero		1024


//--------------------- .nv.shared._ZN5flash16flash_fwd_kernelI23Flash_fwd_kernel_traitsILi96ELi64ELi64ELi4ELb0ELb0EN7cutlass6half_tE19Flash_kernel_traitsILi96ELi64ELi64ELi4ES3_EELb1ELb1ELb0ELb1ELb0ELb0ELb0ELb1EEEvNS_16Flash_fwd_paramsE --------------------------
	.section	.nv.shared._ZN5flash16flash_fwd_kernelI23Flash_fwd_kernel_traitsILi96ELi64ELi64ELi4ELb0ELb0EN7cutlass6half_tE19Flash_kernel_traitsILi96ELi64ELi64ELi4ES3_EELb1ELb1ELb0ELb1ELb0ELb0ELb0ELb1EEEvNS_16Flash_fwd_paramsE,"aw",@nobits
	.sectionflags	@""
	.align	16
	.zero		1024


//--------------------- .nv.shared._ZN5flash16flash_fwd_kernelI23Flash_fwd_kernel_traitsILi96ELi64ELi64ELi4ELb0ELb0EN7cutlass6half_tE19Flash_kernel_traitsILi96ELi64ELi64ELi4ES3_EELb0ELb1ELb0ELb1ELb0ELb0ELb1ELb0EEEvNS_16Flash_fwd_paramsE --------------------------
	.section	.nv.shared._ZN5flash16flash_fwd_kernelI23Flash_fwd_kernel_traitsILi96ELi64ELi64ELi4ELb0ELb0EN7cutlass6half_tE19Flash_kernel_traitsILi96ELi64ELi64ELi4ES3_EELb0ELb1ELb0ELb1ELb0ELb0ELb1ELb0EEEvNS_16Flash_fwd_paramsE,"aw",@nobits
	.sectionflags	@""
	.align	16
	.zero		1024


//--------------------- .nv.constant0._ZN5flash16flash_fwd_kernelI23Flash_fwd_kernel_traitsILi96ELi128ELi64ELi4ELb0ELb0EN7cutlass6half_tE19Flash_kernel_traitsILi96ELi128ELi64ELi4ES3_EELb0ELb1ELb0ELb0ELb1ELb1ELb0ELb0EEEvNS_16Flash_fwd_paramsE --------------------------
	.section	.nv.constant0._ZN5flash16flash_fwd_kernelI23Flash_fwd_kernel_traitsILi96ELi128ELi64ELi4ELb0ELb0EN7cutlass6half_tE19Flash_kernel_traitsILi96ELi128ELi64ELi4ES3_EELb0ELb1ELb0ELb0ELb1ELb1ELb0ELb0EEEvNS_16Flash_fwd_paramsE,"a",@progbits
	.sectionflags	@""
	.align	4
.nv.constant0._ZN5flash16flash_fwd_kernelI23Flash_fwd_kernel_traitsILi96ELi128ELi64ELi4ELb0ELb0EN7cutlass6half_tE19Flash_kernel_traitsILi96ELi128ELi64ELi4ES3_EELb0ELb1ELb0ELb0ELb1ELb1ELb0ELb0EEEvNS_16Flash_fwd_paramsE:
	.zero		992


//--------------------- .nv.constant0._ZN5flash16flash_fwd_kernelI23Flash_fwd_kernel_traitsILi96ELi128ELi64ELi4ELb0ELb0EN7cutlass6half_tE19Flash_kernel_traitsILi96ELi128ELi64ELi4ES3_EELb0ELb1ELb0ELb0ELb0ELb1ELb0ELb0EEEvNS_16Flash_fwd_paramsE --------------------------
	.section	.nv.constant0._ZN5flash16flash_fwd_kernelI23Flash_fwd_kernel_traitsILi96ELi128ELi64ELi4ELb0ELb0EN7cutlass6half_tE19Flash_kernel_traitsILi96ELi128ELi64ELi4ES3_EELb0ELb1ELb0ELb0ELb0ELb1ELb0ELb0EEEvNS_16Flash_fwd_paramsE,"a",@progbits
	.sectionflags	@""
	.align	4
.nv.constant0._ZN5flash16flash_fwd_kernelI23Flash_fwd_kernel_traitsILi96ELi128ELi64ELi4ELb0ELb0EN7cutlass6half_tE19Flash_kernel_traitsILi96ELi128ELi64ELi4ES3_EELb0ELb1ELb0ELb0ELb0ELb1ELb0ELb0EEEvNS_16Flash_fwd_paramsE:
	.zero		992


//--------------------- .nv.constant0._ZN5flash16flash_fwd_kernelI23Flash_fwd_kernel_traitsILi96ELi128ELi64ELi4ELb0ELb0EN7cutlass6half_tE19Flash_kernel_traitsILi96ELi128ELi64ELi4ES3_EELb0ELb1ELb0ELb0ELb0ELb0ELb0ELb0EEEvNS_16Flash_fwd_paramsE --------------------------
	.section	.nv.constant0._ZN5flash16flash_fwd_kernelI23Flash_fwd_kernel_traitsILi96ELi128ELi64ELi4ELb0ELb0EN7cutlass6half_tE19Flash_kernel_traitsILi96ELi128ELi64ELi4ES3_EELb0ELb1ELb0ELb0ELb0ELb0ELb0ELb0EEEvNS_16Flash_fwd_paramsE,"a",@progbits
	.sectionflags	@""
	.align	4
.nv.constant0._ZN5flash16flash_fwd_kernelI23Flash_fwd_kernel_traitsILi96ELi128ELi64ELi4ELb0ELb0EN7cutlass6half_tE19Flash_kernel_traitsILi96ELi128ELi64ELi4ES3_EELb0ELb1ELb0ELb0ELb0ELb0ELb0ELb0EEEvNS_16Flash_fwd_paramsE:
	.zero		992


//--------------------- .nv.constant0._ZN5flash16flash_fwd_kernelI23Flash_fwd_kernel_traitsILi96ELi128ELi64ELi4ELb0ELb0EN7cutlass6half_tE19Flash_kernel_traitsILi96ELi128ELi64ELi4ES3_EELb0ELb1ELb0ELb1ELb0ELb0ELb0ELb0EEEvNS_16Flash_fwd_paramsE --------------------------
	.section	.nv.constant0._ZN5flash16flash_fwd_kernelI23Flash_fwd_kernel_traitsILi96ELi128ELi64ELi4ELb0ELb0EN7cutlass6half_tE19Flash_kernel_traitsILi96ELi128ELi64ELi4ES3_EELb0ELb1ELb0ELb1ELb0ELb0ELb0ELb0EEEvNS_16Flash_fwd_paramsE,"a",@progbits
	.sectionflags	@""
	.align	4
.nv.constant0._ZN5flash16flash_fwd_kernelI23Flash_fwd_kernel_traitsILi96ELi128ELi64ELi4ELb0ELb0EN7cutlass6half_tE19Flash_kernel_traitsILi96ELi128ELi64ELi4ES3_EELb0ELb1ELb0ELb1ELb0ELb0ELb0ELb0EEEvNS_16Flash_fwd_paramsE:
	.zero		992


//--------------------- .nv.constant0._ZN5flash16flash_fwd_kernelI23Flash_fwd_kernel_traitsILi96ELi64ELi64ELi4ELb0ELb0EN7cutlass6half_tE19Flash_kernel_traitsILi96ELi64ELi64ELi4ES3_EELb0ELb1ELb0ELb0ELb1ELb1ELb0ELb0EEEvNS_16Flash_fwd_paramsE --------------------------
	.section	.nv.constant0._ZN5flash16flash_fwd_kernelI23Flash_fwd_kernel_traitsILi96ELi64ELi64ELi4ELb0ELb0EN7cutlass6half_tE19Flash_kernel_traitsILi96ELi64ELi64ELi4ES3_EELb0ELb1ELb0ELb0ELb1ELb1ELb0ELb0EEEvNS_16Flash_fwd_paramsE,"a",@progbits
	.sectionflags	@""
	.align	4
.nv.constant0._ZN5flash16flash_fwd_kernelI23Flash_fwd_kernel_traitsILi96ELi64ELi64ELi4ELb0ELb0EN7cutlass6half_tE19Flash_kernel_traitsILi96ELi64ELi64ELi4ES3_EELb0ELb1ELb0ELb0ELb1ELb1ELb0ELb0EEEvNS_16Flash_fwd_paramsE:
	.zero		992


//--------------------- .nv.constant0._ZN5flash16flash_fwd_kernelI23Flash_fwd_kernel_traitsILi96ELi64ELi64ELi4ELb0ELb0EN7cutlass6half_tE19Flash_kernel_traitsILi96ELi64ELi64ELi4ES3_EELb0ELb1ELb0ELb0ELb0ELb1ELb0ELb0EEEvNS_16Flash_fwd_paramsE --------------------------
	.section	.nv.constant0._ZN5flash16flash_fwd_kernelI23Flash_fwd_kernel_traitsILi96ELi64ELi64ELi4ELb0ELb0EN7cutlass6half_tE19Flash_kernel_traitsILi96ELi64ELi64ELi4ES3_EELb0ELb1ELb0ELb0ELb0ELb1ELb0ELb0EEEvNS_16Flash_fwd_paramsE,"a",@progbits
	.sectionflags	@""
	.align	4
.nv.constant0._ZN5flash16flash_fwd_kernelI23Flash_fwd_kernel_traitsILi96ELi64ELi64ELi4ELb0ELb0EN7cutlass6half_tE19Flash_kernel_traitsILi96ELi64ELi64ELi4ES3_EELb0ELb1ELb0ELb0ELb0ELb1ELb0ELb0EEEvNS_16Flash_fwd_paramsE:
	.zero		992


//--------------------- .nv.constant0._ZN5flash16flash_fwd_kernelI23Flash_fwd_kernel_traitsILi96ELi64ELi64ELi4ELb0ELb0EN7cutlass6half_tE19Flash_kernel_traitsILi96ELi64ELi64ELi4ES3_EELb0ELb1ELb0ELb0ELb0ELb0ELb0ELb0EEEvNS_16Flash_fwd_paramsE --------------------------
	.section	.nv.constant0._ZN5flash16flash_fwd_kernelI23Flash_fwd_kernel_traitsILi96ELi64ELi64ELi4ELb0ELb0EN7cutlass6half_tE19Flash_kernel_traitsILi96ELi64ELi64ELi4ES3_EELb0ELb1ELb0ELb0ELb0ELb0ELb0ELb0EEEvNS_16Flash_fwd_paramsE,"a",@progbits
	.sectionflags	@""
	.align	4
.nv.constant0._ZN5flash16flash_fwd_kernelI23Flash_fwd_kernel_traitsILi96ELi64ELi64ELi4ELb0ELb0EN7cutlass6half_tE19Flash_kernel_traitsILi96ELi64ELi64ELi4ES3_EELb0ELb1ELb0ELb0ELb0ELb0ELb0ELb0EEEvNS_16Flash_fwd_paramsE:
	.zero		992


//--------------------- .nv.constant0._ZN5flash16flash_fwd_kernelI23Flash_fwd_kernel_traitsILi96ELi64ELi64ELi4ELb0ELb0EN7cutlass6half_tE19Flash_kernel_traitsILi96ELi64ELi64ELi4ES3_EELb0ELb1ELb0ELb1ELb0ELb0ELb0ELb0EEEvNS_16Flash_fwd_paramsE --------------------------
	.section	.nv.constant0._ZN5flash16flash_fwd_kernelI23Flash_fwd_kernel_traitsILi96ELi64ELi64ELi4ELb0ELb0EN7cutlass6half_tE19Flash_kernel_traitsILi96ELi64ELi64ELi4ES3_EELb0ELb1ELb0ELb1ELb0ELb0ELb0ELb0EEEvNS_16Flash_fwd_paramsE,"a",@progbits
	.sectionflags	@""
	.align	4
.nv.constant0._ZN5flash16flash_fwd_kernelI23Flash_fwd_kernel_traitsILi96ELi64ELi64ELi4ELb0ELb0EN7cutlass6half_tE19Flash_kernel_traitsILi96ELi64ELi64ELi4ES3_EELb0ELb1ELb0ELb1ELb0ELb0ELb0ELb0EEEvNS_16Flash_fwd_paramsE:
	.zero		992


//--------------------- .nv.constant0._ZN5flash16flash_fwd_kernelI23Flash_fwd_kernel_traitsILi96ELi128ELi64ELi4ELb0ELb0EN7cutlass6half_tE19Flash_kernel_traitsILi96ELi128ELi64ELi4ES3_EELb1ELb1ELb0ELb0ELb0ELb0ELb0ELb0EEEvNS_16Flash_fwd_paramsE --------------------------
	.section	.nv.constant0._ZN5flash16flash_fwd_kernelI23Flash_fwd_kernel_traitsILi96ELi128ELi64ELi4ELb0ELb0EN7cutlass6half_tE19Flash_kernel_traitsILi96ELi128ELi64ELi4ES3_EELb1ELb1ELb0ELb0ELb0ELb0ELb0ELb0EEEvNS_16Flash_fwd_paramsE,"a",@progbits
	.sectionflags	@""
	.align	4
.nv.constant0._ZN5flash16flash_fwd_kernelI23Flash_fwd_kernel_traitsILi96ELi128ELi64ELi4ELb0ELb0EN7cutlass6half_tE19Flash_kernel_traitsILi96ELi128ELi64ELi4ES3_EELb1ELb1ELb0ELb0ELb0ELb0ELb0ELb0EEEvNS_16Flash_fwd_paramsE:
	.zero		992


//--------------------- .nv.constant0._ZN5flash16flash_fwd_kernelI23Flash_fwd_kernel_traitsILi96ELi128ELi64ELi4ELb0ELb0EN7cutlass6half_tE19Flash_kernel_traitsILi96ELi128ELi64ELi4ES3_EELb1ELb1ELb0ELb0ELb1ELb1ELb0ELb0EEEvNS_16Flash_fwd_paramsE --------------------------
	.section	.nv.constant0._ZN5flash16flash_fwd_kernelI23Flash_fwd_kernel_traitsILi96ELi128ELi64ELi4ELb0ELb0EN7cutlass6half_tE19Flash_kernel_traitsILi96ELi128ELi64ELi4ES3_EELb1ELb1ELb0ELb0ELb1ELb1ELb0ELb0EEEvNS_16Flash_fwd_paramsE,"a",@progbits
	.sectionflags	@""
	.align	4
.nv.constant0._ZN5flash16flash_fwd_kernelI23Flash_fwd_kernel_traitsILi96ELi128ELi64ELi4ELb0ELb0EN7cutlass6half_tE19Flash_kernel_traitsILi96ELi128ELi64ELi4ES3_EELb1ELb1ELb0ELb0ELb1ELb1ELb0ELb0EEEvNS_16Flash_fwd_paramsE:
	.zero		992


//--------------------- .nv.constant0._ZN5flash16flash_fwd_kernelI23Flash_fwd_kernel_traitsILi96ELi128ELi64ELi4ELb0ELb0EN7cutlass6half_tE19Flash_kernel_traitsILi96ELi128ELi64ELi4ES3_EELb0ELb1ELb0ELb0ELb1ELb1ELb1ELb0EEEvNS_16Flash_fwd_paramsE --------------------------
	.section	.nv.constant0._ZN5flash16flash_fwd_kernelI23Flash_fwd_kernel_traitsILi96ELi128ELi64ELi4ELb0ELb0EN7cutlass6half_tE19Flash_kernel_traitsILi96ELi128ELi64ELi4ES3_EELb0ELb1ELb0ELb0ELb1ELb1ELb1ELb0EEEvNS_16Flash_fwd_paramsE,"a",@progbits
	.sectionflags	@""
	.align	4
.nv.constant0._ZN5flash16flash_fwd_kernelI23Flash_fwd_kernel_traitsILi96ELi128ELi64ELi4ELb0ELb0EN7cutlass6half_tE19Flash_kernel_traitsILi96ELi128ELi64ELi4ES3_EELb0ELb1ELb0ELb0ELb1ELb1ELb1ELb0EEEvNS_16Flash_fwd_paramsE:
	.zero		992


//--------------------- .nv.constant0._ZN5flash16flash_fwd_kernelI23Flash_fwd_kernel_traitsILi96ELi128ELi64ELi4ELb0ELb0EN7cutlass6half_tE19Flash_kernel_traitsILi96ELi128ELi64ELi4ES3_EELb1ELb1ELb0ELb0ELb0ELb1ELb0ELb0EEEvNS_16Flash_fwd_paramsE --------------------------
	.section	.nv.constant0._ZN5flash16flash_fwd_kernelI23Flash_fwd_kernel_traitsILi96ELi128ELi64ELi4ELb0ELb0EN7cutlass6half_tE19Flash_kernel_traitsILi96ELi128ELi64ELi4ES3_EELb1ELb1ELb0ELb0ELb0ELb1ELb0ELb0EEEvNS_16Flash_fwd_paramsE,"a",@progbits
	.sectionflags	@""
	.align	4
.nv.constant0._ZN5flash16flash_fwd_kernelI23Flash_fwd_kernel_traitsILi96ELi128ELi64ELi4ELb0ELb0EN7cutlass6half_tE19Flash_kernel_traitsILi96ELi128ELi64ELi4ES3_EELb1ELb1ELb0ELb0ELb0ELb1ELb0ELb0EEEvNS_16Flash_fwd_paramsE:
	.zero		992


//--------------------- .nv.constant0._ZN5flash16flash_fwd_kernelI23Flash_fwd_kernel_traitsILi96ELi128ELi64ELi4ELb0ELb0EN7cutlass6half_tE19Flash_kernel_traitsILi96ELi128ELi64ELi4ES3_EELb0ELb1ELb0ELb0ELb0ELb1ELb1ELb0EEEvNS_16Flash_fwd_paramsE --------------------------
	.section	.nv.constant0._ZN5flash16flash_fwd_kernelI23Flash_fwd_kernel_traitsILi96ELi128ELi64ELi4ELb0ELb0EN7cutlass6half_tE19Flash_kernel_traitsILi96ELi128ELi64ELi4ES3_EELb0ELb1ELb0ELb0ELb0ELb1ELb1ELb0EEEvNS_16Flash_fwd_paramsE,"a",@progbits
	.sectionflags	@""
	.align	4
.nv.constant0._ZN5flash16flash_fwd_kernelI23Flash_fwd_kernel_traitsILi96ELi128ELi64ELi4ELb0ELb0EN7cutlass6half_tE19Flash_kernel_traitsILi96ELi128ELi64ELi4ES3_EELb0ELb1ELb0ELb0ELb0ELb1ELb1ELb0EEEvNS_16Flash_fwd_paramsE:
	.zero		992


//--------------------- .nv.constant0._ZN5flash16flash_fwd_kernelI23Flash_fwd_kernel_traitsILi96ELi128ELi64ELi4ELb0ELb0EN7cutlass6half_tE19Flash_kernel_traitsILi96ELi128ELi64ELi4ES3_EELb1ELb1ELb0ELb1ELb0ELb0ELb0ELb0EEEvNS_16Flash_fwd_paramsE --------------------------
	.section	.nv.constant0._ZN5flash16flash_fwd_kernelI23Flash_fwd_kernel_traitsILi96ELi128ELi64ELi4ELb0ELb0EN7cutlass6half_tE19Flash_kernel_traitsILi96ELi128ELi64ELi4ES3_EELb1ELb1ELb0ELb1ELb0ELb0ELb0ELb0EEEvNS_16Flash_fwd_paramsE,"a",@progbits
	.sectionflags	@""
	.align	4
.nv.constant0._ZN5flash16flash_fwd_kernelI23Flash_fwd_kernel_traitsILi96ELi128ELi64ELi4ELb0ELb0EN7cutlass6half_tE19Flash_kernel_traitsILi96ELi128ELi64ELi4ES3_EELb1ELb1ELb0ELb1ELb0ELb0ELb0ELb0EEEvNS_16Flash_fwd_paramsE:
	.zero		992


//--------------------- .nv.constant0._ZN5flash16flash_fwd_kernelI23Flash_fwd_kernel_traitsILi96ELi128ELi64ELi4ELb0ELb0EN7cutlass6half_tE19Flash_kernel_traitsILi96ELi128ELi64ELi4ES3_EELb1ELb1ELb0ELb0ELb0ELb0ELb0ELb1EEEvNS_16Flash_fwd_paramsE --------------------------
	.section	.nv.constant0._ZN5flash16flash_fwd_kernelI23Flash_fwd_kernel_traitsILi96ELi128ELi64ELi4ELb0ELb0EN7cutlass6half_tE19Flash_kernel_traitsILi96ELi128ELi64ELi4ES3_EELb1ELb1ELb0ELb0ELb0ELb0ELb0ELb1EEEvNS_16Flash_fwd_paramsE,"a",@progbits
	.sectionflags	@""
	.align	4
.nv.constant0._ZN5flash16flash_fwd_kernelI23Flash_fwd_kernel_traitsILi96ELi128ELi64ELi4ELb0ELb0EN7cutlass6half_tE19Flash_kernel_traitsILi96ELi128ELi64ELi4ES3_EELb1ELb1ELb0ELb0ELb0ELb0ELb0ELb1EEEvNS_16Flash_fwd_paramsE:
	.zero		992


//--------------------- .nv.constant0._ZN5flash16flash_fwd_kernelI23Flash_fwd_kernel_traitsILi96ELi128ELi64ELi4ELb0ELb0EN7cutlass6half_tE19Flash_kernel_traitsILi96ELi128ELi64ELi4ES3_EELb0ELb1ELb0ELb0ELb0ELb0ELb1ELb0EEEvNS_16Flash_fwd_paramsE --------------------------
	.section	.nv.constant0._ZN5flash16flash_fwd_kernelI23Flash_fwd_kernel_traitsILi96ELi128ELi64ELi4ELb0ELb0EN7cutlass6half_tE19Flash_kernel_traitsILi96ELi128ELi64ELi4ES3_EELb0ELb1ELb0ELb0ELb0ELb0ELb1ELb0EEEvNS_16Flash_fwd_paramsE,"a",@progbits
	.sectionflags	@""
	.align	4
.nv.constant0._ZN5flash16flash_fwd_kernelI23Flash_fwd_kernel_traitsILi96ELi128ELi64ELi4ELb0ELb0EN7cutlass6half_tE19Flash_kernel_traitsILi96ELi128ELi64ELi4ES3_EELb0ELb1ELb0ELb0ELb0ELb0ELb1ELb0EEEvNS_16Flash_fwd_paramsE:
	.zero		992


//--------------------- .nv.constant0._ZN5flash16flash_fwd_kernelI23Flash_fwd_kernel_traitsILi96ELi128ELi64ELi4ELb0ELb0EN7cutlass6half_tE19Flash_kernel_traitsILi96ELi128ELi64ELi4ES3_EELb1ELb1ELb0ELb1ELb0ELb0ELb0ELb1EEEvNS_16Flash_fwd_paramsE --------------------------
	.section	.nv.constant0._ZN5flash16flash_fwd_kernelI23Flash_fwd_kernel_traitsILi96ELi128ELi64ELi4ELb0ELb0EN7cutlass6half_tE19Flash_kernel_traitsILi96ELi128ELi64ELi4ES3_EELb1ELb1ELb0ELb1ELb0ELb0ELb0ELb1EEEvNS_16Flash_fwd_paramsE,"a",@progbits
	.sectionflags	@""
	.align	4
.nv.constant0._ZN5flash16flash_fwd_kernelI23Flash_fwd_kernel_traitsILi96ELi128ELi64ELi4ELb0ELb0EN7cutlass6half_tE19Flash_kernel_traitsILi96ELi128ELi64ELi4ES3_EELb1ELb1ELb0ELb1ELb0ELb0ELb0ELb1EEEvNS_16Flash_fwd_paramsE:
	.zero		992


//--------------------- .nv.constant0._ZN5flash16flash_fwd_kernelI23Flash_fwd_kernel_traitsILi96ELi128ELi64ELi4ELb0ELb0EN7cutlass6half_tE19Flash_kernel_traitsILi96ELi128ELi64ELi4ES3_EELb0ELb1ELb0ELb1ELb0ELb0ELb1ELb0EEEvNS_16Flash_fwd_paramsE --------------------------
	.section	.nv.constant0._ZN5flash16flash_fwd_kernelI23Flash_fwd_kernel_traitsILi96ELi128ELi64ELi4ELb0ELb0EN7cutlass6half_tE19Flash_kernel_traitsILi96ELi128ELi64ELi4ES3_EELb0ELb1ELb0ELb1ELb0ELb0ELb1ELb0EEEvNS_16Flash_fwd_paramsE,"a",@progbits
	.sectionflags	@""
	.align	4
.nv.constant0._ZN5flash16flash_fwd_kernelI23Flash_fwd_kernel_traitsILi96ELi128ELi64ELi4ELb0ELb0EN7cutlass6half_tE19Flash_kernel_traitsILi96ELi128ELi64ELi4ES3_EELb0ELb1ELb0ELb1ELb0ELb0ELb1ELb0EEEvNS_16Flash_fwd_paramsE:
	.zero		992


//--------------------- .nv.constant0._ZN5flash16flash_fwd_kernelI23Flash_fwd_kernel_traitsILi96ELi64ELi64ELi4ELb0ELb0EN7cutlass6half_tE19Flash_kernel_traitsILi96ELi64ELi64ELi4ES3_EELb1ELb1ELb0ELb0ELb0ELb0ELb0ELb0EEEvNS_16Flash_fwd_paramsE --------------------------
	.section	.nv.constant0._ZN5flash16flash_fwd_kernelI23Flash_fwd_kernel_traitsILi96ELi64ELi64ELi4ELb0ELb0EN7cutlass6half_tE19Flash_kernel_traitsILi96ELi64ELi64ELi4ES3_EELb1ELb1ELb0ELb0ELb0ELb0ELb0ELb0EEEvNS_16Flash_fwd_paramsE,"a",@progbits
	.sectionflags	@""
	.align	4
.nv.constant0._ZN5flash16flash_fwd_kernelI23Flash_fwd_kernel_traitsILi96ELi64ELi64ELi4ELb0ELb0EN7cutlass6half_tE19Flash_kernel_traitsILi96ELi64ELi64ELi4ES3_EELb1ELb1ELb0ELb0ELb0ELb0ELb0ELb0EEEvNS_16Flash_fwd_paramsE:
	.zero		992


//--------------------- .nv.constant0._ZN5flash16flash_fwd_kernelI23Flash_fwd_kernel_traitsILi96ELi64ELi64ELi4ELb0ELb0EN7cutlass6half_tE19Flash_kernel_traitsILi96ELi64ELi64ELi4ES3_EELb1ELb1ELb0ELb0ELb1ELb1ELb0ELb0EEEvNS_16Flash_fwd_paramsE --------------------------
	.section	.nv.constant0._ZN5flash16flash_fwd_kernelI23Flash_fwd_kernel_traitsILi96ELi64ELi64ELi4ELb0ELb0EN7cutlass6half_tE19Flash_kernel_traitsILi96ELi64ELi64ELi4ES3_EELb1ELb1ELb0ELb0ELb1ELb1ELb0ELb0EEEvNS_16Flash_fwd_paramsE,"a",@progbits
	.sectionflags	@""
	.align	4
.nv.constant0._ZN5flash16flash_fwd_kernelI23Flash_fwd_kernel_traitsILi96ELi64ELi64ELi4ELb0ELb0EN7cutlass6half_tE19Flash_kernel_traitsILi96ELi64ELi64ELi4ES3_EELb1ELb1ELb0ELb0ELb1ELb1ELb0ELb0EEEvNS_16Flash_fwd_paramsE:
	.zero		992


//--------------------- .nv.constant0._ZN5flash16flash_fwd_kernelI23Flash_fwd_kernel_traitsILi96ELi64ELi64ELi4ELb0ELb0EN7cutlass6half_tE19Flash_kernel_traitsILi96ELi64ELi64ELi4ES3_EELb0ELb1ELb0ELb0ELb1ELb1ELb1ELb0EEEvNS_16Flash_fwd_paramsE --------------------------
	.section	.nv.constant0._ZN5flash16flash_fwd_kernelI23Flash_fwd_kernel_traitsILi96ELi64ELi64ELi4ELb0ELb0EN7cutlass6half_tE19Flash_kernel_traitsILi96ELi64ELi64ELi4ES3_EELb0ELb1ELb0ELb0ELb1ELb1ELb1ELb0EEEvNS_16Flash_fwd_paramsE,"a",@progbits
	.sectionflags	@""
	.align	4
.nv.constant0._ZN5flash16flash_fwd_kernelI23Flash_fwd_kernel_traitsILi96ELi64ELi64ELi4ELb0ELb0EN7cutlass6half_tE19Flash_kernel_traitsILi96ELi64ELi64ELi4ES3_EELb0ELb1ELb0ELb0ELb1ELb1ELb1ELb0EEEvNS_16Flash_fwd_paramsE:
	.zero		992


//--------------------- .nv.constant0._ZN5flash16flash_fwd_kernelI23Flash_fwd_kernel_traitsILi96ELi64ELi64ELi4ELb0ELb0EN7cutlass6half_tE19Flash_kernel_traitsILi96ELi64ELi64ELi4ES3_EELb1ELb1ELb0ELb0ELb0ELb1ELb0ELb0EEEvNS_16Flash_fwd_paramsE --------------------------
	.section	.nv.constant0._ZN5flash16flash_fwd_kernelI23Flash_fwd_kernel_traitsILi96ELi64ELi64ELi4ELb0ELb0EN7cutlass6half_tE19Flash_kernel_traitsILi96ELi64ELi64ELi4ES3_EELb1ELb1ELb0ELb0ELb0ELb1ELb0ELb0EEEvNS_16Flash_fwd_paramsE,"a",@progbits
	.sectionflags	@""
	.align	4
.nv.constant0._ZN5flash16flash_fwd_kernelI23Flash_fwd_kernel_traitsILi96ELi64ELi64ELi4ELb0ELb0EN7cutlass6half_tE19Flash_kernel_traitsILi96ELi64ELi64ELi4ES3_EELb1ELb1ELb0ELb0ELb0ELb1ELb0ELb0EEEvNS_16Flash_fwd_paramsE:
	.zero		992


//--------------------- .nv.constant0._ZN5flash16flash_fwd_kernelI23Flash_fwd_kernel_traitsILi96ELi64ELi64ELi4ELb0ELb0EN7cutlass6half_tE19Flash_kernel_traitsILi96ELi64ELi64ELi4ES3_EELb0ELb1ELb0ELb0ELb0ELb1ELb1ELb0EEEvNS_16Flash_fwd_paramsE --------------------------
	.section	.nv.constant0._ZN5flash16flash_fwd_kernelI23Flash_fwd_kernel_traitsILi96ELi64ELi64ELi4ELb0ELb0EN7cutlass6half_tE19Flash_kernel_traitsILi96ELi64ELi64ELi4ES3_EELb0ELb1ELb0ELb0ELb0ELb1ELb1ELb0EEEvNS_16Flash_fwd_paramsE,"a",@progbits
	.sectionflags	@""
	.align	4
.nv.constant0._ZN5flash16flash_fwd_kernelI23Flash_fwd_kernel_traitsILi96ELi64ELi64ELi4ELb0ELb0EN7cutlass6half_tE19Flash_kernel_traitsILi96ELi64ELi64ELi4ES3_EELb0ELb1ELb0ELb0ELb0ELb1ELb1ELb0EEEvNS_16Flash_fwd_paramsE:
	.zero		992


//--------------------- .nv.constant0._ZN5flash16flash_fwd_kernelI23Flash_fwd_kernel_traitsILi96ELi64ELi64ELi4ELb0ELb0EN7cutlass6half_tE19Flash_kernel_traitsILi96ELi64ELi64ELi4ES3_EELb1ELb1ELb0ELb1ELb0ELb0ELb0ELb0EEEvNS_16Flash_fwd_paramsE --------------------------
	.section	.nv.constant0._ZN5flash16flash_fwd_kernelI23Flash_fwd_kernel_traitsILi96ELi64ELi64ELi4ELb0ELb0EN7cutlass6half_tE19Flash_kernel_traitsILi96ELi64ELi64ELi4ES3_EELb1ELb1ELb0ELb1ELb0ELb0ELb0ELb0EEEvNS_16Flash_fwd_paramsE,"a",@progbits
	.sectionflags	@""
	.align	4
.nv.constant0._ZN5flash16flash_fwd_kernelI23Flash_fwd_kernel_traitsILi96ELi64ELi64ELi4ELb0ELb0EN7cutlass6half_tE19Flash_kernel_traitsILi96ELi64ELi64ELi4ES3_EELb1ELb1ELb0ELb1ELb0ELb0ELb0ELb0EEEvNS_16Flash_fwd_paramsE:
	.zero		992


//--------------------- .nv.constant0._ZN5flash16flash_fwd_kernelI23Flash_fwd_kernel_traitsILi96ELi64ELi64ELi4ELb0ELb0EN7cutlass6half_tE19Flash_kernel_traitsILi96ELi64ELi64ELi4ES3_EELb1ELb1ELb0ELb0ELb0ELb0ELb0ELb1EEEvNS_16Flash_fwd_paramsE --------------------------
	.section	.nv.constant0._ZN5flash16flash_fwd_kernelI23Flash_fwd_kernel_traitsILi96ELi64ELi64ELi4ELb0ELb0EN7cutlass6half_tE19Flash_kernel_traitsILi96ELi64ELi64ELi4ES3_EELb1ELb1ELb0ELb0ELb0ELb0ELb0ELb1EEEvNS_16Flash_fwd_paramsE,"a",@progbits
	.sectionflags	@""
	.align	4
.nv.constant0._ZN5flash16flash_fwd_kernelI23Flash_fwd_kernel_traitsILi96ELi64ELi64ELi4ELb0ELb0EN7cutlass6half_tE19Flash_kernel_traitsILi96ELi64ELi64ELi4ES3_EELb1ELb1ELb0ELb0ELb0ELb0ELb0ELb1EEEvNS_16Flash_fwd_paramsE:
	.zero		992


//--------------------- .nv.constant0._ZN5flash16flash_fwd_kernelI23Flash_fwd_kernel_traitsILi96ELi64ELi64ELi4ELb0ELb0EN7cutlass6half_tE19Flash_kernel_traitsILi96ELi64ELi64ELi4ES3_EELb0ELb1ELb0ELb0ELb0ELb0ELb1ELb0EEEvNS_16Flash_fwd_paramsE --------------------------
	.section	.nv.constant0._ZN5flash16flash_fwd_kernelI23Flash_fwd_kernel_traitsILi96ELi64ELi64ELi4ELb0ELb0EN7cutlass6half_tE19Flash_kernel_traitsILi96ELi64ELi64ELi4ES3_EELb0ELb1ELb0ELb0ELb0ELb0ELb1ELb0EEEvNS_16Flash_fwd_paramsE,"a",@progbits
	.sectionflags	@""
	.align	4
.nv.constant0._ZN5flash16flash_fwd_kernelI23Flash_fwd_kernel_traitsILi96ELi64ELi64ELi4ELb0ELb0EN7cutlass6half_tE19Flash_kernel_traitsILi96ELi64ELi64ELi4ES3_EELb0ELb1ELb0ELb0ELb0ELb0ELb1ELb0EEEvNS_16Flash_fwd_paramsE:
	.zero		992


//--------------------- .nv.constant0._ZN5flash16flash_fwd_kernelI23Flash_fwd_kernel_traitsILi96ELi64ELi64ELi4ELb0ELb0EN7cutlass6half_tE19Flash_kernel_traitsILi96ELi64ELi64ELi4ES3_EELb1ELb1ELb0ELb1ELb0ELb0ELb0ELb1EEEvNS_16Flash_fwd_paramsE --------------------------
	.section	.nv.constant0._ZN5flash16flash_fwd_kernelI23Flash_fwd_kernel_traitsILi96ELi64ELi64ELi4ELb0ELb0EN7cutlass6half_tE19Flash_kernel_traitsILi96ELi64ELi64ELi4ES3_EELb1ELb1ELb0ELb1ELb0ELb0ELb0ELb1EEEvNS_16Flash_fwd_paramsE,"a",@progbits
	.sectionflags	@""
	.align	4
.nv.constant0._ZN5flash16flash_fwd_kernelI23Flash_fwd_kernel_traitsILi96ELi64ELi64ELi4ELb0ELb0EN7cutlass6half_tE19Flash_kernel_traitsILi96ELi64ELi64ELi4ES3_EELb1ELb1ELb0ELb1ELb0ELb0ELb0ELb1EEEvNS_16Flash_fwd_paramsE:
	.zero		992


//--------------------- .nv.constant0._ZN5flash16flash_fwd_kernelI23Flash_fwd_kernel_traitsILi96ELi64ELi64ELi4ELb0ELb0EN7cutlass6half_tE19Flash_kernel_traitsILi96ELi64ELi64ELi4ES3_EELb0ELb1ELb0ELb1ELb0ELb0ELb1ELb0EEEvNS_16Flash_fwd_paramsE --------------------------
	.section	.nv.constant0._ZN5flash16flash_fwd_kernelI23Flash_fwd_kernel_traitsILi96ELi64ELi64ELi4ELb0ELb0EN7cutlass6half_tE19Flash_kernel_traitsILi96ELi64ELi64ELi4ES3_EELb0ELb1ELb0ELb1ELb0ELb0ELb1ELb0EEEvNS_16Flash_fwd_paramsE,"a",@progbits
	.sectionflags	@""
	.align	4
.nv.constant0._ZN5flash16flash_fwd_kernelI23Flash_fwd_kernel_traitsILi96ELi64ELi64ELi4ELb0ELb0EN7cutlass6half_tE19Flash_kernel_traitsILi96ELi64ELi64ELi4ES3_EELb0ELb1ELb0ELb1ELb0ELb0ELb1ELb0EEEvNS_16Flash_fwd_paramsE:
	.zero		992


//--------------------- SYMBOLS --------------------------

	.type		.nv.reservedSmem.offset0,@object
	.size		.nv.reservedSmem.offset0,0x4
